	.target	sm_103a

	.elftype	@"ET_EXEC"


//--------------------- .note.nv.tkinfo           --------------------------
	.section	.note.nv.tkinfo,"",@"SHT_NOTE"
	.sectionflags	@"SHF_NOTE_NV_TKINFO"
	.tkinfo
        /*0018*/ 	.word	0x00000002
        /*0030*/ 	.string	""
        /*0030*/ 	.string	"ptxas"
        /*0030*/ 	.string	"Cuda compilation tools, release 13.0, V13.0.88"
        /*0030*/ 	.string	"Build cuda_13.0.r13.0/compiler.36424714_0"
        /*0030*/ 	.string	"-arch sm_103a -m 64 "



//--------------------- .note.nv.cuinfo           --------------------------
	.section	.note.nv.cuinfo,"",@"SHT_NOTE"
	.sectionflags	@"SHF_NOTE_NV_CUINFO"
        /*0018*/ 	.short	0x0002
        /*001a*/ 	.short	0x0067
        /*001c*/ 	.short	0x0082
	.zero		2


//--------------------- .nv.info                  --------------------------
	.section	.nv.info,"",@"SHT_CUDA_INFO"
	.align	4


	//----- nvinfo : EIATTR_REGCOUNT
	.align		4
        /*0000*/ 	.byte	0x04, 0x2f
        /*0002*/ 	.short	(.L_10 - .L_9)
	.align		4
.L_9:
        /*0004*/ 	.word	index@(_ZN10layer_norm31ln_parallel_residual_fwd_kernelINS_13Kernel_traitsIfffffjLj7168ELj1ELj1ELj8ELj16ENS_18Kernel_traits_baseILj7168EfffffjLj256EEEEELb1ELb1ELb1EEEvNS_9FwdParamsE)
        /*0008*/ 	.word	0x00000080


	//----- nvinfo : EIATTR_FRAME_SIZE
	.align		4
.L_10:
        /*000c*/ 	.byte	0x04, 0x11
        /*000e*/ 	.short	(.L_12 - .L_11)
	.align		4
.L_11:
        /*0010*/ 	.word	index@(_ZN10layer_norm31ln_parallel_residual_fwd_kernelINS_13Kernel_traitsIfffffjLj7168ELj1ELj1ELj8ELj16ENS_18Kernel_traits_baseILj7168EfffffjLj256EEEEELb1ELb1ELb1EEEvNS_9FwdParamsE)
        /*0014*/ 	.word	0x00000000


	//----- nvinfo : EIATTR_REGCOUNT
	.align		4
.L_12:
        /*0018*/ 	.byte	0x04, 0x2f
        /*001a*/ 	.short	(.L_14 - .L_13)
	.align		4
.L_13:
        /*001c*/ 	.word	index@(_ZN10layer_norm31ln_parallel_residual_fwd_kernelINS_13Kernel_traitsIfffffjLj7168ELj1ELj1ELj8ELj16ENS_18Kernel_traits_baseILj7168EfffffjLj256EEEEELb1ELb1ELb0EEEvNS_9FwdParamsE)
        /*0020*/ 	.word	0x00000080


	//----- nvinfo : EIATTR_FRAME_SIZE
	.align		4
.L_14:
        /*0024*/ 	.byte	0x04, 0x11
        /*0026*/ 	.short	(.L_16 - .L_15)
	.align		4
.L_15:
        /*0028*/ 	.word	index@(_ZN10layer_norm31ln_parallel_residual_fwd_kernelINS_13Kernel_traitsIfffffjLj7168ELj1ELj1ELj8ELj16ENS_18Kernel_traits_baseILj7168EfffffjLj256EEEEELb1ELb1ELb0EEEvNS_9FwdParamsE)
        /*002c*/ 	.word	0x00000008


	//----- nvinfo : EIATTR_REGCOUNT
	.align		4
.L_16:
        /*0030*/ 	.byte	0x04, 0x2f
        /*0032*/ 	.short	(.L_18 - .L_17)
	.align		4
.L_17:
        /*0034*/ 	.word	index@(_ZN10layer_norm31ln_parallel_residual_fwd_kernelINS_13Kernel_traitsIfffffjLj7168ELj1ELj1ELj8ELj16ENS_18Kernel_traits_baseILj7168EfffffjLj256EEEEELb1ELb0ELb1EEEvNS_9FwdParamsE)
        /*0038*/ 	.word	0x000000d6


	//----- nvinfo : EIATTR_FRAME_SIZE
	.align		4
.L_18:
        /*003c*/ 	.byte	0x04, 0x11
        /*003e*/ 	.short	(.L_20 - .L_19)
	.align		4
.L_19:
        /*0040*/ 	.word	index@(_ZN10layer_norm31ln_parallel_residual_fwd_kernelINS_13Kernel_traitsIfffffjLj7168ELj1ELj1ELj8ELj16ENS_18Kernel_traits_baseILj7168EfffffjLj256EEEEELb1ELb0ELb1EEEvNS_9FwdParamsE)
        /*0044*/ 	.word	0x00000000


	//----- nvinfo : EIATTR_REGCOUNT
	.align		4
.L_20:
        /*0048*/ 	.byte	0x04, 0x2f
        /*004a*/ 	.short	(.L_22 - .L_21)
	.align		4
.L_21:
        /*004c*/ 	.word	index@(_ZN10layer_norm31ln_parallel_residual_fwd_kernelINS_13Kernel_traitsIfffffjLj7168ELj1ELj1ELj8ELj16ENS_18Kernel_traits_baseILj7168EfffffjLj256EEEEELb1ELb0ELb0EEEvNS_9FwdParamsE)
        /*0050*/ 	.word	0x000000c4


	//----- nvinfo : EIATTR_FRAME_SIZE
	.align		4
.L_22:
        /*0054*/ 	.byte	0x04, 0x11
        /*0056*/ 	.short	(.L_24 - .L_23)
	.align		4
.L_23:
        /*0058*/ 	.word	index@(_ZN10layer_norm31ln_parallel_residual_fwd_kernelINS_13Kernel_traitsIfffffjLj7168ELj1ELj1ELj8ELj16ENS_18Kernel_traits_baseILj7168EfffffjLj256EEEEELb1ELb0ELb0EEEvNS_9FwdParamsE)
        /*005c*/ 	.word	0x00000000


	//----- nvinfo : EIATTR_REGCOUNT
	.align		4
.L_24:
        /*0060*/ 	.byte	0x04, 0x2f
        /*0062*/ 	.short	(.L_26 - .L_25)
	.align		4
.L_25:
        /*0064*/ 	.word	index@(_ZN10layer_norm31ln_parallel_residual_fwd_kernelINS_13Kernel_traitsIfffffjLj7168ELj1ELj1ELj8ELj16ENS_18Kernel_traits_baseILj7168EfffffjLj256EEEEELb0ELb1ELb1EEEvNS_9FwdParamsE)
        /*0068*/ 	.word	0x00000079


	//----- nvinfo : EIATTR_FRAME_SIZE
	.align		4
.L_26:
        /*006c*/ 	.byte	0x04, 0x11
        /*006e*/ 	.short	(.L_28 - .L_27)
	.align		4
.L_27:
        /*0070*/ 	.word	index@(_ZN10layer_norm31ln_parallel_residual_fwd_kernelINS_13Kernel_traitsIfffffjLj7168ELj1ELj1ELj8ELj16ENS_18Kernel_traits_baseILj7168EfffffjLj256EEEEELb0ELb1ELb1EEEvNS_9FwdParamsE)
        /*0074*/ 	.word	0x00000000


	//----- nvinfo : EIATTR_REGCOUNT
	.align		4
.L_28:
        /*0078*/ 	.byte	0x04, 0x2f
        /*007a*/ 	.short	(.L_30 - .L_29)
	.align		4
.L_29:
        /*007c*/ 	.word	index@(_ZN10layer_norm31ln_parallel_residual_fwd_kernelINS_13Kernel_traitsIfffffjLj7168ELj1ELj1ELj8ELj16ENS_18Kernel_traits_baseILj7168EfffffjLj256EEEEELb0ELb1ELb0EEEvNS_9FwdParamsE)
        /*0080*/ 	.word	0x00000080


	//----- nvinfo : EIATTR_FRAME_SIZE
	.align		4
.L_30:
        /*0084*/ 	.byte	0x04, 0x11
        /*0086*/ 	.short	(.L_32 - .L_31)
	.align		4
.L_31:
        /*0088*/ 	.word	index@(_ZN10layer_norm31ln_parallel_residual_fwd_kernelINS_13Kernel_traitsIfffffjLj7168ELj1ELj1ELj8ELj16ENS_18Kernel_traits_baseILj7168EfffffjLj256EEEEELb0ELb1ELb0EEEvNS_9FwdParamsE)
        /*008c*/ 	.word	0x00000000


	//----- nvinfo : EIATTR_REGCOUNT
	.align		4
.L_32:
        /*0090*/ 	.byte	0x04, 0x2f
        /*0092*/ 	.short	(.L_34 - .L_33)
	.align		4
.L_33:
        /*0094*/ 	.word	index@(_ZN10layer_norm31ln_parallel_residual_fwd_kernelINS_13Kernel_traitsIfffffjLj7168ELj1ELj1ELj8ELj16ENS_18Kernel_traits_baseILj7168EfffffjLj256EEEEELb0ELb0ELb1EEEvNS_9FwdParamsE)
        /*0098*/ 	.word	0x000000d0


	//----- nvinfo : EIATTR_FRAME_SIZE
	.align		4
.L_34:
        /*009c*/ 	.byte	0x04, 0x11
        /*009e*/ 	.short	(.L_36 - .L_35)
	.align		4
.L_35:
        /*00a0*/ 	.word	index@(_ZN10layer_norm31ln_parallel_residual_fwd_kernelINS_13Kernel_traitsIfffffjLj7168ELj1ELj1ELj8ELj16ENS_18Kernel_traits_baseILj7168EfffffjLj256EEEEELb0ELb0ELb1EEEvNS_9FwdParamsE)
        /*00a4*/ 	.word	0x00000000


	//----- nvinfo : EIATTR_REGCOUNT
	.align		4
.L_36:
        /*00a8*/ 	.byte	0x04, 0x2f
        /*00aa*/ 	.short	(.L_38 - .L_37)
	.align		4
.L_37:
        /*00ac*/ 	.word	index@(_ZN10layer_norm31ln_parallel_residual_fwd_kernelINS_13Kernel_traitsIfffffjLj7168ELj1ELj1ELj8ELj16ENS_18Kernel_traits_baseILj7168EfffffjLj256EEEEELb0ELb0ELb0EEEvNS_9FwdParamsE)
        /*00b0*/ 	.word	0x000000d0


	//----- nvinfo : EIATTR_FRAME_SIZE
	.align		4
.L_38:
        /*00b4*/ 	.byte	0x04, 0x11
        /*00b6*/ 	.short	(.L_40 - .L_39)
	.align		4
.L_39:
        /*00b8*/ 	.word	index@(_ZN10layer_norm31ln_parallel_residual_fwd_kernelINS_13Kernel_traitsIfffffjLj7168ELj1ELj1ELj8ELj16ENS_18Kernel_traits_baseILj7168EfffffjLj256EEEEELb0ELb0ELb0EEEvNS_9FwdParamsE)
        /*00bc*/ 	.word	0x00000000


	//----- nvinfo : EIATTR_REGCOUNT
	.align		4
.L_40:
        /*00c0*/ 	.byte	0x04, 0x2f
        /*00c2*/ 	.short	(.L_42 - .L_41)
	.align		4
.L_41:
        /*00c4*/ 	.word	index@(_ZN10layer_norm31ln_parallel_residual_fwd_kernelINS_13Kernel_traitsI6__halfffffjLj7168ELj1ELj1ELj8ELj16ENS_18Kernel_traits_baseILj7168ES2_ffffjLj256EEEEELb1ELb1ELb1EEEvNS_9FwdParamsE)
        /*00c8*/ 	.word	0x00000080


	//----- nvinfo : EIATTR_FRAME_SIZE
	.align		4
.L_42:
        /*00cc*/ 	.byte	0x04, 0x11
        /*00ce*/ 	.short	(.L_44 - .L_43)
	.align		4
.L_43:
        /*00d0*/ 	.word	index@(_ZN10layer_norm31ln_parallel_residual_fwd_kernelINS_13Kernel_traitsI6__halfffffjLj7168ELj1ELj1ELj8ELj16ENS_18Kernel_traits_baseILj7168ES2_ffffjLj256EEEEELb1ELb1ELb1EEEvNS_9FwdParamsE)
        /*00d4*/ 	.word	0x00000000


	//----- nvinfo : EIATTR_REGCOUNT
	.align		4
.L_44:
        /*00d8*/ 	.byte	0x04, 0x2f
        /*00da*/ 	.short	(.L_46 - .L_45)
	.align		4
.L_45:
        /*00dc*/ 	.word	index@(_ZN10layer_norm31ln_parallel_residual_fwd_kernelINS_13Kernel_traitsI6__halfffffjLj7168ELj1ELj1ELj8ELj16ENS_18Kernel_traits_baseILj7168ES2_ffffjLj256EEEEELb1ELb1ELb0EEEvNS_9FwdParamsE)
        /*00e0*/ 	.word	0x00000079


	//----- nvinfo : EIATTR_FRAME_SIZE
	.align		4
.L_46:
        /*00e4*/ 	.byte	0x04, 0x11
        /*00e6*/ 	.short	(.L_48 - .L_47)
	.align		4
.L_47:
        /*00e8*/ 	.word	index@(_ZN10layer_norm31ln_parallel_residual_fwd_kernelINS_13Kernel_traitsI6__halfffffjLj7168ELj1ELj1ELj8ELj16ENS_18Kernel_traits_baseILj7168ES2_ffffjLj256EEEEELb1ELb1ELb0EEEvNS_9FwdParamsE)
        /*00ec*/ 	.word	0x00000000


	//----- nvinfo : EIATTR_REGCOUNT
	.align		4
.L_48:
        /*00f0*/ 	.byte	0x04, 0x2f
        /*00f2*/ 	.short	(.L_50 - .L_49)
	.align		4
.L_49:
        /*00f4*/ 	.word	index@(_ZN10layer_norm31ln_parallel_residual_fwd_kernelINS_13Kernel_traitsI6__halfffffjLj7168ELj1ELj1ELj8ELj16ENS_18Kernel_traits_baseILj7168ES2_ffffjLj256EEEEELb1ELb0ELb1EEEvNS_9FwdParamsE)
        /*00f8*/ 	.word	0x000000a1


	//----- nvinfo : EIATTR_FRAME_SIZE
	.align		4
.L_50:
        /*00fc*/ 	.byte	0x04, 0x11
        /*00fe*/ 	.short	(.L_52 - .L_51)
	.align		4
.L_51:
        /*0100*/ 	.word	index@(_ZN10layer_norm31ln_parallel_residual_fwd_kernelINS_13Kernel_traitsI6__halfffffjLj7168ELj1ELj1ELj8ELj16ENS_18Kernel_traits_baseILj7168ES2_ffffjLj256EEEEELb1ELb0ELb1EEEvNS_9FwdParamsE)
        /*0104*/ 	.word	0x00000000


	//----- nvinfo : EIATTR_REGCOUNT
	.align		4
.L_52:
        /*0108*/ 	.byte	0x04, 0x2f
        /*010a*/ 	.short	(.L_54 - .L_53)
	.align		4
.L_53:
        /*010c*/ 	.word	index@(_ZN10layer_norm31ln_parallel_residual_fwd_kernelINS_13Kernel_traitsI6__halfffffjLj7168ELj1ELj1ELj8ELj16ENS_18Kernel_traits_baseILj7168ES2_ffffjLj256EEEEELb1ELb0ELb0EEEvNS_9FwdParamsE)
        /*0110*/ 	.word	0x000000a1


	//----- nvinfo : EIATTR_FRAME_SIZE
	.align		4
.L_54:
        /*0114*/ 	.byte	0x04, 0x11
        /*0116*/ 	.short	(.L_56 - .L_55)
	.align		4
.L_55:
        /*0118*/ 	.word	index@(_ZN10layer_norm31ln_parallel_residual_fwd_kernelINS_13Kernel_traitsI6__halfffffjLj7168ELj1ELj1ELj8ELj16ENS_18Kernel_traits_baseILj7168ES2_ffffjLj256EEEEELb1ELb0ELb0EEEvNS_9FwdParamsE)
        /*011c*/ 	.word	0x00000000


	//----- nvinfo : EIATTR_REGCOUNT
	.align		4
.L_56:
        /*0120*/ 	.byte	0x04, 0x2f
        /*0122*/ 	.short	(.L_58 - .L_57)
	.align		4
.L_57:
        /*0124*/ 	.word	index@(_ZN10layer_norm31ln_parallel_residual_fwd_kernelINS_13Kernel_traitsI6__halfffffjLj7168ELj1ELj1ELj8ELj16ENS_18Kernel_traits_baseILj7168ES2_ffffjLj256EEEEELb0ELb1ELb1EEEvNS_9FwdParamsE)
        /*0128*/ 	.word	0x0000007c


	//----- nvinfo : EIATTR_FRAME_SIZE
	.align		4
.L_58:
        /*012c*/ 	.byte	0x04, 0x11
        /*012e*/ 	.short	(.L_60 - .L_59)
	.align		4
.L_59:
        /*0130*/ 	.word	index@(_ZN10layer_norm31ln_parallel_residual_fwd_kernelINS_13Kernel_traitsI6__halfffffjLj7168ELj1ELj1ELj8ELj16ENS_18Kernel_traits_baseILj7168ES2_ffffjLj256EEEEELb0ELb1ELb1EEEvNS_9FwdParamsE)
        /*0134*/ 	.word	0x00000000


	//----- nvinfo : EIATTR_REGCOUNT
	.align		4
.L_60:
        /*0138*/ 	.byte	0x04, 0x2f
        /*013a*/ 	.short	(.L_62 - .L_61)
	.align		4
.L_61:
        /*013c*/ 	.word	index@(_ZN10layer_norm31ln_parallel_residual_fwd_kernelINS_13Kernel_traitsI6__halfffffjLj7168ELj1ELj1ELj8ELj16ENS_18Kernel_traits_baseILj7168ES2_ffffjLj256EEEEELb0ELb1ELb0EEEvNS_9FwdParamsE)
        /*0140*/ 	.word	0x0000006c


	//----- nvinfo : EIATTR_FRAME_SIZE
	.align		4
.L_62:
        /*0144*/ 	.byte	0x04, 0x11
        /*0146*/ 	.short	(.L_64 - .L_63)
	.align		4
.L_63:
        /*0148*/ 	.word	index@(_ZN10layer_norm31ln_parallel_residual_fwd_kernelINS_13Kernel_traitsI6__halfffffjLj7168ELj1ELj1ELj8ELj16ENS_18Kernel_traits_baseILj7168ES2_ffffjLj256EEEEELb0ELb1ELb0EEEvNS_9FwdParamsE)
        /*014c*/ 	.word	0x00000000


	//----- nvinfo : EIATTR_REGCOUNT
	.align		4
.L_64:
        /*0150*/ 	.byte	0x04, 0x2f
        /*0152*/ 	.short	(.L_66 - .L_65)
	.align		4
.L_65:
        /*0154*/ 	.word	index@(_ZN10layer_norm31ln_parallel_residual_fwd_kernelINS_13Kernel_traitsI6__halfffffjLj7168ELj1ELj1ELj8ELj16ENS_18Kernel_traits_baseILj7168ES2_ffffjLj256EEEEELb0ELb0ELb1EEEvNS_9FwdParamsE)
        /*0158*/ 	.word	0x000000a8


	//----- nvinfo : EIATTR_FRAME_SIZE
	.align		4
.L_66:
        /*015c*/ 	.byte	0x04, 0x11
        /*015e*/ 	.short	(.L_68 - .L_67)
	.align		4
.L_67:
        /*0160*/ 	.word	index@(_ZN10layer_norm31ln_parallel_residual_fwd_kernelINS_13Kernel_traitsI6__halfffffjLj7168ELj1ELj1ELj8ELj16ENS_18Kernel_traits_baseILj7168ES2_ffffjLj256EEEEELb0ELb0ELb1EEEvNS_9FwdParamsE)
        /*0164*/ 	.word	0x00000000


	//----- nvinfo : EIATTR_REGCOUNT
	.align		4
.L_68:
        /*0168*/ 	.byte	0x04, 0x2f
        /*016a*/ 	.short	(.L_70 - .L_69)
	.align		4
.L_69:
        /*016c*/ 	.word	index@(_ZN10layer_norm31ln_parallel_residual_fwd_kernelINS_13Kernel_traitsI6__halfffffjLj7168ELj1ELj1ELj8ELj16ENS_18Kernel_traits_baseILj7168ES2_ffffjLj256EEEEELb0ELb0ELb0EEEvNS_9FwdParamsE)
        /*0170*/ 	.word	0x0000008f


	//----- nvinfo : EIATTR_FRAME_SIZE
	.align		4
.L_70:
        /*0174*/ 	.byte	0x04, 0x11
        /*0176*/ 	.short	(.L_72 - .L_71)
	.align		4
.L_71:
        /*0178*/ 	.word	index@(_ZN10layer_norm31ln_parallel_residual_fwd_kernelINS_13Kernel_traitsI6__halfffffjLj7168ELj1ELj1ELj8ELj16ENS_18Kernel_traits_baseILj7168ES2_ffffjLj256EEEEELb0ELb0ELb0EEEvNS_9FwdParamsE)
        /*017c*/ 	.word	0x00000000


	//----- nvinfo : EIATTR_REGCOUNT
	.align		4
.L_72:
        /*0180*/ 	.byte	0x04, 0x2f
        /*0182*/ 	.short	(.L_74 - .L_73)
	.align		4
.L_73:
        /*0184*/ 	.word	index@(_ZN10layer_norm31ln_parallel_residual_fwd_kernelINS_13Kernel_traitsIf6__halffS2_fjLj7168ELj1ELj1ELj4ELj16ENS_18Kernel_traits_baseILj7168EfS2_fS2_fjLj128EEEEELb1ELb1ELb1EEEvNS_9FwdParamsE)
        /*0188*/ 	.word	0x000000eb


	//----- nvinfo : EIATTR_FRAME_SIZE
	.align		4
.L_74:
        /*018c*/ 	.byte	0x04, 0x11
        /*018e*/ 	.short	(.L_76 - .L_75)
	.align		4
.L_75:
        /*0190*/ 	.word	index@(_ZN10layer_norm31ln_parallel_residual_fwd_kernelINS_13Kernel_traitsIf6__halffS2_fjLj7168ELj1ELj1ELj4ELj16ENS_18Kernel_traits_baseILj7168EfS2_fS2_fjLj128EEEEELb1ELb1ELb1EEEvNS_9FwdParamsE)
        /*0194*/ 	.word	0x00000000


	//----- nvinfo : EIATTR_REGCOUNT
	.align		4
.L_76:
        /*0198*/ 	.byte	0x04, 0x2f
        /*019a*/ 	.short	(.L_78 - .L_77)
	.align		4
.L_77:
        /*019c*/ 	.word	index@(_ZN10layer_norm31ln_parallel_residual_fwd_kernelINS_13Kernel_traitsIf6__halffS2_fjLj7168ELj1ELj1ELj4ELj16ENS_18Kernel_traits_baseILj7168EfS2_fS2_fjLj128EEEEELb1ELb1ELb0EEEvNS_9FwdParamsE)
        /*01a0*/ 	.word	0x000000e3


	//----- nvinfo : EIATTR_FRAME_SIZE
	.align		4
.L_78:
        /*01a4*/ 	.byte	0x04, 0x11
        /*01a6*/ 	.short	(.L_80 - .L_79)
	.align		4
.L_79:
        /*01a8*/ 	.word	index@(_ZN10layer_norm31ln_parallel_residual_fwd_kernelINS_13Kernel_traitsIf6__halffS2_fjLj7168ELj1ELj1ELj4ELj16ENS_18Kernel_traits_baseILj7168EfS2_fS2_fjLj128EEEEELb1ELb1ELb0EEEvNS_9FwdParamsE)
        /*01ac*/ 	.word	0x00000000


	//----- nvinfo : EIATTR_REGCOUNT
	.align		4
.L_80:
        /*01b0*/ 	.byte	0x04, 0x2f
        /*01b2*/ 	.short	(.L_82 - .L_81)
	.align		4
.L_81:
        /*01b4*/ 	.word	index@(_ZN10layer_norm31ln_parallel_residual_fwd_kernelINS_13Kernel_traitsIf6__halffS2_fjLj7168ELj1ELj1ELj4ELj16ENS_18Kernel_traits_baseILj7168EfS2_fS2_fjLj128EEEEELb1ELb0ELb1EEEvNS_9FwdParamsE)
        /*01b8*/ 	.word	0x000000ff


	//----- nvinfo : EIATTR_FRAME_SIZE
	.align		4
.L_82:
        /*01bc*/ 	.byte	0x04, 0x11
        /*01be*/ 	.short	(.L_84 - .L_83)
	.align		4
.L_83:
        /*01c0*/ 	.word	index@(_ZN10layer_norm31ln_parallel_residual_fwd_kernelINS_13Kernel_traitsIf6__halffS2_fjLj7168ELj1ELj1ELj4ELj16ENS_18Kernel_traits_baseILj7168EfS2_fS2_fjLj128EEEEELb1ELb0ELb1EEEvNS_9FwdParamsE)
        /*01c4*/ 	.word	0x00000130


	//----- nvinfo : EIATTR_REGCOUNT
	.align		4
.L_84:
        /*01c8*/ 	.byte	0x04, 0x2f
        /*01ca*/ 	.short	(.L_86 - .L_85)
	.align		4
.L_85:
        /*01cc*/ 	.word	index@(_ZN10layer_norm31ln_parallel_residual_fwd_kernelINS_13Kernel_traitsIf6__halffS2_fjLj7168ELj1ELj1ELj4ELj16ENS_18Kernel_traits_baseILj7168EfS2_fS2_fjLj128EEEEELb1ELb0ELb0EEEvNS_9FwdParamsE)
        /*01d0*/ 	.word	0x000000ff


	//----- nvinfo : EIATTR_FRAME_SIZE
	.align		4
.L_86:
        /*01d4*/ 	.byte	0x04, 0x11
        /*01d6*/ 	.short	(.L_88 - .L_87)
	.align		4
.L_87:
        /*01d8*/ 	.word	index@(_ZN10layer_norm31ln_parallel_residual_fwd_kernelINS_13Kernel_traitsIf6__halffS2_fjLj7168ELj1ELj1ELj4ELj16ENS_18Kernel_traits_baseILj7168EfS2_fS2_fjLj128EEEEELb1ELb0ELb0EEEvNS_9FwdParamsE)
        /*01dc*/ 	.word	0x00000138


	//----- nvinfo : EIATTR_REGCOUNT
	.align		4
.L_88:
        /*01e0*/ 	.byte	0x04, 0x2f
        /*01e2*/ 	.short	(.L_90 - .L_89)
	.align		4
.L_89:
        /*01e4*/ 	.word	index@(_ZN10layer_norm31ln_parallel_residual_fwd_kernelINS_13Kernel_traitsIf6__halffS2_fjLj7168ELj1ELj1ELj4ELj16ENS_18Kernel_traits_baseILj7168EfS2_fS2_fjLj128EEEEELb0ELb1ELb1EEEvNS_9FwdParamsE)
        /*01e8*/ 	.word	0x000000f9


	//----- nvinfo : EIATTR_FRAME_SIZE
	.align		4
.L_90:
        /*01ec*/ 	.byte	0x04, 0x11
        /*01ee*/ 	.short	(.L_92 - .L_91)
	.align		4
.L_91:
        /*01f0*/ 	.word	index@(_ZN10layer_norm31ln_parallel_residual_fwd_kernelINS_13Kernel_traitsIf6__halffS2_fjLj7168ELj1ELj1ELj4ELj16ENS_18Kernel_traits_baseILj7168EfS2_fS2_fjLj128EEEEELb0ELb1ELb1EEEvNS_9FwdParamsE)
        /*01f4*/ 	.word	0x00000000


	//----- nvinfo : EIATTR_REGCOUNT
	.align		4
.L_92:
        /*01f8*/ 	.byte	0x04, 0x2f
        /*01fa*/ 	.short	(.L_94 - .L_93)
	.align		4
.L_93:
        /*01fc*/ 	.word	index@(_ZN10layer_norm31ln_parallel_residual_fwd_kernelINS_13Kernel_traitsIf6__halffS2_fjLj7168ELj1ELj1ELj4ELj16ENS_18Kernel_traits_baseILj7168EfS2_fS2_fjLj128EEEEELb0ELb1ELb0EEEvNS_9FwdParamsE)
        /*0200*/ 	.word	0x000000d0


	//----- nvinfo : EIATTR_FRAME_SIZE
	.align		4
.L_94:
        /*0204*/ 	.byte	0x04, 0x11
        /*0206*/ 	.short	(.L_96 - .L_95)
	.align		4
.L_95:
        /*0208*/ 	.word	index@(_ZN10layer_norm31ln_parallel_residual_fwd_kernelINS_13Kernel_traitsIf6__halffS2_fjLj7168ELj1ELj1ELj4ELj16ENS_18Kernel_traits_baseILj7168EfS2_fS2_fjLj128EEEEELb0ELb1ELb0EEEvNS_9FwdParamsE)
        /*020c*/ 	.word	0x00000000


	//----- nvinfo : EIATTR_REGCOUNT
	.align		4
.L_96:
        /*0210*/ 	.byte	0x04, 0x2f
        /*0212*/ 	.short	(.L_98 - .L_97)
	.align		4
.L_97:
        /*0214*/ 	.word	index@(_ZN10layer_norm31ln_parallel_residual_fwd_kernelINS_13Kernel_traitsIf6__halffS2_fjLj7168ELj1ELj1ELj4ELj16ENS_18Kernel_traits_baseILj7168EfS2_fS2_fjLj128EEEEELb0ELb0ELb1EEEvNS_9FwdParamsE)
        /*0218*/ 	.word	0x000000ff


	//----- nvinfo : EIATTR_FRAME_SIZE
	.align		4
.L_98:
        /*021c*/ 	.byte	0x04, 0x11
        /*021e*/ 	.short	(.L_100 - .L_99)
	.align		4
.L_99:
        /*0220*/ 	.word	index@(_ZN10layer_norm31ln_parallel_residual_fwd_kernelINS_13Kernel_traitsIf6__halffS2_fjLj7168ELj1ELj1ELj4ELj16ENS_18Kernel_traits_baseILj7168EfS2_fS2_fjLj128EEEEELb0ELb0ELb1EEEvNS_9FwdParamsE)
        /*0224*/ 	.word	0x000000e0


	//----- nvinfo : EIATTR_REGCOUNT
	.align		4
.L_100:
        /*0228*/ 	.byte	0x04, 0x2f
        /*022a*/ 	.short	(.L_102 - .L_101)
	.align		4
.L_101:
        /*022c*/ 	.word	index@(_ZN10layer_norm31ln_parallel_residual_fwd_kernelINS_13Kernel_traitsIf6__halffS2_fjLj7168ELj1ELj1ELj4ELj16ENS_18Kernel_traits_baseILj7168EfS2_fS2_fjLj128EEEEELb0ELb0ELb0EEEvNS_9FwdParamsE)
        /*0230*/ 	.word	0x000000ff


	//----- nvinfo : EIATTR_FRAME_SIZE
	.align		4
.L_102:
        /*0234*/ 	.byte	0x04, 0x11
        /*0236*/ 	.short	(.L_104 - .L_103)
	.align		4
.L_103:
        /*0238*/ 	.word	index@(_ZN10layer_norm31ln_parallel_residual_fwd_kernelINS_13Kernel_traitsIf6__halffS2_fjLj7168ELj1ELj1ELj4ELj16ENS_18Kernel_traits_baseILj7168EfS2_fS2_fjLj128EEEEELb0ELb0ELb0EEEvNS_9FwdParamsE)
        /*023c*/ 	.word	0x000000f0


	//----- nvinfo : EIATTR_REGCOUNT
	.align		4
.L_104:
        /*0240*/ 	.byte	0x04, 0x2f
        /*0242*/ 	.short	(.L_106 - .L_105)
	.align		4
.L_105:
        /*0244*/ 	.word	index@(_ZN10layer_norm31ln_parallel_residual_fwd_kernelINS_13Kernel_traitsI6__halfS2_fS2_fjLj7168ELj1ELj1ELj4ELj16ENS_18Kernel_traits_baseILj7168ES2_S2_fS2_fjLj128EEEEELb1ELb1ELb1EEEvNS_9FwdParamsE)
        /*0248*/ 	.word	0x000000af


	//----- nvinfo : EIATTR_FRAME_SIZE
	.align		4
.L_106:
        /*024c*/ 	.byte	0x04, 0x11
        /*024e*/ 	.short	(.L_108 - .L_107)
	.align		4
.L_107:
        /*0250*/ 	.word	index@(_ZN10layer_norm31ln_parallel_residual_fwd_kernelINS_13Kernel_traitsI6__halfS2_fS2_fjLj7168ELj1ELj1ELj4ELj16ENS_18Kernel_traits_baseILj7168ES2_S2_fS2_fjLj128EEEEELb1ELb1ELb1EEEvNS_9FwdParamsE)
        /*0254*/ 	.word	0x00000000


	//----- nvinfo : EIATTR_REGCOUNT
	.align		4
.L_108:
        /*0258*/ 	.byte	0x04, 0x2f
        /*025a*/ 	.short	(.L_110 - .L_109)
	.align		4
.L_109:
        /*025c*/ 	.word	index@(_ZN10layer_norm31ln_parallel_residual_fwd_kernelINS_13Kernel_traitsI6__halfS2_fS2_fjLj7168ELj1ELj1ELj4ELj16ENS_18Kernel_traits_baseILj7168ES2_S2_fS2_fjLj128EEEEELb1ELb1ELb0EEEvNS_9FwdParamsE)
        /*0260*/ 	.word	0x000000a6


	//----- nvinfo : EIATTR_FRAME_SIZE
	.align		4
.L_110:
        /*0264*/ 	.byte	0x04, 0x11
        /*0266*/ 	.short	(.L_112 - .L_111)
	.align		4
.L_111:
        /*0268*/ 	.word	index@(_ZN10layer_norm31ln_parallel_residual_fwd_kernelINS_13Kernel_traitsI6__halfS2_fS2_fjLj7168ELj1ELj1ELj4ELj16ENS_18Kernel_traits_baseILj7168ES2_S2_fS2_fjLj128EEEEELb1ELb1ELb0EEEvNS_9FwdParamsE)
        /*026c*/ 	.word	0x00000000


	//----- nvinfo : EIATTR_REGCOUNT
	.align		4
.L_112:
        /*0270*/ 	.byte	0x04, 0x2f
        /*0272*/ 	.short	(.L_114 - .L_113)
	.align		4
.L_113:
        /*0274*/ 	.word	index@(_ZN10layer_norm31ln_parallel_residual_fwd_kernelINS_13Kernel_traitsI6__halfS2_fS2_fjLj7168ELj1ELj1ELj4ELj16ENS_18Kernel_traits_baseILj7168ES2_S2_fS2_fjLj128EEEEELb1ELb0ELb1EEEvNS_9FwdParamsE)
        /*0278*/ 	.word	0x000000fe


	//----- nvinfo : EIATTR_FRAME_SIZE
	.align		4
.L_114:
        /*027c*/ 	.byte	0x04, 0x11
        /*027e*/ 	.short	(.L_116 - .L_115)
	.align		4
.L_115:
        /*0280*/ 	.word	index@(_ZN10layer_norm31ln_parallel_residual_fwd_kernelINS_13Kernel_traitsI6__halfS2_fS2_fjLj7168ELj1ELj1ELj4ELj16ENS_18Kernel_traits_baseILj7168ES2_S2_fS2_fjLj128EEEEELb1ELb0ELb1EEEvNS_9FwdParamsE)
        /*0284*/ 	.word	0x00000008


	//----- nvinfo : EIATTR_REGCOUNT
	.align		4
.L_116:
        /*0288*/ 	.byte	0x04, 0x2f
        /*028a*/ 	.short	(.L_118 - .L_117)
	.align		4
.L_117:
        /*028c*/ 	.word	index@(_ZN10layer_norm31ln_parallel_residual_fwd_kernelINS_13Kernel_traitsI6__halfS2_fS2_fjLj7168ELj1ELj1ELj4ELj16ENS_18Kernel_traits_baseILj7168ES2_S2_fS2_fjLj128EEEEELb1ELb0ELb0EEEvNS_9FwdParamsE)
        /*0290*/ 	.word	0x000000ef


	//----- nvinfo : EIATTR_FRAME_SIZE
	.align		4
.L_118:
        /*0294*/ 	.byte	0x04, 0x11
        /*0296*/ 	.short	(.L_120 - .L_119)
	.align		4
.L_119:
        /*0298*/ 	.word	index@(_ZN10layer_norm31ln_parallel_residual_fwd_kernelINS_13Kernel_traitsI6__halfS2_fS2_fjLj7168ELj1ELj1ELj4ELj16ENS_18Kernel_traits_baseILj7168ES2_S2_fS2_fjLj128EEEEELb1ELb0ELb0EEEvNS_9FwdParamsE)
        /*029c*/ 	.word	0x00000000


	//----- nvinfo : EIATTR_REGCOUNT
	.align		4
.L_120:
        /*02a0*/ 	.byte	0x04, 0x2f
        /*02a2*/ 	.short	(.L_122 - .L_121)
	.align		4
.L_121:
        /*02a4*/ 	.word	index@(_ZN10layer_norm31ln_parallel_residual_fwd_kernelINS_13Kernel_traitsI6__halfS2_fS2_fjLj7168ELj1ELj1ELj4ELj16ENS_18Kernel_traits_baseILj7168ES2_S2_fS2_fjLj128EEEEELb0ELb1ELb1EEEvNS_9FwdParamsE)
        /*02a8*/ 	.word	0x000000a0


	//----- nvinfo : EIATTR_FRAME_SIZE
	.align		4
.L_122:
        /*02ac*/ 	.byte	0x04, 0x11
        /*02ae*/ 	.short	(.L_124 - .L_123)
	.align		4
.L_123:
        /*02b0*/ 	.word	index@(_ZN10layer_norm31ln_parallel_residual_fwd_kernelINS_13Kernel_traitsI6__halfS2_fS2_fjLj7168ELj1ELj1ELj4ELj16ENS_18Kernel_traits_baseILj7168ES2_S2_fS2_fjLj128EEEEELb0ELb1ELb1EEEvNS_9FwdParamsE)
        /*02b4*/ 	.word	0x00000000


	//----- nvinfo : EIATTR_REGCOUNT
	.align		4
.L_124:
        /*02b8*/ 	.byte	0x04, 0x2f
        /*02ba*/ 	.short	(.L_126 - .L_125)
	.align		4
.L_125:
        /*02bc*/ 	.word	index@(_ZN10layer_norm31ln_parallel_residual_fwd_kernelINS_13Kernel_traitsI6__halfS2_fS2_fjLj7168ELj1ELj1ELj4ELj16ENS_18Kernel_traits_baseILj7168ES2_S2_fS2_fjLj128EEEEELb0ELb1ELb0EEEvNS_9FwdParamsE)
        /*02c0*/ 	.word	0x0000009b


	//----- nvinfo : EIATTR_FRAME_SIZE
	.align		4
.L_126:
        /*02c4*/ 	.byte	0x04, 0x11
        /*02c6*/ 	.short	(.L_128 - .L_127)
	.align		4
.L_127:
        /*02c8*/ 	.word	index@(_ZN10layer_norm31ln_parallel_residual_fwd_kernelINS_13Kernel_traitsI6__halfS2_fS2_fjLj7168ELj1ELj1ELj4ELj16ENS_18Kernel_traits_baseILj7168ES2_S2_fS2_fjLj128EEEEELb0ELb1ELb0EEEvNS_9FwdParamsE)
        /*02cc*/ 	.word	0x00000000


	//----- nvinfo : EIATTR_REGCOUNT
	.align		4
.L_128:
        /*02d0*/ 	.byte	0x04, 0x2f
        /*02d2*/ 	.short	(.L_130 - .L_129)
	.align		4
.L_129:
        /*02d4*/ 	.word	index@(_ZN10layer_norm31ln_parallel_residual_fwd_kernelINS_13Kernel_traitsI6__halfS2_fS2_fjLj7168ELj1ELj1ELj4ELj16ENS_18Kernel_traits_baseILj7168ES2_S2_fS2_fjLj128EEEEELb0ELb0ELb1EEEvNS_9FwdParamsE)
        /*02d8*/ 	.word	0x000000fa


	//----- nvinfo : EIATTR_FRAME_SIZE
	.align		4
.L_130:
        /*02dc*/ 	.byte	0x04, 0x11
        /*02de*/ 	.short	(.L_132 - .L_131)
	.align		4
.L_131:
        /*02e0*/ 	.word	index@(_ZN10layer_norm31ln_parallel_residual_fwd_kernelINS_13Kernel_traitsI6__halfS2_fS2_fjLj7168ELj1ELj1ELj4ELj16ENS_18Kernel_traits_baseILj7168ES2_S2_fS2_fjLj128EEEEELb0ELb0ELb1EEEvNS_9FwdParamsE)
        /*02e4*/ 	.word	0x00000000


	//----- nvinfo : EIATTR_REGCOUNT
	.align		4
.L_132:
        /*02e8*/ 	.byte	0x04, 0x2f
        /*02ea*/ 	.short	(.L_134 - .L_133)
	.align		4
.L_133:
        /*02ec*/ 	.word	index@(_ZN10layer_norm31ln_parallel_residual_fwd_kernelINS_13Kernel_traitsI6__halfS2_fS2_fjLj7168ELj1ELj1ELj4ELj16ENS_18Kernel_traits_baseILj7168ES2_S2_fS2_fjLj128EEEEELb0ELb0ELb0EEEvNS_9FwdParamsE)
        /*02f0*/ 	.word	0x000000dc


	//----- nvinfo : EIATTR_FRAME_SIZE
	.align		4
.L_134:
        /*02f4*/ 	.byte	0x04, 0x11
        /*02f6*/ 	.short	(.L_136 - .L_135)
	.align		4
.L_135:
        /*02f8*/ 	.word	index@(_ZN10layer_norm31ln_parallel_residual_fwd_kernelINS_13Kernel_traitsI6__halfS2_fS2_fjLj7168ELj1ELj1ELj4ELj16ENS_18Kernel_traits_baseILj7168ES2_S2_fS2_fjLj128EEEEELb0ELb0ELb0EEEvNS_9FwdParamsE)
        /*02fc*/ 	.word	0x00000000


	//----- nvinfo : EIATTR_REGCOUNT
	.align		4
.L_136:
        /*0300*/ 	.byte	0x04, 0x2f
        /*0302*/ 	.short	(.L_138 - .L_137)
	.align		4
.L_137:
        /*0304*/ 	.word	index@(_ZN10layer_norm31ln_parallel_residual_fwd_kernelINS_13Kernel_traitsIf6__halfS2_S2_fjLj7168ELj1ELj1ELj4ELj16ENS_18Kernel_traits_baseILj7168EfS2_S2_S2_fjLj128EEEEELb1ELb1ELb1EEEvNS_9FwdParamsE)
        /*0308*/ 	.word	0x000000e6


	//----- nvinfo : EIATTR_FRAME_SIZE
	.align		4
.L_138:
        /*030c*/ 	.byte	0x04, 0x11
        /*030e*/ 	.short	(.L_140 - .L_139)
	.align		4
.L_139:
        /*0310*/ 	.word	index@(_ZN10layer_norm31ln_parallel_residual_fwd_kernelINS_13Kernel_traitsIf6__halfS2_S2_fjLj7168ELj1ELj1ELj4ELj16ENS_18Kernel_traits_baseILj7168EfS2_S2_S2_fjLj128EEEEELb1ELb1ELb1EEEvNS_9FwdParamsE)
        /*0314*/ 	.word	0x00000000


	//----- nvinfo : EIATTR_REGCOUNT
	.align		4
.L_140:
        /*0318*/ 	.byte	0x04, 0x2f
        /*031a*/ 	.short	(.L_142 - .L_141)
	.align		4
.L_141:
        /*031c*/ 	.word	index@(_ZN10layer_norm31ln_parallel_residual_fwd_kernelINS_13Kernel_traitsIf6__halfS2_S2_fjLj7168ELj1ELj1ELj4ELj16ENS_18Kernel_traits_baseILj7168EfS2_S2_S2_fjLj128EEEEELb1ELb1ELb0EEEvNS_9FwdParamsE)
        /*0320*/ 	.word	0x000000de


	//----- nvinfo : EIATTR_FRAME_SIZE
	.align		4
.L_142:
        /*0324*/ 	.byte	0x04, 0x11
        /*0326*/ 	.short	(.L_144 - .L_143)
	.align		4
.L_143:
        /*0328*/ 	.word	index@(_ZN10layer_norm31ln_parallel_residual_fwd_kernelINS_13Kernel_traitsIf6__halfS2_S2_fjLj7168ELj1ELj1ELj4ELj16ENS_18Kernel_traits_baseILj7168EfS2_S2_S2_fjLj128EEEEELb1ELb1ELb0EEEvNS_9FwdParamsE)
        /*032c*/ 	.word	0x00000000


	//----- nvinfo : EIATTR_REGCOUNT
	.align		4
.L_144:
        /*0330*/ 	.byte	0x04, 0x2f
        /*0332*/ 	.short	(.L_146 - .L_145)
	.align		4
.L_145:
        /*0334*/ 	.word	index@(_ZN10layer_norm31ln_parallel_residual_fwd_kernelINS_13Kernel_traitsIf6__halfS2_S2_fjLj7168ELj1ELj1ELj4ELj16ENS_18Kernel_traits_baseILj7168EfS2_S2_S2_fjLj128EEEEELb1ELb0ELb1EEEvNS_9FwdParamsE)
        /*0338*/ 	.word	0x000000ff


	//----- nvinfo : EIATTR_FRAME_SIZE
	.align		4
.L_146:
        /*033c*/ 	.byte	0x04, 0x11
        /*033e*/ 	.short	(.L_148 - .L_147)
	.align		4
.L_147:
        /*0340*/ 	.word	index@(_ZN10layer_norm31ln_parallel_residual_fwd_kernelINS_13Kernel_traitsIf6__halfS2_S2_fjLj7168ELj1ELj1ELj4ELj16ENS_18Kernel_traits_baseILj7168EfS2_S2_S2_fjLj128EEEEELb1ELb0ELb1EEEvNS_9FwdParamsE)
        /*0344*/ 	.word	0x00000130


	//----- nvinfo : EIATTR_REGCOUNT
	.align		4
.L_148:
        /*0348*/ 	.byte	0x04, 0x2f
        /*034a*/ 	.short	(.L_150 - .L_149)
	.align		4
.L_149:
        /*034c*/ 	.word	index@(_ZN10layer_norm31ln_parallel_residual_fwd_kernelINS_13Kernel_traitsIf6__halfS2_S2_fjLj7168ELj1ELj1ELj4ELj16ENS_18Kernel_traits_baseILj7168EfS2_S2_S2_fjLj128EEEEELb1ELb0ELb0EEEvNS_9FwdParamsE)
        /*0350*/ 	.word	0x000000ff


	//----- nvinfo : EIATTR_FRAME_SIZE
	.align		4
.L_150:
        /*0354*/ 	.byte	0x04, 0x11
        /*0356*/ 	.short	(.L_152 - .L_151)
	.align		4
.L_151:
        /*0358*/ 	.word	index@(_ZN10layer_norm31ln_parallel_residual_fwd_kernelINS_13Kernel_traitsIf6__halfS2_S2_fjLj7168ELj1ELj1ELj4ELj16ENS_18Kernel_traits_baseILj7168EfS2_S2_S2_fjLj128EEEEELb1ELb0ELb0EEEvNS_9FwdParamsE)
        /*035c*/ 	.word	0x00000128


	//----- nvinfo : EIATTR_REGCOUNT
	.align		4
.L_152:
        /*0360*/ 	.byte	0x04, 0x2f
        /*0362*/ 	.short	(.L_154 - .L_153)
	.align		4
.L_153:
        /*0364*/ 	.word	index@(_ZN10layer_norm31ln_parallel_residual_fwd_kernelINS_13Kernel_traitsIf6__halfS2_S2_fjLj7168ELj1ELj1ELj4ELj16ENS_18Kernel_traits_baseILj7168EfS2_S2_S2_fjLj128EEEEELb0ELb1ELb1EEEvNS_9FwdParamsE)
        /*0368*/ 	.word	0x000000ff


	//----- nvinfo : EIATTR_FRAME_SIZE
	.align		4
.L_154:
        /*036c*/ 	.byte	0x04, 0x11
        /*036e*/ 	.short	(.L_156 - .L_155)
	.align		4
.L_155:
        /*0370*/ 	.word	index@(_ZN10layer_norm31ln_parallel_residual_fwd_kernelINS_13Kernel_traitsIf6__halfS2_S2_fjLj7168ELj1ELj1ELj4ELj16ENS_18Kernel_traits_baseILj7168EfS2_S2_S2_fjLj128EEEEELb0ELb1ELb1EEEvNS_9FwdParamsE)
        /*0374*/ 	.word	0x00000000


	//----- nvinfo : EIATTR_REGCOUNT
	.align		4
.L_156:
        /*0378*/ 	.byte	0x04, 0x2f
        /*037a*/ 	.short	(.L_158 - .L_157)
	.align		4
.L_157:
        /*037c*/ 	.word	index@(_ZN10layer_norm31ln_parallel_residual_fwd_kernelINS_13Kernel_traitsIf6__halfS2_S2_fjLj7168ELj1ELj1ELj4ELj16ENS_18Kernel_traits_baseILj7168EfS2_S2_S2_fjLj128EEEEELb0ELb1ELb0EEEvNS_9FwdParamsE)
        /*0380*/ 	.word	0x000000cf


	//----- nvinfo : EIATTR_FRAME_SIZE
	.align		4
.L_158:
        /*0384*/ 	.byte	0x04, 0x11
        /*0386*/ 	.short	(.L_160 - .L_159)
	.align		4
.L_159:
        /*0388*/ 	.word	index@(_ZN10layer_norm31ln_parallel_residual_fwd_kernelINS_13Kernel_traitsIf6__halfS2_S2_fjLj7168ELj1ELj1ELj4ELj16ENS_18Kernel_traits_baseILj7168EfS2_S2_S2_fjLj128EEEEELb0ELb1ELb0EEEvNS_9FwdParamsE)
        /*038c*/ 	.word	0x00000000


	//----- nvinfo : EIATTR_REGCOUNT
	.align		4
.L_160:
        /*0390*/ 	.byte	0x04, 0x2f
        /*0392*/ 	.short	(.L_162 - .L_161)
	.align		4
.L_161:
        /*0394*/ 	.word	index@(_ZN10layer_norm31ln_parallel_residual_fwd_kernelINS_13Kernel_traitsIf6__halfS2_S2_fjLj7168ELj1ELj1ELj4ELj16ENS_18Kernel_traits_baseILj7168EfS2_S2_S2_fjLj128EEEEELb0ELb0ELb1EEEvNS_9FwdParamsE)
        /*0398*/ 	.word	0x000000ff


	//----- nvinfo : EIATTR_FRAME_SIZE
	.align		4
.L_162:
        /*039c*/ 	.byte	0x04, 0x11
        /*039e*/ 	.short	(.L_164 - .L_163)
	.align		4
.L_163:
        /*03a0*/ 	.word	index@(_ZN10layer_norm31ln_parallel_residual_fwd_kernelINS_13Kernel_traitsIf6__halfS2_S2_fjLj7168ELj1ELj1ELj4ELj16ENS_18Kernel_traits_baseILj7168EfS2_S2_S2_fjLj128EEEEELb0ELb0ELb1EEEvNS_9FwdParamsE)
        /*03a4*/ 	.word	0x000000e0


	//----- nvinfo : EIATTR_REGCOUNT
	.align		4
.L_164:
        /*03a8*/ 	.byte	0x04, 0x2f
        /*03aa*/ 	.short	(.L_166 - .L_165)
	.align		4
.L_165:
        /*03ac*/ 	.word	index@(_ZN10layer_norm31ln_parallel_residual_fwd_kernelINS_13Kernel_traitsIf6__halfS2_S2_fjLj7168ELj1ELj1ELj4ELj16ENS_18Kernel_traits_baseILj7168EfS2_S2_S2_fjLj128EEEEELb0ELb0ELb0EEEvNS_9FwdParamsE)
        /*03b0*/ 	.word	0x000000ff


	//----- nvinfo : EIATTR_FRAME_SIZE
	.align		4
.L_166:
        /*03b4*/ 	.byte	0x04, 0x11
        /*03b6*/ 	.short	(.L_168 - .L_167)
	.align		4
.L_167:
        /*03b8*/ 	.word	index@(_ZN10layer_norm31ln_parallel_residual_fwd_kernelINS_13Kernel_traitsIf6__halfS2_S2_fjLj7168ELj1ELj1ELj4ELj16ENS_18Kernel_traits_baseILj7168EfS2_S2_S2_fjLj128EEEEELb0ELb0ELb0EEEvNS_9FwdParamsE)
        /*03bc*/ 	.word	0x000000f0


	//----- nvinfo : EIATTR_REGCOUNT
	.align		4
.L_168:
        /*03c0*/ 	.byte	0x04, 0x2f
        /*03c2*/ 	.short	(.L_170 - .L_169)
	.align		4
.L_169:
        /*03c4*/ 	.word	index@(_ZN10layer_norm31ln_parallel_residual_fwd_kernelINS_13Kernel_traitsIf13__nv_bfloat16fS2_fjLj7168ELj1ELj1ELj4ELj16ENS_18Kernel_traits_baseILj7168EfS2_fS2_fjLj128EEEEELb1ELb1ELb1EEEvNS_9FwdParamsE)
        /*03c8*/ 	.word	0x000000eb


	//----- nvinfo : EIATTR_FRAME_SIZE
	.align		4
.L_170:
        /*03cc*/ 	.byte	0x04, 0x11
        /*03ce*/ 	.short	(.L_172 - .L_171)
	.align		4
.L_171:
        /*03d0*/ 	.word	index@(_ZN10layer_norm31ln_parallel_residual_fwd_kernelINS_13Kernel_traitsIf13__nv_bfloat16fS2_fjLj7168ELj1ELj1ELj4ELj16ENS_18Kernel_traits_baseILj7168EfS2_fS2_fjLj128EEEEELb1ELb1ELb1EEEvNS_9FwdParamsE)
        /*03d4*/ 	.word	0x00000000


	//----- nvinfo : EIATTR_REGCOUNT
	.align		4
.L_172:
        /*03d8*/ 	.byte	0x04, 0x2f
        /*03da*/ 	.short	(.L_174 - .L_173)
	.align		4
.L_173:
        /*03dc*/ 	.word	index@(_ZN10layer_norm31ln_parallel_residual_fwd_kernelINS_13Kernel_traitsIf13__nv_bfloat16fS2_fjLj7168ELj1ELj1ELj4ELj16ENS_18Kernel_traits_baseILj7168EfS2_fS2_fjLj128EEEEELb1ELb1ELb0EEEvNS_9FwdParamsE)
        /*03e0*/ 	.word	0x000000e3


	//----- nvinfo : EIATTR_FRAME_SIZE
	.align		4
.L_174:
        /*03e4*/ 	.byte	0x04, 0x11
        /*03e6*/ 	.short	(.L_176 - .L_175)
	.align		4
.L_175:
        /*03e8*/ 	.word	index@(_ZN10layer_norm31ln_parallel_residual_fwd_kernelINS_13Kernel_traitsIf13__nv_bfloat16fS2_fjLj7168ELj1ELj1ELj4ELj16ENS_18Kernel_traits_baseILj7168EfS2_fS2_fjLj128EEEEELb1ELb1ELb0EEEvNS_9FwdParamsE)
        /*03ec*/ 	.word	0x00000000


	//----- nvinfo : EIATTR_REGCOUNT
	.align		4
.L_176:
        /*03f0*/ 	.byte	0x04, 0x2f
        /*03f2*/ 	.short	(.L_178 - .L_177)
	.align		4
.L_177:
        /*03f4*/ 	.word	index@(_ZN10layer_norm31ln_parallel_residual_fwd_kernelINS_13Kernel_traitsIf13__nv_bfloat16fS2_fjLj7168ELj1ELj1ELj4ELj16ENS_18Kernel_traits_baseILj7168EfS2_fS2_fjLj128EEEEELb1ELb0ELb1EEEvNS_9FwdParamsE)
        /*03f8*/ 	.word	0x000000ff


	//----- nvinfo : EIATTR_FRAME_SIZE
	.align		4
.L_178:
        /*03fc*/ 	.byte	0x04, 0x11
        /*03fe*/ 	.short	(.L_180 - .L_179)
	.align		4
.L_179:
        /*0400*/ 	.word	index@(_ZN10layer_norm31ln_parallel_residual_fwd_kernelINS_13Kernel_traitsIf13__nv_bfloat16fS2_fjLj7168ELj1ELj1ELj4ELj16ENS_18Kernel_traits_baseILj7168EfS2_fS2_fjLj128EEEEELb1ELb0ELb1EEEvNS_9FwdParamsE)
        /*0404*/ 	.word	0x00000130


	//----- nvinfo : EIATTR_REGCOUNT
	.align		4
.L_180:
        /*0408*/ 	.byte	0x04, 0x2f
        /*040a*/ 	.short	(.L_182 - .L_181)
	.align		4
.L_181:
        /*040c*/ 	.word	index@(_ZN10layer_norm31ln_parallel_residual_fwd_kernelINS_13Kernel_traitsIf13__nv_bfloat16fS2_fjLj7168ELj1ELj1ELj4ELj16ENS_18Kernel_traits_baseILj7168EfS2_fS2_fjLj128EEEEELb1ELb0ELb0EEEvNS_9FwdParamsE)
        /*0410*/ 	.word	0x000000ff


	//----- nvinfo : EIATTR_FRAME_SIZE
	.align		4
.L_182:
        /*0414*/ 	.byte	0x04, 0x11
        /*0416*/ 	.short	(.L_184 - .L_183)
	.align		4
.L_183:
        /*0418*/ 	.word	index@(_ZN10layer_norm31ln_parallel_residual_fwd_kernelINS_13Kernel_traitsIf13__nv_bfloat16fS2_fjLj7168ELj1ELj1ELj4ELj16ENS_18Kernel_traits_baseILj7168EfS2_fS2_fjLj128EEEEELb1ELb0ELb0EEEvNS_9FwdParamsE)
        /*041c*/ 	.word	0x00000138


	//----- nvinfo : EIATTR_REGCOUNT
	.align		4
.L_184:
        /*0420*/ 	.byte	0x04, 0x2f
        /*0422*/ 	.short	(.L_186 - .L_185)
	.align		4
.L_185:
        /*0424*/ 	.word	index@(_ZN10layer_norm31ln_parallel_residual_fwd_kernelINS_13Kernel_traitsIf13__nv_bfloat16fS2_fjLj7168ELj1ELj1ELj4ELj16ENS_18Kernel_traits_baseILj7168EfS2_fS2_fjLj128EEEEELb0ELb1ELb1EEEvNS_9FwdParamsE)
        /*0428*/ 	.word	0x000000f9


	//----- nvinfo : EIATTR_FRAME_SIZE
	.align		4
.L_186:
        /*042c*/ 	.byte	0x04, 0x11
        /*042e*/ 	.short	(.L_188 - .L_187)
	.align		4
.L_187:
        /*0430*/ 	.word	index@(_ZN10layer_norm31ln_parallel_residual_fwd_kernelINS_13Kernel_traitsIf13__nv_bfloat16fS2_fjLj7168ELj1ELj1ELj4ELj16ENS_18Kernel_traits_baseILj7168EfS2_fS2_fjLj128EEEEELb0ELb1ELb1EEEvNS_9FwdParamsE)
        /*0434*/ 	.word	0x00000000


	//----- nvinfo : EIATTR_REGCOUNT
	.align		4
.L_188:
        /*0438*/ 	.byte	0x04, 0x2f
        /*043a*/ 	.short	(.L_190 - .L_189)
	.align		4
.L_189:
        /*043c*/ 	.word	index@(_ZN10layer_norm31ln_parallel_residual_fwd_kernelINS_13Kernel_traitsIf13__nv_bfloat16fS2_fjLj7168ELj1ELj1ELj4ELj16ENS_18Kernel_traits_baseILj7168EfS2_fS2_fjLj128EEEEELb0ELb1ELb0EEEvNS_9FwdParamsE)
        /*0440*/ 	.word	0x000000d0


	//----- nvinfo : EIATTR_FRAME_SIZE
	.align		4
.L_190:
        /*0444*/ 	.byte	0x04, 0x11
        /*0446*/ 	.short	(.L_192 - .L_191)
	.align		4
.L_191:
        /*0448*/ 	.word	index@(_ZN10layer_norm31ln_parallel_residual_fwd_kernelINS_13Kernel_traitsIf13__nv_bfloat16fS2_fjLj7168ELj1ELj1ELj4ELj16ENS_18Kernel_traits_baseILj7168EfS2_fS2_fjLj128EEEEELb0ELb1ELb0EEEvNS_9FwdParamsE)
        /*044c*/ 	.word	0x00000000


	//----- nvinfo : EIATTR_REGCOUNT
	.align		4
.L_192:
        /*0450*/ 	.byte	0x04, 0x2f
        /*0452*/ 	.short	(.L_194 - .L_193)
	.align		4
.L_193:
        /*0454*/ 	.word	index@(_ZN10layer_norm31ln_parallel_residual_fwd_kernelINS_13Kernel_traitsIf13__nv_bfloat16fS2_fjLj7168ELj1ELj1ELj4ELj16ENS_18Kernel_traits_baseILj7168EfS2_fS2_fjLj128EEEEELb0ELb0ELb1EEEvNS_9FwdParamsE)
        /*0458*/ 	.word	0x000000ff


	//----- nvinfo : EIATTR_FRAME_SIZE
	.align		4
.L_194:
        /*045c*/ 	.byte	0x04, 0x11
        /*045e*/ 	.short	(.L_196 - .L_195)
	.align		4
.L_195:
        /*0460*/ 	.word	index@(_ZN10layer_norm31ln_parallel_residual_fwd_kernelINS_13Kernel_traitsIf13__nv_bfloat16fS2_fjLj7168ELj1ELj1ELj4ELj16ENS_18Kernel_traits_baseILj7168EfS2_fS2_fjLj128EEEEELb0ELb0ELb1EEEvNS_9FwdParamsE)
        /*0464*/ 	.word	0x000000e0


	//----- nvinfo : EIATTR_REGCOUNT
	.align		4
.L_196:
        /*0468*/ 	.byte	0x04, 0x2f
        /*046a*/ 	.short	(.L_198 - .L_197)
	.align		4
.L_197:
        /*046c*/ 	.word	index@(_ZN10layer_norm31ln_parallel_residual_fwd_kernelINS_13Kernel_traitsIf13__nv_bfloat16fS2_fjLj7168ELj1ELj1ELj4ELj16ENS_18Kernel_traits_baseILj7168EfS2_fS2_fjLj128EEEEELb0ELb0ELb0EEEvNS_9FwdParamsE)
        /*0470*/ 	.word	0x000000ff


	//----- nvinfo : EIATTR_FRAME_SIZE
	.align		4
.L_198:
        /*0474*/ 	.byte	0x04, 0x11
        /*0476*/ 	.short	(.L_200 - .L_199)
	.align		4
.L_199:
        /*0478*/ 	.word	index@(_ZN10layer_norm31ln_parallel_residual_fwd_kernelINS_13Kernel_traitsIf13__nv_bfloat16fS2_fjLj7168ELj1ELj1ELj4ELj16ENS_18Kernel_traits_baseILj7168EfS2_fS2_fjLj128EEEEELb0ELb0ELb0EEEvNS_9FwdParamsE)
        /*047c*/ 	.word	0x000000f0


	//----- nvinfo : EIATTR_REGCOUNT
	.align		4
.L_200:
        /*0480*/ 	.byte	0x04, 0x2f
        /*0482*/ 	.short	(.L_202 - .L_201)
	.align		4
.L_201:
        /*0484*/ 	.word	index@(_ZN10layer_norm31ln_parallel_residual_fwd_kernelINS_13Kernel_traitsI13__nv_bfloat16S2_fS2_fjLj7168ELj1ELj1ELj4ELj16ENS_18Kernel_traits_baseILj7168ES2_S2_fS2_fjLj128EEEEELb1ELb1ELb1EEEvNS_9FwdParamsE)
        /*0488*/ 	.word	0x000000f3


	//----- nvinfo : EIATTR_FRAME_SIZE
	.align		4
.L_202:
        /*048c*/ 	.byte	0x04, 0x11
        /*048e*/ 	.short	(.L_204 - .L_203)
	.align		4
.L_203:
        /*0490*/ 	.word	index@(_ZN10layer_norm31ln_parallel_residual_fwd_kernelINS_13Kernel_traitsI13__nv_bfloat16S2_fS2_fjLj7168ELj1ELj1ELj4ELj16ENS_18Kernel_traits_baseILj7168ES2_S2_fS2_fjLj128EEEEELb1ELb1ELb1EEEvNS_9FwdParamsE)
        /*0494*/ 	.word	0x00000000


	//----- nvinfo : EIATTR_REGCOUNT
	.align		4
.L_204:
        /*0498*/ 	.byte	0x04, 0x2f
        /*049a*/ 	.short	(.L_206 - .L_205)
	.align		4
.L_205:
        /*049c*/ 	.word	index@(_ZN10layer_norm31ln_parallel_residual_fwd_kernelINS_13Kernel_traitsI13__nv_bfloat16S2_fS2_fjLj7168ELj1ELj1ELj4ELj16ENS_18Kernel_traits_baseILj7168ES2_S2_fS2_fjLj128EEEEELb1ELb1ELb0EEEvNS_9FwdParamsE)
        /*04a0*/ 	.word	0x000000e6


	//----- nvinfo : EIATTR_FRAME_SIZE
	.align		4
.L_206:
        /*04a4*/ 	.byte	0x04, 0x11
        /*04a6*/ 	.short	(.L_208 - .L_207)
	.align		4
.L_207:
        /*04a8*/ 	.word	index@(_ZN10layer_norm31ln_parallel_residual_fwd_kernelINS_13Kernel_traitsI13__nv_bfloat16S2_fS2_fjLj7168ELj1ELj1ELj4ELj16ENS_18Kernel_traits_baseILj7168ES2_S2_fS2_fjLj128EEEEELb1ELb1ELb0EEEvNS_9FwdParamsE)
        /*04ac*/ 	.word	0x00000000


	//----- nvinfo : EIATTR_REGCOUNT
	.align		4
.L_208:
        /*04b0*/ 	.byte	0x04, 0x2f
        /*04b2*/ 	.short	(.L_210 - .L_209)
	.align		4
.L_209:
        /*04b4*/ 	.word	index@(_ZN10layer_norm31ln_parallel_residual_fwd_kernelINS_13Kernel_traitsI13__nv_bfloat16S2_fS2_fjLj7168ELj1ELj1ELj4ELj16ENS_18Kernel_traits_baseILj7168ES2_S2_fS2_fjLj128EEEEELb1ELb0ELb1EEEvNS_9FwdParamsE)
        /*04b8*/ 	.word	0x000000ff


	//----- nvinfo : EIATTR_FRAME_SIZE
	.align		4
.L_210:
        /*04bc*/ 	.byte	0x04, 0x11
        /*04be*/ 	.short	(.L_212 - .L_211)
	.align		4
.L_211:
        /*04c0*/ 	.word	index@(_ZN10layer_norm31ln_parallel_residual_fwd_kernelINS_13Kernel_traitsI13__nv_bfloat16S2_fS2_fjLj7168ELj1ELj1ELj4ELj16ENS_18Kernel_traits_baseILj7168ES2_S2_fS2_fjLj128EEEEELb1ELb0ELb1EEEvNS_9FwdParamsE)
        /*04c4*/ 	.word	0x000000f0


	//----- nvinfo : EIATTR_REGCOUNT
	.align		4
.L_212:
        /*04c8*/ 	.byte	0x04, 0x2f
        /*04ca*/ 	.short	(.L_214 - .L_213)
	.align		4
.L_213:
        /*04cc*/ 	.word	index@(_ZN10layer_norm31ln_parallel_residual_fwd_kernelINS_13Kernel_traitsI13__nv_bfloat16S2_fS2_fjLj7168ELj1ELj1ELj4ELj16ENS_18Kernel_traits_baseILj7168ES2_S2_fS2_fjLj128EEEEELb1ELb0ELb0EEEvNS_9FwdParamsE)
        /*04d0*/ 	.word	0x000000ff


	//----- nvinfo : EIATTR_FRAME_SIZE
	.align		4
.L_214:
        /*04d4*/ 	.byte	0x04, 0x11
        /*04d6*/ 	.short	(.L_216 - .L_215)
	.align		4
.L_215:
        /*04d8*/ 	.word	index@(_ZN10layer_norm31ln_parallel_residual_fwd_kernelINS_13Kernel_traitsI13__nv_bfloat16S2_fS2_fjLj7168ELj1ELj1ELj4ELj16ENS_18Kernel_traits_baseILj7168ES2_S2_fS2_fjLj128EEEEELb1ELb0ELb0EEEvNS_9FwdParamsE)
        /*04dc*/ 	.word	0x00000148


	//----- nvinfo : EIATTR_REGCOUNT
	.align		4
.L_216:
        /*04e0*/ 	.byte	0x04, 0x2f
        /*04e2*/ 	.short	(.L_218 - .L_217)
	.align		4
.L_217:
        /*04e4*/ 	.word	index@(_ZN10layer_norm31ln_parallel_residual_fwd_kernelINS_13Kernel_traitsI13__nv_bfloat16S2_fS2_fjLj7168ELj1ELj1ELj4ELj16ENS_18Kernel_traits_baseILj7168ES2_S2_fS2_fjLj128EEEEELb0ELb1ELb1EEEvNS_9FwdParamsE)
        /*04e8*/ 	.word	0x000000f3


	//----- nvinfo : EIATTR_FRAME_SIZE
	.align		4
.L_218:
        /*04ec*/ 	.byte	0x04, 0x11
        /*04ee*/ 	.short	(.L_220 - .L_219)
	.align		4
.L_219:
        /*04f0*/ 	.word	index@(_ZN10layer_norm31ln_parallel_residual_fwd_kernelINS_13Kernel_traitsI13__nv_bfloat16S2_fS2_fjLj7168ELj1ELj1ELj4ELj16ENS_18Kernel_traits_baseILj7168ES2_S2_fS2_fjLj128EEEEELb0ELb1ELb1EEEvNS_9FwdParamsE)
        /*04f4*/ 	.word	0x00000000


	//----- nvinfo : EIATTR_REGCOUNT
	.align		4
.L_220:
        /*04f8*/ 	.byte	0x04, 0x2f
        /*04fa*/ 	.short	(.L_222 - .L_221)
	.align		4
.L_221:
        /*04fc*/ 	.word	index@(_ZN10layer_norm31ln_parallel_residual_fwd_kernelINS_13Kernel_traitsI13__nv_bfloat16S2_fS2_fjLj7168ELj1ELj1ELj4ELj16ENS_18Kernel_traits_baseILj7168ES2_S2_fS2_fjLj128EEEEELb0ELb1ELb0EEEvNS_9FwdParamsE)
        /*0500*/ 	.word	0x000000d4


	//----- nvinfo : EIATTR_FRAME_SIZE
	.align		4
.L_222:
        /*0504*/ 	.byte	0x04, 0x11
        /*0506*/ 	.short	(.L_224 - .L_223)
	.align		4
.L_223:
        /*0508*/ 	.word	index@(_ZN10layer_norm31ln_parallel_residual_fwd_kernelINS_13Kernel_traitsI13__nv_bfloat16S2_fS2_fjLj7168ELj1ELj1ELj4ELj16ENS_18Kernel_traits_baseILj7168ES2_S2_fS2_fjLj128EEEEELb0ELb1ELb0EEEvNS_9FwdParamsE)
        /*050c*/ 	.word	0x00000000


	//----- nvinfo : EIATTR_REGCOUNT
	.align		4
.L_224:
        /*0510*/ 	.byte	0x04, 0x2f
        /*0512*/ 	.short	(.L_226 - .L_225)
	.align		4
.L_225:
        /*0514*/ 	.word	index@(_ZN10layer_norm31ln_parallel_residual_fwd_kernelINS_13Kernel_traitsI13__nv_bfloat16S2_fS2_fjLj7168ELj1ELj1ELj4ELj16ENS_18Kernel_traits_baseILj7168ES2_S2_fS2_fjLj128EEEEELb0ELb0ELb1EEEvNS_9FwdParamsE)
        /*0518*/ 	.word	0x000000ff


	//----- nvinfo : EIATTR_FRAME_SIZE
	.align		4
.L_226:
        /*051c*/ 	.byte	0x04, 0x11
        /*051e*/ 	.short	(.L_228 - .L_227)
	.align		4
.L_227:
        /*0520*/ 	.word	index@(_ZN10layer_norm31ln_parallel_residual_fwd_kernelINS_13Kernel_traitsI13__nv_bfloat16S2_fS2_fjLj7168ELj1ELj1ELj4ELj16ENS_18Kernel_traits_baseILj7168ES2_S2_fS2_fjLj128EEEEELb0ELb0ELb1EEEvNS_9FwdParamsE)
        /*0524*/ 	.word	0x000000d8


	//----- nvinfo : EIATTR_REGCOUNT
	.align		4
.L_228:
        /*0528*/ 	.byte	0x04, 0x2f
        /*052a*/ 	.short	(.L_230 - .L_229)
	.align		4
.L_229:
        /*052c*/ 	.word	index@(_ZN10layer_norm31ln_parallel_residual_fwd_kernelINS_13Kernel_traitsI13__nv_bfloat16S2_fS2_fjLj7168ELj1ELj1ELj4ELj16ENS_18Kernel_traits_baseILj7168ES2_S2_fS2_fjLj128EEEEELb0ELb0ELb0EEEvNS_9FwdParamsE)
        /*0530*/ 	.word	0x000000ff


	//----- nvinfo : EIATTR_FRAME_SIZE
	.align		4
.L_230:
        /*0534*/ 	.byte	0x04, 0x11
        /*0536*/ 	.short	(.L_232 - .L_231)
	.align		4
.L_231:
        /*0538*/ 	.word	index@(_ZN10layer_norm31ln_parallel_residual_fwd_kernelINS_13Kernel_traitsI13__nv_bfloat16S2_fS2_fjLj7168ELj1ELj1ELj4ELj16ENS_18Kernel_traits_baseILj7168ES2_S2_fS2_fjLj128EEEEELb0ELb0ELb0EEEvNS_9FwdParamsE)
        /*053c*/ 	.word	0x00000100


	//----- nvinfo : EIATTR_REGCOUNT
	.align		4
.L_232:
        /*0540*/ 	.byte	0x04, 0x2f
        /*0542*/ 	.short	(.L_234 - .L_233)
	.align		4
.L_233:
        /*0544*/ 	.word	index@(_ZN10layer_norm31ln_parallel_residual_fwd_kernelINS_13Kernel_traitsIf13__nv_bfloat16S2_S2_fjLj7168ELj1ELj1ELj4ELj16ENS_18Kernel_traits_baseILj7168EfS2_S2_S2_fjLj128EEEEELb1ELb1ELb1EEEvNS_9FwdParamsE)
        /*0548*/ 	.word	0x000000e6


	//----- nvinfo : EIATTR_FRAME_SIZE
	.align		4
.L_234:
        /*054c*/ 	.byte	0x04, 0x11
        /*054e*/ 	.short	(.L_236 - .L_235)
	.align		4
.L_235:
        /*0550*/ 	.word	index@(_ZN10layer_norm31ln_parallel_residual_fwd_kernelINS_13Kernel_traitsIf13__nv_bfloat16S2_S2_fjLj7168ELj1ELj1ELj4ELj16ENS_18Kernel_traits_baseILj7168EfS2_S2_S2_fjLj128EEEEELb1ELb1ELb1EEEvNS_9FwdParamsE)
        /*0554*/ 	.word	0x00000000


	//----- nvinfo : EIATTR_REGCOUNT
	.align		4
.L_236:
        /*0558*/ 	.byte	0x04, 0x2f
        /*055a*/ 	.short	(.L_238 - .L_237)
	.align		4
.L_237:
        /*055c*/ 	.word	index@(_ZN10layer_norm31ln_parallel_residual_fwd_kernelINS_13Kernel_traitsIf13__nv_bfloat16S2_S2_fjLj7168ELj1ELj1ELj4ELj16ENS_18Kernel_traits_baseILj7168EfS2_S2_S2_fjLj128EEEEELb1ELb1ELb0EEEvNS_9FwdParamsE)
        /*0560*/ 	.word	0x000000e0


	//----- nvinfo : EIATTR_FRAME_SIZE
	.align		4
.L_238:
        /*0564*/ 	.byte	0x04, 0x11
        /*0566*/ 	.short	(.L_240 - .L_239)
	.align		4
.L_239:
        /*0568*/ 	.word	index@(_ZN10layer_norm31ln_parallel_residual_fwd_kernelINS_13Kernel_traitsIf13__nv_bfloat16S2_S2_fjLj7168ELj1ELj1ELj4ELj16ENS_18Kernel_traits_baseILj7168EfS2_S2_S2_fjLj128EEEEELb1ELb1ELb0EEEvNS_9FwdParamsE)
        /*056c*/ 	.word	0x00000000


	//----- nvinfo : EIATTR_REGCOUNT
	.align		4
.L_240:
        /*0570*/ 	.byte	0x04, 0x2f
        /*0572*/ 	.short	(.L_242 - .L_241)
	.align		4
.L_241:
        /*0574*/ 	.word	index@(_ZN10layer_norm31ln_parallel_residual_fwd_kernelINS_13Kernel_traitsIf13__nv_bfloat16S2_S2_fjLj7168ELj1ELj1ELj4ELj16ENS_18Kernel_traits_baseILj7168EfS2_S2_S2_fjLj128EEEEELb1ELb0ELb1EEEvNS_9FwdParamsE)
        /*0578*/ 	.word	0x000000ff


	//----- nvinfo : EIATTR_FRAME_SIZE
	.align		4
.L_242:
        /*057c*/ 	.byte	0x04, 0x11
        /*057e*/ 	.short	(.L_244 - .L_243)
	.align		4
.L_243:
        /*0580*/ 	.word	index@(_ZN10layer_norm31ln_parallel_residual_fwd_kernelINS_13Kernel_traitsIf13__nv_bfloat16S2_S2_fjLj7168ELj1ELj1ELj4ELj16ENS_18Kernel_traits_baseILj7168EfS2_S2_S2_fjLj128EEEEELb1ELb0ELb1EEEvNS_9FwdParamsE)
        /*0584*/ 	.word	0x00000130


	//----- nvinfo : EIATTR_REGCOUNT
	.align		4
.L_244:
        /*0588*/ 	.byte	0x04, 0x2f
        /*058a*/ 	.short	(.L_246 - .L_245)
	.align		4
.L_245:
        /*058c*/ 	.word	index@(_ZN10layer_norm31ln_parallel_residual_fwd_kernelINS_13Kernel_traitsIf13__nv_bfloat16S2_S2_fjLj7168ELj1ELj1ELj4ELj16ENS_18Kernel_traits_baseILj7168EfS2_S2_S2_fjLj128EEEEELb1ELb0ELb0EEEvNS_9FwdParamsE)
        /*0590*/ 	.word	0x000000ff


	//----- nvinfo : EIATTR_FRAME_SIZE
	.align		4
.L_246:
        /*0594*/ 	.byte	0x04, 0x11
        /*0596*/ 	.short	(.L_248 - .L_247)
	.align		4
.L_247:
        /*0598*/ 	.word	index@(_ZN10layer_norm31ln_parallel_residual_fwd_kernelINS_13Kernel_traitsIf13__nv_bfloat16S2_S2_fjLj7168ELj1ELj1ELj4ELj16ENS_18Kernel_traits_baseILj7168EfS2_S2_S2_fjLj128EEEEELb1ELb0ELb0EEEvNS_9FwdParamsE)
        /*059c*/ 	.word	0x00000128


	//----- nvinfo : EIATTR_REGCOUNT
	.align		4
.L_248:
        /*05a0*/ 	.byte	0x04, 0x2f
        /*05a2*/ 	.short	(.L_250 - .L_249)
	.align		4
.L_249:
        /*05a4*/ 	.word	index@(_ZN10layer_norm31ln_parallel_residual_fwd_kernelINS_13Kernel_traitsIf13__nv_bfloat16S2_S2_fjLj7168ELj1ELj1ELj4ELj16ENS_18Kernel_traits_baseILj7168EfS2_S2_S2_fjLj128EEEEELb0ELb1ELb1EEEvNS_9FwdParamsE)
        /*05a8*/ 	.word	0x000000ff


	//----- nvinfo : EIATTR_FRAME_SIZE
	.align		4
.L_250:
        /*05ac*/ 	.byte	0x04, 0x11
        /*05ae*/ 	.short	(.L_252 - .L_251)
	.align		4
.L_251:
        /*05b0*/ 	.word	index@(_ZN10layer_norm31ln_parallel_residual_fwd_kernelINS_13Kernel_traitsIf13__nv_bfloat16S2_S2_fjLj7168ELj1ELj1ELj4ELj16ENS_18Kernel_traits_baseILj7168EfS2_S2_S2_fjLj128EEEEELb0ELb1ELb1EEEvNS_9FwdParamsE)
        /*05b4*/ 	.word	0x00000000


	//----- nvinfo : EIATTR_REGCOUNT
	.align		4
.L_252:
        /*05b8*/ 	.byte	0x04, 0x2f
        /*05ba*/ 	.short	(.L_254 - .L_253)
	.align		4
.L_253:
        /*05bc*/ 	.word	index@(_ZN10layer_norm31ln_parallel_residual_fwd_kernelINS_13Kernel_traitsIf13__nv_bfloat16S2_S2_fjLj7168ELj1ELj1ELj4ELj16ENS_18Kernel_traits_baseILj7168EfS2_S2_S2_fjLj128EEEEELb0ELb1ELb0EEEvNS_9FwdParamsE)
        /*05c0*/ 	.word	0x000000d1


	//----- nvinfo : EIATTR_FRAME_SIZE
	.align		4
.L_254:
        /*05c4*/ 	.byte	0x04, 0x11
        /*05c6*/ 	.short	(.L_256 - .L_255)
	.align		4
.L_255:
        /*05c8*/ 	.word	index@(_ZN10layer_norm31ln_parallel_residual_fwd_kernelINS_13Kernel_traitsIf13__nv_bfloat16S2_S2_fjLj7168ELj1ELj1ELj4ELj16ENS_18Kernel_traits_baseILj7168EfS2_S2_S2_fjLj128EEEEELb0ELb1ELb0EEEvNS_9FwdParamsE)
        /*05cc*/ 	.word	0x00000000


	//----- nvinfo : EIATTR_REGCOUNT
	.align		4
.L_256:
        /*05d0*/ 	.byte	0x04, 0x2f
        /*05d2*/ 	.short	(.L_258 - .L_257)
	.align		4
.L_257:
        /*05d4*/ 	.word	index@(_ZN10layer_norm31ln_parallel_residual_fwd_kernelINS_13Kernel_traitsIf13__nv_bfloat16S2_S2_fjLj7168ELj1ELj1ELj4ELj16ENS_18Kernel_traits_baseILj7168EfS2_S2_S2_fjLj128EEEEELb0ELb0ELb1EEEvNS_9FwdParamsE)
        /*05d8*/ 	.word	0x000000ff


	//----- nvinfo : EIATTR_FRAME_SIZE
	.align		4
.L_258:
        /*05dc*/ 	.byte	0x04, 0x11
        /*05de*/ 	.short	(.L_260 - .L_259)
	.align		4
.L_259:
        /*05e0*/ 	.word	index@(_ZN10layer_norm31ln_parallel_residual_fwd_kernelINS_13Kernel_traitsIf13__nv_bfloat16S2_S2_fjLj7168ELj1ELj1ELj4ELj16ENS_18Kernel_traits_baseILj7168EfS2_S2_S2_fjLj128EEEEELb0ELb0ELb1EEEvNS_9FwdParamsE)
        /*05e4*/ 	.word	0x000000e0


	//----- nvinfo : EIATTR_REGCOUNT
	.align		4
.L_260:
        /*05e8*/ 	.byte	0x04, 0x2f
        /*05ea*/ 	.short	(.L_262 - .L_261)
	.align		4
.L_261:
        /*05ec*/ 	.word	index@(_ZN10layer_norm31ln_parallel_residual_fwd_kernelINS_13Kernel_traitsIf13__nv_bfloat16S2_S2_fjLj7168ELj1ELj1ELj4ELj16ENS_18Kernel_traits_baseILj7168EfS2_S2_S2_fjLj128EEEEELb0ELb0ELb0EEEvNS_9FwdParamsE)
        /*05f0*/ 	.word	0x000000ff


	//----- nvinfo : EIATTR_FRAME_SIZE
	.align		4
.L_262:
        /*05f4*/ 	.byte	0x04, 0x11
        /*05f6*/ 	.short	(.L_264 - .L_263)
	.align		4
.L_263:
        /*05f8*/ 	.word	index@(_ZN10layer_norm31ln_parallel_residual_fwd_kernelINS_13Kernel_traitsIf13__nv_bfloat16S2_S2_fjLj7168ELj1ELj1ELj4ELj16ENS_18Kernel_traits_baseILj7168EfS2_S2_S2_fjLj128EEEEELb0ELb0ELb0EEEvNS_9FwdParamsE)
        /*05fc*/ 	.word	0x000000f0


	//----- nvinfo : EIATTR_REGCOUNT
	.align		4
.L_264:
        /*0600*/ 	.byte	0x04, 0x2f
        /*0602*/ 	.short	(.L_266 - .L_265)
	.align		4
.L_265:
        /*0604*/ 	.word	index@(_ZN10layer_norm31ln_parallel_residual_fwd_kernelINS_13Kernel_traitsI6__halfS2_S2_S2_fjLj7168ELj1ELj1ELj4ELj16ENS_18Kernel_traits_baseILj7168ES2_S2_S2_S2_fjLj128EEEEELb1ELb1ELb1EEEvNS_9FwdParamsE)
        /*0608*/ 	.word	0x000000a8


	//----- nvinfo : EIATTR_FRAME_SIZE
	.align		4
.L_266:
        /*060c*/ 	.byte	0x04, 0x11
        /*060e*/ 	.short	(.L_268 - .L_267)
	.align		4
.L_267:
        /*0610*/ 	.word	index@(_ZN10layer_norm31ln_parallel_residual_fwd_kernelINS_13Kernel_traitsI6__halfS2_S2_S2_fjLj7168ELj1ELj1ELj4ELj16ENS_18Kernel_traits_baseILj7168ES2_S2_S2_S2_fjLj128EEEEELb1ELb1ELb1EEEvNS_9FwdParamsE)
        /*0614*/ 	.word	0x00000000


	//----- nvinfo : EIATTR_REGCOUNT
	.align		4
.L_268:
        /*0618*/ 	.byte	0x04, 0x2f
        /*061a*/ 	.short	(.L_270 - .L_269)
	.align		4
.L_269:
        /*061c*/ 	.word	index@(_ZN10layer_norm31ln_parallel_residual_fwd_kernelINS_13Kernel_traitsI6__halfS2_S2_S2_fjLj7168ELj1ELj1ELj4ELj16ENS_18Kernel_traits_baseILj7168ES2_S2_S2_S2_fjLj128EEEEELb1ELb1ELb0EEEvNS_9FwdParamsE)
        /*0620*/ 	.word	0x000000a4


	//----- nvinfo : EIATTR_FRAME_SIZE
	.align		4
.L_270:
        /*0624*/ 	.byte	0x04, 0x11
        /*0626*/ 	.short	(.L_272 - .L_271)
	.align		4
.L_271:
        /*0628*/ 	.word	index@(_ZN10layer_norm31ln_parallel_residual_fwd_kernelINS_13Kernel_traitsI6__halfS2_S2_S2_fjLj7168ELj1ELj1ELj4ELj16ENS_18Kernel_traits_baseILj7168ES2_S2_S2_S2_fjLj128EEEEELb1ELb1ELb0EEEvNS_9FwdParamsE)
        /*062c*/ 	.word	0x00000000


	//----- nvinfo : EIATTR_REGCOUNT
	.align		4
.L_272:
        /*0630*/ 	.byte	0x04, 0x2f
        /*0632*/ 	.short	(.L_274 - .L_273)
	.align		4
.L_273:
        /*0634*/ 	.word	index@(_ZN10layer_norm31ln_parallel_residual_fwd_kernelINS_13Kernel_traitsI6__halfS2_S2_S2_fjLj7168ELj1ELj1ELj4ELj16ENS_18Kernel_traits_baseILj7168ES2_S2_S2_S2_fjLj128EEEEELb1ELb0ELb1EEEvNS_9FwdParamsE)
        /*0638*/ 	.word	0x000000fa


	//----- nvinfo : EIATTR_FRAME_SIZE
	.align		4
.L_274:
        /*063c*/ 	.byte	0x04, 0x11
        /*063e*/ 	.short	(.L_276 - .L_275)
	.align		4
.L_275:
        /*0640*/ 	.word	index@(_ZN10layer_norm31ln_parallel_residual_fwd_kernelINS_13Kernel_traitsI6__halfS2_S2_S2_fjLj7168ELj1ELj1ELj4ELj16ENS_18Kernel_traits_baseILj7168ES2_S2_S2_S2_fjLj128EEEEELb1ELb0ELb1EEEvNS_9FwdParamsE)
        /*0644*/ 	.word	0x00000000


	//----- nvinfo : EIATTR_REGCOUNT
	.align		4
.L_276:
        /*0648*/ 	.byte	0x04, 0x2f
        /*064a*/ 	.short	(.L_278 - .L_277)
	.align		4
.L_277:
        /*064c*/ 	.word	index@(_ZN10layer_norm31ln_parallel_residual_fwd_kernelINS_13Kernel_traitsI6__halfS2_S2_S2_fjLj7168ELj1ELj1ELj4ELj16ENS_18Kernel_traits_baseILj7168ES2_S2_S2_S2_fjLj128EEEEELb1ELb0ELb0EEEvNS_9FwdParamsE)
        /*0650*/ 	.word	0x000000ed


	//----- nvinfo : EIATTR_FRAME_SIZE
	.align		4
.L_278:
        /*0654*/ 	.byte	0x04, 0x11
        /*0656*/ 	.short	(.L_280 - .L_279)
	.align		4
.L_279:
        /*0658*/ 	.word	index@(_ZN10layer_norm31ln_parallel_residual_fwd_kernelINS_13Kernel_traitsI6__halfS2_S2_S2_fjLj7168ELj1ELj1ELj4ELj16ENS_18Kernel_traits_baseILj7168ES2_S2_S2_S2_fjLj128EEEEELb1ELb0ELb0EEEvNS_9FwdParamsE)
        /*065c*/ 	.word	0x00000000


	//----- nvinfo : EIATTR_REGCOUNT
	.align		4
.L_280:
        /*0660*/ 	.byte	0x04, 0x2f
        /*0662*/ 	.short	(.L_282 - .L_281)
	.align		4
.L_281:
        /*0664*/ 	.word	index@(_ZN10layer_norm31ln_parallel_residual_fwd_kernelINS_13Kernel_traitsI6__halfS2_S2_S2_fjLj7168ELj1ELj1ELj4ELj16ENS_18Kernel_traits_baseILj7168ES2_S2_S2_S2_fjLj128EEEEELb0ELb1ELb1EEEvNS_9FwdParamsE)
        /*0668*/ 	.word	0x0000009e


	//----- nvinfo : EIATTR_FRAME_SIZE
	.align		4
.L_282:
        /*066c*/ 	.byte	0x04, 0x11
        /*066e*/ 	.short	(.L_284 - .L_283)
	.align		4
.L_283:
        /*0670*/ 	.word	index@(_ZN10layer_norm31ln_parallel_residual_fwd_kernelINS_13Kernel_traitsI6__halfS2_S2_S2_fjLj7168ELj1ELj1ELj4ELj16ENS_18Kernel_traits_baseILj7168ES2_S2_S2_S2_fjLj128EEEEELb0ELb1ELb1EEEvNS_9FwdParamsE)
        /*0674*/ 	.word	0x00000000


	//----- nvinfo : EIATTR_REGCOUNT
	.align		4
.L_284:
        /*0678*/ 	.byte	0x04, 0x2f
        /*067a*/ 	.short	(.L_286 - .L_285)
	.align		4
.L_285:
        /*067c*/ 	.word	index@(_ZN10layer_norm31ln_parallel_residual_fwd_kernelINS_13Kernel_traitsI6__halfS2_S2_S2_fjLj7168ELj1ELj1ELj4ELj16ENS_18Kernel_traits_baseILj7168ES2_S2_S2_S2_fjLj128EEEEELb0ELb1ELb0EEEvNS_9FwdParamsE)
        /*0680*/ 	.word	0x0000009b


	//----- nvinfo : EIATTR_FRAME_SIZE
	.align		4
.L_286:
        /*0684*/ 	.byte	0x04, 0x11
        /*0686*/ 	.short	(.L_288 - .L_287)
	.align		4
.L_287:
        /*0688*/ 	.word	index@(_ZN10layer_norm31ln_parallel_residual_fwd_kernelINS_13Kernel_traitsI6__halfS2_S2_S2_fjLj7168ELj1ELj1ELj4ELj16ENS_18Kernel_traits_baseILj7168ES2_S2_S2_S2_fjLj128EEEEELb0ELb1ELb0EEEvNS_9FwdParamsE)
        /*068c*/ 	.word	0x00000000


	//----- nvinfo : EIATTR_REGCOUNT
	.align		4
.L_288:
        /*0690*/ 	.byte	0x04, 0x2f
        /*0692*/ 	.short	(.L_290 - .L_289)
	.align		4
.L_289:
        /*0694*/ 	.word	index@(_ZN10layer_norm31ln_parallel_residual_fwd_kernelINS_13Kernel_traitsI6__halfS2_S2_S2_fjLj7168ELj1ELj1ELj4ELj16ENS_18Kernel_traits_baseILj7168ES2_S2_S2_S2_fjLj128EEEEELb0ELb0ELb1EEEvNS_9FwdParamsE)
        /*0698*/ 	.word	0x000000fc


	//----- nvinfo : EIATTR_FRAME_SIZE
	.align		4
.L_290:
        /*069c*/ 	.byte	0x04, 0x11
        /*069e*/ 	.short	(.L_292 - .L_291)
	.align		4
.L_291:
        /*06a0*/ 	.word	index@(_ZN10layer_norm31ln_parallel_residual_fwd_kernelINS_13Kernel_traitsI6__halfS2_S2_S2_fjLj7168ELj1ELj1ELj4ELj16ENS_18Kernel_traits_baseILj7168ES2_S2_S2_S2_fjLj128EEEEELb0ELb0ELb1EEEvNS_9FwdParamsE)
        /*06a4*/ 	.word	0x00000000


	//----- nvinfo : EIATTR_REGCOUNT
	.align		4
.L_292:
        /*06a8*/ 	.byte	0x04, 0x2f
        /*06aa*/ 	.short	(.L_294 - .L_293)
	.align		4
.L_293:
        /*06ac*/ 	.word	index@(_ZN10layer_norm31ln_parallel_residual_fwd_kernelINS_13Kernel_traitsI6__halfS2_S2_S2_fjLj7168ELj1ELj1ELj4ELj16ENS_18Kernel_traits_baseILj7168ES2_S2_S2_S2_fjLj128EEEEELb0ELb0ELb0EEEvNS_9FwdParamsE)
        /*06b0*/ 	.word	0x000000de


	//----- nvinfo : EIATTR_FRAME_SIZE
	.align		4
.L_294:
        /*06b4*/ 	.byte	0x04, 0x11
        /*06b6*/ 	.short	(.L_296 - .L_295)
	.align		4
.L_295:
        /*06b8*/ 	.word	index@(_ZN10layer_norm31ln_parallel_residual_fwd_kernelINS_13Kernel_traitsI6__halfS2_S2_S2_fjLj7168ELj1ELj1ELj4ELj16ENS_18Kernel_traits_baseILj7168ES2_S2_S2_S2_fjLj128EEEEELb0ELb0ELb0EEEvNS_9FwdParamsE)
        /*06bc*/ 	.word	0x00000000


	//----- nvinfo : EIATTR_REGCOUNT
	.align		4
.L_296:
        /*06c0*/ 	.byte	0x04, 0x2f
        /*06c2*/ 	.short	(.L_298 - .L_297)
	.align		4
.L_297:
        /*06c4*/ 	.word	index@(_ZN10layer_norm31ln_parallel_residual_fwd_kernelINS_13Kernel_traitsI13__nv_bfloat16S2_S2_S2_fjLj7168ELj1ELj1ELj4ELj16ENS_18Kernel_traits_baseILj7168ES2_S2_S2_S2_fjLj128EEEEELb1ELb1ELb1EEEvNS_9FwdParamsE)
        /*06c8*/ 	.word	0x000000ea


	//----- nvinfo : EIATTR_FRAME_SIZE
	.align		4
.L_298:
        /*06cc*/ 	.byte	0x04, 0x11
        /*06ce*/ 	.short	(.L_300 - .L_299)
	.align		4
.L_299:
        /*06d0*/ 	.word	index@(_ZN10layer_norm31ln_parallel_residual_fwd_kernelINS_13Kernel_traitsI13__nv_bfloat16S2_S2_S2_fjLj7168ELj1ELj1ELj4ELj16ENS_18Kernel_traits_baseILj7168ES2_S2_S2_S2_fjLj128EEEEELb1ELb1ELb1EEEvNS_9FwdParamsE)
        /*06d4*/ 	.word	0x00000000


	//----- nvinfo : EIATTR_REGCOUNT
	.align		4
.L_300:
        /*06d8*/ 	.byte	0x04, 0x2f
        /*06da*/ 	.short	(.L_302 - .L_301)
	.align		4
.L_301:
        /*06dc*/ 	.word	index@(_ZN10layer_norm31ln_parallel_residual_fwd_kernelINS_13Kernel_traitsI13__nv_bfloat16S2_S2_S2_fjLj7168ELj1ELj1ELj4ELj16ENS_18Kernel_traits_baseILj7168ES2_S2_S2_S2_fjLj128EEEEELb1ELb1ELb0EEEvNS_9FwdParamsE)
        /*06e0*/ 	.word	0x000000e0


	//----- nvinfo : EIATTR_FRAME_SIZE
	.align		4
.L_302:
        /*06e4*/ 	.byte	0x04, 0x11
        /*06e6*/ 	.short	(.L_304 - .L_303)
	.align		4
.L_303:
        /*06e8*/ 	.word	index@(_ZN10layer_norm31ln_parallel_residual_fwd_kernelINS_13Kernel_traitsI13__nv_bfloat16S2_S2_S2_fjLj7168ELj1ELj1ELj4ELj16ENS_18Kernel_traits_baseILj7168ES2_S2_S2_S2_fjLj128EEEEELb1ELb1ELb0EEEvNS_9FwdParamsE)
        /*06ec*/ 	.word	0x00000000


	//----- nvinfo : EIATTR_REGCOUNT
	.align		4
.L_304:
        /*06f0*/ 	.byte	0x04, 0x2f
        /*06f2*/ 	.short	(.L_306 - .L_305)
	.align		4
.L_305:
        /*06f4*/ 	.word	index@(_ZN10layer_norm31ln_parallel_residual_fwd_kernelINS_13Kernel_traitsI13__nv_bfloat16S2_S2_S2_fjLj7168ELj1ELj1ELj4ELj16ENS_18Kernel_traits_baseILj7168ES2_S2_S2_S2_fjLj128EEEEELb1ELb0ELb1EEEvNS_9FwdParamsE)
        /*06f8*/ 	.word	0x000000ff


	//----- nvinfo : EIATTR_FRAME_SIZE
	.align		4
.L_306:
        /*06fc*/ 	.byte	0x04, 0x11
        /*06fe*/ 	.short	(.L_308 - .L_307)
	.align		4
.L_307:
        /*0700*/ 	.word	index@(_ZN10layer_norm31ln_parallel_residual_fwd_kernelINS_13Kernel_traitsI13__nv_bfloat16S2_S2_S2_fjLj7168ELj1ELj1ELj4ELj16ENS_18Kernel_traits_baseILj7168ES2_S2_S2_S2_fjLj128EEEEELb1ELb0ELb1EEEvNS_9FwdParamsE)
        /*0704*/ 	.word	0x000000a8


	//----- nvinfo : EIATTR_REGCOUNT
	.align		4
.L_308:
        /*0708*/ 	.byte	0x04, 0x2f
        /*070a*/ 	.short	(.L_310 - .L_309)
	.align		4
.L_309:
        /*070c*/ 	.word	index@(_ZN10layer_norm31ln_parallel_residual_fwd_kernelINS_13Kernel_traitsI13__nv_bfloat16S2_S2_S2_fjLj7168ELj1ELj1ELj4ELj16ENS_18Kernel_traits_baseILj7168ES2_S2_S2_S2_fjLj128EEEEELb1ELb0ELb0EEEvNS_9FwdParamsE)
        /*0710*/ 	.word	0x000000ff


	//----- nvinfo : EIATTR_FRAME_SIZE
	.align		4
.L_310:
        /*0714*/ 	.byte	0x04, 0x11
        /*0716*/ 	.short	(.L_312 - .L_311)
	.align		4
.L_311:
        /*0718*/ 	.word	index@(_ZN10layer_norm31ln_parallel_residual_fwd_kernelINS_13Kernel_traitsI13__nv_bfloat16S2_S2_S2_fjLj7168ELj1ELj1ELj4ELj16ENS_18Kernel_traits_baseILj7168ES2_S2_S2_S2_fjLj128EEEEELb1ELb0ELb0EEEvNS_9FwdParamsE)
        /*071c*/ 	.word	0x00000138


	//----- nvinfo : EIATTR_REGCOUNT
	.align		4
.L_312:
        /*0720*/ 	.byte	0x04, 0x2f
        /*0722*/ 	.short	(.L_314 - .L_313)
	.align		4
.L_313:
        /*0724*/ 	.word	index@(_ZN10layer_norm31ln_parallel_residual_fwd_kernelINS_13Kernel_traitsI13__nv_bfloat16S2_S2_S2_fjLj7168ELj1ELj1ELj4ELj16ENS_18Kernel_traits_baseILj7168ES2_S2_S2_S2_fjLj128EEEEELb0ELb1ELb1EEEvNS_9FwdParamsE)
        /*0728*/ 	.word	0x000000fb


	//----- nvinfo : EIATTR_FRAME_SIZE
	.align		4
.L_314:
        /*072c*/ 	.byte	0x04, 0x11
        /*072e*/ 	.short	(.L_316 - .L_315)
	.align		4
.L_315:
        /*0730*/ 	.word	index@(_ZN10layer_norm31ln_parallel_residual_fwd_kernelINS_13Kernel_traitsI13__nv_bfloat16S2_S2_S2_fjLj7168ELj1ELj1ELj4ELj16ENS_18Kernel_traits_baseILj7168ES2_S2_S2_S2_fjLj128EEEEELb0ELb1ELb1EEEvNS_9FwdParamsE)
        /*0734*/ 	.word	0x00000000


	//----- nvinfo : EIATTR_REGCOUNT
	.align		4
.L_316:
        /*0738*/ 	.byte	0x04, 0x2f
        /*073a*/ 	.short	(.L_318 - .L_317)
	.align		4
.L_317:
        /*073c*/ 	.word	index@(_ZN10layer_norm31ln_parallel_residual_fwd_kernelINS_13Kernel_traitsI13__nv_bfloat16S2_S2_S2_fjLj7168ELj1ELj1ELj4ELj16ENS_18Kernel_traits_baseILj7168ES2_S2_S2_S2_fjLj128EEEEELb0ELb1ELb0EEEvNS_9FwdParamsE)
        /*0740*/ 	.word	0x000000d4


	//----- nvinfo : EIATTR_FRAME_SIZE
	.align		4
.L_318:
        /*0744*/ 	.byte	0x04, 0x11
        /*0746*/ 	.short	(.L_320 - .L_319)
	.align		4
.L_319:
        /*0748*/ 	.word	index@(_ZN10layer_norm31ln_parallel_residual_fwd_kernelINS_13Kernel_traitsI13__nv_bfloat16S2_S2_S2_fjLj7168ELj1ELj1ELj4ELj16ENS_18Kernel_traits_baseILj7168ES2_S2_S2_S2_fjLj128EEEEELb0ELb1ELb0EEEvNS_9FwdParamsE)
        /*074c*/ 	.word	0x00000000


	//----- nvinfo : EIATTR_REGCOUNT
	.align		4
.L_320:
        /*0750*/ 	.byte	0x04, 0x2f
        /*0752*/ 	.short	(.L_322 - .L_321)
	.align		4
.L_321:
        /*0754*/ 	.word	index@(_ZN10layer_norm31ln_parallel_residual_fwd_kernelINS_13Kernel_traitsI13__nv_bfloat16S2_S2_S2_fjLj7168ELj1ELj1ELj4ELj16ENS_18Kernel_traits_baseILj7168ES2_S2_S2_S2_fjLj128EEEEELb0ELb0ELb1EEEvNS_9FwdParamsE)
        /*0758*/ 	.word	0x000000ff


	//----- nvinfo : EIATTR_FRAME_SIZE
	.align		4
.L_322:
        /*075c*/ 	.byte	0x04, 0x11
        /*075e*/ 	.short	(.L_324 - .L_323)
	.align		4
.L_323:
        /*0760*/ 	.word	index@(_ZN10layer_norm31ln_parallel_residual_fwd_kernelINS_13Kernel_traitsI13__nv_bfloat16S2_S2_S2_fjLj7168ELj1ELj1ELj4ELj16ENS_18Kernel_traits_baseILj7168ES2_S2_S2_S2_fjLj128EEEEELb0ELb0ELb1EEEvNS_9FwdParamsE)
        /*0764*/ 	.word	0x000000e8


	//----- nvinfo : EIATTR_REGCOUNT
	.align		4
.L_324:
        /*0768*/ 	.byte	0x04, 0x2f
        /*076a*/ 	.short	(.L_326 - .L_325)
	.align		4
.L_325:
        /*076c*/ 	.word	index@(_ZN10layer_norm31ln_parallel_residual_fwd_kernelINS_13Kernel_traitsI13__nv_bfloat16S2_S2_S2_fjLj7168ELj1ELj1ELj4ELj16ENS_18Kernel_traits_baseILj7168ES2_S2_S2_S2_fjLj128EEEEELb0ELb0ELb0EEEvNS_9FwdParamsE)
        /*0770*/ 	.word	0x000000ff


	//----- nvinfo : EIATTR_FRAME_SIZE
	.align		4
.L_326:
        /*0774*/ 	.byte	0x04, 0x11
        /*0776*/ 	.short	(.L_328 - .L_327)
	.align		4
.L_327:
        /*0778*/ 	.word	index@(_ZN10layer_norm31ln_parallel_residual_fwd_kernelINS_13Kernel_traitsI13__nv_bfloat16S2_S2_S2_fjLj7168ELj1ELj1ELj4ELj16ENS_18Kernel_traits_baseILj7168ES2_S2_S2_S2_fjLj128EEEEELb0ELb0ELb0EEEvNS_9FwdParamsE)
        /*077c*/ 	.word	0x00000100


	//----- nvinfo : EIATTR_MIN_STACK_SIZE
	.align		4
.L_328:
        /*0780*/ 	.byte	0x04, 0x12
        /*0782*/ 	.short	(.L_330 - .L_329)
	.align		4
.L_329:
        /*0784*/ 	.word	index@(_ZN10layer_norm31ln_parallel_residual_fwd_kernelINS_13Kernel_traitsI13__nv_bfloat16S2_S2_S2_fjLj7168ELj1ELj1ELj4ELj16ENS_18Kernel_traits_baseILj7168ES2_S2_S2_S2_fjLj128EEEEELb0ELb0ELb0EEEvNS_9FwdParamsE)
        /*0788*/ 	.word	0x00000100


	//----- nvinfo : EIATTR_MIN_STACK_SIZE
	.align		4
.L_330:
        /*078c*/ 	.byte	0x04, 0x12
        /*078e*/ 	.short	(.L_332 - .L_331)
	.align		4
.L_331:
        /*0790*/ 	.word	index@(_ZN10layer_norm31ln_parallel_residual_fwd_kernelINS_13Kernel_traitsI13__nv_bfloat16S2_S2_S2_fjLj7168ELj1ELj1ELj4ELj16ENS_18Kernel_traits_baseILj7168ES2_S2_S2_S2_fjLj128EEEEELb0ELb0ELb1EEEvNS_9FwdParamsE)
        /*0794*/ 	.word	0x000000e8


	//----- nvinfo : EIATTR_MIN_STACK_SIZE
	.align		4
.L_332:
        /*0798*/ 	.byte	0x04, 0x12
        /*079a*/ 	.short	(.L_334 - .L_333)
	.align		4
.L_333:
        /*079c*/ 	.word	index@(_ZN10layer_norm31ln_parallel_residual_fwd_kernelINS_13Kernel_traitsI13__nv_bfloat16S2_S2_S2_fjLj7168ELj1ELj1ELj4ELj16ENS_18Kernel_traits_baseILj7168ES2_S2_S2_S2_fjLj128EEEEELb0ELb1ELb0EEEvNS_9FwdParamsE)
        /*07a0*/ 	.word	0x00000000


	//----- nvinfo : EIATTR_MIN_STACK_SIZE
	.align		4
.L_334:
        /*07a4*/ 	.byte	0x04, 0x12
        /*07a6*/ 	.short	(.L_336 - .L_335)
	.align		4
.L_335:
        /*07a8*/ 	.word	index@(_ZN10layer_norm31ln_parallel_residual_fwd_kernelINS_13Kernel_traitsI13__nv_bfloat16S2_S2_S2_fjLj7168ELj1ELj1ELj4ELj16ENS_18Kernel_traits_baseILj7168ES2_S2_S2_S2_fjLj128EEEEELb0ELb1ELb1EEEvNS_9FwdParamsE)
        /*07ac*/ 	.word	0x00000000


	//----- nvinfo : EIATTR_MIN_STACK_SIZE
	.align		4
.L_336:
        /*07b0*/ 	.byte	0x04, 0x12
        /*07b2*/ 	.short	(.L_338 - .L_337)
	.align		4
.L_337:
        /*07b4*/ 	.word	index@(_ZN10layer_norm31ln_parallel_residual_fwd_kernelINS_13Kernel_traitsI13__nv_bfloat16S2_S2_S2_fjLj7168ELj1ELj1ELj4ELj16ENS_18Kernel_traits_baseILj7168ES2_S2_S2_S2_fjLj128EEEEELb1ELb0ELb0EEEvNS_9FwdParamsE)
        /*07b8*/ 	.word	0x00000138


	//----- nvinfo : EIATTR_MIN_STACK_SIZE
	.align		4
.L_338:
        /*07bc*/ 	.byte	0x04, 0x12
        /*07be*/ 	.short	(.L_340 - .L_339)
	.align		4
.L_339:
        /*07c0*/ 	.word	index@(_ZN10layer_norm31ln_parallel_residual_fwd_kernelINS_13Kernel_traitsI13__nv_bfloat16S2_S2_S2_fjLj7168ELj1ELj1ELj4ELj16ENS_18Kernel_traits_baseILj7168ES2_S2_S2_S2_fjLj128EEEEELb1ELb0ELb1EEEvNS_9FwdParamsE)
        /*07c4*/ 	.word	0x000000a8


	//----- nvinfo : EIATTR_MIN_STACK_SIZE
	.align		4
.L_340:
        /*07c8*/ 	.byte	0x04, 0x12
        /*07ca*/ 	.short	(.L_342 - .L_341)
	.align		4
.L_341:
        /*07cc*/ 	.word	index@(_ZN10layer_norm31ln_parallel_residual_fwd_kernelINS_13Kernel_traitsI13__nv_bfloat16S2_S2_S2_fjLj7168ELj1ELj1ELj4ELj16ENS_18Kernel_traits_baseILj7168ES2_S2_S2_S2_fjLj128EEEEELb1ELb1ELb0EEEvNS_9FwdParamsE)
        /*07d0*/ 	.word	0x00000000


	//----- nvinfo : EIATTR_MIN_STACK_SIZE
	.align		4
.L_342:
        /*07d4*/ 	.byte	0x04, 0x12
        /*07d6*/ 	.short	(.L_344 - .L_343)
	.align		4
.L_343:
        /*07d8*/ 	.word	index@(_ZN10layer_norm31ln_parallel_residual_fwd_kernelINS_13Kernel_traitsI13__nv_bfloat16S2_S2_S2_fjLj7168ELj1ELj1ELj4ELj16ENS_18Kernel_traits_baseILj7168ES2_S2_S2_S2_fjLj128EEEEELb1ELb1ELb1EEEvNS_9FwdParamsE)
        /*07dc*/ 	.word	0x00000000


	//----- nvinfo : EIATTR_MIN_STACK_SIZE
	.align		4
.L_344:
        /*07e0*/ 	.byte	0x04, 0x12
        /*07e2*/ 	.short	(.L_346 - .L_345)
	.align		4
.L_345:
        /*07e4*/ 	.word	index@(_ZN10layer_norm31ln_parallel_residual_fwd_kernelINS_13Kernel_traitsI6__halfS2_S2_S2_fjLj7168ELj1ELj1ELj4ELj16ENS_18Kernel_traits_baseILj7168ES2_S2_S2_S2_fjLj128EEEEELb0ELb0ELb0EEEvNS_9FwdParamsE)
        /*07e8*/ 	.word	0x00000000


	//----- nvinfo : EIATTR_MIN_STACK_SIZE
	.align		4
.L_346:
        /*07ec*/ 	.byte	0x04, 0x12
        /*07ee*/ 	.short	(.L_348 - .L_347)
	.align		4
.L_347:
        /*07f0*/ 	.word	index@(_ZN10layer_norm31ln_parallel_residual_fwd_kernelINS_13Kernel_traitsI6__halfS2_S2_S2_fjLj7168ELj1ELj1ELj4ELj16ENS_18Kernel_traits_baseILj7168ES2_S2_S2_S2_fjLj128EEEEELb0ELb0ELb1EEEvNS_9FwdParamsE)
        /*07f4*/ 	.word	0x00000000


	//----- nvinfo : EIATTR_MIN_STACK_SIZE
	.align		4
.L_348:
        /*07f8*/ 	.byte	0x04, 0x12
        /*07fa*/ 	.short	(.L_350 - .L_349)
	.align		4
.L_349:
        /*07fc*/ 	.word	index@(_ZN10layer_norm31ln_parallel_residual_fwd_kernelINS_13Kernel_traitsI6__halfS2_S2_S2_fjLj7168ELj1ELj1ELj4ELj16ENS_18Kernel_traits_baseILj7168ES2_S2_S2_S2_fjLj128EEEEELb0ELb1ELb0EEEvNS_9FwdParamsE)
        /*0800*/ 	.word	0x00000000


	//----- nvinfo : EIATTR_MIN_STACK_SIZE
	.align		4
.L_350:
        /*0804*/ 	.byte	0x04, 0x12
        /*0806*/ 	.short	(.L_352 - .L_351)
	.align		4
.L_351:
        /*0808*/ 	.word	index@(_ZN10layer_norm31ln_parallel_residual_fwd_kernelINS_13Kernel_traitsI6__halfS2_S2_S2_fjLj7168ELj1ELj1ELj4ELj16ENS_18Kernel_traits_baseILj7168ES2_S2_S2_S2_fjLj128EEEEELb0ELb1ELb1EEEvNS_9FwdParamsE)
        /*080c*/ 	.word	0x00000000


	//----- nvinfo : EIATTR_MIN_STACK_SIZE
	.align		4
.L_352:
        /*0810*/ 	.byte	0x04, 0x12
        /*0812*/ 	.short	(.L_354 - .L_353)
	.align		4
.L_353:
        /*0814*/ 	.word	index@(_ZN10layer_norm31ln_parallel_residual_fwd_kernelINS_13Kernel_traitsI6__halfS2_S2_S2_fjLj7168ELj1ELj1ELj4ELj16ENS_18Kernel_traits_baseILj7168ES2_S2_S2_S2_fjLj128EEEEELb1ELb0ELb0EEEvNS_9FwdParamsE)
        /*0818*/ 	.word	0x00000000


	//----- nvinfo : EIATTR_MIN_STACK_SIZE
	.align		4
.L_354:
        /*081c*/ 	.byte	0x04, 0x12
        /*081e*/ 	.short	(.L_356 - .L_355)
	.align		4
.L_355:
        /*0820*/ 	.word	index@(_ZN10layer_norm31ln_parallel_residual_fwd_kernelINS_13Kernel_traitsI6__halfS2_S2_S2_fjLj7168ELj1ELj1ELj4ELj16ENS_18Kernel_traits_baseILj7168ES2_S2_S2_S2_fjLj128EEEEELb1ELb0ELb1EEEvNS_9FwdParamsE)
        /*0824*/ 	.word	0x00000000


	//----- nvinfo : EIATTR_MIN_STACK_SIZE
	.align		4
.L_356:
        /*0828*/ 	.byte	0x04, 0x12
        /*082a*/ 	.short	(.L_358 - .L_357)
	.align		4
.L_357:
        /*082c*/ 	.word	index@(_ZN10layer_norm31ln_parallel_residual_fwd_kernelINS_13Kernel_traitsI6__halfS2_S2_S2_fjLj7168ELj1ELj1ELj4ELj16ENS_18Kernel_traits_baseILj7168ES2_S2_S2_S2_fjLj128EEEEELb1ELb1ELb0EEEvNS_9FwdParamsE)
        /*0830*/ 	.word	0x00000000


	//----- nvinfo : EIATTR_MIN_STACK_SIZE
	.align		4
.L_358:
        /*0834*/ 	.byte	0x04, 0x12
        /*0836*/ 	.short	(.L_360 - .L_359)
	.align		4
.L_359:
        /*0838*/ 	.word	index@(_ZN10layer_norm31ln_parallel_residual_fwd_kernelINS_13Kernel_traitsI6__halfS2_S2_S2_fjLj7168ELj1ELj1ELj4ELj16ENS_18Kernel_traits_baseILj7168ES2_S2_S2_S2_fjLj128EEEEELb1ELb1ELb1EEEvNS_9FwdParamsE)
        /*083c*/ 	.word	0x00000000


	//----- nvinfo : EIATTR_MIN_STACK_SIZE
	.align		4
.L_360:
        /*0840*/ 	.byte	0x04, 0x12
        /*0842*/ 	.short	(.L_362 - .L_361)
	.align		4
.L_361:
        /*0844*/ 	.word	index@(_ZN10layer_norm31ln_parallel_residual_fwd_kernelINS_13Kernel_traitsIf13__nv_bfloat16S2_S2_fjLj7168ELj1ELj1ELj4ELj16ENS_18Kernel_traits_baseILj7168EfS2_S2_S2_fjLj128EEEEELb0ELb0ELb0EEEvNS_9FwdParamsE)
        /*0848*/ 	.word	0x000000f0


	//----- nvinfo : EIATTR_MIN_STACK_SIZE
	.align		4
.L_362:
        /*084c*/ 	.byte	0x04, 0x12
        /*084e*/ 	.short	(.L_364 - .L_363)
	.align		4
.L_363:
        /*0850*/ 	.word	index@(_ZN10layer_norm31ln_parallel_residual_fwd_kernelINS_13Kernel_traitsIf13__nv_bfloat16S2_S2_fjLj7168ELj1ELj1ELj4ELj16ENS_18Kernel_traits_baseILj7168EfS2_S2_S2_fjLj128EEEEELb0ELb0ELb1EEEvNS_9FwdParamsE)
        /*0854*/ 	.word	0x000000e0


	//----- nvinfo : EIATTR_MIN_STACK_SIZE
	.align		4
.L_364:
        /*0858*/ 	.byte	0x04, 0x12
        /*085a*/ 	.short	(.L_366 - .L_365)
	.align		4
.L_365:
        /*085c*/ 	.word	index@(_ZN10layer_norm31ln_parallel_residual_fwd_kernelINS_13Kernel_traitsIf13__nv_bfloat16S2_S2_fjLj7168ELj1ELj1ELj4ELj16ENS_18Kernel_traits_baseILj7168EfS2_S2_S2_fjLj128EEEEELb0ELb1ELb0EEEvNS_9FwdParamsE)
        /*0860*/ 	.word	0x00000000


	//----- nvinfo : EIATTR_MIN_STACK_SIZE
	.align		4
.L_366:
        /*0864*/ 	.byte	0x04, 0x12
        /*0866*/ 	.short	(.L_368 - .L_367)
	.align		4
.L_367:
        /*0868*/ 	.word	index@(_ZN10layer_norm31ln_parallel_residual_fwd_kernelINS_13Kernel_traitsIf13__nv_bfloat16S2_S2_fjLj7168ELj1ELj1ELj4ELj16ENS_18Kernel_traits_baseILj7168EfS2_S2_S2_fjLj128EEEEELb0ELb1ELb1EEEvNS_9FwdParamsE)
        /*086c*/ 	.word	0x00000000


	//----- nvinfo : EIATTR_MIN_STACK_SIZE
	.align		4
.L_368:
        /*0870*/ 	.byte	0x04, 0x12
        /*0872*/ 	.short	(.L_370 - .L_369)
	.align		4
.L_369:
        /*0874*/ 	.word	index@(_ZN10layer_norm31ln_parallel_residual_fwd_kernelINS_13Kernel_traitsIf13__nv_bfloat16S2_S2_fjLj7168ELj1ELj1ELj4ELj16ENS_18Kernel_traits_baseILj7168EfS2_S2_S2_fjLj128EEEEELb1ELb0ELb0EEEvNS_9FwdParamsE)
        /*0878*/ 	.word	0x00000128


	//----- nvinfo : EIATTR_MIN_STACK_SIZE
	.align		4
.L_370:
        /*087c*/ 	.byte	0x04, 0x12
        /*087e*/ 	.short	(.L_372 - .L_371)
	.align		4
.L_371:
        /*0880*/ 	.word	index@(_ZN10layer_norm31ln_parallel_residual_fwd_kernelINS_13Kernel_traitsIf13__nv_bfloat16S2_S2_fjLj7168ELj1ELj1ELj4ELj16ENS_18Kernel_traits_baseILj7168EfS2_S2_S2_fjLj128EEEEELb1ELb0ELb1EEEvNS_9FwdParamsE)
        /*0884*/ 	.word	0x00000130


	//----- nvinfo : EIATTR_MIN_STACK_SIZE
	.align		4
.L_372:
        /*0888*/ 	.byte	0x04, 0x12
        /*088a*/ 	.short	(.L_374 - .L_373)
	.align		4
.L_373:
        /*088c*/ 	.word	index@(_ZN10layer_norm31ln_parallel_residual_fwd_kernelINS_13Kernel_traitsIf13__nv_bfloat16S2_S2_fjLj7168ELj1ELj1ELj4ELj16ENS_18Kernel_traits_baseILj7168EfS2_S2_S2_fjLj128EEEEELb1ELb1ELb0EEEvNS_9FwdParamsE)
        /*0890*/ 	.word	0x00000000


	//----- nvinfo : EIATTR_MIN_STACK_SIZE
	.align		4
.L_374:
        /*0894*/ 	.byte	0x04, 0x12
        /*0896*/ 	.short	(.L_376 - .L_375)
	.align		4
.L_375:
        /*0898*/ 	.word	index@(_ZN10layer_norm31ln_parallel_residual_fwd_kernelINS_13Kernel_traitsIf13__nv_bfloat16S2_S2_fjLj7168ELj1ELj1ELj4ELj16ENS_18Kernel_traits_baseILj7168EfS2_S2_S2_fjLj128EEEEELb1ELb1ELb1EEEvNS_9FwdParamsE)
        /*089c*/ 	.word	0x00000000


	//----- nvinfo : EIATTR_MIN_STACK_SIZE
	.align		4
.L_376:
        /*08a0*/ 	.byte	0x04, 0x12
        /*08a2*/ 	.short	(.L_378 - .L_377)
	.align		4
.L_377:
        /*08a4*/ 	.word	index@(_ZN10layer_norm31ln_parallel_residual_fwd_kernelINS_13Kernel_traitsI13__nv_bfloat16S2_fS2_fjLj7168ELj1ELj1ELj4ELj16ENS_18Kernel_traits_baseILj7168ES2_S2_fS2_fjLj128EEEEELb0ELb0ELb0EEEvNS_9FwdParamsE)
        /*08a8*/ 	.word	0x00000100


	//----- nvinfo : EIATTR_MIN_STACK_SIZE
	.align		4
.L_378:
        /*08ac*/ 	.byte	0x04, 0x12
        /*08ae*/ 	.short	(.L_380 - .L_379)
	.align		4
.L_379:
        /*08b0*/ 	.word	index@(_ZN10layer_norm31ln_parallel_residual_fwd_kernelINS_13Kernel_traitsI13__nv_bfloat16S2_fS2_fjLj7168ELj1ELj1ELj4ELj16ENS_18Kernel_traits_baseILj7168ES2_S2_fS2_fjLj128EEEEELb0ELb0ELb1EEEvNS_9FwdParamsE)
        /*08b4*/ 	.word	0x000000d8


	//----- nvinfo : EIATTR_MIN_STACK_SIZE
	.align		4
.L_380:
        /*08b8*/ 	.byte	0x04, 0x12
        /*08ba*/ 	.short	(.L_382 - .L_381)
	.align		4
.L_381:
        /*08bc*/ 	.word	index@(_ZN10layer_norm31ln_parallel_residual_fwd_kernelINS_13Kernel_traitsI13__nv_bfloat16S2_fS2_fjLj7168ELj1ELj1ELj4ELj16ENS_18Kernel_traits_baseILj7168ES2_S2_fS2_fjLj128EEEEELb0ELb1ELb0EEEvNS_9FwdParamsE)
        /*08c0*/ 	.word	0x00000000


	//----- nvinfo : EIATTR_MIN_STACK_SIZE
	.align		4
.L_382:
        /*08c4*/ 	.byte	0x04, 0x12
        /*08c6*/ 	.short	(.L_384 - .L_383)
	.align		4
.L_383:
        /*08c8*/ 	.word	index@(_ZN10layer_norm31ln_parallel_residual_fwd_kernelINS_13Kernel_traitsI13__nv_bfloat16S2_fS2_fjLj7168ELj1ELj1ELj4ELj16ENS_18Kernel_traits_baseILj7168ES2_S2_fS2_fjLj128EEEEELb0ELb1ELb1EEEvNS_9FwdParamsE)
        /*08cc*/ 	.word	0x00000000


	//----- nvinfo : EIATTR_MIN_STACK_SIZE
	.align		4
.L_384:
        /*08d0*/ 	.byte	0x04, 0x12
        /*08d2*/ 	.short	(.L_386 - .L_385)
	.align		4
.L_385:
        /*08d4*/ 	.word	index@(_ZN10layer_norm31ln_parallel_residual_fwd_kernelINS_13Kernel_traitsI13__nv_bfloat16S2_fS2_fjLj7168ELj1ELj1ELj4ELj16ENS_18Kernel_traits_baseILj7168ES2_S2_fS2_fjLj128EEEEELb1ELb0ELb0EEEvNS_9FwdParamsE)
        /*08d8*/ 	.word	0x00000148


	//----- nvinfo : EIATTR_MIN_STACK_SIZE
	.align		4
.L_386:
        /*08dc*/ 	.byte	0x04, 0x12
        /*08de*/ 	.short	(.L_388 - .L_387)
	.align		4
.L_387:
        /*08e0*/ 	.word	index@(_ZN10layer_norm31ln_parallel_residual_fwd_kernelINS_13Kernel_traitsI13__nv_bfloat16S2_fS2_fjLj7168ELj1ELj1ELj4ELj16ENS_18Kernel_traits_baseILj7168ES2_S2_fS2_fjLj128EEEEELb1ELb0ELb1EEEvNS_9FwdParamsE)
        /*08e4*/ 	.word	0x000000f0


	//----- nvinfo : EIATTR_MIN_STACK_SIZE
	.align		4
.L_388:
        /*08e8*/ 	.byte	0x04, 0x12
        /*08ea*/ 	.short	(.L_390 - .L_389)
	.align		4
.L_389:
        /*08ec*/ 	.word	index@(_ZN10layer_norm31ln_parallel_residual_fwd_kernelINS_13Kernel_traitsI13__nv_bfloat16S2_fS2_fjLj7168ELj1ELj1ELj4ELj16ENS_18Kernel_traits_baseILj7168ES2_S2_fS2_fjLj128EEEEELb1ELb1ELb0EEEvNS_9FwdParamsE)
        /*08f0*/ 	.word	0x00000000


	//----- nvinfo : EIATTR_MIN_STACK_SIZE
	.align		4
.L_390:
        /*08f4*/ 	.byte	0x04, 0x12
        /*08f6*/ 	.short	(.L_392 - .L_391)
	.align		4
.L_391:
        /*08f8*/ 	.word	index@(_ZN10layer_norm31ln_parallel_residual_fwd_kernelINS_13Kernel_traitsI13__nv_bfloat16S2_fS2_fjLj7168ELj1ELj1ELj4ELj16ENS_18Kernel_traits_baseILj7168ES2_S2_fS2_fjLj128EEEEELb1ELb1ELb1EEEvNS_9FwdParamsE)
        /*08fc*/ 	.word	0x00000000


	//----- nvinfo : EIATTR_MIN_STACK_SIZE
	.align		4
.L_392:
        /*0900*/ 	.byte	0x04, 0x12
        /*0902*/ 	.short	(.L_394 - .L_393)
	.align		4
.L_393:
        /*0904*/ 	.word	index@(_ZN10layer_norm31ln_parallel_residual_fwd_kernelINS_13Kernel_traitsIf13__nv_bfloat16fS2_fjLj7168ELj1ELj1ELj4ELj16ENS_18Kernel_traits_baseILj7168EfS2_fS2_fjLj128EEEEELb0ELb0ELb0EEEvNS_9FwdParamsE)
        /*0908*/ 	.word	0x000000f0


	//----- nvinfo : EIATTR_MIN_STACK_SIZE
	.align		4
.L_394:
        /*090c*/ 	.byte	0x04, 0x12
        /*090e*/ 	.short	(.L_396 - .L_395)
	.align		4
.L_395:
        /*0910*/ 	.word	index@(_ZN10layer_norm31ln_parallel_residual_fwd_kernelINS_13Kernel_traitsIf13__nv_bfloat16fS2_fjLj7168ELj1ELj1ELj4ELj16ENS_18Kernel_traits_baseILj7168EfS2_fS2_fjLj128EEEEELb0ELb0ELb1EEEvNS_9FwdParamsE)
        /*0914*/ 	.word	0x000000e0


	//----- nvinfo : EIATTR_MIN_STACK_SIZE
	.align		4
.L_396:
        /*0918*/ 	.byte	0x04, 0x12
        /*091a*/ 	.short	(.L_398 - .L_397)
	.align		4
.L_397:
        /*091c*/ 	.word	index@(_ZN10layer_norm31ln_parallel_residual_fwd_kernelINS_13Kernel_traitsIf13__nv_bfloat16fS2_fjLj7168ELj1ELj1ELj4ELj16ENS_18Kernel_traits_baseILj7168EfS2_fS2_fjLj128EEEEELb0ELb1ELb0EEEvNS_9FwdParamsE)
        /*0920*/ 	.word	0x00000000


	//----- nvinfo : EIATTR_MIN_STACK_SIZE
	.align		4
.L_398:
        /*0924*/ 	.byte	0x04, 0x12
        /*0926*/ 	.short	(.L_400 - .L_399)
	.align		4
.L_399:
        /*0928*/ 	.word	index@(_ZN10layer_norm31ln_parallel_residual_fwd_kernelINS_13Kernel_traitsIf13__nv_bfloat16fS2_fjLj7168ELj1ELj1ELj4ELj16ENS_18Kernel_traits_baseILj7168EfS2_fS2_fjLj128EEEEELb0ELb1ELb1EEEvNS_9FwdParamsE)
        /*092c*/ 	.word	0x00000000


	//----- nvinfo : EIATTR_MIN_STACK_SIZE
	.align		4
.L_400:
        /*0930*/ 	.byte	0x04, 0x12
        /*0932*/ 	.short	(.L_402 - .L_401)
	.align		4
.L_401:
        /*0934*/ 	.word	index@(_ZN10layer_norm31ln_parallel_residual_fwd_kernelINS_13Kernel_traitsIf13__nv_bfloat16fS2_fjLj7168ELj1ELj1ELj4ELj16ENS_18Kernel_traits_baseILj7168EfS2_fS2_fjLj128EEEEELb1ELb0ELb0EEEvNS_9FwdParamsE)
        /*0938*/ 	.word	0x00000138


	//----- nvinfo : EIATTR_MIN_STACK_SIZE
	.align		4
.L_402:
        /*093c*/ 	.byte	0x04, 0x12
        /*093e*/ 	.short	(.L_404 - .L_403)
	.align		4
.L_403:
        /*0940*/ 	.word	index@(_ZN10layer_norm31ln_parallel_residual_fwd_kernelINS_13Kernel_traitsIf13__nv_bfloat16fS2_fjLj7168ELj1ELj1ELj4ELj16ENS_18Kernel_traits_baseILj7168EfS2_fS2_fjLj128EEEEELb1ELb0ELb1EEEvNS_9FwdParamsE)
        /*0944*/ 	.word	0x00000130


	//----- nvinfo : EIATTR_MIN_STACK_SIZE
	.align		4
.L_404:
        /*0948*/ 	.byte	0x04, 0x12
        /*094a*/ 	.short	(.L_406 - .L_405)
	.align		4
.L_405:
        /*094c*/ 	.word	index@(_ZN10layer_norm31ln_parallel_residual_fwd_kernelINS_13Kernel_traitsIf13__nv_bfloat16fS2_fjLj7168ELj1ELj1ELj4ELj16ENS_18Kernel_traits_baseILj7168EfS2_fS2_fjLj128EEEEELb1ELb1ELb0EEEvNS_9FwdParamsE)
        /*0950*/ 	.word	0x00000000


	//----- nvinfo : EIATTR_MIN_STACK_SIZE
	.align		4
.L_406:
        /*0954*/ 	.byte	0x04, 0x12
        /*0956*/ 	.short	(.L_408 - .L_407)
	.align		4
.L_407:
        /*0958*/ 	.word	index@(_ZN10layer_norm31ln_parallel_residual_fwd_kernelINS_13Kernel_traitsIf13__nv_bfloat16fS2_fjLj7168ELj1ELj1ELj4ELj16ENS_18Kernel_traits_baseILj7168EfS2_fS2_fjLj128EEEEELb1ELb1ELb1EEEvNS_9FwdParamsE)
        /*095c*/ 	.word	0x00000000


	//----- nvinfo : EIATTR_MIN_STACK_SIZE
	.align		4
.L_408:
        /*0960*/ 	.byte	0x04, 0x12
        /*0962*/ 	.short	(.L_410 - .L_409)
	.align		4
.L_409:
        /*0964*/ 	.word	index@(_ZN10layer_norm31ln_parallel_residual_fwd_kernelINS_13Kernel_traitsIf6__halfS2_S2_fjLj7168ELj1ELj1ELj4ELj16ENS_18Kernel_traits_baseILj7168EfS2_S2_S2_fjLj128EEEEELb0ELb0ELb0EEEvNS_9FwdParamsE)
        /*0968*/ 	.word	0x000000f0


	//----- nvinfo : EIATTR_MIN_STACK_SIZE
	.align		4
.L_410:
        /*096c*/ 	.byte	0x04, 0x12
        /*096e*/ 	.short	(.L_412 - .L_411)
	.align		4
.L_411:
        /*0970*/ 	.word	index@(_ZN10layer_norm31ln_parallel_residual_fwd_kernelINS_13Kernel_traitsIf6__halfS2_S2_fjLj7168ELj1ELj1ELj4ELj16ENS_18Kernel_traits_baseILj7168EfS2_S2_S2_fjLj128EEEEELb0ELb0ELb1EEEvNS_9FwdParamsE)
        /*0974*/ 	.word	0x000000e0


	//----- nvinfo : EIATTR_MIN_STACK_SIZE
	.align		4
.L_412:
        /*0978*/ 	.byte	0x04, 0x12
        /*097a*/ 	.short	(.L_414 - .L_413)
	.align		4
.L_413:
        /*097c*/ 	.word	index@(_ZN10layer_norm31ln_parallel_residual_fwd_kernelINS_13Kernel_traitsIf6__halfS2_S2_fjLj7168ELj1ELj1ELj4ELj16ENS_18Kernel_traits_baseILj7168EfS2_S2_S2_fjLj128EEEEELb0ELb1ELb0EEEvNS_9FwdParamsE)
        /*0980*/ 	.word	0x00000000


	//----- nvinfo : EIATTR_MIN_STACK_SIZE
	.align		4
.L_414:
        /*0984*/ 	.byte	0x04, 0x12
        /*0986*/ 	.short	(.L_416 - .L_415)
	.align		4
.L_415:
        /*0988*/ 	.word	index@(_ZN10layer_norm31ln_parallel_residual_fwd_kernelINS_13Kernel_traitsIf6__halfS2_S2_fjLj7168ELj1ELj1ELj4ELj16ENS_18Kernel_traits_baseILj7168EfS2_S2_S2_fjLj128EEEEELb0ELb1ELb1EEEvNS_9FwdParamsE)
        /*098c*/ 	.word	0x00000000


	//----- nvinfo : EIATTR_MIN_STACK_SIZE
	.align		4
.L_416:
        /*0990*/ 	.byte	0x04, 0x12
        /*0992*/ 	.short	(.L_418 - .L_417)
	.align		4
.L_417:
        /*0994*/ 	.word	index@(_ZN10layer_norm31ln_parallel_residual_fwd_kernelINS_13Kernel_traitsIf6__halfS2_S2_fjLj7168ELj1ELj1ELj4ELj16ENS_18Kernel_traits_baseILj7168EfS2_S2_S2_fjLj128EEEEELb1ELb0ELb0EEEvNS_9FwdParamsE)
        /*0998*/ 	.word	0x00000128


	//----- nvinfo : EIATTR_MIN_STACK_SIZE
	.align		4
.L_418:
        /*099c*/ 	.byte	0x04, 0x12
        /*099e*/ 	.short	(.L_420 - .L_419)
	.align		4
.L_419:
        /*09a0*/ 	.word	index@(_ZN10layer_norm31ln_parallel_residual_fwd_kernelINS_13Kernel_traitsIf6__halfS2_S2_fjLj7168ELj1ELj1ELj4ELj16ENS_18Kernel_traits_baseILj7168EfS2_S2_S2_fjLj128EEEEELb1ELb0ELb1EEEvNS_9FwdParamsE)
        /*09a4*/ 	.word	0x00000130


	//----- nvinfo : EIATTR_MIN_STACK_SIZE
	.align		4
.L_420:
        /*09a8*/ 	.byte	0x04, 0x12
        /*09aa*/ 	.short	(.L_422 - .L_421)
	.align		4
.L_421:
        /*09ac*/ 	.word	index@(_ZN10layer_norm31ln_parallel_residual_fwd_kernelINS_13Kernel_traitsIf6__halfS2_S2_fjLj7168ELj1ELj1ELj4ELj16ENS_18Kernel_traits_baseILj7168EfS2_S2_S2_fjLj128EEEEELb1ELb1ELb0EEEvNS_9FwdParamsE)
        /*09b0*/ 	.word	0x00000000


	//----- nvinfo : EIATTR_MIN_STACK_SIZE
	.align		4
.L_422:
        /*09b4*/ 	.byte	0x04, 0x12
        /*09b6*/ 	.short	(.L_424 - .L_423)
	.align		4
.L_423:
        /*09b8*/ 	.word	index@(_ZN10layer_norm31ln_parallel_residual_fwd_kernelINS_13Kernel_traitsIf6__halfS2_S2_fjLj7168ELj1ELj1ELj4ELj16ENS_18Kernel_traits_baseILj7168EfS2_S2_S2_fjLj128EEEEELb1ELb1ELb1EEEvNS_9FwdParamsE)
        /*09bc*/ 	.word	0x00000000


	//----- nvinfo : EIATTR_MIN_STACK_SIZE
	.align		4
.L_424:
        /*09c0*/ 	.byte	0x04, 0x12
        /*09c2*/ 	.short	(.L_426 - .L_425)
	.align		4
.L_425:
        /*09c4*/ 	.word	index@(_ZN10layer_norm31ln_parallel_residual_fwd_kernelINS_13Kernel_traitsI6__halfS2_fS2_fjLj7168ELj1ELj1ELj4ELj16ENS_18Kernel_traits_baseILj7168ES2_S2_fS2_fjLj128EEEEELb0ELb0ELb0EEEvNS_9FwdParamsE)
        /*09c8*/ 	.word	0x00000000


	//----- nvinfo : EIATTR_MIN_STACK_SIZE
	.align		4
.L_426:
        /*09cc*/ 	.byte	0x04, 0x12
        /*09ce*/ 	.short	(.L_428 - .L_427)
	.align		4
.L_427:
        /*09d0*/ 	.word	index@(_ZN10layer_norm31ln_parallel_residual_fwd_kernelINS_13Kernel_traitsI6__halfS2_fS2_fjLj7168ELj1ELj1ELj4ELj16ENS_18Kernel_traits_baseILj7168ES2_S2_fS2_fjLj128EEEEELb0ELb0ELb1EEEvNS_9FwdParamsE)
        /*09d4*/ 	.word	0x00000000


	//----- nvinfo : EIATTR_MIN_STACK_SIZE
	.align		4
.L_428:
        /*09d8*/ 	.byte	0x04, 0x12
        /*09da*/ 	.short	(.L_430 - .L_429)
	.align		4
.L_429:
        /*09dc*/ 	.word	index@(_ZN10layer_norm31ln_parallel_residual_fwd_kernelINS_13Kernel_traitsI6__halfS2_fS2_fjLj7168ELj1ELj1ELj4ELj16ENS_18Kernel_traits_baseILj7168ES2_S2_fS2_fjLj128EEEEELb0ELb1ELb0EEEvNS_9FwdParamsE)
        /*09e0*/ 	.word	0x00000000


	//----- nvinfo : EIATTR_MIN_STACK_SIZE
	.align		4
.L_430:
        /*09e4*/ 	.byte	0x04, 0x12
        /*09e6*/ 	.short	(.L_432 - .L_431)
	.align		4
.L_431:
        /*09e8*/ 	.word	index@(_ZN10layer_norm31ln_parallel_residual_fwd_kernelINS_13Kernel_traitsI6__halfS2_fS2_fjLj7168ELj1ELj1ELj4ELj16ENS_18Kernel_traits_baseILj7168ES2_S2_fS2_fjLj128EEEEELb0ELb1ELb1EEEvNS_9FwdParamsE)
        /*09ec*/ 	.word	0x00000000


	//----- nvinfo : EIATTR_MIN_STACK_SIZE
	.align		4
.L_432:
        /*09f0*/ 	.byte	0x04, 0x12
        /*09f2*/ 	.short	(.L_434 - .L_433)
	.align		4
.L_433:
        /*09f4*/ 	.word	index@(_ZN10layer_norm31ln_parallel_residual_fwd_kernelINS_13Kernel_traitsI6__halfS2_fS2_fjLj7168ELj1ELj1ELj4ELj16ENS_18Kernel_traits_baseILj7168ES2_S2_fS2_fjLj128EEEEELb1ELb0ELb0EEEvNS_9FwdParamsE)
        /*09f8*/ 	.word	0x00000000


	//----- nvinfo : EIATTR_MIN_STACK_SIZE
	.align		4
.L_434:
        /*09fc*/ 	.byte	0x04, 0x12
        /*09fe*/ 	.short	(.L_436 - .L_435)
	.align		4
.L_435:
        /*0a00*/ 	.word	index@(_ZN10layer_norm31ln_parallel_residual_fwd_kernelINS_13Kernel_traitsI6__halfS2_fS2_fjLj7168ELj1ELj1ELj4ELj16ENS_18Kernel_traits_baseILj7168ES2_S2_fS2_fjLj128EEEEELb1ELb0ELb1EEEvNS_9FwdParamsE)
        /*0a04*/ 	.word	0x00000008


	//----- nvinfo : EIATTR_MIN_STACK_SIZE
	.align		4
.L_436:
        /*0a08*/ 	.byte	0x04, 0x12
        /*0a0a*/ 	.short	(.L_438 - .L_437)
	.align		4
.L_437:
        /*0a0c*/ 	.word	index@(_ZN10layer_norm31ln_parallel_residual_fwd_kernelINS_13Kernel_traitsI6__halfS2_fS2_fjLj7168ELj1ELj1ELj4ELj16ENS_18Kernel_traits_baseILj7168ES2_S2_fS2_fjLj128EEEEELb1ELb1ELb0EEEvNS_9FwdParamsE)
        /*0a10*/ 	.word	0x00000000


	//----- nvinfo : EIATTR_MIN_STACK_SIZE
	.align		4
.L_438:
        /*0a14*/ 	.byte	0x04, 0x12
        /*0a16*/ 	.short	(.L_440 - .L_439)
	.align		4
.L_439:
        /*0a18*/ 	.word	index@(_ZN10layer_norm31ln_parallel_residual_fwd_kernelINS_13Kernel_traitsI6__halfS2_fS2_fjLj7168ELj1ELj1ELj4ELj16ENS_18Kernel_traits_baseILj7168ES2_S2_fS2_fjLj128EEEEELb1ELb1ELb1EEEvNS_9FwdParamsE)
        /*0a1c*/ 	.word	0x00000000


	//----- nvinfo : EIATTR_MIN_STACK_SIZE
	.align		4
.L_440:
        /*0a20*/ 	.byte	0x04, 0x12
        /*0a22*/ 	.short	(.L_442 - .L_441)
	.align		4
.L_441:
        /*0a24*/ 	.word	index@(_ZN10layer_norm31ln_parallel_residual_fwd_kernelINS_13Kernel_traitsIf6__halffS2_fjLj7168ELj1ELj1ELj4ELj16ENS_18Kernel_traits_baseILj7168EfS2_fS2_fjLj128EEEEELb0ELb0ELb0EEEvNS_9FwdParamsE)
        /*0a28*/ 	.word	0x000000f0


	//----- nvinfo : EIATTR_MIN_STACK_SIZE
	.align		4
.L_442:
        /*0a2c*/ 	.byte	0x04, 0x12
        /*0a2e*/ 	.short	(.L_444 - .L_443)
	.align		4
.L_443:
        /*0a30*/ 	.word	index@(_ZN10layer_norm31ln_parallel_residual_fwd_kernelINS_13Kernel_traitsIf6__halffS2_fjLj7168ELj1ELj1ELj4ELj16ENS_18Kernel_traits_baseILj7168EfS2_fS2_fjLj128EEEEELb0ELb0ELb1EEEvNS_9FwdParamsE)
        /*0a34*/ 	.word	0x000000e0


	//----- nvinfo : EIATTR_MIN_STACK_SIZE
	.align		4
.L_444:
        /*0a38*/ 	.byte	0x04, 0x12
        /*0a3a*/ 	.short	(.L_446 - .L_445)
	.align		4
.L_445:
        /*0a3c*/ 	.word	index@(_ZN10layer_norm31ln_parallel_residual_fwd_kernelINS_13Kernel_traitsIf6__halffS2_fjLj7168ELj1ELj1ELj4ELj16ENS_18Kernel_traits_baseILj7168EfS2_fS2_fjLj128EEEEELb0ELb1ELb0EEEvNS_9FwdParamsE)
        /*0a40*/ 	.word	0x00000000


	//----- nvinfo : EIATTR_MIN_STACK_SIZE
	.align		4
.L_446:
        /*0a44*/ 	.byte	0x04, 0x12
        /*0a46*/ 	.short	(.L_448 - .L_447)
	.align		4
.L_447:
        /*0a48*/ 	.word	index@(_ZN10layer_norm31ln_parallel_residual_fwd_kernelINS_13Kernel_traitsIf6__halffS2_fjLj7168ELj1ELj1ELj4ELj16ENS_18Kernel_traits_baseILj7168EfS2_fS2_fjLj128EEEEELb0ELb1ELb1EEEvNS_9FwdParamsE)
        /*0a4c*/ 	.word	0x00000000


	//----- nvinfo : EIATTR_MIN_STACK_SIZE
	.align		4
.L_448:
        /*0a50*/ 	.byte	0x04, 0x12
        /*0a52*/ 	.short	(.L_450 - .L_449)
	.align		4
.L_449:
        /*0a54*/ 	.word	index@(_ZN10layer_norm31ln_parallel_residual_fwd_kernelINS_13Kernel_traitsIf6__halffS2_fjLj7168ELj1ELj1ELj4ELj16ENS_18Kernel_traits_baseILj7168EfS2_fS2_fjLj128EEEEELb1ELb0ELb0EEEvNS_9FwdParamsE)
        /*0a58*/ 	.word	0x00000138


	//----- nvinfo : EIATTR_MIN_STACK_SIZE
	.align		4
.L_450:
        /*0a5c*/ 	.byte	0x04, 0x12
        /*0a5e*/ 	.short	(.L_452 - .L_451)
	.align		4
.L_451:
        /*0a60*/ 	.word	index@(_ZN10layer_norm31ln_parallel_residual_fwd_kernelINS_13Kernel_traitsIf6__halffS2_fjLj7168ELj1ELj1ELj4ELj16ENS_18Kernel_traits_baseILj7168EfS2_fS2_fjLj128EEEEELb1ELb0ELb1EEEvNS_9FwdParamsE)
        /*0a64*/ 	.word	0x00000130


	//----- nvinfo : EIATTR_MIN_STACK_SIZE
	.align		4
.L_452:
        /*0a68*/ 	.byte	0x04, 0x12
        /*0a6a*/ 	.short	(.L_454 - .L_453)
	.align		4
.L_453:
        /*0a6c*/ 	.word	index@(_ZN10layer_norm31ln_parallel_residual_fwd_kernelINS_13Kernel_traitsIf6__halffS2_fjLj7168ELj1ELj1ELj4ELj16ENS_18Kernel_traits_baseILj7168EfS2_fS2_fjLj128EEEEELb1ELb1ELb0EEEvNS_9FwdParamsE)
        /*0a70*/ 	.word	0x00000000


	//----- nvinfo : EIATTR_MIN_STACK_SIZE
	.align		4
.L_454:
        /*0a74*/ 	.byte	0x04, 0x12
        /*0a76*/ 	.short	(.L_456 - .L_455)
	.align		4
.L_455:
        /*0a78*/ 	.word	index@(_ZN10layer_norm31ln_parallel_residual_fwd_kernelINS_13Kernel_traitsIf6__halffS2_fjLj7168ELj1ELj1ELj4ELj16ENS_18Kernel_traits_baseILj7168EfS2_fS2_fjLj128EEEEELb1ELb1ELb1EEEvNS_9FwdParamsE)
        /*0a7c*/ 	.word	0x00000000


	//----- nvinfo : EIATTR_MIN_STACK_SIZE
	.align		4
.L_456:
        /*0a80*/ 	.byte	0x04, 0x12
        /*0a82*/ 	.short	(.L_458 - .L_457)
	.align		4
.L_457:
        /*0a84*/ 	.word	index@(_ZN10layer_norm31ln_parallel_residual_fwd_kernelINS_13Kernel_traitsI6__halfffffjLj7168ELj1ELj1ELj8ELj16ENS_18Kernel_traits_baseILj7168ES2_ffffjLj256EEEEELb0ELb0ELb0EEEvNS_9FwdParamsE)
        /*0a88*/ 	.word	0x00000000


	//----- nvinfo : EIATTR_MIN_STACK_SIZE
	.align		4
.L_458:
        /*0a8c*/ 	.byte	0x04, 0x12
        /*0a8e*/ 	.short	(.L_460 - .L_459)
	.align		4
.L_459:
        /*0a90*/ 	.word	index@(_ZN10layer_norm31ln_parallel_residual_fwd_kernelINS_13Kernel_traitsI6__halfffffjLj7168ELj1ELj1ELj8ELj16ENS_18Kernel_traits_baseILj7168ES2_ffffjLj256EEEEELb0ELb0ELb1EEEvNS_9FwdParamsE)
        /*0a94*/ 	.word	0x00000000


	//----- nvinfo : EIATTR_MIN_STACK_SIZE
	.align		4
.L_460:
        /*0a98*/ 	.byte	0x04, 0x12
        /*0a9a*/ 	.short	(.L_462 - .L_461)
	.align		4
.L_461:
        /*0a9c*/ 	.word	index@(_ZN10layer_norm31ln_parallel_residual_fwd_kernelINS_13Kernel_traitsI6__halfffffjLj7168ELj1ELj1ELj8ELj16ENS_18Kernel_traits_baseILj7168ES2_ffffjLj256EEEEELb0ELb1ELb0EEEvNS_9FwdParamsE)
        /*0aa0*/ 	.word	0x00000000


	//----- nvinfo : EIATTR_MIN_STACK_SIZE
	.align		4
.L_462:
        /*0aa4*/ 	.byte	0x04, 0x12
        /*0aa6*/ 	.short	(.L_464 - .L_463)
	.align		4
.L_463:
        /*0aa8*/ 	.word	index@(_ZN10layer_norm31ln_parallel_residual_fwd_kernelINS_13Kernel_traitsI6__halfffffjLj7168ELj1ELj1ELj8ELj16ENS_18Kernel_traits_baseILj7168ES2_ffffjLj256EEEEELb0ELb1ELb1EEEvNS_9FwdParamsE)
        /*0aac*/ 	.word	0x00000000


	//----- nvinfo : EIATTR_MIN_STACK_SIZE
	.align		4
.L_464:
        /*0ab0*/ 	.byte	0x04, 0x12
        /*0ab2*/ 	.short	(.L_466 - .L_465)
	.align		4
.L_465:
        /*0ab4*/ 	.word	index@(_ZN10layer_norm31ln_parallel_residual_fwd_kernelINS_13Kernel_traitsI6__halfffffjLj7168ELj1ELj1ELj8ELj16ENS_18Kernel_traits_baseILj7168ES2_ffffjLj256EEEEELb1ELb0ELb0EEEvNS_9FwdParamsE)
        /*0ab8*/ 	.word	0x00000000


	//----- nvinfo : EIATTR_MIN_STACK_SIZE
	.align		4
.L_466:
        /*0abc*/ 	.byte	0x04, 0x12
        /*0abe*/ 	.short	(.L_468 - .L_467)
	.align		4
.L_467:
        /*0ac0*/ 	.word	index@(_ZN10layer_norm31ln_parallel_residual_fwd_kernelINS_13Kernel_traitsI6__halfffffjLj7168ELj1ELj1ELj8ELj16ENS_18Kernel_traits_baseILj7168ES2_ffffjLj256EEEEELb1ELb0ELb1EEEvNS_9FwdParamsE)
        /*0ac4*/ 	.word	0x00000000


	//----- nvinfo : EIATTR_MIN_STACK_SIZE
	.align		4
.L_468:
        /*0ac8*/ 	.byte	0x04, 0x12
        /*0aca*/ 	.short	(.L_470 - .L_469)
	.align		4
.L_469:
        /*0acc*/ 	.word	index@(_ZN10layer_norm31ln_parallel_residual_fwd_kernelINS_13Kernel_traitsI6__halfffffjLj7168ELj1ELj1ELj8ELj16ENS_18Kernel_traits_baseILj7168ES2_ffffjLj256EEEEELb1ELb1ELb0EEEvNS_9FwdParamsE)
        /*0ad0*/ 	.word	0x00000000


	//----- nvinfo : EIATTR_MIN_STACK_SIZE
	.align		4
.L_470:
        /*0ad4*/ 	.byte	0x04, 0x12
        /*0ad6*/ 	.short	(.L_472 - .L_471)
	.align		4
.L_471:
        /*0ad8*/ 	.word	index@(_ZN10layer_norm31ln_parallel_residual_fwd_kernelINS_13Kernel_traitsI6__halfffffjLj7168ELj1ELj1ELj8ELj16ENS_18Kernel_traits_baseILj7168ES2_ffffjLj256EEEEELb1ELb1ELb1EEEvNS_9FwdParamsE)
        /*0adc*/ 	.word	0x00000000


	//----- nvinfo : EIATTR_MIN_STACK_SIZE
	.align		4
.L_472:
        /*0ae0*/ 	.byte	0x04, 0x12
        /*0ae2*/ 	.short	(.L_474 - .L_473)
	.align		4
.L_473:
        /*0ae4*/ 	.word	index@(_ZN10layer_norm31ln_parallel_residual_fwd_kernelINS_13Kernel_traitsIfffffjLj7168ELj1ELj1ELj8ELj16ENS_18Kernel_traits_baseILj7168EfffffjLj256EEEEELb0ELb0ELb0EEEvNS_9FwdParamsE)
        /*0ae8*/ 	.word	0x00000000


	//----- nvinfo : EIATTR_MIN_STACK_SIZE
	.align		4
.L_474:
        /*0aec*/ 	.byte	0x04, 0x12
        /*0aee*/ 	.short	(.L_476 - .L_475)
	.align		4
.L_475:
        /*0af0*/ 	.word	index@(_ZN10layer_norm31ln_parallel_residual_fwd_kernelINS_13Kernel_traitsIfffffjLj7168ELj1ELj1ELj8ELj16ENS_18Kernel_traits_baseILj7168EfffffjLj256EEEEELb0ELb0ELb1EEEvNS_9FwdParamsE)
        /*0af4*/ 	.word	0x00000000


	//----- nvinfo : EIATTR_MIN_STACK_SIZE
	.align		4
.L_476:
        /*0af8*/ 	.byte	0x04, 0x12
        /*0afa*/ 	.short	(.L_478 - .L_477)
	.align		4
.L_477:
        /*0afc*/ 	.word	index@(_ZN10layer_norm31ln_parallel_residual_fwd_kernelINS_13Kernel_traitsIfffffjLj7168ELj1ELj1ELj8ELj16ENS_18Kernel_traits_baseILj7168EfffffjLj256EEEEELb0ELb1ELb0EEEvNS_9FwdParamsE)
        /*0b00*/ 	.word	0x00000000


	//----- nvinfo : EIATTR_MIN_STACK_SIZE
	.align		4
.L_478:
        /*0b04*/ 	.byte	0x04, 0x12
        /*0b06*/ 	.short	(.L_480 - .L_479)
	.align		4
.L_479:
        /*0b08*/ 	.word	index@(_ZN10layer_norm31ln_parallel_residual_fwd_kernelINS_13Kernel_traitsIfffffjLj7168ELj1ELj1ELj8ELj16ENS_18Kernel_traits_baseILj7168EfffffjLj256EEEEELb0ELb1ELb1EEEvNS_9FwdParamsE)
        /*0b0c*/ 	.word	0x00000000


	//----- nvinfo : EIATTR_MIN_STACK_SIZE
	.align		4
.L_480:
        /*0b10*/ 	.byte	0x04, 0x12
        /*0b12*/ 	.short	(.L_482 - .L_481)
	.align		4
.L_481:
        /*0b14*/ 	.word	index@(_ZN10layer_norm31ln_parallel_residual_fwd_kernelINS_13Kernel_traitsIfffffjLj7168ELj1ELj1ELj8ELj16ENS_18Kernel_traits_baseILj7168EfffffjLj256EEEEELb1ELb0ELb0EEEvNS_9FwdParamsE)
        /*0b18*/ 	.word	0x00000000


	//----- nvinfo : EIATTR_MIN_STACK_SIZE
	.align		4
.L_482:
        /*0b1c*/ 	.byte	0x04, 0x12
        /*0b1e*/ 	.short	(.L_484 - .L_483)
	.align		4
.L_483:
        /*0b20*/ 	.word	index@(_ZN10layer_norm31ln_parallel_residual_fwd_kernelINS_13Kernel_traitsIfffffjLj7168ELj1ELj1ELj8ELj16ENS_18Kernel_traits_baseILj7168EfffffjLj256EEEEELb1ELb0ELb1EEEvNS_9FwdParamsE)
        /*0b24*/ 	.word	0x00000000


	//----- nvinfo : EIATTR_MIN_STACK_SIZE
	.align		4
.L_484:
        /*0b28*/ 	.byte	0x04, 0x12
        /*0b2a*/ 	.short	(.L_486 - .L_485)
	.align		4
.L_485:
        /*0b2c*/ 	.word	index@(_ZN10layer_norm31ln_parallel_residual_fwd_kernelINS_13Kernel_traitsIfffffjLj7168ELj1ELj1ELj8ELj16ENS_18Kernel_traits_baseILj7168EfffffjLj256EEEEELb1ELb1ELb0EEEvNS_9FwdParamsE)
        /*0b30*/ 	.word	0x00000008


	//----- nvinfo : EIATTR_MIN_STACK_SIZE
	.align		4
.L_486:
        /*0b34*/ 	.byte	0x04, 0x12
        /*0b36*/ 	.short	(.L_488 - .L_487)
	.align		4
.L_487:
        /*0b38*/ 	.word	index@(_ZN10layer_norm31ln_parallel_residual_fwd_kernelINS_13Kernel_traitsIfffffjLj7168ELj1ELj1ELj8ELj16ENS_18Kernel_traits_baseILj7168EfffffjLj256EEEEELb1ELb1ELb1EEEvNS_9FwdParamsE)
        /*0b3c*/ 	.word	0x00000000
.L_488:


//--------------------- .nv.compat                --------------------------
	.section	.nv.compat,"",@"SHT_CUDA_COMPAT_INFO"
	.align	4
        /*0000*/ 	.byte	0x02, 0x09, 0x01, 0x00, 0x02, 0x02, 0x01, 0x00, 0x02, 0x05, 0x05, 0x00, 0x03, 0x07, 0x01, 0x01
        /*0010*/ 	.byte	0x02, 0x03, 0x00, 0x00, 0x02, 0x06, 0x01, 0x00, 0x04, 0x0b, 0x08, 0x00, 0x00, 0x00, 0x00, 0x00
        /*0020*/ 	.byte	0x00, 0x00, 0x00, 0x00


//--------------------- .nv.info._ZN10layer_norm31ln_parallel_residual_fwd_kernelINS_13Kernel_traitsI13__nv_bfloat16S2_S2_S2_fjLj7168ELj1ELj1ELj4ELj16ENS_18Kernel_traits_baseILj7168ES2_S2_S2_S2_fjLj128EEEEELb0ELb0ELb0EEEvNS_9FwdParamsE --------------------------
	.section	.nv.info._ZN10layer_norm31ln_parallel_residual_fwd_kernelINS_13Kernel_traitsI13__nv_bfloat16S2_S2_S2_fjLj7168ELj1ELj1ELj4ELj16ENS_18Kernel_traits_baseILj7168ES2_S2_S2_S2_fjLj128EEEEELb0ELb0ELb0EEEvNS_9FwdParamsE,"",@"SHT_CUDA_INFO"
	.sectionflags	@""
	.align	4


	//----- nvinfo : EIATTR_CUDA_API_VERSION
	.align		4
        /*0000*/ 	.byte	0x04, 0x37
        /*0002*/ 	.short	(.L_490 - .L_489)
.L_489:
        /*0004*/ 	.word	0x00000082


	//----- nvinfo : EIATTR_KPARAM_INFO
	.align		4
.L_490:
        /*0008*/ 	.byte	0x04, 0x17
        /*000a*/ 	.short	(.L_492 - .L_491)
.L_491:
        /*000c*/ 	.word	0x00000000
        /*0010*/ 	.short	0x0000
        /*0012*/ 	.short	0x0000
        /*0014*/ 	.byte	0x00, 0xf0, 0xa1, 0x03


	//----- nvinfo : EIATTR_SPARSE_MMA_MASK
	.align		4
.L_492:
        /*0018*/ 	.byte	0x03, 0x50
        /*001a*/ 	.short	0x0000


	//----- nvinfo : EIATTR_MAXREG_COUNT
	.align		4
        /*001c*/ 	.byte	0x03, 0x1b
        /*001e*/ 	.short	0x00ff


	//----- nvinfo : EIATTR_NUM_BARRIERS
	.align		4
        /*0020*/ 	.byte	0x02, 0x4c
        /*0022*/ 	.byte	0x01
	.zero		1


	//----- nvinfo : EIATTR_ANNOTATIONS
	.align		4
        /*0024*/ 	.byte	0x04, 0x55
        /*0026*/ 	.short	(.L_494 - .L_493)


	//   ....[0]....
.L_493:
        /*0028*/ 	.word	0x00000001
        /*002c*/ 	.byte	0x30, 0x1d, 0x00, 0x00, 0x01, 0x00, 0x00, 0x00, 0x70, 0x1d, 0x00, 0x00, 0x01, 0x00, 0x00, 0x00
        /* <DEDUP_REMOVED lines=61> */
        /*040c*/ 	.byte	0x00, 0xaf, 0x00, 0x00, 0x01, 0x00, 0x00, 0x00, 0x60, 0xaf, 0x00, 0x00


	//----- nvinfo : EIATTR_MERCURY_ISA_VERSION
	.align		4
.L_494:
        /*0418*/ 	.byte	0x03, 0x5f
        /*041a*/ 	.short	0x0101


	//----- nvinfo : EIATTR_COOP_GROUP_MASK_REGIDS
	.align		4
        /*041c*/ 	.byte	0x04, 0x29
        /*041e*/ 	.short	(.L_496 - .L_495)


	//   ....[0]....
.L_495:
        /*0420*/ 	.word	0xffffffff


	//   ....[1]....
        /*0424*/ 	.word	0xffffffff


	//   ....[2]....
        /*0428*/ 	.word	0xffffffff


	//   ....[3]....
        /*042c*/ 	.word	0xffffffff


	//   ....[4]....
        /*0430*/ 	.word	0xffffffff


	//   ....[5]....
        /*0434*/ 	.word	0xffffffff


	//   ....[6]....
        /*0438*/ 	.word	0xffffffff


	//   ....[7]....
        /*043c*/ 	.word	0xffffffff


	//   ....[8]....
        /*0440*/ 	.word	0xffffffff


	//   ....[9]....
        /*0444*/ 	.word	0xffffffff


	//   ....[10]....
        /*0448*/ 	.word	0xffffffff


	//   ....[11]....
        /*044c*/ 	.word	0xffffffff


	//   ....[12]....
        /*0450*/ 	.word	0xffffffff


	//   ....[13]....
        /*0454*/ 	.word	0xffffffff


	//   ....[14]....
        /*0458*/ 	.word	0xffffffff


	//   ....[15]....
        /*045c*/ 	.word	0xffffffff


	//   ....[16]....
        /*0460*/ 	.word	0xffffffff


	//   ....[17]....
        /*0464*/ 	.word	0xffffffff


	//----- nvinfo : EIATTR_COOP_GROUP_INSTR_OFFSETS
	.align		4
.L_496:
        /*0468*/ 	.byte	0x04, 0x28
        /*046a*/ 	.short	(.L_498 - .L_497)


	//   ....[0]....
.L_497:
        /*046c*/ 	.word	0x00007b00


	//   ....[1]....
        /*0470*/ 	.word	0x00007b20


	//   ....[2]....
        /*0474*/ 	.word	0x00007b40


	//   ....[3]....
        /*0478*/ 	.word	0x00007b60


	//   ....[4]....
        /*047c*/ 	.word	0x00007b80


	//   ....[5]....
        /*0480*/ 	.word	0x00008320


	//   ....[6]....
        /*0484*/ 	.word	0x00008340


	//   ....[7]....
        /*0488*/ 	.word	0x00008360


	//   ....[8]....
        /*048c*/ 	.word	0x00008380


	//   ....[9]....
        /*0490*/ 	.word	0x000083a0


	//   ....[10]....
        /*0494*/ 	.word	0x00008550


	//   ....[11]....
        /*0498*/ 	.word	0x00008590


	//   ....[12]....
        /*049c*/ 	.word	0x00008620


	//   ....[13]....
        /*04a0*/ 	.word	0x00008640


	//   ....[14]....
        /*04a4*/ 	.word	0x000086d0


	//   ....[15]....
        /*04a8*/ 	.word	0x00008730


	//   ....[16]....
        /*04ac*/ 	.word	0x00008790


	//   ....[17]....
        /*04b0*/ 	.word	0x000087a0


	//----- nvinfo : EIATTR_VRC_CTA_INIT_COUNT
	.align		4
.L_498:
        /*04b4*/ 	.byte	0x02, 0x4a
	.zero		1
	.zero		1


	//----- nvinfo : EIATTR_EXIT_INSTR_OFFSETS
	.align		4
        /*04b8*/ 	.byte	0x04, 0x1c
        /*04ba*/ 	.short	(.L_500 - .L_499)


	//   ....[0]....
.L_499:
        /*04bc*/ 	.word	0x00001cd0


	//   ....[1]....
        /*04c0*/ 	.word	0x0000b0d0


	//----- nvinfo : EIATTR_MAX_THREADS
	.align		4
.L_500:
        /*04c4*/ 	.byte	0x04, 0x05
        /*04c6*/ 	.short	(.L_502 - .L_501)
.L_501:
        /*04c8*/ 	.word	0x00000080
        /*04cc*/ 	.word	0x00000001
        /*04d0*/ 	.word	0x00000001


	//----- nvinfo : EIATTR_CRS_STACK_SIZE
	.align		4
.L_502:
        /*04d4*/ 	.byte	0x04, 0x1e
        /*04d6*/ 	.short	(.L_504 - .L_503)
.L_503:
        /*04d8*/ 	.word	0x00000000


	//----- nvinfo : EIATTR_CBANK_PARAM_SIZE
	.align		4
.L_504:
        /*04dc*/ 	.byte	0x03, 0x19
        /*04de*/ 	.short	0x00e8


	//----- nvinfo : EIATTR_PARAM_CBANK
	.align		4
        /*04e0*/ 	.byte	0x04, 0x0a
        /*04e2*/ 	.short	(.L_506 - .L_505)
	.align		4
.L_505:
        /*04e4*/ 	.word	index@(.nv.constant0._ZN10layer_norm31ln_parallel_residual_fwd_kernelINS_13Kernel_traitsI13__nv_bfloat16S2_S2_S2_fjLj7168ELj1ELj1ELj4ELj16ENS_18Kernel_traits_baseILj7168ES2_S2_S2_S2_fjLj128EEEEELb0ELb0ELb0EEEvNS_9FwdParamsE)
        /*04e8*/ 	.short	0x0380
        /*04ea*/ 	.short	0x00e8


	//----- nvinfo : EIATTR_SW_WAR
	.align		4
.L_506:
        /*04ec*/ 	.byte	0x04, 0x36
        /*04ee*/ 	.short	(.L_508 - .L_507)
.L_507:
        /*04f0*/ 	.word	0x00000008
.L_508:


//--------------------- .nv.info._ZN10layer_norm31ln_parallel_residual_fwd_kernelINS_13Kernel_traitsI13__nv_bfloat16S2_S2_S2_fjLj7168ELj1ELj1ELj4ELj16ENS_18Kernel_traits_baseILj7168ES2_S2_S2_S2_fjLj128EEEEELb0ELb0ELb1EEEvNS_9FwdParamsE --------------------------
	.section	.nv.info._ZN10layer_norm31ln_parallel_residual_fwd_kernelINS_13Kernel_traitsI13__nv_bfloat16S2_S2_S2_fjLj7168ELj1ELj1ELj4ELj16ENS_18Kernel_traits_baseILj7168ES2_S2_S2_S2_fjLj128EEEEELb0ELb0ELb1EEEvNS_9FwdParamsE,"",@"SHT_CUDA_INFO"
	.sectionflags	@""
	.align	4


	//----- nvinfo : EIATTR_CUDA_API_VERSION
	.align		4
        /*0000*/ 	.byte	0x04, 0x37
        /*0002*/ 	.short	(.L_510 - .L_509)
.L_509:
        /*0004*/ 	.word	0x00000082


	//----- nvinfo : EIATTR_KPARAM_INFO
	.align		4
.L_510:
        /*0008*/ 	.byte	0x04, 0x17
        /*000a*/ 	.short	(.L_512 - .L_511)
.L_511:
        /*000c*/ 	.word	0x00000000
        /*0010*/ 	.short	0x0000
        /*0012*/ 	.short	0x0000
        /*0014*/ 	.byte	0x00, 0xf0, 0xa1, 0x03


	//----- nvinfo : EIATTR_SPARSE_MMA_MASK
	.align		4
.L_512:
        /*0018*/ 	.byte	0x03, 0x50
        /*001a*/ 	.short	0x0000


	//----- nvinfo : EIATTR_MAXREG_COUNT
	.align		4
        /*001c*/ 	.byte	0x03, 0x1b
        /*001e*/ 	.short	0x00ff


	//----- nvinfo : EIATTR_NUM_BARRIERS
	.align		4
        /*0020*/ 	.byte	0x02, 0x4c
        /*0022*/ 	.byte	0x01
	.zero		1


	//----- nvinfo : EIATTR_ANNOTATIONS
	.align		4
        /*0024*/ 	.byte	0x04, 0x55
        /*0026*/ 	.short	(.L_514 - .L_513)


	//   ....[0]....
.L_513:
        /* <DEDUP_REMOVED lines=58> */


	//----- nvinfo : EIATTR_MERCURY_ISA_VERSION
	.align		4
.L_514:
        /*03b8*/ 	.byte	0x03, 0x5f
        /*03ba*/ 	.short	0x0101


	//----- nvinfo : EIATTR_COOP_GROUP_MASK_REGIDS
	.align		4
        /*03bc*/ 	.byte	0x04, 0x29
        /*03be*/ 	.short	(.L_516 - .L_515)


	//   ....[0]....
.L_515:
        /*03c0*/ 	.word	0xffffffff


	//   ....[1]....
        /*03c4*/ 	.word	0xffffffff


	//   ....[2]....
        /*03c8*/ 	.word	0xffffffff


	//   ....[3]....
        /*03cc*/ 	.word	0xffffffff


	//   ....[4]....
        /*03d0*/ 	.word	0xffffffff


	//   ....[5]....
        /*03d4*/ 	.word	0xffffffff


	//   ....[6]....
        /*03d8*/ 	.word	0xffffffff


	//   ....[7]....
        /*03dc*/ 	.word	0xffffffff


	//   ....[8]....
        /*03e0*/ 	.word	0xffffffff


	//   ....[9]....
        /*03e4*/ 	.word	0xffffffff


	//   ....[10]....
        /*03e8*/ 	.word	0xffffffff


	//   ....[11]....
        /*03ec*/ 	.word	0xffffffff


	//   ....[12]....
        /*03f0*/ 	.word	0xffffffff


	//   ....[13]....
        /*03f4*/ 	.word	0xffffffff


	//   ....[14]....
        /*03f8*/ 	.word	0xffffffff


	//   ....[15]....
        /*03fc*/ 	.word	0xffffffff


	//   ....[16]....
        /*0400*/ 	.word	0xffffffff


	//   ....[17]....
        /*0404*/ 	.word	0xffffffff


	//----- nvinfo : EIATTR_COOP_GROUP_INSTR_OFFSETS
	.align		4
.L_516:
        /*0408*/ 	.byte	0x04, 0x28
        /*040a*/ 	.short	(.L_518 - .L_517)


	//   ....[0]....
.L_517:
        /*040c*/ 	.word	0x000061e0


	//   ....[1]....
        /*0410*/ 	.word	0x00006200


	//   ....[2]....
        /*0414*/ 	.word	0x00006220


	//   ....[3]....
        /*0418*/ 	.word	0x00006240


	//   ....[4]....
        /*041c*/ 	.word	0x00006260


	//   ....[5]....
        /*0420*/ 	.word	0x00006990


	//   ....[6]....
        /*0424*/ 	.word	0x000069b0


	//   ....[7]....
        /*0428*/ 	.word	0x000069d0


	//   ....[8]....
        /*042c*/ 	.word	0x000069f0


	//   ....[9]....
        /*0430*/ 	.word	0x00006a10


	//   ....[10]....
        /*0434*/ 	.word	0x00006bc0


	//   ....[11]....
        /*0438*/ 	.word	0x00006bf0


	//   ....[12]....
        /*043c*/ 	.word	0x00006ca0


	//   ....[13]....
        /*0440*/ 	.word	0x00006cf0


	//   ....[14]....
        /*0444*/ 	.word	0x00006d20


	//   ....[15]....
        /*0448*/ 	.word	0x00006d30


	//   ....[16]....
        /*044c*/ 	.word	0x00006e20


	//   ....[17]....
        /*0450*/ 	.word	0x00006e30


	//----- nvinfo : EIATTR_VRC_CTA_INIT_COUNT
	.align		4
.L_518:
        /*0454*/ 	.byte	0x02, 0x4a
	.zero		1
	.zero		1


	//----- nvinfo : EIATTR_EXIT_INSTR_OFFSETS
	.align		4
        /*0458*/ 	.byte	0x04, 0x1c
        /*045a*/ 	.short	(.L_520 - .L_519)


	//   ....[0]....
.L_519:
        /*045c*/ 	.word	0x00000bf0


	//   ....[1]....
        /*0460*/ 	.word	0x00009470


	//----- nvinfo : EIATTR_MAX_THREADS
	.align		4
.L_520:
        /*0464*/ 	.byte	0x04, 0x05
        /*0466*/ 	.short	(.L_522 - .L_521)
.L_521:
        /*0468*/ 	.word	0x00000080
        /*046c*/ 	.word	0x00000001
        /*0470*/ 	.word	0x00000001


	//----- nvinfo : EIATTR_CRS_STACK_SIZE
	.align		4
.L_522:
        /*0474*/ 	.byte	0x04, 0x1e
        /*0476*/ 	.short	(.L_524 - .L_523)
.L_523:
        /*0478*/ 	.word	0x00000000


	//----- nvinfo : EIATTR_CBANK_PARAM_SIZE
	.align		4
.L_524:
        /*047c*/ 	.byte	0x03, 0x19
        /*047e*/ 	.short	0x00e8


	//----- nvinfo : EIATTR_PARAM_CBANK
	.align		4
        /*0480*/ 	.byte	0x04, 0x0a
        /*0482*/ 	.short	(.L_526 - .L_525)
	.align		4
.L_525:
        /*0484*/ 	.word	index@(.nv.constant0._ZN10layer_norm31ln_parallel_residual_fwd_kernelINS_13Kernel_traitsI13__nv_bfloat16S2_S2_S2_fjLj7168ELj1ELj1ELj4ELj16ENS_18Kernel_traits_baseILj7168ES2_S2_S2_S2_fjLj128EEEEELb0ELb0ELb1EEEvNS_9FwdParamsE)
        /*0488*/ 	.short	0x0380
        /*048a*/ 	.short	0x00e8


	//----- nvinfo : EIATTR_SW_WAR
	.align		4
.L_526:
        /*048c*/ 	.byte	0x04, 0x36
        /*048e*/ 	.short	(.L_528 - .L_527)
.L_527:
        /*0490*/ 	.word	0x00000008
.L_528:


//--------------------- .nv.info._ZN10layer_norm31ln_parallel_residual_fwd_kernelINS_13Kernel_traitsI13__nv_bfloat16S2_S2_S2_fjLj7168ELj1ELj1ELj4ELj16ENS_18Kernel_traits_baseILj7168ES2_S2_S2_S2_fjLj128EEEEELb0ELb1ELb0EEEvNS_9FwdParamsE --------------------------
	.section	.nv.info._ZN10layer_norm31ln_parallel_residual_fwd_kernelINS_13Kernel_traitsI13__nv_bfloat16S2_S2_S2_fjLj7168ELj1ELj1ELj4ELj16ENS_18Kernel_traits_baseILj7168ES2_S2_S2_S2_fjLj128EEEEELb0ELb1ELb0EEEvNS_9FwdParamsE,"",@"SHT_CUDA_INFO"
	.sectionflags	@""
	.align	4


	//----- nvinfo : EIATTR_CUDA_API_VERSION
	.align		4
        /*0000*/ 	.byte	0x04, 0x37
        /*0002*/ 	.short	(.L_530 - .L_529)
.L_529:
        /*0004*/ 	.word	0x00000082


	//----- nvinfo : EIATTR_KPARAM_INFO
	.align		4
.L_530:
        /*0008*/ 	.byte	0x04, 0x17
        /*000a*/ 	.short	(.L_532 - .L_531)
.L_531:
        /*000c*/ 	.word	0x00000000
        /*0010*/ 	.short	0x0000
        /*0012*/ 	.short	0x0000
        /*0014*/ 	.byte	0x00, 0xf0, 0xa1, 0x03


	//----- nvinfo : EIATTR_SPARSE_MMA_MASK
	.align		4
.L_532:
        /*0018*/ 	.byte	0x03, 0x50
        /*001a*/ 	.short	0x0000


	//----- nvinfo : EIATTR_MAXREG_COUNT
	.align		4
        /*001c*/ 	.byte	0x03, 0x1b
        /*001e*/ 	.short	0x00ff


	//----- nvinfo : EIATTR_NUM_BARRIERS
	.align		4
        /*0020*/ 	.byte	0x02, 0x4c
        /*0022*/ 	.byte	0x01
	.zero		1


	//----- nvinfo : EIATTR_MERCURY_ISA_VERSION
	.align		4
        /*0024*/ 	.byte	0x03, 0x5f
        /*0026*/ 	.short	0x0101


	//----- nvinfo : EIATTR_COOP_GROUP_MASK_REGIDS
	.align		4
        /*0028*/ 	.byte	0x04, 0x29
        /*002a*/ 	.short	(.L_534 - .L_533)


	//   ....[0]....
.L_533:
        /*002c*/ 	.word	0xffffffff


	//   ....[1]....
        /*0030*/ 	.word	0xffffffff


	//   ....[2]....
        /*0034*/ 	.word	0xffffffff


	//   ....[3]....
        /*0038*/ 	.word	0xffffffff


	//   ....[4]....
        /*003c*/ 	.word	0xffffffff


	//   ....[5]....
        /*0040*/ 	.word	0xffffffff


	//   ....[6]....
        /*0044*/ 	.word	0xffffffff


	//   ....[7]....
        /*0048*/ 	.word	0xffffffff


	//   ....[8]....
        /*004c*/ 	.word	0xffffffff


	//   ....[9]....
        /*0050*/ 	.word	0xffffffff


	//   ....[10]....
        /*0054*/ 	.word	0xffffffff


	//   ....[11]....
        /*0058*/ 	.word	0xffffffff


	//   ....[12]....
        /*005c*/ 	.word	0xffffffff


	//   ....[13]....
        /*0060*/ 	.word	0xffffffff


	//   ....[14]....
        /*0064*/ 	.word	0xffffffff


	//   ....[15]....
        /*0068*/ 	.word	0xffffffff


	//   ....[16]....
        /*006c*/ 	.word	0xffffffff


	//   ....[17]....
        /*0070*/ 	.word	0xffffffff


	//----- nvinfo : EIATTR_COOP_GROUP_INSTR_OFFSETS
	.align		4
.L_534:
        /*0074*/ 	.byte	0x04, 0x28
        /*0076*/ 	.short	(.L_536 - .L_535)


	//   ....[0]....
.L_535:
        /*0078*/ 	.word	0x00005df0


	//   ....[1]....
        /*007c*/ 	.word	0x00005e10


	//   ....[2]....
        /*0080*/ 	.word	0x00005e30


	//   ....[3]....
        /*0084*/ 	.word	0x00005e50


	//   ....[4]....
        /*0088*/ 	.word	0x00005e70


	//   ....[5]....
        /*008c*/ 	.word	0x00006630


	//   ....[6]....
        /*0090*/ 	.word	0x00006650


	//   ....[7]....
        /*0094*/ 	.word	0x00006670


	//   ....[8]....
        /*0098*/ 	.word	0x00006690


	//   ....[9]....
        /*009c*/ 	.word	0x000066b0


	//   ....[10]....
        /*00a0*/ 	.word	0x00006840


	//   ....[11]....
        /*00a4*/ 	.word	0x00006880


	//   ....[12]....
        /*00a8*/ 	.word	0x000068c0


	//   ....[13]....
        /*00ac*/ 	.word	0x00006970


	//   ....[14]....
        /*00b0*/ 	.word	0x000069e0


	//   ....[15]....
        /*00b4*/ 	.word	0x00006a30


	//   ....[16]....
        /*00b8*/ 	.word	0x00006a90


	//   ....[17]....
        /*00bc*/ 	.word	0x00006ae0


	//----- nvinfo : EIATTR_VRC_CTA_INIT_COUNT
	.align		4
.L_536:
        /*00c0*/ 	.byte	0x02, 0x4a
	.zero		1
	.zero		1


	//----- nvinfo : EIATTR_EXIT_INSTR_OFFSETS
	.align		4
        /*00c4*/ 	.byte	0x04, 0x1c
        /*00c6*/ 	.short	(.L_538 - .L_537)


	//   ....[0]....
.L_537:
        /*00c8*/ 	.word	0x00000910


	//   ....[1]....
        /*00cc*/ 	.word	0x00008210


	//----- nvinfo : EIATTR_MAX_THREADS
	.align		4
.L_538:
        /*00d0*/ 	.byte	0x04, 0x05
        /*00d2*/ 	.short	(.L_540 - .L_539)
.L_539:
        /*00d4*/ 	.word	0x00000080
        /*00d8*/ 	.word	0x00000001
        /*00dc*/ 	.word	0x00000001


	//----- nvinfo : EIATTR_CRS_STACK_SIZE
	.align		4
.L_540:
        /*00e0*/ 	.byte	0x04, 0x1e
        /*00e2*/ 	.short	(.L_542 - .L_541)
.L_541:
        /*00e4*/ 	.word	0x00000000


	//----- nvinfo : EIATTR_CBANK_PARAM_SIZE
	.align		4
.L_542:
        /*00e8*/ 	.byte	0x03, 0x19
        /*00ea*/ 	.short	0x00e8


	//----- nvinfo : EIATTR_PARAM_CBANK
	.align		4
        /*00ec*/ 	.byte	0x04, 0x0a
        /*00ee*/ 	.short	(.L_544 - .L_543)
	.align		4
.L_543:
        /*00f0*/ 	.word	index@(.nv.constant0._ZN10layer_norm31ln_parallel_residual_fwd_kernelINS_13Kernel_traitsI13__nv_bfloat16S2_S2_S2_fjLj7168ELj1ELj1ELj4ELj16ENS_18Kernel_traits_baseILj7168ES2_S2_S2_S2_fjLj128EEEEELb0ELb1ELb0EEEvNS_9FwdParamsE)
        /*00f4*/ 	.short	0x0380
        /*00f6*/ 	.short	0x00e8


	//----- nvinfo : EIATTR_SW_WAR
	.align		4
.L_544:
        /*00f8*/ 	.byte	0x04, 0x36
        /*00fa*/ 	.short	(.L_546 - .L_545)
.L_545:
        /*00fc*/ 	.word	0x00000008
.L_546:


//--------------------- .nv.info._ZN10layer_norm31ln_parallel_residual_fwd_kernelINS_13Kernel_traitsI13__nv_bfloat16S2_S2_S2_fjLj7168ELj1ELj1ELj4ELj16ENS_18Kernel_traits_baseILj7168ES2_S2_S2_S2_fjLj128EEEEELb0ELb1ELb1EEEvNS_9FwdParamsE --------------------------
	.section	.nv.info._ZN10layer_norm31ln_parallel_residual_fwd_kernelINS_13Kernel_traitsI13__nv_bfloat16S2_S2_S2_fjLj7168ELj1ELj1ELj4ELj16ENS_18Kernel_traits_baseILj7168ES2_S2_S2_S2_fjLj128EEEEELb0ELb1ELb1EEEvNS_9FwdParamsE,"",@"SHT_CUDA_INFO"
	.sectionflags	@""
	.align	4


	//----- nvinfo : EIATTR_CUDA_API_VERSION
	.align		4
        /*0000*/ 	.byte	0x04, 0x37
        /*0002*/ 	.short	(.L_548 - .L_547)
.L_547:
        /*0004*/ 	.word	0x00000082


	//----- nvinfo : EIATTR_KPARAM_INFO
	.align		4
.L_548:
        /*0008*/ 	.byte	0x04, 0x17
        /*000a*/ 	.short	(.L_550 - .L_549)
.L_549:
        /*000c*/ 	.word	0x00000000
        /*0010*/ 	.short	0x0000
        /*0012*/ 	.short	0x0000
        /*0014*/ 	.byte	0x00, 0xf0, 0xa1, 0x03


	//----- nvinfo : EIATTR_SPARSE_MMA_MASK
	.align		4
.L_550:
        /*0018*/ 	.byte	0x03, 0x50
        /*001a*/ 	.short	0x0000


	//----- nvinfo : EIATTR_MAXREG_COUNT
	.align		4
        /*001c*/ 	.byte	0x03, 0x1b
        /*001e*/ 	.short	0x00ff


	//----- nvinfo : EIATTR_NUM_BARRIERS
	.align		4
        /*0020*/ 	.byte	0x02, 0x4c
        /*0022*/ 	.byte	0x01
	.zero		1


	//----- nvinfo : EIATTR_MERCURY_ISA_VERSION
	.align		4
        /*0024*/ 	.byte	0x03, 0x5f
        /*0026*/ 	.short	0x0101


	//----- nvinfo : EIATTR_COOP_GROUP_MASK_REGIDS
	.align		4
        /*0028*/ 	.byte	0x04, 0x29
        /*002a*/ 	.short	(.L_552 - .L_551)


	//   ....[0]....
.L_551:
        /*002c*/ 	.word	0xffffffff


	//   ....[1]....
        /*0030*/ 	.word	0xffffffff


	//   ....[2]....
        /*0034*/ 	.word	0xffffffff


	//   ....[3]....
        /*0038*/ 	.word	0xffffffff


	//   ....[4]....
        /*003c*/ 	.word	0xffffffff


	//   ....[5]....
        /*0040*/ 	.word	0xffffffff


	//   ....[6]....
        /*0044*/ 	.word	0xffffffff


	//   ....[7]....
        /*0048*/ 	.word	0xffffffff


	//   ....[8]....
        /*004c*/ 	.word	0xffffffff


	//   ....[9]....
        /*0050*/ 	.word	0xffffffff


	//   ....[10]....
        /*0054*/ 	.word	0xffffffff


	//   ....[11]....
        /*0058*/ 	.word	0xffffffff


	//   ....[12]....
        /*005c*/ 	.word	0xffffffff


	//   ....[13]....
        /*0060*/ 	.word	0xffffffff


	//   ....[14]....
        /*0064*/ 	.word	0xffffffff


	//   ....[15]....
        /*0068*/ 	.word	0xffffffff


	//   ....[16]....
        /*006c*/ 	.word	0xffffffff


	//   ....[17]....
        /*0070*/ 	.word	0xffffffff


	//----- nvinfo : EIATTR_COOP_GROUP_INSTR_OFFSETS
	.align		4
.L_552:
        /*0074*/ 	.byte	0x04, 0x28
        /*0076*/ 	.short	(.L_554 - .L_553)


	//   ....[0]....
.L_553:
        /*0078*/ 	.word	0x000050b0


	//   ....[1]....
        /*007c*/ 	.word	0x000050d0


	//   ....[2]....
        /*0080*/ 	.word	0x000050f0


	//   ....[3]....
        /*0084*/ 	.word	0x00005110


	//   ....[4]....
        /*0088*/ 	.word	0x00005130


	//   ....[5]....
        /*008c*/ 	.word	0x00005860


	//   ....[6]....
        /*0090*/ 	.word	0x00005890


	//   ....[7]....
        /*0094*/ 	.word	0x000058c0


	//   ....[8]....
        /*0098*/ 	.word	0x000058f0


	//   ....[9]....
        /*009c*/ 	.word	0x00005930


	//   ....[10]....
        /*00a0*/ 	.word	0x00005ae0


	//   ....[11]....
        /*00a4*/ 	.word	0x00005b20


	//   ....[12]....
        /*00a8*/ 	.word	0x00005b60


	//   ....[13]....
        /*00ac*/ 	.word	0x00005be0


	//   ....[14]....
        /*00b0*/ 	.word	0x00005ca0


	//   ....[15]....
        /*00b4*/ 	.word	0x00005cd0


	//   ....[16]....
        /*00b8*/ 	.word	0x00005d70


	//   ....[17]....
        /*00bc*/ 	.word	0x00005da0


	//----- nvinfo : EIATTR_VRC_CTA_INIT_COUNT
	.align		4
.L_554:
        /*00c0*/ 	.byte	0x02, 0x4a
	.zero		1
	.zero		1


	//----- nvinfo : EIATTR_EXIT_INSTR_OFFSETS
	.align		4
        /*00c4*/ 	.byte	0x04, 0x1c
        /*00c6*/ 	.short	(.L_556 - .L_555)


	//   ....[0]....
.L_555:
        /*00c8*/ 	.word	0x00000360


	//   ....[1]....
        /*00cc*/ 	.word	0x00007280


	//----- nvinfo : EIATTR_MAX_THREADS
	.align		4
.L_556:
        /*00d0*/ 	.byte	0x04, 0x05
        /*00d2*/ 	.short	(.L_558 - .L_557)
.L_557:
        /*00d4*/ 	.word	0x00000080
        /*00d8*/ 	.word	0x00000001
        /*00dc*/ 	.word	0x00000001


	//----- nvinfo : EIATTR_CRS_STACK_SIZE
	.align		4
.L_558:
        /*00e0*/ 	.byte	0x04, 0x1e
        /*00e2*/ 	.short	(.L_560 - .L_559)
.L_559:
        /*00e4*/ 	.word	0x00000000


	//----- nvinfo : EIATTR_CBANK_PARAM_SIZE
	.align		4
.L_560:
        /*00e8*/ 	.byte	0x03, 0x19
        /*00ea*/ 	.short	0x00e8


	//----- nvinfo : EIATTR_PARAM_CBANK
	.align		4
        /*00ec*/ 	.byte	0x04, 0x0a
        /*00ee*/ 	.short	(.L_562 - .L_561)
	.align		4
.L_561:
        /*00f0*/ 	.word	index@(.nv.constant0._ZN10layer_norm31ln_parallel_residual_fwd_kernelINS_13Kernel_traitsI13__nv_bfloat16S2_S2_S2_fjLj7168ELj1ELj1ELj4ELj16ENS_18Kernel_traits_baseILj7168ES2_S2_S2_S2_fjLj128EEEEELb0ELb1ELb1EEEvNS_9FwdParamsE)
        /*00f4*/ 	.short	0x0380
        /*00f6*/ 	.short	0x00e8


	//----- nvinfo : EIATTR_SW_WAR
	.align		4
.L_562:
        /*00f8*/ 	.byte	0x04, 0x36
        /*00fa*/ 	.short	(.L_564 - .L_563)
.L_563:
        /*00fc*/ 	.word	0x00000008
.L_564:


//--------------------- .nv.info._ZN10layer_norm31ln_parallel_residual_fwd_kernelINS_13Kernel_traitsI13__nv_bfloat16S2_S2_S2_fjLj7168ELj1ELj1ELj4ELj16ENS_18Kernel_traits_baseILj7168ES2_S2_S2_S2_fjLj128EEEEELb1ELb0ELb0EEEvNS_9FwdParamsE --------------------------
	.section	.nv.info._ZN10layer_norm31ln_parallel_residual_fwd_kernelINS_13Kernel_traitsI13__nv_bfloat16S2_S2_S2_fjLj7168ELj1ELj1ELj4ELj16ENS_18Kernel_traits_baseILj7168ES2_S2_S2_S2_fjLj128EEEEELb1ELb0ELb0EEEvNS_9FwdParamsE,"",@"SHT_CUDA_INFO"
	.sectionflags	@""
	.align	4


	//----- nvinfo : EIATTR_CUDA_API_VERSION
	.align		4
        /*0000*/ 	.byte	0x04, 0x37
        /*0002*/ 	.short	(.L_566 - .L_565)
.L_565:
        /*0004*/ 	.word	0x00000082


	//----- nvinfo : EIATTR_KPARAM_INFO
	.align		4
.L_566:
        /*0008*/ 	.byte	0x04, 0x17
        /*000a*/ 	.short	(.L_568 - .L_567)
.L_567:
        /*000c*/ 	.word	0x00000000
        /*0010*/ 	.short	0x0000
        /*0012*/ 	.short	0x0000
        /*0014*/ 	.byte	0x00, 0xf0, 0xa1, 0x03


	//----- nvinfo : EIATTR_SPARSE_MMA_MASK
	.align		4
.L_568:
        /*0018*/ 	.byte	0x03, 0x50
        /*001a*/ 	.short	0x0000


	//----- nvinfo : EIATTR_MAXREG_COUNT
	.align		4
        /*001c*/ 	.byte	0x03, 0x1b
        /*001e*/ 	.short	0x00ff


	//----- nvinfo : EIATTR_NUM_BARRIERS
	.align		4
        /*0020*/ 	.byte	0x02, 0x4c
        /*0022*/ 	.byte	0x01
	.zero		1


	//----- nvinfo : EIATTR_ANNOTATIONS
	.align		4
        /*0024*/ 	.byte	0x04, 0x55
        /*0026*/ 	.short	(.L_570 - .L_569)


	//   ....[0]....
.L_569:
        /* <DEDUP_REMOVED lines=78> */


	//----- nvinfo : EIATTR_MERCURY_ISA_VERSION
	.align		4
.L_570:
        /*04f8*/ 	.byte	0x03, 0x5f
        /*04fa*/ 	.short	0x0101


	//----- nvinfo : EIATTR_COOP_GROUP_MASK_REGIDS
	.align		4
        /*04fc*/ 	.byte	0x04, 0x29
        /*04fe*/ 	.short	(.L_572 - .L_571)


	//   ....[0]....
.L_571:
        /*0500*/ 	.word	0xffffffff


	//   ....[1]....
        /*0504*/ 	.word	0xffffffff


	//   ....[2]....
        /*0508*/ 	.word	0xffffffff


	//   ....[3]....
        /*050c*/ 	.word	0xffffffff


	//   ....[4]....
        /*0510*/ 	.word	0xffffffff


	//   ....[5]....
        /*0514*/ 	.word	0xffffffff


	//   ....[6]....
        /*0518*/ 	.word	0xffffffff


	//   ....[7]....
        /*051c*/ 	.word	0xffffffff


	//   ....[8]....
        /*0520*/ 	.word	0xffffffff


	//   ....[9]....
        /*0524*/ 	.word	0xffffffff


	//   ....[10]....
        /*0528*/ 	.word	0xffffffff


	//   ....[11]....
        /*052c*/ 	.word	0xffffffff


	//   ....[12]....
        /*0530*/ 	.word	0xffffffff


	//   ....[13]....
        /*0534*/ 	.word	0xffffffff


	//   ....[14]....
        /*0538*/ 	.word	0xffffffff


	//   ....[15]....
        /*053c*/ 	.word	0xffffffff


	//   ....[16]....
        /*0540*/ 	.word	0xffffffff


	//   ....[17]....
        /*0544*/ 	.word	0xffffffff


	//----- nvinfo : EIATTR_COOP_GROUP_INSTR_OFFSETS
	.align		4
.L_572:
        /*0548*/ 	.byte	0x04, 0x28
        /*054a*/ 	.short	(.L_574 - .L_573)


	//   ....[0]....
.L_573:
        /*054c*/ 	.word	0x00047890


	//   ....[1]....
        /*0550*/ 	.word	0x000478b0


	//   ....[2]....
        /*0554*/ 	.word	0x000478d0


	//   ....[3]....
        /*0558*/ 	.word	0x000478f0


	//   ....[4]....
        /*055c*/ 	.word	0x00047910


	//   ....[5]....
        /*0560*/ 	.word	0x00048060


	//   ....[6]....
        /*0564*/ 	.word	0x00048080


	//   ....[7]....
        /*0568*/ 	.word	0x000480a0


	//   ....[8]....
        /*056c*/ 	.word	0x000480c0


	//   ....[9]....
        /*0570*/ 	.word	0x000480e0


	//   ....[10]....
        /*0574*/ 	.word	0x00048290


	//   ....[11]....
        /*0578*/ 	.word	0x000482d0


	//   ....[12]....
        /*057c*/ 	.word	0x00048370


	//   ....[13]....
        /*0580*/ 	.word	0x00048390


	//   ....[14]....
        /*0584*/ 	.word	0x00048420


	//   ....[15]....
        /*0588*/ 	.word	0x00048490


	//   ....[16]....
        /*058c*/ 	.word	0x000484b0


	//   ....[17]....
        /*0590*/ 	.word	0x000484f0


	//----- nvinfo : EIATTR_VRC_CTA_INIT_COUNT
	.align		4
.L_574:
        /*0594*/ 	.byte	0x02, 0x4a
	.zero		1
	.zero		1


	//----- nvinfo : EIATTR_EXIT_INSTR_OFFSETS
	.align		4
        /*0598*/ 	.byte	0x04, 0x1c
        /*059a*/ 	.short	(.L_576 - .L_575)


	//   ....[0]....
.L_575:
        /*059c*/ 	.word	0x00001e50


	//   ....[1]....
        /*05a0*/ 	.word	0x0004af40


	//----- nvinfo : EIATTR_MAX_THREADS
	.align		4
.L_576:
        /*05a4*/ 	.byte	0x04, 0x05
        /*05a6*/ 	.short	(.L_578 - .L_577)
.L_577:
        /*05a8*/ 	.word	0x00000080
        /*05ac*/ 	.word	0x00000001
        /*05b0*/ 	.word	0x00000001


	//----- nvinfo : EIATTR_CRS_STACK_SIZE
	.align		4
.L_578:
        /*05b4*/ 	.byte	0x04, 0x1e
        /*05b6*/ 	.short	(.L_580 - .L_579)
.L_579:
        /*05b8*/ 	.word	0x00000000


	//----- nvinfo : EIATTR_CBANK_PARAM_SIZE
	.align		4
.L_580:
        /*05bc*/ 	.byte	0x03, 0x19
        /*05be*/ 	.short	0x00e8


	//----- nvinfo : EIATTR_PARAM_CBANK
	.align		4
        /*05c0*/ 	.byte	0x04, 0x0a
        /*05c2*/ 	.short	(.L_582 - .L_581)
	.align		4
.L_581:
        /*05c4*/ 	.word	index@(.nv.constant0._ZN10layer_norm31ln_parallel_residual_fwd_kernelINS_13Kernel_traitsI13__nv_bfloat16S2_S2_S2_fjLj7168ELj1ELj1ELj4ELj16ENS_18Kernel_traits_baseILj7168ES2_S2_S2_S2_fjLj128EEEEELb1ELb0ELb0EEEvNS_9FwdParamsE)
        /*05c8*/ 	.short	0x0380
        /*05ca*/ 	.short	0x00e8


	//----- nvinfo : EIATTR_SW_WAR
	.align		4
.L_582:
        /*05cc*/ 	.byte	0x04, 0x36
        /*05ce*/ 	.short	(.L_584 - .L_583)
.L_583:
        /*05d0*/ 	.word	0x00000008
.L_584:


//--------------------- .nv.info._ZN10layer_norm31ln_parallel_residual_fwd_kernelINS_13Kernel_traitsI13__nv_bfloat16S2_S2_S2_fjLj7168ELj1ELj1ELj4ELj16ENS_18Kernel_traits_baseILj7168ES2_S2_S2_S2_fjLj128EEEEELb1ELb0ELb1EEEvNS_9FwdParamsE --------------------------
	.section	.nv.info._ZN10layer_norm31ln_parallel_residual_fwd_kernelINS_13Kernel_traitsI13__nv_bfloat16S2_S2_S2_fjLj7168ELj1ELj1ELj4ELj16ENS_18Kernel_traits_baseILj7168ES2_S2_S2_S2_fjLj128EEEEELb1ELb0ELb1EEEvNS_9FwdParamsE,"",@"SHT_CUDA_INFO"
	.sectionflags	@""
	.align	4


	//----- nvinfo : EIATTR_CUDA_API_VERSION
	.align		4
        /*0000*/ 	.byte	0x04, 0x37
        /*0002*/ 	.short	(.L_586 - .L_585)
.L_585:
        /*0004*/ 	.word	0x00000082


	//----- nvinfo : EIATTR_KPARAM_INFO
	.align		4
.L_586:
        /*0008*/ 	.byte	0x04, 0x17
        /*000a*/ 	.short	(.L_588 - .L_587)
.L_587:
        /*000c*/ 	.word	0x00000000
        /*0010*/ 	.short	0x0000
        /*0012*/ 	.short	0x0000
        /*0014*/ 	.byte	0x00, 0xf0, 0xa1, 0x03


	//----- nvinfo : EIATTR_SPARSE_MMA_MASK
	.align		4
.L_588:
        /*0018*/ 	.byte	0x03, 0x50
        /*001a*/ 	.short	0x0000


	//----- nvinfo : EIATTR_MAXREG_COUNT
	.align		4
        /*001c*/ 	.byte	0x03, 0x1b
        /*001e*/ 	.short	0x00ff


	//----- nvinfo : EIATTR_NUM_BARRIERS
	.align		4
        /*0020*/ 	.byte	0x02, 0x4c
        /*0022*/ 	.byte	0x01
	.zero		1


	//----- nvinfo : EIATTR_ANNOTATIONS
	.align		4
        /*0024*/ 	.byte	0x04, 0x55
        /*0026*/ 	.short	(.L_590 - .L_589)


	//   ....[0]....
.L_589:
        /* <DEDUP_REMOVED lines=43> */


	//----- nvinfo : EIATTR_MERCURY_ISA_VERSION
	.align		4
.L_590:
        /*02c8*/ 	.byte	0x03, 0x5f
        /*02ca*/ 	.short	0x0101


	//----- nvinfo : EIATTR_COOP_GROUP_MASK_REGIDS
	.align		4
        /*02cc*/ 	.byte	0x04, 0x29
        /*02ce*/ 	.short	(.L_592 - .L_591)


	//   ....[0]....
.L_591:
        /*02d0*/ 	.word	0xffffffff


	//   ....[1]....
        /*02d4*/ 	.word	0xffffffff


	//   ....[2]....
        /*02d8*/ 	.word	0xffffffff


	//   ....[3]....
        /*02dc*/ 	.word	0xffffffff


	//   ....[4]....
        /*02e0*/ 	.word	0xffffffff


	//   ....[5]....
        /*02e4*/ 	.word	0xffffffff


	//   ....[6]....
        /*02e8*/ 	.word	0xffffffff


	//   ....[7]....
        /*02ec*/ 	.word	0xffffffff


	//   ....[8]....
        /*02f0*/ 	.word	0xffffffff


	//   ....[9]....
        /*02f4*/ 	.word	0xffffffff


	//   ....[10]....
        /*02f8*/ 	.word	0xffffffff


	//   ....[11]....
        /*02fc*/ 	.word	0xffffffff


	//   ....[12]....
        /*0300*/ 	.word	0xffffffff


	//   ....[13]....
        /*0304*/ 	.word	0xffffffff


	//   ....[14]....
        /*0308*/ 	.word	0xffffffff


	//   ....[15]....
        /*030c*/ 	.word	0xffffffff


	//   ....[16]....
        /*0310*/ 	.word	0xffffffff


	//   ....[17]....
        /*0314*/ 	.word	0xffffffff


	//----- nvinfo : EIATTR_COOP_GROUP_INSTR_OFFSETS
	.align		4
.L_592:
        /*0318*/ 	.byte	0x04, 0x28
        /*031a*/ 	.short	(.L_594 - .L_593)


	//   ....[0]....
.L_593:
        /*031c*/ 	.word	0x00047440


	//   ....[1]....
        /*0320*/ 	.word	0x00047460


	//   ....[2]....
        /*0324*/ 	.word	0x00047480


	//   ....[3]....
        /*0328*/ 	.word	0x000474a0


	//   ....[4]....
        /*032c*/ 	.word	0x000474c0


	//   ....[5]....
        /*0330*/ 	.word	0x00047bf0


	//   ....[6]....
        /*0334*/ 	.word	0x00047c10


	//   ....[7]....
        /*0338*/ 	.word	0x00047c30


	//   ....[8]....
        /*033c*/ 	.word	0x00047c50


	//   ....[9]....
        /*0340*/ 	.word	0x00047c70


	//   ....[10]....
        /*0344*/ 	.word	0x00047e20


	//   ....[11]....
        /*0348*/ 	.word	0x00047e30


	//   ....[12]....
        /*034c*/ 	.word	0x00047e40


	//   ....[13]....
        /*0350*/ 	.word	0x00047f60


	//   ....[14]....
        /*0354*/ 	.word	0x00047fb0


	//   ....[15]....
        /*0358*/ 	.word	0x00047fd0


	//   ....[16]....
        /*035c*/ 	.word	0x000480a0


	//   ....[17]....
        /*0360*/ 	.word	0x000480c0


	//----- nvinfo : EIATTR_VRC_CTA_INIT_COUNT
	.align		4
.L_594:
        /*0364*/ 	.byte	0x02, 0x4a
	.zero		1
	.zero		1


	//----- nvinfo : EIATTR_EXIT_INSTR_OFFSETS
	.align		4
        /*0368*/ 	.byte	0x04, 0x1c
        /*036a*/ 	.short	(.L_596 - .L_595)


	//   ....[0]....
.L_595:
        /*036c*/ 	.word	0x00000d00


	//   ....[1]....
        /*0370*/ 	.word	0x0004a7a0


	//----- nvinfo : EIATTR_MAX_THREADS
	.align		4
.L_596:
        /*0374*/ 	.byte	0x04, 0x05
        /*0376*/ 	.short	(.L_598 - .L_597)
.L_597:
        /*0378*/ 	.word	0x00000080
        /*037c*/ 	.word	0x00000001
        /*0380*/ 	.word	0x00000001


	//----- nvinfo : EIATTR_CRS_STACK_SIZE
	.align		4
.L_598:
        /*0384*/ 	.byte	0x04, 0x1e
        /*0386*/ 	.short	(.L_600 - .L_599)
.L_599:
        /*0388*/ 	.word	0x00000000


	//----- nvinfo : EIATTR_CBANK_PARAM_SIZE
	.align		4
.L_600:
        /*038c*/ 	.byte	0x03, 0x19
        /*038e*/ 	.short	0x00e8


	//----- nvinfo : EIATTR_PARAM_CBANK
	.align		4
        /*0390*/ 	.byte	0x04, 0x0a
        /*0392*/ 	.short	(.L_602 - .L_601)
	.align		4
.L_601:
        /*0394*/ 	.word	index@(.nv.constant0._ZN10layer_norm31ln_parallel_residual_fwd_kernelINS_13Kernel_traitsI13__nv_bfloat16S2_S2_S2_fjLj7168ELj1ELj1ELj4ELj16ENS_18Kernel_traits_baseILj7168ES2_S2_S2_S2_fjLj128EEEEELb1ELb0ELb1EEEvNS_9FwdParamsE)
        /*0398*/ 	.short	0x0380
        /*039a*/ 	.short	0x00e8


	//----- nvinfo : EIATTR_SW_WAR
	.align		4
.L_602:
        /*039c*/ 	.byte	0x04, 0x36
        /*039e*/ 	.short	(.L_604 - .L_603)
.L_603:
        /*03a0*/ 	.word	0x00000008
.L_604:


//--------------------- .nv.info._ZN10layer_norm31ln_parallel_residual_fwd_kernelINS_13Kernel_traitsI13__nv_bfloat16S2_S2_S2_fjLj7168ELj1ELj1ELj4ELj16ENS_18Kernel_traits_baseILj7168ES2_S2_S2_S2_fjLj128EEEEELb1ELb1ELb0EEEvNS_9FwdParamsE --------------------------
	.section	.nv.info._ZN10layer_norm31ln_parallel_residual_fwd_kernelINS_13Kernel_traitsI13__nv_bfloat16S2_S2_S2_fjLj7168ELj1ELj1ELj4ELj16ENS_18Kernel_traits_baseILj7168ES2_S2_S2_S2_fjLj128EEEEELb1ELb1ELb0EEEvNS_9FwdParamsE,"",@"SHT_CUDA_INFO"
	.sectionflags	@""
	.align	4


	//----- nvinfo : EIATTR_CUDA_API_VERSION
	.align		4
        /*0000*/ 	.byte	0x04, 0x37
        /*0002*/ 	.short	(.L_606 - .L_605)
.L_605:
        /*0004*/ 	.word	0x00000082


	//----- nvinfo : EIATTR_KPARAM_INFO
	.align		4
.L_606:
        /*0008*/ 	.byte	0x04, 0x17
        /*000a*/ 	.short	(.L_608 - .L_607)
.L_607:
        /*000c*/ 	.word	0x00000000
        /*0010*/ 	.short	0x0000
        /*0012*/ 	.short	0x0000
        /*0014*/ 	.byte	0x00, 0xf0, 0xa1, 0x03


	//----- nvinfo : EIATTR_SPARSE_MMA_MASK
	.align		4
.L_608:
        /*0018*/ 	.byte	0x03, 0x50
        /*001a*/ 	.short	0x0000


	//----- nvinfo : EIATTR_MAXREG_COUNT
	.align		4
        /*001c*/ 	.byte	0x03, 0x1b
        /*001e*/ 	.short	0x00ff


	//----- nvinfo : EIATTR_NUM_BARRIERS
	.align		4
        /*0020*/ 	.byte	0x02, 0x4c
        /*0022*/ 	.byte	0x01
	.zero		1


	//----- nvinfo : EIATTR_MERCURY_ISA_VERSION
	.align		4
        /*0024*/ 	.byte	0x03, 0x5f
        /*0026*/ 	.short	0x0101


	//----- nvinfo : EIATTR_COOP_GROUP_MASK_REGIDS
	.align		4
        /*0028*/ 	.byte	0x04, 0x29
        /*002a*/ 	.short	(.L_610 - .L_609)


	//   ....[0]....
.L_609:
        /*002c*/ 	.word	0xffffffff


	//   ....[1]....
        /*0030*/ 	.word	0xffffffff


	//   ....[2]....
        /*0034*/ 	.word	0xffffffff


	//   ....[3]....
        /*0038*/ 	.word	0xffffffff


	//   ....[4]....
        /*003c*/ 	.word	0xffffffff


	//   ....[5]....
        /*0040*/ 	.word	0xffffffff


	//   ....[6]....
        /*0044*/ 	.word	0xffffffff


	//   ....[7]....
        /*0048*/ 	.word	0xffffffff


	//   ....[8]....
        /*004c*/ 	.word	0xffffffff


	//   ....[9]....
        /*0050*/ 	.word	0xffffffff


	//   ....[10]....
        /*0054*/ 	.word	0xffffffff


	//   ....[11]....
        /*0058*/ 	.word	0xffffffff


	//   ....[12]....
        /*005c*/ 	.word	0xffffffff


	//   ....[13]....
        /*0060*/ 	.word	0xffffffff


	//   ....[14]....
        /*0064*/ 	.word	0xffffffff


	//   ....[15]....
        /*0068*/ 	.word	0xffffffff


	//   ....[16]....
        /*006c*/ 	.word	0xffffffff


	//   ....[17]....
        /*0070*/ 	.word	0xffffffff


	//----- nvinfo : EIATTR_COOP_GROUP_INSTR_OFFSETS
	.align		4
.L_610:
        /*0074*/ 	.byte	0x04, 0x28
        /*0076*/ 	.short	(.L_612 - .L_611)


	//   ....[0]....
.L_611:
        /*0078*/ 	.word	0x00039e90


	//   ....[1]....
        /*007c*/ 	.word	0x00039eb0


	//   ....[2]....
        /*0080*/ 	.word	0x00039ed0


	//   ....[3]....
        /*0084*/ 	.word	0x00039ef0


	//   ....[4]....
        /*0088*/ 	.word	0x00039f10


	//   ....[5]....
        /*008c*/ 	.word	0x0003a660


	//   ....[6]....
        /*0090*/ 	.word	0x0003a690


	//   ....[7]....
        /*0094*/ 	.word	0x0003a6c0


	//   ....[8]....
        /*0098*/ 	.word	0x0003a6f0


	//   ....[9]....
        /*009c*/ 	.word	0x0003a710


	//   ....[10]....
        /*00a0*/ 	.word	0x0003a7e0


	//   ....[11]....
        /*00a4*/ 	.word	0x0003a820


	//   ....[12]....
        /*00a8*/ 	.word	0x0003a840


	//   ....[13]....
        /*00ac*/ 	.word	0x0003a8e0


	//   ....[14]....
        /*00b0*/ 	.word	0x0003a9a0


	//   ....[15]....
        /*00b4*/ 	.word	0x0003a9f0


	//   ....[16]....
        /*00b8*/ 	.word	0x0003aa30


	//   ....[17]....
        /*00bc*/ 	.word	0x0003aa70


	//----- nvinfo : EIATTR_VRC_CTA_INIT_COUNT
	.align		4
.L_612:
        /*00c0*/ 	.byte	0x02, 0x4a
	.zero		1
	.zero		1


	//----- nvinfo : EIATTR_EXIT_INSTR_OFFSETS
	.align		4
        /*00c4*/ 	.byte	0x04, 0x1c
        /*00c6*/ 	.short	(.L_614 - .L_613)


	//   ....[0]....
.L_613:
        /*00c8*/ 	.word	0x00000bb0


	//   ....[1]....
        /*00cc*/ 	.word	0x0003c1d0


	//----- nvinfo : EIATTR_MAX_THREADS
	.align		4
.L_614:
        /*00d0*/ 	.byte	0x04, 0x05
        /*00d2*/ 	.short	(.L_616 - .L_615)
.L_615:
        /*00d4*/ 	.word	0x00000080
        /*00d8*/ 	.word	0x00000001
        /*00dc*/ 	.word	0x00000001


	//----- nvinfo : EIATTR_CRS_STACK_SIZE
	.align		4
.L_616:
        /*00e0*/ 	.byte	0x04, 0x1e
        /*00e2*/ 	.short	(.L_618 - .L_617)
.L_617:
        /*00e4*/ 	.word	0x00000000


	//----- nvinfo : EIATTR_CBANK_PARAM_SIZE
	.align		4
.L_618:
        /*00e8*/ 	.byte	0x03, 0x19
        /*00ea*/ 	.short	0x00e8


	//----- nvinfo : EIATTR_PARAM_CBANK
	.align		4
        /*00ec*/ 	.byte	0x04, 0x0a
        /*00ee*/ 	.short	(.L_620 - .L_619)
	.align		4
.L_619:
        /*00f0*/ 	.word	index@(.nv.constant0._ZN10layer_norm31ln_parallel_residual_fwd_kernelINS_13Kernel_traitsI13__nv_bfloat16S2_S2_S2_fjLj7168ELj1ELj1ELj4ELj16ENS_18Kernel_traits_baseILj7168ES2_S2_S2_S2_fjLj128EEEEELb1ELb1ELb0EEEvNS_9FwdParamsE)
        /*00f4*/ 	.short	0x0380
        /*00f6*/ 	.short	0x00e8


	//----- nvinfo : EIATTR_SW_WAR
	.align		4
.L_620:
        /*00f8*/ 	.byte	0x04, 0x36
        /*00fa*/ 	.short	(.L_622 - .L_621)
.L_621:
        /*00fc*/ 	.word	0x00000008
.L_622:


//--------------------- .nv.info._ZN10layer_norm31ln_parallel_residual_fwd_kernelINS_13Kernel_traitsI13__nv_bfloat16S2_S2_S2_fjLj7168ELj1ELj1ELj4ELj16ENS_18Kernel_traits_baseILj7168ES2_S2_S2_S2_fjLj128EEEEELb1ELb1ELb1EEEvNS_9FwdParamsE --------------------------
	.section	.nv.info._ZN10layer_norm31ln_parallel_residual_fwd_kernelINS_13Kernel_traitsI13__nv_bfloat16S2_S2_S2_fjLj7168ELj1ELj1ELj4ELj16ENS_18Kernel_traits_baseILj7168ES2_S2_S2_S2_fjLj128EEEEELb1ELb1ELb1EEEvNS_9FwdParamsE,"",@"SHT_CUDA_INFO"
	.sectionflags	@""
	.align	4


	//----- nvinfo : EIATTR_CUDA_API_VERSION
	.align		4
        /*0000*/ 	.byte	0x04, 0x37
        /*0002*/ 	.short	(.L_624 - .L_623)
.L_623:
        /*0004*/ 	.word	0x00000082


	//----- nvinfo : EIATTR_KPARAM_INFO
	.align		4
.L_624:
        /*0008*/ 	.byte	0x04, 0x17
        /*000a*/ 	.short	(.L_626 - .L_625)
.L_625:
        /*000c*/ 	.word	0x00000000
        /*0010*/ 	.short	0x0000
        /*0012*/ 	.short	0x0000
        /*0014*/ 	.byte	0x00, 0xf0, 0xa1, 0x03


	//----- nvinfo : EIATTR_SPARSE_MMA_MASK
	.align		4
.L_626:
        /*0018*/ 	.byte	0x03, 0x50
        /*001a*/ 	.short	0x0000


	//----- nvinfo : EIATTR_MAXREG_COUNT
	.align		4
        /*001c*/ 	.byte	0x03, 0x1b
        /*001e*/ 	.short	0x00ff


	//----- nvinfo : EIATTR_NUM_BARRIERS
	.align		4
        /*0020*/ 	.byte	0x02, 0x4c
        /*0022*/ 	.byte	0x01
	.zero		1


	//----- nvinfo : EIATTR_MERCURY_ISA_VERSION
	.align		4
        /*0024*/ 	.byte	0x03, 0x5f
        /*0026*/ 	.short	0x0101


	//----- nvinfo : EIATTR_COOP_GROUP_MASK_REGIDS
	.align		4
        /*0028*/ 	.byte	0x04, 0x29
        /*002a*/ 	.short	(.L_628 - .L_627)


	//   ....[0]....
.L_627:
        /*002c*/ 	.word	0xffffffff


	//   ....[1]....
        /*0030*/ 	.word	0xffffffff


	//   ....[2]....
        /*0034*/ 	.word	0xffffffff


	//   ....[3]....
        /*0038*/ 	.word	0xffffffff


	//   ....[4]....
        /*003c*/ 	.word	0xffffffff


	//   ....[5]....
        /*0040*/ 	.word	0xffffffff


	//   ....[6]....
        /*0044*/ 	.word	0xffffffff


	//   ....[7]....
        /*0048*/ 	.word	0xffffffff


	//   ....[8]....
        /*004c*/ 	.word	0xffffffff


	//   ....[9]....
        /*0050*/ 	.word	0xffffffff


	//   ....[10]....
        /*0054*/ 	.word	0xffffffff


	//   ....[11]....
        /*0058*/ 	.word	0xffffffff


	//   ....[12]....
        /*005c*/ 	.word	0xffffffff


	//   ....[13]....
        /*0060*/ 	.word	0xffffffff


	//   ....[14]....
        /*0064*/ 	.word	0xffffffff


	//   ....[15]....
        /*0068*/ 	.word	0xffffffff


	//   ....[16]....
        /*006c*/ 	.word	0xffffffff


	//   ....[17]....
        /*0070*/ 	.word	0xffffffff


	//----- nvinfo : EIATTR_COOP_GROUP_INSTR_OFFSETS
	.align		4
.L_628:
        /*0074*/ 	.byte	0x04, 0x28
        /*0076*/ 	.short	(.L_630 - .L_629)


	//   ....[0]....
.L_629:
        /*0078*/ 	.word	0x00035a70


	//   ....[1]....
        /*007c*/ 	.word	0x00035a90


	//   ....[2]....
        /*0080*/ 	.word	0x00035ab0


	//   ....[3]....
        /*0084*/ 	.word	0x00035ad0


	//   ....[4]....
        /*0088*/ 	.word	0x00035af0


	//   ....[5]....
        /*008c*/ 	.word	0x00036220


	//   ....[6]....
        /*0090*/ 	.word	0x00036240


	//   ....[7]....
        /*0094*/ 	.word	0x00036270


	//   ....[8]....
        /*0098*/ 	.word	0x00036290


	//   ....[9]....
        /*009c*/ 	.word	0x000362d0


	//   ....[10]....
        /*00a0*/ 	.word	0x00036350


	//   ....[11]....
        /*00a4*/ 	.word	0x000363c0


	//   ....[12]....
        /*00a8*/ 	.word	0x00036400


	//   ....[13]....
        /*00ac*/ 	.word	0x00036420


	//   ....[14]....
        /*00b0*/ 	.word	0x000364b0


	//   ....[15]....
        /*00b4*/ 	.word	0x00036500


	//   ....[16]....
        /*00b8*/ 	.word	0x000365b0


	//   ....[17]....
        /*00bc*/ 	.word	0x000365f0


	//----- nvinfo : EIATTR_VRC_CTA_INIT_COUNT
	.align		4
.L_630:
        /*00c0*/ 	.byte	0x02, 0x4a
	.zero		1
	.zero		1


	//----- nvinfo : EIATTR_EXIT_INSTR_OFFSETS
	.align		4
        /*00c4*/ 	.byte	0x04, 0x1c
        /*00c6*/ 	.short	(.L_632 - .L_631)


	//   ....[0]....
.L_631:
        /*00c8*/ 	.word	0x00000470


	//   ....[1]....
        /*00cc*/ 	.word	0x00037a50


	//----- nvinfo : EIATTR_MAX_THREADS
	.align		4
.L_632:
        /*00d0*/ 	.byte	0x04, 0x05
        /*00d2*/ 	.short	(.L_634 - .L_633)
.L_633:
        /*00d4*/ 	.word	0x00000080
        /*00d8*/ 	.word	0x00000001
        /*00dc*/ 	.word	0x00000001


	//----- nvinfo : EIATTR_CBANK_PARAM_SIZE
	.align		4
.L_634:
        /*00e0*/ 	.byte	0x03, 0x19
        /*00e2*/ 	.short	0x00e8


	//----- nvinfo : EIATTR_PARAM_CBANK
	.align		4
        /*00e4*/ 	.byte	0x04, 0x0a
        /*00e6*/ 	.short	(.L_636 - .L_635)
	.align		4
.L_635:
        /*00e8*/ 	.word	index@(.nv.constant0._ZN10layer_norm31ln_parallel_residual_fwd_kernelINS_13Kernel_traitsI13__nv_bfloat16S2_S2_S2_fjLj7168ELj1ELj1ELj4ELj16ENS_18Kernel_traits_baseILj7168ES2_S2_S2_S2_fjLj128EEEEELb1ELb1ELb1EEEvNS_9FwdParamsE)
        /*00ec*/ 	.short	0x0380
        /*00ee*/ 	.short	0x00e8


	//----- nvinfo : EIATTR_SW_WAR
	.align		4
.L_636:
        /*00f0*/ 	.byte	0x04, 0x36
        /*00f2*/ 	.short	(.L_638 - .L_637)
.L_637:
        /*00f4*/ 	.word	0x00000008
.L_638:


//--------------------- .nv.info._ZN10layer_norm31ln_parallel_residual_fwd_kernelINS_13Kernel_traitsI6__halfS2_S2_S2_fjLj7168ELj1ELj1ELj4ELj16ENS_18Kernel_traits_baseILj7168ES2_S2_S2_S2_fjLj128EEEEELb0ELb0ELb0EEEvNS_9FwdParamsE --------------------------
	.section	.nv.info._ZN10layer_norm31ln_parallel_residual_fwd_kernelINS_13Kernel_traitsI6__halfS2_S2_S2_fjLj7168ELj1ELj1ELj4ELj16ENS_18Kernel_traits_baseILj7168ES2_S2_S2_S2_fjLj128EEEEELb0ELb0ELb0EEEvNS_9FwdParamsE,"",@"SHT_CUDA_INFO"
	.sectionflags	@""
	.align	4


	//----- nvinfo : EIATTR_CUDA_API_VERSION
	.align		4
        /*0000*/ 	.byte	0x04, 0x37
        /*0002*/ 	.short	(.L_640 - .L_639)
.L_639:
        /*0004*/ 	.word	0x00000082


	//----- nvinfo : EIATTR_KPARAM_INFO
	.align		4
.L_640:
        /*0008*/ 	.byte	0x04, 0x17
        /*000a*/ 	.short	(.L_642 - .L_641)
.L_641:
        /*000c*/ 	.word	0x00000000
        /*0010*/ 	.short	0x0000
        /*0012*/ 	.short	0x0000
        /*0014*/ 	.byte	0x00, 0xf0, 0xa1, 0x03


	//----- nvinfo : EIATTR_SPARSE_MMA_MASK
	.align		4
.L_642:
        /*0018*/ 	.byte	0x03, 0x50
        /*001a*/ 	.short	0x0000


	//----- nvinfo : EIATTR_MAXREG_COUNT
	.align		4
        /*001c*/ 	.byte	0x03, 0x1b
        /*001e*/ 	.short	0x00ff


	//----- nvinfo : EIATTR_NUM_BARRIERS
	.align		4
        /*0020*/ 	.byte	0x02, 0x4c
        /*0022*/ 	.byte	0x01
	.zero		1


	//----- nvinfo : EIATTR_MERCURY_ISA_VERSION
	.align		4
        /*0024*/ 	.byte	0x03, 0x5f
        /*0026*/ 	.short	0x0101


	//----- nvinfo : EIATTR_COOP_GROUP_MASK_REGIDS
	.align		4
        /*0028*/ 	.byte	0x04, 0x29
        /*002a*/ 	.short	(.L_644 - .L_643)


	//   ....[0]....
.L_643:
        /*002c*/ 	.word	0xffffffff


	//   ....[1]....
        /*0030*/ 	.word	0xffffffff


	//   ....[2]....
        /*0034*/ 	.word	0xffffffff


	//   ....[3]....
        /*0038*/ 	.word	0xffffffff


	//   ....[4]....
        /*003c*/ 	.word	0xffffffff


	//   ....[5]....
        /*0040*/ 	.word	0xffffffff


	//   ....[6]....
        /*0044*/ 	.word	0xffffffff


	//   ....[7]....
        /*0048*/ 	.word	0xffffffff


	//   ....[8]....
        /*004c*/ 	.word	0xffffffff


	//   ....[9]....
        /*0050*/ 	.word	0xffffffff


	//   ....[10]....
        /*0054*/ 	.word	0xffffffff


	//   ....[11]....
        /*0058*/ 	.word	0xffffffff


	//   ....[12]....
        /*005c*/ 	.word	0xffffffff


	//   ....[13]....
        /*0060*/ 	.word	0xffffffff


	//   ....[14]....
        /*0064*/ 	.word	0xffffffff


	//   ....[15]....
        /*0068*/ 	.word	0xffffffff


	//   ....[16]....
        /*006c*/ 	.word	0xffffffff


	//   ....[17]....
        /*0070*/ 	.word	0xffffffff


	//----- nvinfo : EIATTR_COOP_GROUP_INSTR_OFFSETS
	.align		4
.L_644:
        /*0074*/ 	.byte	0x04, 0x28
        /*0076*/ 	.short	(.L_646 - .L_645)


	//   ....[0]....
.L_645:
        /*0078*/ 	.word	0x00006070


	//   ....[1]....
        /*007c*/ 	.word	0x00006090


	//   ....[2]....
        /*0080*/ 	.word	0x000060b0


	//   ....[3]....
        /*0084*/ 	.word	0x000060d0


	//   ....[4]....
        /*0088*/ 	.word	0x000060f0


	//   ....[5]....
        /*008c*/ 	.word	0x000068a0


	//   ....[6]....
        /*0090*/ 	.word	0x000068c0


	//   ....[7]....
        /*0094*/ 	.word	0x000068e0


	//   ....[8]....
        /*0098*/ 	.word	0x00006900


	//   ....[9]....
        /*009c*/ 	.word	0x00006920


	//   ....[10]....
        /*00a0*/ 	.word	0x00006ab0


	//   ....[11]....
        /*00a4*/ 	.word	0x00006ae0


	//   ....[12]....
        /*00a8*/ 	.word	0x00006b20


	//   ....[13]....
        /*00ac*/ 	.word	0x00006bd0


	//   ....[14]....
        /*00b0*/ 	.word	0x00006c80


	//   ....[15]....
        /*00b4*/ 	.word	0x00006cd0


	//   ....[16]....
        /*00b8*/ 	.word	0x00006d10


	//   ....[17]....
        /*00bc*/ 	.word	0x00006d50


	//----- nvinfo : EIATTR_VRC_CTA_INIT_COUNT
	.align		4
.L_646:
        /*00c0*/ 	.byte	0x02, 0x4a
	.zero		1
	.zero		1


	//----- nvinfo : EIATTR_EXIT_INSTR_OFFSETS
	.align		4
        /*00c4*/ 	.byte	0x04, 0x1c
        /*00c6*/ 	.short	(.L_648 - .L_647)


	//   ....[0]....
.L_647:
        /*00c8*/ 	.word	0x00001cb0


	//   ....[1]....
        /*00cc*/ 	.word	0x00009210


	//----- nvinfo : EIATTR_MAX_THREADS
	.align		4
.L_648:
        /*00d0*/ 	.byte	0x04, 0x05
        /*00d2*/ 	.short	(.L_650 - .L_649)
.L_649:
        /*00d4*/ 	.word	0x00000080
        /*00d8*/ 	.word	0x00000001
        /*00dc*/ 	.word	0x00000001


	//----- nvinfo : EIATTR_CRS_STACK_SIZE
	.align		4
.L_650:
        /*00e0*/ 	.byte	0x04, 0x1e
        /*00e2*/ 	.short	(.L_652 - .L_651)
.L_651:
        /*00e4*/ 	.word	0x00000000


	//----- nvinfo : EIATTR_CBANK_PARAM_SIZE
	.align		4
.L_652:
        /*00e8*/ 	.byte	0x03, 0x19
        /*00ea*/ 	.short	0x00e8


	//----- nvinfo : EIATTR_PARAM_CBANK
	.align		4
        /*00ec*/ 	.byte	0x04, 0x0a
        /*00ee*/ 	.short	(.L_654 - .L_653)
	.align		4
.L_653:
        /*00f0*/ 	.word	index@(.nv.constant0._ZN10layer_norm31ln_parallel_residual_fwd_kernelINS_13Kernel_traitsI6__halfS2_S2_S2_fjLj7168ELj1ELj1ELj4ELj16ENS_18Kernel_traits_baseILj7168ES2_S2_S2_S2_fjLj128EEEEELb0ELb0ELb0EEEvNS_9FwdParamsE)
        /*00f4*/ 	.short	0x0380
        /*00f6*/ 	.short	0x00e8


	//----- nvinfo : EIATTR_SW_WAR
	.align		4
.L_654:
        /*00f8*/ 	.byte	0x04, 0x36
        /*00fa*/ 	.short	(.L_656 - .L_655)
.L_655:
        /*00fc*/ 	.word	0x00000008
.L_656:


//--------------------- .nv.info._ZN10layer_norm31ln_parallel_residual_fwd_kernelINS_13Kernel_traitsI6__halfS2_S2_S2_fjLj7168ELj1ELj1ELj4ELj16ENS_18Kernel_traits_baseILj7168ES2_S2_S2_S2_fjLj128EEEEELb0ELb0ELb1EEEvNS_9FwdParamsE --------------------------
	.section	.nv.info._ZN10layer_norm31ln_parallel_residual_fwd_kernelINS_13Kernel_traitsI6__halfS2_S2_S2_fjLj7168ELj1ELj1ELj4ELj16ENS_18Kernel_traits_baseILj7168ES2_S2_S2_S2_fjLj128EEEEELb0ELb0ELb1EEEvNS_9FwdParamsE,"",@"SHT_CUDA_INFO"
	.sectionflags	@""
	.align	4


	//----- nvinfo : EIATTR_CUDA_API_VERSION
	.align		4
        /*0000*/ 	.byte	0x04, 0x37
        /*0002*/ 	.short	(.L_658 - .L_657)
.L_657:
        /*0004*/ 	.word	0x00000082


	//----- nvinfo : EIATTR_KPARAM_INFO
	.align		4
.L_658:
        /*0008*/ 	.byte	0x04, 0x17
        /*000a*/ 	.short	(.L_660 - .L_659)
.L_659:
        /*000c*/ 	.word	0x00000000
        /*0010*/ 	.short	0x0000
        /*0012*/ 	.short	0x0000
        /*0014*/ 	.byte	0x00, 0xf0, 0xa1, 0x03


	//----- nvinfo : EIATTR_SPARSE_MMA_MASK
	.align		4
.L_660:
        /*0018*/ 	.byte	0x03, 0x50
        /*001a*/ 	.short	0x0000


	//----- nvinfo : EIATTR_MAXREG_COUNT
	.align		4
        /*001c*/ 	.byte	0x03, 0x1b
        /*001e*/ 	.short	0x00ff


	//----- nvinfo : EIATTR_NUM_BARRIERS
	.align		4
        /*0020*/ 	.byte	0x02, 0x4c
        /*0022*/ 	.byte	0x01
	.zero		1


	//----- nvinfo : EIATTR_MERCURY_ISA_VERSION
	.align		4
        /*0024*/ 	.byte	0x03, 0x5f
        /*0026*/ 	.short	0x0101


	//----- nvinfo : EIATTR_COOP_GROUP_MASK_REGIDS
	.align		4
        /*0028*/ 	.byte	0x04, 0x29
        /*002a*/ 	.short	(.L_662 - .L_661)


	//   ....[0]....
.L_661:
        /*002c*/ 	.word	0xffffffff


	//   ....[1]....
        /*0030*/ 	.word	0xffffffff


	//   ....[2]....
        /*0034*/ 	.word	0xffffffff


	//   ....[3]....
        /*0038*/ 	.word	0xffffffff


	//   ....[4]....
        /*003c*/ 	.word	0xffffffff


	//   ....[5]....
        /*0040*/ 	.word	0xffffffff


	//   ....[6]....
        /*0044*/ 	.word	0xffffffff


	//   ....[7]....
        /*0048*/ 	.word	0xffffffff


	//   ....[8]....
        /*004c*/ 	.word	0xffffffff


	//   ....[9]....
        /*0050*/ 	.word	0xffffffff


	//   ....[10]....
        /*0054*/ 	.word	0xffffffff


	//   ....[11]....
        /*0058*/ 	.word	0xffffffff


	//   ....[12]....
        /*005c*/ 	.word	0xffffffff


	//   ....[13]....
        /*0060*/ 	.word	0xffffffff


	//   ....[14]....
        /*0064*/ 	.word	0xffffffff


	//   ....[15]....
        /*0068*/ 	.word	0xffffffff


	//   ....[16]....
        /*006c*/ 	.word	0xffffffff


	//   ....[17]....
        /*0070*/ 	.word	0xffffffff


	//----- nvinfo : EIATTR_COOP_GROUP_INSTR_OFFSETS
	.align		4
.L_662:
        /*0074*/ 	.byte	0x04, 0x28
        /*0076*/ 	.short	(.L_664 - .L_663)


	//   ....[0]....
.L_663:
        /*0078*/ 	.word	0x000047d0


	//   ....[1]....
        /*007c*/ 	.word	0x000047f0


	//   ....[2]....
        /*0080*/ 	.word	0x00004810


	//   ....[3]....
        /*0084*/ 	.word	0x00004830


	//   ....[4]....
        /*0088*/ 	.word	0x00004850


	//   ....[5]....
        /*008c*/ 	.word	0x00004f80


	//   ....[6]....
        /*0090*/ 	.word	0x00004fa0


	//   ....[7]....
        /*0094*/ 	.word	0x00004fd0


	//   ....[8]....
        /*0098*/ 	.word	0x00005010


	//   ....[9]....
        /*009c*/ 	.word	0x00005050


	//   ....[10]....
        /*00a0*/ 	.word	0x00005200


	//   ....[11]....
        /*00a4*/ 	.word	0x00005240


	//   ....[12]....
        /*00a8*/ 	.word	0x00005280


	//   ....[13]....
        /*00ac*/ 	.word	0x00005360


	//   ....[14]....
        /*00b0*/ 	.word	0x000054c0


	//   ....[15]....
        /*00b4*/ 	.word	0x00005500


	//   ....[16]....
        /*00b8*/ 	.word	0x00005620


	//   ....[17]....
        /*00bc*/ 	.word	0x00005650


	//----- nvinfo : EIATTR_VRC_CTA_INIT_COUNT
	.align		4
.L_664:
        /*00c0*/ 	.byte	0x02, 0x4a
	.zero		1
	.zero		1


	//----- nvinfo : EIATTR_EXIT_INSTR_OFFSETS
	.align		4
        /*00c4*/ 	.byte	0x04, 0x1c
        /*00c6*/ 	.short	(.L_666 - .L_665)


	//   ....[0]....
.L_665:
        /*00c8*/ 	.word	0x00000be0


	//   ....[1]....
        /*00cc*/ 	.word	0x000076d0


	//----- nvinfo : EIATTR_MAX_THREADS
	.align		4
.L_666:
        /*00d0*/ 	.byte	0x04, 0x05
        /*00d2*/ 	.short	(.L_668 - .L_667)
.L_667:
        /*00d4*/ 	.word	0x00000080
        /*00d8*/ 	.word	0x00000001
        /*00dc*/ 	.word	0x00000001


	//----- nvinfo : EIATTR_CRS_STACK_SIZE
	.align		4
.L_668:
        /*00e0*/ 	.byte	0x04, 0x1e
        /*00e2*/ 	.short	(.L_670 - .L_669)
.L_669:
        /*00e4*/ 	.word	0x00000000


	//----- nvinfo : EIATTR_CBANK_PARAM_SIZE
	.align		4
.L_670:
        /*00e8*/ 	.byte	0x03, 0x19
        /*00ea*/ 	.short	0x00e8


	//----- nvinfo : EIATTR_PARAM_CBANK
	.align		4
        /*00ec*/ 	.byte	0x04, 0x0a
        /*00ee*/ 	.short	(.L_672 - .L_671)
	.align		4
.L_671:
        /*00f0*/ 	.word	index@(.nv.constant0._ZN10layer_norm31ln_parallel_residual_fwd_kernelINS_13Kernel_traitsI6__halfS2_S2_S2_fjLj7168ELj1ELj1ELj4ELj16ENS_18Kernel_traits_baseILj7168ES2_S2_S2_S2_fjLj128EEEEELb0ELb0ELb1EEEvNS_9FwdParamsE)
        /*00f4*/ 	.short	0x0380
        /*00f6*/ 	.short	0x00e8


	//----- nvinfo : EIATTR_SW_WAR
	.align		4
.L_672:
        /*00f8*/ 	.byte	0x04, 0x36
        /*00fa*/ 	.short	(.L_674 - .L_673)
.L_673:
        /*00fc*/ 	.word	0x00000008
.L_674:


//--------------------- .nv.info._ZN10layer_norm31ln_parallel_residual_fwd_kernelINS_13Kernel_traitsI6__halfS2_S2_S2_fjLj7168ELj1ELj1ELj4ELj16ENS_18Kernel_traits_baseILj7168ES2_S2_S2_S2_fjLj128EEEEELb0ELb1ELb0EEEvNS_9FwdParamsE --------------------------
	.section	.nv.info._ZN10layer_norm31ln_parallel_residual_fwd_kernelINS_13Kernel_traitsI6__halfS2_S2_S2_fjLj7168ELj1ELj1ELj4ELj16ENS_18Kernel_traits_baseILj7168ES2_S2_S2_S2_fjLj128EEEEELb0ELb1ELb0EEEvNS_9FwdParamsE,"",@"SHT_CUDA_INFO"
	.sectionflags	@""
	.align	4


	//----- nvinfo : EIATTR_CUDA_API_VERSION
	.align		4
        /*0000*/ 	.byte	0x04, 0x37
        /*0002*/ 	.short	(.L_676 - .L_675)
.L_675:
        /*0004*/ 	.word	0x00000082


	//----- nvinfo : EIATTR_KPARAM_INFO
	.align		4
.L_676:
        /*0008*/ 	.byte	0x04, 0x17
        /*000a*/ 	.short	(.L_678 - .L_677)
.L_677:
        /*000c*/ 	.word	0x00000000
        /*0010*/ 	.short	0x0000
        /*0012*/ 	.short	0x0000
        /*0014*/ 	.byte	0x00, 0xf0, 0xa1, 0x03


	//----- nvinfo : EIATTR_SPARSE_MMA_MASK
	.align		4
.L_678:
        /*0018*/ 	.byte	0x03, 0x50
        /*001a*/ 	.short	0x0000


	//----- nvinfo : EIATTR_MAXREG_COUNT
	.align		4
        /*001c*/ 	.byte	0x03, 0x1b
        /*001e*/ 	.short	0x00ff


	//----- nvinfo : EIATTR_NUM_BARRIERS
	.align		4
        /*0020*/ 	.byte	0x02, 0x4c
        /*0022*/ 	.byte	0x01
	.zero		1


	//----- nvinfo : EIATTR_MERCURY_ISA_VERSION
	.align		4
        /*0024*/ 	.byte	0x03, 0x5f
        /*0026*/ 	.short	0x0101


	//----- nvinfo : EIATTR_COOP_GROUP_MASK_REGIDS
	.align		4
        /*0028*/ 	.byte	0x04, 0x29
        /*002a*/ 	.short	(.L_680 - .L_679)


	//   ....[0]....
.L_679:
        /*002c*/ 	.word	0xffffffff


	//   ....[1]....
        /*0030*/ 	.word	0xffffffff


	//   ....[2]....
        /*0034*/ 	.word	0xffffffff


	//   ....[3]....
        /*0038*/ 	.word	0xffffffff


	//   ....[4]....
        /*003c*/ 	.word	0xffffffff


	//   ....[5]....
        /*0040*/ 	.word	0xffffffff


	//   ....[6]....
        /*0044*/ 	.word	0xffffffff


	//   ....[7]....
        /*0048*/ 	.word	0xffffffff


	//   ....[8]....
        /*004c*/ 	.word	0xffffffff


	//   ....[9]....
        /*0050*/ 	.word	0xffffffff


	//   ....[10]....
        /*0054*/ 	.word	0xffffffff


	//   ....[11]....
        /*0058*/ 	.word	0xffffffff


	//   ....[12]....
        /*005c*/ 	.word	0xffffffff


	//   ....[13]....
        /*0060*/ 	.word	0xffffffff


	//   ....[14]....
        /*0064*/ 	.word	0xffffffff


	//   ....[15]....
        /*0068*/ 	.word	0xffffffff


	//   ....[16]....
        /*006c*/ 	.word	0xffffffff


	//   ....[17]....
        /*0070*/ 	.word	0xffffffff


	//----- nvinfo : EIATTR_COOP_GROUP_INSTR_OFFSETS
	.align		4
.L_680:
        /*0074*/ 	.byte	0x04, 0x28
        /*0076*/ 	.short	(.L_682 - .L_681)


	//   ....[0]....
.L_681:
        /*0078*/ 	.word	0x00004c70


	//   ....[1]....
        /*007c*/ 	.word	0x00004c90


	//   ....[2]....
        /*0080*/ 	.word	0x00004cb0


	//   ....[3]....
        /*0084*/ 	.word	0x00004cd0


	//   ....[4]....
        /*0088*/ 	.word	0x00004cf0


	//   ....[5]....
        /*008c*/ 	.word	0x00005490


	//   ....[6]....
        /*0090*/ 	.word	0x000054d0


	//   ....[7]....
        /*0094*/ 	.word	0x000054f0


	//   ....[8]....
        /*0098*/ 	.word	0x00005510


	//   ....[9]....
        /*009c*/ 	.word	0x00005530


	//   ....[10]....
        /*00a0*/ 	.word	0x000056c0


	//   ....[11]....
        /*00a4*/ 	.word	0x00005700


	//   ....[12]....
        /*00a8*/ 	.word	0x00005740


	//   ....[13]....
        /*00ac*/ 	.word	0x000057e0


	//   ....[14]....
        /*00b0*/ 	.word	0x00005880


	//   ....[15]....
        /*00b4*/ 	.word	0x000058d0


	//   ....[16]....
        /*00b8*/ 	.word	0x00005920


	//   ....[17]....
        /*00bc*/ 	.word	0x00005960


	//----- nvinfo : EIATTR_VRC_CTA_INIT_COUNT
	.align		4
.L_682:
        /*00c0*/ 	.byte	0x02, 0x4a
	.zero		1
	.zero		1


	//----- nvinfo : EIATTR_EXIT_INSTR_OFFSETS
	.align		4
        /*00c4*/ 	.byte	0x04, 0x1c
        /*00c6*/ 	.short	(.L_684 - .L_683)


	//   ....[0]....
.L_683:
        /*00c8*/ 	.word	0x00000910


	//   ....[1]....
        /*00cc*/ 	.word	0x00007090


	//----- nvinfo : EIATTR_MAX_THREADS
	.align		4
.L_684:
        /*00d0*/ 	.byte	0x04, 0x05
        /*00d2*/ 	.short	(.L_686 - .L_685)
.L_685:
        /*00d4*/ 	.word	0x00000080
        /*00d8*/ 	.word	0x00000001
        /*00dc*/ 	.word	0x00000001


	//----- nvinfo : EIATTR_CRS_STACK_SIZE
	.align		4
.L_686:
        /*00e0*/ 	.byte	0x04, 0x1e
        /*00e2*/ 	.short	(.L_688 - .L_687)
.L_687:
        /*00e4*/ 	.word	0x00000000


	//----- nvinfo : EIATTR_CBANK_PARAM_SIZE
	.align		4
.L_688:
        /*00e8*/ 	.byte	0x03, 0x19
        /*00ea*/ 	.short	0x00e8


	//----- nvinfo : EIATTR_PARAM_CBANK
	.align		4
        /*00ec*/ 	.byte	0x04, 0x0a
        /*00ee*/ 	.short	(.L_690 - .L_689)
	.align		4
.L_689:
        /*00f0*/ 	.word	index@(.nv.constant0._ZN10layer_norm31ln_parallel_residual_fwd_kernelINS_13Kernel_traitsI6__halfS2_S2_S2_fjLj7168ELj1ELj1ELj4ELj16ENS_18Kernel_traits_baseILj7168ES2_S2_S2_S2_fjLj128EEEEELb0ELb1ELb0EEEvNS_9FwdParamsE)
        /*00f4*/ 	.short	0x0380
        /*00f6*/ 	.short	0x00e8


	//----- nvinfo : EIATTR_SW_WAR
	.align		4
.L_690:
        /*00f8*/ 	.byte	0x04, 0x36
        /*00fa*/ 	.short	(.L_692 - .L_691)
.L_691:
        /*00fc*/ 	.word	0x00000008
.L_692:


//--------------------- .nv.info._ZN10layer_norm31ln_parallel_residual_fwd_kernelINS_13Kernel_traitsI6__halfS2_S2_S2_fjLj7168ELj1ELj1ELj4ELj16ENS_18Kernel_traits_baseILj7168ES2_S2_S2_S2_fjLj128EEEEELb0ELb1ELb1EEEvNS_9FwdParamsE --------------------------
	.section	.nv.info._ZN10layer_norm31ln_parallel_residual_fwd_kernelINS_13Kernel_traitsI6__halfS2_S2_S2_fjLj7168ELj1ELj1ELj4ELj16ENS_18Kernel_traits_baseILj7168ES2_S2_S2_S2_fjLj128EEEEELb0ELb1ELb1EEEvNS_9FwdParamsE,"",@"SHT_CUDA_INFO"
	.sectionflags	@""
	.align	4


	//----- nvinfo : EIATTR_CUDA_API_VERSION
	.align		4
        /*0000*/ 	.byte	0x04, 0x37
        /*0002*/ 	.short	(.L_694 - .L_693)
.L_693:
        /*0004*/ 	.word	0x00000082


	//----- nvinfo : EIATTR_KPARAM_INFO
	.align		4
.L_694:
        /*0008*/ 	.byte	0x04, 0x17
        /*000a*/ 	.short	(.L_696 - .L_695)
.L_695:
        /*000c*/ 	.word	0x00000000
        /*0010*/ 	.short	0x0000
        /*0012*/ 	.short	0x0000
        /*0014*/ 	.byte	0x00, 0xf0, 0xa1, 0x03


	//----- nvinfo : EIATTR_SPARSE_MMA_MASK
	.align		4
.L_696:
        /*0018*/ 	.byte	0x03, 0x50
        /*001a*/ 	.short	0x0000


	//----- nvinfo : EIATTR_MAXREG_COUNT
	.align		4
        /*001c*/ 	.byte	0x03, 0x1b
        /*001e*/ 	.short	0x00ff


	//----- nvinfo : EIATTR_NUM_BARRIERS
	.align		4
        /*0020*/ 	.byte	0x02, 0x4c
        /*0022*/ 	.byte	0x01
	.zero		1


	//----- nvinfo : EIATTR_MERCURY_ISA_VERSION
	.align		4
        /*0024*/ 	.byte	0x03, 0x5f
        /*0026*/ 	.short	0x0101


	//----- nvinfo : EIATTR_COOP_GROUP_MASK_REGIDS
	.align		4
        /*0028*/ 	.byte	0x04, 0x29
        /*002a*/ 	.short	(.L_698 - .L_697)


	//   ....[0]....
.L_697:
        /*002c*/ 	.word	0xffffffff


	//   ....[1]....
        /*0030*/ 	.word	0xffffffff


	//   ....[2]....
        /*0034*/ 	.word	0xffffffff


	//   ....[3]....
        /*0038*/ 	.word	0xffffffff


	//   ....[4]....
        /*003c*/ 	.word	0xffffffff


	//   ....[5]....
        /*0040*/ 	.word	0xffffffff


	//   ....[6]....
        /*0044*/ 	.word	0xffffffff


	//   ....[7]....
        /*0048*/ 	.word	0xffffffff


	//   ....[8]....
        /*004c*/ 	.word	0xffffffff


	//   ....[9]....
        /*0050*/ 	.word	0xffffffff


	//   ....[10]....
        /*0054*/ 	.word	0xffffffff


	//   ....[11]....
        /*0058*/ 	.word	0xffffffff


	//   ....[12]....
        /*005c*/ 	.word	0xffffffff


	//   ....[13]....
        /*0060*/ 	.word	0xffffffff


	//   ....[14]....
        /*0064*/ 	.word	0xffffffff


	//   ....[15]....
        /*0068*/ 	.word	0xffffffff


	//   ....[16]....
        /*006c*/ 	.word	0xffffffff


	//   ....[17]....
        /*0070*/ 	.word	0xffffffff


	//----- nvinfo : EIATTR_COOP_GROUP_INSTR_OFFSETS
	.align		4
.L_698:
        /*0074*/ 	.byte	0x04, 0x28
        /*0076*/ 	.short	(.L_700 - .L_699)


	//   ....[0]....
.L_699:
        /*0078*/ 	.word	0x00003f70


	//   ....[1]....
        /*007c*/ 	.word	0x00003f90


	//   ....[2]....
        /*0080*/ 	.word	0x00003fb0


	//   ....[3]....
        /*0084*/ 	.word	0x00003fd0


	//   ....[4]....
        /*0088*/ 	.word	0x00003ff0


	//   ....[5]....
        /*008c*/ 	.word	0x00004730


	//   ....[6]....
        /*0090*/ 	.word	0x00004760


	//   ....[7]....
        /*0094*/ 	.word	0x00004780


	//   ....[8]....
        /*0098*/ 	.word	0x000047b0


	//   ....[9]....
        /*009c*/ 	.word	0x000047f0


	//   ....[10]....
        /*00a0*/ 	.word	0x000049a0


	//   ....[11]....
        /*00a4*/ 	.word	0x000049e0


	//   ....[12]....
        /*00a8*/ 	.word	0x00004a20


	//   ....[13]....
        /*00ac*/ 	.word	0x00004ab0


	//   ....[14]....
        /*00b0*/ 	.word	0x00004ba0


	//   ....[15]....
        /*00b4*/ 	.word	0x00004bd0


	//   ....[16]....
        /*00b8*/ 	.word	0x00004c90


	//   ....[17]....
        /*00bc*/ 	.word	0x00004cc0


	//----- nvinfo : EIATTR_VRC_CTA_INIT_COUNT
	.align		4
.L_700:
        /*00c0*/ 	.byte	0x02, 0x4a
	.zero		1
	.zero		1


	//----- nvinfo : EIATTR_EXIT_INSTR_OFFSETS
	.align		4
        /*00c4*/ 	.byte	0x04, 0x1c
        /*00c6*/ 	.short	(.L_702 - .L_701)


	//   ....[0]....
.L_701:
        /*00c8*/ 	.word	0x00000360


	//   ....[1]....
        /*00cc*/ 	.word	0x00006140


	//----- nvinfo : EIATTR_MAX_THREADS
	.align		4
.L_702:
        /*00d0*/ 	.byte	0x04, 0x05
        /*00d2*/ 	.short	(.L_704 - .L_703)
.L_703:
        /*00d4*/ 	.word	0x00000080
        /*00d8*/ 	.word	0x00000001
        /*00dc*/ 	.word	0x00000001


	//----- nvinfo : EIATTR_CRS_STACK_SIZE
	.align		4
.L_704:
        /*00e0*/ 	.byte	0x04, 0x1e
        /*00e2*/ 	.short	(.L_706 - .L_705)
.L_705:
        /*00e4*/ 	.word	0x00000000


	//----- nvinfo : EIATTR_CBANK_PARAM_SIZE
	.align		4
.L_706:
        /*00e8*/ 	.byte	0x03, 0x19
        /*00ea*/ 	.short	0x00e8


	//----- nvinfo : EIATTR_PARAM_CBANK
	.align		4
        /*00ec*/ 	.byte	0x04, 0x0a
        /*00ee*/ 	.short	(.L_708 - .L_707)
	.align		4
.L_707:
        /*00f0*/ 	.word	index@(.nv.constant0._ZN10layer_norm31ln_parallel_residual_fwd_kernelINS_13Kernel_traitsI6__halfS2_S2_S2_fjLj7168ELj1ELj1ELj4ELj16ENS_18Kernel_traits_baseILj7168ES2_S2_S2_S2_fjLj128EEEEELb0ELb1ELb1EEEvNS_9FwdParamsE)
        /*00f4*/ 	.short	0x0380
        /*00f6*/ 	.short	0x00e8


	//----- nvinfo : EIATTR_SW_WAR
	.align		4
.L_708:
        /*00f8*/ 	.byte	0x04, 0x36
        /*00fa*/ 	.short	(.L_710 - .L_709)
.L_709:
        /*00fc*/ 	.word	0x00000008
.L_710:


//--------------------- .nv.info._ZN10layer_norm31ln_parallel_residual_fwd_kernelINS_13Kernel_traitsI6__halfS2_S2_S2_fjLj7168ELj1ELj1ELj4ELj16ENS_18Kernel_traits_baseILj7168ES2_S2_S2_S2_fjLj128EEEEELb1ELb0ELb0EEEvNS_9FwdParamsE --------------------------
	.section	.nv.info._ZN10layer_norm31ln_parallel_residual_fwd_kernelINS_13Kernel_traitsI6__halfS2_S2_S2_fjLj7168ELj1ELj1ELj4ELj16ENS_18Kernel_traits_baseILj7168ES2_S2_S2_S2_fjLj128EEEEELb1ELb0ELb0EEEvNS_9FwdParamsE,"",@"SHT_CUDA_INFO"
	.sectionflags	@""
	.align	4


	//----- nvinfo : EIATTR_CUDA_API_VERSION
	.align		4
        /*0000*/ 	.byte	0x04, 0x37
        /*0002*/ 	.short	(.L_712 - .L_711)
.L_711:
        /*0004*/ 	.word	0x00000082


	//----- nvinfo : EIATTR_KPARAM_INFO
	.align		4
.L_712:
        /*0008*/ 	.byte	0x04, 0x17
        /*000a*/ 	.short	(.L_714 - .L_713)
.L_713:
        /*000c*/ 	.word	0x00000000
        /*0010*/ 	.short	0x0000
        /*0012*/ 	.short	0x0000
        /*0014*/ 	.byte	0x00, 0xf0, 0xa1, 0x03


	//----- nvinfo : EIATTR_SPARSE_MMA_MASK
	.align		4
.L_714:
        /*0018*/ 	.byte	0x03, 0x50
        /*001a*/ 	.short	0x0000


	//----- nvinfo : EIATTR_MAXREG_COUNT
	.align		4
        /*001c*/ 	.byte	0x03, 0x1b
        /*001e*/ 	.short	0x00ff


	//----- nvinfo : EIATTR_NUM_BARRIERS
	.align		4
        /*0020*/ 	.byte	0x02, 0x4c
        /*0022*/ 	.byte	0x01
	.zero		1


	//----- nvinfo : EIATTR_MERCURY_ISA_VERSION
	.align		4
        /*0024*/ 	.byte	0x03, 0x5f
        /*0026*/ 	.short	0x0101


	//----- nvinfo : EIATTR_COOP_GROUP_MASK_REGIDS
	.align		4
        /*0028*/ 	.byte	0x04, 0x29
        /*002a*/ 	.short	(.L_716 - .L_715)


	//   ....[0]....
.L_715:
        /*002c*/ 	.word	0xffffffff


	//   ....[1]....
        /*0030*/ 	.word	0xffffffff


	//   ....[2]....
        /*0034*/ 	.word	0xffffffff


	//   ....[3]....
        /*0038*/ 	.word	0xffffffff


	//   ....[4]....
        /*003c*/ 	.word	0xffffffff


	//   ....[5]....
        /*0040*/ 	.word	0xffffffff


	//   ....[6]....
        /*0044*/ 	.word	0xffffffff


	//   ....[7]....
        /*0048*/ 	.word	0xffffffff


	//   ....[8]....
        /*004c*/ 	.word	0xffffffff


	//   ....[9]....
        /*0050*/ 	.word	0xffffffff


	//   ....[10]....
        /*0054*/ 	.word	0xffffffff


	//   ....[11]....
        /*0058*/ 	.word	0xffffffff


	//   ....[12]....
        /*005c*/ 	.word	0xffffffff


	//   ....[13]....
        /*0060*/ 	.word	0xffffffff


	//   ....[14]....
        /*0064*/ 	.word	0xffffffff


	//   ....[15]....
        /*0068*/ 	.word	0xffffffff


	//   ....[16]....
        /*006c*/ 	.word	0xffffffff


	//   ....[17]....
        /*0070*/ 	.word	0xffffffff


	//----- nvinfo : EIATTR_COOP_GROUP_INSTR_OFFSETS
	.align		4
.L_716:
        /*0074*/ 	.byte	0x04, 0x28
        /*0076*/ 	.short	(.L_718 - .L_717)


	//   ....[0]....
.L_717:
        /*0078*/ 	.word	0x00046300


	//   ....[1]....
        /*007c*/ 	.word	0x00046320


	//   ....[2]....
        /*0080*/ 	.word	0x00046340


	//   ....[3]....
        /*0084*/ 	.word	0x00046360


	//   ....[4]....
        /*0088*/ 	.word	0x00046380


	//   ....[5]....
        /*008c*/ 	.word	0x00046ae0


	//   ....[6]....
        /*0090*/ 	.word	0x00046b00


	//   ....[7]....
        /*0094*/ 	.word	0x00046b20


	//   ....[8]....
        /*0098*/ 	.word	0x00046b40


	//   ....[9]....
        /*009c*/ 	.word	0x00046b60


	//   ....[10]....
        /*00a0*/ 	.word	0x00046cf0


	//   ....[11]....
        /*00a4*/ 	.word	0x00046d30


	//   ....[12]....
        /*00a8*/ 	.word	0x00046d70


	//   ....[13]....
        /*00ac*/ 	.word	0x00046e20


	//   ....[14]....
        /*00b0*/ 	.word	0x00046e90


	//   ....[15]....
        /*00b4*/ 	.word	0x00046ee0


	//   ....[16]....
        /*00b8*/ 	.word	0x00046f40


	//   ....[17]....
        /*00bc*/ 	.word	0x00046f90


	//----- nvinfo : EIATTR_VRC_CTA_INIT_COUNT
	.align		4
.L_718:
        /*00c0*/ 	.byte	0x02, 0x4a
	.zero		1
	.zero		1


	//----- nvinfo : EIATTR_EXIT_INSTR_OFFSETS
	.align		4
        /*00c4*/ 	.byte	0x04, 0x1c
        /*00c6*/ 	.short	(.L_720 - .L_719)


	//   ....[0]....
.L_719:
        /*00c8*/ 	.word	0x00001e30


	//   ....[1]....
        /*00cc*/ 	.word	0x00049490


	//----- nvinfo : EIATTR_MAX_THREADS
	.align		4
.L_720:
        /*00d0*/ 	.byte	0x04, 0x05
        /*00d2*/ 	.short	(.L_722 - .L_721)
.L_721:
        /*00d4*/ 	.word	0x00000080
        /*00d8*/ 	.word	0x00000001
        /*00dc*/ 	.word	0x00000001


	//----- nvinfo : EIATTR_CRS_STACK_SIZE
	.align		4
.L_722:
        /*00e0*/ 	.byte	0x04, 0x1e
        /*00e2*/ 	.short	(.L_724 - .L_723)
.L_723:
        /*00e4*/ 	.word	0x00000000


	//----- nvinfo : EIATTR_CBANK_PARAM_SIZE
	.align		4
.L_724:
        /*00e8*/ 	.byte	0x03, 0x19
        /*00ea*/ 	.short	0x00e8


	//----- nvinfo : EIATTR_PARAM_CBANK
	.align		4
        /*00ec*/ 	.byte	0x04, 0x0a
        /*00ee*/ 	.short	(.L_726 - .L_725)
	.align		4
.L_725:
        /*00f0*/ 	.word	index@(.nv.constant0._ZN10layer_norm31ln_parallel_residual_fwd_kernelINS_13Kernel_traitsI6__halfS2_S2_S2_fjLj7168ELj1ELj1ELj4ELj16ENS_18Kernel_traits_baseILj7168ES2_S2_S2_S2_fjLj128EEEEELb1ELb0ELb0EEEvNS_9FwdParamsE)
        /*00f4*/ 	.short	0x0380
        /*00f6*/ 	.short	0x00e8


	//----- nvinfo : EIATTR_SW_WAR
	.align		4
.L_726:
        /*00f8*/ 	.byte	0x04, 0x36
        /*00fa*/ 	.short	(.L_728 - .L_727)
.L_727:
        /*00fc*/ 	.word	0x00000008
.L_728:


//--------------------- .nv.info._ZN10layer_norm31ln_parallel_residual_fwd_kernelINS_13Kernel_traitsI6__halfS2_S2_S2_fjLj7168ELj1ELj1ELj4ELj16ENS_18Kernel_traits_baseILj7168ES2_S2_S2_S2_fjLj128EEEEELb1ELb0ELb1EEEvNS_9FwdParamsE --------------------------
	.section	.nv.info._ZN10layer_norm31ln_parallel_residual_fwd_kernelINS_13Kernel_traitsI6__halfS2_S2_S2_fjLj7168ELj1ELj1ELj4ELj16ENS_18Kernel_traits_baseILj7168ES2_S2_S2_S2_fjLj128EEEEELb1ELb0ELb1EEEvNS_9FwdParamsE,"",@"SHT_CUDA_INFO"
	.sectionflags	@""
	.align	4


	//----- nvinfo : EIATTR_CUDA_API_VERSION
	.align		4
        /*0000*/ 	.byte	0x04, 0x37
        /*0002*/ 	.short	(.L_730 - .L_729)
.L_729:
        /*0004*/ 	.word	0x00000082


	//----- nvinfo : EIATTR_KPARAM_INFO
	.align		4
.L_730:
        /*0008*/ 	.byte	0x04, 0x17
        /*000a*/ 	.short	(.L_732 - .L_731)
.L_731:
        /*000c*/ 	.word	0x00000000
        /*0010*/ 	.short	0x0000
        /*0012*/ 	.short	0x0000
        /*0014*/ 	.byte	0x00, 0xf0, 0xa1, 0x03


	//----- nvinfo : EIATTR_SPARSE_MMA_MASK
	.align		4
.L_732:
        /*0018*/ 	.byte	0x03, 0x50
        /*001a*/ 	.short	0x0000


	//----- nvinfo : EIATTR_MAXREG_COUNT
	.align		4
        /*001c*/ 	.byte	0x03, 0x1b
        /*001e*/ 	.short	0x00ff


	//----- nvinfo : EIATTR_NUM_BARRIERS
	.align		4
        /*0020*/ 	.byte	0x02, 0x4c
        /*0022*/ 	.byte	0x01
	.zero		1


	//----- nvinfo : EIATTR_MERCURY_ISA_VERSION
	.align		4
        /*0024*/ 	.byte	0x03, 0x5f
        /*0026*/ 	.short	0x0101


	//----- nvinfo : EIATTR_COOP_GROUP_MASK_REGIDS
	.align		4
        /*0028*/ 	.byte	0x04, 0x29
        /*002a*/ 	.short	(.L_734 - .L_733)


	//   ....[0]....
.L_733:
        /*002c*/ 	.word	0xffffffff


	//   ....[1]....
        /*0030*/ 	.word	0xffffffff


	//   ....[2]....
        /*0034*/ 	.word	0xffffffff


	//   ....[3]....
        /*0038*/ 	.word	0xffffffff


	//   ....[4]....
        /*003c*/ 	.word	0xffffffff


	//   ....[5]....
        /*0040*/ 	.word	0xffffffff


	//   ....[6]....
        /*0044*/ 	.word	0xffffffff


	//   ....[7]....
        /*0048*/ 	.word	0xffffffff


	//   ....[8]....
        /*004c*/ 	.word	0xffffffff


	//   ....[9]....
        /*0050*/ 	.word	0xffffffff


	//   ....[10]....
        /*0054*/ 	.word	0xffffffff


	//   ....[11]....
        /*0058*/ 	.word	0xffffffff


	//   ....[12]....
        /*005c*/ 	.word	0xffffffff


	//   ....[13]....
        /*0060*/ 	.word	0xffffffff


	//   ....[14]....
        /*0064*/ 	.word	0xffffffff


	//   ....[15]....
        /*0068*/ 	.word	0xffffffff


	//   ....[16]....
        /*006c*/ 	.word	0xffffffff


	//   ....[17]....
        /*0070*/ 	.word	0xffffffff


	//----- nvinfo : EIATTR_COOP_GROUP_INSTR_OFFSETS
	.align		4
.L_734:
        /*0074*/ 	.byte	0x04, 0x28
        /*0076*/ 	.short	(.L_736 - .L_735)


	//   ....[0]....
.L_735:
        /*0078*/ 	.word	0x00041a80


	//   ....[1]....
        /*007c*/ 	.word	0x00041ab0


	//   ....[2]....
        /*0080*/ 	.word	0x00041ad0


	//   ....[3]....
        /*0084*/ 	.word	0x00041af0


	//   ....[4]....
        /*0088*/ 	.word	0x00041b10


	//   ....[5]....
        /*008c*/ 	.word	0x00042240


	//   ....[6]....
        /*0090*/ 	.word	0x00042270


	//   ....[7]....
        /*0094*/ 	.word	0x000422a0


	//   ....[8]....
        /*0098*/ 	.word	0x000422c0


	//   ....[9]....
        /*009c*/ 	.word	0x000422e0


	//   ....[10]....
        /*00a0*/ 	.word	0x00042490


	//   ....[11]....
        /*00a4*/ 	.word	0x000424d0


	//   ....[12]....
        /*00a8*/ 	.word	0x00042510


	//   ....[13]....
        /*00ac*/ 	.word	0x000425f0


	//   ....[14]....
        /*00b0*/ 	.word	0x00042730


	//   ....[15]....
        /*00b4*/ 	.word	0x00042750


	//   ....[16]....
        /*00b8*/ 	.word	0x00042810


	//   ....[17]....
        /*00bc*/ 	.word	0x00042850


	//----- nvinfo : EIATTR_VRC_CTA_INIT_COUNT
	.align		4
.L_736:
        /*00c0*/ 	.byte	0x02, 0x4a
	.zero		1
	.zero		1


	//----- nvinfo : EIATTR_EXIT_INSTR_OFFSETS
	.align		4
        /*00c4*/ 	.byte	0x04, 0x1c
        /*00c6*/ 	.short	(.L_738 - .L_737)


	//   ....[0]....
.L_737:
        /*00c8*/ 	.word	0x00000c90


	//   ....[1]....
        /*00cc*/ 	.word	0x00044960


	//----- nvinfo : EIATTR_MAX_THREADS
	.align		4
.L_738:
        /*00d0*/ 	.byte	0x04, 0x05
        /*00d2*/ 	.short	(.L_740 - .L_739)
.L_739:
        /*00d4*/ 	.word	0x00000080
        /*00d8*/ 	.word	0x00000001
        /*00dc*/ 	.word	0x00000001


	//----- nvinfo : EIATTR_CRS_STACK_SIZE
	.align		4
.L_740:
        /*00e0*/ 	.byte	0x04, 0x1e
        /*00e2*/ 	.short	(.L_742 - .L_741)
.L_741:
        /*00e4*/ 	.word	0x00000000


	//----- nvinfo : EIATTR_CBANK_PARAM_SIZE
	.align		4
.L_742:
        /*00e8*/ 	.byte	0x03, 0x19
        /*00ea*/ 	.short	0x00e8


	//----- nvinfo : EIATTR_PARAM_CBANK
	.align		4
        /*00ec*/ 	.byte	0x04, 0x0a
        /*00ee*/ 	.short	(.L_744 - .L_743)
	.align		4
.L_743:
        /*00f0*/ 	.word	index@(.nv.constant0._ZN10layer_norm31ln_parallel_residual_fwd_kernelINS_13Kernel_traitsI6__halfS2_S2_S2_fjLj7168ELj1ELj1ELj4ELj16ENS_18Kernel_traits_baseILj7168ES2_S2_S2_S2_fjLj128EEEEELb1ELb0ELb1EEEvNS_9FwdParamsE)
        /*00f4*/ 	.short	0x0380
        /*00f6*/ 	.short	0x00e8


	//----- nvinfo : EIATTR_SW_WAR
	.align		4
.L_744:
        /*00f8*/ 	.byte	0x04, 0x36
        /*00fa*/ 	.short	(.L_746 - .L_745)
.L_745:
        /*00fc*/ 	.word	0x00000008
.L_746:


//--------------------- .nv.info._ZN10layer_norm31ln_parallel_residual_fwd_kernelINS_13Kernel_traitsI6__halfS2_S2_S2_fjLj7168ELj1ELj1ELj4ELj16ENS_18Kernel_traits_baseILj7168ES2_S2_S2_S2_fjLj128EEEEELb1ELb1ELb0EEEvNS_9FwdParamsE --------------------------
	.section	.nv.info._ZN10layer_norm31ln_parallel_residual_fwd_kernelINS_13Kernel_traitsI6__halfS2_S2_S2_fjLj7168ELj1ELj1ELj4ELj16ENS_18Kernel_traits_baseILj7168ES2_S2_S2_S2_fjLj128EEEEELb1ELb1ELb0EEEvNS_9FwdParamsE,"",@"SHT_CUDA_INFO"
	.sectionflags	@""
	.align	4


	//----- nvinfo : EIATTR_CUDA_API_VERSION
	.align		4
        /*0000*/ 	.byte	0x04, 0x37
        /*0002*/ 	.short	(.L_748 - .L_747)
.L_747:
        /*0004*/ 	.word	0x00000082


	//----- nvinfo : EIATTR_KPARAM_INFO
	.align		4
.L_748:
        /*0008*/ 	.byte	0x04, 0x17
        /*000a*/ 	.short	(.L_750 - .L_749)
.L_749:
        /*000c*/ 	.word	0x00000000
        /*0010*/ 	.short	0x0000
        /*0012*/ 	.short	0x0000
        /*0014*/ 	.byte	0x00, 0xf0, 0xa1, 0x03


	//----- nvinfo : EIATTR_SPARSE_MMA_MASK
	.align		4
.L_750:
        /*0018*/ 	.byte	0x03, 0x50
        /*001a*/ 	.short	0x0000


	//----- nvinfo : EIATTR_MAXREG_COUNT
	.align		4
        /*001c*/ 	.byte	0x03, 0x1b
        /*001e*/ 	.short	0x00ff


	//----- nvinfo : EIATTR_NUM_BARRIERS
	.align		4
        /*0020*/ 	.byte	0x02, 0x4c
        /*0022*/ 	.byte	0x01
	.zero		1


	//----- nvinfo : EIATTR_MERCURY_ISA_VERSION
	.align		4
        /*0024*/ 	.byte	0x03, 0x5f
        /*0026*/ 	.short	0x0101


	//----- nvinfo : EIATTR_COOP_GROUP_MASK_REGIDS
	.align		4
        /*0028*/ 	.byte	0x04, 0x29
        /*002a*/ 	.short	(.L_752 - .L_751)


	//   ....[0]....
.L_751:
        /*002c*/ 	.word	0xffffffff


	//   ....[1]....
        /*0030*/ 	.word	0xffffffff


	//   ....[2]....
        /*0034*/ 	.word	0xffffffff


	//   ....[3]....
        /*0038*/ 	.word	0xffffffff


	//   ....[4]....
        /*003c*/ 	.word	0xffffffff


	//   ....[5]....
        /*0040*/ 	.word	0xffffffff


	//   ....[6]....
        /*0044*/ 	.word	0xffffffff


	//   ....[7]....
        /*0048*/ 	.word	0xffffffff


	//   ....[8]....
        /*004c*/ 	.word	0xffffffff


	//   ....[9]....
        /*0050*/ 	.word	0xffffffff


	//   ....[10]....
        /*0054*/ 	.word	0xffffffff


	//   ....[11]....
        /*0058*/ 	.word	0xffffffff


	//   ....[12]....
        /*005c*/ 	.word	0xffffffff


	//   ....[13]....
        /*0060*/ 	.word	0xffffffff


	//   ....[14]....
        /*0064*/ 	.word	0xffffffff


	//   ....[15]....
        /*0068*/ 	.word	0xffffffff


	//   ....[16]....
        /*006c*/ 	.word	0xffffffff


	//   ....[17]....
        /*0070*/ 	.word	0xffffffff


	//----- nvinfo : EIATTR_COOP_GROUP_INSTR_OFFSETS
	.align		4
.L_752:
        /*0074*/ 	.byte	0x04, 0x28
        /*0076*/ 	.short	(.L_754 - .L_753)


	//   ....[0]....
.L_753:
        /*0078*/ 	.word	0x00039310


	//   ....[1]....
        /*007c*/ 	.word	0x00039330


	//   ....[2]....
        /*0080*/ 	.word	0x00039350


	//   ....[3]....
        /*0084*/ 	.word	0x00039370


	//   ....[4]....
        /*0088*/ 	.word	0x00039390


	//   ....[5]....
        /*008c*/ 	.word	0x00039ae0


	//   ....[6]....
        /*0090*/ 	.word	0x00039b10


	//   ....[7]....
        /*0094*/ 	.word	0x00039b40


	//   ....[8]....
        /*0098*/ 	.word	0x00039b70


	//   ....[9]....
        /*009c*/ 	.word	0x00039ba0


	//   ....[10]....
        /*00a0*/ 	.word	0x00039c40


	//   ....[11]....
        /*00a4*/ 	.word	0x00039c90


	//   ....[12]....
        /*00a8*/ 	.word	0x00039cc0


	//   ....[13]....
        /*00ac*/ 	.word	0x00039ce0


	//   ....[14]....
        /*00b0*/ 	.word	0x00039d90


	//   ....[15]....
        /*00b4*/ 	.word	0x00039de0


	//   ....[16]....
        /*00b8*/ 	.word	0x00039e60


	//   ....[17]....
        /*00bc*/ 	.word	0x00039e90


	//----- nvinfo : EIATTR_VRC_CTA_INIT_COUNT
	.align		4
.L_754:
        /*00c0*/ 	.byte	0x02, 0x4a
	.zero		1
	.zero		1


	//----- nvinfo : EIATTR_EXIT_INSTR_OFFSETS
	.align		4
        /*00c4*/ 	.byte	0x04, 0x1c
        /*00c6*/ 	.short	(.L_756 - .L_755)


	//   ....[0]....
.L_755:
        /*00c8*/ 	.word	0x00000ba0


	//   ....[1]....
        /*00cc*/ 	.word	0x0003b650


	//----- nvinfo : EIATTR_MAX_THREADS
	.align		4
.L_756:
        /*00d0*/ 	.byte	0x04, 0x05
        /*00d2*/ 	.short	(.L_758 - .L_757)
.L_757:
        /*00d4*/ 	.word	0x00000080
        /*00d8*/ 	.word	0x00000001
        /*00dc*/ 	.word	0x00000001


	//----- nvinfo : EIATTR_CRS_STACK_SIZE
	.align		4
.L_758:
        /*00e0*/ 	.byte	0x04, 0x1e
        /*00e2*/ 	.short	(.L_760 - .L_759)
.L_759:
        /*00e4*/ 	.word	0x00000000


	//----- nvinfo : EIATTR_CBANK_PARAM_SIZE
	.align		4
.L_760:
        /*00e8*/ 	.byte	0x03, 0x19
        /*00ea*/ 	.short	0x00e8


	//----- nvinfo : EIATTR_PARAM_CBANK
	.align		4
        /*00ec*/ 	.byte	0x04, 0x0a
        /*00ee*/ 	.short	(.L_762 - .L_761)
	.align		4
.L_761:
        /*00f0*/ 	.word	index@(.nv.constant0._ZN10layer_norm31ln_parallel_residual_fwd_kernelINS_13Kernel_traitsI6__halfS2_S2_S2_fjLj7168ELj1ELj1ELj4ELj16ENS_18Kernel_traits_baseILj7168ES2_S2_S2_S2_fjLj128EEEEELb1ELb1ELb0EEEvNS_9FwdParamsE)
        /*00f4*/ 	.short	0x0380
        /*00f6*/ 	.short	0x00e8


	//----- nvinfo : EIATTR_SW_WAR
	.align		4
.L_762:
        /*00f8*/ 	.byte	0x04, 0x36
        /*00fa*/ 	.short	(.L_764 - .L_763)
.L_763:
        /*00fc*/ 	.word	0x00000008
.L_764:


//--------------------- .nv.info._ZN10layer_norm31ln_parallel_residual_fwd_kernelINS_13Kernel_traitsI6__halfS2_S2_S2_fjLj7168ELj1ELj1ELj4ELj16ENS_18Kernel_traits_baseILj7168ES2_S2_S2_S2_fjLj128EEEEELb1ELb1ELb1EEEvNS_9FwdParamsE --------------------------
	.section	.nv.info._ZN10layer_norm31ln_parallel_residual_fwd_kernelINS_13Kernel_traitsI6__halfS2_S2_S2_fjLj7168ELj1ELj1ELj4ELj16ENS_18Kernel_traits_baseILj7168ES2_S2_S2_S2_fjLj128EEEEELb1ELb1ELb1EEEvNS_9FwdParamsE,"",@"SHT_CUDA_INFO"
	.sectionflags	@""
	.align	4


	//----- nvinfo : EIATTR_CUDA_API_VERSION
	.align		4
        /*0000*/ 	.byte	0x04, 0x37
        /*0002*/ 	.short	(.L_766 - .L_765)
.L_765:
        /*0004*/ 	.word	0x00000082


	//----- nvinfo : EIATTR_KPARAM_INFO
	.align		4
.L_766:
        /*0008*/ 	.byte	0x04, 0x17
        /*000a*/ 	.short	(.L_768 - .L_767)
.L_767:
        /*000c*/ 	.word	0x00000000
        /*0010*/ 	.short	0x0000
        /*0012*/ 	.short	0x0000
        /*0014*/ 	.byte	0x00, 0xf0, 0xa1, 0x03


	//----- nvinfo : EIATTR_SPARSE_MMA_MASK
	.align		4
.L_768:
        /*0018*/ 	.byte	0x03, 0x50
        /*001a*/ 	.short	0x0000


	//----- nvinfo : EIATTR_MAXREG_COUNT
	.align		4
        /*001c*/ 	.byte	0x03, 0x1b
        /*001e*/ 	.short	0x00ff


	//----- nvinfo : EIATTR_NUM_BARRIERS
	.align		4
        /*0020*/ 	.byte	0x02, 0x4c
        /*0022*/ 	.byte	0x01
	.zero		1


	//----- nvinfo : EIATTR_MERCURY_ISA_VERSION
	.align		4
        /*0024*/ 	.byte	0x03, 0x5f
        /*0026*/ 	.short	0x0101


	//----- nvinfo : EIATTR_COOP_GROUP_MASK_REGIDS
	.align		4
        /*0028*/ 	.byte	0x04, 0x29
        /*002a*/ 	.short	(.L_770 - .L_769)


	//   ....[0]....
.L_769:
        /*002c*/ 	.word	0xffffffff


	//   ....[1]....
        /*0030*/ 	.word	0xffffffff


	//   ....[2]....
        /*0034*/ 	.word	0xffffffff


	//   ....[3]....
        /*0038*/ 	.word	0xffffffff


	//   ....[4]....
        /*003c*/ 	.word	0xffffffff


	//   ....[5]....
        /*0040*/ 	.word	0xffffffff


	//   ....[6]....
        /*0044*/ 	.word	0xffffffff


	//   ....[7]....
        /*0048*/ 	.word	0xffffffff


	//   ....[8]....
        /*004c*/ 	.word	0xffffffff


	//   ....[9]....
        /*0050*/ 	.word	0xffffffff


	//   ....[10]....
        /*0054*/ 	.word	0xffffffff


	//   ....[11]....
        /*0058*/ 	.word	0xffffffff


	//   ....[12]....
        /*005c*/ 	.word	0xffffffff


	//   ....[13]....
        /*0060*/ 	.word	0xffffffff


	//   ....[14]....
        /*0064*/ 	.word	0xffffffff


	//   ....[15]....
        /*0068*/ 	.word	0xffffffff


	//   ....[16]....
        /*006c*/ 	.word	0xffffffff


	//   ....[17]....
        /*0070*/ 	.word	0xffffffff


	//----- nvinfo : EIATTR_COOP_GROUP_INSTR_OFFSETS
	.align		4
.L_770:
        /*0074*/ 	.byte	0x04, 0x28
        /*0076*/ 	.short	(.L_772 - .L_771)


	//   ....[0]....
.L_771:
        /*0078*/ 	.word	0x00035a40


	//   ....[1]....
        /*007c*/ 	.word	0x00035a60


	//   ....[2]....
        /*0080*/ 	.word	0x00035a80


	//   ....[3]....
        /*0084*/ 	.word	0x00035aa0


	//   ....[4]....
        /*0088*/ 	.word	0x00035ac0


	//   ....[5]....
        /*008c*/ 	.word	0x00036220


	//   ....[6]....
        /*0090*/ 	.word	0x00036240


	//   ....[7]....
        /*0094*/ 	.word	0x00036270


	//   ....[8]....
        /*0098*/ 	.word	0x000362a0


	//   ....[9]....
        /*009c*/ 	.word	0x000362c0


	//   ....[10]....
        /*00a0*/ 	.word	0x000362d0


	//   ....[11]....
        /*00a4*/ 	.word	0x000363a0


	//   ....[12]....
        /*00a8*/ 	.word	0x000363b0


	//   ....[13]....
        /*00ac*/ 	.word	0x000363c0


	//   ....[14]....
        /*00b0*/ 	.word	0x00036450


	//   ....[15]....
        /*00b4*/ 	.word	0x000364a0


	//   ....[16]....
        /*00b8*/ 	.word	0x00036570


	//   ....[17]....
        /*00bc*/ 	.word	0x00036580


	//----- nvinfo : EIATTR_VRC_CTA_INIT_COUNT
	.align		4
.L_772:
        /*00c0*/ 	.byte	0x02, 0x4a
	.zero		1
	.zero		1


	//----- nvinfo : EIATTR_EXIT_INSTR_OFFSETS
	.align		4
        /*00c4*/ 	.byte	0x04, 0x1c
        /*00c6*/ 	.short	(.L_774 - .L_773)


	//   ....[0]....
.L_773:
        /*00c8*/ 	.word	0x00000410


	//   ....[1]....
        /*00cc*/ 	.word	0x00037ac0


	//----- nvinfo : EIATTR_MAX_THREADS
	.align		4
.L_774:
        /*00d0*/ 	.byte	0x04, 0x05
        /*00d2*/ 	.short	(.L_776 - .L_775)
.L_775:
        /*00d4*/ 	.word	0x00000080
        /*00d8*/ 	.word	0x00000001
        /*00dc*/ 	.word	0x00000001


	//----- nvinfo : EIATTR_CBANK_PARAM_SIZE
	.align		4
.L_776:
        /*00e0*/ 	.byte	0x03, 0x19
        /*00e2*/ 	.short	0x00e8


	//----- nvinfo : EIATTR_PARAM_CBANK
	.align		4
        /*00e4*/ 	.byte	0x04, 0x0a
        /*00e6*/ 	.short	(.L_778 - .L_777)
	.align		4
.L_777:
        /*00e8*/ 	.word	index@(.nv.constant0._ZN10layer_norm31ln_parallel_residual_fwd_kernelINS_13Kernel_traitsI6__halfS2_S2_S2_fjLj7168ELj1ELj1ELj4ELj16ENS_18Kernel_traits_baseILj7168ES2_S2_S2_S2_fjLj128EEEEELb1ELb1ELb1EEEvNS_9FwdParamsE)
        /*00ec*/ 	.short	0x0380
        /*00ee*/ 	.short	0x00e8


	//----- nvinfo : EIATTR_SW_WAR
	.align		4
.L_778:
        /*00f0*/ 	.byte	0x04, 0x36
        /*00f2*/ 	.short	(.L_780 - .L_779)
.L_779:
        /*00f4*/ 	.word	0x00000008
.L_780:


//--------------------- .nv.info._ZN10layer_norm31ln_parallel_residual_fwd_kernelINS_13Kernel_traitsIf13__nv_bfloat16S2_S2_fjLj7168ELj1ELj1ELj4ELj16ENS_18Kernel_traits_baseILj7168EfS2_S2_S2_fjLj128EEEEELb0ELb0ELb0EEEvNS_9FwdParamsE --------------------------
	.section	.nv.info._ZN10layer_norm31ln_parallel_residual_fwd_kernelINS_13Kernel_traitsIf13__nv_bfloat16S2_S2_fjLj7168ELj1ELj1ELj4ELj16ENS_18Kernel_traits_baseILj7168EfS2_S2_S2_fjLj128EEEEELb0ELb0ELb0EEEvNS_9FwdParamsE,"",@"SHT_CUDA_INFO"
	.sectionflags	@""
	.align	4


	//----- nvinfo : EIATTR_CUDA_API_VERSION
	.align		4
        /*0000*/ 	.byte	0x04, 0x37
        /*0002*/ 	.short	(.L_782 - .L_781)
.L_781:
        /*0004*/ 	.word	0x00000082


	//----- nvinfo : EIATTR_KPARAM_INFO
	.align		4
.L_782:
        /*0008*/ 	.byte	0x04, 0x17
        /*000a*/ 	.short	(.L_784 - .L_783)
.L_783:
        /*000c*/ 	.word	0x00000000
        /*0010*/ 	.short	0x0000
        /*0012*/ 	.short	0x0000
        /*0014*/ 	.byte	0x00, 0xf0, 0xa1, 0x03


	//----- nvinfo : EIATTR_SPARSE_MMA_MASK
	.align		4
.L_784:
        /*0018*/ 	.byte	0x03, 0x50
        /*001a*/ 	.short	0x0000


	//----- nvinfo : EIATTR_MAXREG_COUNT
	.align		4
        /*001c*/ 	.byte	0x03, 0x1b
        /*001e*/ 	.short	0x00ff


	//----- nvinfo : EIATTR_NUM_BARRIERS
	.align		4
        /*0020*/ 	.byte	0x02, 0x4c
        /*0022*/ 	.byte	0x01
	.zero		1


	//----- nvinfo : EIATTR_ANNOTATIONS
	.align		4
        /*0024*/ 	.byte	0x04, 0x55
        /*0026*/ 	.short	(.L_786 - .L_785)


	//   ....[0]....
.L_785:
        /* <DEDUP_REMOVED lines=196> */


	//----- nvinfo : EIATTR_MERCURY_ISA_VERSION
	.align		4
.L_786:
        /*0c58*/ 	.byte	0x03, 0x5f
        /*0c5a*/ 	.short	0x0101


	//----- nvinfo : EIATTR_COOP_GROUP_MASK_REGIDS
	.align		4
        /*0c5c*/ 	.byte	0x04, 0x29
        /*0c5e*/ 	.short	(.L_788 - .L_787)


	//   ....[0]....
.L_787:
        /*0c60*/ 	.word	0xffffffff


	//   ....[1]....
        /*0c64*/ 	.word	0xffffffff


	//   ....[2]....
        /*0c68*/ 	.word	0xffffffff


	//   ....[3]....
        /*0c6c*/ 	.word	0xffffffff


	//   ....[4]....
        /*0c70*/ 	.word	0xffffffff


	//   ....[5]....
        /*0c74*/ 	.word	0xffffffff


	//   ....[6]....
        /*0c78*/ 	.word	0xffffffff


	//   ....[7]....
        /*0c7c*/ 	.word	0xffffffff


	//   ....[8]....
        /*0c80*/ 	.word	0xffffffff


	//   ....[9]....
        /*0c84*/ 	.word	0xffffffff


	//   ....[10]....
        /*0c88*/ 	.word	0xffffffff


	//   ....[11]....
        /*0c8c*/ 	.word	0xffffffff


	//   ....[12]....
        /*0c90*/ 	.word	0xffffffff


	//   ....[13]....
        /*0c94*/ 	.word	0xffffffff


	//   ....[14]....
        /*0c98*/ 	.word	0xffffffff


	//   ....[15]....
        /*0c9c*/ 	.word	0xffffffff


	//   ....[16]....
        /*0ca0*/ 	.word	0xffffffff


	//   ....[17]....
        /*0ca4*/ 	.word	0xffffffff


	//----- nvinfo : EIATTR_COOP_GROUP_INSTR_OFFSETS
	.align		4
.L_788:
        /*0ca8*/ 	.byte	0x04, 0x28
        /*0caa*/ 	.short	(.L_790 - .L_789)


	//   ....[0]....
.L_789:
        /*0cac*/ 	.word	0x0000a670


	//   ....[1]....
        /*0cb0*/ 	.word	0x0000a690


	//   ....[2]....
        /*0cb4*/ 	.word	0x0000a6b0


	//   ....[3]....
        /*0cb8*/ 	.word	0x0000a6d0


	//   ....[4]....
        /*0cbc*/ 	.word	0x0000a6f0


	//   ....[5]....
        /*0cc0*/ 	.word	0x0000ae90


	//   ....[6]....
        /*0cc4*/ 	.word	0x0000aeb0


	//   ....[7]....
        /*0cc8*/ 	.word	0x0000aed0


	//   ....[8]....
        /*0ccc*/ 	.word	0x0000aef0


	//   ....[9]....
        /*0cd0*/ 	.word	0x0000af10


	//   ....[10]....
        /*0cd4*/ 	.word	0x0000b0c0


	//   ....[11]....
        /*0cd8*/ 	.word	0x0000b100


	//   ....[12]....
        /*0cdc*/ 	.word	0x0000b190


	//   ....[13]....
        /*0ce0*/ 	.word	0x0000b1f0


	//   ....[14]....
        /*0ce4*/ 	.word	0x0000b200


	//   ....[15]....
        /*0ce8*/ 	.word	0x0000b2a0


	//   ....[16]....
        /*0cec*/ 	.word	0x0000b300


	//   ....[17]....
        /*0cf0*/ 	.word	0x0000b310


	//----- nvinfo : EIATTR_VRC_CTA_INIT_COUNT
	.align		4
.L_790:
        /*0cf4*/ 	.byte	0x02, 0x4a
	.zero		1
	.zero		1


	//----- nvinfo : EIATTR_EXIT_INSTR_OFFSETS
	.align		4
        /*0cf8*/ 	.byte	0x04, 0x1c
        /*0cfa*/ 	.short	(.L_792 - .L_791)


	//   ....[0]....
.L_791:
        /*0cfc*/ 	.word	0x00005340


	//   ....[1]....
        /*0d00*/ 	.word	0x0000ce10


	//----- nvinfo : EIATTR_MAX_THREADS
	.align		4
.L_792:
        /*0d04*/ 	.byte	0x04, 0x05
        /*0d06*/ 	.short	(.L_794 - .L_793)
.L_793:
        /*0d08*/ 	.word	0x00000080
        /*0d0c*/ 	.word	0x00000001
        /*0d10*/ 	.word	0x00000001


	//----- nvinfo : EIATTR_CRS_STACK_SIZE
	.align		4
.L_794:
        /*0d14*/ 	.byte	0x04, 0x1e
        /*0d16*/ 	.short	(.L_796 - .L_795)
.L_795:
        /*0d18*/ 	.word	0x00000000


	//----- nvinfo : EIATTR_CBANK_PARAM_SIZE
	.align		4
.L_796:
        /*0d1c*/ 	.byte	0x03, 0x19
        /*0d1e*/ 	.short	0x00e8


	//----- nvinfo : EIATTR_PARAM_CBANK
	.align		4
        /*0d20*/ 	.byte	0x04, 0x0a
        /*0d22*/ 	.short	(.L_798 - .L_797)
	.align		4
.L_797:
        /*0d24*/ 	.word	index@(.nv.constant0._ZN10layer_norm31ln_parallel_residual_fwd_kernelINS_13Kernel_traitsIf13__nv_bfloat16S2_S2_fjLj7168ELj1ELj1ELj4ELj16ENS_18Kernel_traits_baseILj7168EfS2_S2_S2_fjLj128EEEEELb0ELb0ELb0EEEvNS_9FwdParamsE)
        /*0d28*/ 	.short	0x0380
        /*0d2a*/ 	.short	0x00e8


	//----- nvinfo : EIATTR_SW_WAR
	.align		4
.L_798:
        /*0d2c*/ 	.byte	0x04, 0x36
        /*0d2e*/ 	.short	(.L_800 - .L_799)
.L_799:
        /*0d30*/ 	.word	0x00000008
.L_800:


//--------------------- .nv.info._ZN10layer_norm31ln_parallel_residual_fwd_kernelINS_13Kernel_traitsIf13__nv_bfloat16S2_S2_fjLj7168ELj1ELj1ELj4ELj16ENS_18Kernel_traits_baseILj7168EfS2_S2_S2_fjLj128EEEEELb0ELb0ELb1EEEvNS_9FwdParamsE --------------------------
	.section	.nv.info._ZN10layer_norm31ln_parallel_residual_fwd_kernelINS_13Kernel_traitsIf13__nv_bfloat16S2_S2_fjLj7168ELj1ELj1ELj4ELj16ENS_18Kernel_traits_baseILj7168EfS2_S2_S2_fjLj128EEEEELb0ELb0ELb1EEEvNS_9FwdParamsE,"",@"SHT_CUDA_INFO"
	.sectionflags	@""
	.align	4


	//----- nvinfo : EIATTR_CUDA_API_VERSION
	.align		4
        /*0000*/ 	.byte	0x04, 0x37
        /*0002*/ 	.short	(.L_802 - .L_801)
.L_801:
        /*0004*/ 	.word	0x00000082


	//----- nvinfo : EIATTR_KPARAM_INFO
	.align		4
.L_802:
        /*0008*/ 	.byte	0x04, 0x17
        /*000a*/ 	.short	(.L_804 - .L_803)
.L_803:
        /*000c*/ 	.word	0x00000000
        /*0010*/ 	.short	0x0000
        /*0012*/ 	.short	0x0000
        /*0014*/ 	.byte	0x00, 0xf0, 0xa1, 0x03


	//----- nvinfo : EIATTR_SPARSE_MMA_MASK
	.align		4
.L_804:
        /*0018*/ 	.byte	0x03, 0x50
        /*001a*/ 	.short	0x0000


	//----- nvinfo : EIATTR_MAXREG_COUNT
	.align		4
        /*001c*/ 	.byte	0x03, 0x1b
        /*001e*/ 	.short	0x00ff


	//----- nvinfo : EIATTR_NUM_BARRIERS
	.align		4
        /*0020*/ 	.byte	0x02, 0x4c
        /*0022*/ 	.byte	0x01
	.zero		1


	//----- nvinfo : EIATTR_ANNOTATIONS
	.align		4
        /*0024*/ 	.byte	0x04, 0x55
        /*0026*/ 	.short	(.L_806 - .L_805)


	//   ....[0]....
.L_805:
        /* <DEDUP_REMOVED lines=85> */


	//----- nvinfo : EIATTR_MERCURY_ISA_VERSION
	.align		4
.L_806:
        /*0568*/ 	.byte	0x03, 0x5f
        /*056a*/ 	.short	0x0101


	//----- nvinfo : EIATTR_COOP_GROUP_MASK_REGIDS
	.align		4
        /*056c*/ 	.byte	0x04, 0x29
        /*056e*/ 	.short	(.L_808 - .L_807)


	//   ....[0]....
.L_807:
        /*0570*/ 	.word	0xffffffff


	//   ....[1]....
        /*0574*/ 	.word	0xffffffff


	//   ....[2]....
        /*0578*/ 	.word	0xffffffff


	//   ....[3]....
        /*057c*/ 	.word	0xffffffff


	//   ....[4]....
        /*0580*/ 	.word	0xffffffff


	//   ....[5]....
        /*0584*/ 	.word	0xffffffff


	//   ....[6]....
        /*0588*/ 	.word	0xffffffff


	//   ....[7]....
        /*058c*/ 	.word	0xffffffff


	//   ....[8]....
        /*0590*/ 	.word	0xffffffff


	//   ....[9]....
        /*0594*/ 	.word	0xffffffff


	//   ....[10]....
        /*0598*/ 	.word	0xffffffff


	//   ....[11]....
        /*059c*/ 	.word	0xffffffff


	//   ....[12]....
        /*05a0*/ 	.word	0xffffffff


	//   ....[13]....
        /*05a4*/ 	.word	0xffffffff


	//   ....[14]....
        /*05a8*/ 	.word	0xffffffff


	//   ....[15]....
        /*05ac*/ 	.word	0xffffffff


	//   ....[16]....
        /*05b0*/ 	.word	0xffffffff


	//   ....[17]....
        /*05b4*/ 	.word	0xffffffff


	//----- nvinfo : EIATTR_COOP_GROUP_INSTR_OFFSETS
	.align		4
.L_808:
        /*05b8*/ 	.byte	0x04, 0x28
        /*05ba*/ 	.short	(.L_810 - .L_809)


	//   ....[0]....
.L_809:
        /*05bc*/ 	.word	0x00006280


	//   ....[1]....
        /*05c0*/ 	.word	0x000062a0


	//   ....[2]....
        /*05c4*/ 	.word	0x000062c0


	//   ....[3]....
        /*05c8*/ 	.word	0x000062e0


	//   ....[4]....
        /*05cc*/ 	.word	0x00006300


	//   ....[5]....
        /*05d0*/ 	.word	0x00006a30


	//   ....[6]....
        /*05d4*/ 	.word	0x00006a50


	//   ....[7]....
        /*05d8*/ 	.word	0x00006a70


	//   ....[8]....
        /*05dc*/ 	.word	0x00006a90


	//   ....[9]....
        /*05e0*/ 	.word	0x00006ab0


	//   ....[10]....
        /*05e4*/ 	.word	0x00006c60


	//   ....[11]....
        /*05e8*/ 	.word	0x00006c70


	//   ....[12]....
        /*05ec*/ 	.word	0x00006cf0


	//   ....[13]....
        /*05f0*/ 	.word	0x00006d50


	//   ....[14]....
        /*05f4*/ 	.word	0x00006d80


	//   ....[15]....
        /*05f8*/ 	.word	0x00006d90


	//   ....[16]....
        /*05fc*/ 	.word	0x00006eb0


	//   ....[17]....
        /*0600*/ 	.word	0x00006ec0


	//----- nvinfo : EIATTR_VRC_CTA_INIT_COUNT
	.align		4
.L_810:
        /*0604*/ 	.byte	0x02, 0x4a
	.zero		1
	.zero		1


	//----- nvinfo : EIATTR_EXIT_INSTR_OFFSETS
	.align		4
        /*0608*/ 	.byte	0x04, 0x1c
        /*060a*/ 	.short	(.L_812 - .L_811)


	//   ....[0]....
.L_811:
        /*060c*/ 	.word	0x00001830


	//   ....[1]....
        /*0610*/ 	.word	0x000086f0


	//----- nvinfo : EIATTR_MAX_THREADS
	.align		4
.L_812:
        /*0614*/ 	.byte	0x04, 0x05
        /*0616*/ 	.short	(.L_814 - .L_813)
.L_813:
        /*0618*/ 	.word	0x00000080
        /*061c*/ 	.word	0x00000001
        /*0620*/ 	.word	0x00000001


	//----- nvinfo : EIATTR_CRS_STACK_SIZE
	.align		4
.L_814:
        /*0624*/ 	.byte	0x04, 0x1e
        /*0626*/ 	.short	(.L_816 - .L_815)
.L_815:
        /*0628*/ 	.word	0x00000000


	//----- nvinfo : EIATTR_CBANK_PARAM_SIZE
	.align		4
.L_816:
        /*062c*/ 	.byte	0x03, 0x19
        /*062e*/ 	.short	0x00e8


	//----- nvinfo : EIATTR_PARAM_CBANK
	.align		4
        /*0630*/ 	.byte	0x04, 0x0a
        /*0632*/ 	.short	(.L_818 - .L_817)
	.align		4
.L_817:
        /*0634*/ 	.word	index@(.nv.constant0._ZN10layer_norm31ln_parallel_residual_fwd_kernelINS_13Kernel_traitsIf13__nv_bfloat16S2_S2_fjLj7168ELj1ELj1ELj4ELj16ENS_18Kernel_traits_baseILj7168EfS2_S2_S2_fjLj128EEEEELb0ELb0ELb1EEEvNS_9FwdParamsE)
        /*0638*/ 	.short	0x0380
        /*063a*/ 	.short	0x00e8


	//----- nvinfo : EIATTR_SW_WAR
	.align		4
.L_818:
        /*063c*/ 	.byte	0x04, 0x36
        /*063e*/ 	.short	(.L_820 - .L_819)
.L_819:
        /*0640*/ 	.word	0x00000008
.L_820:


//--------------------- .nv.info._ZN10layer_norm31ln_parallel_residual_fwd_kernelINS_13Kernel_traitsIf13__nv_bfloat16S2_S2_fjLj7168ELj1ELj1ELj4ELj16ENS_18Kernel_traits_baseILj7168EfS2_S2_S2_fjLj128EEEEELb0ELb1ELb0EEEvNS_9FwdParamsE --------------------------
	.section	.nv.info._ZN10layer_norm31ln_parallel_residual_fwd_kernelINS_13Kernel_traitsIf13__nv_bfloat16S2_S2_fjLj7168ELj1ELj1ELj4ELj16ENS_18Kernel_traits_baseILj7168EfS2_S2_S2_fjLj128EEEEELb0ELb1ELb0EEEvNS_9FwdParamsE,"",@"SHT_CUDA_INFO"
	.sectionflags	@""
	.align	4


	//----- nvinfo : EIATTR_CUDA_API_VERSION
	.align		4
        /*0000*/ 	.byte	0x04, 0x37
        /*0002*/ 	.short	(.L_822 - .L_821)
.L_821:
        /*0004*/ 	.word	0x00000082


	//----- nvinfo : EIATTR_KPARAM_INFO
	.align		4
.L_822:
        /*0008*/ 	.byte	0x04, 0x17
        /*000a*/ 	.short	(.L_824 - .L_823)
.L_823:
        /*000c*/ 	.word	0x00000000
        /*0010*/ 	.short	0x0000
        /*0012*/ 	.short	0x0000
        /*0014*/ 	.byte	0x00, 0xf0, 0xa1, 0x03


	//----- nvinfo : EIATTR_SPARSE_MMA_MASK
	.align		4
.L_824:
        /*0018*/ 	.byte	0x03, 0x50
        /*001a*/ 	.short	0x0000


	//----- nvinfo : EIATTR_MAXREG_COUNT
	.align		4
        /*001c*/ 	.byte	0x03, 0x1b
        /*001e*/ 	.short	0x00ff


	//----- nvinfo : EIATTR_NUM_BARRIERS
	.align		4
        /*0020*/ 	.byte	0x02, 0x4c
        /*0022*/ 	.byte	0x01
	.zero		1


	//----- nvinfo : EIATTR_MERCURY_ISA_VERSION
	.align		4
        /*0024*/ 	.byte	0x03, 0x5f
        /*0026*/ 	.short	0x0101


	//----- nvinfo : EIATTR_COOP_GROUP_MASK_REGIDS
	.align		4
        /*0028*/ 	.byte	0x04, 0x29
        /*002a*/ 	.short	(.L_826 - .L_825)


	//   ....[0]....
.L_825:
        /*002c*/ 	.word	0xffffffff


	//   ....[1]....
        /*0030*/ 	.word	0xffffffff


	//   ....[2]....
        /*0034*/ 	.word	0xffffffff


	//   ....[3]....
        /*0038*/ 	.word	0xffffffff


	//   ....[4]....
        /*003c*/ 	.word	0xffffffff


	//   ....[5]....
        /*0040*/ 	.word	0xffffffff


	//   ....[6]....
        /*0044*/ 	.word	0xffffffff


	//   ....[7]....
        /*0048*/ 	.word	0xffffffff


	//   ....[8]....
        /*004c*/ 	.word	0xffffffff


	//   ....[9]....
        /*0050*/ 	.word	0xffffffff


	//   ....[10]....
        /*0054*/ 	.word	0xffffffff


	//   ....[11]....
        /*0058*/ 	.word	0xffffffff


	//   ....[12]....
        /*005c*/ 	.word	0xffffffff


	//   ....[13]....
        /*0060*/ 	.word	0xffffffff


	//   ....[14]....
        /*0064*/ 	.word	0xffffffff


	//   ....[15]....
        /*0068*/ 	.word	0xffffffff


	//   ....[16]....
        /*006c*/ 	.word	0xffffffff


	//   ....[17]....
        /*0070*/ 	.word	0xffffffff


	//----- nvinfo : EIATTR_COOP_GROUP_INSTR_OFFSETS
	.align		4
.L_826:
        /*0074*/ 	.byte	0x04, 0x28
        /*0076*/ 	.short	(.L_828 - .L_827)


	//   ....[0]....
.L_827:
        /*0078*/ 	.word	0x00005b60


	//   ....[1]....
        /*007c*/ 	.word	0x00005b80


	//   ....[2]....
        /*0080*/ 	.word	0x00005ba0


	//   ....[3]....
        /*0084*/ 	.word	0x00005bc0


	//   ....[4]....
        /*0088*/ 	.word	0x00005be0


	//   ....[5]....
        /*008c*/ 	.word	0x00006390


	//   ....[6]....
        /*0090*/ 	.word	0x000063c0


	//   ....[7]....
        /*0094*/ 	.word	0x000063f0


	//   ....[8]....
        /*0098*/ 	.word	0x00006410


	//   ....[9]....
        /*009c*/ 	.word	0x00006430


	//   ....[10]....
        /*00a0*/ 	.word	0x000065c0


	//   ....[11]....
        /*00a4*/ 	.word	0x00006600


	//   ....[12]....
        /*00a8*/ 	.word	0x00006640


	//   ....[13]....
        /*00ac*/ 	.word	0x000066f0


	//   ....[14]....
        /*00b0*/ 	.word	0x00006770


	//   ....[15]....
        /*00b4*/ 	.word	0x000067e0


	//   ....[16]....
        /*00b8*/ 	.word	0x00006820


	//   ....[17]....
        /*00bc*/ 	.word	0x00006860


	//----- nvinfo : EIATTR_VRC_CTA_INIT_COUNT
	.align		4
.L_828:
        /*00c0*/ 	.byte	0x02, 0x4a
	.zero		1
	.zero		1


	//----- nvinfo : EIATTR_EXIT_INSTR_OFFSETS
	.align		4
        /*00c4*/ 	.byte	0x04, 0x1c
        /*00c6*/ 	.short	(.L_830 - .L_829)


	//   ....[0]....
.L_829:
        /*00c8*/ 	.word	0x00000a10


	//   ....[1]....
        /*00cc*/ 	.word	0x00007890


	//----- nvinfo : EIATTR_MAX_THREADS
	.align		4
.L_830:
        /*00d0*/ 	.byte	0x04, 0x05
        /*00d2*/ 	.short	(.L_832 - .L_831)
.L_831:
        /*00d4*/ 	.word	0x00000080
        /*00d8*/ 	.word	0x00000001
        /*00dc*/ 	.word	0x00000001


	//----- nvinfo : EIATTR_CRS_STACK_SIZE
	.align		4
.L_832:
        /*00e0*/ 	.byte	0x04, 0x1e
        /*00e2*/ 	.short	(.L_834 - .L_833)
.L_833:
        /*00e4*/ 	.word	0x00000000


	//----- nvinfo : EIATTR_CBANK_PARAM_SIZE
	.align		4
.L_834:
        /*00e8*/ 	.byte	0x03, 0x19
        /*00ea*/ 	.short	0x00e8


	//----- nvinfo : EIATTR_PARAM_CBANK
	.align		4
        /*00ec*/ 	.byte	0x04, 0x0a
        /*00ee*/ 	.short	(.L_836 - .L_835)
	.align		4
.L_835:
        /*00f0*/ 	.word	index@(.nv.constant0._ZN10layer_norm31ln_parallel_residual_fwd_kernelINS_13Kernel_traitsIf13__nv_bfloat16S2_S2_fjLj7168ELj1ELj1ELj4ELj16ENS_18Kernel_traits_baseILj7168EfS2_S2_S2_fjLj128EEEEELb0ELb1ELb0EEEvNS_9FwdParamsE)
        /*00f4*/ 	.short	0x0380
        /*00f6*/ 	.short	0x00e8


	//----- nvinfo : EIATTR_SW_WAR
	.align		4
.L_836:
        /*00f8*/ 	.byte	0x04, 0x36
        /*00fa*/ 	.short	(.L_838 - .L_837)
.L_837:
        /*00fc*/ 	.word	0x00000008
.L_838:


//--------------------- .nv.info._ZN10layer_norm31ln_parallel_residual_fwd_kernelINS_13Kernel_traitsIf13__nv_bfloat16S2_S2_fjLj7168ELj1ELj1ELj4ELj16ENS_18Kernel_traits_baseILj7168EfS2_S2_S2_fjLj128EEEEELb0ELb1ELb1EEEvNS_9FwdParamsE --------------------------
	.section	.nv.info._ZN10layer_norm31ln_parallel_residual_fwd_kernelINS_13Kernel_traitsIf13__nv_bfloat16S2_S2_fjLj7168ELj1ELj1ELj4ELj16ENS_18Kernel_traits_baseILj7168EfS2_S2_S2_fjLj128EEEEELb0ELb1ELb1EEEvNS_9FwdParamsE,"",@"SHT_CUDA_INFO"
	.sectionflags	@""
	.align	4


	//----- nvinfo : EIATTR_CUDA_API_VERSION
	.align		4
        /*0000*/ 	.byte	0x04, 0x37
        /*0002*/ 	.short	(.L_840 - .L_839)
.L_839:
        /*0004*/ 	.word	0x00000082


	//----- nvinfo : EIATTR_KPARAM_INFO
	.align		4
.L_840:
        /*0008*/ 	.byte	0x04, 0x17
        /*000a*/ 	.short	(.L_842 - .L_841)
.L_841:
        /*000c*/ 	.word	0x00000000
        /*0010*/ 	.short	0x0000
        /*0012*/ 	.short	0x0000
        /*0014*/ 	.byte	0x00, 0xf0, 0xa1, 0x03


	//----- nvinfo : EIATTR_SPARSE_MMA_MASK
	.align		4
.L_842:
        /*0018*/ 	.byte	0x03, 0x50
        /*001a*/ 	.short	0x0000


	//----- nvinfo : EIATTR_MAXREG_COUNT
	.align		4
        /*001c*/ 	.byte	0x03, 0x1b
        /*001e*/ 	.short	0x00ff


	//----- nvinfo : EIATTR_NUM_BARRIERS
	.align		4
        /*0020*/ 	.byte	0x02, 0x4c
        /*0022*/ 	.byte	0x01
	.zero		1


	//----- nvinfo : EIATTR_MERCURY_ISA_VERSION
	.align		4
        /*0024*/ 	.byte	0x03, 0x5f
        /*0026*/ 	.short	0x0101


	//----- nvinfo : EIATTR_COOP_GROUP_MASK_REGIDS
	.align		4
        /*0028*/ 	.byte	0x04, 0x29
        /*002a*/ 	.short	(.L_844 - .L_843)


	//   ....[0]....
.L_843:
        /*002c*/ 	.word	0xffffffff


	//   ....[1]....
        /*0030*/ 	.word	0xffffffff


	//   ....[2]....
        /*0034*/ 	.word	0xffffffff


	//   ....[3]....
        /*0038*/ 	.word	0xffffffff


	//   ....[4]....
        /*003c*/ 	.word	0xffffffff


	//   ....[5]....
        /*0040*/ 	.word	0xffffffff


	//   ....[6]....
        /*0044*/ 	.word	0xffffffff


	//   ....[7]....
        /*0048*/ 	.word	0xffffffff


	//   ....[8]....
        /*004c*/ 	.word	0xffffffff


	//   ....[9]....
        /*0050*/ 	.word	0xffffffff


	//   ....[10]....
        /*0054*/ 	.word	0xffffffff


	//   ....[11]....
        /*0058*/ 	.word	0xffffffff


	//   ....[12]....
        /*005c*/ 	.word	0xffffffff


	//   ....[13]....
        /*0060*/ 	.word	0xffffffff


	//   ....[14]....
        /*0064*/ 	.word	0xffffffff


	//   ....[15]....
        /*0068*/ 	.word	0xffffffff


	//   ....[16]....
        /*006c*/ 	.word	0xffffffff


	//   ....[17]....
        /*0070*/ 	.word	0xffffffff


	//----- nvinfo : EIATTR_COOP_GROUP_INSTR_OFFSETS
	.align		4
.L_844:
        /*0074*/ 	.byte	0x04, 0x28
        /*0076*/ 	.short	(.L_846 - .L_845)


	//   ....[0]....
.L_845:
        /*0078*/ 	.word	0x00004f70


	//   ....[1]....
        /*007c*/ 	.word	0x00004f90


	//   ....[2]....
        /*0080*/ 	.word	0x00004fb0


	//   ....[3]....
        /*0084*/ 	.word	0x00004fd0


	//   ....[4]....
        /*0088*/ 	.word	0x00004ff0


	//   ....[5]....
        /*008c*/ 	.word	0x00005720


	//   ....[6]....
        /*0090*/ 	.word	0x00005750


	//   ....[7]....
        /*0094*/ 	.word	0x00005780


	//   ....[8]....
        /*0098*/ 	.word	0x000057b0


	//   ....[9]....
        /*009c*/ 	.word	0x000057f0


	//   ....[10]....
        /*00a0*/ 	.word	0x000059a0


	//   ....[11]....
        /*00a4*/ 	.word	0x000059e0


	//   ....[12]....
        /*00a8*/ 	.word	0x000059f0


	//   ....[13]....
        /*00ac*/ 	.word	0x00005a30


	//   ....[14]....
        /*00b0*/ 	.word	0x00005b10


	//   ....[15]....
        /*00b4*/ 	.word	0x00005b40


	//   ....[16]....
        /*00b8*/ 	.word	0x00005be0


	//   ....[17]....
        /*00bc*/ 	.word	0x00005c10


	//----- nvinfo : EIATTR_VRC_CTA_INIT_COUNT
	.align		4
.L_846:
        /*00c0*/ 	.byte	0x02, 0x4a
	.zero		1
	.zero		1


	//----- nvinfo : EIATTR_EXIT_INSTR_OFFSETS
	.align		4
        /*00c4*/ 	.byte	0x04, 0x1c
        /*00c6*/ 	.short	(.L_848 - .L_847)


	//   ....[0]....
.L_847:
        /*00c8*/ 	.word	0x000005c0


	//   ....[1]....
        /*00cc*/ 	.word	0x00006a40


	//----- nvinfo : EIATTR_MAX_THREADS
	.align		4
.L_848:
        /*00d0*/ 	.byte	0x04, 0x05
        /*00d2*/ 	.short	(.L_850 - .L_849)
.L_849:
        /*00d4*/ 	.word	0x00000080
        /*00d8*/ 	.word	0x00000001
        /*00dc*/ 	.word	0x00000001


	//----- nvinfo : EIATTR_CRS_STACK_SIZE
	.align		4
.L_850:
        /*00e0*/ 	.byte	0x04, 0x1e
        /*00e2*/ 	.short	(.L_852 - .L_851)
.L_851:
        /*00e4*/ 	.word	0x00000000


	//----- nvinfo : EIATTR_CBANK_PARAM_SIZE
	.align		4
.L_852:
        /*00e8*/ 	.byte	0x03, 0x19
        /*00ea*/ 	.short	0x00e8


	//----- nvinfo : EIATTR_PARAM_CBANK
	.align		4
        /*00ec*/ 	.byte	0x04, 0x0a
        /*00ee*/ 	.short	(.L_854 - .L_853)
	.align		4
.L_853:
        /*00f0*/ 	.word	index@(.nv.constant0._ZN10layer_norm31ln_parallel_residual_fwd_kernelINS_13Kernel_traitsIf13__nv_bfloat16S2_S2_fjLj7168ELj1ELj1ELj4ELj16ENS_18Kernel_traits_baseILj7168EfS2_S2_S2_fjLj128EEEEELb0ELb1ELb1EEEvNS_9FwdParamsE)
        /*00f4*/ 	.short	0x0380
        /*00f6*/ 	.short	0x00e8


	//----- nvinfo : EIATTR_SW_WAR
	.align		4
.L_854:
        /*00f8*/ 	.byte	0x04, 0x36
        /*00fa*/ 	.short	(.L_856 - .L_855)
.L_855:
        /*00fc*/ 	.word	0x00000008
.L_856:


//--------------------- .nv.info._ZN10layer_norm31ln_parallel_residual_fwd_kernelINS_13Kernel_traitsIf13__nv_bfloat16S2_S2_fjLj7168ELj1ELj1ELj4ELj16ENS_18Kernel_traits_baseILj7168EfS2_S2_S2_fjLj128EEEEELb1ELb0ELb0EEEvNS_9FwdParamsE --------------------------
	.section	.nv.info._ZN10layer_norm31ln_parallel_residual_fwd_kernelINS_13Kernel_traitsIf13__nv_bfloat16S2_S2_fjLj7168ELj1ELj1ELj4ELj16ENS_18Kernel_traits_baseILj7168EfS2_S2_S2_fjLj128EEEEELb1ELb0ELb0EEEvNS_9FwdParamsE,"",@"SHT_CUDA_INFO"
	.sectionflags	@""
	.align	4


	//----- nvinfo : EIATTR_CUDA_API_VERSION
	.align		4
        /*0000*/ 	.byte	0x04, 0x37
        /*0002*/ 	.short	(.L_858 - .L_857)
.L_857:
        /*0004*/ 	.word	0x00000082


	//----- nvinfo : EIATTR_KPARAM_INFO
	.align		4
.L_858:
        /*0008*/ 	.byte	0x04, 0x17
        /*000a*/ 	.short	(.L_860 - .L_859)
.L_859:
        /*000c*/ 	.word	0x00000000
        /*0010*/ 	.short	0x0000
        /*0012*/ 	.short	0x0000
        /*0014*/ 	.byte	0x00, 0xf0, 0xa1, 0x03


	//----- nvinfo : EIATTR_SPARSE_MMA_MASK
	.align		4
.L_860:
        /*0018*/ 	.byte	0x03, 0x50
        /*001a*/ 	.short	0x0000


	//----- nvinfo : EIATTR_MAXREG_COUNT
	.align		4
        /*001c*/ 	.byte	0x03, 0x1b
        /*001e*/ 	.short	0x00ff


	//----- nvinfo : EIATTR_NUM_BARRIERS
	.align		4
        /*0020*/ 	.byte	0x02, 0x4c
        /*0022*/ 	.byte	0x01
	.zero		1


	//----- nvinfo : EIATTR_ANNOTATIONS
	.align		4
        /*0024*/ 	.byte	0x04, 0x55
        /*0026*/ 	.short	(.L_862 - .L_861)


	//   ....[0]....
.L_861:
        /* <DEDUP_REMOVED lines=237> */


	//----- nvinfo : EIATTR_MERCURY_ISA_VERSION
	.align		4
.L_862:
        /*0ee8*/ 	.byte	0x03, 0x5f
        /*0eea*/ 	.short	0x0101


	//----- nvinfo : EIATTR_COOP_GROUP_MASK_REGIDS
	.align		4
        /*0eec*/ 	.byte	0x04, 0x29
        /*0eee*/ 	.short	(.L_864 - .L_863)


	//   ....[0]....
.L_863:
        /*0ef0*/ 	.word	0xffffffff


	//   ....[1]....
        /*0ef4*/ 	.word	0xffffffff


	//   ....[2]....
        /*0ef8*/ 	.word	0xffffffff


	//   ....[3]....
        /*0efc*/ 	.word	0xffffffff


	//   ....[4]....
        /*0f00*/ 	.word	0xffffffff


	//   ....[5]....
        /*0f04*/ 	.word	0xffffffff


	//   ....[6]....
        /*0f08*/ 	.word	0xffffffff


	//   ....[7]....
        /*0f0c*/ 	.word	0xffffffff


	//   ....[8]....
        /*0f10*/ 	.word	0xffffffff


	//   ....[9]....
        /*0f14*/ 	.word	0xffffffff


	//   ....[10]....
        /*0f18*/ 	.word	0xffffffff


	//   ....[11]....
        /*0f1c*/ 	.word	0xffffffff


	//   ....[12]....
        /*0f20*/ 	.word	0xffffffff


	//   ....[13]....
        /*0f24*/ 	.word	0xffffffff


	//   ....[14]....
        /*0f28*/ 	.word	0xffffffff


	//   ....[15]....
        /*0f2c*/ 	.word	0xffffffff


	//   ....[16]....
        /*0f30*/ 	.word	0xffffffff


	//   ....[17]....
        /*0f34*/ 	.word	0xffffffff


	//----- nvinfo : EIATTR_COOP_GROUP_INSTR_OFFSETS
	.align		4
.L_864:
        /*0f38*/ 	.byte	0x04, 0x28
        /*0f3a*/ 	.short	(.L_866 - .L_865)


	//   ....[0]....
.L_865:
        /*0f3c*/ 	.word	0x0004b410


	//   ....[1]....
        /*0f40*/ 	.word	0x0004b430


	//   ....[2]....
        /*0f44*/ 	.word	0x0004b450


	//   ....[3]....
        /*0f48*/ 	.word	0x0004b470


	//   ....[4]....
        /*0f4c*/ 	.word	0x0004b490


	//   ....[5]....
        /*0f50*/ 	.word	0x0004bbe0


	//   ....[6]....
        /*0f54*/ 	.word	0x0004bc00


	//   ....[7]....
        /*0f58*/ 	.word	0x0004bc20


	//   ....[8]....
        /*0f5c*/ 	.word	0x0004bc40


	//   ....[9]....
        /*0f60*/ 	.word	0x0004bc60


	//   ....[10]....
        /*0f64*/ 	.word	0x0004be10


	//   ....[11]....
        /*0f68*/ 	.word	0x0004be50


	//   ....[12]....
        /*0f6c*/ 	.word	0x0004bee0


	//   ....[13]....
        /*0f70*/ 	.word	0x0004bf00


	//   ....[14]....
        /*0f74*/ 	.word	0x0004bfa0


	//   ....[15]....
        /*0f78*/ 	.word	0x0004c000


	//   ....[16]....
        /*0f7c*/ 	.word	0x0004c030


	//   ....[17]....
        /*0f80*/ 	.word	0x0004c070


	//----- nvinfo : EIATTR_VRC_CTA_INIT_COUNT
	.align		4
.L_866:
        /*0f84*/ 	.byte	0x02, 0x4a
	.zero		1
	.zero		1


	//----- nvinfo : EIATTR_EXIT_INSTR_OFFSETS
	.align		4
        /*0f88*/ 	.byte	0x04, 0x1c
        /*0f8a*/ 	.short	(.L_868 - .L_867)


	//   ....[0]....
.L_867:
        /*0f8c*/ 	.word	0x000062f0


	//   ....[1]....
        /*0f90*/ 	.word	0x0004dc70


	//----- nvinfo : EIATTR_MAX_THREADS
	.align		4
.L_868:
        /*0f94*/ 	.byte	0x04, 0x05
        /*0f96*/ 	.short	(.L_870 - .L_869)
.L_869:
        /*0f98*/ 	.word	0x00000080
        /*0f9c*/ 	.word	0x00000001
        /*0fa0*/ 	.word	0x00000001


	//----- nvinfo : EIATTR_CRS_STACK_SIZE
	.align		4
.L_870:
        /*0fa4*/ 	.byte	0x04, 0x1e
        /*0fa6*/ 	.short	(.L_872 - .L_871)
.L_871:
        /*0fa8*/ 	.word	0x00000000


	//----- nvinfo : EIATTR_CBANK_PARAM_SIZE
	.align		4
.L_872:
        /*0fac*/ 	.byte	0x03, 0x19
        /*0fae*/ 	.short	0x00e8


	//----- nvinfo : EIATTR_PARAM_CBANK
	.align		4
        /*0fb0*/ 	.byte	0x04, 0x0a
        /*0fb2*/ 	.short	(.L_874 - .L_873)
	.align		4
.L_873:
        /*0fb4*/ 	.word	index@(.nv.constant0._ZN10layer_norm31ln_parallel_residual_fwd_kernelINS_13Kernel_traitsIf13__nv_bfloat16S2_S2_fjLj7168ELj1ELj1ELj4ELj16ENS_18Kernel_traits_baseILj7168EfS2_S2_S2_fjLj128EEEEELb1ELb0ELb0EEEvNS_9FwdParamsE)
        /*0fb8*/ 	.short	0x0380
        /*0fba*/ 	.short	0x00e8


	//----- nvinfo : EIATTR_SW_WAR
	.align		4
.L_874:
        /*0fbc*/ 	.byte	0x04, 0x36
        /*0fbe*/ 	.short	(.L_876 - .L_875)
.L_875:
        /*0fc0*/ 	.word	0x00000008
.L_876:


//--------------------- .nv.info._ZN10layer_norm31ln_parallel_residual_fwd_kernelINS_13Kernel_traitsIf13__nv_bfloat16S2_S2_fjLj7168ELj1ELj1ELj4ELj16ENS_18Kernel_traits_baseILj7168EfS2_S2_S2_fjLj128EEEEELb1ELb0ELb1EEEvNS_9FwdParamsE --------------------------
	.section	.nv.info._ZN10layer_norm31ln_parallel_residual_fwd_kernelINS_13Kernel_traitsIf13__nv_bfloat16S2_S2_fjLj7168ELj1ELj1ELj4ELj16ENS_18Kernel_traits_baseILj7168EfS2_S2_S2_fjLj128EEEEELb1ELb0ELb1EEEvNS_9FwdParamsE,"",@"SHT_CUDA_INFO"
	.sectionflags	@""
	.align	4


	//----- nvinfo : EIATTR_CUDA_API_VERSION
	.align		4
        /*0000*/ 	.byte	0x04, 0x37
        /*0002*/ 	.short	(.L_878 - .L_877)
.L_877:
        /*0004*/ 	.word	0x00000082


	//----- nvinfo : EIATTR_KPARAM_INFO
	.align		4
.L_878:
        /*0008*/ 	.byte	0x04, 0x17
        /*000a*/ 	.short	(.L_880 - .L_879)
.L_879:
        /*000c*/ 	.word	0x00000000
        /*0010*/ 	.short	0x0000
        /*0012*/ 	.short	0x0000
        /*0014*/ 	.byte	0x00, 0xf0, 0xa1, 0x03


	//----- nvinfo : EIATTR_SPARSE_MMA_MASK
	.align		4
.L_880:
        /*0018*/ 	.byte	0x03, 0x50
        /*001a*/ 	.short	0x0000


	//----- nvinfo : EIATTR_MAXREG_COUNT
	.align		4
        /*001c*/ 	.byte	0x03, 0x1b
        /*001e*/ 	.short	0x00ff


	//----- nvinfo : EIATTR_NUM_BARRIERS
	.align		4
        /*0020*/ 	.byte	0x02, 0x4c
        /*0022*/ 	.byte	0x01
	.zero		1


	//----- nvinfo : EIATTR_ANNOTATIONS
	.align		4
        /*0024*/ 	.byte	0x04, 0x55
        /*0026*/ 	.short	(.L_882 - .L_881)


	//   ....[0]....
.L_881:
        /* <DEDUP_REMOVED lines=115> */


	//----- nvinfo : EIATTR_MERCURY_ISA_VERSION
	.align		4
.L_882:
        /*0748*/ 	.byte	0x03, 0x5f
        /*074a*/ 	.short	0x0101


	//----- nvinfo : EIATTR_COOP_GROUP_MASK_REGIDS
	.align		4
        /*074c*/ 	.byte	0x04, 0x29
        /*074e*/ 	.short	(.L_884 - .L_883)


	//   ....[0]....
.L_883:
        /*0750*/ 	.word	0xffffffff


	//   ....[1]....
        /*0754*/ 	.word	0xffffffff


	//   ....[2]....
        /*0758*/ 	.word	0xffffffff


	//   ....[3]....
        /*075c*/ 	.word	0xffffffff


	//   ....[4]....
        /*0760*/ 	.word	0xffffffff


	//   ....[5]....
        /*0764*/ 	.word	0xffffffff


	//   ....[6]....
        /*0768*/ 	.word	0xffffffff


	//   ....[7]....
        /*076c*/ 	.word	0xffffffff


	//   ....[8]....
        /*0770*/ 	.word	0xffffffff


	//   ....[9]....
        /*0774*/ 	.word	0xffffffff


	//   ....[10]....
        /*0778*/ 	.word	0xffffffff


	//   ....[11]....
        /*077c*/ 	.word	0xffffffff


	//   ....[12]....
        /*0780*/ 	.word	0xffffffff


	//   ....[13]....
        /*0784*/ 	.word	0xffffffff


	//   ....[14]....
        /*0788*/ 	.word	0xffffffff


	//   ....[15]....
        /*078c*/ 	.word	0xffffffff


	//   ....[16]....
        /*0790*/ 	.word	0xffffffff


	//   ....[17]....
        /*0794*/ 	.word	0xffffffff


	//----- nvinfo : EIATTR_COOP_GROUP_INSTR_OFFSETS
	.align		4
.L_884:
        /*0798*/ 	.byte	0x04, 0x28
        /*079a*/ 	.short	(.L_886 - .L_885)


	//   ....[0]....
.L_885:
        /*079c*/ 	.word	0x00047ea0


	//   ....[1]....
        /*07a0*/ 	.word	0x00047ec0


	//   ....[2]....
        /*07a4*/ 	.word	0x00047ee0


	//   ....[3]....
        /*07a8*/ 	.word	0x00047f00


	//   ....[4]....
        /*07ac*/ 	.word	0x00047f20


	//   ....[5]....
        /*07b0*/ 	.word	0x00048650


	//   ....[6]....
        /*07b4*/ 	.word	0x00048670


	//   ....[7]....
        /*07b8*/ 	.word	0x00048690


	//   ....[8]....
        /*07bc*/ 	.word	0x000486b0


	//   ....[9]....
        /*07c0*/ 	.word	0x000486d0


	//   ....[10]....
        /*07c4*/ 	.word	0x00048880


	//   ....[11]....
        /*07c8*/ 	.word	0x00048890


	//   ....[12]....
        /*07cc*/ 	.word	0x000489a0


	//   ....[13]....
        /*07d0*/ 	.word	0x000489d0


	//   ....[14]....
        /*07d4*/ 	.word	0x00048a20


	//   ....[15]....
        /*07d8*/ 	.word	0x00048a50


	//   ....[16]....
        /*07dc*/ 	.word	0x00048b20


	//   ....[17]....
        /*07e0*/ 	.word	0x00048b40


	//----- nvinfo : EIATTR_VRC_CTA_INIT_COUNT
	.align		4
.L_886:
        /*07e4*/ 	.byte	0x02, 0x4a
	.zero		1
	.zero		1


	//----- nvinfo : EIATTR_EXIT_INSTR_OFFSETS
	.align		4
        /*07e8*/ 	.byte	0x04, 0x1c
        /*07ea*/ 	.short	(.L_888 - .L_887)


	//   ....[0]....
.L_887:
        /*07ec*/ 	.word	0x00001bc0


	//   ....[1]....
        /*07f0*/ 	.word	0x0004a430


	//----- nvinfo : EIATTR_MAX_THREADS
	.align		4
.L_888:
        /*07f4*/ 	.byte	0x04, 0x05
        /*07f6*/ 	.short	(.L_890 - .L_889)
.L_889:
        /*07f8*/ 	.word	0x00000080
        /*07fc*/ 	.word	0x00000001
        /*0800*/ 	.word	0x00000001


	//----- nvinfo : EIATTR_CRS_STACK_SIZE
	.align		4
.L_890:
        /*0804*/ 	.byte	0x04, 0x1e
        /*0806*/ 	.short	(.L_892 - .L_891)
.L_891:
        /*0808*/ 	.word	0x00000000


	//----- nvinfo : EIATTR_CBANK_PARAM_SIZE
	.align		4
.L_892:
        /*080c*/ 	.byte	0x03, 0x19
        /*080e*/ 	.short	0x00e8


	//----- nvinfo : EIATTR_PARAM_CBANK
	.align		4
        /*0810*/ 	.byte	0x04, 0x0a
        /*0812*/ 	.short	(.L_894 - .L_893)
	.align		4
.L_893:
        /*0814*/ 	.word	index@(.nv.constant0._ZN10layer_norm31ln_parallel_residual_fwd_kernelINS_13Kernel_traitsIf13__nv_bfloat16S2_S2_fjLj7168ELj1ELj1ELj4ELj16ENS_18Kernel_traits_baseILj7168EfS2_S2_S2_fjLj128EEEEELb1ELb0ELb1EEEvNS_9FwdParamsE)
        /*0818*/ 	.short	0x0380
        /*081a*/ 	.short	0x00e8


	//----- nvinfo : EIATTR_SW_WAR
	.align		4
.L_894:
        /*081c*/ 	.byte	0x04, 0x36
        /*081e*/ 	.short	(.L_896 - .L_895)
.L_895:
        /*0820*/ 	.word	0x00000008
.L_896:


//--------------------- .nv.info._ZN10layer_norm31ln_parallel_residual_fwd_kernelINS_13Kernel_traitsIf13__nv_bfloat16S2_S2_fjLj7168ELj1ELj1ELj4ELj16ENS_18Kernel_traits_baseILj7168EfS2_S2_S2_fjLj128EEEEELb1ELb1ELb0EEEvNS_9FwdParamsE --------------------------
	.section	.nv.info._ZN10layer_norm31ln_parallel_residual_fwd_kernelINS_13Kernel_traitsIf13__nv_bfloat16S2_S2_fjLj7168ELj1ELj1ELj4ELj16ENS_18Kernel_traits_baseILj7168EfS2_S2_S2_fjLj128EEEEELb1ELb1ELb0EEEvNS_9FwdParamsE,"",@"SHT_CUDA_INFO"
	.sectionflags	@""
	.align	4


	//----- nvinfo : EIATTR_CUDA_API_VERSION
	.align		4
        /*0000*/ 	.byte	0x04, 0x37
        /*0002*/ 	.short	(.L_898 - .L_897)
.L_897:
        /*0004*/ 	.word	0x00000082


	//----- nvinfo : EIATTR_KPARAM_INFO
	.align		4
.L_898:
        /*0008*/ 	.byte	0x04, 0x17
        /*000a*/ 	.short	(.L_900 - .L_899)
.L_899:
        /*000c*/ 	.word	0x00000000
        /*0010*/ 	.short	0x0000
        /*0012*/ 	.short	0x0000
        /*0014*/ 	.byte	0x00, 0xf0, 0xa1, 0x03


	//----- nvinfo : EIATTR_SPARSE_MMA_MASK
	.align		4
.L_900:
        /*0018*/ 	.byte	0x03, 0x50
        /*001a*/ 	.short	0x0000


	//----- nvinfo : EIATTR_MAXREG_COUNT
	.align		4
        /*001c*/ 	.byte	0x03, 0x1b
        /*001e*/ 	.short	0x00ff


	//----- nvinfo : EIATTR_NUM_BARRIERS
	.align		4
        /*0020*/ 	.byte	0x02, 0x4c
        /*0022*/ 	.byte	0x01
	.zero		1


	//----- nvinfo : EIATTR_MERCURY_ISA_VERSION
	.align		4
        /*0024*/ 	.byte	0x03, 0x5f
        /*0026*/ 	.short	0x0101


	//----- nvinfo : EIATTR_COOP_GROUP_MASK_REGIDS
	.align		4
        /*0028*/ 	.byte	0x04, 0x29
        /*002a*/ 	.short	(.L_902 - .L_901)


	//   ....[0]....
.L_901:
        /*002c*/ 	.word	0xffffffff


	//   ....[1]....
        /*0030*/ 	.word	0xffffffff


	//   ....[2]....
        /*0034*/ 	.word	0xffffffff


	//   ....[3]....
        /*0038*/ 	.word	0xffffffff


	//   ....[4]....
        /*003c*/ 	.word	0xffffffff


	//   ....[5]....
        /*0040*/ 	.word	0xffffffff


	//   ....[6]....
        /*0044*/ 	.word	0xffffffff


	//   ....[7]....
        /*0048*/ 	.word	0xffffffff


	//   ....[8]....
        /*004c*/ 	.word	0xffffffff


	//   ....[9]....
        /*0050*/ 	.word	0xffffffff


	//   ....[10]....
        /*0054*/ 	.word	0xffffffff


	//   ....[11]....
        /*0058*/ 	.word	0xffffffff


	//   ....[12]....
        /*005c*/ 	.word	0xffffffff


	//   ....[13]....
        /*0060*/ 	.word	0xffffffff


	//   ....[14]....
        /*0064*/ 	.word	0xffffffff


	//   ....[15]....
        /*0068*/ 	.word	0xffffffff


	//   ....[16]....
        /*006c*/ 	.word	0xffffffff


	//   ....[17]....
        /*0070*/ 	.word	0xffffffff


	//----- nvinfo : EIATTR_COOP_GROUP_INSTR_OFFSETS
	.align		4
.L_902:
        /*0074*/ 	.byte	0x04, 0x28
        /*0076*/ 	.short	(.L_904 - .L_903)


	//   ....[0]....
.L_903:
        /*0078*/ 	.word	0x00039b60


	//   ....[1]....
        /*007c*/ 	.word	0x00039b80


	//   ....[2]....
        /*0080*/ 	.word	0x00039ba0


	//   ....[3]....
        /*0084*/ 	.word	0x00039bc0


	//   ....[4]....
        /*0088*/ 	.word	0x00039be0


	//   ....[5]....
        /*008c*/ 	.word	0x0003a330


	//   ....[6]....
        /*0090*/ 	.word	0x0003a360


	//   ....[7]....
        /*0094*/ 	.word	0x0003a390


	//   ....[8]....
        /*0098*/ 	.word	0x0003a3c0


	//   ....[9]....
        /*009c*/ 	.word	0x0003a3e0


	//   ....[10]....
        /*00a0*/ 	.word	0x0003a4b0


	//   ....[11]....
        /*00a4*/ 	.word	0x0003a4f0


	//   ....[12]....
        /*00a8*/ 	.word	0x0003a510


	//   ....[13]....
        /*00ac*/ 	.word	0x0003a5b0


	//   ....[14]....
        /*00b0*/ 	.word	0x0003a670


	//   ....[15]....
        /*00b4*/ 	.word	0x0003a6c0


	//   ....[16]....
        /*00b8*/ 	.word	0x0003a700


	//   ....[17]....
        /*00bc*/ 	.word	0x0003a740


	//----- nvinfo : EIATTR_VRC_CTA_INIT_COUNT
	.align		4
.L_904:
        /*00c0*/ 	.byte	0x02, 0x4a
	.zero		1
	.zero		1


	//----- nvinfo : EIATTR_EXIT_INSTR_OFFSETS
	.align		4
        /*00c4*/ 	.byte	0x04, 0x1c
        /*00c6*/ 	.short	(.L_906 - .L_905)


	//   ....[0]....
.L_905:
        /*00c8*/ 	.word	0x00000cb0


	//   ....[1]....
        /*00cc*/ 	.word	0x0003b7a0


	//----- nvinfo : EIATTR_MAX_THREADS
	.align		4
.L_906:
        /*00d0*/ 	.byte	0x04, 0x05
        /*00d2*/ 	.short	(.L_908 - .L_907)
.L_907:
        /*00d4*/ 	.word	0x00000080
        /*00d8*/ 	.word	0x00000001
        /*00dc*/ 	.word	0x00000001


	//----- nvinfo : EIATTR_CRS_STACK_SIZE
	.align		4
.L_908:
        /*00e0*/ 	.byte	0x04, 0x1e
        /*00e2*/ 	.short	(.L_910 - .L_909)
.L_909:
        /*00e4*/ 	.word	0x00000000


	//----- nvinfo : EIATTR_CBANK_PARAM_SIZE
	.align		4
.L_910:
        /*00e8*/ 	.byte	0x03, 0x19
        /*00ea*/ 	.short	0x00e8


	//----- nvinfo : EIATTR_PARAM_CBANK
	.align		4
        /*00ec*/ 	.byte	0x04, 0x0a
        /*00ee*/ 	.short	(.L_912 - .L_911)
	.align		4
.L_911:
        /*00f0*/ 	.word	index@(.nv.constant0._ZN10layer_norm31ln_parallel_residual_fwd_kernelINS_13Kernel_traitsIf13__nv_bfloat16S2_S2_fjLj7168ELj1ELj1ELj4ELj16ENS_18Kernel_traits_baseILj7168EfS2_S2_S2_fjLj128EEEEELb1ELb1ELb0EEEvNS_9FwdParamsE)
        /*00f4*/ 	.short	0x0380
        /*00f6*/ 	.short	0x00e8


	//----- nvinfo : EIATTR_SW_WAR
	.align		4
.L_912:
        /*00f8*/ 	.byte	0x04, 0x36
        /*00fa*/ 	.short	(.L_914 - .L_913)
.L_913:
        /*00fc*/ 	.word	0x00000008
.L_914:


//--------------------- .nv.info._ZN10layer_norm31ln_parallel_residual_fwd_kernelINS_13Kernel_traitsIf13__nv_bfloat16S2_S2_fjLj7168ELj1ELj1ELj4ELj16ENS_18Kernel_traits_baseILj7168EfS2_S2_S2_fjLj128EEEEELb1ELb1ELb1EEEvNS_9FwdParamsE --------------------------
	.section	.nv.info._ZN10layer_norm31ln_parallel_residual_fwd_kernelINS_13Kernel_traitsIf13__nv_bfloat16S2_S2_fjLj7168ELj1ELj1ELj4ELj16ENS_18Kernel_traits_baseILj7168EfS2_S2_S2_fjLj128EEEEELb1ELb1ELb1EEEvNS_9FwdParamsE,"",@"SHT_CUDA_INFO"
	.sectionflags	@""
	.align	4


	//----- nvinfo : EIATTR_CUDA_API_VERSION
	.align		4
        /*0000*/ 	.byte	0x04, 0x37
        /*0002*/ 	.short	(.L_916 - .L_915)
.L_915:
        /*0004*/ 	.word	0x00000082


	//----- nvinfo : EIATTR_KPARAM_INFO
	.align		4
.L_916:
        /*0008*/ 	.byte	0x04, 0x17
        /*000a*/ 	.short	(.L_918 - .L_917)
.L_917:
        /*000c*/ 	.word	0x00000000
        /*0010*/ 	.short	0x0000
        /*0012*/ 	.short	0x0000
        /*0014*/ 	.byte	0x00, 0xf0, 0xa1, 0x03


	//----- nvinfo : EIATTR_SPARSE_MMA_MASK
	.align		4
.L_918:
        /*0018*/ 	.byte	0x03, 0x50
        /*001a*/ 	.short	0x0000


	//----- nvinfo : EIATTR_MAXREG_COUNT
	.align		4
        /*001c*/ 	.byte	0x03, 0x1b
        /*001e*/ 	.short	0x00ff


	//----- nvinfo : EIATTR_NUM_BARRIERS
	.align		4
        /*0020*/ 	.byte	0x02, 0x4c
        /*0022*/ 	.byte	0x01
	.zero		1


	//----- nvinfo : EIATTR_MERCURY_ISA_VERSION
	.align		4
        /*0024*/ 	.byte	0x03, 0x5f
        /*0026*/ 	.short	0x0101


	//----- nvinfo : EIATTR_COOP_GROUP_MASK_REGIDS
	.align		4
        /*0028*/ 	.byte	0x04, 0x29
        /*002a*/ 	.short	(.L_920 - .L_919)


	//   ....[0]....
.L_919:
        /*002c*/ 	.word	0xffffffff


	//   ....[1]....
        /*0030*/ 	.word	0xffffffff


	//   ....[2]....
        /*0034*/ 	.word	0xffffffff


	//   ....[3]....
        /*0038*/ 	.word	0xffffffff


	//   ....[4]....
        /*003c*/ 	.word	0xffffffff


	//   ....[5]....
        /*0040*/ 	.word	0xffffffff


	//   ....[6]....
        /*0044*/ 	.word	0xffffffff


	//   ....[7]....
        /*0048*/ 	.word	0xffffffff


	//   ....[8]....
        /*004c*/ 	.word	0xffffffff


	//   ....[9]....
        /*0050*/ 	.word	0xffffffff


	//   ....[10]....
        /*0054*/ 	.word	0xffffffff


	//   ....[11]....
        /*0058*/ 	.word	0xffffffff


	//   ....[12]....
        /*005c*/ 	.word	0xffffffff


	//   ....[13]....
        /*0060*/ 	.word	0xffffffff


	//   ....[14]....
        /*0064*/ 	.word	0xffffffff


	//   ....[15]....
        /*0068*/ 	.word	0xffffffff


	//   ....[16]....
        /*006c*/ 	.word	0xffffffff


	//   ....[17]....
        /*0070*/ 	.word	0xffffffff


	//----- nvinfo : EIATTR_COOP_GROUP_INSTR_OFFSETS
	.align		4
.L_920:
        /*0074*/ 	.byte	0x04, 0x28
        /*0076*/ 	.short	(.L_922 - .L_921)


	//   ....[0]....
.L_921:
        /*0078*/ 	.word	0x000361c0


	//   ....[1]....
        /*007c*/ 	.word	0x000361e0


	//   ....[2]....
        /*0080*/ 	.word	0x00036200


	//   ....[3]....
        /*0084*/ 	.word	0x00036220


	//   ....[4]....
        /*0088*/ 	.word	0x00036240


	//   ....[5]....
        /*008c*/ 	.word	0x00036970


	//   ....[6]....
        /*0090*/ 	.word	0x00036990


	//   ....[7]....
        /*0094*/ 	.word	0x000369c0


	//   ....[8]....
        /*0098*/ 	.word	0x000369e0


	//   ....[9]....
        /*009c*/ 	.word	0x00036a20


	//   ....[10]....
        /*00a0*/ 	.word	0x00036aa0


	//   ....[11]....
        /*00a4*/ 	.word	0x00036b10


	//   ....[12]....
        /*00a8*/ 	.word	0x00036b50


	//   ....[13]....
        /*00ac*/ 	.word	0x00036b70


	//   ....[14]....
        /*00b0*/ 	.word	0x00036c10


	//   ....[15]....
        /*00b4*/ 	.word	0x00036c50


	//   ....[16]....
        /*00b8*/ 	.word	0x00036ce0


	//   ....[17]....
        /*00bc*/ 	.word	0x00036d30


	//----- nvinfo : EIATTR_VRC_CTA_INIT_COUNT
	.align		4
.L_922:
        /*00c0*/ 	.byte	0x02, 0x4a
	.zero		1
	.zero		1


	//----- nvinfo : EIATTR_EXIT_INSTR_OFFSETS
	.align		4
        /*00c4*/ 	.byte	0x04, 0x1c
        /*00c6*/ 	.short	(.L_924 - .L_923)


	//   ....[0]....
.L_923:
        /*00c8*/ 	.word	0x000007f0


	//   ....[1]....
        /*00cc*/ 	.word	0x00037b40


	//----- nvinfo : EIATTR_MAX_THREADS
	.align		4
.L_924:
        /*00d0*/ 	.byte	0x04, 0x05
        /*00d2*/ 	.short	(.L_926 - .L_925)
.L_925:
        /*00d4*/ 	.word	0x00000080
        /*00d8*/ 	.word	0x00000001
        /*00dc*/ 	.word	0x00000001


	//----- nvinfo : EIATTR_CBANK_PARAM_SIZE
	.align		4
.L_926:
        /*00e0*/ 	.byte	0x03, 0x19
        /*00e2*/ 	.short	0x00e8


	//----- nvinfo : EIATTR_PARAM_CBANK
	.align		4
        /*00e4*/ 	.byte	0x04, 0x0a
        /*00e6*/ 	.short	(.L_928 - .L_927)
	.align		4
.L_927:
        /*00e8*/ 	.word	index@(.nv.constant0._ZN10layer_norm31ln_parallel_residual_fwd_kernelINS_13Kernel_traitsIf13__nv_bfloat16S2_S2_fjLj7168ELj1ELj1ELj4ELj16ENS_18Kernel_traits_baseILj7168EfS2_S2_S2_fjLj128EEEEELb1ELb1ELb1EEEvNS_9FwdParamsE)
        /*00ec*/ 	.short	0x0380
        /*00ee*/ 	.short	0x00e8


	//----- nvinfo : EIATTR_SW_WAR
	.align		4
.L_928:
        /*00f0*/ 	.byte	0x04, 0x36
        /*00f2*/ 	.short	(.L_930 - .L_929)
.L_929:
        /*00f4*/ 	.word	0x00000008
.L_930:


//--------------------- .nv.info._ZN10layer_norm31ln_parallel_residual_fwd_kernelINS_13Kernel_traitsI13__nv_bfloat16S2_fS2_fjLj7168ELj1ELj1ELj4ELj16ENS_18Kernel_traits_baseILj7168ES2_S2_fS2_fjLj128EEEEELb0ELb0ELb0EEEvNS_9FwdParamsE --------------------------
	.section	.nv.info._ZN10layer_norm31ln_parallel_residual_fwd_kernelINS_13Kernel_traitsI13__nv_bfloat16S2_fS2_fjLj7168ELj1ELj1ELj4ELj16ENS_18Kernel_traits_baseILj7168ES2_S2_fS2_fjLj128EEEEELb0ELb0ELb0EEEvNS_9FwdParamsE,"",@"SHT_CUDA_INFO"
	.sectionflags	@""
	.align	4


	//----- nvinfo : EIATTR_CUDA_API_VERSION
	.align		4
        /*0000*/ 	.byte	0x04, 0x37
        /*0002*/ 	.short	(.L_932 - .L_931)
.L_931:
        /*0004*/ 	.word	0x00000082


	//----- nvinfo : EIATTR_KPARAM_INFO
	.align		4
.L_932:
        /*0008*/ 	.byte	0x04, 0x17
        /*000a*/ 	.short	(.L_934 - .L_933)
.L_933:
        /*000c*/ 	.word	0x00000000
        /*0010*/ 	.short	0x0000
        /*0012*/ 	.short	0x0000
        /*0014*/ 	.byte	0x00, 0xf0, 0xa1, 0x03


	//----- nvinfo : EIATTR_SPARSE_MMA_MASK
	.align		4
.L_934:
        /*0018*/ 	.byte	0x03, 0x50
        /*001a*/ 	.short	0x0000


	//----- nvinfo : EIATTR_MAXREG_COUNT
	.align		4
        /*001c*/ 	.byte	0x03, 0x1b
        /*001e*/ 	.short	0x00ff


	//----- nvinfo : EIATTR_NUM_BARRIERS
	.align		4
        /*0020*/ 	.byte	0x02, 0x4c
        /*0022*/ 	.byte	0x01
	.zero		1


	//----- nvinfo : EIATTR_ANNOTATIONS
	.align		4
        /*0024*/ 	.byte	0x04, 0x55
        /*0026*/ 	.short	(.L_936 - .L_935)


	//   ....[0]....
.L_935:
        /* <DEDUP_REMOVED lines=65> */


	//----- nvinfo : EIATTR_MERCURY_ISA_VERSION
	.align		4
.L_936:
        /*0428*/ 	.byte	0x03, 0x5f
        /*042a*/ 	.short	0x0101


	//----- nvinfo : EIATTR_COOP_GROUP_MASK_REGIDS
	.align		4
        /*042c*/ 	.byte	0x04, 0x29
        /*042e*/ 	.short	(.L_938 - .L_937)


	//   ....[0]....
.L_937:
        /*0430*/ 	.word	0xffffffff


	//   ....[1]....
        /*0434*/ 	.word	0xffffffff


	//   ....[2]....
        /*0438*/ 	.word	0xffffffff


	//   ....[3]....
        /*043c*/ 	.word	0xffffffff


	//   ....[4]....
        /*0440*/ 	.word	0xffffffff


	//   ....[5]....
        /*0444*/ 	.word	0xffffffff


	//   ....[6]....
        /*0448*/ 	.word	0xffffffff


	//   ....[7]....
        /*044c*/ 	.word	0xffffffff


	//   ....[8]....
        /*0450*/ 	.word	0xffffffff


	//   ....[9]....
        /*0454*/ 	.word	0xffffffff


	//   ....[10]....
        /*0458*/ 	.word	0xffffffff


	//   ....[11]....
        /*045c*/ 	.word	0xffffffff


	//   ....[12]....
        /*0460*/ 	.word	0xffffffff


	//   ....[13]....
        /*0464*/ 	.word	0xffffffff


	//   ....[14]....
        /*0468*/ 	.word	0xffffffff


	//   ....[15]....
        /*046c*/ 	.word	0xffffffff


	//   ....[16]....
        /*0470*/ 	.word	0xffffffff


	//   ....[17]....
        /*0474*/ 	.word	0xffffffff


	//----- nvinfo : EIATTR_COOP_GROUP_INSTR_OFFSETS
	.align		4
.L_938:
        /*0478*/ 	.byte	0x04, 0x28
        /*047a*/ 	.short	(.L_940 - .L_939)


	//   ....[0]....
.L_939:
        /*047c*/ 	.word	0x00006870


	//   ....[1]....
        /*0480*/ 	.word	0x00006890


	//   ....[2]....
        /*0484*/ 	.word	0x000068b0


	//   ....[3]....
        /*0488*/ 	.word	0x000068d0


	//   ....[4]....
        /*048c*/ 	.word	0x000068f0


	//   ....[5]....
        /*0490*/ 	.word	0x00007090


	//   ....[6]....
        /*0494*/ 	.word	0x000070b0


	//   ....[7]....
        /*0498*/ 	.word	0x000070d0


	//   ....[8]....
        /*049c*/ 	.word	0x000070f0


	//   ....[9]....
        /*04a0*/ 	.word	0x00007110


	//   ....[10]....
        /*04a4*/ 	.word	0x000072c0


	//   ....[11]....
        /*04a8*/ 	.word	0x00007300


	//   ....[12]....
        /*04ac*/ 	.word	0x000073d0


	//   ....[13]....
        /*04b0*/ 	.word	0x000073f0


	//   ....[14]....
        /*04b4*/ 	.word	0x00007470


	//   ....[15]....
        /*04b8*/ 	.word	0x000074e0


	//   ....[16]....
        /*04bc*/ 	.word	0x00007510


	//   ....[17]....
        /*04c0*/ 	.word	0x00007550


	//----- nvinfo : EIATTR_VRC_CTA_INIT_COUNT
	.align		4
.L_940:
        /*04c4*/ 	.byte	0x02, 0x4a
	.zero		1
	.zero		1


	//----- nvinfo : EIATTR_EXIT_INSTR_OFFSETS
	.align		4
        /*04c8*/ 	.byte	0x04, 0x1c
        /*04ca*/ 	.short	(.L_942 - .L_941)


	//   ....[0]....
.L_941:
        /*04cc*/ 	.word	0x00001cc0


	//   ....[1]....
        /*04d0*/ 	.word	0x00009e50


	//----- nvinfo : EIATTR_MAX_THREADS
	.align		4
.L_942:
        /*04d4*/ 	.byte	0x04, 0x05
        /*04d6*/ 	.short	(.L_944 - .L_943)
.L_943:
        /*04d8*/ 	.word	0x00000080
        /*04dc*/ 	.word	0x00000001
        /*04e0*/ 	.word	0x00000001


	//----- nvinfo : EIATTR_CRS_STACK_SIZE
	.align		4
.L_944:
        /*04e4*/ 	.byte	0x04, 0x1e
        /*04e6*/ 	.short	(.L_946 - .L_945)
.L_945:
        /*04e8*/ 	.word	0x00000000


	//----- nvinfo : EIATTR_CBANK_PARAM_SIZE
	.align		4
.L_946:
        /*04ec*/ 	.byte	0x03, 0x19
        /*04ee*/ 	.short	0x00e8


	//----- nvinfo : EIATTR_PARAM_CBANK
	.align		4
        /*04f0*/ 	.byte	0x04, 0x0a
        /*04f2*/ 	.short	(.L_948 - .L_947)
	.align		4
.L_947:
        /*04f4*/ 	.word	index@(.nv.constant0._ZN10layer_norm31ln_parallel_residual_fwd_kernelINS_13Kernel_traitsI13__nv_bfloat16S2_fS2_fjLj7168ELj1ELj1ELj4ELj16ENS_18Kernel_traits_baseILj7168ES2_S2_fS2_fjLj128EEEEELb0ELb0ELb0EEEvNS_9FwdParamsE)
        /*04f8*/ 	.short	0x0380
        /*04fa*/ 	.short	0x00e8


	//----- nvinfo : EIATTR_SW_WAR
	.align		4
.L_948:
        /*04fc*/ 	.byte	0x04, 0x36
        /*04fe*/ 	.short	(.L_950 - .L_949)
.L_949:
        /*0500*/ 	.word	0x00000008
.L_950:


//--------------------- .nv.info._ZN10layer_norm31ln_parallel_residual_fwd_kernelINS_13Kernel_traitsI13__nv_bfloat16S2_fS2_fjLj7168ELj1ELj1ELj4ELj16ENS_18Kernel_traits_baseILj7168ES2_S2_fS2_fjLj128EEEEELb0ELb0ELb1EEEvNS_9FwdParamsE --------------------------
	.section	.nv.info._ZN10layer_norm31ln_parallel_residual_fwd_kernelINS_13Kernel_traitsI13__nv_bfloat16S2_fS2_fjLj7168ELj1ELj1ELj4ELj16ENS_18Kernel_traits_baseILj7168ES2_S2_fS2_fjLj128EEEEELb0ELb0ELb1EEEvNS_9FwdParamsE,"",@"SHT_CUDA_INFO"
	.sectionflags	@""
	.align	4


	//----- nvinfo : EIATTR_CUDA_API_VERSION
	.align		4
        /*0000*/ 	.byte	0x04, 0x37
        /*0002*/ 	.short	(.L_952 - .L_951)
.L_951:
        /*0004*/ 	.word	0x00000082


	//----- nvinfo : EIATTR_KPARAM_INFO
	.align		4
.L_952:
        /*0008*/ 	.byte	0x04, 0x17
        /*000a*/ 	.short	(.L_954 - .L_953)
.L_953:
        /*000c*/ 	.word	0x00000000
        /*0010*/ 	.short	0x0000
        /*0012*/ 	.short	0x0000
        /*0014*/ 	.byte	0x00, 0xf0, 0xa1, 0x03


	//----- nvinfo : EIATTR_SPARSE_MMA_MASK
	.align		4
.L_954:
        /*0018*/ 	.byte	0x03, 0x50
        /*001a*/ 	.short	0x0000


	//----- nvinfo : EIATTR_MAXREG_COUNT
	.align		4
        /*001c*/ 	.byte	0x03, 0x1b
        /*001e*/ 	.short	0x00ff


	//----- nvinfo : EIATTR_NUM_BARRIERS
	.align		4
        /*0020*/ 	.byte	0x02, 0x4c
        /*0022*/ 	.byte	0x01
	.zero		1


	//----- nvinfo : EIATTR_ANNOTATIONS
	.align		4
        /*0024*/ 	.byte	0x04, 0x55
        /*0026*/ 	.short	(.L_956 - .L_955)


	//   ....[0]....
.L_955:
        /* <DEDUP_REMOVED lines=55> */


	//----- nvinfo : EIATTR_MERCURY_ISA_VERSION
	.align		4
.L_956:
        /*0388*/ 	.byte	0x03, 0x5f
        /*038a*/ 	.short	0x0101


	//----- nvinfo : EIATTR_COOP_GROUP_MASK_REGIDS
	.align		4
        /*038c*/ 	.byte	0x04, 0x29
        /*038e*/ 	.short	(.L_958 - .L_957)


	//   ....[0]....
.L_957:
        /*0390*/ 	.word	0xffffffff


	//   ....[1]....
        /*0394*/ 	.word	0xffffffff


	//   ....[2]....
        /*0398*/ 	.word	0xffffffff


	//   ....[3]....
        /*039c*/ 	.word	0xffffffff


	//   ....[4]....
        /*03a0*/ 	.word	0xffffffff


	//   ....[5]....
        /*03a4*/ 	.word	0xffffffff


	//   ....[6]....
        /*03a8*/ 	.word	0xffffffff


	//   ....[7]....
        /*03ac*/ 	.word	0xffffffff


	//   ....[8]....
        /*03b0*/ 	.word	0xffffffff


	//   ....[9]....
        /*03b4*/ 	.word	0xffffffff


	//   ....[10]....
        /*03b8*/ 	.word	0xffffffff


	//   ....[11]....
        /*03bc*/ 	.word	0xffffffff


	//   ....[12]....
        /*03c0*/ 	.word	0xffffffff


	//   ....[13]....
        /*03c4*/ 	.word	0xffffffff


	//   ....[14]....
        /*03c8*/ 	.word	0xffffffff


	//   ....[15]....
        /*03cc*/ 	.word	0xffffffff


	//   ....[16]....
        /*03d0*/ 	.word	0xffffffff


	//   ....[17]....
        /*03d4*/ 	.word	0xffffffff


	//----- nvinfo : EIATTR_COOP_GROUP_INSTR_OFFSETS
	.align		4
.L_958:
        /*03d8*/ 	.byte	0x04, 0x28
        /*03da*/ 	.short	(.L_960 - .L_959)


	//   ....[0]....
.L_959:
        /*03dc*/ 	.word	0x000052d0


	//   ....[1]....
        /*03e0*/ 	.word	0x000052f0


	//   ....[2]....
        /*03e4*/ 	.word	0x00005310


	//   ....[3]....
        /*03e8*/ 	.word	0x00005330


	//   ....[4]....
        /*03ec*/ 	.word	0x00005350


	//   ....[5]....
        /*03f0*/ 	.word	0x00005a80


	//   ....[6]....
        /*03f4*/ 	.word	0x00005aa0


	//   ....[7]....
        /*03f8*/ 	.word	0x00005ac0


	//   ....[8]....
        /*03fc*/ 	.word	0x00005ae0


	//   ....[9]....
        /*0400*/ 	.word	0x00005b00


	//   ....[10]....
        /*0404*/ 	.word	0x00005cb0


	//   ....[11]....
        /*0408*/ 	.word	0x00005ce0


	//   ....[12]....
        /*040c*/ 	.word	0x00005d90


	//   ....[13]....
        /*0410*/ 	.word	0x00005de0


	//   ....[14]....
        /*0414*/ 	.word	0x00005e10


	//   ....[15]....
        /*0418*/ 	.word	0x00005e20


	//   ....[16]....
        /*041c*/ 	.word	0x00005f20


	//   ....[17]....
        /*0420*/ 	.word	0x00005f30


	//----- nvinfo : EIATTR_VRC_CTA_INIT_COUNT
	.align		4
.L_960:
        /*0424*/ 	.byte	0x02, 0x4a
	.zero		1
	.zero		1


	//----- nvinfo : EIATTR_EXIT_INSTR_OFFSETS
	.align		4
        /*0428*/ 	.byte	0x04, 0x1c
        /*042a*/ 	.short	(.L_962 - .L_961)


	//   ....[0]....
.L_961:
        /*042c*/ 	.word	0x00000bb0


	//   ....[1]....
        /*0430*/ 	.word	0x00008560


	//----- nvinfo : EIATTR_MAX_THREADS
	.align		4
.L_962:
        /*0434*/ 	.byte	0x04, 0x05
        /*0436*/ 	.short	(.L_964 - .L_963)
.L_963:
        /*0438*/ 	.word	0x00000080
        /*043c*/ 	.word	0x00000001
        /*0440*/ 	.word	0x00000001


	//----- nvinfo : EIATTR_CRS_STACK_SIZE
	.align		4
.L_964:
        /*0444*/ 	.byte	0x04, 0x1e
        /*0446*/ 	.short	(.L_966 - .L_965)
.L_965:
        /*0448*/ 	.word	0x00000000


	//----- nvinfo : EIATTR_CBANK_PARAM_SIZE
	.align		4
.L_966:
        /*044c*/ 	.byte	0x03, 0x19
        /*044e*/ 	.short	0x00e8


	//----- nvinfo : EIATTR_PARAM_CBANK
	.align		4
        /*0450*/ 	.byte	0x04, 0x0a
        /*0452*/ 	.short	(.L_968 - .L_967)
	.align		4
.L_967:
        /*0454*/ 	.word	index@(.nv.constant0._ZN10layer_norm31ln_parallel_residual_fwd_kernelINS_13Kernel_traitsI13__nv_bfloat16S2_fS2_fjLj7168ELj1ELj1ELj4ELj16ENS_18Kernel_traits_baseILj7168ES2_S2_fS2_fjLj128EEEEELb0ELb0ELb1EEEvNS_9FwdParamsE)
        /*0458*/ 	.short	0x0380
        /*045a*/ 	.short	0x00e8


	//----- nvinfo : EIATTR_SW_WAR
	.align		4
.L_968:
        /*045c*/ 	.byte	0x04, 0x36
        /*045e*/ 	.short	(.L_970 - .L_969)
.L_969:
        /*0460*/ 	.word	0x00000008
.L_970:


//--------------------- .nv.info._ZN10layer_norm31ln_parallel_residual_fwd_kernelINS_13Kernel_traitsI13__nv_bfloat16S2_fS2_fjLj7168ELj1ELj1ELj4ELj16ENS_18Kernel_traits_baseILj7168ES2_S2_fS2_fjLj128EEEEELb0ELb1ELb0EEEvNS_9FwdParamsE --------------------------
	.section	.nv.info._ZN10layer_norm31ln_parallel_residual_fwd_kernelINS_13Kernel_traitsI13__nv_bfloat16S2_fS2_fjLj7168ELj1ELj1ELj4ELj16ENS_18Kernel_traits_baseILj7168ES2_S2_fS2_fjLj128EEEEELb0ELb1ELb0EEEvNS_9FwdParamsE,"",@"SHT_CUDA_INFO"
	.sectionflags	@""
	.align	4


	//----- nvinfo : EIATTR_CUDA_API_VERSION
	.align		4
        /*0000*/ 	.byte	0x04, 0x37
        /*0002*/ 	.short	(.L_972 - .L_971)
.L_971:
        /*0004*/ 	.word	0x00000082


	//----- nvinfo : EIATTR_KPARAM_INFO
	.align		4
.L_972:
        /*0008*/ 	.byte	0x04, 0x17
        /*000a*/ 	.short	(.L_974 - .L_973)
.L_973:
        /*000c*/ 	.word	0x00000000
        /*0010*/ 	.short	0x0000
        /*0012*/ 	.short	0x0000
        /*0014*/ 	.byte	0x00, 0xf0, 0xa1, 0x03


	//----- nvinfo : EIATTR_SPARSE_MMA_MASK
	.align		4
.L_974:
        /*0018*/ 	.byte	0x03, 0x50
        /*001a*/ 	.short	0x0000


	//----- nvinfo : EIATTR_MAXREG_COUNT
	.align		4
        /*001c*/ 	.byte	0x03, 0x1b
        /*001e*/ 	.short	0x00ff


	//----- nvinfo : EIATTR_NUM_BARRIERS
	.align		4
        /*0020*/ 	.byte	0x02, 0x4c
        /*0022*/ 	.byte	0x01
	.zero		1


	//----- nvinfo : EIATTR_MERCURY_ISA_VERSION
	.align		4
        /*0024*/ 	.byte	0x03, 0x5f
        /*0026*/ 	.short	0x0101


	//----- nvinfo : EIATTR_COOP_GROUP_MASK_REGIDS
	.align		4
        /*0028*/ 	.byte	0x04, 0x29
        /*002a*/ 	.short	(.L_976 - .L_975)


	//   ....[0]....
.L_975:
        /*002c*/ 	.word	0xffffffff


	//   ....[1]....
        /*0030*/ 	.word	0xffffffff


	//   ....[2]....
        /*0034*/ 	.word	0xffffffff


	//   ....[3]....
        /*0038*/ 	.word	0xffffffff


	//   ....[4]....
        /*003c*/ 	.word	0xffffffff


	//   ....[5]....
        /*0040*/ 	.word	0xffffffff


	//   ....[6]....
        /*0044*/ 	.word	0xffffffff


	//   ....[7]....
        /*0048*/ 	.word	0xffffffff


	//   ....[8]....
        /*004c*/ 	.word	0xffffffff


	//   ....[9]....
        /*0050*/ 	.word	0xffffffff


	//   ....[10]....
        /*0054*/ 	.word	0xffffffff


	//   ....[11]....
        /*0058*/ 	.word	0xffffffff


	//   ....[12]....
        /*005c*/ 	.word	0xffffffff


	//   ....[13]....
        /*0060*/ 	.word	0xffffffff


	//   ....[14]....
        /*0064*/ 	.word	0xffffffff


	//   ....[15]....
        /*0068*/ 	.word	0xffffffff


	//   ....[16]....
        /*006c*/ 	.word	0xffffffff


	//   ....[17]....
        /*0070*/ 	.word	0xffffffff


	//----- nvinfo : EIATTR_COOP_GROUP_INSTR_OFFSETS
	.align		4
.L_976:
        /*0074*/ 	.byte	0x04, 0x28
        /*0076*/ 	.short	(.L_978 - .L_977)


	//   ....[0]....
.L_977:
        /*0078*/ 	.word	0x00004cd0


	//   ....[1]....
        /*007c*/ 	.word	0x00004cf0


	//   ....[2]....
        /*0080*/ 	.word	0x00004d10


	//   ....[3]....
        /*0084*/ 	.word	0x00004d30


	//   ....[4]....
        /*0088*/ 	.word	0x00004d50


	//   ....[5]....
        /*008c*/ 	.word	0x00005500


	//   ....[6]....
        /*0090*/ 	.word	0x00005540


	//   ....[7]....
        /*0094*/ 	.word	0x00005560


	//   ....[8]....
        /*0098*/ 	.word	0x00005580


	//   ....[9]....
        /*009c*/ 	.word	0x000055a0


	//   ....[10]....
        /*00a0*/ 	.word	0x00005730


	//   ....[11]....
        /*00a4*/ 	.word	0x00005770


	//   ....[12]....
        /*00a8*/ 	.word	0x000057b0


	//   ....[13]....
        /*00ac*/ 	.word	0x00005860


	//   ....[14]....
        /*00b0*/ 	.word	0x000058d0


	//   ....[15]....
        /*00b4*/ 	.word	0x00005920


	//   ....[16]....
        /*00b8*/ 	.word	0x00005980


	//   ....[17]....
        /*00bc*/ 	.word	0x000059d0


	//----- nvinfo : EIATTR_VRC_CTA_INIT_COUNT
	.align		4
.L_978:
        /*00c0*/ 	.byte	0x02, 0x4a
	.zero		1
	.zero		1


	//----- nvinfo : EIATTR_EXIT_INSTR_OFFSETS
	.align		4
        /*00c4*/ 	.byte	0x04, 0x1c
        /*00c6*/ 	.short	(.L_980 - .L_979)


	//   ....[0]....
.L_979:
        /*00c8*/ 	.word	0x00000910


	//   ....[1]....
        /*00cc*/ 	.word	0x000070f0


	//----- nvinfo : EIATTR_MAX_THREADS
	.align		4
.L_980:
        /*00d0*/ 	.byte	0x04, 0x05
        /*00d2*/ 	.short	(.L_982 - .L_981)
.L_981:
        /*00d4*/ 	.word	0x00000080
        /*00d8*/ 	.word	0x00000001
        /*00dc*/ 	.word	0x00000001


	//----- nvinfo : EIATTR_CRS_STACK_SIZE
	.align		4
.L_982:
        /*00e0*/ 	.byte	0x04, 0x1e
        /*00e2*/ 	.short	(.L_984 - .L_983)
.L_983:
        /*00e4*/ 	.word	0x00000000


	//----- nvinfo : EIATTR_CBANK_PARAM_SIZE
	.align		4
.L_984:
        /*00e8*/ 	.byte	0x03, 0x19
        /*00ea*/ 	.short	0x00e8


	//----- nvinfo : EIATTR_PARAM_CBANK
	.align		4
        /*00ec*/ 	.byte	0x04, 0x0a
        /*00ee*/ 	.short	(.L_986 - .L_985)
	.align		4
.L_985:
        /*00f0*/ 	.word	index@(.nv.constant0._ZN10layer_norm31ln_parallel_residual_fwd_kernelINS_13Kernel_traitsI13__nv_bfloat16S2_fS2_fjLj7168ELj1ELj1ELj4ELj16ENS_18Kernel_traits_baseILj7168ES2_S2_fS2_fjLj128EEEEELb0ELb1ELb0EEEvNS_9FwdParamsE)
        /*00f4*/ 	.short	0x0380
        /*00f6*/ 	.short	0x00e8


	//----- nvinfo : EIATTR_SW_WAR
	.align		4
.L_986:
        /*00f8*/ 	.byte	0x04, 0x36
        /*00fa*/ 	.short	(.L_988 - .L_987)
.L_987:
        /*00fc*/ 	.word	0x00000008
.L_988:


//--------------------- .nv.info._ZN10layer_norm31ln_parallel_residual_fwd_kernelINS_13Kernel_traitsI13__nv_bfloat16S2_fS2_fjLj7168ELj1ELj1ELj4ELj16ENS_18Kernel_traits_baseILj7168ES2_S2_fS2_fjLj128EEEEELb0ELb1ELb1EEEvNS_9FwdParamsE --------------------------
	.section	.nv.info._ZN10layer_norm31ln_parallel_residual_fwd_kernelINS_13Kernel_traitsI13__nv_bfloat16S2_fS2_fjLj7168ELj1ELj1ELj4ELj16ENS_18Kernel_traits_baseILj7168ES2_S2_fS2_fjLj128EEEEELb0ELb1ELb1EEEvNS_9FwdParamsE,"",@"SHT_CUDA_INFO"
	.sectionflags	@""
	.align	4


	//----- nvinfo : EIATTR_CUDA_API_VERSION
	.align		4
        /*0000*/ 	.byte	0x04, 0x37
        /*0002*/ 	.short	(.L_990 - .L_989)
.L_989:
        /*0004*/ 	.word	0x00000082


	//----- nvinfo : EIATTR_KPARAM_INFO
	.align		4
.L_990:
        /*0008*/ 	.byte	0x04, 0x17
        /*000a*/ 	.short	(.L_992 - .L_991)
.L_991:
        /*000c*/ 	.word	0x00000000
        /*0010*/ 	.short	0x0000
        /*0012*/ 	.short	0x0000
        /*0014*/ 	.byte	0x00, 0xf0, 0xa1, 0x03


	//----- nvinfo : EIATTR_SPARSE_MMA_MASK
	.align		4
.L_992:
        /*0018*/ 	.byte	0x03, 0x50
        /*001a*/ 	.short	0x0000


	//----- nvinfo : EIATTR_MAXREG_COUNT
	.align		4
        /*001c*/ 	.byte	0x03, 0x1b
        /*001e*/ 	.short	0x00ff


	//----- nvinfo : EIATTR_NUM_BARRIERS
	.align		4
        /*0020*/ 	.byte	0x02, 0x4c
        /*0022*/ 	.byte	0x01
	.zero		1


	//----- nvinfo : EIATTR_MERCURY_ISA_VERSION
	.align		4
        /*0024*/ 	.byte	0x03, 0x5f
        /*0026*/ 	.short	0x0101


	//----- nvinfo : EIATTR_COOP_GROUP_MASK_REGIDS
	.align		4
        /*0028*/ 	.byte	0x04, 0x29
        /*002a*/ 	.short	(.L_994 - .L_993)


	//   ....[0]....
.L_993:
        /*002c*/ 	.word	0xffffffff


	//   ....[1]....
        /*0030*/ 	.word	0xffffffff


	//   ....[2]....
        /*0034*/ 	.word	0xffffffff


	//   ....[3]....
        /*0038*/ 	.word	0xffffffff


	//   ....[4]....
        /*003c*/ 	.word	0xffffffff


	//   ....[5]....
        /*0040*/ 	.word	0xffffffff


	//   ....[6]....
        /*0044*/ 	.word	0xffffffff


	//   ....[7]....
        /*0048*/ 	.word	0xffffffff


	//   ....[8]....
        /*004c*/ 	.word	0xffffffff


	//   ....[9]....
        /*0050*/ 	.word	0xffffffff


	//   ....[10]....
        /*0054*/ 	.word	0xffffffff


	//   ....[11]....
        /*0058*/ 	.word	0xffffffff


	//   ....[12]....
        /*005c*/ 	.word	0xffffffff


	//   ....[13]....
        /*0060*/ 	.word	0xffffffff


	//   ....[14]....
        /*0064*/ 	.word	0xffffffff


	//   ....[15]....
        /*0068*/ 	.word	0xffffffff


	//   ....[16]....
        /*006c*/ 	.word	0xffffffff


	//   ....[17]....
        /*0070*/ 	.word	0xffffffff


	//----- nvinfo : EIATTR_COOP_GROUP_INSTR_OFFSETS
	.align		4
.L_994:
        /*0074*/ 	.byte	0x04, 0x28
        /*0076*/ 	.short	(.L_996 - .L_995)


	//   ....[0]....
.L_995:
        /*0078*/ 	.word	0x000041d0


	//   ....[1]....
        /*007c*/ 	.word	0x000041f0


	//   ....[2]....
        /*0080*/ 	.word	0x00004210


	//   ....[3]....
        /*0084*/ 	.word	0x00004230


	//   ....[4]....
        /*0088*/ 	.word	0x00004250


	//   ....[5]....
        /*008c*/ 	.word	0x00004980


	//   ....[6]....
        /*0090*/ 	.word	0x000049a0


	//   ....[7]....
        /*0094*/ 	.word	0x000049d0


	//   ....[8]....
        /*0098*/ 	.word	0x00004a00


	//   ....[9]....
        /*009c*/ 	.word	0x00004a20


	//   ....[10]....
        /*00a0*/ 	.word	0x00004bd0


	//   ....[11]....
        /*00a4*/ 	.word	0x00004c10


	//   ....[12]....
        /*00a8*/ 	.word	0x00004c90


	//   ....[13]....
        /*00ac*/ 	.word	0x00004cd0


	//   ....[14]....
        /*00b0*/ 	.word	0x00004d50


	//   ....[15]....
        /*00b4*/ 	.word	0x00004db0


	//   ....[16]....
        /*00b8*/ 	.word	0x00004e30


	//   ....[17]....
        /*00bc*/ 	.word	0x00004e70


	//----- nvinfo : EIATTR_VRC_CTA_INIT_COUNT
	.align		4
.L_996:
        /*00c0*/ 	.byte	0x02, 0x4a
	.zero		1
	.zero		1


	//----- nvinfo : EIATTR_EXIT_INSTR_OFFSETS
	.align		4
        /*00c4*/ 	.byte	0x04, 0x1c
        /*00c6*/ 	.short	(.L_998 - .L_997)


	//   ....[0]....
.L_997:
        /*00c8*/ 	.word	0x00000350


	//   ....[1]....
        /*00cc*/ 	.word	0x00006370


	//----- nvinfo : EIATTR_MAX_THREADS
	.align		4
.L_998:
        /*00d0*/ 	.byte	0x04, 0x05
        /*00d2*/ 	.short	(.L_1000 - .L_999)
.L_999:
        /*00d4*/ 	.word	0x00000080
        /*00d8*/ 	.word	0x00000001
        /*00dc*/ 	.word	0x00000001


	//----- nvinfo : EIATTR_CRS_STACK_SIZE
	.align		4
.L_1000:
        /*00e0*/ 	.byte	0x04, 0x1e
        /*00e2*/ 	.short	(.L_1002 - .L_1001)
.L_1001:
        /*00e4*/ 	.word	0x00000000


	//----- nvinfo : EIATTR_CBANK_PARAM_SIZE
	.align		4
.L_1002:
        /*00e8*/ 	.byte	0x03, 0x19
        /*00ea*/ 	.short	0x00e8


	//----- nvinfo : EIATTR_PARAM_CBANK
	.align		4
        /*00ec*/ 	.byte	0x04, 0x0a
        /*00ee*/ 	.short	(.L_1004 - .L_1003)
	.align		4
.L_1003:
        /*00f0*/ 	.word	index@(.nv.constant0._ZN10layer_norm31ln_parallel_residual_fwd_kernelINS_13Kernel_traitsI13__nv_bfloat16S2_fS2_fjLj7168ELj1ELj1ELj4ELj16ENS_18Kernel_traits_baseILj7168ES2_S2_fS2_fjLj128EEEEELb0ELb1ELb1EEEvNS_9FwdParamsE)
        /*00f4*/ 	.short	0x0380
        /*00f6*/ 	.short	0x00e8


	//----- nvinfo : EIATTR_SW_WAR
	.align		4
.L_1004:
        /*00f8*/ 	.byte	0x04, 0x36
        /*00fa*/ 	.short	(.L_1006 - .L_1005)
.L_1005:
        /*00fc*/ 	.word	0x00000008
.L_1006:


//--------------------- .nv.info._ZN10layer_norm31ln_parallel_residual_fwd_kernelINS_13Kernel_traitsI13__nv_bfloat16S2_fS2_fjLj7168ELj1ELj1ELj4ELj16ENS_18Kernel_traits_baseILj7168ES2_S2_fS2_fjLj128EEEEELb1ELb0ELb0EEEvNS_9FwdParamsE --------------------------
	.section	.nv.info._ZN10layer_norm31ln_parallel_residual_fwd_kernelINS_13Kernel_traitsI13__nv_bfloat16S2_fS2_fjLj7168ELj1ELj1ELj4ELj16ENS_18Kernel_traits_baseILj7168ES2_S2_fS2_fjLj128EEEEELb1ELb0ELb0EEEvNS_9FwdParamsE,"",@"SHT_CUDA_INFO"
	.sectionflags	@""
	.align	4


	//----- nvinfo : EIATTR_CUDA_API_VERSION
	.align		4
        /*0000*/ 	.byte	0x04, 0x37
        /*0002*/ 	.short	(.L_1008 - .L_1007)
.L_1007:
        /*0004*/ 	.word	0x00000082


	//----- nvinfo : EIATTR_KPARAM_INFO
	.align		4
.L_1008:
        /*0008*/ 	.byte	0x04, 0x17
        /*000a*/ 	.short	(.L_1010 - .L_1009)
.L_1009:
        /*000c*/ 	.word	0x00000000
        /*0010*/ 	.short	0x0000
        /*0012*/ 	.short	0x0000
        /*0014*/ 	.byte	0x00, 0xf0, 0xa1, 0x03


	//----- nvinfo : EIATTR_SPARSE_MMA_MASK
	.align		4
.L_1010:
        /*0018*/ 	.byte	0x03, 0x50
        /*001a*/ 	.short	0x0000


	//----- nvinfo : EIATTR_MAXREG_COUNT
	.align		4
        /*001c*/ 	.byte	0x03, 0x1b
        /*001e*/ 	.short	0x00ff


	//----- nvinfo : EIATTR_NUM_BARRIERS
	.align		4
        /*0020*/ 	.byte	0x02, 0x4c
        /*0022*/ 	.byte	0x01
	.zero		1


	//----- nvinfo : EIATTR_ANNOTATIONS
	.align		4
        /*0024*/ 	.byte	0x04, 0x55
        /*0026*/ 	.short	(.L_1012 - .L_1011)


	//   ....[0]....
.L_1011:
        /* <DEDUP_REMOVED lines=82> */


	//----- nvinfo : EIATTR_MERCURY_ISA_VERSION
	.align		4
.L_1012:
        /*0538*/ 	.byte	0x03, 0x5f
        /*053a*/ 	.short	0x0101


	//----- nvinfo : EIATTR_COOP_GROUP_MASK_REGIDS
	.align		4
        /*053c*/ 	.byte	0x04, 0x29
        /*053e*/ 	.short	(.L_1014 - .L_1013)


	//   ....[0]....
.L_1013:
        /*0540*/ 	.word	0xffffffff


	//   ....[1]....
        /*0544*/ 	.word	0xffffffff


	//   ....[2]....
        /*0548*/ 	.word	0xffffffff


	//   ....[3]....
        /*054c*/ 	.word	0xffffffff


	//   ....[4]....
        /*0550*/ 	.word	0xffffffff


	//   ....[5]....
        /*0554*/ 	.word	0xffffffff


	//   ....[6]....
        /*0558*/ 	.word	0xffffffff


	//   ....[7]....
        /*055c*/ 	.word	0xffffffff


	//   ....[8]....
        /*0560*/ 	.word	0xffffffff


	//   ....[9]....
        /*0564*/ 	.word	0xffffffff


	//   ....[10]....
        /*0568*/ 	.word	0xffffffff


	//   ....[11]....
        /*056c*/ 	.word	0xffffffff


	//   ....[12]....
        /*0570*/ 	.word	0xffffffff


	//   ....[13]....
        /*0574*/ 	.word	0xffffffff


	//   ....[14]....
        /*0578*/ 	.word	0xffffffff


	//   ....[15]....
        /*057c*/ 	.word	0xffffffff


	//   ....[16]....
        /*0580*/ 	.word	0xffffffff


	//   ....[17]....
        /*0584*/ 	.word	0xffffffff


	//----- nvinfo : EIATTR_COOP_GROUP_INSTR_OFFSETS
	.align		4
.L_1014:
        /*0588*/ 	.byte	0x04, 0x28
        /*058a*/ 	.short	(.L_1016 - .L_1015)


	//   ....[0]....
.L_1015:
        /*058c*/ 	.word	0x00045f50


	//   ....[1]....
        /*0590*/ 	.word	0x00045f70


	//   ....[2]....
        /*0594*/ 	.word	0x00045f90


	//   ....[3]....
        /*0598*/ 	.word	0x00045fb0


	//   ....[4]....
        /*059c*/ 	.word	0x00045fd0


	//   ....[5]....
        /*05a0*/ 	.word	0x00046720


	//   ....[6]....
        /*05a4*/ 	.word	0x00046740


	//   ....[7]....
        /*05a8*/ 	.word	0x00046760


	//   ....[8]....
        /*05ac*/ 	.word	0x00046780


	//   ....[9]....
        /*05b0*/ 	.word	0x000467a0


	//   ....[10]....
        /*05b4*/ 	.word	0x00046950


	//   ....[11]....
        /*05b8*/ 	.word	0x00046990


	//   ....[12]....
        /*05bc*/ 	.word	0x00046a30


	//   ....[13]....
        /*05c0*/ 	.word	0x00046a50


	//   ....[14]....
        /*05c4*/ 	.word	0x00046ae0


	//   ....[15]....
        /*05c8*/ 	.word	0x00046b50


	//   ....[16]....
        /*05cc*/ 	.word	0x00046b70


	//   ....[17]....
        /*05d0*/ 	.word	0x00046bb0


	//----- nvinfo : EIATTR_VRC_CTA_INIT_COUNT
	.align		4
.L_1016:
        /*05d4*/ 	.byte	0x02, 0x4a
	.zero		1
	.zero		1


	//----- nvinfo : EIATTR_EXIT_INSTR_OFFSETS
	.align		4
        /*05d8*/ 	.byte	0x04, 0x1c
        /*05da*/ 	.short	(.L_1018 - .L_1017)


	//   ....[0]....
.L_1017:
        /*05dc*/ 	.word	0x00001e70


	//   ....[1]....
        /*05e0*/ 	.word	0x00049640


	//----- nvinfo : EIATTR_MAX_THREADS
	.align		4
.L_1018:
        /*05e4*/ 	.byte	0x04, 0x05
        /*05e6*/ 	.short	(.L_1020 - .L_1019)
.L_1019:
        /*05e8*/ 	.word	0x00000080
        /*05ec*/ 	.word	0x00000001
        /*05f0*/ 	.word	0x00000001


	//----- nvinfo : EIATTR_CRS_STACK_SIZE
	.align		4
.L_1020:
        /*05f4*/ 	.byte	0x04, 0x1e
        /*05f6*/ 	.short	(.L_1022 - .L_1021)
.L_1021:
        /*05f8*/ 	.word	0x00000000


	//----- nvinfo : EIATTR_CBANK_PARAM_SIZE
	.align		4
.L_1022:
        /*05fc*/ 	.byte	0x03, 0x19
        /*05fe*/ 	.short	0x00e8


	//----- nvinfo : EIATTR_PARAM_CBANK
	.align		4
        /*0600*/ 	.byte	0x04, 0x0a
        /*0602*/ 	.short	(.L_1024 - .L_1023)
	.align		4
.L_1023:
        /*0604*/ 	.word	index@(.nv.constant0._ZN10layer_norm31ln_parallel_residual_fwd_kernelINS_13Kernel_traitsI13__nv_bfloat16S2_fS2_fjLj7168ELj1ELj1ELj4ELj16ENS_18Kernel_traits_baseILj7168ES2_S2_fS2_fjLj128EEEEELb1ELb0ELb0EEEvNS_9FwdParamsE)
        /*0608*/ 	.short	0x0380
        /*060a*/ 	.short	0x00e8


	//----- nvinfo : EIATTR_SW_WAR
	.align		4
.L_1024:
        /*060c*/ 	.byte	0x04, 0x36
        /*060e*/ 	.short	(.L_1026 - .L_1025)
.L_1025:
        /*0610*/ 	.word	0x00000008
.L_1026:


//--------------------- .nv.info._ZN10layer_norm31ln_parallel_residual_fwd_kernelINS_13Kernel_traitsI13__nv_bfloat16S2_fS2_fjLj7168ELj1ELj1ELj4ELj16ENS_18Kernel_traits_baseILj7168ES2_S2_fS2_fjLj128EEEEELb1ELb0ELb1EEEvNS_9FwdParamsE --------------------------
	.section	.nv.info._ZN10layer_norm31ln_parallel_residual_fwd_kernelINS_13Kernel_traitsI13__nv_bfloat16S2_fS2_fjLj7168ELj1ELj1ELj4ELj16ENS_18Kernel_traits_baseILj7168ES2_S2_fS2_fjLj128EEEEELb1ELb0ELb1EEEvNS_9FwdParamsE,"",@"SHT_CUDA_INFO"
	.sectionflags	@""
	.align	4


	//----- nvinfo : EIATTR_CUDA_API_VERSION
	.align		4
        /*0000*/ 	.byte	0x04, 0x37
        /*0002*/ 	.short	(.L_1028 - .L_1027)
.L_1027:
        /*0004*/ 	.word	0x00000082


	//----- nvinfo : EIATTR_KPARAM_INFO
	.align		4
.L_1028:
        /*0008*/ 	.byte	0x04, 0x17
        /*000a*/ 	.short	(.L_1030 - .L_1029)
.L_1029:
        /*000c*/ 	.word	0x00000000
        /*0010*/ 	.short	0x0000
        /*0012*/ 	.short	0x0000
        /*0014*/ 	.byte	0x00, 0xf0, 0xa1, 0x03


	//----- nvinfo : EIATTR_SPARSE_MMA_MASK
	.align		4
.L_1030:
        /*0018*/ 	.byte	0x03, 0x50
        /*001a*/ 	.short	0x0000


	//----- nvinfo : EIATTR_MAXREG_COUNT
	.align		4
        /*001c*/ 	.byte	0x03, 0x1b
        /*001e*/ 	.short	0x00ff


	//----- nvinfo : EIATTR_NUM_BARRIERS
	.align		4
        /*0020*/ 	.byte	0x02, 0x4c
        /*0022*/ 	.byte	0x01
	.zero		1


	//----- nvinfo : EIATTR_ANNOTATIONS
	.align		4
        /*0024*/ 	.byte	0x04, 0x55
        /*0026*/ 	.short	(.L_1032 - .L_1031)


	//   ....[0]....
.L_1031:
        /* <DEDUP_REMOVED lines=60> */


	//----- nvinfo : EIATTR_MERCURY_ISA_VERSION
	.align		4
.L_1032:
        /*03d8*/ 	.byte	0x03, 0x5f
        /*03da*/ 	.short	0x0101


	//----- nvinfo : EIATTR_COOP_GROUP_MASK_REGIDS
	.align		4
        /*03dc*/ 	.byte	0x04, 0x29
        /*03de*/ 	.short	(.L_1034 - .L_1033)


	//   ....[0]....
.L_1033:
        /*03e0*/ 	.word	0xffffffff


	//   ....[1]....
        /*03e4*/ 	.word	0xffffffff


	//   ....[2]....
        /*03e8*/ 	.word	0xffffffff


	//   ....[3]....
        /*03ec*/ 	.word	0xffffffff


	//   ....[4]....
        /*03f0*/ 	.word	0xffffffff


	//   ....[5]....
        /*03f4*/ 	.word	0xffffffff


	//   ....[6]....
        /*03f8*/ 	.word	0xffffffff


	//   ....[7]....
        /*03fc*/ 	.word	0xffffffff


	//   ....[8]....
        /*0400*/ 	.word	0xffffffff


	//   ....[9]....
        /*0404*/ 	.word	0xffffffff


	//   ....[10]....
        /*0408*/ 	.word	0xffffffff


	//   ....[11]....
        /*040c*/ 	.word	0xffffffff


	//   ....[12]....
        /*0410*/ 	.word	0xffffffff


	//   ....[13]....
        /*0414*/ 	.word	0xffffffff


	//   ....[14]....
        /*0418*/ 	.word	0xffffffff


	//   ....[15]....
        /*041c*/ 	.word	0xffffffff


	//   ....[16]....
        /*0420*/ 	.word	0xffffffff


	//   ....[17]....
        /*0424*/ 	.word	0xffffffff


	//----- nvinfo : EIATTR_COOP_GROUP_INSTR_OFFSETS
	.align		4
.L_1034:
        /*0428*/ 	.byte	0x04, 0x28
        /*042a*/ 	.short	(.L_1036 - .L_1035)


	//   ....[0]....
.L_1035:
        /*042c*/ 	.word	0x00046250


	//   ....[1]....
        /*0430*/ 	.word	0x00046270


	//   ....[2]....
        /*0434*/ 	.word	0x00046290


	//   ....[3]....
        /*0438*/ 	.word	0x000462b0


	//   ....[4]....
        /*043c*/ 	.word	0x000462d0


	//   ....[5]....
        /*0440*/ 	.word	0x00046a00


	//   ....[6]....
        /*0444*/ 	.word	0x00046a20


	//   ....[7]....
        /*0448*/ 	.word	0x00046a40


	//   ....[8]....
        /*044c*/ 	.word	0x00046a60


	//   ....[9]....
        /*0450*/ 	.word	0x00046a80


	//   ....[10]....
        /*0454*/ 	.word	0x00046c50


	//   ....[11]....
        /*0458*/ 	.word	0x00046c90


	//   ....[12]....
        /*045c*/ 	.word	0x00046cb0


	//   ....[13]....
        /*0460*/ 	.word	0x00046d70


	//   ....[14]....
        /*0464*/ 	.word	0x00046dc0


	//   ....[15]....
        /*0468*/ 	.word	0x00046df0


	//   ....[16]....
        /*046c*/ 	.word	0x00046eb0


	//   ....[17]....
        /*0470*/ 	.word	0x00046ed0


	//----- nvinfo : EIATTR_VRC_CTA_INIT_COUNT
	.align		4
.L_1036:
        /*0474*/ 	.byte	0x02, 0x4a
	.zero		1
	.zero		1


	//----- nvinfo : EIATTR_EXIT_INSTR_OFFSETS
	.align		4
        /*0478*/ 	.byte	0x04, 0x1c
        /*047a*/ 	.short	(.L_1038 - .L_1037)


	//   ....[0]....
.L_1037:
        /*047c*/ 	.word	0x00000d00


	//   ....[1]....
        /*0480*/ 	.word	0x000495e0


	//----- nvinfo : EIATTR_MAX_THREADS
	.align		4
.L_1038:
        /*0484*/ 	.byte	0x04, 0x05
        /*0486*/ 	.short	(.L_1040 - .L_1039)
.L_1039:
        /*0488*/ 	.word	0x00000080
        /*048c*/ 	.word	0x00000001
        /*0490*/ 	.word	0x00000001


	//----- nvinfo : EIATTR_CRS_STACK_SIZE
	.align		4
.L_1040:
        /*0494*/ 	.byte	0x04, 0x1e
        /*0496*/ 	.short	(.L_1042 - .L_1041)
.L_1041:
        /*0498*/ 	.word	0x00000000


	//----- nvinfo : EIATTR_CBANK_PARAM_SIZE
	.align		4
.L_1042:
        /*049c*/ 	.byte	0x03, 0x19
        /*049e*/ 	.short	0x00e8


	//----- nvinfo : EIATTR_PARAM_CBANK
	.align		4
        /*04a0*/ 	.byte	0x04, 0x0a
        /*04a2*/ 	.short	(.L_1044 - .L_1043)
	.align		4
.L_1043:
        /*04a4*/ 	.word	index@(.nv.constant0._ZN10layer_norm31ln_parallel_residual_fwd_kernelINS_13Kernel_traitsI13__nv_bfloat16S2_fS2_fjLj7168ELj1ELj1ELj4ELj16ENS_18Kernel_traits_baseILj7168ES2_S2_fS2_fjLj128EEEEELb1ELb0ELb1EEEvNS_9FwdParamsE)
        /*04a8*/ 	.short	0x0380
        /*04aa*/ 	.short	0x00e8


	//----- nvinfo : EIATTR_SW_WAR
	.align		4
.L_1044:
        /*04ac*/ 	.byte	0x04, 0x36
        /*04ae*/ 	.short	(.L_1046 - .L_1045)
.L_1045:
        /*04b0*/ 	.word	0x00000008
.L_1046:


//--------------------- .nv.info._ZN10layer_norm31ln_parallel_residual_fwd_kernelINS_13Kernel_traitsI13__nv_bfloat16S2_fS2_fjLj7168ELj1ELj1ELj4ELj16ENS_18Kernel_traits_baseILj7168ES2_S2_fS2_fjLj128EEEEELb1ELb1ELb0EEEvNS_9FwdParamsE --------------------------
	.section	.nv.info._ZN10layer_norm31ln_parallel_residual_fwd_kernelINS_13Kernel_traitsI13__nv_bfloat16S2_fS2_fjLj7168ELj1ELj1ELj4ELj16ENS_18Kernel_traits_baseILj7168ES2_S2_fS2_fjLj128EEEEELb1ELb1ELb0EEEvNS_9FwdParamsE,"",@"SHT_CUDA_INFO"
	.sectionflags	@""
	.align	4


	//----- nvinfo : EIATTR_CUDA_API_VERSION
	.align		4
        /*0000*/ 	.byte	0x04, 0x37
        /*0002*/ 	.short	(.L_1048 - .L_1047)
.L_1047:
        /*0004*/ 	.word	0x00000082


	//----- nvinfo : EIATTR_KPARAM_INFO
	.align		4
.L_1048:
        /*0008*/ 	.byte	0x04, 0x17
        /*000a*/ 	.short	(.L_1050 - .L_1049)
.L_1049:
        /*000c*/ 	.word	0x00000000
        /*0010*/ 	.short	0x0000
        /*0012*/ 	.short	0x0000
        /*0014*/ 	.byte	0x00, 0xf0, 0xa1, 0x03


	//----- nvinfo : EIATTR_SPARSE_MMA_MASK
	.align		4
.L_1050:
        /*0018*/ 	.byte	0x03, 0x50
        /*001a*/ 	.short	0x0000


	//----- nvinfo : EIATTR_MAXREG_COUNT
	.align		4
        /*001c*/ 	.byte	0x03, 0x1b
        /*001e*/ 	.short	0x00ff


	//----- nvinfo : EIATTR_NUM_BARRIERS
	.align		4
        /*0020*/ 	.byte	0x02, 0x4c
        /*0022*/ 	.byte	0x01
	.zero		1


	//----- nvinfo : EIATTR_MERCURY_ISA_VERSION
	.align		4
        /*0024*/ 	.byte	0x03, 0x5f
        /*0026*/ 	.short	0x0101


	//----- nvinfo : EIATTR_COOP_GROUP_MASK_REGIDS
	.align		4
        /*0028*/ 	.byte	0x04, 0x29
        /*002a*/ 	.short	(.L_1052 - .L_1051)


	//   ....[0]....
.L_1051:
        /*002c*/ 	.word	0xffffffff


	//   ....[1]....
        /*0030*/ 	.word	0xffffffff


	//   ....[2]....
        /*0034*/ 	.word	0xffffffff


	//   ....[3]....
        /*0038*/ 	.word	0xffffffff


	//   ....[4]....
        /*003c*/ 	.word	0xffffffff


	//   ....[5]....
        /*0040*/ 	.word	0xffffffff


	//   ....[6]....
        /*0044*/ 	.word	0xffffffff


	//   ....[7]....
        /*0048*/ 	.word	0xffffffff


	//   ....[8]....
        /*004c*/ 	.word	0xffffffff


	//   ....[9]....
        /*0050*/ 	.word	0xffffffff


	//   ....[10]....
        /*0054*/ 	.word	0xffffffff


	//   ....[11]....
        /*0058*/ 	.word	0xffffffff


	//   ....[12]....
        /*005c*/ 	.word	0xffffffff


	//   ....[13]....
        /*0060*/ 	.word	0xffffffff


	//   ....[14]....
        /*0064*/ 	.word	0xffffffff


	//   ....[15]....
        /*0068*/ 	.word	0xffffffff


	//   ....[16]....
        /*006c*/ 	.word	0xffffffff


	//   ....[17]....
        /*0070*/ 	.word	0xffffffff


	//----- nvinfo : EIATTR_COOP_GROUP_INSTR_OFFSETS
	.align		4
.L_1052:
        /*0074*/ 	.byte	0x04, 0x28
        /*0076*/ 	.short	(.L_1054 - .L_1053)


	//   ....[0]....
.L_1053:
        /*0078*/ 	.word	0x000382c0


	//   ....[1]....
        /*007c*/ 	.word	0x000382e0


	//   ....[2]....
        /*0080*/ 	.word	0x00038300


	//   ....[3]....
        /*0084*/ 	.word	0x00038320


	//   ....[4]....
        /*0088*/ 	.word	0x00038340


	//   ....[5]....
        /*008c*/ 	.word	0x00038a90


	//   ....[6]....
        /*0090*/ 	.word	0x00038ac0


	//   ....[7]....
        /*0094*/ 	.word	0x00038af0


	//   ....[8]....
        /*0098*/ 	.word	0x00038b20


	//   ....[9]....
        /*009c*/ 	.word	0x00038b50


	//   ....[10]....
        /*00a0*/ 	.word	0x00038bc0


	//   ....[11]....
        /*00a4*/ 	.word	0x00038c20


	//   ....[12]....
        /*00a8*/ 	.word	0x00038c50


	//   ....[13]....
        /*00ac*/ 	.word	0x00038d00


	//   ....[14]....
        /*00b0*/ 	.word	0x00038d80


	//   ....[15]....
        /*00b4*/ 	.word	0x00038dd0


	//   ....[16]....
        /*00b8*/ 	.word	0x00038e30


	//   ....[17]....
        /*00bc*/ 	.word	0x00038e90


	//----- nvinfo : EIATTR_VRC_CTA_INIT_COUNT
	.align		4
.L_1054:
        /*00c0*/ 	.byte	0x02, 0x4a
	.zero		1
	.zero		1


	//----- nvinfo : EIATTR_EXIT_INSTR_OFFSETS
	.align		4
        /*00c4*/ 	.byte	0x04, 0x1c
        /*00c6*/ 	.short	(.L_1056 - .L_1055)


	//   ....[0]....
.L_1055:
        /*00c8*/ 	.word	0x00000bd0


	//   ....[1]....
        /*00cc*/ 	.word	0x0003a5f0


	//----- nvinfo : EIATTR_MAX_THREADS
	.align		4
.L_1056:
        /*00d0*/ 	.byte	0x04, 0x05
        /*00d2*/ 	.short	(.L_1058 - .L_1057)
.L_1057:
        /*00d4*/ 	.word	0x00000080
        /*00d8*/ 	.word	0x00000001
        /*00dc*/ 	.word	0x00000001


	//----- nvinfo : EIATTR_CRS_STACK_SIZE
	.align		4
.L_1058:
        /*00e0*/ 	.byte	0x04, 0x1e
        /*00e2*/ 	.short	(.L_1060 - .L_1059)
.L_1059:
        /*00e4*/ 	.word	0x00000000


	//----- nvinfo : EIATTR_CBANK_PARAM_SIZE
	.align		4
.L_1060:
        /*00e8*/ 	.byte	0x03, 0x19
        /*00ea*/ 	.short	0x00e8


	//----- nvinfo : EIATTR_PARAM_CBANK
	.align		4
        /*00ec*/ 	.byte	0x04, 0x0a
        /*00ee*/ 	.short	(.L_1062 - .L_1061)
	.align		4
.L_1061:
        /*00f0*/ 	.word	index@(.nv.constant0._ZN10layer_norm31ln_parallel_residual_fwd_kernelINS_13Kernel_traitsI13__nv_bfloat16S2_fS2_fjLj7168ELj1ELj1ELj4ELj16ENS_18Kernel_traits_baseILj7168ES2_S2_fS2_fjLj128EEEEELb1ELb1ELb0EEEvNS_9FwdParamsE)
        /*00f4*/ 	.short	0x0380
        /*00f6*/ 	.short	0x00e8


	//----- nvinfo : EIATTR_SW_WAR
	.align		4
.L_1062:
        /*00f8*/ 	.byte	0x04, 0x36
        /*00fa*/ 	.short	(.L_1064 - .L_1063)
.L_1063:
        /*00fc*/ 	.word	0x00000008
.L_1064:


//--------------------- .nv.info._ZN10layer_norm31ln_parallel_residual_fwd_kernelINS_13Kernel_traitsI13__nv_bfloat16S2_fS2_fjLj7168ELj1ELj1ELj4ELj16ENS_18Kernel_traits_baseILj7168ES2_S2_fS2_fjLj128EEEEELb1ELb1ELb1EEEvNS_9FwdParamsE --------------------------
	.section	.nv.info._ZN10layer_norm31ln_parallel_residual_fwd_kernelINS_13Kernel_traitsI13__nv_bfloat16S2_fS2_fjLj7168ELj1ELj1ELj4ELj16ENS_18Kernel_traits_baseILj7168ES2_S2_fS2_fjLj128EEEEELb1ELb1ELb1EEEvNS_9FwdParamsE,"",@"SHT_CUDA_INFO"
	.sectionflags	@""
	.align	4


	//----- nvinfo : EIATTR_CUDA_API_VERSION
	.align		4
        /*0000*/ 	.byte	0x04, 0x37
        /*0002*/ 	.short	(.L_1066 - .L_1065)
.L_1065:
        /*0004*/ 	.word	0x00000082


	//----- nvinfo : EIATTR_KPARAM_INFO
	.align		4
.L_1066:
        /*0008*/ 	.byte	0x04, 0x17
        /*000a*/ 	.short	(.L_1068 - .L_1067)
.L_1067:
        /*000c*/ 	.word	0x00000000
        /*0010*/ 	.short	0x0000
        /*0012*/ 	.short	0x0000
        /*0014*/ 	.byte	0x00, 0xf0, 0xa1, 0x03


	//----- nvinfo : EIATTR_SPARSE_MMA_MASK
	.align		4
.L_1068:
        /*0018*/ 	.byte	0x03, 0x50
        /*001a*/ 	.short	0x0000


	//----- nvinfo : EIATTR_MAXREG_COUNT
	.align		4
        /*001c*/ 	.byte	0x03, 0x1b
        /*001e*/ 	.short	0x00ff


	//----- nvinfo : EIATTR_NUM_BARRIERS
	.align		4
        /*0020*/ 	.byte	0x02, 0x4c
        /*0022*/ 	.byte	0x01
	.zero		1


	//----- nvinfo : EIATTR_MERCURY_ISA_VERSION
	.align		4
        /*0024*/ 	.byte	0x03, 0x5f
        /*0026*/ 	.short	0x0101


	//----- nvinfo : EIATTR_COOP_GROUP_MASK_REGIDS
	.align		4
        /*0028*/ 	.byte	0x04, 0x29
        /*002a*/ 	.short	(.L_1070 - .L_1069)


	//   ....[0]....
.L_1069:
        /*002c*/ 	.word	0xffffffff


	//   ....[1]....
        /*0030*/ 	.word	0xffffffff


	//   ....[2]....
        /*0034*/ 	.word	0xffffffff


	//   ....[3]....
        /*0038*/ 	.word	0xffffffff


	//   ....[4]....
        /*003c*/ 	.word	0xffffffff


	//   ....[5]....
        /*0040*/ 	.word	0xffffffff


	//   ....[6]....
        /*0044*/ 	.word	0xffffffff


	//   ....[7]....
        /*0048*/ 	.word	0xffffffff


	//   ....[8]....
        /*004c*/ 	.word	0xffffffff


	//   ....[9]....
        /*0050*/ 	.word	0xffffffff


	//   ....[10]....
        /*0054*/ 	.word	0xffffffff


	//   ....[11]....
        /*0058*/ 	.word	0xffffffff


	//   ....[12]....
        /*005c*/ 	.word	0xffffffff


	//   ....[13]....
        /*0060*/ 	.word	0xffffffff


	//   ....[14]....
        /*0064*/ 	.word	0xffffffff


	//   ....[15]....
        /*0068*/ 	.word	0xffffffff


	//   ....[16]....
        /*006c*/ 	.word	0xffffffff


	//   ....[17]....
        /*0070*/ 	.word	0xffffffff


	//----- nvinfo : EIATTR_COOP_GROUP_INSTR_OFFSETS
	.align		4
.L_1070:
        /*0074*/ 	.byte	0x04, 0x28
        /*0076*/ 	.short	(.L_1072 - .L_1071)


	//   ....[0]....
.L_1071:
        /*0078*/ 	.word	0x00034880


	//   ....[1]....
        /*007c*/ 	.word	0x000348c0


	//   ....[2]....
        /*0080*/ 	.word	0x000348e0


	//   ....[3]....
        /*0084*/ 	.word	0x00034900


	//   ....[4]....
        /*0088*/ 	.word	0x00034920


	//   ....[5]....
        /*008c*/ 	.word	0x00035050


	//   ....[6]....
        /*0090*/ 	.word	0x00035070


	//   ....[7]....
        /*0094*/ 	.word	0x00035090


	//   ....[8]....
        /*0098*/ 	.word	0x000350b0


	//   ....[9]....
        /*009c*/ 	.word	0x000350d0


	//   ....[10]....
        /*00a0*/ 	.word	0x00035280


	//   ....[11]....
        /*00a4*/ 	.word	0x000352c0


	//   ....[12]....
        /*00a8*/ 	.word	0x00035390


	//   ....[13]....
        /*00ac*/ 	.word	0x000353d0


	//   ....[14]....
        /*00b0*/ 	.word	0x00035460


	//   ....[15]....
        /*00b4*/ 	.word	0x000354b0


	//   ....[16]....
        /*00b8*/ 	.word	0x00035530


	//   ....[17]....
        /*00bc*/ 	.word	0x00035570


	//----- nvinfo : EIATTR_VRC_CTA_INIT_COUNT
	.align		4
.L_1072:
        /*00c0*/ 	.byte	0x02, 0x4a
	.zero		1
	.zero		1


	//----- nvinfo : EIATTR_EXIT_INSTR_OFFSETS
	.align		4
        /*00c4*/ 	.byte	0x04, 0x1c
        /*00c6*/ 	.short	(.L_1074 - .L_1073)


	//   ....[0]....
.L_1073:
        /*00c8*/ 	.word	0x00000470


	//   ....[1]....
        /*00cc*/ 	.word	0x00036a30


	//----- nvinfo : EIATTR_MAX_THREADS
	.align		4
.L_1074:
        /*00d0*/ 	.byte	0x04, 0x05
        /*00d2*/ 	.short	(.L_1076 - .L_1075)
.L_1075:
        /*00d4*/ 	.word	0x00000080
        /*00d8*/ 	.word	0x00000001
        /*00dc*/ 	.word	0x00000001


	//----- nvinfo : EIATTR_CRS_STACK_SIZE
	.align		4
.L_1076:
        /*00e0*/ 	.byte	0x04, 0x1e
        /*00e2*/ 	.short	(.L_1078 - .L_1077)
.L_1077:
        /*00e4*/ 	.word	0x00000000


	//----- nvinfo : EIATTR_CBANK_PARAM_SIZE
	.align		4
.L_1078:
        /*00e8*/ 	.byte	0x03, 0x19
        /*00ea*/ 	.short	0x00e8


	//----- nvinfo : EIATTR_PARAM_CBANK
	.align		4
        /*00ec*/ 	.byte	0x04, 0x0a
        /*00ee*/ 	.short	(.L_1080 - .L_1079)
	.align		4
.L_1079:
        /*00f0*/ 	.word	index@(.nv.constant0._ZN10layer_norm31ln_parallel_residual_fwd_kernelINS_13Kernel_traitsI13__nv_bfloat16S2_fS2_fjLj7168ELj1ELj1ELj4ELj16ENS_18Kernel_traits_baseILj7168ES2_S2_fS2_fjLj128EEEEELb1ELb1ELb1EEEvNS_9FwdParamsE)
        /*00f4*/ 	.short	0x0380
        /*00f6*/ 	.short	0x00e8


	//----- nvinfo : EIATTR_SW_WAR
	.align		4
.L_1080:
        /*00f8*/ 	.byte	0x04, 0x36
        /*00fa*/ 	.short	(.L_1082 - .L_1081)
.L_1081:
        /*00fc*/ 	.word	0x00000008
.L_1082:


//--------------------- .nv.info._ZN10layer_norm31ln_parallel_residual_fwd_kernelINS_13Kernel_traitsIf13__nv_bfloat16fS2_fjLj7168ELj1ELj1ELj4ELj16ENS_18Kernel_traits_baseILj7168EfS2_fS2_fjLj128EEEEELb0ELb0ELb0EEEvNS_9FwdParamsE --------------------------
	.section	.nv.info._ZN10layer_norm31ln_parallel_residual_fwd_kernelINS_13Kernel_traitsIf13__nv_bfloat16fS2_fjLj7168ELj1ELj1ELj4ELj16ENS_18Kernel_traits_baseILj7168EfS2_fS2_fjLj128EEEEELb0ELb0ELb0EEEvNS_9FwdParamsE,"",@"SHT_CUDA_INFO"
	.sectionflags	@""
	.align	4


	//----- nvinfo : EIATTR_CUDA_API_VERSION
	.align		4
        /*0000*/ 	.byte	0x04, 0x37
        /*0002*/ 	.short	(.L_1084 - .L_1083)
.L_1083:
        /*0004*/ 	.word	0x00000082


	//----- nvinfo : EIATTR_KPARAM_INFO
	.align		4
.L_1084:
        /*0008*/ 	.byte	0x04, 0x17
        /*000a*/ 	.short	(.L_1086 - .L_1085)
.L_1085:
        /*000c*/ 	.word	0x00000000
        /*0010*/ 	.short	0x0000
        /*0012*/ 	.short	0x0000
        /*0014*/ 	.byte	0x00, 0xf0, 0xa1, 0x03


	//----- nvinfo : EIATTR_SPARSE_MMA_MASK
	.align		4
.L_1086:
        /*0018*/ 	.byte	0x03, 0x50
        /*001a*/ 	.short	0x0000


	//----- nvinfo : EIATTR_MAXREG_COUNT
	.align		4
        /*001c*/ 	.byte	0x03, 0x1b
        /*001e*/ 	.short	0x00ff


	//----- nvinfo : EIATTR_NUM_BARRIERS
	.align		4
        /*0020*/ 	.byte	0x02, 0x4c
        /*0022*/ 	.byte	0x01
	.zero		1


	//----- nvinfo : EIATTR_ANNOTATIONS
	.align		4
        /*0024*/ 	.byte	0x04, 0x55
        /*0026*/ 	.short	(.L_1088 - .L_1087)


	//   ....[0]....
.L_1087:
        /* <DEDUP_REMOVED lines=197> */


	//----- nvinfo : EIATTR_MERCURY_ISA_VERSION
	.align		4
.L_1088:
        /*0c68*/ 	.byte	0x03, 0x5f
        /*0c6a*/ 	.short	0x0101


	//----- nvinfo : EIATTR_COOP_GROUP_MASK_REGIDS
	.align		4
        /*0c6c*/ 	.byte	0x04, 0x29
        /*0c6e*/ 	.short	(.L_1090 - .L_1089)


	//   ....[0]....
.L_1089:
        /*0c70*/ 	.word	0xffffffff


	//   ....[1]....
        /*0c74*/ 	.word	0xffffffff


	//   ....[2]....
        /*0c78*/ 	.word	0xffffffff


	//   ....[3]....
        /*0c7c*/ 	.word	0xffffffff


	//   ....[4]....
        /*0c80*/ 	.word	0xffffffff


	//   ....[5]....
        /*0c84*/ 	.word	0xffffffff


	//   ....[6]....
        /*0c88*/ 	.word	0xffffffff


	//   ....[7]....
        /*0c8c*/ 	.word	0xffffffff


	//   ....[8]....
        /*0c90*/ 	.word	0xffffffff


	//   ....[9]....
        /*0c94*/ 	.word	0xffffffff


	//   ....[10]....
        /*0c98*/ 	.word	0xffffffff


	//   ....[11]....
        /*0c9c*/ 	.word	0xffffffff


	//   ....[12]....
        /*0ca0*/ 	.word	0xffffffff


	//   ....[13]....
        /*0ca4*/ 	.word	0xffffffff


	//   ....[14]....
        /*0ca8*/ 	.word	0xffffffff


	//   ....[15]....
        /*0cac*/ 	.word	0xffffffff


	//   ....[16]....
        /*0cb0*/ 	.word	0xffffffff


	//   ....[17]....
        /*0cb4*/ 	.word	0xffffffff


	//----- nvinfo : EIATTR_COOP_GROUP_INSTR_OFFSETS
	.align		4
.L_1090:
        /*0cb8*/ 	.byte	0x04, 0x28
        /*0cba*/ 	.short	(.L_1092 - .L_1091)


	//   ....[0]....
.L_1091:
        /*0cbc*/ 	.word	0x00008cb0


	//   ....[1]....
        /*0cc0*/ 	.word	0x00008cd0


	//   ....[2]....
        /*0cc4*/ 	.word	0x00008cf0


	//   ....[3]....
        /*0cc8*/ 	.word	0x00008d10


	//   ....[4]....
        /*0ccc*/ 	.word	0x00008d30


	//   ....[5]....
        /*0cd0*/ 	.word	0x000094d0


	//   ....[6]....
        /*0cd4*/ 	.word	0x000094f0


	//   ....[7]....
        /*0cd8*/ 	.word	0x00009510


	//   ....[8]....
        /*0cdc*/ 	.word	0x00009530


	//   ....[9]....
        /*0ce0*/ 	.word	0x00009550


	//   ....[10]....
        /*0ce4*/ 	.word	0x00009700


	//   ....[11]....
        /*0ce8*/ 	.word	0x00009740


	//   ....[12]....
        /*0cec*/ 	.word	0x000097f0


	//   ....[13]....
        /*0cf0*/ 	.word	0x00009850


	//   ....[14]....
        /*0cf4*/ 	.word	0x00009860


	//   ....[15]....
        /*0cf8*/ 	.word	0x00009930


	//   ....[16]....
        /*0cfc*/ 	.word	0x00009980


	//   ....[17]....
        /*0d00*/ 	.word	0x00009990


	//----- nvinfo : EIATTR_VRC_CTA_INIT_COUNT
	.align		4
.L_1092:
        /*0d04*/ 	.byte	0x02, 0x4a
	.zero		1
	.zero		1


	//----- nvinfo : EIATTR_EXIT_INSTR_OFFSETS
	.align		4
        /*0d08*/ 	.byte	0x04, 0x1c
        /*0d0a*/ 	.short	(.L_1094 - .L_1093)


	//   ....[0]....
.L_1093:
        /*0d0c*/ 	.word	0x00004bd0


	//   ....[1]....
        /*0d10*/ 	.word	0x0000bc50


	//----- nvinfo : EIATTR_MAX_THREADS
	.align		4
.L_1094:
        /*0d14*/ 	.byte	0x04, 0x05
        /*0d16*/ 	.short	(.L_1096 - .L_1095)
.L_1095:
        /*0d18*/ 	.word	0x00000080
        /*0d1c*/ 	.word	0x00000001
        /*0d20*/ 	.word	0x00000001


	//----- nvinfo : EIATTR_CRS_STACK_SIZE
	.align		4
.L_1096:
        /*0d24*/ 	.byte	0x04, 0x1e
        /*0d26*/ 	.short	(.L_1098 - .L_1097)
.L_1097:
        /*0d28*/ 	.word	0x00000000


	//----- nvinfo : EIATTR_CBANK_PARAM_SIZE
	.align		4
.L_1098:
        /*0d2c*/ 	.byte	0x03, 0x19
        /*0d2e*/ 	.short	0x00e8


	//----- nvinfo : EIATTR_PARAM_CBANK
	.align		4
        /*0d30*/ 	.byte	0x04, 0x0a
        /*0d32*/ 	.short	(.L_1100 - .L_1099)
	.align		4
.L_1099:
        /*0d34*/ 	.word	index@(.nv.constant0._ZN10layer_norm31ln_parallel_residual_fwd_kernelINS_13Kernel_traitsIf13__nv_bfloat16fS2_fjLj7168ELj1ELj1ELj4ELj16ENS_18Kernel_traits_baseILj7168EfS2_fS2_fjLj128EEEEELb0ELb0ELb0EEEvNS_9FwdParamsE)
        /*0d38*/ 	.short	0x0380
        /*0d3a*/ 	.short	0x00e8


	//----- nvinfo : EIATTR_SW_WAR
	.align		4
.L_1100:
        /*0d3c*/ 	.byte	0x04, 0x36
        /*0d3e*/ 	.short	(.L_1102 - .L_1101)
.L_1101:
        /*0d40*/ 	.word	0x00000008
.L_1102:


//--------------------- .nv.info._ZN10layer_norm31ln_parallel_residual_fwd_kernelINS_13Kernel_traitsIf13__nv_bfloat16fS2_fjLj7168ELj1ELj1ELj4ELj16ENS_18Kernel_traits_baseILj7168EfS2_fS2_fjLj128EEEEELb0ELb0ELb1EEEvNS_9FwdParamsE --------------------------
	.section	.nv.info._ZN10layer_norm31ln_parallel_residual_fwd_kernelINS_13Kernel_traitsIf13__nv_bfloat16fS2_fjLj7168ELj1ELj1ELj4ELj16ENS_18Kernel_traits_baseILj7168EfS2_fS2_fjLj128EEEEELb0ELb0ELb1EEEvNS_9FwdParamsE,"",@"SHT_CUDA_INFO"
	.sectionflags	@""
	.align	4


	//----- nvinfo : EIATTR_CUDA_API_VERSION
	.align		4
        /*0000*/ 	.byte	0x04, 0x37
        /*0002*/ 	.short	(.L_1104 - .L_1103)
.L_1103:
        /*0004*/ 	.word	0x00000082


	//----- nvinfo : EIATTR_KPARAM_INFO
	.align		4
.L_1104:
        /*0008*/ 	.byte	0x04, 0x17
        /*000a*/ 	.short	(.L_1106 - .L_1105)
.L_1105:
        /*000c*/ 	.word	0x00000000
        /*0010*/ 	.short	0x0000
        /*0012*/ 	.short	0x0000
        /*0014*/ 	.byte	0x00, 0xf0, 0xa1, 0x03


	//----- nvinfo : EIATTR_SPARSE_MMA_MASK
	.align		4
.L_1106:
        /*0018*/ 	.byte	0x03, 0x50
        /*001a*/ 	.short	0x0000


	//----- nvinfo : EIATTR_MAXREG_COUNT
	.align		4
        /*001c*/ 	.byte	0x03, 0x1b
        /*001e*/ 	.short	0x00ff


	//----- nvinfo : EIATTR_NUM_BARRIERS
	.align		4
        /*0020*/ 	.byte	0x02, 0x4c
        /*0022*/ 	.byte	0x01
	.zero		1


	//----- nvinfo : EIATTR_ANNOTATIONS
	.align		4
        /*0024*/ 	.byte	0x04, 0x55
        /*0026*/ 	.short	(.L_1108 - .L_1107)


	//   ....[0]....
.L_1107:
        /* <DEDUP_REMOVED lines=84> */
        /*055c*/ 	.byte	0x90, 0x73, 0x00, 0x00


	//----- nvinfo : EIATTR_MERCURY_ISA_VERSION
	.align		4
.L_1108:
        /*0560*/ 	.byte	0x03, 0x5f
        /*0562*/ 	.short	0x0101


	//----- nvinfo : EIATTR_COOP_GROUP_MASK_REGIDS
	.align		4
        /*0564*/ 	.byte	0x04, 0x29
        /*0566*/ 	.short	(.L_1110 - .L_1109)


	//   ....[0]....
.L_1109:
        /*0568*/ 	.word	0xffffffff


	//   ....[1]....
        /*056c*/ 	.word	0xffffffff


	//   ....[2]....
        /*0570*/ 	.word	0xffffffff


	//   ....[3]....
        /*0574*/ 	.word	0xffffffff


	//   ....[4]....
        /*0578*/ 	.word	0xffffffff


	//   ....[5]....
        /*057c*/ 	.word	0xffffffff


	//   ....[6]....
        /*0580*/ 	.word	0xffffffff


	//   ....[7]....
        /*0584*/ 	.word	0xffffffff


	//   ....[8]....
        /*0588*/ 	.word	0xffffffff


	//   ....[9]....
        /*058c*/ 	.word	0xffffffff


	//   ....[10]....
        /*0590*/ 	.word	0xffffffff


	//   ....[11]....
        /*0594*/ 	.word	0xffffffff


	//   ....[12]....
        /*0598*/ 	.word	0xffffffff


	//   ....[13]....
        /*059c*/ 	.word	0xffffffff


	//   ....[14]....
        /*05a0*/ 	.word	0xffffffff


	//   ....[15]....
        /*05a4*/ 	.word	0xffffffff


	//   ....[16]....
        /*05a8*/ 	.word	0xffffffff


	//   ....[17]....
        /*05ac*/ 	.word	0xffffffff


	//----- nvinfo : EIATTR_COOP_GROUP_INSTR_OFFSETS
	.align		4
.L_1110:
        /*05b0*/ 	.byte	0x04, 0x28
        /*05b2*/ 	.short	(.L_1112 - .L_1111)


	//   ....[0]....
.L_1111:
        /*05b4*/ 	.word	0x00005350


	//   ....[1]....
        /*05b8*/ 	.word	0x00005370


	//   ....[2]....
        /*05bc*/ 	.word	0x00005390


	//   ....[3]....
        /*05c0*/ 	.word	0x000053b0


	//   ....[4]....
        /*05c4*/ 	.word	0x000053d0


	//   ....[5]....
        /*05c8*/ 	.word	0x00005b00


	//   ....[6]....
        /*05cc*/ 	.word	0x00005b20


	//   ....[7]....
        /*05d0*/ 	.word	0x00005b40


	//   ....[8]....
        /*05d4*/ 	.word	0x00005b60


	//   ....[9]....
        /*05d8*/ 	.word	0x00005b80


	//   ....[10]....
        /*05dc*/ 	.word	0x00005e40


	//   ....[11]....
        /*05e0*/ 	.word	0x00005ea0


	//   ....[12]....
        /*05e4*/ 	.word	0x00005f40


	//   ....[13]....
        /*05e8*/ 	.word	0x00005fb0


	//   ....[14]....
        /*05ec*/ 	.word	0x00005fd0


	//   ....[15]....
        /*05f0*/ 	.word	0x00005fe0


	//   ....[16]....
        /*05f4*/ 	.word	0x000060e0


	//   ....[17]....
        /*05f8*/ 	.word	0x00006110


	//----- nvinfo : EIATTR_VRC_CTA_INIT_COUNT
	.align		4
.L_1112:
        /*05fc*/ 	.byte	0x02, 0x4a
	.zero		1
	.zero		1


	//----- nvinfo : EIATTR_EXIT_INSTR_OFFSETS
	.align		4
        /*0600*/ 	.byte	0x04, 0x1c
        /*0602*/ 	.short	(.L_1114 - .L_1113)


	//   ....[0]....
.L_1113:
        /*0604*/ 	.word	0x00001730


	//   ....[1]....
        /*0608*/ 	.word	0x00007910


	//----- nvinfo : EIATTR_MAX_THREADS
	.align		4
.L_1114:
        /*060c*/ 	.byte	0x04, 0x05
        /*060e*/ 	.short	(.L_1116 - .L_1115)
.L_1115:
        /*0610*/ 	.word	0x00000080
        /*0614*/ 	.word	0x00000001
        /*0618*/ 	.word	0x00000001


	//----- nvinfo : EIATTR_CRS_STACK_SIZE
	.align		4
.L_1116:
        /*061c*/ 	.byte	0x04, 0x1e
        /*061e*/ 	.short	(.L_1118 - .L_1117)
.L_1117:
        /*0620*/ 	.word	0x00000000


	//----- nvinfo : EIATTR_CBANK_PARAM_SIZE
	.align		4
.L_1118:
        /*0624*/ 	.byte	0x03, 0x19
        /*0626*/ 	.short	0x00e8


	//----- nvinfo : EIATTR_PARAM_CBANK
	.align		4
        /*0628*/ 	.byte	0x04, 0x0a
        /*062a*/ 	.short	(.L_1120 - .L_1119)
	.align		4
.L_1119:
        /*062c*/ 	.word	index@(.nv.constant0._ZN10layer_norm31ln_parallel_residual_fwd_kernelINS_13Kernel_traitsIf13__nv_bfloat16fS2_fjLj7168ELj1ELj1ELj4ELj16ENS_18Kernel_traits_baseILj7168EfS2_fS2_fjLj128EEEEELb0ELb0ELb1EEEvNS_9FwdParamsE)
        /*0630*/ 	.short	0x0380
        /*0632*/ 	.short	0x00e8


	//----- nvinfo : EIATTR_SW_WAR
	.align		4
.L_1120:
        /*0634*/ 	.byte	0x04, 0x36
        /*0636*/ 	.short	(.L_1122 - .L_1121)
.L_1121:
        /*0638*/ 	.word	0x00000008
.L_1122:


//--------------------- .nv.info._ZN10layer_norm31ln_parallel_residual_fwd_kernelINS_13Kernel_traitsIf13__nv_bfloat16fS2_fjLj7168ELj1ELj1ELj4ELj16ENS_18Kernel_traits_baseILj7168EfS2_fS2_fjLj128EEEEELb0ELb1ELb0EEEvNS_9FwdParamsE --------------------------
	.section	.nv.info._ZN10layer_norm31ln_parallel_residual_fwd_kernelINS_13Kernel_traitsIf13__nv_bfloat16fS2_fjLj7168ELj1ELj1ELj4ELj16ENS_18Kernel_traits_baseILj7168EfS2_fS2_fjLj128EEEEELb0ELb1ELb0EEEvNS_9FwdParamsE,"",@"SHT_CUDA_INFO"
	.sectionflags	@""
	.align	4


	//----- nvinfo : EIATTR_CUDA_API_VERSION
	.align		4
        /*0000*/ 	.byte	0x04, 0x37
        /*0002*/ 	.short	(.L_1124 - .L_1123)
.L_1123:
        /*0004*/ 	.word	0x00000082


	//----- nvinfo : EIATTR_KPARAM_INFO
	.align		4
.L_1124:
        /*0008*/ 	.byte	0x04, 0x17
        /*000a*/ 	.short	(.L_1126 - .L_1125)
.L_1125:
        /*000c*/ 	.word	0x00000000
        /*0010*/ 	.short	0x0000
        /*0012*/ 	.short	0x0000
        /*0014*/ 	.byte	0x00, 0xf0, 0xa1, 0x03


	//----- nvinfo : EIATTR_SPARSE_MMA_MASK
	.align		4
.L_1126:
        /*0018*/ 	.byte	0x03, 0x50
        /*001a*/ 	.short	0x0000


	//----- nvinfo : EIATTR_MAXREG_COUNT
	.align		4
        /*001c*/ 	.byte	0x03, 0x1b
        /*001e*/ 	.short	0x00ff


	//----- nvinfo : EIATTR_NUM_BARRIERS
	.align		4
        /*0020*/ 	.byte	0x02, 0x4c
        /*0022*/ 	.byte	0x01
	.zero		1


	//----- nvinfo : EIATTR_MERCURY_ISA_VERSION
	.align		4
        /*0024*/ 	.byte	0x03, 0x5f
        /*0026*/ 	.short	0x0101


	//----- nvinfo : EIATTR_COOP_GROUP_MASK_REGIDS
	.align		4
        /*0028*/ 	.byte	0x04, 0x29
        /*002a*/ 	.short	(.L_1128 - .L_1127)


	//   ....[0]....
.L_1127:
        /*002c*/ 	.word	0xffffffff


	//   ....[1]....
        /*0030*/ 	.word	0xffffffff


	//   ....[2]....
        /*0034*/ 	.word	0xffffffff


	//   ....[3]....
        /*0038*/ 	.word	0xffffffff


	//   ....[4]....
        /*003c*/ 	.word	0xffffffff


	//   ....[5]....
        /*0040*/ 	.word	0xffffffff


	//   ....[6]....
        /*0044*/ 	.word	0xffffffff


	//   ....[7]....
        /*0048*/ 	.word	0xffffffff


	//   ....[8]....
        /*004c*/ 	.word	0xffffffff


	//   ....[9]....
        /*0050*/ 	.word	0xffffffff


	//   ....[10]....
        /*0054*/ 	.word	0xffffffff


	//   ....[11]....
        /*0058*/ 	.word	0xffffffff


	//   ....[12]....
        /*005c*/ 	.word	0xffffffff


	//   ....[13]....
        /*0060*/ 	.word	0xffffffff


	//   ....[14]....
        /*0064*/ 	.word	0xffffffff


	//   ....[15]....
        /*0068*/ 	.word	0xffffffff


	//   ....[16]....
        /*006c*/ 	.word	0xffffffff


	//   ....[17]....
        /*0070*/ 	.word	0xffffffff


	//----- nvinfo : EIATTR_COOP_GROUP_INSTR_OFFSETS
	.align		4
.L_1128:
        /*0074*/ 	.byte	0x04, 0x28
        /*0076*/ 	.short	(.L_1130 - .L_1129)


	//   ....[0]....
.L_1129:
        /*0078*/ 	.word	0x00004a60


	//   ....[1]....
        /*007c*/ 	.word	0x00004a80


	//   ....[2]....
        /*0080*/ 	.word	0x00004aa0


	//   ....[3]....
        /*0084*/ 	.word	0x00004ac0


	//   ....[4]....
        /*0088*/ 	.word	0x00004ae0


	//   ....[5]....
        /*008c*/ 	.word	0x00005270


	//   ....[6]....
        /*0090*/ 	.word	0x00005290


	//   ....[7]....
        /*0094*/ 	.word	0x000052b0


	//   ....[8]....
        /*0098*/ 	.word	0x000052e0


	//   ....[9]....
        /*009c*/ 	.word	0x00005310


	//   ....[10]....
        /*00a0*/ 	.word	0x000054b0


	//   ....[11]....
        /*00a4*/ 	.word	0x000054f0


	//   ....[12]....
        /*00a8*/ 	.word	0x00005530


	//   ....[13]....
        /*00ac*/ 	.word	0x000055d0


	//   ....[14]....
        /*00b0*/ 	.word	0x00005650


	//   ....[15]....
        /*00b4*/ 	.word	0x00005690


	//   ....[16]....
        /*00b8*/ 	.word	0x000056f0


	//   ....[17]....
        /*00bc*/ 	.word	0x00005750


	//----- nvinfo : EIATTR_VRC_CTA_INIT_COUNT
	.align		4
.L_1130:
        /*00c0*/ 	.byte	0x02, 0x4a
	.zero		1
	.zero		1


	//----- nvinfo : EIATTR_EXIT_INSTR_OFFSETS
	.align		4
        /*00c4*/ 	.byte	0x04, 0x1c
        /*00c6*/ 	.short	(.L_1132 - .L_1131)


	//   ....[0]....
.L_1131:
        /*00c8*/ 	.word	0x00000a10


	//   ....[1]....
        /*00cc*/ 	.word	0x00006770


	//----- nvinfo : EIATTR_MAX_THREADS
	.align		4
.L_1132:
        /*00d0*/ 	.byte	0x04, 0x05
        /*00d2*/ 	.short	(.L_1134 - .L_1133)
.L_1133:
        /*00d4*/ 	.word	0x00000080
        /*00d8*/ 	.word	0x00000001
        /*00dc*/ 	.word	0x00000001


	//----- nvinfo : EIATTR_CRS_STACK_SIZE
	.align		4
.L_1134:
        /*00e0*/ 	.byte	0x04, 0x1e
        /*00e2*/ 	.short	(.L_1136 - .L_1135)
.L_1135:
        /*00e4*/ 	.word	0x00000000


	//----- nvinfo : EIATTR_CBANK_PARAM_SIZE
	.align		4
.L_1136:
        /*00e8*/ 	.byte	0x03, 0x19
        /*00ea*/ 	.short	0x00e8


	//----- nvinfo : EIATTR_PARAM_CBANK
	.align		4
        /*00ec*/ 	.byte	0x04, 0x0a
        /*00ee*/ 	.short	(.L_1138 - .L_1137)
	.align		4
.L_1137:
        /*00f0*/ 	.word	index@(.nv.constant0._ZN10layer_norm31ln_parallel_residual_fwd_kernelINS_13Kernel_traitsIf13__nv_bfloat16fS2_fjLj7168ELj1ELj1ELj4ELj16ENS_18Kernel_traits_baseILj7168EfS2_fS2_fjLj128EEEEELb0ELb1ELb0EEEvNS_9FwdParamsE)
        /*00f4*/ 	.short	0x0380
        /*00f6*/ 	.short	0x00e8


	//----- nvinfo : EIATTR_SW_WAR
	.align		4
.L_1138:
        /*00f8*/ 	.byte	0x04, 0x36
        /*00fa*/ 	.short	(.L_1140 - .L_1139)
.L_1139:
        /*00fc*/ 	.word	0x00000008
.L_1140:


//--------------------- .nv.info._ZN10layer_norm31ln_parallel_residual_fwd_kernelINS_13Kernel_traitsIf13__nv_bfloat16fS2_fjLj7168ELj1ELj1ELj4ELj16ENS_18Kernel_traits_baseILj7168EfS2_fS2_fjLj128EEEEELb0ELb1ELb1EEEvNS_9FwdParamsE --------------------------
	.section	.nv.info._ZN10layer_norm31ln_parallel_residual_fwd_kernelINS_13Kernel_traitsIf13__nv_bfloat16fS2_fjLj7168ELj1ELj1ELj4ELj16ENS_18Kernel_traits_baseILj7168EfS2_fS2_fjLj128EEEEELb0ELb1ELb1EEEvNS_9FwdParamsE,"",@"SHT_CUDA_INFO"
	.sectionflags	@""
	.align	4


	//----- nvinfo : EIATTR_CUDA_API_VERSION
	.align		4
        /*0000*/ 	.byte	0x04, 0x37
        /*0002*/ 	.short	(.L_1142 - .L_1141)
.L_1141:
        /*0004*/ 	.word	0x00000082


	//----- nvinfo : EIATTR_KPARAM_INFO
	.align		4
.L_1142:
        /*0008*/ 	.byte	0x04, 0x17
        /*000a*/ 	.short	(.L_1144 - .L_1143)
.L_1143:
        /*000c*/ 	.word	0x00000000
        /*0010*/ 	.short	0x0000
        /*0012*/ 	.short	0x0000
        /*0014*/ 	.byte	0x00, 0xf0, 0xa1, 0x03


	//----- nvinfo : EIATTR_SPARSE_MMA_MASK
	.align		4
.L_1144:
        /*0018*/ 	.byte	0x03, 0x50
        /*001a*/ 	.short	0x0000


	//----- nvinfo : EIATTR_MAXREG_COUNT
	.align		4
        /*001c*/ 	.byte	0x03, 0x1b
        /*001e*/ 	.short	0x00ff


	//----- nvinfo : EIATTR_NUM_BARRIERS
	.align		4
        /*0020*/ 	.byte	0x02, 0x4c
        /*0022*/ 	.byte	0x01
	.zero		1


	//----- nvinfo : EIATTR_MERCURY_ISA_VERSION
	.align		4
        /*0024*/ 	.byte	0x03, 0x5f
        /*0026*/ 	.short	0x0101


	//----- nvinfo : EIATTR_COOP_GROUP_MASK_REGIDS
	.align		4
        /*0028*/ 	.byte	0x04, 0x29
        /*002a*/ 	.short	(.L_1146 - .L_1145)


	//   ....[0]....
.L_1145:
        /*002c*/ 	.word	0xffffffff


	//   ....[1]....
        /*0030*/ 	.word	0xffffffff


	//   ....[2]....
        /*0034*/ 	.word	0xffffffff


	//   ....[3]....
        /*0038*/ 	.word	0xffffffff


	//   ....[4]....
        /*003c*/ 	.word	0xffffffff


	//   ....[5]....
        /*0040*/ 	.word	0xffffffff


	//   ....[6]....
        /*0044*/ 	.word	0xffffffff


	//   ....[7]....
        /*0048*/ 	.word	0xffffffff


	//   ....[8]....
        /*004c*/ 	.word	0xffffffff


	//   ....[9]....
        /*0050*/ 	.word	0xffffffff


	//   ....[10]....
        /*0054*/ 	.word	0xffffffff


	//   ....[11]....
        /*0058*/ 	.word	0xffffffff


	//   ....[12]....
        /*005c*/ 	.word	0xffffffff


	//   ....[13]....
        /*0060*/ 	.word	0xffffffff


	//   ....[14]....
        /*0064*/ 	.word	0xffffffff


	//   ....[15]....
        /*0068*/ 	.word	0xffffffff


	//   ....[16]....
        /*006c*/ 	.word	0xffffffff


	//   ....[17]....
        /*0070*/ 	.word	0xffffffff


	//----- nvinfo : EIATTR_COOP_GROUP_INSTR_OFFSETS
	.align		4
.L_1146:
        /*0074*/ 	.byte	0x04, 0x28
        /*0076*/ 	.short	(.L_1148 - .L_1147)


	//   ....[0]....
.L_1147:
        /*0078*/ 	.word	0x00004080


	//   ....[1]....
        /*007c*/ 	.word	0x000040a0


	//   ....[2]....
        /*0080*/ 	.word	0x000040c0


	//   ....[3]....
        /*0084*/ 	.word	0x000040e0


	//   ....[4]....
        /*0088*/ 	.word	0x00004100


	//   ....[5]....
        /*008c*/ 	.word	0x00004830


	//   ....[6]....
        /*0090*/ 	.word	0x00004850


	//   ....[7]....
        /*0094*/ 	.word	0x00004880


	//   ....[8]....
        /*0098*/ 	.word	0x000048b0


	//   ....[9]....
        /*009c*/ 	.word	0x000048d0


	//   ....[10]....
        /*00a0*/ 	.word	0x00004a80


	//   ....[11]....
        /*00a4*/ 	.word	0x00004ac0


	//   ....[12]....
        /*00a8*/ 	.word	0x00004b00


	//   ....[13]....
        /*00ac*/ 	.word	0x00004b40


	//   ....[14]....
        /*00b0*/ 	.word	0x00004bc0


	//   ....[15]....
        /*00b4*/ 	.word	0x00004c20


	//   ....[16]....
        /*00b8*/ 	.word	0x00004ca0


	//   ....[17]....
        /*00bc*/ 	.word	0x00004cd0


	//----- nvinfo : EIATTR_VRC_CTA_INIT_COUNT
	.align		4
.L_1148:
        /*00c0*/ 	.byte	0x02, 0x4a
	.zero		1
	.zero		1


	//----- nvinfo : EIATTR_EXIT_INSTR_OFFSETS
	.align		4
        /*00c4*/ 	.byte	0x04, 0x1c
        /*00c6*/ 	.short	(.L_1150 - .L_1149)


	//   ....[0]....
.L_1149:
        /*00c8*/ 	.word	0x00000580


	//   ....[1]....
        /*00cc*/ 	.word	0x00005b20


	//----- nvinfo : EIATTR_MAX_THREADS
	.align		4
.L_1150:
        /*00d0*/ 	.byte	0x04, 0x05
        /*00d2*/ 	.short	(.L_1152 - .L_1151)
.L_1151:
        /*00d4*/ 	.word	0x00000080
        /*00d8*/ 	.word	0x00000001
        /*00dc*/ 	.word	0x00000001


	//----- nvinfo : EIATTR_CRS_STACK_SIZE
	.align		4
.L_1152:
        /*00e0*/ 	.byte	0x04, 0x1e
        /*00e2*/ 	.short	(.L_1154 - .L_1153)
.L_1153:
        /*00e4*/ 	.word	0x00000000


	//----- nvinfo : EIATTR_CBANK_PARAM_SIZE
	.align		4
.L_1154:
        /*00e8*/ 	.byte	0x03, 0x19
        /*00ea*/ 	.short	0x00e8


	//----- nvinfo : EIATTR_PARAM_CBANK
	.align		4
        /*00ec*/ 	.byte	0x04, 0x0a
        /*00ee*/ 	.short	(.L_1156 - .L_1155)
	.align		4
.L_1155:
        /*00f0*/ 	.word	index@(.nv.constant0._ZN10layer_norm31ln_parallel_residual_fwd_kernelINS_13Kernel_traitsIf13__nv_bfloat16fS2_fjLj7168ELj1ELj1ELj4ELj16ENS_18Kernel_traits_baseILj7168EfS2_fS2_fjLj128EEEEELb0ELb1ELb1EEEvNS_9FwdParamsE)
        /*00f4*/ 	.short	0x0380
        /*00f6*/ 	.short	0x00e8


	//----- nvinfo : EIATTR_SW_WAR
	.align		4
.L_1156:
        /*00f8*/ 	.byte	0x04, 0x36
        /*00fa*/ 	.short	(.L_1158 - .L_1157)
.L_1157:
        /*00fc*/ 	.word	0x00000008
.L_1158:


//--------------------- .nv.info._ZN10layer_norm31ln_parallel_residual_fwd_kernelINS_13Kernel_traitsIf13__nv_bfloat16fS2_fjLj7168ELj1ELj1ELj4ELj16ENS_18Kernel_traits_baseILj7168EfS2_fS2_fjLj128EEEEELb1ELb0ELb0EEEvNS_9FwdParamsE --------------------------
	.section	.nv.info._ZN10layer_norm31ln_parallel_residual_fwd_kernelINS_13Kernel_traitsIf13__nv_bfloat16fS2_fjLj7168ELj1ELj1ELj4ELj16ENS_18Kernel_traits_baseILj7168EfS2_fS2_fjLj128EEEEELb1ELb0ELb0EEEvNS_9FwdParamsE,"",@"SHT_CUDA_INFO"
	.sectionflags	@""
	.align	4


	//----- nvinfo : EIATTR_CUDA_API_VERSION
	.align		4
        /*0000*/ 	.byte	0x04, 0x37
        /*0002*/ 	.short	(.L_1160 - .L_1159)
.L_1159:
        /*0004*/ 	.word	0x00000082


	//----- nvinfo : EIATTR_KPARAM_INFO
	.align		4
.L_1160:
        /*0008*/ 	.byte	0x04, 0x17
        /*000a*/ 	.short	(.L_1162 - .L_1161)
.L_1161:
        /*000c*/ 	.word	0x00000000
        /*0010*/ 	.short	0x0000
        /*0012*/ 	.short	0x0000
        /*0014*/ 	.byte	0x00, 0xf0, 0xa1, 0x03


	//----- nvinfo : EIATTR_SPARSE_MMA_MASK
	.align		4
.L_1162:
        /*0018*/ 	.byte	0x03, 0x50
        /*001a*/ 	.short	0x0000


	//----- nvinfo : EIATTR_MAXREG_COUNT
	.align		4
        /*001c*/ 	.byte	0x03, 0x1b
        /*001e*/ 	.short	0x00ff


	//----- nvinfo : EIATTR_NUM_BARRIERS
	.align		4
        /*0020*/ 	.byte	0x02, 0x4c
        /*0022*/ 	.byte	0x01
	.zero		1


	//----- nvinfo : EIATTR_ANNOTATIONS
	.align		4
        /*0024*/ 	.byte	0x04, 0x55
        /*0026*/ 	.short	(.L_1164 - .L_1163)


	//   ....[0]....
.L_1163:
        /* <DEDUP_REMOVED lines=249> */


	//----- nvinfo : EIATTR_MERCURY_ISA_VERSION
	.align		4
.L_1164:
        /*0fa8*/ 	.byte	0x03, 0x5f
        /*0faa*/ 	.short	0x0101


	//----- nvinfo : EIATTR_COOP_GROUP_MASK_REGIDS
	.align		4
        /*0fac*/ 	.byte	0x04, 0x29
        /*0fae*/ 	.short	(.L_1166 - .L_1165)


	//   ....[0]....
.L_1165:
        /*0fb0*/ 	.word	0xffffffff


	//   ....[1]....
        /*0fb4*/ 	.word	0xffffffff


	//   ....[2]....
        /*0fb8*/ 	.word	0xffffffff


	//   ....[3]....
        /*0fbc*/ 	.word	0xffffffff


	//   ....[4]....
        /*0fc0*/ 	.word	0xffffffff


	//   ....[5]....
        /*0fc4*/ 	.word	0xffffffff


	//   ....[6]....
        /*0fc8*/ 	.word	0xffffffff


	//   ....[7]....
        /*0fcc*/ 	.word	0xffffffff


	//   ....[8]....
        /*0fd0*/ 	.word	0xffffffff


	//   ....[9]....
        /*0fd4*/ 	.word	0xffffffff


	//   ....[10]....
        /*0fd8*/ 	.word	0xffffffff


	//   ....[11]....
        /*0fdc*/ 	.word	0xffffffff


	//   ....[12]....
        /*0fe0*/ 	.word	0xffffffff


	//   ....[13]....
        /*0fe4*/ 	.word	0xffffffff


	//   ....[14]....
        /*0fe8*/ 	.word	0xffffffff


	//   ....[15]....
        /*0fec*/ 	.word	0xffffffff


	//   ....[16]....
        /*0ff0*/ 	.word	0xffffffff


	//   ....[17]....
        /*0ff4*/ 	.word	0xffffffff


	//----- nvinfo : EIATTR_COOP_GROUP_INSTR_OFFSETS
	.align		4
.L_1166:
        /*0ff8*/ 	.byte	0x04, 0x28
        /*0ffa*/ 	.short	(.L_1168 - .L_1167)


	//   ....[0]....
.L_1167:
        /*0ffc*/ 	.word	0x00049830


	//   ....[1]....
        /*1000*/ 	.word	0x00049850


	//   ....[2]....
        /*1004*/ 	.word	0x00049870


	//   ....[3]....
        /*1008*/ 	.word	0x00049890


	//   ....[4]....
        /*100c*/ 	.word	0x000498b0


	//   ....[5]....
        /*1010*/ 	.word	0x0004a000


	//   ....[6]....
        /*1014*/ 	.word	0x0004a020


	//   ....[7]....
        /*1018*/ 	.word	0x0004a040


	//   ....[8]....
        /*101c*/ 	.word	0x0004a060


	//   ....[9]....
        /*1020*/ 	.word	0x0004a080


	//   ....[10]....
        /*1024*/ 	.word	0x0004a230


	//   ....[11]....
        /*1028*/ 	.word	0x0004a270


	//   ....[12]....
        /*102c*/ 	.word	0x0004a300


	//   ....[13]....
        /*1030*/ 	.word	0x0004a320


	//   ....[14]....
        /*1034*/ 	.word	0x0004a3c0


	//   ....[15]....
        /*1038*/ 	.word	0x0004a420


	//   ....[16]....
        /*103c*/ 	.word	0x0004a450


	//   ....[17]....
        /*1040*/ 	.word	0x0004a480


	//----- nvinfo : EIATTR_VRC_CTA_INIT_COUNT
	.align		4
.L_1168:
        /*1044*/ 	.byte	0x02, 0x4a
	.zero		1
	.zero		1


	//----- nvinfo : EIATTR_EXIT_INSTR_OFFSETS
	.align		4
        /*1048*/ 	.byte	0x04, 0x1c
        /*104a*/ 	.short	(.L_1170 - .L_1169)


	//   ....[0]....
.L_1169:
        /*104c*/ 	.word	0x00006070


	//   ....[1]....
        /*1050*/ 	.word	0x0004c0d0


	//----- nvinfo : EIATTR_MAX_THREADS
	.align		4
.L_1170:
        /*1054*/ 	.byte	0x04, 0x05
        /*1056*/ 	.short	(.L_1172 - .L_1171)
.L_1171:
        /*1058*/ 	.word	0x00000080
        /*105c*/ 	.word	0x00000001
        /*1060*/ 	.word	0x00000001


	//----- nvinfo : EIATTR_CRS_STACK_SIZE
	.align		4
.L_1172:
        /*1064*/ 	.byte	0x04, 0x1e
        /*1066*/ 	.short	(.L_1174 - .L_1173)
.L_1173:
        /*1068*/ 	.word	0x00000000


	//----- nvinfo : EIATTR_CBANK_PARAM_SIZE
	.align		4
.L_1174:
        /*106c*/ 	.byte	0x03, 0x19
        /*106e*/ 	.short	0x00e8


	//----- nvinfo : EIATTR_PARAM_CBANK
	.align		4
        /*1070*/ 	.byte	0x04, 0x0a
        /*1072*/ 	.short	(.L_1176 - .L_1175)
	.align		4
.L_1175:
        /*1074*/ 	.word	index@(.nv.constant0._ZN10layer_norm31ln_parallel_residual_fwd_kernelINS_13Kernel_traitsIf13__nv_bfloat16fS2_fjLj7168ELj1ELj1ELj4ELj16ENS_18Kernel_traits_baseILj7168EfS2_fS2_fjLj128EEEEELb1ELb0ELb0EEEvNS_9FwdParamsE)
        /*1078*/ 	.short	0x0380
        /*107a*/ 	.short	0x00e8


	//----- nvinfo : EIATTR_SW_WAR
	.align		4
.L_1176:
        /*107c*/ 	.byte	0x04, 0x36
        /*107e*/ 	.short	(.L_1178 - .L_1177)
.L_1177:
        /*1080*/ 	.word	0x00000008
.L_1178:


//--------------------- .nv.info._ZN10layer_norm31ln_parallel_residual_fwd_kernelINS_13Kernel_traitsIf13__nv_bfloat16fS2_fjLj7168ELj1ELj1ELj4ELj16ENS_18Kernel_traits_baseILj7168EfS2_fS2_fjLj128EEEEELb1ELb0ELb1EEEvNS_9FwdParamsE --------------------------
	.section	.nv.info._ZN10layer_norm31ln_parallel_residual_fwd_kernelINS_13Kernel_traitsIf13__nv_bfloat16fS2_fjLj7168ELj1ELj1ELj4ELj16ENS_18Kernel_traits_baseILj7168EfS2_fS2_fjLj128EEEEELb1ELb0ELb1EEEvNS_9FwdParamsE,"",@"SHT_CUDA_INFO"
	.sectionflags	@""
	.align	4


	//----- nvinfo : EIATTR_CUDA_API_VERSION
	.align		4
        /*0000*/ 	.byte	0x04, 0x37
        /*0002*/ 	.short	(.L_1180 - .L_1179)
.L_1179:
        /*0004*/ 	.word	0x00000082


	//----- nvinfo : EIATTR_KPARAM_INFO
	.align		4
.L_1180:
        /*0008*/ 	.byte	0x04, 0x17
        /*000a*/ 	.short	(.L_1182 - .L_1181)
.L_1181:
        /*000c*/ 	.word	0x00000000
        /*0010*/ 	.short	0x0000
        /*0012*/ 	.short	0x0000
        /*0014*/ 	.byte	0x00, 0xf0, 0xa1, 0x03


	//----- nvinfo : EIATTR_SPARSE_MMA_MASK
	.align		4
.L_1182:
        /*0018*/ 	.byte	0x03, 0x50
        /*001a*/ 	.short	0x0000


	//----- nvinfo : EIATTR_MAXREG_COUNT
	.align		4
        /*001c*/ 	.byte	0x03, 0x1b
        /*001e*/ 	.short	0x00ff


	//----- nvinfo : EIATTR_NUM_BARRIERS
	.align		4
        /*0020*/ 	.byte	0x02, 0x4c
        /*0022*/ 	.byte	0x01
	.zero		1


	//----- nvinfo : EIATTR_ANNOTATIONS
	.align		4
        /*0024*/ 	.byte	0x04, 0x55
        /*0026*/ 	.short	(.L_1184 - .L_1183)


	//   ....[0]....
.L_1183:
        /* <DEDUP_REMOVED lines=113> */


	//----- nvinfo : EIATTR_MERCURY_ISA_VERSION
	.align		4
.L_1184:
        /*0728*/ 	.byte	0x03, 0x5f
        /*072a*/ 	.short	0x0101


	//----- nvinfo : EIATTR_COOP_GROUP_MASK_REGIDS
	.align		4
        /*072c*/ 	.byte	0x04, 0x29
        /*072e*/ 	.short	(.L_1186 - .L_1185)


	//   ....[0]....
.L_1185:
        /*0730*/ 	.word	0xffffffff


	//   ....[1]....
        /*0734*/ 	.word	0xffffffff


	//   ....[2]....
        /*0738*/ 	.word	0xffffffff


	//   ....[3]....
        /*073c*/ 	.word	0xffffffff


	//   ....[4]....
        /*0740*/ 	.word	0xffffffff


	//   ....[5]....
        /*0744*/ 	.word	0xffffffff


	//   ....[6]....
        /*0748*/ 	.word	0xffffffff


	//   ....[7]....
        /*074c*/ 	.word	0xffffffff


	//   ....[8]....
        /*0750*/ 	.word	0xffffffff


	//   ....[9]....
        /*0754*/ 	.word	0xffffffff


	//   ....[10]....
        /*0758*/ 	.word	0xffffffff


	//   ....[11]....
        /*075c*/ 	.word	0xffffffff


	//   ....[12]....
        /*0760*/ 	.word	0xffffffff


	//   ....[13]....
        /*0764*/ 	.word	0xffffffff


	//   ....[14]....
        /*0768*/ 	.word	0xffffffff


	//   ....[15]....
        /*076c*/ 	.word	0xffffffff


	//   ....[16]....
        /*0770*/ 	.word	0xffffffff


	//   ....[17]....
        /*0774*/ 	.word	0xffffffff


	//----- nvinfo : EIATTR_COOP_GROUP_INSTR_OFFSETS
	.align		4
.L_1186:
        /*0778*/ 	.byte	0x04, 0x28
        /*077a*/ 	.short	(.L_1188 - .L_1187)


	//   ....[0]....
.L_1187:
        /*077c*/ 	.word	0x00046610


	//   ....[1]....
        /*0780*/ 	.word	0x00046630


	//   ....[2]....
        /*0784*/ 	.word	0x00046650


	//   ....[3]....
        /*0788*/ 	.word	0x00046670


	//   ....[4]....
        /*078c*/ 	.word	0x00046690


	//   ....[5]....
        /*0790*/ 	.word	0x00046dc0


	//   ....[6]....
        /*0794*/ 	.word	0x00046de0


	//   ....[7]....
        /*0798*/ 	.word	0x00046e00


	//   ....[8]....
        /*079c*/ 	.word	0x00046e20


	//   ....[9]....
        /*07a0*/ 	.word	0x00046e40


	//   ....[10]....
        /*07a4*/ 	.word	0x00046ff0


	//   ....[11]....
        /*07a8*/ 	.word	0x00047000


	//   ....[12]....
        /*07ac*/ 	.word	0x000470f0


	//   ....[13]....
        /*07b0*/ 	.word	0x00047120


	//   ....[14]....
        /*07b4*/ 	.word	0x00047150


	//   ....[15]....
        /*07b8*/ 	.word	0x00047180


	//   ....[16]....
        /*07bc*/ 	.word	0x00047250


	//   ....[17]....
        /*07c0*/ 	.word	0x00047270


	//----- nvinfo : EIATTR_VRC_CTA_INIT_COUNT
	.align		4
.L_1188:
        /*07c4*/ 	.byte	0x02, 0x4a
	.zero		1
	.zero		1


	//----- nvinfo : EIATTR_EXIT_INSTR_OFFSETS
	.align		4
        /*07c8*/ 	.byte	0x04, 0x1c
        /*07ca*/ 	.short	(.L_1190 - .L_1189)


	//   ....[0]....
.L_1189:
        /*07cc*/ 	.word	0x00001b40


	//   ....[1]....
        /*07d0*/ 	.word	0x00048bf0


	//----- nvinfo : EIATTR_MAX_THREADS
	.align		4
.L_1190:
        /*07d4*/ 	.byte	0x04, 0x05
        /*07d6*/ 	.short	(.L_1192 - .L_1191)
.L_1191:
        /*07d8*/ 	.word	0x00000080
        /*07dc*/ 	.word	0x00000001
        /*07e0*/ 	.word	0x00000001


	//----- nvinfo : EIATTR_CRS_STACK_SIZE
	.align		4
.L_1192:
        /*07e4*/ 	.byte	0x04, 0x1e
        /*07e6*/ 	.short	(.L_1194 - .L_1193)
.L_1193:
        /*07e8*/ 	.word	0x00000000


	//----- nvinfo : EIATTR_CBANK_PARAM_SIZE
	.align		4
.L_1194:
        /*07ec*/ 	.byte	0x03, 0x19
        /*07ee*/ 	.short	0x00e8


	//----- nvinfo : EIATTR_PARAM_CBANK
	.align		4
        /*07f0*/ 	.byte	0x04, 0x0a
        /*07f2*/ 	.short	(.L_1196 - .L_1195)
	.align		4
.L_1195:
        /*07f4*/ 	.word	index@(.nv.constant0._ZN10layer_norm31ln_parallel_residual_fwd_kernelINS_13Kernel_traitsIf13__nv_bfloat16fS2_fjLj7168ELj1ELj1ELj4ELj16ENS_18Kernel_traits_baseILj7168EfS2_fS2_fjLj128EEEEELb1ELb0ELb1EEEvNS_9FwdParamsE)
        /*07f8*/ 	.short	0x0380
        /*07fa*/ 	.short	0x00e8


	//----- nvinfo : EIATTR_SW_WAR
	.align		4
.L_1196:
        /*07fc*/ 	.byte	0x04, 0x36
        /*07fe*/ 	.short	(.L_1198 - .L_1197)
.L_1197:
        /*0800*/ 	.word	0x00000008
.L_1198:


//--------------------- .nv.info._ZN10layer_norm31ln_parallel_residual_fwd_kernelINS_13Kernel_traitsIf13__nv_bfloat16fS2_fjLj7168ELj1ELj1ELj4ELj16ENS_18Kernel_traits_baseILj7168EfS2_fS2_fjLj128EEEEELb1ELb1ELb0EEEvNS_9FwdParamsE --------------------------
	.section	.nv.info._ZN10layer_norm31ln_parallel_residual_fwd_kernelINS_13Kernel_traitsIf13__nv_bfloat16fS2_fjLj7168ELj1ELj1ELj4ELj16ENS_18Kernel_traits_baseILj7168EfS2_fS2_fjLj128EEEEELb1ELb1ELb0EEEvNS_9FwdParamsE,"",@"SHT_CUDA_INFO"
	.sectionflags	@""
	.align	4


	//----- nvinfo : EIATTR_CUDA_API_VERSION
	.align		4
        /*0000*/ 	.byte	0x04, 0x37
        /*0002*/ 	.short	(.L_1200 - .L_1199)
.L_1199:
        /*0004*/ 	.word	0x00000082


	//----- nvinfo : EIATTR_KPARAM_INFO
	.align		4
.L_1200:
        /*0008*/ 	.byte	0x04, 0x17
        /*000a*/ 	.short	(.L_1202 - .L_1201)
.L_1201:
        /*000c*/ 	.word	0x00000000
        /*0010*/ 	.short	0x0000
        /*0012*/ 	.short	0x0000
        /*0014*/ 	.byte	0x00, 0xf0, 0xa1, 0x03


	//----- nvinfo : EIATTR_SPARSE_MMA_MASK
	.align		4
.L_1202:
        /*0018*/ 	.byte	0x03, 0x50
        /*001a*/ 	.short	0x0000


	//----- nvinfo : EIATTR_MAXREG_COUNT
	.align		4
        /*001c*/ 	.byte	0x03, 0x1b
        /*001e*/ 	.short	0x00ff


	//----- nvinfo : EIATTR_NUM_BARRIERS
	.align		4
        /*0020*/ 	.byte	0x02, 0x4c
        /*0022*/ 	.byte	0x01
	.zero		1


	//----- nvinfo : EIATTR_MERCURY_ISA_VERSION
	.align		4
        /*0024*/ 	.byte	0x03, 0x5f
        /*0026*/ 	.short	0x0101


	//----- nvinfo : EIATTR_COOP_GROUP_MASK_REGIDS
	.align		4
        /*0028*/ 	.byte	0x04, 0x29
        /*002a*/ 	.short	(.L_1204 - .L_1203)


	//   ....[0]....
.L_1203:
        /*002c*/ 	.word	0xffffffff


	//   ....[1]....
        /*0030*/ 	.word	0xffffffff


	//   ....[2]....
        /*0034*/ 	.word	0xffffffff


	//   ....[3]....
        /*0038*/ 	.word	0xffffffff


	//   ....[4]....
        /*003c*/ 	.word	0xffffffff


	//   ....[5]....
        /*0040*/ 	.word	0xffffffff


	//   ....[6]....
        /*0044*/ 	.word	0xffffffff


	//   ....[7]....
        /*0048*/ 	.word	0xffffffff


	//   ....[8]....
        /*004c*/ 	.word	0xffffffff


	//   ....[9]....
        /*0050*/ 	.word	0xffffffff


	//   ....[10]....
        /*0054*/ 	.word	0xffffffff


	//   ....[11]....
        /*0058*/ 	.word	0xffffffff


	//   ....[12]....
        /*005c*/ 	.word	0xffffffff


	//   ....[13]....
        /*0060*/ 	.word	0xffffffff


	//   ....[14]....
        /*0064*/ 	.word	0xffffffff


	//   ....[15]....
        /*0068*/ 	.word	0xffffffff


	//   ....[16]....
        /*006c*/ 	.word	0xffffffff


	//   ....[17]....
        /*0070*/ 	.word	0xffffffff


	//----- nvinfo : EIATTR_COOP_GROUP_INSTR_OFFSETS
	.align		4
.L_1204:
        /*0074*/ 	.byte	0x04, 0x28
        /*0076*/ 	.short	(.L_1206 - .L_1205)


	//   ....[0]....
.L_1205:
        /*0078*/ 	.word	0x00038060


	//   ....[1]....
        /*007c*/ 	.word	0x00038080


	//   ....[2]....
        /*0080*/ 	.word	0x000380a0


	//   ....[3]....
        /*0084*/ 	.word	0x000380c0


	//   ....[4]....
        /*0088*/ 	.word	0x000380e0


	//   ....[5]....
        /*008c*/ 	.word	0x00038830


	//   ....[6]....
        /*0090*/ 	.word	0x00038860


	//   ....[7]....
        /*0094*/ 	.word	0x00038880


	//   ....[8]....
        /*0098*/ 	.word	0x000388c0


	//   ....[9]....
        /*009c*/ 	.word	0x000388f0


	//   ....[10]....
        /*00a0*/ 	.word	0x00038970


	//   ....[11]....
        /*00a4*/ 	.word	0x000389d0


	//   ....[12]....
        /*00a8*/ 	.word	0x000389f0


	//   ....[13]....
        /*00ac*/ 	.word	0x00038a70


	//   ....[14]....
        /*00b0*/ 	.word	0x00038b10


	//   ....[15]....
        /*00b4*/ 	.word	0x00038b60


	//   ....[16]....
        /*00b8*/ 	.word	0x00038bd0


	//   ....[17]....
        /*00bc*/ 	.word	0x00038c30


	//----- nvinfo : EIATTR_VRC_CTA_INIT_COUNT
	.align		4
.L_1206:
        /*00c0*/ 	.byte	0x02, 0x4a
	.zero		1
	.zero		1


	//----- nvinfo : EIATTR_EXIT_INSTR_OFFSETS
	.align		4
        /*00c4*/ 	.byte	0x04, 0x1c
        /*00c6*/ 	.short	(.L_1208 - .L_1207)


	//   ....[0]....
.L_1207:
        /*00c8*/ 	.word	0x00000cd0


	//   ....[1]....
        /*00cc*/ 	.word	0x00039c90


	//----- nvinfo : EIATTR_MAX_THREADS
	.align		4
.L_1208:
        /*00d0*/ 	.byte	0x04, 0x05
        /*00d2*/ 	.short	(.L_1210 - .L_1209)
.L_1209:
        /*00d4*/ 	.word	0x00000080
        /*00d8*/ 	.word	0x00000001
        /*00dc*/ 	.word	0x00000001


	//----- nvinfo : EIATTR_CRS_STACK_SIZE
	.align		4
.L_1210:
        /*00e0*/ 	.byte	0x04, 0x1e
        /*00e2*/ 	.short	(.L_1212 - .L_1211)
.L_1211:
        /*00e4*/ 	.word	0x00000000


	//----- nvinfo : EIATTR_CBANK_PARAM_SIZE
	.align		4
.L_1212:
        /*00e8*/ 	.byte	0x03, 0x19
        /*00ea*/ 	.short	0x00e8


	//----- nvinfo : EIATTR_PARAM_CBANK
	.align		4
        /*00ec*/ 	.byte	0x04, 0x0a
        /*00ee*/ 	.short	(.L_1214 - .L_1213)
	.align		4
.L_1213:
        /*00f0*/ 	.word	index@(.nv.constant0._ZN10layer_norm31ln_parallel_residual_fwd_kernelINS_13Kernel_traitsIf13__nv_bfloat16fS2_fjLj7168ELj1ELj1ELj4ELj16ENS_18Kernel_traits_baseILj7168EfS2_fS2_fjLj128EEEEELb1ELb1ELb0EEEvNS_9FwdParamsE)
        /*00f4*/ 	.short	0x0380
        /*00f6*/ 	.short	0x00e8


	//----- nvinfo : EIATTR_SW_WAR
	.align		4
.L_1214:
        /*00f8*/ 	.byte	0x04, 0x36
        /*00fa*/ 	.short	(.L_1216 - .L_1215)
.L_1215:
        /*00fc*/ 	.word	0x00000008
.L_1216:


//--------------------- .nv.info._ZN10layer_norm31ln_parallel_residual_fwd_kernelINS_13Kernel_traitsIf13__nv_bfloat16fS2_fjLj7168ELj1ELj1ELj4ELj16ENS_18Kernel_traits_baseILj7168EfS2_fS2_fjLj128EEEEELb1ELb1ELb1EEEvNS_9FwdParamsE --------------------------
	.section	.nv.info._ZN10layer_norm31ln_parallel_residual_fwd_kernelINS_13Kernel_traitsIf13__nv_bfloat16fS2_fjLj7168ELj1ELj1ELj4ELj16ENS_18Kernel_traits_baseILj7168EfS2_fS2_fjLj128EEEEELb1ELb1ELb1EEEvNS_9FwdParamsE,"",@"SHT_CUDA_INFO"
	.sectionflags	@""
	.align	4


	//----- nvinfo : EIATTR_CUDA_API_VERSION
	.align		4
        /*0000*/ 	.byte	0x04, 0x37
        /*0002*/ 	.short	(.L_1218 - .L_1217)
.L_1217:
        /*0004*/ 	.word	0x00000082


	//----- nvinfo : EIATTR_KPARAM_INFO
	.align		4
.L_1218:
        /*0008*/ 	.byte	0x04, 0x17
        /*000a*/ 	.short	(.L_1220 - .L_1219)
.L_1219:
        /*000c*/ 	.word	0x00000000
        /*0010*/ 	.short	0x0000
        /*0012*/ 	.short	0x0000
        /*0014*/ 	.byte	0x00, 0xf0, 0xa1, 0x03


	//----- nvinfo : EIATTR_SPARSE_MMA_MASK
	.align		4
.L_1220:
        /*0018*/ 	.byte	0x03, 0x50
        /*001a*/ 	.short	0x0000


	//----- nvinfo : EIATTR_MAXREG_COUNT
	.align		4
        /*001c*/ 	.byte	0x03, 0x1b
        /*001e*/ 	.short	0x00ff


	//----- nvinfo : EIATTR_NUM_BARRIERS
	.align		4
        /*0020*/ 	.byte	0x02, 0x4c
        /*0022*/ 	.byte	0x01
	.zero		1


	//----- nvinfo : EIATTR_MERCURY_ISA_VERSION
	.align		4
        /*0024*/ 	.byte	0x03, 0x5f
        /*0026*/ 	.short	0x0101


	//----- nvinfo : EIATTR_COOP_GROUP_MASK_REGIDS
	.align		4
        /*0028*/ 	.byte	0x04, 0x29
        /*002a*/ 	.short	(.L_1222 - .L_1221)


	//   ....[0]....
.L_1221:
        /*002c*/ 	.word	0xffffffff


	//   ....[1]....
        /*0030*/ 	.word	0xffffffff


	//   ....[2]....
        /*0034*/ 	.word	0xffffffff


	//   ....[3]....
        /*0038*/ 	.word	0xffffffff


	//   ....[4]....
        /*003c*/ 	.word	0xffffffff


	//   ....[5]....
        /*0040*/ 	.word	0xffffffff


	//   ....[6]....
        /*0044*/ 	.word	0xffffffff


	//   ....[7]....
        /*0048*/ 	.word	0xffffffff


	//   ....[8]....
        /*004c*/ 	.word	0xffffffff


	//   ....[9]....
        /*0050*/ 	.word	0xffffffff


	//   ....[10]....
        /*0054*/ 	.word	0xffffffff


	//   ....[11]....
        /*0058*/ 	.word	0xffffffff


	//   ....[12]....
        /*005c*/ 	.word	0xffffffff


	//   ....[13]....
        /*0060*/ 	.word	0xffffffff


	//   ....[14]....
        /*0064*/ 	.word	0xffffffff


	//   ....[15]....
        /*0068*/ 	.word	0xffffffff


	//   ....[16]....
        /*006c*/ 	.word	0xffffffff


	//   ....[17]....
        /*0070*/ 	.word	0xffffffff


	//----- nvinfo : EIATTR_COOP_GROUP_INSTR_OFFSETS
	.align		4
.L_1222:
        /*0074*/ 	.byte	0x04, 0x28
        /*0076*/ 	.short	(.L_1224 - .L_1223)


	//   ....[0]....
.L_1223:
        /*0078*/ 	.word	0x00034780


	//   ....[1]....
        /*007c*/ 	.word	0x000347c0


	//   ....[2]....
        /*0080*/ 	.word	0x000347e0


	//   ....[3]....
        /*0084*/ 	.word	0x00034800


	//   ....[4]....
        /*0088*/ 	.word	0x00034820


	//   ....[5]....
        /*008c*/ 	.word	0x00034f50


	//   ....[6]....
        /*0090*/ 	.word	0x00034f70


	//   ....[7]....
        /*0094*/ 	.word	0x00034f90


	//   ....[8]....
        /*0098*/ 	.word	0x00034fb0


	//   ....[9]....
        /*009c*/ 	.word	0x00034fd0


	//   ....[10]....
        /*00a0*/ 	.word	0x00035170


	//   ....[11]....
        /*00a4*/ 	.word	0x000351e0


	//   ....[12]....
        /*00a8*/ 	.word	0x00035200


	//   ....[13]....
        /*00ac*/ 	.word	0x00035210


	//   ....[14]....
        /*00b0*/ 	.word	0x000352b0


	//   ....[15]....
        /*00b4*/ 	.word	0x00035300


	//   ....[16]....
        /*00b8*/ 	.word	0x00035380


	//   ....[17]....
        /*00bc*/ 	.word	0x000353e0


	//----- nvinfo : EIATTR_VRC_CTA_INIT_COUNT
	.align		4
.L_1224:
        /*00c0*/ 	.byte	0x02, 0x4a
	.zero		1
	.zero		1


	//----- nvinfo : EIATTR_EXIT_INSTR_OFFSETS
	.align		4
        /*00c4*/ 	.byte	0x04, 0x1c
        /*00c6*/ 	.short	(.L_1226 - .L_1225)


	//   ....[0]....
.L_1225:
        /*00c8*/ 	.word	0x000007f0


	//   ....[1]....
        /*00cc*/ 	.word	0x00036200


	//----- nvinfo : EIATTR_MAX_THREADS
	.align		4
.L_1226:
        /*00d0*/ 	.byte	0x04, 0x05
        /*00d2*/ 	.short	(.L_1228 - .L_1227)
.L_1227:
        /*00d4*/ 	.word	0x00000080
        /*00d8*/ 	.word	0x00000001
        /*00dc*/ 	.word	0x00000001


	//----- nvinfo : EIATTR_CRS_STACK_SIZE
	.align		4
.L_1228:
        /*00e0*/ 	.byte	0x04, 0x1e
        /*00e2*/ 	.short	(.L_1230 - .L_1229)
.L_1229:
        /*00e4*/ 	.word	0x00000000


	//----- nvinfo : EIATTR_CBANK_PARAM_SIZE
	.align		4
.L_1230:
        /*00e8*/ 	.byte	0x03, 0x19
        /*00ea*/ 	.short	0x00e8


	//----- nvinfo : EIATTR_PARAM_CBANK
	.align		4
        /*00ec*/ 	.byte	0x04, 0x0a
        /*00ee*/ 	.short	(.L_1232 - .L_1231)
	.align		4
.L_1231:
        /*00f0*/ 	.word	index@(.nv.constant0._ZN10layer_norm31ln_parallel_residual_fwd_kernelINS_13Kernel_traitsIf13__nv_bfloat16fS2_fjLj7168ELj1ELj1ELj4ELj16ENS_18Kernel_traits_baseILj7168EfS2_fS2_fjLj128EEEEELb1ELb1ELb1EEEvNS_9FwdParamsE)
        /*00f4*/ 	.short	0x0380
        /*00f6*/ 	.short	0x00e8


	//----- nvinfo : EIATTR_SW_WAR
	.align		4
.L_1232:
        /*00f8*/ 	.byte	0x04, 0x36
        /*00fa*/ 	.short	(.L_1234 - .L_1233)
.L_1233:
        /*00fc*/ 	.word	0x00000008
.L_1234:


//--------------------- .nv.info._ZN10layer_norm31ln_parallel_residual_fwd_kernelINS_13Kernel_traitsIf6__halfS2_S2_fjLj7168ELj1ELj1ELj4ELj16ENS_18Kernel_traits_baseILj7168EfS2_S2_S2_fjLj128EEEEELb0ELb0ELb0EEEvNS_9FwdParamsE --------------------------
	.section	.nv.info._ZN10layer_norm31ln_parallel_residual_fwd_kernelINS_13Kernel_traitsIf6__halfS2_S2_fjLj7168ELj1ELj1ELj4ELj16ENS_18Kernel_traits_baseILj7168EfS2_S2_S2_fjLj128EEEEELb0ELb0ELb0EEEvNS_9FwdParamsE,"",@"SHT_CUDA_INFO"
	.sectionflags	@""
	.align	4


	//----- nvinfo : EIATTR_CUDA_API_VERSION
	.align		4
        /*0000*/ 	.byte	0x04, 0x37
        /*0002*/ 	.short	(.L_1236 - .L_1235)
.L_1235:
        /*0004*/ 	.word	0x00000082


	//----- nvinfo : EIATTR_KPARAM_INFO
	.align		4
.L_1236:
        /*0008*/ 	.byte	0x04, 0x17
        /*000a*/ 	.short	(.L_1238 - .L_1237)
.L_1237:
        /*000c*/ 	.word	0x00000000
        /*0010*/ 	.short	0x0000
        /*0012*/ 	.short	0x0000
        /*0014*/ 	.byte	0x00, 0xf0, 0xa1, 0x03


	//----- nvinfo : EIATTR_SPARSE_MMA_MASK
	.align		4
.L_1238:
        /*0018*/ 	.byte	0x03, 0x50
        /*001a*/ 	.short	0x0000


	//----- nvinfo : EIATTR_MAXREG_COUNT
	.align		4
        /*001c*/ 	.byte	0x03, 0x1b
        /*001e*/ 	.short	0x00ff


	//----- nvinfo : EIATTR_NUM_BARRIERS
	.align		4
        /*0020*/ 	.byte	0x02, 0x4c
        /*0022*/ 	.byte	0x01
	.zero		1


	//----- nvinfo : EIATTR_ANNOTATIONS
	.align		4
        /*0024*/ 	.byte	0x04, 0x55
        /*0026*/ 	.short	(.L_1240 - .L_1239)


	//   ....[0]....
.L_1239:
        /* <DEDUP_REMOVED lines=196> */


	//----- nvinfo : EIATTR_MERCURY_ISA_VERSION
	.align		4
.L_1240:
        /*0c58*/ 	.byte	0x03, 0x5f
        /*0c5a*/ 	.short	0x0101


	//----- nvinfo : EIATTR_COOP_GROUP_MASK_REGIDS
	.align		4
        /*0c5c*/ 	.byte	0x04, 0x29
        /*0c5e*/ 	.short	(.L_1242 - .L_1241)


	//   ....[0]....
.L_1241:
        /*0c60*/ 	.word	0xffffffff


	//   ....[1]....
        /*0c64*/ 	.word	0xffffffff


	//   ....[2]....
        /*0c68*/ 	.word	0xffffffff


	//   ....[3]....
        /*0c6c*/ 	.word	0xffffffff


	//   ....[4]....
        /*0c70*/ 	.word	0xffffffff


	//   ....[5]....
        /*0c74*/ 	.word	0xffffffff


	//   ....[6]....
        /*0c78*/ 	.word	0xffffffff


	//   ....[7]....
        /*0c7c*/ 	.word	0xffffffff


	//   ....[8]....
        /*0c80*/ 	.word	0xffffffff


	//   ....[9]....
        /*0c84*/ 	.word	0xffffffff


	//   ....[10]....
        /*0c88*/ 	.word	0xffffffff


	//   ....[11]....
        /*0c8c*/ 	.word	0xffffffff


	//   ....[12]....
        /*0c90*/ 	.word	0xffffffff


	//   ....[13]....
        /*0c94*/ 	.word	0xffffffff


	//   ....[14]....
        /*0c98*/ 	.word	0xffffffff


	//   ....[15]....
        /*0c9c*/ 	.word	0xffffffff


	//   ....[16]....
        /*0ca0*/ 	.word	0xffffffff


	//   ....[17]....
        /*0ca4*/ 	.word	0xffffffff


	//----- nvinfo : EIATTR_COOP_GROUP_INSTR_OFFSETS
	.align		4
.L_1242:
        /*0ca8*/ 	.byte	0x04, 0x28
        /*0caa*/ 	.short	(.L_1244 - .L_1243)


	//   ....[0]....
.L_1243:
        /*0cac*/ 	.word	0x00009870


	//   ....[1]....
        /*0cb0*/ 	.word	0x00009890


	//   ....[2]....
        /*0cb4*/ 	.word	0x000098b0


	//   ....[3]....
        /*0cb8*/ 	.word	0x000098d0


	//   ....[4]....
        /*0cbc*/ 	.word	0x000098f0


	//   ....[5]....
        /*0cc0*/ 	.word	0x0000a090


	//   ....[6]....
        /*0cc4*/ 	.word	0x0000a0b0


	//   ....[7]....
        /*0cc8*/ 	.word	0x0000a0d0


	//   ....[8]....
        /*0ccc*/ 	.word	0x0000a0f0


	//   ....[9]....
        /*0cd0*/ 	.word	0x0000a110


	//   ....[10]....
        /*0cd4*/ 	.word	0x0000a2c0


	//   ....[11]....
        /*0cd8*/ 	.word	0x0000a300


	//   ....[12]....
        /*0cdc*/ 	.word	0x0000a390


	//   ....[13]....
        /*0ce0*/ 	.word	0x0000a3f0


	//   ....[14]....
        /*0ce4*/ 	.word	0x0000a400


	//   ....[15]....
        /*0ce8*/ 	.word	0x0000a4a0


	//   ....[16]....
        /*0cec*/ 	.word	0x0000a500


	//   ....[17]....
        /*0cf0*/ 	.word	0x0000a510


	//----- nvinfo : EIATTR_VRC_CTA_INIT_COUNT
	.align		4
.L_1244:
        /*0cf4*/ 	.byte	0x02, 0x4a
	.zero		1
	.zero		1


	//----- nvinfo : EIATTR_EXIT_INSTR_OFFSETS
	.align		4
        /*0cf8*/ 	.byte	0x04, 0x1c
        /*0cfa*/ 	.short	(.L_1246 - .L_1245)


	//   ....[0]....
.L_1245:
        /*0cfc*/ 	.word	0x00005340


	//   ....[1]....
        /*0d00*/ 	.word	0x0000c010


	//----- nvinfo : EIATTR_MAX_THREADS
	.align		4
.L_1246:
        /*0d04*/ 	.byte	0x04, 0x05
        /*0d06*/ 	.short	(.L_1248 - .L_1247)
.L_1247:
        /*0d08*/ 	.word	0x00000080
        /*0d0c*/ 	.word	0x00000001
        /*0d10*/ 	.word	0x00000001


	//----- nvinfo : EIATTR_CRS_STACK_SIZE
	.align		4
.L_1248:
        /*0d14*/ 	.byte	0x04, 0x1e
        /*0d16*/ 	.short	(.L_1250 - .L_1249)
.L_1249:
        /*0d18*/ 	.word	0x00000000


	//----- nvinfo : EIATTR_CBANK_PARAM_SIZE
	.align		4
.L_1250:
        /*0d1c*/ 	.byte	0x03, 0x19
        /*0d1e*/ 	.short	0x00e8


	//----- nvinfo : EIATTR_PARAM_CBANK
	.align		4
        /*0d20*/ 	.byte	0x04, 0x0a
        /*0d22*/ 	.short	(.L_1252 - .L_1251)
	.align		4
.L_1251:
        /*0d24*/ 	.word	index@(.nv.constant0._ZN10layer_norm31ln_parallel_residual_fwd_kernelINS_13Kernel_traitsIf6__halfS2_S2_fjLj7168ELj1ELj1ELj4ELj16ENS_18Kernel_traits_baseILj7168EfS2_S2_S2_fjLj128EEEEELb0ELb0ELb0EEEvNS_9FwdParamsE)
        /*0d28*/ 	.short	0x0380
        /*0d2a*/ 	.short	0x00e8


	//----- nvinfo : EIATTR_SW_WAR
	.align		4
.L_1252:
        /*0d2c*/ 	.byte	0x04, 0x36
        /*0d2e*/ 	.short	(.L_1254 - .L_1253)
.L_1253:
        /*0d30*/ 	.word	0x00000008
.L_1254:


//--------------------- .nv.info._ZN10layer_norm31ln_parallel_residual_fwd_kernelINS_13Kernel_traitsIf6__halfS2_S2_fjLj7168ELj1ELj1ELj4ELj16ENS_18Kernel_traits_baseILj7168EfS2_S2_S2_fjLj128EEEEELb0ELb0ELb1EEEvNS_9FwdParamsE --------------------------
	.section	.nv.info._ZN10layer_norm31ln_parallel_residual_fwd_kernelINS_13Kernel_traitsIf6__halfS2_S2_fjLj7168ELj1ELj1ELj4ELj16ENS_18Kernel_traits_baseILj7168EfS2_S2_S2_fjLj128EEEEELb0ELb0ELb1EEEvNS_9FwdParamsE,"",@"SHT_CUDA_INFO"
	.sectionflags	@""
	.align	4


	//----- nvinfo : EIATTR_CUDA_API_VERSION
	.align		4
        /*0000*/ 	.byte	0x04, 0x37
        /*0002*/ 	.short	(.L_1256 - .L_1255)
.L_1255:
        /*0004*/ 	.word	0x00000082


	//----- nvinfo : EIATTR_KPARAM_INFO
	.align		4
.L_1256:
        /*0008*/ 	.byte	0x04, 0x17
        /*000a*/ 	.short	(.L_1258 - .L_1257)
.L_1257:
        /*000c*/ 	.word	0x00000000
        /*0010*/ 	.short	0x0000
        /*0012*/ 	.short	0x0000
        /*0014*/ 	.byte	0x00, 0xf0, 0xa1, 0x03


	//----- nvinfo : EIATTR_SPARSE_MMA_MASK
	.align		4
.L_1258:
        /*0018*/ 	.byte	0x03, 0x50
        /*001a*/ 	.short	0x0000


	//----- nvinfo : EIATTR_MAXREG_COUNT
	.align		4
        /*001c*/ 	.byte	0x03, 0x1b
        /*001e*/ 	.short	0x00ff


	//----- nvinfo : EIATTR_NUM_BARRIERS
	.align		4
        /*0020*/ 	.byte	0x02, 0x4c
        /*0022*/ 	.byte	0x01
	.zero		1


	//----- nvinfo : EIATTR_ANNOTATIONS
	.align		4
        /*0024*/ 	.byte	0x04, 0x55
        /*0026*/ 	.short	(.L_1260 - .L_1259)


	//   ....[0]....
.L_1259:
        /* <DEDUP_REMOVED lines=85> */


	//----- nvinfo : EIATTR_MERCURY_ISA_VERSION
	.align		4
.L_1260:
        /*0568*/ 	.byte	0x03, 0x5f
        /*056a*/ 	.short	0x0101


	//----- nvinfo : EIATTR_COOP_GROUP_MASK_REGIDS
	.align		4
        /*056c*/ 	.byte	0x04, 0x29
        /*056e*/ 	.short	(.L_1262 - .L_1261)


	//   ....[0]....
.L_1261:
        /*0570*/ 	.word	0xffffffff


	//   ....[1]....
        /*0574*/ 	.word	0xffffffff


	//   ....[2]....
        /*0578*/ 	.word	0xffffffff


	//   ....[3]....
        /*057c*/ 	.word	0xffffffff


	//   ....[4]....
        /*0580*/ 	.word	0xffffffff


	//   ....[5]....
        /*0584*/ 	.word	0xffffffff


	//   ....[6]....
        /*0588*/ 	.word	0xffffffff


	//   ....[7]....
        /*058c*/ 	.word	0xffffffff


	//   ....[8]....
        /*0590*/ 	.word	0xffffffff


	//   ....[9]....
        /*0594*/ 	.word	0xffffffff


	//   ....[10]....
        /*0598*/ 	.word	0xffffffff


	//   ....[11]....
        /*059c*/ 	.word	0xffffffff


	//   ....[12]....
        /*05a0*/ 	.word	0xffffffff


	//   ....[13]....
        /*05a4*/ 	.word	0xffffffff


	//   ....[14]....
        /*05a8*/ 	.word	0xffffffff


	//   ....[15]....
        /*05ac*/ 	.word	0xffffffff


	//   ....[16]....
        /*05b0*/ 	.word	0xffffffff


	//   ....[17]....
        /*05b4*/ 	.word	0xffffffff


	//----- nvinfo : EIATTR_COOP_GROUP_INSTR_OFFSETS
	.align		4
.L_1262:
        /*05b8*/ 	.byte	0x04, 0x28
        /*05ba*/ 	.short	(.L_1264 - .L_1263)


	//   ....[0]....
.L_1263:
        /*05bc*/ 	.word	0x00005480


	//   ....[1]....
        /*05c0*/ 	.word	0x000054a0


	//   ....[2]....
        /*05c4*/ 	.word	0x000054c0


	//   ....[3]....
        /*05c8*/ 	.word	0x000054e0


	//   ....[4]....
        /*05cc*/ 	.word	0x00005500


	//   ....[5]....
        /*05d0*/ 	.word	0x00005c30


	//   ....[6]....
        /*05d4*/ 	.word	0x00005c50


	//   ....[7]....
        /*05d8*/ 	.word	0x00005c70


	//   ....[8]....
        /*05dc*/ 	.word	0x00005c90


	//   ....[9]....
        /*05e0*/ 	.word	0x00005cb0


	//   ....[10]....
        /*05e4*/ 	.word	0x00005e60


	//   ....[11]....
        /*05e8*/ 	.word	0x00005e70


	//   ....[12]....
        /*05ec*/ 	.word	0x00005ef0


	//   ....[13]....
        /*05f0*/ 	.word	0x00005f50


	//   ....[14]....
        /*05f4*/ 	.word	0x00005f80


	//   ....[15]....
        /*05f8*/ 	.word	0x00005f90


	//   ....[16]....
        /*05fc*/ 	.word	0x000060b0


	//   ....[17]....
        /*0600*/ 	.word	0x000060c0


	//----- nvinfo : EIATTR_VRC_CTA_INIT_COUNT
	.align		4
.L_1264:
        /*0604*/ 	.byte	0x02, 0x4a
	.zero		1
	.zero		1


	//----- nvinfo : EIATTR_EXIT_INSTR_OFFSETS
	.align		4
        /*0608*/ 	.byte	0x04, 0x1c
        /*060a*/ 	.short	(.L_1266 - .L_1265)


	//   ....[0]....
.L_1265:
        /*060c*/ 	.word	0x00001830


	//   ....[1]....
        /*0610*/ 	.word	0x000078f0


	//----- nvinfo : EIATTR_MAX_THREADS
	.align		4
.L_1266:
        /*0614*/ 	.byte	0x04, 0x05
        /*0616*/ 	.short	(.L_1268 - .L_1267)
.L_1267:
        /*0618*/ 	.word	0x00000080
        /*061c*/ 	.word	0x00000001
        /*0620*/ 	.word	0x00000001


	//----- nvinfo : EIATTR_CRS_STACK_SIZE
	.align		4
.L_1268:
        /*0624*/ 	.byte	0x04, 0x1e
        /*0626*/ 	.short	(.L_1270 - .L_1269)
.L_1269:
        /*0628*/ 	.word	0x00000000


	//----- nvinfo : EIATTR_CBANK_PARAM_SIZE
	.align		4
.L_1270:
        /*062c*/ 	.byte	0x03, 0x19
        /*062e*/ 	.short	0x00e8


	//----- nvinfo : EIATTR_PARAM_CBANK
	.align		4
        /*0630*/ 	.byte	0x04, 0x0a
        /*0632*/ 	.short	(.L_1272 - .L_1271)
	.align		4
.L_1271:
        /*0634*/ 	.word	index@(.nv.constant0._ZN10layer_norm31ln_parallel_residual_fwd_kernelINS_13Kernel_traitsIf6__halfS2_S2_fjLj7168ELj1ELj1ELj4ELj16ENS_18Kernel_traits_baseILj7168EfS2_S2_S2_fjLj128EEEEELb0ELb0ELb1EEEvNS_9FwdParamsE)
        /*0638*/ 	.short	0x0380
        /*063a*/ 	.short	0x00e8


	//----- nvinfo : EIATTR_SW_WAR
	.align		4
.L_1272:
        /*063c*/ 	.byte	0x04, 0x36
        /*063e*/ 	.short	(.L_1274 - .L_1273)
.L_1273:
        /*0640*/ 	.word	0x00000008
.L_1274:


//--------------------- .nv.info._ZN10layer_norm31ln_parallel_residual_fwd_kernelINS_13Kernel_traitsIf6__halfS2_S2_fjLj7168ELj1ELj1ELj4ELj16ENS_18Kernel_traits_baseILj7168EfS2_S2_S2_fjLj128EEEEELb0ELb1ELb0EEEvNS_9FwdParamsE --------------------------
	.section	.nv.info._ZN10layer_norm31ln_parallel_residual_fwd_kernelINS_13Kernel_traitsIf6__halfS2_S2_fjLj7168ELj1ELj1ELj4ELj16ENS_18Kernel_traits_baseILj7168EfS2_S2_S2_fjLj128EEEEELb0ELb1ELb0EEEvNS_9FwdParamsE,"",@"SHT_CUDA_INFO"
	.sectionflags	@""
	.align	4


	//----- nvinfo : EIATTR_CUDA_API_VERSION
	.align		4
        /*0000*/ 	.byte	0x04, 0x37
        /*0002*/ 	.short	(.L_1276 - .L_1275)
.L_1275:
        /*0004*/ 	.word	0x00000082


	//----- nvinfo : EIATTR_KPARAM_INFO
	.align		4
.L_1276:
        /*0008*/ 	.byte	0x04, 0x17
        /*000a*/ 	.short	(.L_1278 - .L_1277)
.L_1277:
        /*000c*/ 	.word	0x00000000
        /*0010*/ 	.short	0x0000
        /*0012*/ 	.short	0x0000
        /*0014*/ 	.byte	0x00, 0xf0, 0xa1, 0x03


	//----- nvinfo : EIATTR_SPARSE_MMA_MASK
	.align		4
.L_1278:
        /*0018*/ 	.byte	0x03, 0x50
        /*001a*/ 	.short	0x0000


	//----- nvinfo : EIATTR_MAXREG_COUNT
	.align		4
        /*001c*/ 	.byte	0x03, 0x1b
        /*001e*/ 	.short	0x00ff


	//----- nvinfo : EIATTR_NUM_BARRIERS
	.align		4
        /*0020*/ 	.byte	0x02, 0x4c
        /*0022*/ 	.byte	0x01
	.zero		1


	//----- nvinfo : EIATTR_MERCURY_ISA_VERSION
	.align		4
        /*0024*/ 	.byte	0x03, 0x5f
        /*0026*/ 	.short	0x0101


	//----- nvinfo : EIATTR_COOP_GROUP_MASK_REGIDS
	.align		4
        /*0028*/ 	.byte	0x04, 0x29
        /*002a*/ 	.short	(.L_1280 - .L_1279)


	//   ....[0]....
.L_1279:
        /*002c*/ 	.word	0xffffffff


	//   ....[1]....
        /*0030*/ 	.word	0xffffffff


	//   ....[2]....
        /*0034*/ 	.word	0xffffffff


	//   ....[3]....
        /*0038*/ 	.word	0xffffffff


	//   ....[4]....
        /*003c*/ 	.word	0xffffffff


	//   ....[5]....
        /*0040*/ 	.word	0xffffffff


	//   ....[6]....
        /*0044*/ 	.word	0xffffffff


	//   ....[7]....
        /*0048*/ 	.word	0xffffffff


	//   ....[8]....
        /*004c*/ 	.word	0xffffffff


	//   ....[9]....
        /*0050*/ 	.word	0xffffffff


	//   ....[10]....
        /*0054*/ 	.word	0xffffffff


	//   ....[11]....
        /*0058*/ 	.word	0xffffffff


	//   ....[12]....
        /*005c*/ 	.word	0xffffffff


	//   ....[13]....
        /*0060*/ 	.word	0xffffffff


	//   ....[14]....
        /*0064*/ 	.word	0xffffffff


	//   ....[15]....
        /*0068*/ 	.word	0xffffffff


	//   ....[16]....
        /*006c*/ 	.word	0xffffffff


	//   ....[17]....
        /*0070*/ 	.word	0xffffffff


	//----- nvinfo : EIATTR_COOP_GROUP_INSTR_OFFSETS
	.align		4
.L_1280:
        /*0074*/ 	.byte	0x04, 0x28
        /*0076*/ 	.short	(.L_1282 - .L_1281)


	//   ....[0]....
.L_1281:
        /*0078*/ 	.word	0x00004d60


	//   ....[1]....
        /*007c*/ 	.word	0x00004d80


	//   ....[2]....
        /*0080*/ 	.word	0x00004da0


	//   ....[3]....
        /*0084*/ 	.word	0x00004dc0


	//   ....[4]....
        /*0088*/ 	.word	0x00004de0


	//   ....[5]....
        /*008c*/ 	.word	0x00005590


	//   ....[6]....
        /*0090*/ 	.word	0x000055d0


	//   ....[7]....
        /*0094*/ 	.word	0x000055f0


	//   ....[8]....
        /*0098*/ 	.word	0x00005610


	//   ....[9]....
        /*009c*/ 	.word	0x00005630


	//   ....[10]....
        /*00a0*/ 	.word	0x000057c0


	//   ....[11]....
        /*00a4*/ 	.word	0x00005800


	//   ....[12]....
        /*00a8*/ 	.word	0x00005840


	//   ....[13]....
        /*00ac*/ 	.word	0x000058e0


	//   ....[14]....
        /*00b0*/ 	.word	0x00005960


	//   ....[15]....
        /*00b4*/ 	.word	0x000059b0


	//   ....[16]....
        /*00b8*/ 	.word	0x00005a10


	//   ....[17]....
        /*00bc*/ 	.word	0x00005a60


	//----- nvinfo : EIATTR_VRC_CTA_INIT_COUNT
	.align		4
.L_1282:
        /*00c0*/ 	.byte	0x02, 0x4a
	.zero		1
	.zero		1


	//----- nvinfo : EIATTR_EXIT_INSTR_OFFSETS
	.align		4
        /*00c4*/ 	.byte	0x04, 0x1c
        /*00c6*/ 	.short	(.L_1284 - .L_1283)


	//   ....[0]....
.L_1283:
        /*00c8*/ 	.word	0x00000a10


	//   ....[1]....
        /*00cc*/ 	.word	0x00006a90


	//----- nvinfo : EIATTR_MAX_THREADS
	.align		4
.L_1284:
        /*00d0*/ 	.byte	0x04, 0x05
        /*00d2*/ 	.short	(.L_1286 - .L_1285)
.L_1285:
        /*00d4*/ 	.word	0x00000080
        /*00d8*/ 	.word	0x00000001
        /*00dc*/ 	.word	0x00000001


	//----- nvinfo : EIATTR_CRS_STACK_SIZE
	.align		4
.L_1286:
        /*00e0*/ 	.byte	0x04, 0x1e
        /*00e2*/ 	.short	(.L_1288 - .L_1287)
.L_1287:
        /*00e4*/ 	.word	0x00000000


	//----- nvinfo : EIATTR_CBANK_PARAM_SIZE
	.align		4
.L_1288:
        /*00e8*/ 	.byte	0x03, 0x19
        /*00ea*/ 	.short	0x00e8


	//----- nvinfo : EIATTR_PARAM_CBANK
	.align		4
        /*00ec*/ 	.byte	0x04, 0x0a
        /*00ee*/ 	.short	(.L_1290 - .L_1289)
	.align		4
.L_1289:
        /*00f0*/ 	.word	index@(.nv.constant0._ZN10layer_norm31ln_parallel_residual_fwd_kernelINS_13Kernel_traitsIf6__halfS2_S2_fjLj7168ELj1ELj1ELj4ELj16ENS_18Kernel_traits_baseILj7168EfS2_S2_S2_fjLj128EEEEELb0ELb1ELb0EEEvNS_9FwdParamsE)
        /*00f4*/ 	.short	0x0380
        /*00f6*/ 	.short	0x00e8


	//----- nvinfo : EIATTR_SW_WAR
	.align		4
.L_1290:
        /*00f8*/ 	.byte	0x04, 0x36
        /*00fa*/ 	.short	(.L_1292 - .L_1291)
.L_1291:
        /*00fc*/ 	.word	0x00000008
.L_1292:


//--------------------- .nv.info._ZN10layer_norm31ln_parallel_residual_fwd_kernelINS_13Kernel_traitsIf6__halfS2_S2_fjLj7168ELj1ELj1ELj4ELj16ENS_18Kernel_traits_baseILj7168EfS2_S2_S2_fjLj128EEEEELb0ELb1ELb1EEEvNS_9FwdParamsE --------------------------
	.section	.nv.info._ZN10layer_norm31ln_parallel_residual_fwd_kernelINS_13Kernel_traitsIf6__halfS2_S2_fjLj7168ELj1ELj1ELj4ELj16ENS_18Kernel_traits_baseILj7168EfS2_S2_S2_fjLj128EEEEELb0ELb1ELb1EEEvNS_9FwdParamsE,"",@"SHT_CUDA_INFO"
	.sectionflags	@""
	.align	4


	//----- nvinfo : EIATTR_CUDA_API_VERSION
	.align		4
        /*0000*/ 	.byte	0x04, 0x37
        /*0002*/ 	.short	(.L_1294 - .L_1293)
.L_1293:
        /*0004*/ 	.word	0x00000082


	//----- nvinfo : EIATTR_KPARAM_INFO
	.align		4
.L_1294:
        /*0008*/ 	.byte	0x04, 0x17
        /*000a*/ 	.short	(.L_1296 - .L_1295)
.L_1295:
        /*000c*/ 	.word	0x00000000
        /*0010*/ 	.short	0x0000
        /*0012*/ 	.short	0x0000
        /*0014*/ 	.byte	0x00, 0xf0, 0xa1, 0x03


	//----- nvinfo : EIATTR_SPARSE_MMA_MASK
	.align		4
.L_1296:
        /*0018*/ 	.byte	0x03, 0x50
        /*001a*/ 	.short	0x0000


	//----- nvinfo : EIATTR_MAXREG_COUNT
	.align		4
        /*001c*/ 	.byte	0x03, 0x1b
        /*001e*/ 	.short	0x00ff


	//----- nvinfo : EIATTR_NUM_BARRIERS
	.align		4
        /*0020*/ 	.byte	0x02, 0x4c
        /*0022*/ 	.byte	0x01
	.zero		1


	//----- nvinfo : EIATTR_MERCURY_ISA_VERSION
	.align		4
        /*0024*/ 	.byte	0x03, 0x5f
        /*0026*/ 	.short	0x0101


	//----- nvinfo : EIATTR_COOP_GROUP_MASK_REGIDS
	.align		4
        /*0028*/ 	.byte	0x04, 0x29
        /*002a*/ 	.short	(.L_1298 - .L_1297)


	//   ....[0]....
.L_1297:
        /*002c*/ 	.word	0xffffffff


	//   ....[1]....
        /*0030*/ 	.word	0xffffffff


	//   ....[2]....
        /*0034*/ 	.word	0xffffffff


	//   ....[3]....
        /*0038*/ 	.word	0xffffffff


	//   ....[4]....
        /*003c*/ 	.word	0xffffffff


	//   ....[5]....
        /*0040*/ 	.word	0xffffffff


	//   ....[6]....
        /*0044*/ 	.word	0xffffffff


	//   ....[7]....
        /*0048*/ 	.word	0xffffffff


	//   ....[8]....
        /*004c*/ 	.word	0xffffffff


	//   ....[9]....
        /*0050*/ 	.word	0xffffffff


	//   ....[10]....
        /*0054*/ 	.word	0xffffffff


	//   ....[11]....
        /*0058*/ 	.word	0xffffffff


	//   ....[12]....
        /*005c*/ 	.word	0xffffffff


	//   ....[13]....
        /*0060*/ 	.word	0xffffffff


	//   ....[14]....
        /*0064*/ 	.word	0xffffffff


	//   ....[15]....
        /*0068*/ 	.word	0xffffffff


	//   ....[16]....
        /*006c*/ 	.word	0xffffffff


	//   ....[17]....
        /*0070*/ 	.word	0xffffffff


	//----- nvinfo : EIATTR_COOP_GROUP_INSTR_OFFSETS
	.align		4
.L_1298:
        /*0074*/ 	.byte	0x04, 0x28
        /*0076*/ 	.short	(.L_1300 - .L_1299)


	//   ....[0]....
.L_1299:
        /*0078*/ 	.word	0x000041b0


	//   ....[1]....
        /*007c*/ 	.word	0x000041d0


	//   ....[2]....
        /*0080*/ 	.word	0x000041f0


	//   ....[3]....
        /*0084*/ 	.word	0x00004210


	//   ....[4]....
        /*0088*/ 	.word	0x00004230


	//   ....[5]....
        /*008c*/ 	.word	0x00004960


	//   ....[6]....
        /*0090*/ 	.word	0x00004980


	//   ....[7]....
        /*0094*/ 	.word	0x000049b0


	//   ....[8]....
        /*0098*/ 	.word	0x000049f0


	//   ....[9]....
        /*009c*/ 	.word	0x00004a30


	//   ....[10]....
        /*00a0*/ 	.word	0x00004be0


	//   ....[11]....
        /*00a4*/ 	.word	0x00004c20


	//   ....[12]....
        /*00a8*/ 	.word	0x00004c30


	//   ....[13]....
        /*00ac*/ 	.word	0x00004c70


	//   ....[14]....
        /*00b0*/ 	.word	0x00004d40


	//   ....[15]....
        /*00b4*/ 	.word	0x00004d70


	//   ....[16]....
        /*00b8*/ 	.word	0x00004e20


	//   ....[17]....
        /*00bc*/ 	.word	0x00004e50


	//----- nvinfo : EIATTR_VRC_CTA_INIT_COUNT
	.align		4
.L_1300:
        /*00c0*/ 	.byte	0x02, 0x4a
	.zero		1
	.zero		1


	//----- nvinfo : EIATTR_EXIT_INSTR_OFFSETS
	.align		4
        /*00c4*/ 	.byte	0x04, 0x1c
        /*00c6*/ 	.short	(.L_1302 - .L_1301)


	//   ....[0]....
.L_1301:
        /*00c8*/ 	.word	0x000005c0


	//   ....[1]....
        /*00cc*/ 	.word	0x00005c80


	//----- nvinfo : EIATTR_MAX_THREADS
	.align		4
.L_1302:
        /*00d0*/ 	.byte	0x04, 0x05
        /*00d2*/ 	.short	(.L_1304 - .L_1303)
.L_1303:
        /*00d4*/ 	.word	0x00000080
        /*00d8*/ 	.word	0x00000001
        /*00dc*/ 	.word	0x00000001


	//----- nvinfo : EIATTR_CRS_STACK_SIZE
	.align		4
.L_1304:
        /*00e0*/ 	.byte	0x04, 0x1e
        /*00e2*/ 	.short	(.L_1306 - .L_1305)
.L_1305:
        /*00e4*/ 	.word	0x00000000


	//----- nvinfo : EIATTR_CBANK_PARAM_SIZE
	.align		4
.L_1306:
        /*00e8*/ 	.byte	0x03, 0x19
        /*00ea*/ 	.short	0x00e8


	//----- nvinfo : EIATTR_PARAM_CBANK
	.align		4
        /*00ec*/ 	.byte	0x04, 0x0a
        /*00ee*/ 	.short	(.L_1308 - .L_1307)
	.align		4
.L_1307:
        /*00f0*/ 	.word	index@(.nv.constant0._ZN10layer_norm31ln_parallel_residual_fwd_kernelINS_13Kernel_traitsIf6__halfS2_S2_fjLj7168ELj1ELj1ELj4ELj16ENS_18Kernel_traits_baseILj7168EfS2_S2_S2_fjLj128EEEEELb0ELb1ELb1EEEvNS_9FwdParamsE)
        /*00f4*/ 	.short	0x0380
        /*00f6*/ 	.short	0x00e8


	//----- nvinfo : EIATTR_SW_WAR
	.align		4
.L_1308:
        /*00f8*/ 	.byte	0x04, 0x36
        /*00fa*/ 	.short	(.L_1310 - .L_1309)
.L_1309:
        /*00fc*/ 	.word	0x00000008
.L_1310:


//--------------------- .nv.info._ZN10layer_norm31ln_parallel_residual_fwd_kernelINS_13Kernel_traitsIf6__halfS2_S2_fjLj7168ELj1ELj1ELj4ELj16ENS_18Kernel_traits_baseILj7168EfS2_S2_S2_fjLj128EEEEELb1ELb0ELb0EEEvNS_9FwdParamsE --------------------------
	.section	.nv.info._ZN10layer_norm31ln_parallel_residual_fwd_kernelINS_13Kernel_traitsIf6__halfS2_S2_fjLj7168ELj1ELj1ELj4ELj16ENS_18Kernel_traits_baseILj7168EfS2_S2_S2_fjLj128EEEEELb1ELb0ELb0EEEvNS_9FwdParamsE,"",@"SHT_CUDA_INFO"
	.sectionflags	@""
	.align	4


	//----- nvinfo : EIATTR_CUDA_API_VERSION
	.align		4
        /*0000*/ 	.byte	0x04, 0x37
        /*0002*/ 	.short	(.L_1312 - .L_1311)
.L_1311:
        /*0004*/ 	.word	0x00000082


	//----- nvinfo : EIATTR_KPARAM_INFO
	.align		4
.L_1312:
        /*0008*/ 	.byte	0x04, 0x17
        /*000a*/ 	.short	(.L_1314 - .L_1313)
.L_1313:
        /*000c*/ 	.word	0x00000000
        /*0010*/ 	.short	0x0000
        /*0012*/ 	.short	0x0000
        /*0014*/ 	.byte	0x00, 0xf0, 0xa1, 0x03


	//----- nvinfo : EIATTR_SPARSE_MMA_MASK
	.align		4
.L_1314:
        /*0018*/ 	.byte	0x03, 0x50
        /*001a*/ 	.short	0x0000


	//----- nvinfo : EIATTR_MAXREG_COUNT
	.align		4
        /*001c*/ 	.byte	0x03, 0x1b
        /*001e*/ 	.short	0x00ff


	//----- nvinfo : EIATTR_NUM_BARRIERS
	.align		4
        /*0020*/ 	.byte	0x02, 0x4c
        /*0022*/ 	.byte	0x01
	.zero		1


	//----- nvinfo : EIATTR_ANNOTATIONS
	.align		4
        /*0024*/ 	.byte	0x04, 0x55
        /*0026*/ 	.short	(.L_1316 - .L_1315)


	//   ....[0]....
.L_1315:
        /* <DEDUP_REMOVED lines=237> */


	//----- nvinfo : EIATTR_MERCURY_ISA_VERSION
	.align		4
.L_1316:
        /*0ee8*/ 	.byte	0x03, 0x5f
        /*0eea*/ 	.short	0x0101


	//----- nvinfo : EIATTR_COOP_GROUP_MASK_REGIDS
	.align		4
        /*0eec*/ 	.byte	0x04, 0x29
        /*0eee*/ 	.short	(.L_1318 - .L_1317)


	//   ....[0]....
.L_1317:
        /*0ef0*/ 	.word	0xffffffff


	//   ....[1]....
        /*0ef4*/ 	.word	0xffffffff


	//   ....[2]....
        /*0ef8*/ 	.word	0xffffffff


	//   ....[3]....
        /*0efc*/ 	.word	0xffffffff


	//   ....[4]....
        /*0f00*/ 	.word	0xffffffff


	//   ....[5]....
        /*0f04*/ 	.word	0xffffffff


	//   ....[6]....
        /*0f08*/ 	.word	0xffffffff


	//   ....[7]....
        /*0f0c*/ 	.word	0xffffffff


	//   ....[8]....
        /*0f10*/ 	.word	0xffffffff


	//   ....[9]....
        /*0f14*/ 	.word	0xffffffff


	//   ....[10]....
        /*0f18*/ 	.word	0xffffffff


	//   ....[11]....
        /*0f1c*/ 	.word	0xffffffff


	//   ....[12]....
        /*0f20*/ 	.word	0xffffffff


	//   ....[13]....
        /*0f24*/ 	.word	0xffffffff


	//   ....[14]....
        /*0f28*/ 	.word	0xffffffff


	//   ....[15]....
        /*0f2c*/ 	.word	0xffffffff


	//   ....[16]....
        /*0f30*/ 	.word	0xffffffff


	//   ....[17]....
        /*0f34*/ 	.word	0xffffffff


	//----- nvinfo : EIATTR_COOP_GROUP_INSTR_OFFSETS
	.align		4
.L_1318:
        /*0f38*/ 	.byte	0x04, 0x28
        /*0f3a*/ 	.short	(.L_1320 - .L_1319)


	//   ....[0]....
.L_1319:
        /*0f3c*/ 	.word	0x0004ab60


	//   ....[1]....
        /*0f40*/ 	.word	0x0004ab80


	//   ....[2]....
        /*0f44*/ 	.word	0x0004aba0


	//   ....[3]....
        /*0f48*/ 	.word	0x0004abc0


	//   ....[4]....
        /*0f4c*/ 	.word	0x0004abe0


	//   ....[5]....
        /*0f50*/ 	.word	0x0004b330


	//   ....[6]....
        /*0f54*/ 	.word	0x0004b350


	//   ....[7]....
        /*0f58*/ 	.word	0x0004b370


	//   ....[8]....
        /*0f5c*/ 	.word	0x0004b390


	//   ....[9]....
        /*0f60*/ 	.word	0x0004b3b0


	//   ....[10]....
        /*0f64*/ 	.word	0x0004b560


	//   ....[11]....
        /*0f68*/ 	.word	0x0004b5a0


	//   ....[12]....
        /*0f6c*/ 	.word	0x0004b630


	//   ....[13]....
        /*0f70*/ 	.word	0x0004b650


	//   ....[14]....
        /*0f74*/ 	.word	0x0004b6f0


	//   ....[15]....
        /*0f78*/ 	.word	0x0004b750


	//   ....[16]....
        /*0f7c*/ 	.word	0x0004b780


	//   ....[17]....
        /*0f80*/ 	.word	0x0004b7c0


	//----- nvinfo : EIATTR_VRC_CTA_INIT_COUNT
	.align		4
.L_1320:
        /*0f84*/ 	.byte	0x02, 0x4a
	.zero		1
	.zero		1


	//----- nvinfo : EIATTR_EXIT_INSTR_OFFSETS
	.align		4
        /*0f88*/ 	.byte	0x04, 0x1c
        /*0f8a*/ 	.short	(.L_1322 - .L_1321)


	//   ....[0]....
.L_1321:
        /*0f8c*/ 	.word	0x000062f0


	//   ....[1]....
        /*0f90*/ 	.word	0x0004d3c0


	//----- nvinfo : EIATTR_MAX_THREADS
	.align		4
.L_1322:
        /*0f94*/ 	.byte	0x04, 0x05
        /*0f96*/ 	.short	(.L_1324 - .L_1323)
.L_1323:
        /*0f98*/ 	.word	0x00000080
        /*0f9c*/ 	.word	0x00000001
        /*0fa0*/ 	.word	0x00000001


	//----- nvinfo : EIATTR_CRS_STACK_SIZE
	.align		4
.L_1324:
        /*0fa4*/ 	.byte	0x04, 0x1e
        /*0fa6*/ 	.short	(.L_1326 - .L_1325)
.L_1325:
        /*0fa8*/ 	.word	0x00000000


	//----- nvinfo : EIATTR_CBANK_PARAM_SIZE
	.align		4
.L_1326:
        /*0fac*/ 	.byte	0x03, 0x19
        /*0fae*/ 	.short	0x00e8


	//----- nvinfo : EIATTR_PARAM_CBANK
	.align		4
        /*0fb0*/ 	.byte	0x04, 0x0a
        /*0fb2*/ 	.short	(.L_1328 - .L_1327)
	.align		4
.L_1327:
        /*0fb4*/ 	.word	index@(.nv.constant0._ZN10layer_norm31ln_parallel_residual_fwd_kernelINS_13Kernel_traitsIf6__halfS2_S2_fjLj7168ELj1ELj1ELj4ELj16ENS_18Kernel_traits_baseILj7168EfS2_S2_S2_fjLj128EEEEELb1ELb0ELb0EEEvNS_9FwdParamsE)
        /*0fb8*/ 	.short	0x0380
        /*0fba*/ 	.short	0x00e8


	//----- nvinfo : EIATTR_SW_WAR
	.align		4
.L_1328:
        /*0fbc*/ 	.byte	0x04, 0x36
        /*0fbe*/ 	.short	(.L_1330 - .L_1329)
.L_1329:
        /*0fc0*/ 	.word	0x00000008
.L_1330:


//--------------------- .nv.info._ZN10layer_norm31ln_parallel_residual_fwd_kernelINS_13Kernel_traitsIf6__halfS2_S2_fjLj7168ELj1ELj1ELj4ELj16ENS_18Kernel_traits_baseILj7168EfS2_S2_S2_fjLj128EEEEELb1ELb0ELb1EEEvNS_9FwdParamsE --------------------------
	.section	.nv.info._ZN10layer_norm31ln_parallel_residual_fwd_kernelINS_13Kernel_traitsIf6__halfS2_S2_fjLj7168ELj1ELj1ELj4ELj16ENS_18Kernel_traits_baseILj7168EfS2_S2_S2_fjLj128EEEEELb1ELb0ELb1EEEvNS_9FwdParamsE,"",@"SHT_CUDA_INFO"
	.sectionflags	@""
	.align	4


	//----- nvinfo : EIATTR_CUDA_API_VERSION
	.align		4
        /*0000*/ 	.byte	0x04, 0x37
        /*0002*/ 	.short	(.L_1332 - .L_1331)
.L_1331:
        /*0004*/ 	.word	0x00000082


	//----- nvinfo : EIATTR_KPARAM_INFO
	.align		4
.L_1332:
        /*0008*/ 	.byte	0x04, 0x17
        /*000a*/ 	.short	(.L_1334 - .L_1333)
.L_1333:
        /*000c*/ 	.word	0x00000000
        /*0010*/ 	.short	0x0000
        /*0012*/ 	.short	0x0000
        /*0014*/ 	.byte	0x00, 0xf0, 0xa1, 0x03


	//----- nvinfo : EIATTR_SPARSE_MMA_MASK
	.align		4
.L_1334:
        /*0018*/ 	.byte	0x03, 0x50
        /*001a*/ 	.short	0x0000


	//----- nvinfo : EIATTR_MAXREG_COUNT
	.align		4
        /*001c*/ 	.byte	0x03, 0x1b
        /*001e*/ 	.short	0x00ff


	//----- nvinfo : EIATTR_NUM_BARRIERS
	.align		4
        /*0020*/ 	.byte	0x02, 0x4c
        /*0022*/ 	.byte	0x01
	.zero		1


	//----- nvinfo : EIATTR_ANNOTATIONS
	.align		4
        /*0024*/ 	.byte	0x04, 0x55
        /*0026*/ 	.short	(.L_1336 - .L_1335)


	//   ....[0]....
.L_1335:
        /* <DEDUP_REMOVED lines=115> */


	//----- nvinfo : EIATTR_MERCURY_ISA_VERSION
	.align		4
.L_1336:
        /*0748*/ 	.byte	0x03, 0x5f
        /*074a*/ 	.short	0x0101


	//----- nvinfo : EIATTR_COOP_GROUP_MASK_REGIDS
	.align		4
        /*074c*/ 	.byte	0x04, 0x29
        /*074e*/ 	.short	(.L_1338 - .L_1337)


	//   ....[0]....
.L_1337:
        /*0750*/ 	.word	0xffffffff


	//   ....[1]....
        /*0754*/ 	.word	0xffffffff


	//   ....[2]....
        /*0758*/ 	.word	0xffffffff


	//   ....[3]....
        /*075c*/ 	.word	0xffffffff


	//   ....[4]....
        /*0760*/ 	.word	0xffffffff


	//   ....[5]....
        /*0764*/ 	.word	0xffffffff


	//   ....[6]....
        /*0768*/ 	.word	0xffffffff


	//   ....[7]....
        /*076c*/ 	.word	0xffffffff


	//   ....[8]....
        /*0770*/ 	.word	0xffffffff


	//   ....[9]....
        /*0774*/ 	.word	0xffffffff


	//   ....[10]....
        /*0778*/ 	.word	0xffffffff


	//   ....[11]....
        /*077c*/ 	.word	0xffffffff


	//   ....[12]....
        /*0780*/ 	.word	0xffffffff


	//   ....[13]....
        /*0784*/ 	.word	0xffffffff


	//   ....[14]....
        /*0788*/ 	.word	0xffffffff


	//   ....[15]....
        /*078c*/ 	.word	0xffffffff


	//   ....[16]....
        /*0790*/ 	.word	0xffffffff


	//   ....[17]....
        /*0794*/ 	.word	0xffffffff


	//----- nvinfo : EIATTR_COOP_GROUP_INSTR_OFFSETS
	.align		4
.L_1338:
        /*0798*/ 	.byte	0x04, 0x28
        /*079a*/ 	.short	(.L_1340 - .L_1339)


	//   ....[0]....
.L_1339:
        /*079c*/ 	.word	0x000475a0


	//   ....[1]....
        /*07a0*/ 	.word	0x000475c0


	//   ....[2]....
        /*07a4*/ 	.word	0x000475e0


	//   ....[3]....
        /*07a8*/ 	.word	0x00047600


	//   ....[4]....
        /*07ac*/ 	.word	0x00047620


	//   ....[5]....
        /*07b0*/ 	.word	0x00047d50


	//   ....[6]....
        /*07b4*/ 	.word	0x00047d70


	//   ....[7]....
        /*07b8*/ 	.word	0x00047d90


	//   ....[8]....
        /*07bc*/ 	.word	0x00047db0


	//   ....[9]....
        /*07c0*/ 	.word	0x00047dd0


	//   ....[10]....
        /*07c4*/ 	.word	0x00047f80


	//   ....[11]....
        /*07c8*/ 	.word	0x00047f90


	//   ....[12]....
        /*07cc*/ 	.word	0x000480a0


	//   ....[13]....
        /*07d0*/ 	.word	0x000480d0


	//   ....[14]....
        /*07d4*/ 	.word	0x00048120


	//   ....[15]....
        /*07d8*/ 	.word	0x00048150


	//   ....[16]....
        /*07dc*/ 	.word	0x00048220


	//   ....[17]....
        /*07e0*/ 	.word	0x00048240


	//----- nvinfo : EIATTR_VRC_CTA_INIT_COUNT
	.align		4
.L_1340:
        /*07e4*/ 	.byte	0x02, 0x4a
	.zero		1
	.zero		1


	//----- nvinfo : EIATTR_EXIT_INSTR_OFFSETS
	.align		4
        /*07e8*/ 	.byte	0x04, 0x1c
        /*07ea*/ 	.short	(.L_1342 - .L_1341)


	//   ....[0]....
.L_1341:
        /*07ec*/ 	.word	0x00001bc0


	//   ....[1]....
        /*07f0*/ 	.word	0x00049b30


	//----- nvinfo : EIATTR_MAX_THREADS
	.align		4
.L_1342:
        /*07f4*/ 	.byte	0x04, 0x05
        /*07f6*/ 	.short	(.L_1344 - .L_1343)
.L_1343:
        /*07f8*/ 	.word	0x00000080
        /*07fc*/ 	.word	0x00000001
        /*0800*/ 	.word	0x00000001


	//----- nvinfo : EIATTR_CRS_STACK_SIZE
	.align		4
.L_1344:
        /*0804*/ 	.byte	0x04, 0x1e
        /*0806*/ 	.short	(.L_1346 - .L_1345)
.L_1345:
        /*0808*/ 	.word	0x00000000


	//----- nvinfo : EIATTR_CBANK_PARAM_SIZE
	.align		4
.L_1346:
        /*080c*/ 	.byte	0x03, 0x19
        /*080e*/ 	.short	0x00e8


	//----- nvinfo : EIATTR_PARAM_CBANK
	.align		4
        /*0810*/ 	.byte	0x04, 0x0a
        /*0812*/ 	.short	(.L_1348 - .L_1347)
	.align		4
.L_1347:
        /*0814*/ 	.word	index@(.nv.constant0._ZN10layer_norm31ln_parallel_residual_fwd_kernelINS_13Kernel_traitsIf6__halfS2_S2_fjLj7168ELj1ELj1ELj4ELj16ENS_18Kernel_traits_baseILj7168EfS2_S2_S2_fjLj128EEEEELb1ELb0ELb1EEEvNS_9FwdParamsE)
        /*0818*/ 	.short	0x0380
        /*081a*/ 	.short	0x00e8


	//----- nvinfo : EIATTR_SW_WAR
	.align		4
.L_1348:
        /*081c*/ 	.byte	0x04, 0x36
        /*081e*/ 	.short	(.L_1350 - .L_1349)
.L_1349:
        /*0820*/ 	.word	0x00000008
.L_1350:


//--------------------- .nv.info._ZN10layer_norm31ln_parallel_residual_fwd_kernelINS_13Kernel_traitsIf6__halfS2_S2_fjLj7168ELj1ELj1ELj4ELj16ENS_18Kernel_traits_baseILj7168EfS2_S2_S2_fjLj128EEEEELb1ELb1ELb0EEEvNS_9FwdParamsE --------------------------
	.section	.nv.info._ZN10layer_norm31ln_parallel_residual_fwd_kernelINS_13Kernel_traitsIf6__halfS2_S2_fjLj7168ELj1ELj1ELj4ELj16ENS_18Kernel_traits_baseILj7168EfS2_S2_S2_fjLj128EEEEELb1ELb1ELb0EEEvNS_9FwdParamsE,"",@"SHT_CUDA_INFO"
	.sectionflags	@""
	.align	4


	//----- nvinfo : EIATTR_CUDA_API_VERSION
	.align		4
        /*0000*/ 	.byte	0x04, 0x37
        /*0002*/ 	.short	(.L_1352 - .L_1351)
.L_1351:
        /*0004*/ 	.word	0x00000082


	//----- nvinfo : EIATTR_KPARAM_INFO
	.align		4
.L_1352:
        /*0008*/ 	.byte	0x04, 0x17
        /*000a*/ 	.short	(.L_1354 - .L_1353)
.L_1353:
        /*000c*/ 	.word	0x00000000
        /*0010*/ 	.short	0x0000
        /*0012*/ 	.short	0x0000
        /*0014*/ 	.byte	0x00, 0xf0, 0xa1, 0x03


	//----- nvinfo : EIATTR_SPARSE_MMA_MASK
	.align		4
.L_1354:
        /*0018*/ 	.byte	0x03, 0x50
        /*001a*/ 	.short	0x0000


	//----- nvinfo : EIATTR_MAXREG_COUNT
	.align		4
        /*001c*/ 	.byte	0x03, 0x1b
        /*001e*/ 	.short	0x00ff


	//----- nvinfo : EIATTR_NUM_BARRIERS
	.align		4
        /*0020*/ 	.byte	0x02, 0x4c
        /*0022*/ 	.byte	0x01
	.zero		1


	//----- nvinfo : EIATTR_MERCURY_ISA_VERSION
	.align		4
        /*0024*/ 	.byte	0x03, 0x5f
        /*0026*/ 	.short	0x0101


	//----- nvinfo : EIATTR_COOP_GROUP_MASK_REGIDS
	.align		4
        /*0028*/ 	.byte	0x04, 0x29
        /*002a*/ 	.short	(.L_1356 - .L_1355)


	//   ....[0]....
.L_1355:
        /*002c*/ 	.word	0xffffffff


	//   ....[1]....
        /*0030*/ 	.word	0xffffffff


	//   ....[2]....
        /*0034*/ 	.word	0xffffffff


	//   ....[3]....
        /*0038*/ 	.word	0xffffffff


	//   ....[4]....
        /*003c*/ 	.word	0xffffffff


	//   ....[5]....
        /*0040*/ 	.word	0xffffffff


	//   ....[6]....
        /*0044*/ 	.word	0xffffffff


	//   ....[7]....
        /*0048*/ 	.word	0xffffffff


	//   ....[8]....
        /*004c*/ 	.word	0xffffffff


	//   ....[9]....
        /*0050*/ 	.word	0xffffffff


	//   ....[10]....
        /*0054*/ 	.word	0xffffffff


	//   ....[11]....
        /*0058*/ 	.word	0xffffffff


	//   ....[12]....
        /*005c*/ 	.word	0xffffffff


	//   ....[13]....
        /*0060*/ 	.word	0xffffffff


	//   ....[14]....
        /*0064*/ 	.word	0xffffffff


	//   ....[15]....
        /*0068*/ 	.word	0xffffffff


	//   ....[16]....
        /*006c*/ 	.word	0xffffffff


	//   ....[17]....
        /*0070*/ 	.word	0xffffffff


	//----- nvinfo : EIATTR_COOP_GROUP_INSTR_OFFSETS
	.align		4
.L_1356:
        /*0074*/ 	.byte	0x04, 0x28
        /*0076*/ 	.short	(.L_1358 - .L_1357)


	//   ....[0]....
.L_1357:
        /*0078*/ 	.word	0x000392b0


	//   ....[1]....
        /*007c*/ 	.word	0x000392d0


	//   ....[2]....
        /*0080*/ 	.word	0x000392f0


	//   ....[3]....
        /*0084*/ 	.word	0x00039310


	//   ....[4]....
        /*0088*/ 	.word	0x00039330


	//   ....[5]....
        /*008c*/ 	.word	0x00039a80


	//   ....[6]....
        /*0090*/ 	.word	0x00039ab0


	//   ....[7]....
        /*0094*/ 	.word	0x00039ae0


	//   ....[8]....
        /*0098*/ 	.word	0x00039b10


	//   ....[9]....
        /*009c*/ 	.word	0x00039b30


	//   ....[10]....
        /*00a0*/ 	.word	0x00039c00


	//   ....[11]....
        /*00a4*/ 	.word	0x00039c40


	//   ....[12]....
        /*00a8*/ 	.word	0x00039c60


	//   ....[13]....
        /*00ac*/ 	.word	0x00039d00


	//   ....[14]....
        /*00b0*/ 	.word	0x00039dc0


	//   ....[15]....
        /*00b4*/ 	.word	0x00039e10


	//   ....[16]....
        /*00b8*/ 	.word	0x00039e50


	//   ....[17]....
        /*00bc*/ 	.word	0x00039e90


	//----- nvinfo : EIATTR_VRC_CTA_INIT_COUNT
	.align		4
.L_1358:
        /*00c0*/ 	.byte	0x02, 0x4a
	.zero		1
	.zero		1


	//----- nvinfo : EIATTR_EXIT_INSTR_OFFSETS
	.align		4
        /*00c4*/ 	.byte	0x04, 0x1c
        /*00c6*/ 	.short	(.L_1360 - .L_1359)


	//   ....[0]....
.L_1359:
        /*00c8*/ 	.word	0x00000cb0


	//   ....[1]....
        /*00cc*/ 	.word	0x0003aef0


	//----- nvinfo : EIATTR_MAX_THREADS
	.align		4
.L_1360:
        /*00d0*/ 	.byte	0x04, 0x05
        /*00d2*/ 	.short	(.L_1362 - .L_1361)
.L_1361:
        /*00d4*/ 	.word	0x00000080
        /*00d8*/ 	.word	0x00000001
        /*00dc*/ 	.word	0x00000001


	//----- nvinfo : EIATTR_CRS_STACK_SIZE
	.align		4
.L_1362:
        /*00e0*/ 	.byte	0x04, 0x1e
        /*00e2*/ 	.short	(.L_1364 - .L_1363)
.L_1363:
        /*00e4*/ 	.word	0x00000000


	//----- nvinfo : EIATTR_CBANK_PARAM_SIZE
	.align		4
.L_1364:
        /*00e8*/ 	.byte	0x03, 0x19
        /*00ea*/ 	.short	0x00e8


	//----- nvinfo : EIATTR_PARAM_CBANK
	.align		4
        /*00ec*/ 	.byte	0x04, 0x0a
        /*00ee*/ 	.short	(.L_1366 - .L_1365)
	.align		4
.L_1365:
        /*00f0*/ 	.word	index@(.nv.constant0._ZN10layer_norm31ln_parallel_residual_fwd_kernelINS_13Kernel_traitsIf6__halfS2_S2_fjLj7168ELj1ELj1ELj4ELj16ENS_18Kernel_traits_baseILj7168EfS2_S2_S2_fjLj128EEEEELb1ELb1ELb0EEEvNS_9FwdParamsE)
        /*00f4*/ 	.short	0x0380
        /*00f6*/ 	.short	0x00e8


	//----- nvinfo : EIATTR_SW_WAR
	.align		4
.L_1366:
        /*00f8*/ 	.byte	0x04, 0x36
        /*00fa*/ 	.short	(.L_1368 - .L_1367)
.L_1367:
        /*00fc*/ 	.word	0x00000008
.L_1368:


//--------------------- .nv.info._ZN10layer_norm31ln_parallel_residual_fwd_kernelINS_13Kernel_traitsIf6__halfS2_S2_fjLj7168ELj1ELj1ELj4ELj16ENS_18Kernel_traits_baseILj7168EfS2_S2_S2_fjLj128EEEEELb1ELb1ELb1EEEvNS_9FwdParamsE --------------------------
	.section	.nv.info._ZN10layer_norm31ln_parallel_residual_fwd_kernelINS_13Kernel_traitsIf6__halfS2_S2_fjLj7168ELj1ELj1ELj4ELj16ENS_18Kernel_traits_baseILj7168EfS2_S2_S2_fjLj128EEEEELb1ELb1ELb1EEEvNS_9FwdParamsE,"",@"SHT_CUDA_INFO"
	.sectionflags	@""
	.align	4


	//----- nvinfo : EIATTR_CUDA_API_VERSION
	.align		4
        /*0000*/ 	.byte	0x04, 0x37
        /*0002*/ 	.short	(.L_1370 - .L_1369)
.L_1369:
        /*0004*/ 	.word	0x00000082


	//----- nvinfo : EIATTR_KPARAM_INFO
	.align		4
.L_1370:
        /*0008*/ 	.byte	0x04, 0x17
        /*000a*/ 	.short	(.L_1372 - .L_1371)
.L_1371:
        /*000c*/ 	.word	0x00000000
        /*0010*/ 	.short	0x0000
        /*0012*/ 	.short	0x0000
        /*0014*/ 	.byte	0x00, 0xf0, 0xa1, 0x03


	//----- nvinfo : EIATTR_SPARSE_MMA_MASK
	.align		4
.L_1372:
        /*0018*/ 	.byte	0x03, 0x50
        /*001a*/ 	.short	0x0000


	//----- nvinfo : EIATTR_MAXREG_COUNT
	.align		4
        /*001c*/ 	.byte	0x03, 0x1b
        /*001e*/ 	.short	0x00ff


	//----- nvinfo : EIATTR_NUM_BARRIERS
	.align		4
        /*0020*/ 	.byte	0x02, 0x4c
        /*0022*/ 	.byte	0x01
	.zero		1


	//----- nvinfo : EIATTR_MERCURY_ISA_VERSION
	.align		4
        /*0024*/ 	.byte	0x03, 0x5f
        /*0026*/ 	.short	0x0101


	//----- nvinfo : EIATTR_COOP_GROUP_MASK_REGIDS
	.align		4
        /*0028*/ 	.byte	0x04, 0x29
        /*002a*/ 	.short	(.L_1374 - .L_1373)


	//   ....[0]....
.L_1373:
        /*002c*/ 	.word	0xffffffff


	//   ....[1]....
        /*0030*/ 	.word	0xffffffff


	//   ....[2]....
        /*0034*/ 	.word	0xffffffff


	//   ....[3]....
        /*0038*/ 	.word	0xffffffff


	//   ....[4]....
        /*003c*/ 	.word	0xffffffff


	//   ....[5]....
        /*0040*/ 	.word	0xffffffff


	//   ....[6]....
        /*0044*/ 	.word	0xffffffff


	//   ....[7]....
        /*0048*/ 	.word	0xffffffff


	//   ....[8]....
        /*004c*/ 	.word	0xffffffff


	//   ....[9]....
        /*0050*/ 	.word	0xffffffff


	//   ....[10]....
        /*0054*/ 	.word	0xffffffff


	//   ....[11]....
        /*0058*/ 	.word	0xffffffff


	//   ....[12]....
        /*005c*/ 	.word	0xffffffff


	//   ....[13]....
        /*0060*/ 	.word	0xffffffff


	//   ....[14]....
        /*0064*/ 	.word	0xffffffff


	//   ....[15]....
        /*0068*/ 	.word	0xffffffff


	//   ....[16]....
        /*006c*/ 	.word	0xffffffff


	//   ....[17]....
        /*0070*/ 	.word	0xffffffff


	//----- nvinfo : EIATTR_COOP_GROUP_INSTR_OFFSETS
	.align		4
.L_1374:
        /*0074*/ 	.byte	0x04, 0x28
        /*0076*/ 	.short	(.L_1376 - .L_1375)


	//   ....[0]....
.L_1375:
        /*0078*/ 	.word	0x00035980


	//   ....[1]....
        /*007c*/ 	.word	0x000359a0


	//   ....[2]....
        /*0080*/ 	.word	0x000359c0


	//   ....[3]....
        /*0084*/ 	.word	0x000359e0


	//   ....[4]....
        /*0088*/ 	.word	0x00035a00


	//   ....[5]....
        /*008c*/ 	.word	0x00036130


	//   ....[6]....
        /*0090*/ 	.word	0x00036150


	//   ....[7]....
        /*0094*/ 	.word	0x00036180


	//   ....[8]....
        /*0098*/ 	.word	0x000361a0


	//   ....[9]....
        /*009c*/ 	.word	0x000361e0


	//   ....[10]....
        /*00a0*/ 	.word	0x00036260


	//   ....[11]....
        /*00a4*/ 	.word	0x000362d0


	//   ....[12]....
        /*00a8*/ 	.word	0x00036310


	//   ....[13]....
        /*00ac*/ 	.word	0x00036330


	//   ....[14]....
        /*00b0*/ 	.word	0x000363d0


	//   ....[15]....
        /*00b4*/ 	.word	0x00036410


	//   ....[16]....
        /*00b8*/ 	.word	0x000364a0


	//   ....[17]....
        /*00bc*/ 	.word	0x000364f0


	//----- nvinfo : EIATTR_VRC_CTA_INIT_COUNT
	.align		4
.L_1376:
        /*00c0*/ 	.byte	0x02, 0x4a
	.zero		1
	.zero		1


	//----- nvinfo : EIATTR_EXIT_INSTR_OFFSETS
	.align		4
        /*00c4*/ 	.byte	0x04, 0x1c
        /*00c6*/ 	.short	(.L_1378 - .L_1377)


	//   ....[0]....
.L_1377:
        /*00c8*/ 	.word	0x000007f0


	//   ....[1]....
        /*00cc*/ 	.word	0x00037300


	//----- nvinfo : EIATTR_MAX_THREADS
	.align		4
.L_1378:
        /*00d0*/ 	.byte	0x04, 0x05
        /*00d2*/ 	.short	(.L_1380 - .L_1379)
.L_1379:
        /*00d4*/ 	.word	0x00000080
        /*00d8*/ 	.word	0x00000001
        /*00dc*/ 	.word	0x00000001


	//----- nvinfo : EIATTR_CBANK_PARAM_SIZE
	.align		4
.L_1380:
        /*00e0*/ 	.byte	0x03, 0x19
        /*00e2*/ 	.short	0x00e8


	//----- nvinfo : EIATTR_PARAM_CBANK
	.align		4
        /*00e4*/ 	.byte	0x04, 0x0a
        /*00e6*/ 	.short	(.L_1382 - .L_1381)
	.align		4
.L_1381:
        /*00e8*/ 	.word	index@(.nv.constant0._ZN10layer_norm31ln_parallel_residual_fwd_kernelINS_13Kernel_traitsIf6__halfS2_S2_fjLj7168ELj1ELj1ELj4ELj16ENS_18Kernel_traits_baseILj7168EfS2_S2_S2_fjLj128EEEEELb1ELb1ELb1EEEvNS_9FwdParamsE)
        /*00ec*/ 	.short	0x0380
        /*00ee*/ 	.short	0x00e8


	//----- nvinfo : EIATTR_SW_WAR
	.align		4
.L_1382:
        /*00f0*/ 	.byte	0x04, 0x36
        /*00f2*/ 	.short	(.L_1384 - .L_1383)
.L_1383:
        /*00f4*/ 	.word	0x00000008
.L_1384:


//--------------------- .nv.info._ZN10layer_norm31ln_parallel_residual_fwd_kernelINS_13Kernel_traitsI6__halfS2_fS2_fjLj7168ELj1ELj1ELj4ELj16ENS_18Kernel_traits_baseILj7168ES2_S2_fS2_fjLj128EEEEELb0ELb0ELb0EEEvNS_9FwdParamsE --------------------------
	.section	.nv.info._ZN10layer_norm31ln_parallel_residual_fwd_kernelINS_13Kernel_traitsI6__halfS2_fS2_fjLj7168ELj1ELj1ELj4ELj16ENS_18Kernel_traits_baseILj7168ES2_S2_fS2_fjLj128EEEEELb0ELb0ELb0EEEvNS_9FwdParamsE,"",@"SHT_CUDA_INFO"
	.sectionflags	@""
	.align	4


	//----- nvinfo : EIATTR_CUDA_API_VERSION
	.align		4
        /*0000*/ 	.byte	0x04, 0x37
        /*0002*/ 	.short	(.L_1386 - .L_1385)
.L_1385:
        /*0004*/ 	.word	0x00000082


	//----- nvinfo : EIATTR_KPARAM_INFO
	.align		4
.L_1386:
        /*0008*/ 	.byte	0x04, 0x17
        /*000a*/ 	.short	(.L_1388 - .L_1387)
.L_1387:
        /*000c*/ 	.word	0x00000000
        /*0010*/ 	.short	0x0000
        /*0012*/ 	.short	0x0000
        /*0014*/ 	.byte	0x00, 0xf0, 0xa1, 0x03


	//----- nvinfo : EIATTR_SPARSE_MMA_MASK
	.align		4
.L_1388:
        /*0018*/ 	.byte	0x03, 0x50
        /*001a*/ 	.short	0x0000


	//----- nvinfo : EIATTR_MAXREG_COUNT
	.align		4
        /*001c*/ 	.byte	0x03, 0x1b
        /*001e*/ 	.short	0x00ff


	//----- nvinfo : EIATTR_NUM_BARRIERS
	.align		4
        /*0020*/ 	.byte	0x02, 0x4c
        /*0022*/ 	.byte	0x01
	.zero		1


	//----- nvinfo : EIATTR_MERCURY_ISA_VERSION
	.align		4
        /*0024*/ 	.byte	0x03, 0x5f
        /*0026*/ 	.short	0x0101


	//----- nvinfo : EIATTR_COOP_GROUP_MASK_REGIDS
	.align		4
        /*0028*/ 	.byte	0x04, 0x29
        /*002a*/ 	.short	(.L_1390 - .L_1389)


	//   ....[0]....
.L_1389:
        /*002c*/ 	.word	0xffffffff


	//   ....[1]....
        /*0030*/ 	.word	0xffffffff


	//   ....[2]....
        /*0034*/ 	.word	0xffffffff


	//   ....[3]....
        /*0038*/ 	.word	0xffffffff


	//   ....[4]....
        /*003c*/ 	.word	0xffffffff


	//   ....[5]....
        /*0040*/ 	.word	0xffffffff


	//   ....[6]....
        /*0044*/ 	.word	0xffffffff


	//   ....[7]....
        /*0048*/ 	.word	0xffffffff


	//   ....[8]....
        /*004c*/ 	.word	0xffffffff


	//   ....[9]....
        /*0050*/ 	.word	0xffffffff


	//   ....[10]....
        /*0054*/ 	.word	0xffffffff


	//   ....[11]....
        /*0058*/ 	.word	0xffffffff


	//   ....[12]....
        /*005c*/ 	.word	0xffffffff


	//   ....[13]....
        /*0060*/ 	.word	0xffffffff


	//   ....[14]....
        /*0064*/ 	.word	0xffffffff


	//   ....[15]....
        /*0068*/ 	.word	0xffffffff


	//   ....[16]....
        /*006c*/ 	.word	0xffffffff


	//   ....[17]....
        /*0070*/ 	.word	0xffffffff


	//----- nvinfo : EIATTR_COOP_GROUP_INSTR_OFFSETS
	.align		4
.L_1390:
        /*0074*/ 	.byte	0x04, 0x28
        /*0076*/ 	.short	(.L_1392 - .L_1391)


	//   ....[0]....
.L_1391:
        /*0078*/ 	.word	0x000052b0


	//   ....[1]....
        /*007c*/ 	.word	0x000052d0


	//   ....[2]....
        /*0080*/ 	.word	0x000052f0


	//   ....[3]....
        /*0084*/ 	.word	0x00005310


	//   ....[4]....
        /*0088*/ 	.word	0x00005330


	//   ....[5]....
        /*008c*/ 	.word	0x00005ac0


	//   ....[6]....
        /*0090*/ 	.word	0x00005ae0


	//   ....[7]....
        /*0094*/ 	.word	0x00005b00


	//   ....[8]....
        /*0098*/ 	.word	0x00005b30


	//   ....[9]....
        /*009c*/ 	.word	0x00005b60


	//   ....[10]....
        /*00a0*/ 	.word	0x00005d00


	//   ....[11]....
        /*00a4*/ 	.word	0x00005d30


	//   ....[12]....
        /*00a8*/ 	.word	0x00005d70


	//   ....[13]....
        /*00ac*/ 	.word	0x00005e20


	//   ....[14]....
        /*00b0*/ 	.word	0x00005ea0


	//   ....[15]....
        /*00b4*/ 	.word	0x00005ee0


	//   ....[16]....
        /*00b8*/ 	.word	0x00005f50


	//   ....[17]....
        /*00bc*/ 	.word	0x00005fa0


	//----- nvinfo : EIATTR_VRC_CTA_INIT_COUNT
	.align		4
.L_1392:
        /*00c0*/ 	.byte	0x02, 0x4a
	.zero		1
	.zero		1


	//----- nvinfo : EIATTR_EXIT_INSTR_OFFSETS
	.align		4
        /*00c4*/ 	.byte	0x04, 0x1c
        /*00c6*/ 	.short	(.L_1394 - .L_1393)


	//   ....[0]....
.L_1393:
        /*00c8*/ 	.word	0x00001cb0


	//   ....[1]....
        /*00cc*/ 	.word	0x00008450


	//----- nvinfo : EIATTR_MAX_THREADS
	.align		4
.L_1394:
        /*00d0*/ 	.byte	0x04, 0x05
        /*00d2*/ 	.short	(.L_1396 - .L_1395)
.L_1395:
        /*00d4*/ 	.word	0x00000080
        /*00d8*/ 	.word	0x00000001
        /*00dc*/ 	.word	0x00000001


	//----- nvinfo : EIATTR_CRS_STACK_SIZE
	.align		4
.L_1396:
        /*00e0*/ 	.byte	0x04, 0x1e
        /*00e2*/ 	.short	(.L_1398 - .L_1397)
.L_1397:
        /*00e4*/ 	.word	0x00000000


	//----- nvinfo : EIATTR_CBANK_PARAM_SIZE
	.align		4
.L_1398:
        /*00e8*/ 	.byte	0x03, 0x19
        /*00ea*/ 	.short	0x00e8


	//----- nvinfo : EIATTR_PARAM_CBANK
	.align		4
        /*00ec*/ 	.byte	0x04, 0x0a
        /*00ee*/ 	.short	(.L_1400 - .L_1399)
	.align		4
.L_1399:
        /*00f0*/ 	.word	index@(.nv.constant0._ZN10layer_norm31ln_parallel_residual_fwd_kernelINS_13Kernel_traitsI6__halfS2_fS2_fjLj7168ELj1ELj1ELj4ELj16ENS_18Kernel_traits_baseILj7168ES2_S2_fS2_fjLj128EEEEELb0ELb0ELb0EEEvNS_9FwdParamsE)
        /*00f4*/ 	.short	0x0380
        /*00f6*/ 	.short	0x00e8


	//----- nvinfo : EIATTR_SW_WAR
	.align		4
.L_1400:
        /*00f8*/ 	.byte	0x04, 0x36
        /*00fa*/ 	.short	(.L_1402 - .L_1401)
.L_1401:
        /*00fc*/ 	.word	0x00000008
.L_1402:


//--------------------- .nv.info._ZN10layer_norm31ln_parallel_residual_fwd_kernelINS_13Kernel_traitsI6__halfS2_fS2_fjLj7168ELj1ELj1ELj4ELj16ENS_18Kernel_traits_baseILj7168ES2_S2_fS2_fjLj128EEEEELb0ELb0ELb1EEEvNS_9FwdParamsE --------------------------
	.section	.nv.info._ZN10layer_norm31ln_parallel_residual_fwd_kernelINS_13Kernel_traitsI6__halfS2_fS2_fjLj7168ELj1ELj1ELj4ELj16ENS_18Kernel_traits_baseILj7168ES2_S2_fS2_fjLj128EEEEELb0ELb0ELb1EEEvNS_9FwdParamsE,"",@"SHT_CUDA_INFO"
	.sectionflags	@""
	.align	4


	//----- nvinfo : EIATTR_CUDA_API_VERSION
	.align		4
        /*0000*/ 	.byte	0x04, 0x37
        /*0002*/ 	.short	(.L_1404 - .L_1403)
.L_1403:
        /*0004*/ 	.word	0x00000082


	//----- nvinfo : EIATTR_KPARAM_INFO
	.align		4
.L_1404:
        /*0008*/ 	.byte	0x04, 0x17
        /*000a*/ 	.short	(.L_1406 - .L_1405)
.L_1405:
        /*000c*/ 	.word	0x00000000
        /*0010*/ 	.short	0x0000
        /*0012*/ 	.short	0x0000
        /*0014*/ 	.byte	0x00, 0xf0, 0xa1, 0x03


	//----- nvinfo : EIATTR_SPARSE_MMA_MASK
	.align		4
.L_1406:
        /*0018*/ 	.byte	0x03, 0x50
        /*001a*/ 	.short	0x0000


	//----- nvinfo : EIATTR_MAXREG_COUNT
	.align		4
        /*001c*/ 	.byte	0x03, 0x1b
        /*001e*/ 	.short	0x00ff


	//----- nvinfo : EIATTR_NUM_BARRIERS
	.align		4
        /*0020*/ 	.byte	0x02, 0x4c
        /*0022*/ 	.byte	0x01
	.zero		1


	//----- nvinfo : EIATTR_MERCURY_ISA_VERSION
	.align		4
        /*0024*/ 	.byte	0x03, 0x5f
        /*0026*/ 	.short	0x0101


	//----- nvinfo : EIATTR_COOP_GROUP_MASK_REGIDS
	.align		4
        /*0028*/ 	.byte	0x04, 0x29
        /*002a*/ 	.short	(.L_1408 - .L_1407)


	//   ....[0]....
.L_1407:
        /*002c*/ 	.word	0xffffffff


	//   ....[1]....
        /*0030*/ 	.word	0xffffffff


	//   ....[2]....
        /*0034*/ 	.word	0xffffffff


	//   ....[3]....
        /*0038*/ 	.word	0xffffffff


	//   ....[4]....
        /*003c*/ 	.word	0xffffffff


	//   ....[5]....
        /*0040*/ 	.word	0xffffffff


	//   ....[6]....
        /*0044*/ 	.word	0xffffffff


	//   ....[7]....
        /*0048*/ 	.word	0xffffffff


	//   ....[8]....
        /*004c*/ 	.word	0xffffffff


	//   ....[9]....
        /*0050*/ 	.word	0xffffffff


	//   ....[10]....
        /*0054*/ 	.word	0xffffffff


	//   ....[11]....
        /*0058*/ 	.word	0xffffffff


	//   ....[12]....
        /*005c*/ 	.word	0xffffffff


	//   ....[13]....
        /*0060*/ 	.word	0xffffffff


	//   ....[14]....
        /*0064*/ 	.word	0xffffffff


	//   ....[15]....
        /*0068*/ 	.word	0xffffffff


	//   ....[16]....
        /*006c*/ 	.word	0xffffffff


	//   ....[17]....
        /*0070*/ 	.word	0xffffffff


	//----- nvinfo : EIATTR_COOP_GROUP_INSTR_OFFSETS
	.align		4
.L_1408:
        /*0074*/ 	.byte	0x04, 0x28
        /*0076*/ 	.short	(.L_1410 - .L_1409)


	//   ....[0]....
.L_1409:
        /*0078*/ 	.word	0x00003c20


	//   ....[1]....
        /*007c*/ 	.word	0x00003c40


	//   ....[2]....
        /*0080*/ 	.word	0x00003c60


	//   ....[3]....
        /*0084*/ 	.word	0x00003c80


	//   ....[4]....
        /*0088*/ 	.word	0x00003ca0


	//   ....[5]....
        /*008c*/ 	.word	0x000043d0


	//   ....[6]....
        /*0090*/ 	.word	0x000043f0


	//   ....[7]....
        /*0094*/ 	.word	0x00004420


	//   ....[8]....
        /*0098*/ 	.word	0x00004450


	//   ....[9]....
        /*009c*/ 	.word	0x00004470


	//   ....[10]....
        /*00a0*/ 	.word	0x00004620


	//   ....[11]....
        /*00a4*/ 	.word	0x00004660


	//   ....[12]....
        /*00a8*/ 	.word	0x00004780


	//   ....[13]....
        /*00ac*/ 	.word	0x000047c0


	//   ....[14]....
        /*00b0*/ 	.word	0x00004880


	//   ....[15]....
        /*00b4*/ 	.word	0x000048e0


	//   ....[16]....
        /*00b8*/ 	.word	0x00004950


	//   ....[17]....
        /*00bc*/ 	.word	0x000049b0


	//----- nvinfo : EIATTR_VRC_CTA_INIT_COUNT
	.align		4
.L_1410:
        /*00c0*/ 	.byte	0x02, 0x4a
	.zero		1
	.zero		1


	//----- nvinfo : EIATTR_EXIT_INSTR_OFFSETS
	.align		4
        /*00c4*/ 	.byte	0x04, 0x1c
        /*00c6*/ 	.short	(.L_1412 - .L_1411)


	//   ....[0]....
.L_1411:
        /*00c8*/ 	.word	0x00000ba0


	//   ....[1]....
        /*00cc*/ 	.word	0x00006af0


	//----- nvinfo : EIATTR_MAX_THREADS
	.align		4
.L_1412:
        /*00d0*/ 	.byte	0x04, 0x05
        /*00d2*/ 	.short	(.L_1414 - .L_1413)
.L_1413:
        /*00d4*/ 	.word	0x00000080
        /*00d8*/ 	.word	0x00000001
        /*00dc*/ 	.word	0x00000001


	//----- nvinfo : EIATTR_CRS_STACK_SIZE
	.align		4
.L_1414:
        /*00e0*/ 	.byte	0x04, 0x1e
        /*00e2*/ 	.short	(.L_1416 - .L_1415)
.L_1415:
        /*00e4*/ 	.word	0x00000000


	//----- nvinfo : EIATTR_CBANK_PARAM_SIZE
	.align		4
.L_1416:
        /*00e8*/ 	.byte	0x03, 0x19
        /*00ea*/ 	.short	0x00e8


	//----- nvinfo : EIATTR_PARAM_CBANK
	.align		4
        /*00ec*/ 	.byte	0x04, 0x0a
        /*00ee*/ 	.short	(.L_1418 - .L_1417)
	.align		4
.L_1417:
        /*00f0*/ 	.word	index@(.nv.constant0._ZN10layer_norm31ln_parallel_residual_fwd_kernelINS_13Kernel_traitsI6__halfS2_fS2_fjLj7168ELj1ELj1ELj4ELj16ENS_18Kernel_traits_baseILj7168ES2_S2_fS2_fjLj128EEEEELb0ELb0ELb1EEEvNS_9FwdParamsE)
        /*00f4*/ 	.short	0x0380
        /*00f6*/ 	.short	0x00e8


	//----- nvinfo : EIATTR_SW_WAR
	.align		4
.L_1418:
        /*00f8*/ 	.byte	0x04, 0x36
        /*00fa*/ 	.short	(.L_1420 - .L_1419)
.L_1419:
        /*00fc*/ 	.word	0x00000008
.L_1420:


//--------------------- .nv.info._ZN10layer_norm31ln_parallel_residual_fwd_kernelINS_13Kernel_traitsI6__halfS2_fS2_fjLj7168ELj1ELj1ELj4ELj16ENS_18Kernel_traits_baseILj7168ES2_S2_fS2_fjLj128EEEEELb0ELb1ELb0EEEvNS_9FwdParamsE --------------------------
	.section	.nv.info._ZN10layer_norm31ln_parallel_residual_fwd_kernelINS_13Kernel_traitsI6__halfS2_fS2_fjLj7168ELj1ELj1ELj4ELj16ENS_18Kernel_traits_baseILj7168ES2_S2_fS2_fjLj128EEEEELb0ELb1ELb0EEEvNS_9FwdParamsE,"",@"SHT_CUDA_INFO"
	.sectionflags	@""
	.align	4


	//----- nvinfo : EIATTR_CUDA_API_VERSION
	.align		4
        /*0000*/ 	.byte	0x04, 0x37
        /*0002*/ 	.short	(.L_1422 - .L_1421)
.L_1421:
        /*0004*/ 	.word	0x00000082


	//----- nvinfo : EIATTR_KPARAM_INFO
	.align		4
.L_1422:
        /*0008*/ 	.byte	0x04, 0x17
        /*000a*/ 	.short	(.L_1424 - .L_1423)
.L_1423:
        /*000c*/ 	.word	0x00000000
        /*0010*/ 	.short	0x0000
        /*0012*/ 	.short	0x0000
        /*0014*/ 	.byte	0x00, 0xf0, 0xa1, 0x03


	//----- nvinfo : EIATTR_SPARSE_MMA_MASK
	.align		4
.L_1424:
        /*0018*/ 	.byte	0x03, 0x50
        /*001a*/ 	.short	0x0000


	//----- nvinfo : EIATTR_MAXREG_COUNT
	.align		4
        /*001c*/ 	.byte	0x03, 0x1b
        /*001e*/ 	.short	0x00ff


	//----- nvinfo : EIATTR_NUM_BARRIERS
	.align		4
        /*0020*/ 	.byte	0x02, 0x4c
        /*0022*/ 	.byte	0x01
	.zero		1


	//----- nvinfo : EIATTR_MERCURY_ISA_VERSION
	.align		4
        /*0024*/ 	.byte	0x03, 0x5f
        /*0026*/ 	.short	0x0101


	//----- nvinfo : EIATTR_COOP_GROUP_MASK_REGIDS
	.align		4
        /*0028*/ 	.byte	0x04, 0x29
        /*002a*/ 	.short	(.L_1426 - .L_1425)


	//   ....[0]....
.L_1425:
        /*002c*/ 	.word	0xffffffff


	//   ....[1]....
        /*0030*/ 	.word	0xffffffff


	//   ....[2]....
        /*0034*/ 	.word	0xffffffff


	//   ....[3]....
        /*0038*/ 	.word	0xffffffff


	//   ....[4]....
        /*003c*/ 	.word	0xffffffff


	//   ....[5]....
        /*0040*/ 	.word	0xffffffff


	//   ....[6]....
        /*0044*/ 	.word	0xffffffff


	//   ....[7]....
        /*0048*/ 	.word	0xffffffff


	//   ....[8]....
        /*004c*/ 	.word	0xffffffff


	//   ....[9]....
        /*0050*/ 	.word	0xffffffff


	//   ....[10]....
        /*0054*/ 	.word	0xffffffff


	//   ....[11]....
        /*0058*/ 	.word	0xffffffff


	//   ....[12]....
        /*005c*/ 	.word	0xffffffff


	//   ....[13]....
        /*0060*/ 	.word	0xffffffff


	//   ....[14]....
        /*0064*/ 	.word	0xffffffff


	//   ....[15]....
        /*0068*/ 	.word	0xffffffff


	//   ....[16]....
        /*006c*/ 	.word	0xffffffff


	//   ....[17]....
        /*0070*/ 	.word	0xffffffff


	//----- nvinfo : EIATTR_COOP_GROUP_INSTR_OFFSETS
	.align		4
.L_1426:
        /*0074*/ 	.byte	0x04, 0x28
        /*0076*/ 	.short	(.L_1428 - .L_1427)


	//   ....[0]....
.L_1427:
        /*0078*/ 	.word	0x00003ee0


	//   ....[1]....
        /*007c*/ 	.word	0x00003f00


	//   ....[2]....
        /*0080*/ 	.word	0x00003f20


	//   ....[3]....
        /*0084*/ 	.word	0x00003f40


	//   ....[4]....
        /*0088*/ 	.word	0x00003f60


	//   ....[5]....
        /*008c*/ 	.word	0x000046f0


	//   ....[6]....
        /*0090*/ 	.word	0x00004710


	//   ....[7]....
        /*0094*/ 	.word	0x00004730


	//   ....[8]....
        /*0098*/ 	.word	0x00004760


	//   ....[9]....
        /*009c*/ 	.word	0x00004790


	//   ....[10]....
        /*00a0*/ 	.word	0x00004930


	//   ....[11]....
        /*00a4*/ 	.word	0x00004970


	//   ....[12]....
        /*00a8*/ 	.word	0x000049b0


	//   ....[13]....
        /*00ac*/ 	.word	0x00004a50


	//   ....[14]....
        /*00b0*/ 	.word	0x00004ad0


	//   ....[15]....
        /*00b4*/ 	.word	0x00004b10


	//   ....[16]....
        /*00b8*/ 	.word	0x00004b80


	//   ....[17]....
        /*00bc*/ 	.word	0x00004bf0


	//----- nvinfo : EIATTR_VRC_CTA_INIT_COUNT
	.align		4
.L_1428:
        /*00c0*/ 	.byte	0x02, 0x4a
	.zero		1
	.zero		1


	//----- nvinfo : EIATTR_EXIT_INSTR_OFFSETS
	.align		4
        /*00c4*/ 	.byte	0x04, 0x1c
        /*00c6*/ 	.short	(.L_1430 - .L_1429)


	//   ....[0]....
.L_1429:
        /*00c8*/ 	.word	0x00000910


	//   ....[1]....
        /*00cc*/ 	.word	0x000062f0


	//----- nvinfo : EIATTR_MAX_THREADS
	.align		4
.L_1430:
        /*00d0*/ 	.byte	0x04, 0x05
        /*00d2*/ 	.short	(.L_1432 - .L_1431)
.L_1431:
        /*00d4*/ 	.word	0x00000080
        /*00d8*/ 	.word	0x00000001
        /*00dc*/ 	.word	0x00000001


	//----- nvinfo : EIATTR_CRS_STACK_SIZE
	.align		4
.L_1432:
        /*00e0*/ 	.byte	0x04, 0x1e
        /*00e2*/ 	.short	(.L_1434 - .L_1433)
.L_1433:
        /*00e4*/ 	.word	0x00000000


	//----- nvinfo : EIATTR_CBANK_PARAM_SIZE
	.align		4
.L_1434:
        /*00e8*/ 	.byte	0x03, 0x19
        /*00ea*/ 	.short	0x00e8


	//----- nvinfo : EIATTR_PARAM_CBANK
	.align		4
        /*00ec*/ 	.byte	0x04, 0x0a
        /*00ee*/ 	.short	(.L_1436 - .L_1435)
	.align		4
.L_1435:
        /*00f0*/ 	.word	index@(.nv.constant0._ZN10layer_norm31ln_parallel_residual_fwd_kernelINS_13Kernel_traitsI6__halfS2_fS2_fjLj7168ELj1ELj1ELj4ELj16ENS_18Kernel_traits_baseILj7168ES2_S2_fS2_fjLj128EEEEELb0ELb1ELb0EEEvNS_9FwdParamsE)
        /*00f4*/ 	.short	0x0380
        /*00f6*/ 	.short	0x00e8


	//----- nvinfo : EIATTR_SW_WAR
	.align		4
.L_1436:
        /*00f8*/ 	.byte	0x04, 0x36
        /*00fa*/ 	.short	(.L_1438 - .L_1437)
.L_1437:
        /*00fc*/ 	.word	0x00000008
.L_1438:


//--------------------- .nv.info._ZN10layer_norm31ln_parallel_residual_fwd_kernelINS_13Kernel_traitsI6__halfS2_fS2_fjLj7168ELj1ELj1ELj4ELj16ENS_18Kernel_traits_baseILj7168ES2_S2_fS2_fjLj128EEEEELb0ELb1ELb1EEEvNS_9FwdParamsE --------------------------
	.section	.nv.info._ZN10layer_norm31ln_parallel_residual_fwd_kernelINS_13Kernel_traitsI6__halfS2_fS2_fjLj7168ELj1ELj1ELj4ELj16ENS_18Kernel_traits_baseILj7168ES2_S2_fS2_fjLj128EEEEELb0ELb1ELb1EEEvNS_9FwdParamsE,"",@"SHT_CUDA_INFO"
	.sectionflags	@""
	.align	4


	//----- nvinfo : EIATTR_CUDA_API_VERSION
	.align		4
        /*0000*/ 	.byte	0x04, 0x37
        /*0002*/ 	.short	(.L_1440 - .L_1439)
.L_1439:
        /*0004*/ 	.word	0x00000082


	//----- nvinfo : EIATTR_KPARAM_INFO
	.align		4
.L_1440:
        /*0008*/ 	.byte	0x04, 0x17
        /*000a*/ 	.short	(.L_1442 - .L_1441)
.L_1441:
        /*000c*/ 	.word	0x00000000
        /*0010*/ 	.short	0x0000
        /*0012*/ 	.short	0x0000
        /*0014*/ 	.byte	0x00, 0xf0, 0xa1, 0x03


	//----- nvinfo : EIATTR_SPARSE_MMA_MASK
	.align		4
.L_1442:
        /*0018*/ 	.byte	0x03, 0x50
        /*001a*/ 	.short	0x0000


	//----- nvinfo : EIATTR_MAXREG_COUNT
	.align		4
        /*001c*/ 	.byte	0x03, 0x1b
        /*001e*/ 	.short	0x00ff


	//----- nvinfo : EIATTR_NUM_BARRIERS
	.align		4
        /*0020*/ 	.byte	0x02, 0x4c
        /*0022*/ 	.byte	0x01
	.zero		1


	//----- nvinfo : EIATTR_MERCURY_ISA_VERSION
	.align		4
        /*0024*/ 	.byte	0x03, 0x5f
        /*0026*/ 	.short	0x0101


	//----- nvinfo : EIATTR_COOP_GROUP_MASK_REGIDS
	.align		4
        /*0028*/ 	.byte	0x04, 0x29
        /*002a*/ 	.short	(.L_1444 - .L_1443)


	//   ....[0]....
.L_1443:
        /*002c*/ 	.word	0xffffffff


	//   ....[1]....
        /*0030*/ 	.word	0xffffffff


	//   ....[2]....
        /*0034*/ 	.word	0xffffffff


	//   ....[3]....
        /*0038*/ 	.word	0xffffffff


	//   ....[4]....
        /*003c*/ 	.word	0xffffffff


	//   ....[5]....
        /*0040*/ 	.word	0xffffffff


	//   ....[6]....
        /*0044*/ 	.word	0xffffffff


	//   ....[7]....
        /*0048*/ 	.word	0xffffffff


	//   ....[8]....
        /*004c*/ 	.word	0xffffffff


	//   ....[9]....
        /*0050*/ 	.word	0xffffffff


	//   ....[10]....
        /*0054*/ 	.word	0xffffffff


	//   ....[11]....
        /*0058*/ 	.word	0xffffffff


	//   ....[12]....
        /*005c*/ 	.word	0xffffffff


	//   ....[13]....
        /*0060*/ 	.word	0xffffffff


	//   ....[14]....
        /*0064*/ 	.word	0xffffffff


	//   ....[15]....
        /*0068*/ 	.word	0xffffffff


	//   ....[16]....
        /*006c*/ 	.word	0xffffffff


	//   ....[17]....
        /*0070*/ 	.word	0xffffffff


	//----- nvinfo : EIATTR_COOP_GROUP_INSTR_OFFSETS
	.align		4
.L_1444:
        /*0074*/ 	.byte	0x04, 0x28
        /*0076*/ 	.short	(.L_1446 - .L_1445)


	//   ....[0]....
.L_1445:
        /*0078*/ 	.word	0x000033d0


	//   ....[1]....
        /*007c*/ 	.word	0x000033f0


	//   ....[2]....
        /*0080*/ 	.word	0x00003410


	//   ....[3]....
        /*0084*/ 	.word	0x00003430


	//   ....[4]....
        /*0088*/ 	.word	0x00003450


	//   ....[5]....
        /*008c*/ 	.word	0x00003b80


	//   ....[6]....
        /*0090*/ 	.word	0x00003ba0


	//   ....[7]....
        /*0094*/ 	.word	0x00003bd0


	//   ....[8]....
        /*0098*/ 	.word	0x00003c00


	//   ....[9]....
        /*009c*/ 	.word	0x00003c20


	//   ....[10]....
        /*00a0*/ 	.word	0x00003dd0


	//   ....[11]....
        /*00a4*/ 	.word	0x00003e10


	//   ....[12]....
        /*00a8*/ 	.word	0x00003ec0


	//   ....[13]....
        /*00ac*/ 	.word	0x00003f60


	//   ....[14]....
        /*00b0*/ 	.word	0x00003f90


	//   ....[15]....
        /*00b4*/ 	.word	0x00004000


	//   ....[16]....
        /*00b8*/ 	.word	0x00004080


	//   ....[17]....
        /*00bc*/ 	.word	0x000040d0


	//----- nvinfo : EIATTR_VRC_CTA_INIT_COUNT
	.align		4
.L_1446:
        /*00c0*/ 	.byte	0x02, 0x4a
	.zero		1
	.zero		1


	//----- nvinfo : EIATTR_EXIT_INSTR_OFFSETS
	.align		4
        /*00c4*/ 	.byte	0x04, 0x1c
        /*00c6*/ 	.short	(.L_1448 - .L_1447)


	//   ....[0]....
.L_1447:
        /*00c8*/ 	.word	0x00000350


	//   ....[1]....
        /*00cc*/ 	.word	0x00005570


	//----- nvinfo : EIATTR_MAX_THREADS
	.align		4
.L_1448:
        /*00d0*/ 	.byte	0x04, 0x05
        /*00d2*/ 	.short	(.L_1450 - .L_1449)
.L_1449:
        /*00d4*/ 	.word	0x00000080
        /*00d8*/ 	.word	0x00000001
        /*00dc*/ 	.word	0x00000001


	//----- nvinfo : EIATTR_CRS_STACK_SIZE
	.align		4
.L_1450:
        /*00e0*/ 	.byte	0x04, 0x1e
        /*00e2*/ 	.short	(.L_1452 - .L_1451)
.L_1451:
        /*00e4*/ 	.word	0x00000000


	//----- nvinfo : EIATTR_CBANK_PARAM_SIZE
	.align		4
.L_1452:
        /*00e8*/ 	.byte	0x03, 0x19
        /*00ea*/ 	.short	0x00e8


	//----- nvinfo : EIATTR_PARAM_CBANK
	.align		4
        /*00ec*/ 	.byte	0x04, 0x0a
        /*00ee*/ 	.short	(.L_1454 - .L_1453)
	.align		4
.L_1453:
        /*00f0*/ 	.word	index@(.nv.constant0._ZN10layer_norm31ln_parallel_residual_fwd_kernelINS_13Kernel_traitsI6__halfS2_fS2_fjLj7168ELj1ELj1ELj4ELj16ENS_18Kernel_traits_baseILj7168ES2_S2_fS2_fjLj128EEEEELb0ELb1ELb1EEEvNS_9FwdParamsE)
        /*00f4*/ 	.short	0x0380
        /*00f6*/ 	.short	0x00e8


	//----- nvinfo : EIATTR_SW_WAR
	.align		4
.L_1454:
        /*00f8*/ 	.byte	0x04, 0x36
        /*00fa*/ 	.short	(.L_1456 - .L_1455)
.L_1455:
        /*00fc*/ 	.word	0x00000008
.L_1456:


//--------------------- .nv.info._ZN10layer_norm31ln_parallel_residual_fwd_kernelINS_13Kernel_traitsI6__halfS2_fS2_fjLj7168ELj1ELj1ELj4ELj16ENS_18Kernel_traits_baseILj7168ES2_S2_fS2_fjLj128EEEEELb1ELb0ELb0EEEvNS_9FwdParamsE --------------------------
	.section	.nv.info._ZN10layer_norm31ln_parallel_residual_fwd_kernelINS_13Kernel_traitsI6__halfS2_fS2_fjLj7168ELj1ELj1ELj4ELj16ENS_18Kernel_traits_baseILj7168ES2_S2_fS2_fjLj128EEEEELb1ELb0ELb0EEEvNS_9FwdParamsE,"",@"SHT_CUDA_INFO"
	.sectionflags	@""
	.align	4


	//----- nvinfo : EIATTR_CUDA_API_VERSION
	.align		4
        /*0000*/ 	.byte	0x04, 0x37
        /*0002*/ 	.short	(.L_1458 - .L_1457)
.L_1457:
        /*0004*/ 	.word	0x00000082


	//----- nvinfo : EIATTR_KPARAM_INFO
	.align		4
.L_1458:
        /*0008*/ 	.byte	0x04, 0x17
        /*000a*/ 	.short	(.L_1460 - .L_1459)
.L_1459:
        /*000c*/ 	.word	0x00000000
        /*0010*/ 	.short	0x0000
        /*0012*/ 	.short	0x0000
        /*0014*/ 	.byte	0x00, 0xf0, 0xa1, 0x03


	//----- nvinfo : EIATTR_SPARSE_MMA_MASK
	.align		4
.L_1460:
        /*0018*/ 	.byte	0x03, 0x50
        /*001a*/ 	.short	0x0000


	//----- nvinfo : EIATTR_MAXREG_COUNT
	.align		4
        /*001c*/ 	.byte	0x03, 0x1b
        /*001e*/ 	.short	0x00ff


	//----- nvinfo : EIATTR_NUM_BARRIERS
	.align		4
        /*0020*/ 	.byte	0x02, 0x4c
        /*0022*/ 	.byte	0x01
	.zero		1


	//----- nvinfo : EIATTR_MERCURY_ISA_VERSION
	.align		4
        /*0024*/ 	.byte	0x03, 0x5f
        /*0026*/ 	.short	0x0101


	//----- nvinfo : EIATTR_COOP_GROUP_MASK_REGIDS
	.align		4
        /*0028*/ 	.byte	0x04, 0x29
        /*002a*/ 	.short	(.L_1462 - .L_1461)


	//   ....[0]....
.L_1461:
        /*002c*/ 	.word	0xffffffff


	//   ....[1]....
        /*0030*/ 	.word	0xffffffff


	//   ....[2]....
        /*0034*/ 	.word	0xffffffff


	//   ....[3]....
        /*0038*/ 	.word	0xffffffff


	//   ....[4]....
        /*003c*/ 	.word	0xffffffff


	//   ....[5]....
        /*0040*/ 	.word	0xffffffff


	//   ....[6]....
        /*0044*/ 	.word	0xffffffff


	//   ....[7]....
        /*0048*/ 	.word	0xffffffff


	//   ....[8]....
        /*004c*/ 	.word	0xffffffff


	//   ....[9]....
        /*0050*/ 	.word	0xffffffff


	//   ....[10]....
        /*0054*/ 	.word	0xffffffff


	//   ....[11]....
        /*0058*/ 	.word	0xffffffff


	//   ....[12]....
        /*005c*/ 	.word	0xffffffff


	//   ....[13]....
        /*0060*/ 	.word	0xffffffff


	//   ....[14]....
        /*0064*/ 	.word	0xffffffff


	//   ....[15]....
        /*0068*/ 	.word	0xffffffff


	//   ....[16]....
        /*006c*/ 	.word	0xffffffff


	//   ....[17]....
        /*0070*/ 	.word	0xffffffff


	//----- nvinfo : EIATTR_COOP_GROUP_INSTR_OFFSETS
	.align		4
.L_1462:
        /*0074*/ 	.byte	0x04, 0x28
        /*0076*/ 	.short	(.L_1464 - .L_1463)


	//   ....[0]....
.L_1463:
        /*0078*/ 	.word	0x00044950


	//   ....[1]....
        /*007c*/ 	.word	0x00044970


	//   ....[2]....
        /*0080*/ 	.word	0x00044990


	//   ....[3]....
        /*0084*/ 	.word	0x000449b0


	//   ....[4]....
        /*0088*/ 	.word	0x000449d0


	//   ....[5]....
        /*008c*/ 	.word	0x00045130


	//   ....[6]....
        /*0090*/ 	.word	0x00045150


	//   ....[7]....
        /*0094*/ 	.word	0x00045170


	//   ....[8]....
        /*0098*/ 	.word	0x00045190


	//   ....[9]....
        /*009c*/ 	.word	0x000451b0


	//   ....[10]....
        /*00a0*/ 	.word	0x00045340


	//   ....[11]....
        /*00a4*/ 	.word	0x00045370


	//   ....[12]....
        /*00a8*/ 	.word	0x000453b0


	//   ....[13]....
        /*00ac*/ 	.word	0x00045470


	//   ....[14]....
        /*00b0*/ 	.word	0x00045520


	//   ....[15]....
        /*00b4*/ 	.word	0x00045560


	//   ....[16]....
        /*00b8*/ 	.word	0x000455a0


	//   ....[17]....
        /*00bc*/ 	.word	0x000455e0


	//----- nvinfo : EIATTR_VRC_CTA_INIT_COUNT
	.align		4
.L_1464:
        /*00c0*/ 	.byte	0x02, 0x4a
	.zero		1
	.zero		1


	//----- nvinfo : EIATTR_EXIT_INSTR_OFFSETS
	.align		4
        /*00c4*/ 	.byte	0x04, 0x1c
        /*00c6*/ 	.short	(.L_1466 - .L_1465)


	//   ....[0]....
.L_1465:
        /*00c8*/ 	.word	0x00001e20


	//   ....[1]....
        /*00cc*/ 	.word	0x00047ae0


	//----- nvinfo : EIATTR_MAX_THREADS
	.align		4
.L_1466:
        /*00d0*/ 	.byte	0x04, 0x05
        /*00d2*/ 	.short	(.L_1468 - .L_1467)
.L_1467:
        /*00d4*/ 	.word	0x00000080
        /*00d8*/ 	.word	0x00000001
        /*00dc*/ 	.word	0x00000001


	//----- nvinfo : EIATTR_CRS_STACK_SIZE
	.align		4
.L_1468:
        /*00e0*/ 	.byte	0x04, 0x1e
        /*00e2*/ 	.short	(.L_1470 - .L_1469)
.L_1469:
        /*00e4*/ 	.word	0x00000000


	//----- nvinfo : EIATTR_CBANK_PARAM_SIZE
	.align		4
.L_1470:
        /*00e8*/ 	.byte	0x03, 0x19
        /*00ea*/ 	.short	0x00e8


	//----- nvinfo : EIATTR_PARAM_CBANK
	.align		4
        /*00ec*/ 	.byte	0x04, 0x0a
        /*00ee*/ 	.short	(.L_1472 - .L_1471)
	.align		4
.L_1471:
        /*00f0*/ 	.word	index@(.nv.constant0._ZN10layer_norm31ln_parallel_residual_fwd_kernelINS_13Kernel_traitsI6__halfS2_fS2_fjLj7168ELj1ELj1ELj4ELj16ENS_18Kernel_traits_baseILj7168ES2_S2_fS2_fjLj128EEEEELb1ELb0ELb0EEEvNS_9FwdParamsE)
        /*00f4*/ 	.short	0x0380
        /*00f6*/ 	.short	0x00e8


	//----- nvinfo : EIATTR_SW_WAR
	.align		4
.L_1472:
        /*00f8*/ 	.byte	0x04, 0x36
        /*00fa*/ 	.short	(.L_1474 - .L_1473)
.L_1473:
        /*00fc*/ 	.word	0x00000008
.L_1474:


//--------------------- .nv.info._ZN10layer_norm31ln_parallel_residual_fwd_kernelINS_13Kernel_traitsI6__halfS2_fS2_fjLj7168ELj1ELj1ELj4ELj16ENS_18Kernel_traits_baseILj7168ES2_S2_fS2_fjLj128EEEEELb1ELb0ELb1EEEvNS_9FwdParamsE --------------------------
	.section	.nv.info._ZN10layer_norm31ln_parallel_residual_fwd_kernelINS_13Kernel_traitsI6__halfS2_fS2_fjLj7168ELj1ELj1ELj4ELj16ENS_18Kernel_traits_baseILj7168ES2_S2_fS2_fjLj128EEEEELb1ELb0ELb1EEEvNS_9FwdParamsE,"",@"SHT_CUDA_INFO"
	.sectionflags	@""
	.align	4


	//----- nvinfo : EIATTR_CUDA_API_VERSION
	.align		4
        /*0000*/ 	.byte	0x04, 0x37
        /*0002*/ 	.short	(.L_1476 - .L_1475)
.L_1475:
        /*0004*/ 	.word	0x00000082


	//----- nvinfo : EIATTR_KPARAM_INFO
	.align		4
.L_1476:
        /*0008*/ 	.byte	0x04, 0x17
        /*000a*/ 	.short	(.L_1478 - .L_1477)
.L_1477:
        /*000c*/ 	.word	0x00000000
        /*0010*/ 	.short	0x0000
        /*0012*/ 	.short	0x0000
        /*0014*/ 	.byte	0x00, 0xf0, 0xa1, 0x03


	//----- nvinfo : EIATTR_SPARSE_MMA_MASK
	.align		4
.L_1478:
        /*0018*/ 	.byte	0x03, 0x50
        /*001a*/ 	.short	0x0000


	//----- nvinfo : EIATTR_MAXREG_COUNT
	.align		4
        /*001c*/ 	.byte	0x03, 0x1b
        /*001e*/ 	.short	0x00ff


	//----- nvinfo : EIATTR_NUM_BARRIERS
	.align		4
        /*0020*/ 	.byte	0x02, 0x4c
        /*0022*/ 	.byte	0x01
	.zero		1


	//----- nvinfo : EIATTR_ANNOTATIONS
	.align		4
        /*0024*/ 	.byte	0x04, 0x55
        /*0026*/ 	.short	(.L_1480 - .L_1479)


	//   ....[0]....
.L_1479:
        /*0028*/ 	.word	0x00000001
        /*002c*/ 	.byte	0xc0, 0x2f, 0x04, 0x00, 0x01, 0x00, 0x00, 0x00, 0xa0, 0x30, 0x04, 0x00


	//----- nvinfo : EIATTR_MERCURY_ISA_VERSION
	.align		4
.L_1480:
        /*0038*/ 	.byte	0x03, 0x5f
        /*003a*/ 	.short	0x0101


	//----- nvinfo : EIATTR_COOP_GROUP_MASK_REGIDS
	.align		4
        /*003c*/ 	.byte	0x04, 0x29
        /*003e*/ 	.short	(.L_1482 - .L_1481)


	//   ....[0]....
.L_1481:
        /*0040*/ 	.word	0xffffffff


	//   ....[1]....
        /*0044*/ 	.word	0xffffffff


	//   ....[2]....
        /*0048*/ 	.word	0xffffffff


	//   ....[3]....
        /*004c*/ 	.word	0xffffffff


	//   ....[4]....
        /*0050*/ 	.word	0xffffffff


	//   ....[5]....
        /*0054*/ 	.word	0xffffffff


	//   ....[6]....
        /*0058*/ 	.word	0xffffffff


	//   ....[7]....
        /*005c*/ 	.word	0xffffffff


	//   ....[8]....
        /*0060*/ 	.word	0xffffffff


	//   ....[9]....
        /*0064*/ 	.word	0xffffffff


	//   ....[10]....
        /*0068*/ 	.word	0xffffffff


	//   ....[11]....
        /*006c*/ 	.word	0xffffffff


	//   ....[12]....
        /*0070*/ 	.word	0xffffffff


	//   ....[13]....
        /*0074*/ 	.word	0xffffffff


	//   ....[14]....
        /*0078*/ 	.word	0xffffffff


	//   ....[15]....
        /*007c*/ 	.word	0xffffffff


	//   ....[16]....
        /*0080*/ 	.word	0xffffffff


	//   ....[17]....
        /*0084*/ 	.word	0xffffffff


	//----- nvinfo : EIATTR_COOP_GROUP_INSTR_OFFSETS
	.align		4
.L_1482:
        /*0088*/ 	.byte	0x04, 0x28
        /*008a*/ 	.short	(.L_1484 - .L_1483)


	//   ....[0]....
.L_1483:
        /*008c*/ 	.word	0x00040410


	//   ....[1]....
        /*0090*/ 	.word	0x00040440


	//   ....[2]....
        /*0094*/ 	.word	0x00040460


	//   ....[3]....
        /*0098*/ 	.word	0x00040480


	//   ....[4]....
        /*009c*/ 	.word	0x000404a0


	//   ....[5]....
        /*00a0*/ 	.word	0x00040bd0


	//   ....[6]....
        /*00a4*/ 	.word	0x00040bf0


	//   ....[7]....
        /*00a8*/ 	.word	0x00040c10


	//   ....[8]....
        /*00ac*/ 	.word	0x00040c40


	//   ....[9]....
        /*00b0*/ 	.word	0x00040c70


	//   ....[10]....
        /*00b4*/ 	.word	0x00040e20


	//   ....[11]....
        /*00b8*/ 	.word	0x00040e60


	//   ....[12]....
        /*00bc*/ 	.word	0x00040ea0


	//   ....[13]....
        /*00c0*/ 	.word	0x00040f80


	//   ....[14]....
        /*00c4*/ 	.word	0x00041080


	//   ....[15]....
        /*00c8*/ 	.word	0x000410b0


	//   ....[16]....
        /*00cc*/ 	.word	0x00041160


	//   ....[17]....
        /*00d0*/ 	.word	0x00041190


	//----- nvinfo : EIATTR_VRC_CTA_INIT_COUNT
	.align		4
.L_1484:
        /*00d4*/ 	.byte	0x02, 0x4a
	.zero		1
	.zero		1


	//----- nvinfo : EIATTR_EXIT_INSTR_OFFSETS
	.align		4
        /*00d8*/ 	.byte	0x04, 0x1c
        /*00da*/ 	.short	(.L_1486 - .L_1485)


	//   ....[0]....
.L_1485:
        /*00dc*/ 	.word	0x00000ca0


	//   ....[1]....
        /*00e0*/ 	.word	0x000433b0


	//----- nvinfo : EIATTR_MAX_THREADS
	.align		4
.L_1486:
        /*00e4*/ 	.byte	0x04, 0x05
        /*00e6*/ 	.short	(.L_1488 - .L_1487)
.L_1487:
        /*00e8*/ 	.word	0x00000080
        /*00ec*/ 	.word	0x00000001
        /*00f0*/ 	.word	0x00000001


	//----- nvinfo : EIATTR_CRS_STACK_SIZE
	.align		4
.L_1488:
        /*00f4*/ 	.byte	0x04, 0x1e
        /*00f6*/ 	.short	(.L_1490 - .L_1489)
.L_1489:
        /*00f8*/ 	.word	0x00000000


	//----- nvinfo : EIATTR_CBANK_PARAM_SIZE
	.align		4
.L_1490:
        /*00fc*/ 	.byte	0x03, 0x19
        /*00fe*/ 	.short	0x00e8


	//----- nvinfo : EIATTR_PARAM_CBANK
	.align		4
        /*0100*/ 	.byte	0x04, 0x0a
        /*0102*/ 	.short	(.L_1492 - .L_1491)
	.align		4
.L_1491:
        /*0104*/ 	.word	index@(.nv.constant0._ZN10layer_norm31ln_parallel_residual_fwd_kernelINS_13Kernel_traitsI6__halfS2_fS2_fjLj7168ELj1ELj1ELj4ELj16ENS_18Kernel_traits_baseILj7168ES2_S2_fS2_fjLj128EEEEELb1ELb0ELb1EEEvNS_9FwdParamsE)
        /*0108*/ 	.short	0x0380
        /*010a*/ 	.short	0x00e8


	//----- nvinfo : EIATTR_SW_WAR
	.align		4
.L_1492:
        /*010c*/ 	.byte	0x04, 0x36
        /*010e*/ 	.short	(.L_1494 - .L_1493)
.L_1493:
        /*0110*/ 	.word	0x00000008
.L_1494:


//--------------------- .nv.info._ZN10layer_norm31ln_parallel_residual_fwd_kernelINS_13Kernel_traitsI6__halfS2_fS2_fjLj7168ELj1ELj1ELj4ELj16ENS_18Kernel_traits_baseILj7168ES2_S2_fS2_fjLj128EEEEELb1ELb1ELb0EEEvNS_9FwdParamsE --------------------------
	.section	.nv.info._ZN10layer_norm31ln_parallel_residual_fwd_kernelINS_13Kernel_traitsI6__halfS2_fS2_fjLj7168ELj1ELj1ELj4ELj16ENS_18Kernel_traits_baseILj7168ES2_S2_fS2_fjLj128EEEEELb1ELb1ELb0EEEvNS_9FwdParamsE,"",@"SHT_CUDA_INFO"
	.sectionflags	@""
	.align	4


	//----- nvinfo : EIATTR_CUDA_API_VERSION
	.align		4
        /*0000*/ 	.byte	0x04, 0x37
        /*0002*/ 	.short	(.L_1496 - .L_1495)
.L_1495:
        /*0004*/ 	.word	0x00000082


	//----- nvinfo : EIATTR_KPARAM_INFO
	.align		4
.L_1496:
        /*0008*/ 	.byte	0x04, 0x17
        /*000a*/ 	.short	(.L_1498 - .L_1497)
.L_1497:
        /*000c*/ 	.word	0x00000000
        /*0010*/ 	.short	0x0000
        /*0012*/ 	.short	0x0000
        /*0014*/ 	.byte	0x00, 0xf0, 0xa1, 0x03


	//----- nvinfo : EIATTR_SPARSE_MMA_MASK
	.align		4
.L_1498:
        /*0018*/ 	.byte	0x03, 0x50
        /*001a*/ 	.short	0x0000


	//----- nvinfo : EIATTR_MAXREG_COUNT
	.align		4
        /*001c*/ 	.byte	0x03, 0x1b
        /*001e*/ 	.short	0x00ff


	//----- nvinfo : EIATTR_NUM_BARRIERS
	.align		4
        /*0020*/ 	.byte	0x02, 0x4c
        /*0022*/ 	.byte	0x01
	.zero		1


	//----- nvinfo : EIATTR_MERCURY_ISA_VERSION
	.align		4
        /*0024*/ 	.byte	0x03, 0x5f
        /*0026*/ 	.short	0x0101


	//----- nvinfo : EIATTR_COOP_GROUP_MASK_REGIDS
	.align		4
        /*0028*/ 	.byte	0x04, 0x29
        /*002a*/ 	.short	(.L_1500 - .L_1499)


	//   ....[0]....
.L_1499:
        /*002c*/ 	.word	0xffffffff


	//   ....[1]....
        /*0030*/ 	.word	0xffffffff


	//   ....[2]....
        /*0034*/ 	.word	0xffffffff


	//   ....[3]....
        /*0038*/ 	.word	0xffffffff


	//   ....[4]....
        /*003c*/ 	.word	0xffffffff


	//   ....[5]....
        /*0040*/ 	.word	0xffffffff


	//   ....[6]....
        /*0044*/ 	.word	0xffffffff


	//   ....[7]....
        /*0048*/ 	.word	0xffffffff


	//   ....[8]....
        /*004c*/ 	.word	0xffffffff


	//   ....[9]....
        /*0050*/ 	.word	0xffffffff


	//   ....[10]....
        /*0054*/ 	.word	0xffffffff


	//   ....[11]....
        /*0058*/ 	.word	0xffffffff


	//   ....[12]....
        /*005c*/ 	.word	0xffffffff


	//   ....[13]....
        /*0060*/ 	.word	0xffffffff


	//   ....[14]....
        /*0064*/ 	.word	0xffffffff


	//   ....[15]....
        /*0068*/ 	.word	0xffffffff


	//   ....[16]....
        /*006c*/ 	.word	0xffffffff


	//   ....[17]....
        /*0070*/ 	.word	0xffffffff


	//----- nvinfo : EIATTR_COOP_GROUP_INSTR_OFFSETS
	.align		4
.L_1500:
        /*0074*/ 	.byte	0x04, 0x28
        /*0076*/ 	.short	(.L_1502 - .L_1501)


	//   ....[0]....
.L_1501:
        /*0078*/ 	.word	0x00037090


	//   ....[1]....
        /*007c*/ 	.word	0x000370b0


	//   ....[2]....
        /*0080*/ 	.word	0x000370d0


	//   ....[3]....
        /*0084*/ 	.word	0x000370f0


	//   ....[4]....
        /*0088*/ 	.word	0x00037110


	//   ....[5]....
        /*008c*/ 	.word	0x00037860


	//   ....[6]....
        /*0090*/ 	.word	0x00037880


	//   ....[7]....
        /*0094*/ 	.word	0x000378b0


	//   ....[8]....
        /*0098*/ 	.word	0x000378d0


	//   ....[9]....
        /*009c*/ 	.word	0x00037900


	//   ....[10]....
        /*00a0*/ 	.word	0x000379a0


	//   ....[11]....
        /*00a4*/ 	.word	0x00037a00


	//   ....[12]....
        /*00a8*/ 	.word	0x00037a20


	//   ....[13]....
        /*00ac*/ 	.word	0x00037ad0


	//   ....[14]....
        /*00b0*/ 	.word	0x00037af0


	//   ....[15]....
        /*00b4*/ 	.word	0x00037ba0


	//   ....[16]....
        /*00b8*/ 	.word	0x00037bd0


	//   ....[17]....
        /*00bc*/ 	.word	0x00037c10


	//----- nvinfo : EIATTR_VRC_CTA_INIT_COUNT
	.align		4
.L_1502:
        /*00c0*/ 	.byte	0x02, 0x4a
	.zero		1
	.zero		1


	//----- nvinfo : EIATTR_EXIT_INSTR_OFFSETS
	.align		4
        /*00c4*/ 	.byte	0x04, 0x1c
        /*00c6*/ 	.short	(.L_1504 - .L_1503)


	//   ....[0]....
.L_1503:
        /*00c8*/ 	.word	0x00000bb0


	//   ....[1]....
        /*00cc*/ 	.word	0x000393c0


	//----- nvinfo : EIATTR_MAX_THREADS
	.align		4
.L_1504:
        /*00d0*/ 	.byte	0x04, 0x05
        /*00d2*/ 	.short	(.L_1506 - .L_1505)
.L_1505:
        /*00d4*/ 	.word	0x00000080
        /*00d8*/ 	.word	0x00000001
        /*00dc*/ 	.word	0x00000001


	//----- nvinfo : EIATTR_CRS_STACK_SIZE
	.align		4
.L_1506:
        /*00e0*/ 	.byte	0x04, 0x1e
        /*00e2*/ 	.short	(.L_1508 - .L_1507)
.L_1507:
        /*00e4*/ 	.word	0x00000000


	//----- nvinfo : EIATTR_CBANK_PARAM_SIZE
	.align		4
.L_1508:
        /*00e8*/ 	.byte	0x03, 0x19
        /*00ea*/ 	.short	0x00e8


	//----- nvinfo : EIATTR_PARAM_CBANK
	.align		4
        /*00ec*/ 	.byte	0x04, 0x0a
        /*00ee*/ 	.short	(.L_1510 - .L_1509)
	.align		4
.L_1509:
        /*00f0*/ 	.word	index@(.nv.constant0._ZN10layer_norm31ln_parallel_residual_fwd_kernelINS_13Kernel_traitsI6__halfS2_fS2_fjLj7168ELj1ELj1ELj4ELj16ENS_18Kernel_traits_baseILj7168ES2_S2_fS2_fjLj128EEEEELb1ELb1ELb0EEEvNS_9FwdParamsE)
        /*00f4*/ 	.short	0x0380
        /*00f6*/ 	.short	0x00e8


	//----- nvinfo : EIATTR_SW_WAR
	.align		4
.L_1510:
        /*00f8*/ 	.byte	0x04, 0x36
        /*00fa*/ 	.short	(.L_1512 - .L_1511)
.L_1511:
        /*00fc*/ 	.word	0x00000008
.L_1512:


//--------------------- .nv.info._ZN10layer_norm31ln_parallel_residual_fwd_kernelINS_13Kernel_traitsI6__halfS2_fS2_fjLj7168ELj1ELj1ELj4ELj16ENS_18Kernel_traits_baseILj7168ES2_S2_fS2_fjLj128EEEEELb1ELb1ELb1EEEvNS_9FwdParamsE --------------------------
	.section	.nv.info._ZN10layer_norm31ln_parallel_residual_fwd_kernelINS_13Kernel_traitsI6__halfS2_fS2_fjLj7168ELj1ELj1ELj4ELj16ENS_18Kernel_traits_baseILj7168ES2_S2_fS2_fjLj128EEEEELb1ELb1ELb1EEEvNS_9FwdParamsE,"",@"SHT_CUDA_INFO"
	.sectionflags	@""
	.align	4


	//----- nvinfo : EIATTR_CUDA_API_VERSION
	.align		4
        /*0000*/ 	.byte	0x04, 0x37
        /*0002*/ 	.short	(.L_1514 - .L_1513)
.L_1513:
        /*0004*/ 	.word	0x00000082


	//----- nvinfo : EIATTR_KPARAM_INFO
	.align		4
.L_1514:
        /*0008*/ 	.byte	0x04, 0x17
        /*000a*/ 	.short	(.L_1516 - .L_1515)
.L_1515:
        /*000c*/ 	.word	0x00000000
        /*0010*/ 	.short	0x0000
        /*0012*/ 	.short	0x0000
        /*0014*/ 	.byte	0x00, 0xf0, 0xa1, 0x03


	//----- nvinfo : EIATTR_SPARSE_MMA_MASK
	.align		4
.L_1516:
        /*0018*/ 	.byte	0x03, 0x50
        /*001a*/ 	.short	0x0000


	//----- nvinfo : EIATTR_MAXREG_COUNT
	.align		4
        /*001c*/ 	.byte	0x03, 0x1b
        /*001e*/ 	.short	0x00ff


	//----- nvinfo : EIATTR_NUM_BARRIERS
	.align		4
        /*0020*/ 	.byte	0x02, 0x4c
        /*0022*/ 	.byte	0x01
	.zero		1


	//----- nvinfo : EIATTR_MERCURY_ISA_VERSION
	.align		4
        /*0024*/ 	.byte	0x03, 0x5f
        /*0026*/ 	.short	0x0101


	//----- nvinfo : EIATTR_COOP_GROUP_MASK_REGIDS
	.align		4
        /*0028*/ 	.byte	0x04, 0x29
        /*002a*/ 	.short	(.L_1518 - .L_1517)


	//   ....[0]....
.L_1517:
        /*002c*/ 	.word	0xffffffff


	//   ....[1]....
        /*0030*/ 	.word	0xffffffff


	//   ....[2]....
        /*0034*/ 	.word	0xffffffff


	//   ....[3]....
        /*0038*/ 	.word	0xffffffff


	//   ....[4]....
        /*003c*/ 	.word	0xffffffff


	//   ....[5]....
        /*0040*/ 	.word	0xffffffff


	//   ....[6]....
        /*0044*/ 	.word	0xffffffff


	//   ....[7]....
        /*0048*/ 	.word	0xffffffff


	//   ....[8]....
        /*004c*/ 	.word	0xffffffff


	//   ....[9]....
        /*0050*/ 	.word	0xffffffff


	//   ....[10]....
        /*0054*/ 	.word	0xffffffff


	//   ....[11]....
        /*0058*/ 	.word	0xffffffff


	//   ....[12]....
        /*005c*/ 	.word	0xffffffff


	//   ....[13]....
        /*0060*/ 	.word	0xffffffff


	//   ....[14]....
        /*0064*/ 	.word	0xffffffff


	//   ....[15]....
        /*0068*/ 	.word	0xffffffff


	//   ....[16]....
        /*006c*/ 	.word	0xffffffff


	//   ....[17]....
        /*0070*/ 	.word	0xffffffff


	//----- nvinfo : EIATTR_COOP_GROUP_INSTR_OFFSETS
	.align		4
.L_1518:
        /*0074*/ 	.byte	0x04, 0x28
        /*0076*/ 	.short	(.L_1520 - .L_1519)


	//   ....[0]....
.L_1519:
        /*0078*/ 	.word	0x00034070


	//   ....[1]....
        /*007c*/ 	.word	0x000340b0


	//   ....[2]....
        /*0080*/ 	.word	0x000340d0


	//   ....[3]....
        /*0084*/ 	.word	0x000340f0


	//   ....[4]....
        /*0088*/ 	.word	0x00034110


	//   ....[5]....
        /*008c*/ 	.word	0x00034840


	//   ....[6]....
        /*0090*/ 	.word	0x00034860


	//   ....[7]....
        /*0094*/ 	.word	0x00034880


	//   ....[8]....
        /*0098*/ 	.word	0x000348a0


	//   ....[9]....
        /*009c*/ 	.word	0x000348c0


	//   ....[10]....
        /*00a0*/ 	.word	0x00034a70


	//   ....[11]....
        /*00a4*/ 	.word	0x00034ab0


	//   ....[12]....
        /*00a8*/ 	.word	0x00034af0


	//   ....[13]....
        /*00ac*/ 	.word	0x00034b60


	//   ....[14]....
        /*00b0*/ 	.word	0x00034c50


	//   ....[15]....
        /*00b4*/ 	.word	0x00034c80


	//   ....[16]....
        /*00b8*/ 	.word	0x00034d40


	//   ....[17]....
        /*00bc*/ 	.word	0x00034d70


	//----- nvinfo : EIATTR_VRC_CTA_INIT_COUNT
	.align		4
.L_1520:
        /*00c0*/ 	.byte	0x02, 0x4a
	.zero		1
	.zero		1


	//----- nvinfo : EIATTR_EXIT_INSTR_OFFSETS
	.align		4
        /*00c4*/ 	.byte	0x04, 0x1c
        /*00c6*/ 	.short	(.L_1522 - .L_1521)


	//   ....[0]....
.L_1521:
        /*00c8*/ 	.word	0x00000470


	//   ....[1]....
        /*00cc*/ 	.word	0x00036220


	//----- nvinfo : EIATTR_MAX_THREADS
	.align		4
.L_1522:
        /*00d0*/ 	.byte	0x04, 0x05
        /*00d2*/ 	.short	(.L_1524 - .L_1523)
.L_1523:
        /*00d4*/ 	.word	0x00000080
        /*00d8*/ 	.word	0x00000001
        /*00dc*/ 	.word	0x00000001


	//----- nvinfo : EIATTR_CRS_STACK_SIZE
	.align		4
.L_1524:
        /*00e0*/ 	.byte	0x04, 0x1e
        /*00e2*/ 	.short	(.L_1526 - .L_1525)
.L_1525:
        /*00e4*/ 	.word	0x00000000


	//----- nvinfo : EIATTR_CBANK_PARAM_SIZE
	.align		4
.L_1526:
        /*00e8*/ 	.byte	0x03, 0x19
        /*00ea*/ 	.short	0x00e8


	//----- nvinfo : EIATTR_PARAM_CBANK
	.align		4
        /*00ec*/ 	.byte	0x04, 0x0a
        /*00ee*/ 	.short	(.L_1528 - .L_1527)
	.align		4
.L_1527:
        /*00f0*/ 	.word	index@(.nv.constant0._ZN10layer_norm31ln_parallel_residual_fwd_kernelINS_13Kernel_traitsI6__halfS2_fS2_fjLj7168ELj1ELj1ELj4ELj16ENS_18Kernel_traits_baseILj7168ES2_S2_fS2_fjLj128EEEEELb1ELb1ELb1EEEvNS_9FwdParamsE)
        /*00f4*/ 	.short	0x0380
        /*00f6*/ 	.short	0x00e8


	//----- nvinfo : EIATTR_SW_WAR
	.align		4
.L_1528:
        /*00f8*/ 	.byte	0x04, 0x36
        /*00fa*/ 	.short	(.L_1530 - .L_1529)
.L_1529:
        /*00fc*/ 	.word	0x00000008
.L_1530:


//--------------------- .nv.info._ZN10layer_norm31ln_parallel_residual_fwd_kernelINS_13Kernel_traitsIf6__halffS2_fjLj7168ELj1ELj1ELj4ELj16ENS_18Kernel_traits_baseILj7168EfS2_fS2_fjLj128EEEEELb0ELb0ELb0EEEvNS_9FwdParamsE --------------------------
	.section	.nv.info._ZN10layer_norm31ln_parallel_residual_fwd_kernelINS_13Kernel_traitsIf6__halffS2_fjLj7168ELj1ELj1ELj4ELj16ENS_18Kernel_traits_baseILj7168EfS2_fS2_fjLj128EEEEELb0ELb0ELb0EEEvNS_9FwdParamsE,"",@"SHT_CUDA_INFO"
	.sectionflags	@""
	.align	4


	//----- nvinfo : EIATTR_CUDA_API_VERSION
	.align		4
        /*0000*/ 	.byte	0x04, 0x37
        /*0002*/ 	.short	(.L_1532 - .L_1531)
.L_1531:
        /*0004*/ 	.word	0x00000082


	//----- nvinfo : EIATTR_KPARAM_INFO
	.align		4
.L_1532:
        /*0008*/ 	.byte	0x04, 0x17
        /*000a*/ 	.short	(.L_1534 - .L_1533)
.L_1533:
        /*000c*/ 	.word	0x00000000
        /*0010*/ 	.short	0x0000
        /*0012*/ 	.short	0x0000
        /*0014*/ 	.byte	0x00, 0xf0, 0xa1, 0x03


	//----- nvinfo : EIATTR_SPARSE_MMA_MASK
	.align		4
.L_1534:
        /*0018*/ 	.byte	0x03, 0x50
        /*001a*/ 	.short	0x0000


	//----- nvinfo : EIATTR_MAXREG_COUNT
	.align		4
        /*001c*/ 	.byte	0x03, 0x1b
        /*001e*/ 	.short	0x00ff


	//----- nvinfo : EIATTR_NUM_BARRIERS
	.align		4
        /*0020*/ 	.byte	0x02, 0x4c
        /*0022*/ 	.byte	0x01
	.zero		1


	//----- nvinfo : EIATTR_ANNOTATIONS
	.align		4
        /*0024*/ 	.byte	0x04, 0x55
        /*0026*/ 	.short	(.L_1536 - .L_1535)


	//   ....[0]....
.L_1535:
        /* <DEDUP_REMOVED lines=197> */


	//----- nvinfo : EIATTR_MERCURY_ISA_VERSION
	.align		4
.L_1536:
        /*0c68*/ 	.byte	0x03, 0x5f
        /*0c6a*/ 	.short	0x0101


	//----- nvinfo : EIATTR_COOP_GROUP_MASK_REGIDS
	.align		4
        /*0c6c*/ 	.byte	0x04, 0x29
        /*0c6e*/ 	.short	(.L_1538 - .L_1537)


	//   ....[0]....
.L_1537:
        /*0c70*/ 	.word	0xffffffff


	//   ....[1]....
        /*0c74*/ 	.word	0xffffffff


	//   ....[2]....
        /*0c78*/ 	.word	0xffffffff


	//   ....[3]....
        /*0c7c*/ 	.word	0xffffffff


	//   ....[4]....
        /*0c80*/ 	.word	0xffffffff


	//   ....[5]....
        /*0c84*/ 	.word	0xffffffff


	//   ....[6]....
        /*0c88*/ 	.word	0xffffffff


	//   ....[7]....
        /*0c8c*/ 	.word	0xffffffff


	//   ....[8]....
        /*0c90*/ 	.word	0xffffffff


	//   ....[9]....
        /*0c94*/ 	.word	0xffffffff


	//   ....[10]....
        /*0c98*/ 	.word	0xffffffff


	//   ....[11]....
        /*0c9c*/ 	.word	0xffffffff


	//   ....[12]....
        /*0ca0*/ 	.word	0xffffffff


	//   ....[13]....
        /*0ca4*/ 	.word	0xffffffff


	//   ....[14]....
        /*0ca8*/ 	.word	0xffffffff


	//   ....[15]....
        /*0cac*/ 	.word	0xffffffff


	//   ....[16]....
        /*0cb0*/ 	.word	0xffffffff


	//   ....[17]....
        /*0cb4*/ 	.word	0xffffffff


	//----- nvinfo : EIATTR_COOP_GROUP_INSTR_OFFSETS
	.align		4
.L_1538:
        /*0cb8*/ 	.byte	0x04, 0x28
        /*0cba*/ 	.short	(.L_1540 - .L_1539)


	//   ....[0]....
.L_1539:
        /*0cbc*/ 	.word	0x00008230


	//   ....[1]....
        /*0cc0*/ 	.word	0x00008250


	//   ....[2]....
        /*0cc4*/ 	.word	0x00008270


	//   ....[3]....
        /*0cc8*/ 	.word	0x00008290


	//   ....[4]....
        /*0ccc*/ 	.word	0x000082b0


	//   ....[5]....
        /*0cd0*/ 	.word	0x00008a50


	//   ....[6]....
        /*0cd4*/ 	.word	0x00008a70


	//   ....[7]....
        /*0cd8*/ 	.word	0x00008a90


	//   ....[8]....
        /*0cdc*/ 	.word	0x00008ab0


	//   ....[9]....
        /*0ce0*/ 	.word	0x00008ad0


	//   ....[10]....
        /*0ce4*/ 	.word	0x00008c80


	//   ....[11]....
        /*0ce8*/ 	.word	0x00008cc0


	//   ....[12]....
        /*0cec*/ 	.word	0x00008d70


	//   ....[13]....
        /*0cf0*/ 	.word	0x00008dd0


	//   ....[14]....
        /*0cf4*/ 	.word	0x00008de0


	//   ....[15]....
        /*0cf8*/ 	.word	0x00008eb0


	//   ....[16]....
        /*0cfc*/ 	.word	0x00008f00


	//   ....[17]....
        /*0d00*/ 	.word	0x00008f10


	//----- nvinfo : EIATTR_VRC_CTA_INIT_COUNT
	.align		4
.L_1540:
        /*0d04*/ 	.byte	0x02, 0x4a
	.zero		1
	.zero		1


	//----- nvinfo : EIATTR_EXIT_INSTR_OFFSETS
	.align		4
        /*0d08*/ 	.byte	0x04, 0x1c
        /*0d0a*/ 	.short	(.L_1542 - .L_1541)


	//   ....[0]....
.L_1541:
        /*0d0c*/ 	.word	0x00004bd0


	//   ....[1]....
        /*0d10*/ 	.word	0x0000b1d0


	//----- nvinfo : EIATTR_MAX_THREADS
	.align		4
.L_1542:
        /*0d14*/ 	.byte	0x04, 0x05
        /*0d16*/ 	.short	(.L_1544 - .L_1543)
.L_1543:
        /*0d18*/ 	.word	0x00000080
        /*0d1c*/ 	.word	0x00000001
        /*0d20*/ 	.word	0x00000001


	//----- nvinfo : EIATTR_CRS_STACK_SIZE
	.align		4
.L_1544:
        /*0d24*/ 	.byte	0x04, 0x1e
        /*0d26*/ 	.short	(.L_1546 - .L_1545)
.L_1545:
        /*0d28*/ 	.word	0x00000000


	//----- nvinfo : EIATTR_CBANK_PARAM_SIZE
	.align		4
.L_1546:
        /*0d2c*/ 	.byte	0x03, 0x19
        /*0d2e*/ 	.short	0x00e8


	//----- nvinfo : EIATTR_PARAM_CBANK
	.align		4
        /*0d30*/ 	.byte	0x04, 0x0a
        /*0d32*/ 	.short	(.L_1548 - .L_1547)
	.align		4
.L_1547:
        /*0d34*/ 	.word	index@(.nv.constant0._ZN10layer_norm31ln_parallel_residual_fwd_kernelINS_13Kernel_traitsIf6__halffS2_fjLj7168ELj1ELj1ELj4ELj16ENS_18Kernel_traits_baseILj7168EfS2_fS2_fjLj128EEEEELb0ELb0ELb0EEEvNS_9FwdParamsE)
        /*0d38*/ 	.short	0x0380
        /*0d3a*/ 	.short	0x00e8


	//----- nvinfo : EIATTR_SW_WAR
	.align		4
.L_1548:
        /*0d3c*/ 	.byte	0x04, 0x36
        /*0d3e*/ 	.short	(.L_1550 - .L_1549)
.L_1549:
        /*0d40*/ 	.word	0x00000008
.L_1550:


//--------------------- .nv.info._ZN10layer_norm31ln_parallel_residual_fwd_kernelINS_13Kernel_traitsIf6__halffS2_fjLj7168ELj1ELj1ELj4ELj16ENS_18Kernel_traits_baseILj7168EfS2_fS2_fjLj128EEEEELb0ELb0ELb1EEEvNS_9FwdParamsE --------------------------
	.section	.nv.info._ZN10layer_norm31ln_parallel_residual_fwd_kernelINS_13Kernel_traitsIf6__halffS2_fjLj7168ELj1ELj1ELj4ELj16ENS_18Kernel_traits_baseILj7168EfS2_fS2_fjLj128EEEEELb0ELb0ELb1EEEvNS_9FwdParamsE,"",@"SHT_CUDA_INFO"
	.sectionflags	@""
	.align	4


	//----- nvinfo : EIATTR_CUDA_API_VERSION
	.align		4
        /*0000*/ 	.byte	0x04, 0x37
        /*0002*/ 	.short	(.L_1552 - .L_1551)
.L_1551:
        /*0004*/ 	.word	0x00000082


	//----- nvinfo : EIATTR_KPARAM_INFO
	.align		4
.L_1552:
        /*0008*/ 	.byte	0x04, 0x17
        /*000a*/ 	.short	(.L_1554 - .L_1553)
.L_1553:
        /*000c*/ 	.word	0x00000000
        /*0010*/ 	.short	0x0000
        /*0012*/ 	.short	0x0000
        /*0014*/ 	.byte	0x00, 0xf0, 0xa1, 0x03


	//----- nvinfo : EIATTR_SPARSE_MMA_MASK
	.align		4
.L_1554:
        /*0018*/ 	.byte	0x03, 0x50
        /*001a*/ 	.short	0x0000


	//----- nvinfo : EIATTR_MAXREG_COUNT
	.align		4
        /*001c*/ 	.byte	0x03, 0x1b
        /*001e*/ 	.short	0x00ff


	//----- nvinfo : EIATTR_NUM_BARRIERS
	.align		4
        /*0020*/ 	.byte	0x02, 0x4c
        /*0022*/ 	.byte	0x01
	.zero		1


	//----- nvinfo : EIATTR_ANNOTATIONS
	.align		4
        /*0024*/ 	.byte	0x04, 0x55
        /*0026*/ 	.short	(.L_1556 - .L_1555)


	//   ....[0]....
.L_1555:
        /* <DEDUP_REMOVED lines=85> */


	//----- nvinfo : EIATTR_MERCURY_ISA_VERSION
	.align		4
.L_1556:
        /*0560*/ 	.byte	0x03, 0x5f
        /*0562*/ 	.short	0x0101


	//----- nvinfo : EIATTR_COOP_GROUP_MASK_REGIDS
	.align		4
        /*0564*/ 	.byte	0x04, 0x29
        /*0566*/ 	.short	(.L_1558 - .L_1557)


	//   ....[0]....
.L_1557:
        /*0568*/ 	.word	0xffffffff


	//   ....[1]....
        /*056c*/ 	.word	0xffffffff


	//   ....[2]....
        /*0570*/ 	.word	0xffffffff


	//   ....[3]....
        /*0574*/ 	.word	0xffffffff


	//   ....[4]....
        /*0578*/ 	.word	0xffffffff


	//   ....[5]....
        /*057c*/ 	.word	0xffffffff


	//   ....[6]....
        /*0580*/ 	.word	0xffffffff


	//   ....[7]....
        /*0584*/ 	.word	0xffffffff


	//   ....[8]....
        /*0588*/ 	.word	0xffffffff


	//   ....[9]....
        /*058c*/ 	.word	0xffffffff


	//   ....[10]....
        /*0590*/ 	.word	0xffffffff


	//   ....[11]....
        /*0594*/ 	.word	0xffffffff


	//   ....[12]....
        /*0598*/ 	.word	0xffffffff


	//   ....[13]....
        /*059c*/ 	.word	0xffffffff


	//   ....[14]....
        /*05a0*/ 	.word	0xffffffff


	//   ....[15]....
        /*05a4*/ 	.word	0xffffffff


	//   ....[16]....
        /*05a8*/ 	.word	0xffffffff


	//   ....[17]....
        /*05ac*/ 	.word	0xffffffff


	//----- nvinfo : EIATTR_COOP_GROUP_INSTR_OFFSETS
	.align		4
.L_1558:
        /*05b0*/ 	.byte	0x04, 0x28
        /*05b2*/ 	.short	(.L_1560 - .L_1559)


	//   ....[0]....
.L_1559:
        /*05b4*/ 	.word	0x000048d0


	//   ....[1]....
        /*05b8*/ 	.word	0x000048f0


	//   ....[2]....
        /*05bc*/ 	.word	0x00004910


	//   ....[3]....
        /*05c0*/ 	.word	0x00004930


	//   ....[4]....
        /*05c4*/ 	.word	0x00004950


	//   ....[5]....
        /*05c8*/ 	.word	0x00005080


	//   ....[6]....
        /*05cc*/ 	.word	0x000050a0


	//   ....[7]....
        /*05d0*/ 	.word	0x000050c0


	//   ....[8]....
        /*05d4*/ 	.word	0x000050e0


	//   ....[9]....
        /*05d8*/ 	.word	0x00005100


	//   ....[10]....
        /*05dc*/ 	.word	0x000053c0


	//   ....[11]....
        /*05e0*/ 	.word	0x00005420


	//   ....[12]....
        /*05e4*/ 	.word	0x000054c0


	//   ....[13]....
        /*05e8*/ 	.word	0x00005530


	//   ....[14]....
        /*05ec*/ 	.word	0x00005550


	//   ....[15]....
        /*05f0*/ 	.word	0x00005560


	//   ....[16]....
        /*05f4*/ 	.word	0x00005660


	//   ....[17]....
        /*05f8*/ 	.word	0x00005690


	//----- nvinfo : EIATTR_VRC_CTA_INIT_COUNT
	.align		4
.L_1560:
        /*05fc*/ 	.byte	0x02, 0x4a
	.zero		1
	.zero		1


	//----- nvinfo : EIATTR_EXIT_INSTR_OFFSETS
	.align		4
        /*0600*/ 	.byte	0x04, 0x1c
        /*0602*/ 	.short	(.L_1562 - .L_1561)


	//   ....[0]....
.L_1561:
        /*0604*/ 	.word	0x00001730


	//   ....[1]....
        /*0608*/ 	.word	0x00006e90


	//----- nvinfo : EIATTR_MAX_THREADS
	.align		4
.L_1562:
        /*060c*/ 	.byte	0x04, 0x05
        /*060e*/ 	.short	(.L_1564 - .L_1563)
.L_1563:
        /*0610*/ 	.word	0x00000080
        /*0614*/ 	.word	0x00000001
        /*0618*/ 	.word	0x00000001


	//----- nvinfo : EIATTR_CRS_STACK_SIZE
	.align		4
.L_1564:
        /*061c*/ 	.byte	0x04, 0x1e
        /*061e*/ 	.short	(.L_1566 - .L_1565)
.L_1565:
        /*0620*/ 	.word	0x00000000


	//----- nvinfo : EIATTR_CBANK_PARAM_SIZE
	.align		4
.L_1566:
        /*0624*/ 	.byte	0x03, 0x19
        /*0626*/ 	.short	0x00e8


	//----- nvinfo : EIATTR_PARAM_CBANK
	.align		4
        /*0628*/ 	.byte	0x04, 0x0a
        /*062a*/ 	.short	(.L_1568 - .L_1567)
	.align		4
.L_1567:
        /*062c*/ 	.word	index@(.nv.constant0._ZN10layer_norm31ln_parallel_residual_fwd_kernelINS_13Kernel_traitsIf6__halffS2_fjLj7168ELj1ELj1ELj4ELj16ENS_18Kernel_traits_baseILj7168EfS2_fS2_fjLj128EEEEELb0ELb0ELb1EEEvNS_9FwdParamsE)
        /*0630*/ 	.short	0x0380
        /*0632*/ 	.short	0x00e8


	//----- nvinfo : EIATTR_SW_WAR
	.align		4
.L_1568:
        /*0634*/ 	.byte	0x04, 0x36
        /*0636*/ 	.short	(.L_1570 - .L_1569)
.L_1569:
        /*0638*/ 	.word	0x00000008
.L_1570:


//--------------------- .nv.info._ZN10layer_norm31ln_parallel_residual_fwd_kernelINS_13Kernel_traitsIf6__halffS2_fjLj7168ELj1ELj1ELj4ELj16ENS_18Kernel_traits_baseILj7168EfS2_fS2_fjLj128EEEEELb0ELb1ELb0EEEvNS_9FwdParamsE --------------------------
	.section	.nv.info._ZN10layer_norm31ln_parallel_residual_fwd_kernelINS_13Kernel_traitsIf6__halffS2_fjLj7168ELj1ELj1ELj4ELj16ENS_18Kernel_traits_baseILj7168EfS2_fS2_fjLj128EEEEELb0ELb1ELb0EEEvNS_9FwdParamsE,"",@"SHT_CUDA_INFO"
	.sectionflags	@""
	.align	4


	//----- nvinfo : EIATTR_CUDA_API_VERSION
	.align		4
        /*0000*/ 	.byte	0x04, 0x37
        /*0002*/ 	.short	(.L_1572 - .L_1571)
.L_1571:
        /*0004*/ 	.word	0x00000082


	//----- nvinfo : EIATTR_KPARAM_INFO
	.align		4
.L_1572:
        /*0008*/ 	.byte	0x04, 0x17
        /*000a*/ 	.short	(.L_1574 - .L_1573)
.L_1573:
        /*000c*/ 	.word	0x00000000
        /*0010*/ 	.short	0x0000
        /*0012*/ 	.short	0x0000
        /*0014*/ 	.byte	0x00, 0xf0, 0xa1, 0x03


	//----- nvinfo : EIATTR_SPARSE_MMA_MASK
	.align		4
.L_1574:
        /*0018*/ 	.byte	0x03, 0x50
        /*001a*/ 	.short	0x0000


	//----- nvinfo : EIATTR_MAXREG_COUNT
	.align		4
        /*001c*/ 	.byte	0x03, 0x1b
        /*001e*/ 	.short	0x00ff


	//----- nvinfo : EIATTR_NUM_BARRIERS
	.align		4
        /*0020*/ 	.byte	0x02, 0x4c
        /*0022*/ 	.byte	0x01
	.zero		1


	//----- nvinfo : EIATTR_MERCURY_ISA_VERSION
	.align		4
        /*0024*/ 	.byte	0x03, 0x5f
        /*0026*/ 	.short	0x0101


	//----- nvinfo : EIATTR_COOP_GROUP_MASK_REGIDS
	.align		4
        /*0028*/ 	.byte	0x04, 0x29
        /*002a*/ 	.short	(.L_1576 - .L_1575)


	//   ....[0]....
.L_1575:
        /*002c*/ 	.word	0xffffffff


	//   ....[1]....
        /*0030*/ 	.word	0xffffffff


	//   ....[2]....
        /*0034*/ 	.word	0xffffffff


	//   ....[3]....
        /*0038*/ 	.word	0xffffffff


	//   ....[4]....
        /*003c*/ 	.word	0xffffffff


	//   ....[5]....
        /*0040*/ 	.word	0xffffffff


	//   ....[6]....
        /*0044*/ 	.word	0xffffffff


	//   ....[7]....
        /*0048*/ 	.word	0xffffffff


	//   ....[8]....
        /*004c*/ 	.word	0xffffffff


	//   ....[9]....
        /*0050*/ 	.word	0xffffffff


	//   ....[10]....
        /*0054*/ 	.word	0xffffffff


	//   ....[11]....
        /*0058*/ 	.word	0xffffffff


	//   ....[12]....
        /*005c*/ 	.word	0xffffffff


	//   ....[13]....
        /*0060*/ 	.word	0xffffffff


	//   ....[14]....
        /*0064*/ 	.word	0xffffffff


	//   ....[15]....
        /*0068*/ 	.word	0xffffffff


	//   ....[16]....
        /*006c*/ 	.word	0xffffffff


	//   ....[17]....
        /*0070*/ 	.word	0xffffffff


	//----- nvinfo : EIATTR_COOP_GROUP_INSTR_OFFSETS
	.align		4
.L_1576:
        /*0074*/ 	.byte	0x04, 0x28
        /*0076*/ 	.short	(.L_1578 - .L_1577)


	//   ....[0]....
.L_1577:
        /*0078*/ 	.word	0x00003fe0


	//   ....[1]....
        /*007c*/ 	.word	0x00004000


	//   ....[2]....
        /*0080*/ 	.word	0x00004020


	//   ....[3]....
        /*0084*/ 	.word	0x00004040


	//   ....[4]....
        /*0088*/ 	.word	0x00004060


	//   ....[5]....
        /*008c*/ 	.word	0x000047f0


	//   ....[6]....
        /*0090*/ 	.word	0x00004810


	//   ....[7]....
        /*0094*/ 	.word	0x00004830


	//   ....[8]....
        /*0098*/ 	.word	0x00004860


	//   ....[9]....
        /*009c*/ 	.word	0x00004890


	//   ....[10]....
        /*00a0*/ 	.word	0x00004a30


	//   ....[11]....
        /*00a4*/ 	.word	0x00004a70


	//   ....[12]....
        /*00a8*/ 	.word	0x00004ab0


	//   ....[13]....
        /*00ac*/ 	.word	0x00004b50


	//   ....[14]....
        /*00b0*/ 	.word	0x00004bd0


	//   ....[15]....
        /*00b4*/ 	.word	0x00004c10


	//   ....[16]....
        /*00b8*/ 	.word	0x00004c70


	//   ....[17]....
        /*00bc*/ 	.word	0x00004cd0


	//----- nvinfo : EIATTR_VRC_CTA_INIT_COUNT
	.align		4
.L_1578:
        /*00c0*/ 	.byte	0x02, 0x4a
	.zero		1
	.zero		1


	//----- nvinfo : EIATTR_EXIT_INSTR_OFFSETS
	.align		4
        /*00c4*/ 	.byte	0x04, 0x1c
        /*00c6*/ 	.short	(.L_1580 - .L_1579)


	//   ....[0]....
.L_1579:
        /*00c8*/ 	.word	0x00000a10


	//   ....[1]....
        /*00cc*/ 	.word	0x00005cf0


	//----- nvinfo : EIATTR_MAX_THREADS
	.align		4
.L_1580:
        /*00d0*/ 	.byte	0x04, 0x05
        /*00d2*/ 	.short	(.L_1582 - .L_1581)
.L_1581:
        /*00d4*/ 	.word	0x00000080
        /*00d8*/ 	.word	0x00000001
        /*00dc*/ 	.word	0x00000001


	//----- nvinfo : EIATTR_CRS_STACK_SIZE
	.align		4
.L_1582:
        /*00e0*/ 	.byte	0x04, 0x1e
        /*00e2*/ 	.short	(.L_1584 - .L_1583)
.L_1583:
        /*00e4*/ 	.word	0x00000000


	//----- nvinfo : EIATTR_CBANK_PARAM_SIZE
	.align		4
.L_1584:
        /*00e8*/ 	.byte	0x03, 0x19
        /*00ea*/ 	.short	0x00e8


	//----- nvinfo : EIATTR_PARAM_CBANK
	.align		4
        /*00ec*/ 	.byte	0x04, 0x0a
        /*00ee*/ 	.short	(.L_1586 - .L_1585)
	.align		4
.L_1585:
        /*00f0*/ 	.word	index@(.nv.constant0._ZN10layer_norm31ln_parallel_residual_fwd_kernelINS_13Kernel_traitsIf6__halffS2_fjLj7168ELj1ELj1ELj4ELj16ENS_18Kernel_traits_baseILj7168EfS2_fS2_fjLj128EEEEELb0ELb1ELb0EEEvNS_9FwdParamsE)
        /*00f4*/ 	.short	0x0380
        /*00f6*/ 	.short	0x00e8


	//----- nvinfo : EIATTR_SW_WAR
	.align		4
.L_1586:
        /*00f8*/ 	.byte	0x04, 0x36
        /*00fa*/ 	.short	(.L_1588 - .L_1587)
.L_1587:
        /*00fc*/ 	.word	0x00000008
.L_1588:


//--------------------- .nv.info._ZN10layer_norm31ln_parallel_residual_fwd_kernelINS_13Kernel_traitsIf6__halffS2_fjLj7168ELj1ELj1ELj4ELj16ENS_18Kernel_traits_baseILj7168EfS2_fS2_fjLj128EEEEELb0ELb1ELb1EEEvNS_9FwdParamsE --------------------------
	.section	.nv.info._ZN10layer_norm31ln_parallel_residual_fwd_kernelINS_13Kernel_traitsIf6__halffS2_fjLj7168ELj1ELj1ELj4ELj16ENS_18Kernel_traits_baseILj7168EfS2_fS2_fjLj128EEEEELb0ELb1ELb1EEEvNS_9FwdParamsE,"",@"SHT_CUDA_INFO"
	.sectionflags	@""
	.align	4


	//----- nvinfo : EIATTR_CUDA_API_VERSION
	.align		4
        /*0000*/ 	.byte	0x04, 0x37
        /*0002*/ 	.short	(.L_1590 - .L_1589)
.L_1589:
        /*0004*/ 	.word	0x00000082


	//----- nvinfo : EIATTR_KPARAM_INFO
	.align		4
.L_1590:
        /*0008*/ 	.byte	0x04, 0x17
        /*000a*/ 	.short	(.L_1592 - .L_1591)
.L_1591:
        /*000c*/ 	.word	0x00000000
        /*0010*/ 	.short	0x0000
        /*0012*/ 	.short	0x0000
        /*0014*/ 	.byte	0x00, 0xf0, 0xa1, 0x03


	//----- nvinfo : EIATTR_SPARSE_MMA_MASK
	.align		4
.L_1592:
        /*0018*/ 	.byte	0x03, 0x50
        /*001a*/ 	.short	0x0000


	//----- nvinfo : EIATTR_MAXREG_COUNT
	.align		4
        /*001c*/ 	.byte	0x03, 0x1b
        /*001e*/ 	.short	0x00ff


	//----- nvinfo : EIATTR_NUM_BARRIERS
	.align		4
        /*0020*/ 	.byte	0x02, 0x4c
        /*0022*/ 	.byte	0x01
	.zero		1


	//----- nvinfo : EIATTR_MERCURY_ISA_VERSION
	.align		4
        /*0024*/ 	.byte	0x03, 0x5f
        /*0026*/ 	.short	0x0101


	//----- nvinfo : EIATTR_COOP_GROUP_MASK_REGIDS
	.align		4
        /*0028*/ 	.byte	0x04, 0x29
        /*002a*/ 	.short	(.L_1594 - .L_1593)


	//   ....[0]....
.L_1593:
        /*002c*/ 	.word	0xffffffff


	//   ....[1]....
        /*0030*/ 	.word	0xffffffff


	//   ....[2]....
        /*0034*/ 	.word	0xffffffff


	//   ....[3]....
        /*0038*/ 	.word	0xffffffff


	//   ....[4]....
        /*003c*/ 	.word	0xffffffff


	//   ....[5]....
        /*0040*/ 	.word	0xffffffff


	//   ....[6]....
        /*0044*/ 	.word	0xffffffff


	//   ....[7]....
        /*0048*/ 	.word	0xffffffff


	//   ....[8]....
        /*004c*/ 	.word	0xffffffff


	//   ....[9]....
        /*0050*/ 	.word	0xffffffff


	//   ....[10]....
        /*0054*/ 	.word	0xffffffff


	//   ....[11]....
        /*0058*/ 	.word	0xffffffff


	//   ....[12]....
        /*005c*/ 	.word	0xffffffff


	//   ....[13]....
        /*0060*/ 	.word	0xffffffff


	//   ....[14]....
        /*0064*/ 	.word	0xffffffff


	//   ....[15]....
        /*0068*/ 	.word	0xffffffff


	//   ....[16]....
        /*006c*/ 	.word	0xffffffff


	//   ....[17]....
        /*0070*/ 	.word	0xffffffff


	//----- nvinfo : EIATTR_COOP_GROUP_INSTR_OFFSETS
	.align		4
.L_1594:
        /*0074*/ 	.byte	0x04, 0x28
        /*0076*/ 	.short	(.L_1596 - .L_1595)


	//   ....[0]....
.L_1595:
        /*0078*/ 	.word	0x00003600


	//   ....[1]....
        /*007c*/ 	.word	0x00003620


	//   ....[2]....
        /*0080*/ 	.word	0x00003640


	//   ....[3]....
        /*0084*/ 	.word	0x00003660


	//   ....[4]....
        /*0088*/ 	.word	0x00003680


	//   ....[5]....
        /*008c*/ 	.word	0x00003db0


	//   ....[6]....
        /*0090*/ 	.word	0x00003dd0


	//   ....[7]....
        /*0094*/ 	.word	0x00003e00


	//   ....[8]....
        /*0098*/ 	.word	0x00003e30


	//   ....[9]....
        /*009c*/ 	.word	0x00003e50


	//   ....[10]....
        /*00a0*/ 	.word	0x00004000


	//   ....[11]....
        /*00a4*/ 	.word	0x00004040


	//   ....[12]....
        /*00a8*/ 	.word	0x00004080


	//   ....[13]....
        /*00ac*/ 	.word	0x000040c0


	//   ....[14]....
        /*00b0*/ 	.word	0x00004140


	//   ....[15]....
        /*00b4*/ 	.word	0x000041a0


	//   ....[16]....
        /*00b8*/ 	.word	0x00004220


	//   ....[17]....
        /*00bc*/ 	.word	0x00004250


	//----- nvinfo : EIATTR_VRC_CTA_INIT_COUNT
	.align		4
.L_1596:
        /*00c0*/ 	.byte	0x02, 0x4a
	.zero		1
	.zero		1


	//----- nvinfo : EIATTR_EXIT_INSTR_OFFSETS
	.align		4
        /*00c4*/ 	.byte	0x04, 0x1c
        /*00c6*/ 	.short	(.L_1598 - .L_1597)


	//   ....[0]....
.L_1597:
        /*00c8*/ 	.word	0x00000580


	//   ....[1]....
        /*00cc*/ 	.word	0x000050a0


	//----- nvinfo : EIATTR_MAX_THREADS
	.align		4
.L_1598:
        /*00d0*/ 	.byte	0x04, 0x05
        /*00d2*/ 	.short	(.L_1600 - .L_1599)
.L_1599:
        /*00d4*/ 	.word	0x00000080
        /*00d8*/ 	.word	0x00000001
        /*00dc*/ 	.word	0x00000001


	//----- nvinfo : EIATTR_CRS_STACK_SIZE
	.align		4
.L_1600:
        /*00e0*/ 	.byte	0x04, 0x1e
        /*00e2*/ 	.short	(.L_1602 - .L_1601)
.L_1601:
        /*00e4*/ 	.word	0x00000000


	//----- nvinfo : EIATTR_CBANK_PARAM_SIZE
	.align		4
.L_1602:
        /*00e8*/ 	.byte	0x03, 0x19
        /*00ea*/ 	.short	0x00e8


	//----- nvinfo : EIATTR_PARAM_CBANK
	.align		4
        /*00ec*/ 	.byte	0x04, 0x0a
        /*00ee*/ 	.short	(.L_1604 - .L_1603)
	.align		4
.L_1603:
        /*00f0*/ 	.word	index@(.nv.constant0._ZN10layer_norm31ln_parallel_residual_fwd_kernelINS_13Kernel_traitsIf6__halffS2_fjLj7168ELj1ELj1ELj4ELj16ENS_18Kernel_traits_baseILj7168EfS2_fS2_fjLj128EEEEELb0ELb1ELb1EEEvNS_9FwdParamsE)
        /*00f4*/ 	.short	0x0380
        /*00f6*/ 	.short	0x00e8


	//----- nvinfo : EIATTR_SW_WAR
	.align		4
.L_1604:
        /*00f8*/ 	.byte	0x04, 0x36
        /*00fa*/ 	.short	(.L_1606 - .L_1605)
.L_1605:
        /*00fc*/ 	.word	0x00000008
.L_1606:


//--------------------- .nv.info._ZN10layer_norm31ln_parallel_residual_fwd_kernelINS_13Kernel_traitsIf6__halffS2_fjLj7168ELj1ELj1ELj4ELj16ENS_18Kernel_traits_baseILj7168EfS2_fS2_fjLj128EEEEELb1ELb0ELb0EEEvNS_9FwdParamsE --------------------------
	.section	.nv.info._ZN10layer_norm31ln_parallel_residual_fwd_kernelINS_13Kernel_traitsIf6__halffS2_fjLj7168ELj1ELj1ELj4ELj16ENS_18Kernel_traits_baseILj7168EfS2_fS2_fjLj128EEEEELb1ELb0ELb0EEEvNS_9FwdParamsE,"",@"SHT_CUDA_INFO"
	.sectionflags	@""
	.align	4


	//----- nvinfo : EIATTR_CUDA_API_VERSION
	.align		4
        /*0000*/ 	.byte	0x04, 0x37
        /*0002*/ 	.short	(.L_1608 - .L_1607)
.L_1607:
        /*0004*/ 	.word	0x00000082


	//----- nvinfo : EIATTR_KPARAM_INFO
	.align		4
.L_1608:
        /*0008*/ 	.byte	0x04, 0x17
        /*000a*/ 	.short	(.L_1610 - .L_1609)
.L_1609:
        /*000c*/ 	.word	0x00000000
        /*0010*/ 	.short	0x0000
        /*0012*/ 	.short	0x0000
        /*0014*/ 	.byte	0x00, 0xf0, 0xa1, 0x03


	//----- nvinfo : EIATTR_SPARSE_MMA_MASK
	.align		4
.L_1610:
        /*0018*/ 	.byte	0x03, 0x50
        /*001a*/ 	.short	0x0000


	//----- nvinfo : EIATTR_MAXREG_COUNT
	.align		4
        /*001c*/ 	.byte	0x03, 0x1b
        /*001e*/ 	.short	0x00ff


	//----- nvinfo : EIATTR_NUM_BARRIERS
	.align		4
        /*0020*/ 	.byte	0x02, 0x4c
        /*0022*/ 	.byte	0x01
	.zero		1


	//----- nvinfo : EIATTR_ANNOTATIONS
	.align		4
        /*0024*/ 	.byte	0x04, 0x55
        /*0026*/ 	.short	(.L_1612 - .L_1611)


	//   ....[0]....
.L_1611:
        /* <DEDUP_REMOVED lines=249> */


	//----- nvinfo : EIATTR_MERCURY_ISA_VERSION
	.align		4
.L_1612:
        /*0fa8*/ 	.byte	0x03, 0x5f
        /*0faa*/ 	.short	0x0101


	//----- nvinfo : EIATTR_COOP_GROUP_MASK_REGIDS
	.align		4
        /*0fac*/ 	.byte	0x04, 0x29
        /*0fae*/ 	.short	(.L_1614 - .L_1613)


	//   ....[0]....
.L_1613:
        /*0fb0*/ 	.word	0xffffffff


	//   ....[1]....
        /*0fb4*/ 	.word	0xffffffff


	//   ....[2]....
        /*0fb8*/ 	.word	0xffffffff


	//   ....[3]....
        /*0fbc*/ 	.word	0xffffffff


	//   ....[4]....
        /*0fc0*/ 	.word	0xffffffff


	//   ....[5]....
        /*0fc4*/ 	.word	0xffffffff


	//   ....[6]....
        /*0fc8*/ 	.word	0xffffffff


	//   ....[7]....
        /*0fcc*/ 	.word	0xffffffff


	//   ....[8]....
        /*0fd0*/ 	.word	0xffffffff


	//   ....[9]....
        /*0fd4*/ 	.word	0xffffffff


	//   ....[10]....
        /*0fd8*/ 	.word	0xffffffff


	//   ....[11]....
        /*0fdc*/ 	.word	0xffffffff


	//   ....[12]....
        /*0fe0*/ 	.word	0xffffffff


	//   ....[13]....
        /*0fe4*/ 	.word	0xffffffff


	//   ....[14]....
        /*0fe8*/ 	.word	0xffffffff


	//   ....[15]....
        /*0fec*/ 	.word	0xffffffff


	//   ....[16]....
        /*0ff0*/ 	.word	0xffffffff


	//   ....[17]....
        /*0ff4*/ 	.word	0xffffffff


	//----- nvinfo : EIATTR_COOP_GROUP_INSTR_OFFSETS
	.align		4
.L_1614:
        /*0ff8*/ 	.byte	0x04, 0x28
        /*0ffa*/ 	.short	(.L_1616 - .L_1615)


	//   ....[0]....
.L_1615:
        /*0ffc*/ 	.word	0x000492f0


	//   ....[1]....
        /*1000*/ 	.word	0x00049310


	//   ....[2]....
        /*1004*/ 	.word	0x00049330


	//   ....[3]....
        /*1008*/ 	.word	0x00049350


	//   ....[4]....
        /*100c*/ 	.word	0x00049370


	//   ....[5]....
        /*1010*/ 	.word	0x00049ac0


	//   ....[6]....
        /*1014*/ 	.word	0x00049ae0


	//   ....[7]....
        /*1018*/ 	.word	0x00049b00


	//   ....[8]....
        /*101c*/ 	.word	0x00049b20


	//   ....[9]....
        /*1020*/ 	.word	0x00049b40


	//   ....[10]....
        /*1024*/ 	.word	0x00049cf0


	//   ....[11]....
        /*1028*/ 	.word	0x00049d30


	//   ....[12]....
        /*102c*/ 	.word	0x00049dc0


	//   ....[13]....
        /*1030*/ 	.word	0x00049de0


	//   ....[14]....
        /*1034*/ 	.word	0x00049e80


	//   ....[15]....
        /*1038*/ 	.word	0x00049ee0


	//   ....[16]....
        /*103c*/ 	.word	0x00049f10


	//   ....[17]....
        /*1040*/ 	.word	0x00049f40


	//----- nvinfo : EIATTR_VRC_CTA_INIT_COUNT
	.align		4
.L_1616:
        /*1044*/ 	.byte	0x02, 0x4a
	.zero		1
	.zero		1


	//----- nvinfo : EIATTR_EXIT_INSTR_OFFSETS
	.align		4
        /*1048*/ 	.byte	0x04, 0x1c
        /*104a*/ 	.short	(.L_1618 - .L_1617)


	//   ....[0]....
.L_1617:
        /*104c*/ 	.word	0x00006070


	//   ....[1]....
        /*1050*/ 	.word	0x0004bb90


	//----- nvinfo : EIATTR_MAX_THREADS
	.align		4
.L_1618:
        /*1054*/ 	.byte	0x04, 0x05
        /*1056*/ 	.short	(.L_1620 - .L_1619)
.L_1619:
        /*1058*/ 	.word	0x00000080
        /*105c*/ 	.word	0x00000001
        /*1060*/ 	.word	0x00000001


	//----- nvinfo : EIATTR_CRS_STACK_SIZE
	.align		4
.L_1620:
        /*1064*/ 	.byte	0x04, 0x1e
        /*1066*/ 	.short	(.L_1622 - .L_1621)
.L_1621:
        /*1068*/ 	.word	0x00000000


	//----- nvinfo : EIATTR_CBANK_PARAM_SIZE
	.align		4
.L_1622:
        /*106c*/ 	.byte	0x03, 0x19
        /*106e*/ 	.short	0x00e8


	//----- nvinfo : EIATTR_PARAM_CBANK
	.align		4
        /*1070*/ 	.byte	0x04, 0x0a
        /*1072*/ 	.short	(.L_1624 - .L_1623)
	.align		4
.L_1623:
        /*1074*/ 	.word	index@(.nv.constant0._ZN10layer_norm31ln_parallel_residual_fwd_kernelINS_13Kernel_traitsIf6__halffS2_fjLj7168ELj1ELj1ELj4ELj16ENS_18Kernel_traits_baseILj7168EfS2_fS2_fjLj128EEEEELb1ELb0ELb0EEEvNS_9FwdParamsE)
        /*1078*/ 	.short	0x0380
        /*107a*/ 	.short	0x00e8


	//----- nvinfo : EIATTR_SW_WAR
	.align		4
.L_1624:
        /*107c*/ 	.byte	0x04, 0x36
        /*107e*/ 	.short	(.L_1626 - .L_1625)
.L_1625:
        /*1080*/ 	.word	0x00000008
.L_1626:


//--------------------- .nv.info._ZN10layer_norm31ln_parallel_residual_fwd_kernelINS_13Kernel_traitsIf6__halffS2_fjLj7168ELj1ELj1ELj4ELj16ENS_18Kernel_traits_baseILj7168EfS2_fS2_fjLj128EEEEELb1ELb0ELb1EEEvNS_9FwdParamsE --------------------------
	.section	.nv.info._ZN10layer_norm31ln_parallel_residual_fwd_kernelINS_13Kernel_traitsIf6__halffS2_fjLj7168ELj1ELj1ELj4ELj16ENS_18Kernel_traits_baseILj7168EfS2_fS2_fjLj128EEEEELb1ELb0ELb1EEEvNS_9FwdParamsE,"",@"SHT_CUDA_INFO"
	.sectionflags	@""
	.align	4


	//----- nvinfo : EIATTR_CUDA_API_VERSION
	.align		4
        /*0000*/ 	.byte	0x04, 0x37
        /*0002*/ 	.short	(.L_1628 - .L_1627)
.L_1627:
        /*0004*/ 	.word	0x00000082


	//----- nvinfo : EIATTR_KPARAM_INFO
	.align		4
.L_1628:
        /*0008*/ 	.byte	0x04, 0x17
        /*000a*/ 	.short	(.L_1630 - .L_1629)
.L_1629:
        /*000c*/ 	.word	0x00000000
        /*0010*/ 	.short	0x0000
        /*0012*/ 	.short	0x0000
        /*0014*/ 	.byte	0x00, 0xf0, 0xa1, 0x03


	//----- nvinfo : EIATTR_SPARSE_MMA_MASK
	.align		4
.L_1630:
        /*0018*/ 	.byte	0x03, 0x50
        /*001a*/ 	.short	0x0000


	//----- nvinfo : EIATTR_MAXREG_COUNT
	.align		4
        /*001c*/ 	.byte	0x03, 0x1b
        /*001e*/ 	.short	0x00ff


	//----- nvinfo : EIATTR_NUM_BARRIERS
	.align		4
        /*0020*/ 	.byte	0x02, 0x4c
        /*0022*/ 	.byte	0x01
	.zero		1


	//----- nvinfo : EIATTR_ANNOTATIONS
	.align		4
        /*0024*/ 	.byte	0x04, 0x55
        /*0026*/ 	.short	(.L_1632 - .L_1631)


	//   ....[0]....
.L_1631:
        /* <DEDUP_REMOVED lines=113> */


	//----- nvinfo : EIATTR_MERCURY_ISA_VERSION
	.align		4
.L_1632:
        /*0728*/ 	.byte	0x03, 0x5f
        /*072a*/ 	.short	0x0101


	//----- nvinfo : EIATTR_COOP_GROUP_MASK_REGIDS
	.align		4
        /*072c*/ 	.byte	0x04, 0x29
        /*072e*/ 	.short	(.L_1634 - .L_1633)


	//   ....[0]....
.L_1633:
        /*0730*/ 	.word	0xffffffff


	//   ....[1]....
        /*0734*/ 	.word	0xffffffff


	//   ....[2]....
        /*0738*/ 	.word	0xffffffff


	//   ....[3]....
        /*073c*/ 	.word	0xffffffff


	//   ....[4]....
        /*0740*/ 	.word	0xffffffff


	//   ....[5]....
        /*0744*/ 	.word	0xffffffff


	//   ....[6]....
        /*0748*/ 	.word	0xffffffff


	//   ....[7]....
        /*074c*/ 	.word	0xffffffff


	//   ....[8]....
        /*0750*/ 	.word	0xffffffff


	//   ....[9]....
        /*0754*/ 	.word	0xffffffff


	//   ....[10]....
        /*0758*/ 	.word	0xffffffff


	//   ....[11]....
        /*075c*/ 	.word	0xffffffff


	//   ....[12]....
        /*0760*/ 	.word	0xffffffff


	//   ....[13]....
        /*0764*/ 	.word	0xffffffff


	//   ....[14]....
        /*0768*/ 	.word	0xffffffff


	//   ....[15]....
        /*076c*/ 	.word	0xffffffff


	//   ....[16]....
        /*0770*/ 	.word	0xffffffff


	//   ....[17]....
        /*0774*/ 	.word	0xffffffff


	//----- nvinfo : EIATTR_COOP_GROUP_INSTR_OFFSETS
	.align		4
.L_1634:
        /*0778*/ 	.byte	0x04, 0x28
        /*077a*/ 	.short	(.L_1636 - .L_1635)


	//   ....[0]....
.L_1635:
        /*077c*/ 	.word	0x000460d0


	//   ....[1]....
        /*0780*/ 	.word	0x000460f0


	//   ....[2]....
        /*0784*/ 	.word	0x00046110


	//   ....[3]....
        /*0788*/ 	.word	0x00046130


	//   ....[4]....
        /*078c*/ 	.word	0x00046150


	//   ....[5]....
        /*0790*/ 	.word	0x00046880


	//   ....[6]....
        /*0794*/ 	.word	0x000468a0


	//   ....[7]....
        /*0798*/ 	.word	0x000468c0


	//   ....[8]....
        /*079c*/ 	.word	0x000468e0


	//   ....[9]....
        /*07a0*/ 	.word	0x00046900


	//   ....[10]....
        /*07a4*/ 	.word	0x00046ab0


	//   ....[11]....
        /*07a8*/ 	.word	0x00046ac0


	//   ....[12]....
        /*07ac*/ 	.word	0x00046bb0


	//   ....[13]....
        /*07b0*/ 	.word	0x00046be0


	//   ....[14]....
        /*07b4*/ 	.word	0x00046c10


	//   ....[15]....
        /*07b8*/ 	.word	0x00046c40


	//   ....[16]....
        /*07bc*/ 	.word	0x00046d10


	//   ....[17]....
        /*07c0*/ 	.word	0x00046d30


	//----- nvinfo : EIATTR_VRC_CTA_INIT_COUNT
	.align		4
.L_1636:
        /*07c4*/ 	.byte	0x02, 0x4a
	.zero		1
	.zero		1


	//----- nvinfo : EIATTR_EXIT_INSTR_OFFSETS
	.align		4
        /*07c8*/ 	.byte	0x04, 0x1c
        /*07ca*/ 	.short	(.L_1638 - .L_1637)


	//   ....[0]....
.L_1637:
        /*07cc*/ 	.word	0x00001b40


	//   ....[1]....
        /*07d0*/ 	.word	0x000486b0


	//----- nvinfo : EIATTR_MAX_THREADS
	.align		4
.L_1638:
        /*07d4*/ 	.byte	0x04, 0x05
        /*07d6*/ 	.short	(.L_1640 - .L_1639)
.L_1639:
        /*07d8*/ 	.word	0x00000080
        /*07dc*/ 	.word	0x00000001
        /*07e0*/ 	.word	0x00000001


	//----- nvinfo : EIATTR_CRS_STACK_SIZE
	.align		4
.L_1640:
        /*07e4*/ 	.byte	0x04, 0x1e
        /*07e6*/ 	.short	(.L_1642 - .L_1641)
.L_1641:
        /*07e8*/ 	.word	0x00000000


	//----- nvinfo : EIATTR_CBANK_PARAM_SIZE
	.align		4
.L_1642:
        /*07ec*/ 	.byte	0x03, 0x19
        /*07ee*/ 	.short	0x00e8


	//----- nvinfo : EIATTR_PARAM_CBANK
	.align		4
        /*07f0*/ 	.byte	0x04, 0x0a
        /*07f2*/ 	.short	(.L_1644 - .L_1643)
	.align		4
.L_1643:
        /*07f4*/ 	.word	index@(.nv.constant0._ZN10layer_norm31ln_parallel_residual_fwd_kernelINS_13Kernel_traitsIf6__halffS2_fjLj7168ELj1ELj1ELj4ELj16ENS_18Kernel_traits_baseILj7168EfS2_fS2_fjLj128EEEEELb1ELb0ELb1EEEvNS_9FwdParamsE)
        /*07f8*/ 	.short	0x0380
        /*07fa*/ 	.short	0x00e8


	//----- nvinfo : EIATTR_SW_WAR
	.align		4
.L_1644:
        /*07fc*/ 	.byte	0x04, 0x36
        /*07fe*/ 	.short	(.L_1646 - .L_1645)
.L_1645:
        /*0800*/ 	.word	0x00000008
.L_1646:


//--------------------- .nv.info._ZN10layer_norm31ln_parallel_residual_fwd_kernelINS_13Kernel_traitsIf6__halffS2_fjLj7168ELj1ELj1ELj4ELj16ENS_18Kernel_traits_baseILj7168EfS2_fS2_fjLj128EEEEELb1ELb1ELb0EEEvNS_9FwdParamsE --------------------------
	.section	.nv.info._ZN10layer_norm31ln_parallel_residual_fwd_kernelINS_13Kernel_traitsIf6__halffS2_fjLj7168ELj1ELj1ELj4ELj16ENS_18Kernel_traits_baseILj7168EfS2_fS2_fjLj128EEEEELb1ELb1ELb0EEEvNS_9FwdParamsE,"",@"SHT_CUDA_INFO"
	.sectionflags	@""
	.align	4


	//----- nvinfo : EIATTR_CUDA_API_VERSION
	.align		4
        /*0000*/ 	.byte	0x04, 0x37
        /*0002*/ 	.short	(.L_1648 - .L_1647)
.L_1647:
        /*0004*/ 	.word	0x00000082


	//----- nvinfo : EIATTR_KPARAM_INFO
	.align		4
.L_1648:
        /*0008*/ 	.byte	0x04, 0x17
        /*000a*/ 	.short	(.L_1650 - .L_1649)
.L_1649:
        /*000c*/ 	.word	0x00000000
        /*0010*/ 	.short	0x0000
        /*0012*/ 	.short	0x0000
        /*0014*/ 	.byte	0x00, 0xf0, 0xa1, 0x03


	//----- nvinfo : EIATTR_SPARSE_MMA_MASK
	.align		4
.L_1650:
        /*0018*/ 	.byte	0x03, 0x50
        /*001a*/ 	.short	0x0000


	//----- nvinfo : EIATTR_MAXREG_COUNT
	.align		4
        /*001c*/ 	.byte	0x03, 0x1b
        /*001e*/ 	.short	0x00ff


	//----- nvinfo : EIATTR_NUM_BARRIERS
	.align		4
        /*0020*/ 	.byte	0x02, 0x4c
        /*0022*/ 	.byte	0x01
	.zero		1


	//----- nvinfo : EIATTR_MERCURY_ISA_VERSION
	.align		4
        /*0024*/ 	.byte	0x03, 0x5f
        /*0026*/ 	.short	0x0101


	//----- nvinfo : EIATTR_COOP_GROUP_MASK_REGIDS
	.align		4
        /*0028*/ 	.byte	0x04, 0x29
        /*002a*/ 	.short	(.L_1652 - .L_1651)


	//   ....[0]....
.L_1651:
        /*002c*/ 	.word	0xffffffff


	//   ....[1]....
        /*0030*/ 	.word	0xffffffff


	//   ....[2]....
        /*0034*/ 	.word	0xffffffff


	//   ....[3]....
        /*0038*/ 	.word	0xffffffff


	//   ....[4]....
        /*003c*/ 	.word	0xffffffff


	//   ....[5]....
        /*0040*/ 	.word	0xffffffff


	//   ....[6]....
        /*0044*/ 	.word	0xffffffff


	//   ....[7]....
        /*0048*/ 	.word	0xffffffff


	//   ....[8]....
        /*004c*/ 	.word	0xffffffff


	//   ....[9]....
        /*0050*/ 	.word	0xffffffff


	//   ....[10]....
        /*0054*/ 	.word	0xffffffff


	//   ....[11]....
        /*0058*/ 	.word	0xffffffff


	//   ....[12]....
        /*005c*/ 	.word	0xffffffff


	//   ....[13]....
        /*0060*/ 	.word	0xffffffff


	//   ....[14]....
        /*0064*/ 	.word	0xffffffff


	//   ....[15]....
        /*0068*/ 	.word	0xffffffff


	//   ....[16]....
        /*006c*/ 	.word	0xffffffff


	//   ....[17]....
        /*0070*/ 	.word	0xffffffff


	//----- nvinfo : EIATTR_COOP_GROUP_INSTR_OFFSETS
	.align		4
.L_1652:
        /*0074*/ 	.byte	0x04, 0x28
        /*0076*/ 	.short	(.L_1654 - .L_1653)


	//   ....[0]....
.L_1653:
        /*0078*/ 	.word	0x00037b20


	//   ....[1]....
        /*007c*/ 	.word	0x00037b40


	//   ....[2]....
        /*0080*/ 	.word	0x00037b60


	//   ....[3]....
        /*0084*/ 	.word	0x00037b80


	//   ....[4]....
        /*0088*/ 	.word	0x00037ba0


	//   ....[5]....
        /*008c*/ 	.word	0x000382f0


	//   ....[6]....
        /*0090*/ 	.word	0x00038320


	//   ....[7]....
        /*0094*/ 	.word	0x00038340


	//   ....[8]....
        /*0098*/ 	.word	0x00038380


	//   ....[9]....
        /*009c*/ 	.word	0x000383b0


	//   ....[10]....
        /*00a0*/ 	.word	0x00038430


	//   ....[11]....
        /*00a4*/ 	.word	0x00038490


	//   ....[12]....
        /*00a8*/ 	.word	0x000384b0


	//   ....[13]....
        /*00ac*/ 	.word	0x00038530


	//   ....[14]....
        /*00b0*/ 	.word	0x000385d0


	//   ....[15]....
        /*00b4*/ 	.word	0x00038620


	//   ....[16]....
        /*00b8*/ 	.word	0x00038690


	//   ....[17]....
        /*00bc*/ 	.word	0x000386f0


	//----- nvinfo : EIATTR_VRC_CTA_INIT_COUNT
	.align		4
.L_1654:
        /*00c0*/ 	.byte	0x02, 0x4a
	.zero		1
	.zero		1


	//----- nvinfo : EIATTR_EXIT_INSTR_OFFSETS
	.align		4
        /*00c4*/ 	.byte	0x04, 0x1c
        /*00c6*/ 	.short	(.L_1656 - .L_1655)


	//   ....[0]....
.L_1655:
        /*00c8*/ 	.word	0x00000cd0


	//   ....[1]....
        /*00cc*/ 	.word	0x00039750


	//----- nvinfo : EIATTR_MAX_THREADS
	.align		4
.L_1656:
        /*00d0*/ 	.byte	0x04, 0x05
        /*00d2*/ 	.short	(.L_1658 - .L_1657)
.L_1657:
        /*00d4*/ 	.word	0x00000080
        /*00d8*/ 	.word	0x00000001
        /*00dc*/ 	.word	0x00000001


	//----- nvinfo : EIATTR_CRS_STACK_SIZE
	.align		4
.L_1658:
        /*00e0*/ 	.byte	0x04, 0x1e
        /*00e2*/ 	.short	(.L_1660 - .L_1659)
.L_1659:
        /*00e4*/ 	.word	0x00000000


	//----- nvinfo : EIATTR_CBANK_PARAM_SIZE
	.align		4
.L_1660:
        /*00e8*/ 	.byte	0x03, 0x19
        /*00ea*/ 	.short	0x00e8


	//----- nvinfo : EIATTR_PARAM_CBANK
	.align		4
        /*00ec*/ 	.byte	0x04, 0x0a
        /*00ee*/ 	.short	(.L_1662 - .L_1661)
	.align		4
.L_1661:
        /*00f0*/ 	.word	index@(.nv.constant0._ZN10layer_norm31ln_parallel_residual_fwd_kernelINS_13Kernel_traitsIf6__halffS2_fjLj7168ELj1ELj1ELj4ELj16ENS_18Kernel_traits_baseILj7168EfS2_fS2_fjLj128EEEEELb1ELb1ELb0EEEvNS_9FwdParamsE)
        /*00f4*/ 	.short	0x0380
        /*00f6*/ 	.short	0x00e8


	//----- nvinfo : EIATTR_SW_WAR
	.align		4
.L_1662:
        /*00f8*/ 	.byte	0x04, 0x36
        /*00fa*/ 	.short	(.L_1664 - .L_1663)
.L_1663:
        /*00fc*/ 	.word	0x00000008
.L_1664:


//--------------------- .nv.info._ZN10layer_norm31ln_parallel_residual_fwd_kernelINS_13Kernel_traitsIf6__halffS2_fjLj7168ELj1ELj1ELj4ELj16ENS_18Kernel_traits_baseILj7168EfS2_fS2_fjLj128EEEEELb1ELb1ELb1EEEvNS_9FwdParamsE --------------------------
	.section	.nv.info._ZN10layer_norm31ln_parallel_residual_fwd_kernelINS_13Kernel_traitsIf6__halffS2_fjLj7168ELj1ELj1ELj4ELj16ENS_18Kernel_traits_baseILj7168EfS2_fS2_fjLj128EEEEELb1ELb1ELb1EEEvNS_9FwdParamsE,"",@"SHT_CUDA_INFO"
	.sectionflags	@""
	.align	4


	//----- nvinfo : EIATTR_CUDA_API_VERSION
	.align		4
        /*0000*/ 	.byte	0x04, 0x37
        /*0002*/ 	.short	(.L_1666 - .L_1665)
.L_1665:
        /*0004*/ 	.word	0x00000082


	//----- nvinfo : EIATTR_KPARAM_INFO
	.align		4
.L_1666:
        /*0008*/ 	.byte	0x04, 0x17
        /*000a*/ 	.short	(.L_1668 - .L_1667)
.L_1667:
        /*000c*/ 	.word	0x00000000
        /*0010*/ 	.short	0x0000
        /*0012*/ 	.short	0x0000
        /*0014*/ 	.byte	0x00, 0xf0, 0xa1, 0x03


	//----- nvinfo : EIATTR_SPARSE_MMA_MASK
	.align		4
.L_1668:
        /*0018*/ 	.byte	0x03, 0x50
        /*001a*/ 	.short	0x0000


	//----- nvinfo : EIATTR_MAXREG_COUNT
	.align		4
        /*001c*/ 	.byte	0x03, 0x1b
        /*001e*/ 	.short	0x00ff


	//----- nvinfo : EIATTR_NUM_BARRIERS
	.align		4
        /*0020*/ 	.byte	0x02, 0x4c
        /*0022*/ 	.byte	0x01
	.zero		1


	//----- nvinfo : EIATTR_MERCURY_ISA_VERSION
	.align		4
        /*0024*/ 	.byte	0x03, 0x5f
        /*0026*/ 	.short	0x0101


	//----- nvinfo : EIATTR_COOP_GROUP_MASK_REGIDS
	.align		4
        /*0028*/ 	.byte	0x04, 0x29
        /*002a*/ 	.short	(.L_1670 - .L_1669)


	//   ....[0]....
.L_1669:
        /*002c*/ 	.word	0xffffffff


	//   ....[1]....
        /*0030*/ 	.word	0xffffffff


	//   ....[2]....
        /*0034*/ 	.word	0xffffffff


	//   ....[3]....
        /*0038*/ 	.word	0xffffffff


	//   ....[4]....
        /*003c*/ 	.word	0xffffffff


	//   ....[5]....
        /*0040*/ 	.word	0xffffffff


	//   ....[6]....
        /*0044*/ 	.word	0xffffffff


	//   ....[7]....
        /*0048*/ 	.word	0xffffffff


	//   ....[8]....
        /*004c*/ 	.word	0xffffffff


	//   ....[9]....
        /*0050*/ 	.word	0xffffffff


	//   ....[10]....
        /*0054*/ 	.word	0xffffffff


	//   ....[11]....
        /*0058*/ 	.word	0xffffffff


	//   ....[12]....
        /*005c*/ 	.word	0xffffffff


	//   ....[13]....
        /*0060*/ 	.word	0xffffffff


	//   ....[14]....
        /*0064*/ 	.word	0xffffffff


	//   ....[15]....
        /*0068*/ 	.word	0xffffffff


	//   ....[16]....
        /*006c*/ 	.word	0xffffffff


	//   ....[17]....
        /*0070*/ 	.word	0xffffffff


	//----- nvinfo : EIATTR_COOP_GROUP_INSTR_OFFSETS
	.align		4
.L_1670:
        /*0074*/ 	.byte	0x04, 0x28
        /*0076*/ 	.short	(.L_1672 - .L_1671)


	//   ....[0]....
.L_1671:
        /*0078*/ 	.word	0x00034240


	//   ....[1]....
        /*007c*/ 	.word	0x00034280


	//   ....[2]....
        /*0080*/ 	.word	0x000342a0


	//   ....[3]....
        /*0084*/ 	.word	0x000342c0


	//   ....[4]....
        /*0088*/ 	.word	0x000342e0


	//   ....[5]....
        /*008c*/ 	.word	0x00034a10


	//   ....[6]....
        /*0090*/ 	.word	0x00034a30


	//   ....[7]....
        /*0094*/ 	.word	0x00034a50


	//   ....[8]....
        /*0098*/ 	.word	0x00034a70


	//   ....[9]....
        /*009c*/ 	.word	0x00034a90


	//   ....[10]....
        /*00a0*/ 	.word	0x00034c30


	//   ....[11]....
        /*00a4*/ 	.word	0x00034c90


	//   ....[12]....
        /*00a8*/ 	.word	0x00034cc0


	//   ....[13]....
        /*00ac*/ 	.word	0x00034cd0


	//   ....[14]....
        /*00b0*/ 	.word	0x00034d70


	//   ....[15]....
        /*00b4*/ 	.word	0x00034dc0


	//   ....[16]....
        /*00b8*/ 	.word	0x00034e40


	//   ....[17]....
        /*00bc*/ 	.word	0x00034ea0


	//----- nvinfo : EIATTR_VRC_CTA_INIT_COUNT
	.align		4
.L_1672:
        /*00c0*/ 	.byte	0x02, 0x4a
	.zero		1
	.zero		1


	//----- nvinfo : EIATTR_EXIT_INSTR_OFFSETS
	.align		4
        /*00c4*/ 	.byte	0x04, 0x1c
        /*00c6*/ 	.short	(.L_1674 - .L_1673)


	//   ....[0]....
.L_1673:
        /*00c8*/ 	.word	0x000007f0


	//   ....[1]....
        /*00cc*/ 	.word	0x00035cc0


	//----- nvinfo : EIATTR_MAX_THREADS
	.align		4
.L_1674:
        /*00d0*/ 	.byte	0x04, 0x05
        /*00d2*/ 	.short	(.L_1676 - .L_1675)
.L_1675:
        /*00d4*/ 	.word	0x00000080
        /*00d8*/ 	.word	0x00000001
        /*00dc*/ 	.word	0x00000001


	//----- nvinfo : EIATTR_CRS_STACK_SIZE
	.align		4
.L_1676:
        /*00e0*/ 	.byte	0x04, 0x1e
        /*00e2*/ 	.short	(.L_1678 - .L_1677)
.L_1677:
        /*00e4*/ 	.word	0x00000000


	//----- nvinfo : EIATTR_CBANK_PARAM_SIZE
	.align		4
.L_1678:
        /*00e8*/ 	.byte	0x03, 0x19
        /*00ea*/ 	.short	0x00e8


	//----- nvinfo : EIATTR_PARAM_CBANK
	.align		4
        /*00ec*/ 	.byte	0x04, 0x0a
        /*00ee*/ 	.short	(.L_1680 - .L_1679)
	.align		4
.L_1679:
        /*00f0*/ 	.word	index@(.nv.constant0._ZN10layer_norm31ln_parallel_residual_fwd_kernelINS_13Kernel_traitsIf6__halffS2_fjLj7168ELj1ELj1ELj4ELj16ENS_18Kernel_traits_baseILj7168EfS2_fS2_fjLj128EEEEELb1ELb1ELb1EEEvNS_9FwdParamsE)
        /*00f4*/ 	.short	0x0380
        /*00f6*/ 	.short	0x00e8


	//----- nvinfo : EIATTR_SW_WAR
	.align		4
.L_1680:
        /*00f8*/ 	.byte	0x04, 0x36
        /*00fa*/ 	.short	(.L_1682 - .L_1681)
.L_1681:
        /*00fc*/ 	.word	0x00000008
.L_1682:


//--------------------- .nv.info._ZN10layer_norm31ln_parallel_residual_fwd_kernelINS_13Kernel_traitsI6__halfffffjLj7168ELj1ELj1ELj8ELj16ENS_18Kernel_traits_baseILj7168ES2_ffffjLj256EEEEELb0ELb0ELb0EEEvNS_9FwdParamsE --------------------------
	.section	.nv.info._ZN10layer_norm31ln_parallel_residual_fwd_kernelINS_13Kernel_traitsI6__halfffffjLj7168ELj1ELj1ELj8ELj16ENS_18Kernel_traits_baseILj7168ES2_ffffjLj256EEEEELb0ELb0ELb0EEEvNS_9FwdParamsE,"",@"SHT_CUDA_INFO"
	.sectionflags	@""
	.align	4


	//----- nvinfo : EIATTR_CUDA_API_VERSION
	.align		4
        /*0000*/ 	.byte	0x04, 0x37
        /*0002*/ 	.short	(.L_1684 - .L_1683)
.L_1683:
        /*0004*/ 	.word	0x00000082


	//----- nvinfo : EIATTR_KPARAM_INFO
	.align		4
.L_1684:
        /*0008*/ 	.byte	0x04, 0x17
        /*000a*/ 	.short	(.L_1686 - .L_1685)
.L_1685:
        /*000c*/ 	.word	0x00000000
        /*0010*/ 	.short	0x0000
        /*0012*/ 	.short	0x0000
        /*0014*/ 	.byte	0x00, 0xf0, 0xa1, 0x03


	//----- nvinfo : EIATTR_SPARSE_MMA_MASK
	.align		4
.L_1686:
        /*0018*/ 	.byte	0x03, 0x50
        /*001a*/ 	.short	0x0000


	//----- nvinfo : EIATTR_MAXREG_COUNT
	.align		4
        /*001c*/ 	.byte	0x03, 0x1b
        /*001e*/ 	.short	0x00ff


	//----- nvinfo : EIATTR_NUM_BARRIERS
	.align		4
        /*0020*/ 	.byte	0x02, 0x4c
        /*0022*/ 	.byte	0x01
	.zero		1


	//----- nvinfo : EIATTR_MERCURY_ISA_VERSION
	.align		4
        /*0024*/ 	.byte	0x03, 0x5f
        /*0026*/ 	.short	0x0101


	//----- nvinfo : EIATTR_COOP_GROUP_MASK_REGIDS
	.align		4
        /*0028*/ 	.byte	0x04, 0x29
        /*002a*/ 	.short	(.L_1688 - .L_1687)


	//   ....[0]....
.L_1687:
        /*002c*/ 	.word	0xffffffff


	//   ....[1]....
        /*0030*/ 	.word	0xffffffff


	//   ....[2]....
        /*0034*/ 	.word	0xffffffff


	//   ....[3]....
        /*0038*/ 	.word	0xffffffff


	//   ....[4]....
        /*003c*/ 	.word	0xffffffff


	//   ....[5]....
        /*0040*/ 	.word	0xffffffff


	//   ....[6]....
        /*0044*/ 	.word	0xffffffff


	//   ....[7]....
        /*0048*/ 	.word	0xffffffff


	//   ....[8]....
        /*004c*/ 	.word	0xffffffff


	//   ....[9]....
        /*0050*/ 	.word	0xffffffff


	//   ....[10]....
        /*0054*/ 	.word	0xffffffff


	//   ....[11]....
        /*0058*/ 	.word	0xffffffff


	//   ....[12]....
        /*005c*/ 	.word	0xffffffff


	//   ....[13]....
        /*0060*/ 	.word	0xffffffff


	//   ....[14]....
        /*0064*/ 	.word	0xffffffff


	//   ....[15]....
        /*0068*/ 	.word	0xffffffff


	//   ....[16]....
        /*006c*/ 	.word	0xffffffff


	//   ....[17]....
        /*0070*/ 	.word	0xffffffff


	//   ....[18]....
        /*0074*/ 	.word	0xffffffff


	//   ....[19]....
        /*0078*/ 	.word	0xffffffff


	//   ....[20]....
        /*007c*/ 	.word	0xffffffff


	//----- nvinfo : EIATTR_COOP_GROUP_INSTR_OFFSETS
	.align		4
.L_1688:
        /*0080*/ 	.byte	0x04, 0x28
        /*0082*/ 	.short	(.L_1690 - .L_1689)


	//   ....[0]....
.L_1689:
        /*0084*/ 	.word	0x00003f20


	//   ....[1]....
        /*0088*/ 	.word	0x00003f40


	//   ....[2]....
        /*008c*/ 	.word	0x00003f60


	//   ....[3]....
        /*0090*/ 	.word	0x00003f80


	//   ....[4]....
        /*0094*/ 	.word	0x00003fa0


	//   ....[5]....
        /*0098*/ 	.word	0x000043d0


	//   ....[6]....
        /*009c*/ 	.word	0x000043f0


	//   ....[7]....
        /*00a0*/ 	.word	0x00004410


	//   ....[8]....
        /*00a4*/ 	.word	0x00004430


	//   ....[9]....
        /*00a8*/ 	.word	0x00004450


	//   ....[10]....
        /*00ac*/ 	.word	0x000045e0


	//   ....[11]....
        /*00b0*/ 	.word	0x00004610


	//   ....[12]....
        /*00b4*/ 	.word	0x00004650


	//   ....[13]....
        /*00b8*/ 	.word	0x00004700


	//   ....[14]....
        /*00bc*/ 	.word	0x00004730


	//   ....[15]....
        /*00c0*/ 	.word	0x000047e0


	//   ....[16]....
        /*00c4*/ 	.word	0x00004880


	//   ....[17]....
        /*00c8*/ 	.word	0x000048d0


	//   ....[18]....
        /*00cc*/ 	.word	0x00004910


	//   ....[19]....
        /*00d0*/ 	.word	0x00004940


	//   ....[20]....
        /*00d4*/ 	.word	0x00004980


	//----- nvinfo : EIATTR_VRC_CTA_INIT_COUNT
	.align		4
.L_1690:
        /*00d8*/ 	.byte	0x02, 0x4a
	.zero		1
	.zero		1


	//----- nvinfo : EIATTR_EXIT_INSTR_OFFSETS
	.align		4
        /*00dc*/ 	.byte	0x04, 0x1c
        /*00de*/ 	.short	(.L_1692 - .L_1691)


	//   ....[0]....
.L_1691:
        /*00e0*/ 	.word	0x000017f0


	//   ....[1]....
        /*00e4*/ 	.word	0x00005cc0


	//----- nvinfo : EIATTR_MAX_THREADS
	.align		4
.L_1692:
        /*00e8*/ 	.byte	0x04, 0x05
        /*00ea*/ 	.short	(.L_1694 - .L_1693)
.L_1693:
        /*00ec*/ 	.word	0x00000100
        /*00f0*/ 	.word	0x00000001
        /*00f4*/ 	.word	0x00000001


	//----- nvinfo : EIATTR_CRS_STACK_SIZE
	.align		4
.L_1694:
        /*00f8*/ 	.byte	0x04, 0x1e
        /*00fa*/ 	.short	(.L_1696 - .L_1695)
.L_1695:
        /*00fc*/ 	.word	0x00000000


	//----- nvinfo : EIATTR_CBANK_PARAM_SIZE
	.align		4
.L_1696:
        /*0100*/ 	.byte	0x03, 0x19
        /*0102*/ 	.short	0x00e8


	//----- nvinfo : EIATTR_PARAM_CBANK
	.align		4
        /*0104*/ 	.byte	0x04, 0x0a
        /*0106*/ 	.short	(.L_1698 - .L_1697)
	.align		4
.L_1697:
        /*0108*/ 	.word	index@(.nv.constant0._ZN10layer_norm31ln_parallel_residual_fwd_kernelINS_13Kernel_traitsI6__halfffffjLj7168ELj1ELj1ELj8ELj16ENS_18Kernel_traits_baseILj7168ES2_ffffjLj256EEEEELb0ELb0ELb0EEEvNS_9FwdParamsE)
        /*010c*/ 	.short	0x0380
        /*010e*/ 	.short	0x00e8


	//----- nvinfo : EIATTR_SW_WAR
	.align		4
.L_1698:
        /*0110*/ 	.byte	0x04, 0x36
        /*0112*/ 	.short	(.L_1700 - .L_1699)
.L_1699:
        /*0114*/ 	.word	0x00000008
.L_1700:


//--------------------- .nv.info._ZN10layer_norm31ln_parallel_residual_fwd_kernelINS_13Kernel_traitsI6__halfffffjLj7168ELj1ELj1ELj8ELj16ENS_18Kernel_traits_baseILj7168ES2_ffffjLj256EEEEELb0ELb0ELb1EEEvNS_9FwdParamsE --------------------------
	.section	.nv.info._ZN10layer_norm31ln_parallel_residual_fwd_kernelINS_13Kernel_traitsI6__halfffffjLj7168ELj1ELj1ELj8ELj16ENS_18Kernel_traits_baseILj7168ES2_ffffjLj256EEEEELb0ELb0ELb1EEEvNS_9FwdParamsE,"",@"SHT_CUDA_INFO"
	.sectionflags	@""
	.align	4


	//----- nvinfo : EIATTR_CUDA_API_VERSION
	.align		4
        /*0000*/ 	.byte	0x04, 0x37
        /*0002*/ 	.short	(.L_1702 - .L_1701)
.L_1701:
        /*0004*/ 	.word	0x00000082


	//----- nvinfo : EIATTR_KPARAM_INFO
	.align		4
.L_1702:
        /*0008*/ 	.byte	0x04, 0x17
        /*000a*/ 	.short	(.L_1704 - .L_1703)
.L_1703:
        /*000c*/ 	.word	0x00000000
        /*0010*/ 	.short	0x0000
        /*0012*/ 	.short	0x0000
        /*0014*/ 	.byte	0x00, 0xf0, 0xa1, 0x03


	//----- nvinfo : EIATTR_SPARSE_MMA_MASK
	.align		4
.L_1704:
        /*0018*/ 	.byte	0x03, 0x50
        /*001a*/ 	.short	0x0000


	//----- nvinfo : EIATTR_MAXREG_COUNT
	.align		4
        /*001c*/ 	.byte	0x03, 0x1b
        /*001e*/ 	.short	0x00ff


	//----- nvinfo : EIATTR_NUM_BARRIERS
	.align		4
        /*0020*/ 	.byte	0x02, 0x4c
        /*0022*/ 	.byte	0x01
	.zero		1


	//----- nvinfo : EIATTR_MERCURY_ISA_VERSION
	.align		4
        /*0024*/ 	.byte	0x03, 0x5f
        /*0026*/ 	.short	0x0101


	//----- nvinfo : EIATTR_COOP_GROUP_MASK_REGIDS
	.align		4
        /*0028*/ 	.byte	0x04, 0x29
        /*002a*/ 	.short	(.L_1706 - .L_1705)


	//   ....[0]....
.L_1705:
        /*002c*/ 	.word	0xffffffff


	//   ....[1]....
        /*0030*/ 	.word	0xffffffff


	//   ....[2]....
        /*0034*/ 	.word	0xffffffff


	//   ....[3]....
        /*0038*/ 	.word	0xffffffff


	//   ....[4]....
        /*003c*/ 	.word	0xffffffff


	//   ....[5]....
        /*0040*/ 	.word	0xffffffff


	//   ....[6]....
        /*0044*/ 	.word	0xffffffff


	//   ....[7]....
        /*0048*/ 	.word	0xffffffff


	//   ....[8]....
        /*004c*/ 	.word	0xffffffff


	//   ....[9]....
        /*0050*/ 	.word	0xffffffff


	//   ....[10]....
        /*0054*/ 	.word	0xffffffff


	//   ....[11]....
        /*0058*/ 	.word	0xffffffff


	//   ....[12]....
        /*005c*/ 	.word	0xffffffff


	//   ....[13]....
        /*0060*/ 	.word	0xffffffff


	//   ....[14]....
        /*0064*/ 	.word	0xffffffff


	//   ....[15]....
        /*0068*/ 	.word	0xffffffff


	//   ....[16]....
        /*006c*/ 	.word	0xffffffff


	//   ....[17]....
        /*0070*/ 	.word	0xffffffff


	//   ....[18]....
        /*0074*/ 	.word	0xffffffff


	//   ....[19]....
        /*0078*/ 	.word	0xffffffff


	//   ....[20]....
        /*007c*/ 	.word	0xffffffff


	//----- nvinfo : EIATTR_COOP_GROUP_INSTR_OFFSETS
	.align		4
.L_1706:
        /*0080*/ 	.byte	0x04, 0x28
        /*0082*/ 	.short	(.L_1708 - .L_1707)


	//   ....[0]....
.L_1707:
        /*0084*/ 	.word	0x000029c0


	//   ....[1]....
        /*0088*/ 	.word	0x000029e0


	//   ....[2]....
        /*008c*/ 	.word	0x00002a00


	//   ....[3]....
        /*0090*/ 	.word	0x00002a20


	//   ....[4]....
        /*0094*/ 	.word	0x00002a40


	//   ....[5]....
        /*0098*/ 	.word	0x00002df0


	//   ....[6]....
        /*009c*/ 	.word	0x00002e20


	//   ....[7]....
        /*00a0*/ 	.word	0x00002e50


	//   ....[8]....
        /*00a4*/ 	.word	0x00002e80


	//   ....[9]....
        /*00a8*/ 	.word	0x00002ec0


	//   ....[10]....
        /*00ac*/ 	.word	0x00003070


	//   ....[11]....
        /*00b0*/ 	.word	0x000030b0


	//   ....[12]....
        /*00b4*/ 	.word	0x000030f0


	//   ....[13]....
        /*00b8*/ 	.word	0x00003140


	//   ....[14]....
        /*00bc*/ 	.word	0x00003210


	//   ....[15]....
        /*00c0*/ 	.word	0x00003240


	//   ....[16]....
        /*00c4*/ 	.word	0x00003260


	//   ....[17]....
        /*00c8*/ 	.word	0x000032f0


	//   ....[18]....
        /*00cc*/ 	.word	0x00003350


	//   ....[19]....
        /*00d0*/ 	.word	0x000033f0


	//   ....[20]....
        /*00d4*/ 	.word	0x00003410


	//----- nvinfo : EIATTR_VRC_CTA_INIT_COUNT
	.align		4
.L_1708:
        /*00d8*/ 	.byte	0x02, 0x4a
	.zero		1
	.zero		1


	//----- nvinfo : EIATTR_EXIT_INSTR_OFFSETS
	.align		4
        /*00dc*/ 	.byte	0x04, 0x1c
        /*00de*/ 	.short	(.L_1710 - .L_1709)


	//   ....[0]....
.L_1709:
        /*00e0*/ 	.word	0x00000a20


	//   ....[1]....
        /*00e4*/ 	.word	0x000044c0


	//----- nvinfo : EIATTR_MAX_THREADS
	.align		4
.L_1710:
        /*00e8*/ 	.byte	0x04, 0x05
        /*00ea*/ 	.short	(.L_1712 - .L_1711)
.L_1711:
        /*00ec*/ 	.word	0x00000100
        /*00f0*/ 	.word	0x00000001
        /*00f4*/ 	.word	0x00000001


	//----- nvinfo : EIATTR_CRS_STACK_SIZE
	.align		4
.L_1712:
        /*00f8*/ 	.byte	0x04, 0x1e
        /*00fa*/ 	.short	(.L_1714 - .L_1713)
.L_1713:
        /*00fc*/ 	.word	0x00000000


	//----- nvinfo : EIATTR_CBANK_PARAM_SIZE
	.align		4
.L_1714:
        /*0100*/ 	.byte	0x03, 0x19
        /*0102*/ 	.short	0x00e8


	//----- nvinfo : EIATTR_PARAM_CBANK
	.align		4
        /*0104*/ 	.byte	0x04, 0x0a
        /*0106*/ 	.short	(.L_1716 - .L_1715)
	.align		4
.L_1715:
        /*0108*/ 	.word	index@(.nv.constant0._ZN10layer_norm31ln_parallel_residual_fwd_kernelINS_13Kernel_traitsI6__halfffffjLj7168ELj1ELj1ELj8ELj16ENS_18Kernel_traits_baseILj7168ES2_ffffjLj256EEEEELb0ELb0ELb1EEEvNS_9FwdParamsE)
        /*010c*/ 	.short	0x0380
        /*010e*/ 	.short	0x00e8


	//----- nvinfo : EIATTR_SW_WAR
	.align		4
.L_1716:
        /*0110*/ 	.byte	0x04, 0x36
        /*0112*/ 	.short	(.L_1718 - .L_1717)
.L_1717:
        /*0114*/ 	.word	0x00000008
.L_1718:


//--------------------- .nv.info._ZN10layer_norm31ln_parallel_residual_fwd_kernelINS_13Kernel_traitsI6__halfffffjLj7168ELj1ELj1ELj8ELj16ENS_18Kernel_traits_baseILj7168ES2_ffffjLj256EEEEELb0ELb1ELb0EEEvNS_9FwdParamsE --------------------------
	.section	.nv.info._ZN10layer_norm31ln_parallel_residual_fwd_kernelINS_13Kernel_traitsI6__halfffffjLj7168ELj1ELj1ELj8ELj16ENS_18Kernel_traits_baseILj7168ES2_ffffjLj256EEEEELb0ELb1ELb0EEEvNS_9FwdParamsE,"",@"SHT_CUDA_INFO"
	.sectionflags	@""
	.align	4


	//----- nvinfo : EIATTR_CUDA_API_VERSION
	.align		4
        /*0000*/ 	.byte	0x04, 0x37
        /*0002*/ 	.short	(.L_1720 - .L_1719)
.L_1719:
        /*0004*/ 	.word	0x00000082


	//----- nvinfo : EIATTR_KPARAM_INFO
	.align		4
.L_1720:
        /*0008*/ 	.byte	0x04, 0x17
        /*000a*/ 	.short	(.L_1722 - .L_1721)
.L_1721:
        /*000c*/ 	.word	0x00000000
        /*0010*/ 	.short	0x0000
        /*0012*/ 	.short	0x0000
        /*0014*/ 	.byte	0x00, 0xf0, 0xa1, 0x03


	//----- nvinfo : EIATTR_SPARSE_MMA_MASK
	.align		4
.L_1722:
        /*0018*/ 	.byte	0x03, 0x50
        /*001a*/ 	.short	0x0000


	//----- nvinfo : EIATTR_MAXREG_COUNT
	.align		4
        /*001c*/ 	.byte	0x03, 0x1b
        /*001e*/ 	.short	0x00ff


	//----- nvinfo : EIATTR_NUM_BARRIERS
	.align		4
        /*0020*/ 	.byte	0x02, 0x4c
        /*0022*/ 	.byte	0x01
	.zero		1


	//----- nvinfo : EIATTR_MERCURY_ISA_VERSION
	.align		4
        /*0024*/ 	.byte	0x03, 0x5f
        /*0026*/ 	.short	0x0101


	//----- nvinfo : EIATTR_COOP_GROUP_MASK_REGIDS
	.align		4
        /*0028*/ 	.byte	0x04, 0x29
        /*002a*/ 	.short	(.L_1724 - .L_1723)


	//   ....[0]....
.L_1723:
        /*002c*/ 	.word	0xffffffff


	//   ....[1]....
        /*0030*/ 	.word	0xffffffff


	//   ....[2]....
        /*0034*/ 	.word	0xffffffff


	//   ....[3]....
        /*0038*/ 	.word	0xffffffff


	//   ....[4]....
        /*003c*/ 	.word	0xffffffff


	//   ....[5]....
        /*0040*/ 	.word	0xffffffff


	//   ....[6]....
        /*0044*/ 	.word	0xffffffff


	//   ....[7]....
        /*0048*/ 	.word	0xffffffff


	//   ....[8]....
        /*004c*/ 	.word	0xffffffff


	//   ....[9]....
        /*0050*/ 	.word	0xffffffff


	//   ....[10]....
        /*0054*/ 	.word	0xffffffff


	//   ....[11]....
        /*0058*/ 	.word	0xffffffff


	//   ....[12]....
        /*005c*/ 	.word	0xffffffff


	//   ....[13]....
        /*0060*/ 	.word	0xffffffff


	//   ....[14]....
        /*0064*/ 	.word	0xffffffff


	//   ....[15]....
        /*0068*/ 	.word	0xffffffff


	//   ....[16]....
        /*006c*/ 	.word	0xffffffff


	//   ....[17]....
        /*0070*/ 	.word	0xffffffff


	//   ....[18]....
        /*0074*/ 	.word	0xffffffff


	//   ....[19]....
        /*0078*/ 	.word	0xffffffff


	//   ....[20]....
        /*007c*/ 	.word	0xffffffff


	//----- nvinfo : EIATTR_COOP_GROUP_INSTR_OFFSETS
	.align		4
.L_1724:
        /*0080*/ 	.byte	0x04, 0x28
        /*0082*/ 	.short	(.L_1726 - .L_1725)


	//   ....[0]....
.L_1725:
        /*0084*/ 	.word	0x00002ae0


	//   ....[1]....
        /*0088*/ 	.word	0x00002b00


	//   ....[2]....
        /*008c*/ 	.word	0x00002b20


	//   ....[3]....
        /*0090*/ 	.word	0x00002b40


	//   ....[4]....
        /*0094*/ 	.word	0x00002b60


	//   ....[5]....
        /*0098*/ 	.word	0x00002f80


	//   ....[6]....
        /*009c*/ 	.word	0x00002fa0


	//   ....[7]....
        /*00a0*/ 	.word	0x00002fc0


	//   ....[8]....
        /*00a4*/ 	.word	0x00002fe0


	//   ....[9]....
        /*00a8*/ 	.word	0x00003000


	//   ....[10]....
        /*00ac*/ 	.word	0x000031a0


	//   ....[11]....
        /*00b0*/ 	.word	0x000031e0


	//   ....[12]....
        /*00b4*/ 	.word	0x000032a0


	//   ....[13]....
        /*00b8*/ 	.word	0x000032f0


	//   ....[14]....
        /*00bc*/ 	.word	0x00003300


	//   ....[15]....
        /*00c0*/ 	.word	0x00003310


	//   ....[16]....
        /*00c4*/ 	.word	0x000033f0


	//   ....[17]....
        /*00c8*/ 	.word	0x00003400


	//   ....[18]....
        /*00cc*/ 	.word	0x000034b0


	//   ....[19]....
        /*00d0*/ 	.word	0x000034d0


	//   ....[20]....
        /*00d4*/ 	.word	0x00003520


	//----- nvinfo : EIATTR_VRC_CTA_INIT_COUNT
	.align		4
.L_1726:
        /*00d8*/ 	.byte	0x02, 0x4a
	.zero		1
	.zero		1


	//----- nvinfo : EIATTR_EXIT_INSTR_OFFSETS
	.align		4
        /*00dc*/ 	.byte	0x04, 0x1c
        /*00de*/ 	.short	(.L_1728 - .L_1727)


	//   ....[0]....
.L_1727:
        /*00e0*/ 	.word	0x00000790


	//   ....[1]....
        /*00e4*/ 	.word	0x000041a0


	//----- nvinfo : EIATTR_MAX_THREADS
	.align		4
.L_1728:
        /*00e8*/ 	.byte	0x04, 0x05
        /*00ea*/ 	.short	(.L_1730 - .L_1729)
.L_1729:
        /*00ec*/ 	.word	0x00000100
        /*00f0*/ 	.word	0x00000001
        /*00f4*/ 	.word	0x00000001


	//----- nvinfo : EIATTR_CRS_STACK_SIZE
	.align		4
.L_1730:
        /*00f8*/ 	.byte	0x04, 0x1e
        /*00fa*/ 	.short	(.L_1732 - .L_1731)
.L_1731:
        /*00fc*/ 	.word	0x00000000


	//----- nvinfo : EIATTR_CBANK_PARAM_SIZE
	.align		4
.L_1732:
        /*0100*/ 	.byte	0x03, 0x19
        /*0102*/ 	.short	0x00e8


	//----- nvinfo : EIATTR_PARAM_CBANK
	.align		4
        /*0104*/ 	.byte	0x04, 0x0a
        /*0106*/ 	.short	(.L_1734 - .L_1733)
	.align		4
.L_1733:
        /*0108*/ 	.word	index@(.nv.constant0._ZN10layer_norm31ln_parallel_residual_fwd_kernelINS_13Kernel_traitsI6__halfffffjLj7168ELj1ELj1ELj8ELj16ENS_18Kernel_traits_baseILj7168ES2_ffffjLj256EEEEELb0ELb1ELb0EEEvNS_9FwdParamsE)
        /*010c*/ 	.short	0x0380
        /*010e*/ 	.short	0x00e8


	//----- nvinfo : EIATTR_SW_WAR
	.align		4
.L_1734:
        /*0110*/ 	.byte	0x04, 0x36
        /*0112*/ 	.short	(.L_1736 - .L_1735)
.L_1735:
        /*0114*/ 	.word	0x00000008
.L_1736:


//--------------------- .nv.info._ZN10layer_norm31ln_parallel_residual_fwd_kernelINS_13Kernel_traitsI6__halfffffjLj7168ELj1ELj1ELj8ELj16ENS_18Kernel_traits_baseILj7168ES2_ffffjLj256EEEEELb0ELb1ELb1EEEvNS_9FwdParamsE --------------------------
	.section	.nv.info._ZN10layer_norm31ln_parallel_residual_fwd_kernelINS_13Kernel_traitsI6__halfffffjLj7168ELj1ELj1ELj8ELj16ENS_18Kernel_traits_baseILj7168ES2_ffffjLj256EEEEELb0ELb1ELb1EEEvNS_9FwdParamsE,"",@"SHT_CUDA_INFO"
	.sectionflags	@""
	.align	4


	//----- nvinfo : EIATTR_CUDA_API_VERSION
	.align		4
        /*0000*/ 	.byte	0x04, 0x37
        /*0002*/ 	.short	(.L_1738 - .L_1737)
.L_1737:
        /*0004*/ 	.word	0x00000082


	//----- nvinfo : EIATTR_KPARAM_INFO
	.align		4
.L_1738:
        /*0008*/ 	.byte	0x04, 0x17
        /*000a*/ 	.short	(.L_1740 - .L_1739)
.L_1739:
        /*000c*/ 	.word	0x00000000
        /*0010*/ 	.short	0x0000
        /*0012*/ 	.short	0x0000
        /*0014*/ 	.byte	0x00, 0xf0, 0xa1, 0x03


	//----- nvinfo : EIATTR_SPARSE_MMA_MASK
	.align		4
.L_1740:
        /*0018*/ 	.byte	0x03, 0x50
        /*001a*/ 	.short	0x0000


	//----- nvinfo : EIATTR_MAXREG_COUNT
	.align		4
        /*001c*/ 	.byte	0x03, 0x1b
        /*001e*/ 	.short	0x00ff


	//----- nvinfo : EIATTR_NUM_BARRIERS
	.align		4
        /*0020*/ 	.byte	0x02, 0x4c
        /*0022*/ 	.byte	0x01
	.zero		1


	//----- nvinfo : EIATTR_MERCURY_ISA_VERSION
	.align		4
        /*0024*/ 	.byte	0x03, 0x5f
        /*0026*/ 	.short	0x0101


	//----- nvinfo : EIATTR_COOP_GROUP_MASK_REGIDS
	.align		4
        /*0028*/ 	.byte	0x04, 0x29
        /*002a*/ 	.short	(.L_1742 - .L_1741)


	//   ....[0]....
.L_1741:
        /*002c*/ 	.word	0xffffffff


	//   ....[1]....
        /*0030*/ 	.word	0xffffffff


	//   ....[2]....
        /*0034*/ 	.word	0xffffffff


	//   ....[3]....
        /*0038*/ 	.word	0xffffffff


	//   ....[4]....
        /*003c*/ 	.word	0xffffffff


	//   ....[5]....
        /*0040*/ 	.word	0xffffffff


	//   ....[6]....
        /*0044*/ 	.word	0xffffffff


	//   ....[7]....
        /*0048*/ 	.word	0xffffffff


	//   ....[8]....
        /*004c*/ 	.word	0xffffffff


	//   ....[9]....
        /*0050*/ 	.word	0xffffffff


	//   ....[10]....
        /*0054*/ 	.word	0xffffffff


	//   ....[11]....
        /*0058*/ 	.word	0xffffffff


	//   ....[12]....
        /*005c*/ 	.word	0xffffffff


	//   ....[13]....
        /*0060*/ 	.word	0xffffffff


	//   ....[14]....
        /*0064*/ 	.word	0xffffffff


	//   ....[15]....
        /*0068*/ 	.word	0xffffffff


	//   ....[16]....
        /*006c*/ 	.word	0xffffffff


	//   ....[17]....
        /*0070*/ 	.word	0xffffffff


	//   ....[18]....
        /*0074*/ 	.word	0xffffffff


	//   ....[19]....
        /*0078*/ 	.word	0xffffffff


	//   ....[20]....
        /*007c*/ 	.word	0xffffffff


	//----- nvinfo : EIATTR_COOP_GROUP_INSTR_OFFSETS
	.align		4
.L_1742:
        /*0080*/ 	.byte	0x04, 0x28
        /*0082*/ 	.short	(.L_1744 - .L_1743)


	//   ....[0]....
.L_1743:
        /*0084*/ 	.word	0x000021c0


	//   ....[1]....
        /*0088*/ 	.word	0x000021e0


	//   ....[2]....
        /*008c*/ 	.word	0x00002200


	//   ....[3]....
        /*0090*/ 	.word	0x00002220


	//   ....[4]....
        /*0094*/ 	.word	0x00002240


	//   ....[5]....
        /*0098*/ 	.word	0x000025f0


	//   ....[6]....
        /*009c*/ 	.word	0x00002610


	//   ....[7]....
        /*00a0*/ 	.word	0x00002630


	//   ....[8]....
        /*00a4*/ 	.word	0x00002660


	//   ....[9]....
        /*00a8*/ 	.word	0x000026a0


	//   ....[10]....
        /*00ac*/ 	.word	0x00002850


	//   ....[11]....
        /*00b0*/ 	.word	0x00002890


	//   ....[12]....
        /*00b4*/ 	.word	0x000028f0


	//   ....[13]....
        /*00b8*/ 	.word	0x00002920


	//   ....[14]....
        /*00bc*/ 	.word	0x000029b0


	//   ....[15]....
        /*00c0*/ 	.word	0x00002a10


	//   ....[16]....
        /*00c4*/ 	.word	0x00002a20


	//   ....[17]....
        /*00c8*/ 	.word	0x00002ae0


	//   ....[18]....
        /*00cc*/ 	.word	0x00002b20


	//   ....[19]....
        /*00d0*/ 	.word	0x00002bd0


	//   ....[20]....
        /*00d4*/ 	.word	0x00002bf0


	//----- nvinfo : EIATTR_VRC_CTA_INIT_COUNT
	.align		4
.L_1744:
        /*00d8*/ 	.byte	0x02, 0x4a
	.zero		1
	.zero		1


	//----- nvinfo : EIATTR_EXIT_INSTR_OFFSETS
	.align		4
        /*00dc*/ 	.byte	0x04, 0x1c
        /*00de*/ 	.short	(.L_1746 - .L_1745)


	//   ....[0]....
.L_1745:
        /*00e0*/ 	.word	0x00000200


	//   ....[1]....
        /*00e4*/ 	.word	0x000032f0


	//----- nvinfo : EIATTR_MAX_THREADS
	.align		4
.L_1746:
        /*00e8*/ 	.byte	0x04, 0x05
        /*00ea*/ 	.short	(.L_1748 - .L_1747)
.L_1747:
        /*00ec*/ 	.word	0x00000100
        /*00f0*/ 	.word	0x00000001
        /*00f4*/ 	.word	0x00000001


	//----- nvinfo : EIATTR_CRS_STACK_SIZE
	.align		4
.L_1748:
        /*00f8*/ 	.byte	0x04, 0x1e
        /*00fa*/ 	.short	(.L_1750 - .L_1749)
.L_1749:
        /*00fc*/ 	.word	0x00000000


	//----- nvinfo : EIATTR_CBANK_PARAM_SIZE
	.align		4
.L_1750:
        /*0100*/ 	.byte	0x03, 0x19
        /*0102*/ 	.short	0x00e8


	//----- nvinfo : EIATTR_PARAM_CBANK
	.align		4
        /*0104*/ 	.byte	0x04, 0x0a
        /*0106*/ 	.short	(.L_1752 - .L_1751)
	.align		4
.L_1751:
        /*0108*/ 	.word	index@(.nv.constant0._ZN10layer_norm31ln_parallel_residual_fwd_kernelINS_13Kernel_traitsI6__halfffffjLj7168ELj1ELj1ELj8ELj16ENS_18Kernel_traits_baseILj7168ES2_ffffjLj256EEEEELb0ELb1ELb1EEEvNS_9FwdParamsE)
        /*010c*/ 	.short	0x0380
        /*010e*/ 	.short	0x00e8


	//----- nvinfo : EIATTR_SW_WAR
	.align		4
.L_1752:
        /*0110*/ 	.byte	0x04, 0x36
        /*0112*/ 	.short	(.L_1754 - .L_1753)
.L_1753:
        /*0114*/ 	.word	0x00000008
.L_1754:


//--------------------- .nv.info._ZN10layer_norm31ln_parallel_residual_fwd_kernelINS_13Kernel_traitsI6__halfffffjLj7168ELj1ELj1ELj8ELj16ENS_18Kernel_traits_baseILj7168ES2_ffffjLj256EEEEELb1ELb0ELb0EEEvNS_9FwdParamsE --------------------------
	.section	.nv.info._ZN10layer_norm31ln_parallel_residual_fwd_kernelINS_13Kernel_traitsI6__halfffffjLj7168ELj1ELj1ELj8ELj16ENS_18Kernel_traits_baseILj7168ES2_ffffjLj256EEEEELb1ELb0ELb0EEEvNS_9FwdParamsE,"",@"SHT_CUDA_INFO"
	.sectionflags	@""
	.align	4


	//----- nvinfo : EIATTR_CUDA_API_VERSION
	.align		4
        /*0000*/ 	.byte	0x04, 0x37
        /*0002*/ 	.short	(.L_1756 - .L_1755)
.L_1755:
        /*0004*/ 	.word	0x00000082


	//----- nvinfo : EIATTR_KPARAM_INFO
	.align		4
.L_1756:
        /*0008*/ 	.byte	0x04, 0x17
        /*000a*/ 	.short	(.L_1758 - .L_1757)
.L_1757:
        /*000c*/ 	.word	0x00000000
        /*0010*/ 	.short	0x0000
        /*0012*/ 	.short	0x0000
        /*0014*/ 	.byte	0x00, 0xf0, 0xa1, 0x03


	//----- nvinfo : EIATTR_SPARSE_MMA_MASK
	.align		4
.L_1758:
        /*0018*/ 	.byte	0x03, 0x50
        /*001a*/ 	.short	0x0000


	//----- nvinfo : EIATTR_MAXREG_COUNT
	.align		4
        /*001c*/ 	.byte	0x03, 0x1b
        /*001e*/ 	.short	0x00ff


	//----- nvinfo : EIATTR_NUM_BARRIERS
	.align		4
        /*0020*/ 	.byte	0x02, 0x4c
        /*0022*/ 	.byte	0x01
	.zero		1


	//----- nvinfo : EIATTR_MERCURY_ISA_VERSION
	.align		4
        /*0024*/ 	.byte	0x03, 0x5f
        /*0026*/ 	.short	0x0101


	//----- nvinfo : EIATTR_COOP_GROUP_MASK_REGIDS
	.align		4
        /*0028*/ 	.byte	0x04, 0x29
        /*002a*/ 	.short	(.L_1760 - .L_1759)


	//   ....[0]....
.L_1759:
        /*002c*/ 	.word	0xffffffff


	//   ....[1]....
        /*0030*/ 	.word	0xffffffff


	//   ....[2]....
        /*0034*/ 	.word	0xffffffff


	//   ....[3]....
        /*0038*/ 	.word	0xffffffff


	//   ....[4]....
        /*003c*/ 	.word	0xffffffff


	//   ....[5]....
        /*0040*/ 	.word	0xffffffff


	//   ....[6]....
        /*0044*/ 	.word	0xffffffff


	//   ....[7]....
        /*0048*/ 	.word	0xffffffff


	//   ....[8]....
        /*004c*/ 	.word	0xffffffff


	//   ....[9]....
        /*0050*/ 	.word	0xffffffff


	//   ....[10]....
        /*0054*/ 	.word	0xffffffff


	//   ....[11]....
        /*0058*/ 	.word	0xffffffff


	//   ....[12]....
        /*005c*/ 	.word	0xffffffff


	//   ....[13]....
        /*0060*/ 	.word	0xffffffff


	//   ....[14]....
        /*0064*/ 	.word	0xffffffff


	//   ....[15]....
        /*0068*/ 	.word	0xffffffff


	//   ....[16]....
        /*006c*/ 	.word	0xffffffff


	//   ....[17]....
        /*0070*/ 	.word	0xffffffff


	//   ....[18]....
        /*0074*/ 	.word	0xffffffff


	//   ....[19]....
        /*0078*/ 	.word	0xffffffff


	//   ....[20]....
        /*007c*/ 	.word	0xffffffff


	//----- nvinfo : EIATTR_COOP_GROUP_INSTR_OFFSETS
	.align		4
.L_1760:
        /*0080*/ 	.byte	0x04, 0x28
        /*0082*/ 	.short	(.L_1762 - .L_1761)


	//   ....[0]....
.L_1761:
        /*0084*/ 	.word	0x00023540


	//   ....[1]....
        /*0088*/ 	.word	0x00023560


	//   ....[2]....
        /*008c*/ 	.word	0x00023580


	//   ....[3]....
        /*0090*/ 	.word	0x000235a0


	//   ....[4]....
        /*0094*/ 	.word	0x000235c0


	//   ....[5]....
        /*0098*/ 	.word	0x00023990


	//   ....[6]....
        /*009c*/ 	.word	0x000239b0


	//   ....[7]....
        /*00a0*/ 	.word	0x000239d0


	//   ....[8]....
        /*00a4*/ 	.word	0x000239f0


	//   ....[9]....
        /*00a8*/ 	.word	0x00023a10


	//   ....[10]....
        /*00ac*/ 	.word	0x00023ba0


	//   ....[11]....
        /*00b0*/ 	.word	0x00023bd0


	//   ....[12]....
        /*00b4*/ 	.word	0x00023c20


	//   ....[13]....
        /*00b8*/ 	.word	0x00023cc0


	//   ....[14]....
        /*00bc*/ 	.word	0x00023cf0


	//   ....[15]....
        /*00c0*/ 	.word	0x00023d90


	//   ....[16]....
        /*00c4*/ 	.word	0x00023e40


	//   ....[17]....
        /*00c8*/ 	.word	0x00023e90


	//   ....[18]....
        /*00cc*/ 	.word	0x00023ed0


	//   ....[19]....
        /*00d0*/ 	.word	0x00023f00


	//   ....[20]....
        /*00d4*/ 	.word	0x00023f40


	//----- nvinfo : EIATTR_VRC_CTA_INIT_COUNT
	.align		4
.L_1762:
        /*00d8*/ 	.byte	0x02, 0x4a
	.zero		1
	.zero		1


	//----- nvinfo : EIATTR_EXIT_INSTR_OFFSETS
	.align		4
        /*00dc*/ 	.byte	0x04, 0x1c
        /*00de*/ 	.short	(.L_1764 - .L_1763)


	//   ....[0]....
.L_1763:
        /*00e0*/ 	.word	0x00001920


	//   ....[1]....
        /*00e4*/ 	.word	0x000252c0


	//----- nvinfo : EIATTR_MAX_THREADS
	.align		4
.L_1764:
        /*00e8*/ 	.byte	0x04, 0x05
        /*00ea*/ 	.short	(.L_1766 - .L_1765)
.L_1765:
        /*00ec*/ 	.word	0x00000100
        /*00f0*/ 	.word	0x00000001
        /*00f4*/ 	.word	0x00000001


	//----- nvinfo : EIATTR_CRS_STACK_SIZE
	.align		4
.L_1766:
        /*00f8*/ 	.byte	0x04, 0x1e
        /*00fa*/ 	.short	(.L_1768 - .L_1767)
.L_1767:
        /*00fc*/ 	.word	0x00000000


	//----- nvinfo : EIATTR_CBANK_PARAM_SIZE
	.align		4
.L_1768:
        /*0100*/ 	.byte	0x03, 0x19
        /*0102*/ 	.short	0x00e8


	//----- nvinfo : EIATTR_PARAM_CBANK
	.align		4
        /*0104*/ 	.byte	0x04, 0x0a
        /*0106*/ 	.short	(.L_1770 - .L_1769)
	.align		4
.L_1769:
        /*0108*/ 	.word	index@(.nv.constant0._ZN10layer_norm31ln_parallel_residual_fwd_kernelINS_13Kernel_traitsI6__halfffffjLj7168ELj1ELj1ELj8ELj16ENS_18Kernel_traits_baseILj7168ES2_ffffjLj256EEEEELb1ELb0ELb0EEEvNS_9FwdParamsE)
        /*010c*/ 	.short	0x0380
        /*010e*/ 	.short	0x00e8


	//----- nvinfo : EIATTR_SW_WAR
	.align		4
.L_1770:
        /*0110*/ 	.byte	0x04, 0x36
        /*0112*/ 	.short	(.L_1772 - .L_1771)
.L_1771:
        /*0114*/ 	.word	0x00000008
.L_1772:


//--------------------- .nv.info._ZN10layer_norm31ln_parallel_residual_fwd_kernelINS_13Kernel_traitsI6__halfffffjLj7168ELj1ELj1ELj8ELj16ENS_18Kernel_traits_baseILj7168ES2_ffffjLj256EEEEELb1ELb0ELb1EEEvNS_9FwdParamsE --------------------------
	.section	.nv.info._ZN10layer_norm31ln_parallel_residual_fwd_kernelINS_13Kernel_traitsI6__halfffffjLj7168ELj1ELj1ELj8ELj16ENS_18Kernel_traits_baseILj7168ES2_ffffjLj256EEEEELb1ELb0ELb1EEEvNS_9FwdParamsE,"",@"SHT_CUDA_INFO"
	.sectionflags	@""
	.align	4


	//----- nvinfo : EIATTR_CUDA_API_VERSION
	.align		4
        /*0000*/ 	.byte	0x04, 0x37
        /*0002*/ 	.short	(.L_1774 - .L_1773)
.L_1773:
        /*0004*/ 	.word	0x00000082


	//----- nvinfo : EIATTR_KPARAM_INFO
	.align		4
.L_1774:
        /*0008*/ 	.byte	0x04, 0x17
        /*000a*/ 	.short	(.L_1776 - .L_1775)
.L_1775:
        /*000c*/ 	.word	0x00000000
        /*0010*/ 	.short	0x0000
        /*0012*/ 	.short	0x0000
        /*0014*/ 	.byte	0x00, 0xf0, 0xa1, 0x03


	//----- nvinfo : EIATTR_SPARSE_MMA_MASK
	.align		4
.L_1776:
        /*0018*/ 	.byte	0x03, 0x50
        /*001a*/ 	.short	0x0000


	//----- nvinfo : EIATTR_MAXREG_COUNT
	.align		4
        /*001c*/ 	.byte	0x03, 0x1b
        /*001e*/ 	.short	0x00ff


	//----- nvinfo : EIATTR_NUM_BARRIERS
	.align		4
        /*0020*/ 	.byte	0x02, 0x4c
        /*0022*/ 	.byte	0x01
	.zero		1


	//----- nvinfo : EIATTR_MERCURY_ISA_VERSION
	.align		4
        /*0024*/ 	.byte	0x03, 0x5f
        /*0026*/ 	.short	0x0101


	//----- nvinfo : EIATTR_COOP_GROUP_MASK_REGIDS
	.align		4
        /*0028*/ 	.byte	0x04, 0x29
        /*002a*/ 	.short	(.L_1778 - .L_1777)


	//   ....[0]....
.L_1777:
        /*002c*/ 	.word	0xffffffff


	//   ....[1]....
        /*0030*/ 	.word	0xffffffff


	//   ....[2]....
        /*0034*/ 	.word	0xffffffff


	//   ....[3]....
        /*0038*/ 	.word	0xffffffff


	//   ....[4]....
        /*003c*/ 	.word	0xffffffff


	//   ....[5]....
        /*0040*/ 	.word	0xffffffff


	//   ....[6]....
        /*0044*/ 	.word	0xffffffff


	//   ....[7]....
        /*0048*/ 	.word	0xffffffff


	//   ....[8]....
        /*004c*/ 	.word	0xffffffff


	//   ....[9]....
        /*0050*/ 	.word	0xffffffff


	//   ....[10]....
        /*0054*/ 	.word	0xffffffff


	//   ....[11]....
        /*0058*/ 	.word	0xffffffff


	//   ....[12]....
        /*005c*/ 	.word	0xffffffff


	//   ....[13]....
        /*0060*/ 	.word	0xffffffff


	//   ....[14]....
        /*0064*/ 	.word	0xffffffff


	//   ....[15]....
        /*0068*/ 	.word	0xffffffff


	//   ....[16]....
        /*006c*/ 	.word	0xffffffff


	//   ....[17]....
        /*0070*/ 	.word	0xffffffff


	//   ....[18]....
        /*0074*/ 	.word	0xffffffff


	//   ....[19]....
        /*0078*/ 	.word	0xffffffff


	//   ....[20]....
        /*007c*/ 	.word	0xffffffff


	//----- nvinfo : EIATTR_COOP_GROUP_INSTR_OFFSETS
	.align		4
.L_1778:
        /*0080*/ 	.byte	0x04, 0x28
        /*0082*/ 	.short	(.L_1780 - .L_1779)


	//   ....[0]....
.L_1779:
        /*0084*/ 	.word	0x00020ec0


	//   ....[1]....
        /*0088*/ 	.word	0x00020f00


	//   ....[2]....
        /*008c*/ 	.word	0x00020f30


	//   ....[3]....
        /*0090*/ 	.word	0x00020f50


	//   ....[4]....
        /*0094*/ 	.word	0x00020f70


	//   ....[5]....
        /*0098*/ 	.word	0x00021320


	//   ....[6]....
        /*009c*/ 	.word	0x00021340


	//   ....[7]....
        /*00a0*/ 	.word	0x00021360


	//   ....[8]....
        /*00a4*/ 	.word	0x00021380


	//   ....[9]....
        /*00a8*/ 	.word	0x000213a0


	//   ....[10]....
        /*00ac*/ 	.word	0x00021550


	//   ....[11]....
        /*00b0*/ 	.word	0x00021590


	//   ....[12]....
        /*00b4*/ 	.word	0x00021630


	//   ....[13]....
        /*00b8*/ 	.word	0x00021670


	//   ....[14]....
        /*00bc*/ 	.word	0x000216d0


	//   ....[15]....
        /*00c0*/ 	.word	0x00021710


	//   ....[16]....
        /*00c4*/ 	.word	0x00021780


	//   ....[17]....
        /*00c8*/ 	.word	0x000217e0


	//   ....[18]....
        /*00cc*/ 	.word	0x00021850


	//   ....[19]....
        /*00d0*/ 	.word	0x000218a0


	//   ....[20]....
        /*00d4*/ 	.word	0x000218e0


	//----- nvinfo : EIATTR_VRC_CTA_INIT_COUNT
	.align		4
.L_1780:
        /*00d8*/ 	.byte	0x02, 0x4a
	.zero		1
	.zero		1


	//----- nvinfo : EIATTR_EXIT_INSTR_OFFSETS
	.align		4
        /*00dc*/ 	.byte	0x04, 0x1c
        /*00de*/ 	.short	(.L_1782 - .L_1781)


	//   ....[0]....
.L_1781:
        /*00e0*/ 	.word	0x00000ad0


	//   ....[1]....
        /*00e4*/ 	.word	0x000229a0


	//----- nvinfo : EIATTR_MAX_THREADS
	.align		4
.L_1782:
        /*00e8*/ 	.byte	0x04, 0x05
        /*00ea*/ 	.short	(.L_1784 - .L_1783)
.L_1783:
        /*00ec*/ 	.word	0x00000100
        /*00f0*/ 	.word	0x00000001
        /*00f4*/ 	.word	0x00000001


	//----- nvinfo : EIATTR_CRS_STACK_SIZE
	.align		4
.L_1784:
        /*00f8*/ 	.byte	0x04, 0x1e
        /*00fa*/ 	.short	(.L_1786 - .L_1785)
.L_1785:
        /*00fc*/ 	.word	0x00000000


	//----- nvinfo : EIATTR_CBANK_PARAM_SIZE
	.align		4
.L_1786:
        /*0100*/ 	.byte	0x03, 0x19
        /*0102*/ 	.short	0x00e8


	//----- nvinfo : EIATTR_PARAM_CBANK
	.align		4
        /*0104*/ 	.byte	0x04, 0x0a
        /*0106*/ 	.short	(.L_1788 - .L_1787)
	.align		4
.L_1787:
        /*0108*/ 	.word	index@(.nv.constant0._ZN10layer_norm31ln_parallel_residual_fwd_kernelINS_13Kernel_traitsI6__halfffffjLj7168ELj1ELj1ELj8ELj16ENS_18Kernel_traits_baseILj7168ES2_ffffjLj256EEEEELb1ELb0ELb1EEEvNS_9FwdParamsE)
        /*010c*/ 	.short	0x0380
        /*010e*/ 	.short	0x00e8


	//----- nvinfo : EIATTR_SW_WAR
	.align		4
.L_1788:
        /*0110*/ 	.byte	0x04, 0x36
        /*0112*/ 	.short	(.L_1790 - .L_1789)
.L_1789:
        /*0114*/ 	.word	0x00000008
.L_1790:


//--------------------- .nv.info._ZN10layer_norm31ln_parallel_residual_fwd_kernelINS_13Kernel_traitsI6__halfffffjLj7168ELj1ELj1ELj8ELj16ENS_18Kernel_traits_baseILj7168ES2_ffffjLj256EEEEELb1ELb1ELb0EEEvNS_9FwdParamsE --------------------------
	.section	.nv.info._ZN10layer_norm31ln_parallel_residual_fwd_kernelINS_13Kernel_traitsI6__halfffffjLj7168ELj1ELj1ELj8ELj16ENS_18Kernel_traits_baseILj7168ES2_ffffjLj256EEEEELb1ELb1ELb0EEEvNS_9FwdParamsE,"",@"SHT_CUDA_INFO"
	.sectionflags	@""
	.align	4


	//----- nvinfo : EIATTR_CUDA_API_VERSION
	.align		4
        /*0000*/ 	.byte	0x04, 0x37
        /*0002*/ 	.short	(.L_1792 - .L_1791)
.L_1791:
        /*0004*/ 	.word	0x00000082


	//----- nvinfo : EIATTR_KPARAM_INFO
	.align		4
.L_1792:
        /*0008*/ 	.byte	0x04, 0x17
        /*000a*/ 	.short	(.L_1794 - .L_1793)
.L_1793:
        /*000c*/ 	.word	0x00000000
        /*0010*/ 	.short	0x0000
        /*0012*/ 	.short	0x0000
        /*0014*/ 	.byte	0x00, 0xf0, 0xa1, 0x03


	//----- nvinfo : EIATTR_SPARSE_MMA_MASK
	.align		4
.L_1794:
        /*0018*/ 	.byte	0x03, 0x50
        /*001a*/ 	.short	0x0000


	//----- nvinfo : EIATTR_MAXREG_COUNT
	.align		4
        /*001c*/ 	.byte	0x03, 0x1b
        /*001e*/ 	.short	0x00ff


	//----- nvinfo : EIATTR_NUM_BARRIERS
	.align		4
        /*0020*/ 	.byte	0x02, 0x4c
        /*0022*/ 	.byte	0x01
	.zero		1


	//----- nvinfo : EIATTR_MERCURY_ISA_VERSION
	.align		4
        /*0024*/ 	.byte	0x03, 0x5f
        /*0026*/ 	.short	0x0101


	//----- nvinfo : EIATTR_COOP_GROUP_MASK_REGIDS
	.align		4
        /*0028*/ 	.byte	0x04, 0x29
        /*002a*/ 	.short	(.L_1796 - .L_1795)


	//   ....[0]....
.L_1795:
        /*002c*/ 	.word	0xffffffff


	//   ....[1]....
        /*0030*/ 	.word	0xffffffff


	//   ....[2]....
        /*0034*/ 	.word	0xffffffff


	//   ....[3]....
        /*0038*/ 	.word	0xffffffff


	//   ....[4]....
        /*003c*/ 	.word	0xffffffff


	//   ....[5]....
        /*0040*/ 	.word	0xffffffff


	//   ....[6]....
        /*0044*/ 	.word	0xffffffff


	//   ....[7]....
        /*0048*/ 	.word	0xffffffff


	//   ....[8]....
        /*004c*/ 	.word	0xffffffff


	//   ....[9]....
        /*0050*/ 	.word	0xffffffff


	//   ....[10]....
        /*0054*/ 	.word	0xffffffff


	//   ....[11]....
        /*0058*/ 	.word	0xffffffff


	//   ....[12]....
        /*005c*/ 	.word	0xffffffff


	//   ....[13]....
        /*0060*/ 	.word	0xffffffff


	//   ....[14]....
        /*0064*/ 	.word	0xffffffff


	//   ....[15]....
        /*0068*/ 	.word	0xffffffff


	//   ....[16]....
        /*006c*/ 	.word	0xffffffff


	//   ....[17]....
        /*0070*/ 	.word	0xffffffff


	//   ....[18]....
        /*0074*/ 	.word	0xffffffff


	//   ....[19]....
        /*0078*/ 	.word	0xffffffff


	//   ....[20]....
        /*007c*/ 	.word	0xffffffff


	//----- nvinfo : EIATTR_COOP_GROUP_INSTR_OFFSETS
	.align		4
.L_1796:
        /*0080*/ 	.byte	0x04, 0x28
        /*0082*/ 	.short	(.L_1798 - .L_1797)


	//   ....[0]....
.L_1797:
        /*0084*/ 	.word	0x00021520


	//   ....[1]....
        /*0088*/ 	.word	0x00021540


	//   ....[2]....
        /*008c*/ 	.word	0x00021560


	//   ....[3]....
        /*0090*/ 	.word	0x00021580


	//   ....[4]....
        /*0094*/ 	.word	0x000215a0


	//   ....[5]....
        /*0098*/ 	.word	0x00021970


	//   ....[6]....
        /*009c*/ 	.word	0x000219a0


	//   ....[7]....
        /*00a0*/ 	.word	0x000219c0


	//   ....[8]....
        /*00a4*/ 	.word	0x000219f0


	//   ....[9]....
        /*00a8*/ 	.word	0x00021a20


	//   ....[10]....
        /*00ac*/ 	.word	0x00021bb0


	//   ....[11]....
        /*00b0*/ 	.word	0x00021bf0


	//   ....[12]....
        /*00b4*/ 	.word	0x00021c00


	//   ....[13]....
        /*00b8*/ 	.word	0x00021c40


	//   ....[14]....
        /*00bc*/ 	.word	0x00021d20


	//   ....[15]....
        /*00c0*/ 	.word	0x00021d40


	//   ....[16]....
        /*00c4*/ 	.word	0x00021d60


	//   ....[17]....
        /*00c8*/ 	.word	0x00021e10


	//   ....[18]....
        /*00cc*/ 	.word	0x00021e70


	//   ....[19]....
        /*00d0*/ 	.word	0x00021ee0


	//   ....[20]....
        /*00d4*/ 	.word	0x00021f20


	//----- nvinfo : EIATTR_VRC_CTA_INIT_COUNT
	.align		4
.L_1798:
        /*00d8*/ 	.byte	0x02, 0x4a
	.zero		1
	.zero		1


	//----- nvinfo : EIATTR_EXIT_INSTR_OFFSETS
	.align		4
        /*00dc*/ 	.byte	0x04, 0x1c
        /*00de*/ 	.short	(.L_1800 - .L_1799)


	//   ....[0]....
.L_1799:
        /*00e0*/ 	.word	0x000009e0


	//   ....[1]....
        /*00e4*/ 	.word	0x00022c90


	//----- nvinfo : EIATTR_MAX_THREADS
	.align		4
.L_1800:
        /*00e8*/ 	.byte	0x04, 0x05
        /*00ea*/ 	.short	(.L_1802 - .L_1801)
.L_1801:
        /*00ec*/ 	.word	0x00000100
        /*00f0*/ 	.word	0x00000001
        /*00f4*/ 	.word	0x00000001


	//----- nvinfo : EIATTR_CRS_STACK_SIZE
	.align		4
.L_1802:
        /*00f8*/ 	.byte	0x04, 0x1e
        /*00fa*/ 	.short	(.L_1804 - .L_1803)
.L_1803:
        /*00fc*/ 	.word	0x00000000


	//----- nvinfo : EIATTR_CBANK_PARAM_SIZE
	.align		4
.L_1804:
        /*0100*/ 	.byte	0x03, 0x19
        /*0102*/ 	.short	0x00e8


	//----- nvinfo : EIATTR_PARAM_CBANK
	.align		4
        /*0104*/ 	.byte	0x04, 0x0a
        /*0106*/ 	.short	(.L_1806 - .L_1805)
	.align		4
.L_1805:
        /*0108*/ 	.word	index@(.nv.constant0._ZN10layer_norm31ln_parallel_residual_fwd_kernelINS_13Kernel_traitsI6__halfffffjLj7168ELj1ELj1ELj8ELj16ENS_18Kernel_traits_baseILj7168ES2_ffffjLj256EEEEELb1ELb1ELb0EEEvNS_9FwdParamsE)
        /*010c*/ 	.short	0x0380
        /*010e*/ 	.short	0x00e8


	//----- nvinfo : EIATTR_SW_WAR
	.align		4
.L_1806:
        /*0110*/ 	.byte	0x04, 0x36
        /*0112*/ 	.short	(.L_1808 - .L_1807)
.L_1807:
        /*0114*/ 	.word	0x00000008
.L_1808:


//--------------------- .nv.info._ZN10layer_norm31ln_parallel_residual_fwd_kernelINS_13Kernel_traitsI6__halfffffjLj7168ELj1ELj1ELj8ELj16ENS_18Kernel_traits_baseILj7168ES2_ffffjLj256EEEEELb1ELb1ELb1EEEvNS_9FwdParamsE --------------------------
	.section	.nv.info._ZN10layer_norm31ln_parallel_residual_fwd_kernelINS_13Kernel_traitsI6__halfffffjLj7168ELj1ELj1ELj8ELj16ENS_18Kernel_traits_baseILj7168ES2_ffffjLj256EEEEELb1ELb1ELb1EEEvNS_9FwdParamsE,"",@"SHT_CUDA_INFO"
	.sectionflags	@""
	.align	4


	//----- nvinfo : EIATTR_CUDA_API_VERSION
	.align		4
        /*0000*/ 	.byte	0x04, 0x37
        /*0002*/ 	.short	(.L_1810 - .L_1809)
.L_1809:
        /*0004*/ 	.word	0x00000082


	//----- nvinfo : EIATTR_KPARAM_INFO
	.align		4
.L_1810:
        /*0008*/ 	.byte	0x04, 0x17
        /*000a*/ 	.short	(.L_1812 - .L_1811)
.L_1811:
        /*000c*/ 	.word	0x00000000
        /*0010*/ 	.short	0x0000
        /*0012*/ 	.short	0x0000
        /*0014*/ 	.byte	0x00, 0xf0, 0xa1, 0x03


	//----- nvinfo : EIATTR_SPARSE_MMA_MASK
	.align		4
.L_1812:
        /*0018*/ 	.byte	0x03, 0x50
        /*001a*/ 	.short	0x0000


	//----- nvinfo : EIATTR_MAXREG_COUNT
	.align		4
        /*001c*/ 	.byte	0x03, 0x1b
        /*001e*/ 	.short	0x00ff


	//----- nvinfo : EIATTR_NUM_BARRIERS
	.align		4
        /*0020*/ 	.byte	0x02, 0x4c
        /*0022*/ 	.byte	0x01
	.zero		1


	//----- nvinfo : EIATTR_MERCURY_ISA_VERSION
	.align		4
        /*0024*/ 	.byte	0x03, 0x5f
        /*0026*/ 	.short	0x0101


	//----- nvinfo : EIATTR_COOP_GROUP_MASK_REGIDS
	.align		4
        /*0028*/ 	.byte	0x04, 0x29
        /*002a*/ 	.short	(.L_1814 - .L_1813)


	//   ....[0]....
.L_1813:
        /*002c*/ 	.word	0xffffffff


	//   ....[1]....
        /*0030*/ 	.word	0xffffffff


	//   ....[2]....
        /*0034*/ 	.word	0xffffffff


	//   ....[3]....
        /*0038*/ 	.word	0xffffffff


	//   ....[4]....
        /*003c*/ 	.word	0xffffffff


	//   ....[5]....
        /*0040*/ 	.word	0xffffffff


	//   ....[6]....
        /*0044*/ 	.word	0xffffffff


	//   ....[7]....
        /*0048*/ 	.word	0xffffffff


	//   ....[8]....
        /*004c*/ 	.word	0xffffffff


	//   ....[9]....
        /*0050*/ 	.word	0xffffffff


	//   ....[10]....
        /*0054*/ 	.word	0xffffffff


	//   ....[11]....
        /*0058*/ 	.word	0xffffffff


	//   ....[12]....
        /*005c*/ 	.word	0xffffffff


	//   ....[13]....
        /*0060*/ 	.word	0xffffffff


	//   ....[14]....
        /*0064*/ 	.word	0xffffffff


	//   ....[15]....
        /*0068*/ 	.word	0xffffffff


	//   ....[16]....
        /*006c*/ 	.word	0xffffffff


	//   ....[17]....
        /*0070*/ 	.word	0xffffffff


	//   ....[18]....
        /*0074*/ 	.word	0xffffffff


	//   ....[19]....
        /*0078*/ 	.word	0xffffffff


	//   ....[20]....
        /*007c*/ 	.word	0xffffffff


	//----- nvinfo : EIATTR_COOP_GROUP_INSTR_OFFSETS
	.align		4
.L_1814:
        /*0080*/ 	.byte	0x04, 0x28
        /*0082*/ 	.short	(.L_1816 - .L_1815)


	//   ....[0]....
.L_1815:
        /*0084*/ 	.word	0x0001a170


	//   ....[1]....
        /*0088*/ 	.word	0x0001a1a0


	//   ....[2]....
        /*008c*/ 	.word	0x0001a1c0


	//   ....[3]....
        /*0090*/ 	.word	0x0001a1e0


	//   ....[4]....
        /*0094*/ 	.word	0x0001a200


	//   ....[5]....
        /*0098*/ 	.word	0x0001a5b0


	//   ....[6]....
        /*009c*/ 	.word	0x0001a5d0


	//   ....[7]....
        /*00a0*/ 	.word	0x0001a600


	//   ....[8]....
        /*00a4*/ 	.word	0x0001a630


	//   ....[9]....
        /*00a8*/ 	.word	0x0001a650


	//   ....[10]....
        /*00ac*/ 	.word	0x0001a800


	//   ....[11]....
        /*00b0*/ 	.word	0x0001a840


	//   ....[12]....
        /*00b4*/ 	.word	0x0001a8f0


	//   ....[13]....
        /*00b8*/ 	.word	0x0001a910


	//   ....[14]....
        /*00bc*/ 	.word	0x0001a930


	//   ....[15]....
        /*00c0*/ 	.word	0x0001a980


	//   ....[16]....
        /*00c4*/ 	.word	0x0001a9d0


	//   ....[17]....
        /*00c8*/ 	.word	0x0001aa50


	//   ....[18]....
        /*00cc*/ 	.word	0x0001aa80


	//   ....[19]....
        /*00d0*/ 	.word	0x0001ab50


	//   ....[20]....
        /*00d4*/ 	.word	0x0001ab80


	//----- nvinfo : EIATTR_VRC_CTA_INIT_COUNT
	.align		4
.L_1816:
        /*00d8*/ 	.byte	0x02, 0x4a
	.zero		1
	.zero		1


	//----- nvinfo : EIATTR_EXIT_INSTR_OFFSETS
	.align		4
        /*00dc*/ 	.byte	0x04, 0x1c
        /*00de*/ 	.short	(.L_1818 - .L_1817)


	//   ....[0]....
.L_1817:
        /*00e0*/ 	.word	0x000002e0


	//   ....[1]....
        /*00e4*/ 	.word	0x0001b2b0


	//----- nvinfo : EIATTR_MAX_THREADS
	.align		4
.L_1818:
        /*00e8*/ 	.byte	0x04, 0x05
        /*00ea*/ 	.short	(.L_1820 - .L_1819)
.L_1819:
        /*00ec*/ 	.word	0x00000100
        /*00f0*/ 	.word	0x00000001
        /*00f4*/ 	.word	0x00000001


	//----- nvinfo : EIATTR_CRS_STACK_SIZE
	.align		4
.L_1820:
        /*00f8*/ 	.byte	0x04, 0x1e
        /*00fa*/ 	.short	(.L_1822 - .L_1821)
.L_1821:
        /*00fc*/ 	.word	0x00000000


	//----- nvinfo : EIATTR_CBANK_PARAM_SIZE
	.align		4
.L_1822:
        /*0100*/ 	.byte	0x03, 0x19
        /*0102*/ 	.short	0x00e8


	//----- nvinfo : EIATTR_PARAM_CBANK
	.align		4
        /*0104*/ 	.byte	0x04, 0x0a
        /*0106*/ 	.short	(.L_1824 - .L_1823)
	.align		4
.L_1823:
        /*0108*/ 	.word	index@(.nv.constant0._ZN10layer_norm31ln_parallel_residual_fwd_kernelINS_13Kernel_traitsI6__halfffffjLj7168ELj1ELj1ELj8ELj16ENS_18Kernel_traits_baseILj7168ES2_ffffjLj256EEEEELb1ELb1ELb1EEEvNS_9FwdParamsE)
        /*010c*/ 	.short	0x0380
        /*010e*/ 	.short	0x00e8


	//----- nvinfo : EIATTR_SW_WAR
	.align		4
.L_1824:
        /*0110*/ 	.byte	0x04, 0x36
        /*0112*/ 	.short	(.L_1826 - .L_1825)
.L_1825:
        /*0114*/ 	.word	0x00000008
.L_1826:


//--------------------- .nv.info._ZN10layer_norm31ln_parallel_residual_fwd_kernelINS_13Kernel_traitsIfffffjLj7168ELj1ELj1ELj8ELj16ENS_18Kernel_traits_baseILj7168EfffffjLj256EEEEELb0ELb0ELb0EEEvNS_9FwdParamsE --------------------------
	.section	.nv.info._ZN10layer_norm31ln_parallel_residual_fwd_kernelINS_13Kernel_traitsIfffffjLj7168ELj1ELj1ELj8ELj16ENS_18Kernel_traits_baseILj7168EfffffjLj256EEEEELb0ELb0ELb0EEEvNS_9FwdParamsE,"",@"SHT_CUDA_INFO"
	.sectionflags	@""
	.align	4


	//----- nvinfo : EIATTR_CUDA_API_VERSION
	.align		4
        /*0000*/ 	.byte	0x04, 0x37
        /*0002*/ 	.short	(.L_1828 - .L_1827)
.L_1827:
        /*0004*/ 	.word	0x00000082


	//----- nvinfo : EIATTR_KPARAM_INFO
	.align		4
.L_1828:
        /*0008*/ 	.byte	0x04, 0x17
        /*000a*/ 	.short	(.L_1830 - .L_1829)
.L_1829:
        /*000c*/ 	.word	0x00000000
        /*0010*/ 	.short	0x0000
        /*0012*/ 	.short	0x0000
        /*0014*/ 	.byte	0x00, 0xf0, 0xa1, 0x03


	//----- nvinfo : EIATTR_SPARSE_MMA_MASK
	.align		4
.L_1830:
        /*0018*/ 	.byte	0x03, 0x50
        /*001a*/ 	.short	0x0000


	//----- nvinfo : EIATTR_MAXREG_COUNT
	.align		4
        /*001c*/ 	.byte	0x03, 0x1b
        /*001e*/ 	.short	0x00ff


	//----- nvinfo : EIATTR_NUM_BARRIERS
	.align		4
        /*0020*/ 	.byte	0x02, 0x4c
        /*0022*/ 	.byte	0x01
	.zero		1


	//----- nvinfo : EIATTR_MERCURY_ISA_VERSION
	.align		4
        /*0024*/ 	.byte	0x03, 0x5f
        /*0026*/ 	.short	0x0101


	//----- nvinfo : EIATTR_COOP_GROUP_MASK_REGIDS
	.align		4
        /*0028*/ 	.byte	0x04, 0x29
        /*002a*/ 	.short	(.L_1832 - .L_1831)


	//   ....[0]....
.L_1831:
        /*002c*/ 	.word	0xffffffff


	//   ....[1]....
        /*0030*/ 	.word	0xffffffff


	//   ....[2]....
        /*0034*/ 	.word	0xffffffff


	//   ....[3]....
        /*0038*/ 	.word	0xffffffff


	//   ....[4]....
        /*003c*/ 	.word	0xffffffff


	//   ....[5]....
        /*0040*/ 	.word	0xffffffff


	//   ....[6]....
        /*0044*/ 	.word	0xffffffff


	//   ....[7]....
        /*0048*/ 	.word	0xffffffff


	//   ....[8]....
        /*004c*/ 	.word	0xffffffff


	//   ....[9]....
        /*0050*/ 	.word	0xffffffff


	//   ....[10]....
        /*0054*/ 	.word	0xffffffff


	//   ....[11]....
        /*0058*/ 	.word	0xffffffff


	//   ....[12]....
        /*005c*/ 	.word	0xffffffff


	//   ....[13]....
        /*0060*/ 	.word	0xffffffff


	//   ....[14]....
        /*0064*/ 	.word	0xffffffff


	//   ....[15]....
        /*0068*/ 	.word	0xffffffff


	//   ....[16]....
        /*006c*/ 	.word	0xffffffff


	//   ....[17]....
        /*0070*/ 	.word	0xffffffff


	//   ....[18]....
        /*0074*/ 	.word	0xffffffff


	//   ....[19]....
        /*0078*/ 	.word	0xffffffff


	//   ....[20]....
        /*007c*/ 	.word	0xffffffff


	//----- nvinfo : EIATTR_COOP_GROUP_INSTR_OFFSETS
	.align		4
.L_1832:
        /*0080*/ 	.byte	0x04, 0x28
        /*0082*/ 	.short	(.L_1834 - .L_1833)


	//   ....[0]....
.L_1833:
        /*0084*/ 	.word	0x00003ae0


	//   ....[1]....
        /*0088*/ 	.word	0x00003b00


	//   ....[2]....
        /*008c*/ 	.word	0x00003b20


	//   ....[3]....
        /*0090*/ 	.word	0x00003b40


	//   ....[4]....
        /*0094*/ 	.word	0x00003b60


	//   ....[5]....
        /*0098*/ 	.word	0x00003f70


	//   ....[6]....
        /*009c*/ 	.word	0x00003f90


	//   ....[7]....
        /*00a0*/ 	.word	0x00003fb0


	//   ....[8]....
        /*00a4*/ 	.word	0x00003fe0


	//   ....[9]....
        /*00a8*/ 	.word	0x00004010


	//   ....[10]....
        /*00ac*/ 	.word	0x000041b0


	//   ....[11]....
        /*00b0*/ 	.word	0x000041e0


	//   ....[12]....
        /*00b4*/ 	.word	0x00004220


	//   ....[13]....
        /*00b8*/ 	.word	0x000042d0


	//   ....[14]....
        /*00bc*/ 	.word	0x00004300


	//   ....[15]....
        /*00c0*/ 	.word	0x000043c0


	//   ....[16]....
        /*00c4*/ 	.word	0x00004430


	//   ....[17]....
        /*00c8*/ 	.word	0x00004470


	//   ....[18]....
        /*00cc*/ 	.word	0x000044d0


	//   ....[19]....
        /*00d0*/ 	.word	0x00004510


	//   ....[20]....
        /*00d4*/ 	.word	0x00004550


	//----- nvinfo : EIATTR_VRC_CTA_INIT_COUNT
	.align		4
.L_1834:
        /*00d8*/ 	.byte	0x02, 0x4a
	.zero		1
	.zero		1


	//----- nvinfo : EIATTR_EXIT_INSTR_OFFSETS
	.align		4
        /*00dc*/ 	.byte	0x04, 0x1c
        /*00de*/ 	.short	(.L_1836 - .L_1835)


	//   ....[0]....
.L_1835:
        /*00e0*/ 	.word	0x00001b90


	//   ....[1]....
        /*00e4*/ 	.word	0x00005190


	//----- nvinfo : EIATTR_MAX_THREADS
	.align		4
.L_1836:
        /*00e8*/ 	.byte	0x04, 0x05
        /*00ea*/ 	.short	(.L_1838 - .L_1837)
.L_1837:
        /*00ec*/ 	.word	0x00000100
        /*00f0*/ 	.word	0x00000001
        /*00f4*/ 	.word	0x00000001


	//----- nvinfo : EIATTR_CRS_STACK_SIZE
	.align		4
.L_1838:
        /*00f8*/ 	.byte	0x04, 0x1e
        /*00fa*/ 	.short	(.L_1840 - .L_1839)
.L_1839:
        /*00fc*/ 	.word	0x00000000


	//----- nvinfo : EIATTR_CBANK_PARAM_SIZE
	.align		4
.L_1840:
        /*0100*/ 	.byte	0x03, 0x19
        /*0102*/ 	.short	0x00e8


	//----- nvinfo : EIATTR_PARAM_CBANK
	.align		4
        /*0104*/ 	.byte	0x04, 0x0a
        /*0106*/ 	.short	(.L_1842 - .L_1841)
	.align		4
.L_1841:
        /*0108*/ 	.word	index@(.nv.constant0._ZN10layer_norm31ln_parallel_residual_fwd_kernelINS_13Kernel_traitsIfffffjLj7168ELj1ELj1ELj8ELj16ENS_18Kernel_traits_baseILj7168EfffffjLj256EEEEELb0ELb0ELb0EEEvNS_9FwdParamsE)
        /*010c*/ 	.short	0x0380
        /*010e*/ 	.short	0x00e8


	//----- nvinfo : EIATTR_SW_WAR
	.align		4
.L_1842:
        /*0110*/ 	.byte	0x04, 0x36
        /*0112*/ 	.short	(.L_1844 - .L_1843)
.L_1843:
        /*0114*/ 	.word	0x00000008
.L_1844:


//--------------------- .nv.info._ZN10layer_norm31ln_parallel_residual_fwd_kernelINS_13Kernel_traitsIfffffjLj7168ELj1ELj1ELj8ELj16ENS_18Kernel_traits_baseILj7168EfffffjLj256EEEEELb0ELb0ELb1EEEvNS_9FwdParamsE --------------------------
	.section	.nv.info._ZN10layer_norm31ln_parallel_residual_fwd_kernelINS_13Kernel_traitsIfffffjLj7168ELj1ELj1ELj8ELj16ENS_18Kernel_traits_baseILj7168EfffffjLj256EEEEELb0ELb0ELb1EEEvNS_9FwdParamsE,"",@"SHT_CUDA_INFO"
	.sectionflags	@""
	.align	4


	//----- nvinfo : EIATTR_CUDA_API_VERSION
	.align		4
        /*0000*/ 	.byte	0x04, 0x37
        /*0002*/ 	.short	(.L_1846 - .L_1845)
.L_1845:
        /*0004*/ 	.word	0x00000082


	//----- nvinfo : EIATTR_KPARAM_INFO
	.align		4
.L_1846:
        /*0008*/ 	.byte	0x04, 0x17
        /*000a*/ 	.short	(.L_1848 - .L_1847)
.L_1847:
        /*000c*/ 	.word	0x00000000
        /*0010*/ 	.short	0x0000
        /*0012*/ 	.short	0x0000
        /*0014*/ 	.byte	0x00, 0xf0, 0xa1, 0x03


	//----- nvinfo : EIATTR_SPARSE_MMA_MASK
	.align		4
.L_1848:
        /*0018*/ 	.byte	0x03, 0x50
        /*001a*/ 	.short	0x0000


	//----- nvinfo : EIATTR_MAXREG_COUNT
	.align		4
        /*001c*/ 	.byte	0x03, 0x1b
        /*001e*/ 	.short	0x00ff


	//----- nvinfo : EIATTR_NUM_BARRIERS
	.align		4
        /*0020*/ 	.byte	0x02, 0x4c
        /*0022*/ 	.byte	0x01
	.zero		1


	//----- nvinfo : EIATTR_MERCURY_ISA_VERSION
	.align		4
        /*0024*/ 	.byte	0x03, 0x5f
        /*0026*/ 	.short	0x0101


	//----- nvinfo : EIATTR_COOP_GROUP_MASK_REGIDS
	.align		4
        /*0028*/ 	.byte	0x04, 0x29
        /*002a*/ 	.short	(.L_1850 - .L_1849)


	//   ....[0]....
.L_1849:
        /*002c*/ 	.word	0xffffffff


	//   ....[1]....
        /*0030*/ 	.word	0xffffffff


	//   ....[2]....
        /*0034*/ 	.word	0xffffffff


	//   ....[3]....
        /*0038*/ 	.word	0xffffffff


	//   ....[4]....
        /*003c*/ 	.word	0xffffffff


	//   ....[5]....
        /*0040*/ 	.word	0xffffffff


	//   ....[6]....
        /*0044*/ 	.word	0xffffffff


	//   ....[7]....
        /*0048*/ 	.word	0xffffffff


	//   ....[8]....
        /*004c*/ 	.word	0xffffffff


	//   ....[9]....
        /*0050*/ 	.word	0xffffffff


	//   ....[10]....
        /*0054*/ 	.word	0xffffffff


	//   ....[11]....
        /*0058*/ 	.word	0xffffffff


	//   ....[12]....
        /*005c*/ 	.word	0xffffffff


	//   ....[13]....
        /*0060*/ 	.word	0xffffffff


	//   ....[14]....
        /*0064*/ 	.word	0xffffffff


	//   ....[15]....
        /*0068*/ 	.word	0xffffffff


	//   ....[16]....
        /*006c*/ 	.word	0xffffffff


	//   ....[17]....
        /*0070*/ 	.word	0xffffffff


	//   ....[18]....
        /*0074*/ 	.word	0xffffffff


	//   ....[19]....
        /*0078*/ 	.word	0xffffffff


	//   ....[20]....
        /*007c*/ 	.word	0xffffffff


	//----- nvinfo : EIATTR_COOP_GROUP_INSTR_OFFSETS
	.align		4
.L_1850:
        /*0080*/ 	.byte	0x04, 0x28
        /*0082*/ 	.short	(.L_1852 - .L_1851)


	//   ....[0]....
.L_1851:
        /*0084*/ 	.word	0x000022c0


	//   ....[1]....
        /*0088*/ 	.word	0x000022e0


	//   ....[2]....
        /*008c*/ 	.word	0x00002300


	//   ....[3]....
        /*0090*/ 	.word	0x00002320


	//   ....[4]....
        /*0094*/ 	.word	0x00002340


	//   ....[5]....
        /*0098*/ 	.word	0x000026f0


	//   ....[6]....
        /*009c*/ 	.word	0x00002720


	//   ....[7]....
        /*00a0*/ 	.word	0x00002750


	//   ....[8]....
        /*00a4*/ 	.word	0x00002780


	//   ....[9]....
        /*00a8*/ 	.word	0x000027c0


	//   ....[10]....
        /*00ac*/ 	.word	0x00002970


	//   ....[11]....
        /*00b0*/ 	.word	0x000029b0


	//   ....[12]....
        /*00b4*/ 	.word	0x000029c0


	//   ....[13]....
        /*00b8*/ 	.word	0x00002a00


	//   ....[14]....
        /*00bc*/ 	.word	0x00002ad0


	//   ....[15]....
        /*00c0*/ 	.word	0x00002b00


	//   ....[16]....
        /*00c4*/ 	.word	0x00002b20


	//   ....[17]....
        /*00c8*/ 	.word	0x00002bb0


	//   ....[18]....
        /*00cc*/ 	.word	0x00002c10


	//   ....[19]....
        /*00d0*/ 	.word	0x00002cb0


	//   ....[20]....
        /*00d4*/ 	.word	0x00002ce0


	//----- nvinfo : EIATTR_VRC_CTA_INIT_COUNT
	.align		4
.L_1852:
        /*00d8*/ 	.byte	0x02, 0x4a
	.zero		1
	.zero		1


	//----- nvinfo : EIATTR_EXIT_INSTR_OFFSETS
	.align		4
        /*00dc*/ 	.byte	0x04, 0x1c
        /*00de*/ 	.short	(.L_1854 - .L_1853)


	//   ....[0]....
.L_1853:
        /*00e0*/ 	.word	0x00000af0


	//   ....[1]....
        /*00e4*/ 	.word	0x000036c0


	//----- nvinfo : EIATTR_MAX_THREADS
	.align		4
.L_1854:
        /*00e8*/ 	.byte	0x04, 0x05
        /*00ea*/ 	.short	(.L_1856 - .L_1855)
.L_1855:
        /*00ec*/ 	.word	0x00000100
        /*00f0*/ 	.word	0x00000001
        /*00f4*/ 	.word	0x00000001


	//----- nvinfo : EIATTR_CRS_STACK_SIZE
	.align		4
.L_1856:
        /*00f8*/ 	.byte	0x04, 0x1e
        /*00fa*/ 	.short	(.L_1858 - .L_1857)
.L_1857:
        /*00fc*/ 	.word	0x00000000


	//----- nvinfo : EIATTR_CBANK_PARAM_SIZE
	.align		4
.L_1858:
        /*0100*/ 	.byte	0x03, 0x19
        /*0102*/ 	.short	0x00e8


	//----- nvinfo : EIATTR_PARAM_CBANK
	.align		4
        /*0104*/ 	.byte	0x04, 0x0a
        /*0106*/ 	.short	(.L_1860 - .L_1859)
	.align		4
.L_1859:
        /*0108*/ 	.word	index@(.nv.constant0._ZN10layer_norm31ln_parallel_residual_fwd_kernelINS_13Kernel_traitsIfffffjLj7168ELj1ELj1ELj8ELj16ENS_18Kernel_traits_baseILj7168EfffffjLj256EEEEELb0ELb0ELb1EEEvNS_9FwdParamsE)
        /*010c*/ 	.short	0x0380
        /*010e*/ 	.short	0x00e8


	//----- nvinfo : EIATTR_SW_WAR
	.align		4
.L_1860:
        /*0110*/ 	.byte	0x04, 0x36
        /*0112*/ 	.short	(.L_1862 - .L_1861)
.L_1861:
        /*0114*/ 	.word	0x00000008
.L_1862:


//--------------------- .nv.info._ZN10layer_norm31ln_parallel_residual_fwd_kernelINS_13Kernel_traitsIfffffjLj7168ELj1ELj1ELj8ELj16ENS_18Kernel_traits_baseILj7168EfffffjLj256EEEEELb0ELb1ELb0EEEvNS_9FwdParamsE --------------------------
	.section	.nv.info._ZN10layer_norm31ln_parallel_residual_fwd_kernelINS_13Kernel_traitsIfffffjLj7168ELj1ELj1ELj8ELj16ENS_18Kernel_traits_baseILj7168EfffffjLj256EEEEELb0ELb1ELb0EEEvNS_9FwdParamsE,"",@"SHT_CUDA_INFO"
	.sectionflags	@""
	.align	4


	//----- nvinfo : EIATTR_CUDA_API_VERSION
	.align		4
        /*0000*/ 	.byte	0x04, 0x37
        /*0002*/ 	.short	(.L_1864 - .L_1863)
.L_1863:
        /*0004*/ 	.word	0x00000082


	//----- nvinfo : EIATTR_KPARAM_INFO
	.align		4
.L_1864:
        /*0008*/ 	.byte	0x04, 0x17
        /*000a*/ 	.short	(.L_1866 - .L_1865)
.L_1865:
        /*000c*/ 	.word	0x00000000
        /*0010*/ 	.short	0x0000
        /*0012*/ 	.short	0x0000
        /*0014*/ 	.byte	0x00, 0xf0, 0xa1, 0x03


	//----- nvinfo : EIATTR_SPARSE_MMA_MASK
	.align		4
.L_1866:
        /*0018*/ 	.byte	0x03, 0x50
        /*001a*/ 	.short	0x0000


	//----- nvinfo : EIATTR_MAXREG_COUNT
	.align		4
        /*001c*/ 	.byte	0x03, 0x1b
        /*001e*/ 	.short	0x00ff


	//----- nvinfo : EIATTR_NUM_BARRIERS
	.align		4
        /*0020*/ 	.byte	0x02, 0x4c
        /*0022*/ 	.byte	0x01
	.zero		1


	//----- nvinfo : EIATTR_MERCURY_ISA_VERSION
	.align		4
        /*0024*/ 	.byte	0x03, 0x5f
        /*0026*/ 	.short	0x0101


	//----- nvinfo : EIATTR_COOP_GROUP_MASK_REGIDS
	.align		4
        /*0028*/ 	.byte	0x04, 0x29
        /*002a*/ 	.short	(.L_1868 - .L_1867)


	//   ....[0]....
.L_1867:
        /*002c*/ 	.word	0xffffffff


	//   ....[1]....
        /*0030*/ 	.word	0xffffffff


	//   ....[2]....
        /*0034*/ 	.word	0xffffffff


	//   ....[3]....
        /*0038*/ 	.word	0xffffffff


	//   ....[4]....
        /*003c*/ 	.word	0xffffffff


	//   ....[5]....
        /*0040*/ 	.word	0xffffffff


	//   ....[6]....
        /*0044*/ 	.word	0xffffffff


	//   ....[7]....
        /*0048*/ 	.word	0xffffffff


	//   ....[8]....
        /*004c*/ 	.word	0xffffffff


	//   ....[9]....
        /*0050*/ 	.word	0xffffffff


	//   ....[10]....
        /*0054*/ 	.word	0xffffffff


	//   ....[11]....
        /*0058*/ 	.word	0xffffffff


	//   ....[12]....
        /*005c*/ 	.word	0xffffffff


	//   ....[13]....
        /*0060*/ 	.word	0xffffffff


	//   ....[14]....
        /*0064*/ 	.word	0xffffffff


	//   ....[15]....
        /*0068*/ 	.word	0xffffffff


	//   ....[16]....
        /*006c*/ 	.word	0xffffffff


	//   ....[17]....
        /*0070*/ 	.word	0xffffffff


	//   ....[18]....
        /*0074*/ 	.word	0xffffffff


	//   ....[19]....
        /*0078*/ 	.word	0xffffffff


	//   ....[20]....
        /*007c*/ 	.word	0xffffffff


	//----- nvinfo : EIATTR_COOP_GROUP_INSTR_OFFSETS
	.align		4
.L_1868:
        /*0080*/ 	.byte	0x04, 0x28
        /*0082*/ 	.short	(.L_1870 - .L_1869)


	//   ....[0]....
.L_1869:
        /*0084*/ 	.word	0x00002710


	//   ....[1]....
        /*0088*/ 	.word	0x00002730


	//   ....[2]....
        /*008c*/ 	.word	0x00002750


	//   ....[3]....
        /*0090*/ 	.word	0x00002770


	//   ....[4]....
        /*0094*/ 	.word	0x00002790


	//   ....[5]....
        /*0098*/ 	.word	0x00002bb0


	//   ....[6]....
        /*009c*/ 	.word	0x00002bd0


	//   ....[7]....
        /*00a0*/ 	.word	0x00002bf0


	//   ....[8]....
        /*00a4*/ 	.word	0x00002c10


	//   ....[9]....
        /*00a8*/ 	.word	0x00002c40


	//   ....[10]....
        /*00ac*/ 	.word	0x00002de0


	//   ....[11]....
        /*00b0*/ 	.word	0x00002e20


	//   ....[12]....
        /*00b4*/ 	.word	0x00002e60


	//   ....[13]....
        /*00b8*/ 	.word	0x00002ee0


	//   ....[14]....
        /*00bc*/ 	.word	0x00002f10


	//   ....[15]....
        /*00c0*/ 	.word	0x00002fa0


	//   ....[16]....
        /*00c4*/ 	.word	0x00002fe0


	//   ....[17]....
        /*00c8*/ 	.word	0x00003070


	//   ....[18]....
        /*00cc*/ 	.word	0x000030d0


	//   ....[19]....
        /*00d0*/ 	.word	0x00003100


	//   ....[20]....
        /*00d4*/ 	.word	0x00003190


	//----- nvinfo : EIATTR_VRC_CTA_INIT_COUNT
	.align		4
.L_1870:
        /*00d8*/ 	.byte	0x02, 0x4a
	.zero		1
	.zero		1


	//----- nvinfo : EIATTR_EXIT_INSTR_OFFSETS
	.align		4
        /*00dc*/ 	.byte	0x04, 0x1c
        /*00de*/ 	.short	(.L_1872 - .L_1871)


	//   ....[0]....
.L_1871:
        /*00e0*/ 	.word	0x00000800


	//   ....[1]....
        /*00e4*/ 	.word	0x00003ab0


	//----- nvinfo : EIATTR_MAX_THREADS
	.align		4
.L_1872:
        /*00e8*/ 	.byte	0x04, 0x05
        /*00ea*/ 	.short	(.L_1874 - .L_1873)
.L_1873:
        /*00ec*/ 	.word	0x00000100
        /*00f0*/ 	.word	0x00000001
        /*00f4*/ 	.word	0x00000001


	//----- nvinfo : EIATTR_CRS_STACK_SIZE
	.align		4
.L_1874:
        /*00f8*/ 	.byte	0x04, 0x1e
        /*00fa*/ 	.short	(.L_1876 - .L_1875)
.L_1875:
        /*00fc*/ 	.word	0x00000000


	//----- nvinfo : EIATTR_CBANK_PARAM_SIZE
	.align		4
.L_1876:
        /*0100*/ 	.byte	0x03, 0x19
        /*0102*/ 	.short	0x00e8


	//----- nvinfo : EIATTR_PARAM_CBANK
	.align		4
        /*0104*/ 	.byte	0x04, 0x0a
        /*0106*/ 	.short	(.L_1878 - .L_1877)
	.align		4
.L_1877:
        /*0108*/ 	.word	index@(.nv.constant0._ZN10layer_norm31ln_parallel_residual_fwd_kernelINS_13Kernel_traitsIfffffjLj7168ELj1ELj1ELj8ELj16ENS_18Kernel_traits_baseILj7168EfffffjLj256EEEEELb0ELb1ELb0EEEvNS_9FwdParamsE)
        /*010c*/ 	.short	0x0380
        /*010e*/ 	.short	0x00e8


	//----- nvinfo : EIATTR_SW_WAR
	.align		4
.L_1878:
        /*0110*/ 	.byte	0x04, 0x36
        /*0112*/ 	.short	(.L_1880 - .L_1879)
.L_1879:
        /*0114*/ 	.word	0x00000008
.L_1880:


//--------------------- .nv.info._ZN10layer_norm31ln_parallel_residual_fwd_kernelINS_13Kernel_traitsIfffffjLj7168ELj1ELj1ELj8ELj16ENS_18Kernel_traits_baseILj7168EfffffjLj256EEEEELb0ELb1ELb1EEEvNS_9FwdParamsE --------------------------
	.section	.nv.info._ZN10layer_norm31ln_parallel_residual_fwd_kernelINS_13Kernel_traitsIfffffjLj7168ELj1ELj1ELj8ELj16ENS_18Kernel_traits_baseILj7168EfffffjLj256EEEEELb0ELb1ELb1EEEvNS_9FwdParamsE,"",@"SHT_CUDA_INFO"
	.sectionflags	@""
	.align	4


	//----- nvinfo : EIATTR_CUDA_API_VERSION
	.align		4
        /*0000*/ 	.byte	0x04, 0x37
        /*0002*/ 	.short	(.L_1882 - .L_1881)
.L_1881:
        /*0004*/ 	.word	0x00000082


	//----- nvinfo : EIATTR_KPARAM_INFO
	.align		4
.L_1882:
        /*0008*/ 	.byte	0x04, 0x17
        /*000a*/ 	.short	(.L_1884 - .L_1883)
.L_1883:
        /*000c*/ 	.word	0x00000000
        /*0010*/ 	.short	0x0000
        /*0012*/ 	.short	0x0000
        /*0014*/ 	.byte	0x00, 0xf0, 0xa1, 0x03


	//----- nvinfo : EIATTR_SPARSE_MMA_MASK
	.align		4
.L_1884:
        /*0018*/ 	.byte	0x03, 0x50
        /*001a*/ 	.short	0x0000


	//----- nvinfo : EIATTR_MAXREG_COUNT
	.align		4
        /*001c*/ 	.byte	0x03, 0x1b
        /*001e*/ 	.short	0x00ff


	//----- nvinfo : EIATTR_NUM_BARRIERS
	.align		4
        /*0020*/ 	.byte	0x02, 0x4c
        /*0022*/ 	.byte	0x01
	.zero		1


	//----- nvinfo : EIATTR_MERCURY_ISA_VERSION
	.align		4
        /*0024*/ 	.byte	0x03, 0x5f
        /*0026*/ 	.short	0x0101


	//----- nvinfo : EIATTR_COOP_GROUP_MASK_REGIDS
	.align		4
        /*0028*/ 	.byte	0x04, 0x29
        /*002a*/ 	.short	(.L_1886 - .L_1885)


	//   ....[0]....
.L_1885:
        /*002c*/ 	.word	0xffffffff


	//   ....[1]....
        /*0030*/ 	.word	0xffffffff


	//   ....[2]....
        /*0034*/ 	.word	0xffffffff


	//   ....[3]....
        /*0038*/ 	.word	0xffffffff


	//   ....[4]....
        /*003c*/ 	.word	0xffffffff


	//   ....[5]....
        /*0040*/ 	.word	0xffffffff


	//   ....[6]....
        /*0044*/ 	.word	0xffffffff


	//   ....[7]....
        /*0048*/ 	.word	0xffffffff


	//   ....[8]....
        /*004c*/ 	.word	0xffffffff


	//   ....[9]....
        /*0050*/ 	.word	0xffffffff


	//   ....[10]....
        /*0054*/ 	.word	0xffffffff


	//   ....[11]....
        /*0058*/ 	.word	0xffffffff


	//   ....[12]....
        /*005c*/ 	.word	0xffffffff


	//   ....[13]....
        /*0060*/ 	.word	0xffffffff


	//   ....[14]....
        /*0064*/ 	.word	0xffffffff


	//   ....[15]....
        /*0068*/ 	.word	0xffffffff


	//   ....[16]....
        /*006c*/ 	.word	0xffffffff


	//   ....[17]....
        /*0070*/ 	.word	0xffffffff


	//   ....[18]....
        /*0074*/ 	.word	0xffffffff


	//   ....[19]....
        /*0078*/ 	.word	0xffffffff


	//   ....[20]....
        /*007c*/ 	.word	0xffffffff


	//----- nvinfo : EIATTR_COOP_GROUP_INSTR_OFFSETS
	.align		4
.L_1886:
        /*0080*/ 	.byte	0x04, 0x28
        /*0082*/ 	.short	(.L_1888 - .L_1887)


	//   ....[0]....
.L_1887:
        /*0084*/ 	.word	0x00001b40


	//   ....[1]....
        /*0088*/ 	.word	0x00001b60


	//   ....[2]....
        /*008c*/ 	.word	0x00001b80


	//   ....[3]....
        /*0090*/ 	.word	0x00001ba0


	//   ....[4]....
        /*0094*/ 	.word	0x00001bc0


	//   ....[5]....
        /*0098*/ 	.word	0x00001f70


	//   ....[6]....
        /*009c*/ 	.word	0x00001f90


	//   ....[7]....
        /*00a0*/ 	.word	0x00001fb0


	//   ....[8]....
        /*00a4*/ 	.word	0x00001fe0


	//   ....[9]....
        /*00a8*/ 	.word	0x00002030


	//   ....[10]....
        /*00ac*/ 	.word	0x000021d0


	//   ....[11]....
        /*00b0*/ 	.word	0x00002210


	//   ....[12]....
        /*00b4*/ 	.word	0x00002260


	//   ....[13]....
        /*00b8*/ 	.word	0x00002290


	//   ....[14]....
        /*00bc*/ 	.word	0x00002310


	//   ....[15]....
        /*00c0*/ 	.word	0x00002370


	//   ....[16]....
        /*00c4*/ 	.word	0x00002380


	//   ....[17]....
        /*00c8*/ 	.word	0x00002430


	//   ....[18]....
        /*00cc*/ 	.word	0x00002480


	//   ....[19]....
        /*00d0*/ 	.word	0x00002540


	//   ....[20]....
        /*00d4*/ 	.word	0x00002560


	//----- nvinfo : EIATTR_VRC_CTA_INIT_COUNT
	.align		4
.L_1888:
        /*00d8*/ 	.byte	0x02, 0x4a
	.zero		1
	.zero		1


	//----- nvinfo : EIATTR_EXIT_INSTR_OFFSETS
	.align		4
        /*00dc*/ 	.byte	0x04, 0x1c
        /*00de*/ 	.short	(.L_1890 - .L_1889)


	//   ....[0]....
.L_1889:
        /*00e0*/ 	.word	0x00000360


	//   ....[1]....
        /*00e4*/ 	.word	0x00002c70


	//----- nvinfo : EIATTR_MAX_THREADS
	.align		4
.L_1890:
        /*00e8*/ 	.byte	0x04, 0x05
        /*00ea*/ 	.short	(.L_1892 - .L_1891)
.L_1891:
        /*00ec*/ 	.word	0x00000100
        /*00f0*/ 	.word	0x00000001
        /*00f4*/ 	.word	0x00000001


	//----- nvinfo : EIATTR_CRS_STACK_SIZE
	.align		4
.L_1892:
        /*00f8*/ 	.byte	0x04, 0x1e
        /*00fa*/ 	.short	(.L_1894 - .L_1893)
.L_1893:
        /*00fc*/ 	.word	0x00000000


	//----- nvinfo : EIATTR_CBANK_PARAM_SIZE
	.align		4
.L_1894:
        /*0100*/ 	.byte	0x03, 0x19
        /*0102*/ 	.short	0x00e8


	//----- nvinfo : EIATTR_PARAM_CBANK
	.align		4
        /*0104*/ 	.byte	0x04, 0x0a
        /*0106*/ 	.short	(.L_1896 - .L_1895)
	.align		4
.L_1895:
        /*0108*/ 	.word	index@(.nv.constant0._ZN10layer_norm31ln_parallel_residual_fwd_kernelINS_13Kernel_traitsIfffffjLj7168ELj1ELj1ELj8ELj16ENS_18Kernel_traits_baseILj7168EfffffjLj256EEEEELb0ELb1ELb1EEEvNS_9FwdParamsE)
        /*010c*/ 	.short	0x0380
        /*010e*/ 	.short	0x00e8


	//----- nvinfo : EIATTR_SW_WAR
	.align		4
.L_1896:
        /*0110*/ 	.byte	0x04, 0x36
        /*0112*/ 	.short	(.L_1898 - .L_1897)
.L_1897:
        /*0114*/ 	.word	0x00000008
.L_1898:


//--------------------- .nv.info._ZN10layer_norm31ln_parallel_residual_fwd_kernelINS_13Kernel_traitsIfffffjLj7168ELj1ELj1ELj8ELj16ENS_18Kernel_traits_baseILj7168EfffffjLj256EEEEELb1ELb0ELb0EEEvNS_9FwdParamsE --------------------------
	.section	.nv.info._ZN10layer_norm31ln_parallel_residual_fwd_kernelINS_13Kernel_traitsIfffffjLj7168ELj1ELj1ELj8ELj16ENS_18Kernel_traits_baseILj7168EfffffjLj256EEEEELb1ELb0ELb0EEEvNS_9FwdParamsE,"",@"SHT_CUDA_INFO"
	.sectionflags	@""
	.align	4


	//----- nvinfo : EIATTR_CUDA_API_VERSION
	.align		4
        /*0000*/ 	.byte	0x04, 0x37
        /*0002*/ 	.short	(.L_1900 - .L_1899)
.L_1899:
        /*0004*/ 	.word	0x00000082


	//----- nvinfo : EIATTR_KPARAM_INFO
	.align		4
.L_1900:
        /*0008*/ 	.byte	0x04, 0x17
        /*000a*/ 	.short	(.L_1902 - .L_1901)
.L_1901:
        /*000c*/ 	.word	0x00000000
        /*0010*/ 	.short	0x0000
        /*0012*/ 	.short	0x0000
        /*0014*/ 	.byte	0x00, 0xf0, 0xa1, 0x03


	//----- nvinfo : EIATTR_SPARSE_MMA_MASK
	.align		4
.L_1902:
        /*0018*/ 	.byte	0x03, 0x50
        /*001a*/ 	.short	0x0000


	//----- nvinfo : EIATTR_MAXREG_COUNT
	.align		4
        /*001c*/ 	.byte	0x03, 0x1b
        /*001e*/ 	.short	0x00ff


	//----- nvinfo : EIATTR_NUM_BARRIERS
	.align		4
        /*0020*/ 	.byte	0x02, 0x4c
        /*0022*/ 	.byte	0x01
	.zero		1


	//----- nvinfo : EIATTR_MERCURY_ISA_VERSION
	.align		4
        /*0024*/ 	.byte	0x03, 0x5f
        /*0026*/ 	.short	0x0101


	//----- nvinfo : EIATTR_COOP_GROUP_MASK_REGIDS
	.align		4
        /*0028*/ 	.byte	0x04, 0x29
        /*002a*/ 	.short	(.L_1904 - .L_1903)


	//   ....[0]....
.L_1903:
        /*002c*/ 	.word	0xffffffff


	//   ....[1]....
        /*0030*/ 	.word	0xffffffff


	//   ....[2]....
        /*0034*/ 	.word	0xffffffff


	//   ....[3]....
        /*0038*/ 	.word	0xffffffff


	//   ....[4]....
        /*003c*/ 	.word	0xffffffff


	//   ....[5]....
        /*0040*/ 	.word	0xffffffff


	//   ....[6]....
        /*0044*/ 	.word	0xffffffff


	//   ....[7]....
        /*0048*/ 	.word	0xffffffff


	//   ....[8]....
        /*004c*/ 	.word	0xffffffff


	//   ....[9]....
        /*0050*/ 	.word	0xffffffff


	//   ....[10]....
        /*0054*/ 	.word	0xffffffff


	//   ....[11]....
        /*0058*/ 	.word	0xffffffff


	//   ....[12]....
        /*005c*/ 	.word	0xffffffff


	//   ....[13]....
        /*0060*/ 	.word	0xffffffff


	//   ....[14]....
        /*0064*/ 	.word	0xffffffff


	//   ....[15]....
        /*0068*/ 	.word	0xffffffff


	//   ....[16]....
        /*006c*/ 	.word	0xffffffff


	//   ....[17]....
        /*0070*/ 	.word	0xffffffff


	//   ....[18]....
        /*0074*/ 	.word	0xffffffff


	//   ....[19]....
        /*0078*/ 	.word	0xffffffff


	//   ....[20]....
        /*007c*/ 	.word	0xffffffff


	//----- nvinfo : EIATTR_COOP_GROUP_INSTR_OFFSETS
	.align		4
.L_1904:
        /*0080*/ 	.byte	0x04, 0x28
        /*0082*/ 	.short	(.L_1906 - .L_1905)


	//   ....[0]....
.L_1905:
        /*0084*/ 	.word	0x00023690


	//   ....[1]....
        /*0088*/ 	.word	0x000236b0


	//   ....[2]....
        /*008c*/ 	.word	0x000236d0


	//   ....[3]....
        /*0090*/ 	.word	0x000236f0


	//   ....[4]....
        /*0094*/ 	.word	0x00023710


	//   ....[5]....
        /*0098*/ 	.word	0x00023ad0


	//   ....[6]....
        /*009c*/ 	.word	0x00023af0


	//   ....[7]....
        /*00a0*/ 	.word	0x00023b10


	//   ....[8]....
        /*00a4*/ 	.word	0x00023b40


	//   ....[9]....
        /*00a8*/ 	.word	0x00023b70


	//   ....[10]....
        /*00ac*/ 	.word	0x00023d10


	//   ....[11]....
        /*00b0*/ 	.word	0x00023d50


	//   ....[12]....
        /*00b4*/ 	.word	0x00023d90


	//   ....[13]....
        /*00b8*/ 	.word	0x00023e30


	//   ....[14]....
        /*00bc*/ 	.word	0x00023e60


	//   ....[15]....
        /*00c0*/ 	.word	0x00023ee0


	//   ....[16]....
        /*00c4*/ 	.word	0x00023f60


	//   ....[17]....
        /*00c8*/ 	.word	0x00023fc0


	//   ....[18]....
        /*00cc*/ 	.word	0x00024010


	//   ....[19]....
        /*00d0*/ 	.word	0x00024070


	//   ....[20]....
        /*00d4*/ 	.word	0x000240b0


	//----- nvinfo : EIATTR_VRC_CTA_INIT_COUNT
	.align		4
.L_1906:
        /*00d8*/ 	.byte	0x02, 0x4a
	.zero		1
	.zero		1


	//----- nvinfo : EIATTR_EXIT_INSTR_OFFSETS
	.align		4
        /*00dc*/ 	.byte	0x04, 0x1c
        /*00de*/ 	.short	(.L_1908 - .L_1907)


	//   ....[0]....
.L_1907:
        /*00e0*/ 	.word	0x00001d10


	//   ....[1]....
        /*00e4*/ 	.word	0x00024d30


	//----- nvinfo : EIATTR_MAX_THREADS
	.align		4
.L_1908:
        /*00e8*/ 	.byte	0x04, 0x05
        /*00ea*/ 	.short	(.L_1910 - .L_1909)
.L_1909:
        /*00ec*/ 	.word	0x00000100
        /*00f0*/ 	.word	0x00000001
        /*00f4*/ 	.word	0x00000001


	//----- nvinfo : EIATTR_CRS_STACK_SIZE
	.align		4
.L_1910:
        /*00f8*/ 	.byte	0x04, 0x1e
        /*00fa*/ 	.short	(.L_1912 - .L_1911)
.L_1911:
        /*00fc*/ 	.word	0x00000000


	//----- nvinfo : EIATTR_CBANK_PARAM_SIZE
	.align		4
.L_1912:
        /*0100*/ 	.byte	0x03, 0x19
        /*0102*/ 	.short	0x00e8


	//----- nvinfo : EIATTR_PARAM_CBANK
	.align		4
        /*0104*/ 	.byte	0x04, 0x0a
        /*0106*/ 	.short	(.L_1914 - .L_1913)
	.align		4
.L_1913:
        /*0108*/ 	.word	index@(.nv.constant0._ZN10layer_norm31ln_parallel_residual_fwd_kernelINS_13Kernel_traitsIfffffjLj7168ELj1ELj1ELj8ELj16ENS_18Kernel_traits_baseILj7168EfffffjLj256EEEEELb1ELb0ELb0EEEvNS_9FwdParamsE)
        /*010c*/ 	.short	0x0380
        /*010e*/ 	.short	0x00e8


	//----- nvinfo : EIATTR_SW_WAR
	.align		4
.L_1914:
        /*0110*/ 	.byte	0x04, 0x36
        /*0112*/ 	.short	(.L_1916 - .L_1915)
.L_1915:
        /*0114*/ 	.word	0x00000008
.L_1916:


//--------------------- .nv.info._ZN10layer_norm31ln_parallel_residual_fwd_kernelINS_13Kernel_traitsIfffffjLj7168ELj1ELj1ELj8ELj16ENS_18Kernel_traits_baseILj7168EfffffjLj256EEEEELb1ELb0ELb1EEEvNS_9FwdParamsE --------------------------
	.section	.nv.info._ZN10layer_norm31ln_parallel_residual_fwd_kernelINS_13Kernel_traitsIfffffjLj7168ELj1ELj1ELj8ELj16ENS_18Kernel_traits_baseILj7168EfffffjLj256EEEEELb1ELb0ELb1EEEvNS_9FwdParamsE,"",@"SHT_CUDA_INFO"
	.sectionflags	@""
	.align	4


	//----- nvinfo : EIATTR_CUDA_API_VERSION
	.align		4
        /*0000*/ 	.byte	0x04, 0x37
        /*0002*/ 	.short	(.L_1918 - .L_1917)
.L_1917:
        /*0004*/ 	.word	0x00000082


	//----- nvinfo : EIATTR_KPARAM_INFO
	.align		4
.L_1918:
        /*0008*/ 	.byte	0x04, 0x17
        /*000a*/ 	.short	(.L_1920 - .L_1919)
.L_1919:
        /*000c*/ 	.word	0x00000000
        /*0010*/ 	.short	0x0000
        /*0012*/ 	.short	0x0000
        /*0014*/ 	.byte	0x00, 0xf0, 0xa1, 0x03


	//----- nvinfo : EIATTR_SPARSE_MMA_MASK
	.align		4
.L_1920:
        /*0018*/ 	.byte	0x03, 0x50
        /*001a*/ 	.short	0x0000


	//----- nvinfo : EIATTR_MAXREG_COUNT
	.align		4
        /*001c*/ 	.byte	0x03, 0x1b
        /*001e*/ 	.short	0x00ff


	//----- nvinfo : EIATTR_NUM_BARRIERS
	.align		4
        /*0020*/ 	.byte	0x02, 0x4c
        /*0022*/ 	.byte	0x01
	.zero		1


	//----- nvinfo : EIATTR_MERCURY_ISA_VERSION
	.align		4
        /*0024*/ 	.byte	0x03, 0x5f
        /*0026*/ 	.short	0x0101


	//----- nvinfo : EIATTR_COOP_GROUP_MASK_REGIDS
	.align		4
        /*0028*/ 	.byte	0x04, 0x29
        /*002a*/ 	.short	(.L_1922 - .L_1921)


	//   ....[0]....
.L_1921:
        /*002c*/ 	.word	0xffffffff


	//   ....[1]....
        /*0030*/ 	.word	0xffffffff


	//   ....[2]....
        /*0034*/ 	.word	0xffffffff


	//   ....[3]....
        /*0038*/ 	.word	0xffffffff


	//   ....[4]....
        /*003c*/ 	.word	0xffffffff


	//   ....[5]....
        /*0040*/ 	.word	0xffffffff


	//   ....[6]....
        /*0044*/ 	.word	0xffffffff


	//   ....[7]....
        /*0048*/ 	.word	0xffffffff


	//   ....[8]....
        /*004c*/ 	.word	0xffffffff


	//   ....[9]....
        /*0050*/ 	.word	0xffffffff


	//   ....[10]....
        /*0054*/ 	.word	0xffffffff


	//   ....[11]....
        /*0058*/ 	.word	0xffffffff


	//   ....[12]....
        /*005c*/ 	.word	0xffffffff


	//   ....[13]....
        /*0060*/ 	.word	0xffffffff


	//   ....[14]....
        /*0064*/ 	.word	0xffffffff


	//   ....[15]....
        /*0068*/ 	.word	0xffffffff


	//   ....[16]....
        /*006c*/ 	.word	0xffffffff


	//   ....[17]....
        /*0070*/ 	.word	0xffffffff


	//   ....[18]....
        /*0074*/ 	.word	0xffffffff


	//   ....[19]....
        /*0078*/ 	.word	0xffffffff


	//   ....[20]....
        /*007c*/ 	.word	0xffffffff


	//----- nvinfo : EIATTR_COOP_GROUP_INSTR_OFFSETS
	.align		4
.L_1922:
        /*0080*/ 	.byte	0x04, 0x28
        /*0082*/ 	.short	(.L_1924 - .L_1923)


	//   ....[0]....
.L_1923:
        /*0084*/ 	.word	0x00020680


	//   ....[1]....
        /*0088*/ 	.word	0x000206b0


	//   ....[2]....
        /*008c*/ 	.word	0x000206d0


	//   ....[3]....
        /*0090*/ 	.word	0x000206f0


	//   ....[4]....
        /*0094*/ 	.word	0x00020710


	//   ....[5]....
        /*0098*/ 	.word	0x00020ac0


	//   ....[6]....
        /*009c*/ 	.word	0x00020af0


	//   ....[7]....
        /*00a0*/ 	.word	0x00020b20


	//   ....[8]....
        /*00a4*/ 	.word	0x00020b40


	//   ....[9]....
        /*00a8*/ 	.word	0x00020b60


	//   ....[10]....
        /*00ac*/ 	.word	0x00020d10


	//   ....[11]....
        /*00b0*/ 	.word	0x00020d50


	//   ....[12]....
        /*00b4*/ 	.word	0x00020d60


	//   ....[13]....
        /*00b8*/ 	.word	0x00020db0


	//   ....[14]....
        /*00bc*/ 	.word	0x00020e70


	//   ....[15]....
        /*00c0*/ 	.word	0x00020ea0


	//   ....[16]....
        /*00c4*/ 	.word	0x00020ec0


	//   ....[17]....
        /*00c8*/ 	.word	0x00020f70


	//   ....[18]....
        /*00cc*/ 	.word	0x00020fc0


	//   ....[19]....
        /*00d0*/ 	.word	0x00021040


	//   ....[20]....
        /*00d4*/ 	.word	0x00021070


	//----- nvinfo : EIATTR_VRC_CTA_INIT_COUNT
	.align		4
.L_1924:
        /*00d8*/ 	.byte	0x02, 0x4a
	.zero		1
	.zero		1


	//----- nvinfo : EIATTR_EXIT_INSTR_OFFSETS
	.align		4
        /*00dc*/ 	.byte	0x04, 0x1c
        /*00de*/ 	.short	(.L_1926 - .L_1925)


	//   ....[0]....
.L_1925:
        /*00e0*/ 	.word	0x00000bb0


	//   ....[1]....
        /*00e4*/ 	.word	0x00021a60


	//----- nvinfo : EIATTR_MAX_THREADS
	.align		4
.L_1926:
        /*00e8*/ 	.byte	0x04, 0x05
        /*00ea*/ 	.short	(.L_1928 - .L_1927)
.L_1927:
        /*00ec*/ 	.word	0x00000100
        /*00f0*/ 	.word	0x00000001
        /*00f4*/ 	.word	0x00000001


	//----- nvinfo : EIATTR_CRS_STACK_SIZE
	.align		4
.L_1928:
        /*00f8*/ 	.byte	0x04, 0x1e
        /*00fa*/ 	.short	(.L_1930 - .L_1929)
.L_1929:
        /*00fc*/ 	.word	0x00000000


	//----- nvinfo : EIATTR_CBANK_PARAM_SIZE
	.align		4
.L_1930:
        /*0100*/ 	.byte	0x03, 0x19
        /*0102*/ 	.short	0x00e8


	//----- nvinfo : EIATTR_PARAM_CBANK
	.align		4
        /*0104*/ 	.byte	0x04, 0x0a
        /*0106*/ 	.short	(.L_1932 - .L_1931)
	.align		4
.L_1931:
        /*0108*/ 	.word	index@(.nv.constant0._ZN10layer_norm31ln_parallel_residual_fwd_kernelINS_13Kernel_traitsIfffffjLj7168ELj1ELj1ELj8ELj16ENS_18Kernel_traits_baseILj7168EfffffjLj256EEEEELb1ELb0ELb1EEEvNS_9FwdParamsE)
        /*010c*/ 	.short	0x0380
        /*010e*/ 	.short	0x00e8


	//----- nvinfo : EIATTR_SW_WAR
	.align		4
.L_1932:
        /*0110*/ 	.byte	0x04, 0x36
        /*0112*/ 	.short	(.L_1934 - .L_1933)
.L_1933:
        /*0114*/ 	.word	0x00000008
.L_1934:


//--------------------- .nv.info._ZN10layer_norm31ln_parallel_residual_fwd_kernelINS_13Kernel_traitsIfffffjLj7168ELj1ELj1ELj8ELj16ENS_18Kernel_traits_baseILj7168EfffffjLj256EEEEELb1ELb1ELb0EEEvNS_9FwdParamsE --------------------------
	.section	.nv.info._ZN10layer_norm31ln_parallel_residual_fwd_kernelINS_13Kernel_traitsIfffffjLj7168ELj1ELj1ELj8ELj16ENS_18Kernel_traits_baseILj7168EfffffjLj256EEEEELb1ELb1ELb0EEEvNS_9FwdParamsE,"",@"SHT_CUDA_INFO"
	.sectionflags	@""
	.align	4


	//----- nvinfo : EIATTR_CUDA_API_VERSION
	.align		4
        /*0000*/ 	.byte	0x04, 0x37
        /*0002*/ 	.short	(.L_1936 - .L_1935)
.L_1935:
        /*0004*/ 	.word	0x00000082


	//----- nvinfo : EIATTR_KPARAM_INFO
	.align		4
.L_1936:
        /*0008*/ 	.byte	0x04, 0x17
        /*000a*/ 	.short	(.L_1938 - .L_1937)
.L_1937:
        /*000c*/ 	.word	0x00000000
        /*0010*/ 	.short	0x0000
        /*0012*/ 	.short	0x0000
        /*0014*/ 	.byte	0x00, 0xf0, 0xa1, 0x03


	//----- nvinfo : EIATTR_SPARSE_MMA_MASK
	.align		4
.L_1938:
        /*0018*/ 	.byte	0x03, 0x50
        /*001a*/ 	.short	0x0000


	//----- nvinfo : EIATTR_MAXREG_COUNT
	.align		4
        /*001c*/ 	.byte	0x03, 0x1b
        /*001e*/ 	.short	0x00ff


	//----- nvinfo : EIATTR_NUM_BARRIERS
	.align		4
        /*0020*/ 	.byte	0x02, 0x4c
        /*0022*/ 	.byte	0x01
	.zero		1


	//----- nvinfo : EIATTR_ANNOTATIONS
	.align		4
        /*0024*/ 	.byte	0x04, 0x55
        /*0026*/ 	.short	(.L_1940 - .L_1939)


	//   ....[0]....
.L_1939:
        /*0028*/ 	.word	0x00000001
        /*002c*/ 	.byte	0xd0, 0x0f, 0x00, 0x00, 0x01, 0x00, 0x00, 0x00, 0xe0, 0x0f, 0x00, 0x00, 0x01, 0x00, 0x00, 0x00
        /*003c*/ 	.byte	0x90, 0x0c, 0x02, 0x00, 0x01, 0x00, 0x00, 0x00, 0xe0, 0x14, 0x02, 0x00


	//----- nvinfo : EIATTR_MERCURY_ISA_VERSION
	.align		4
.L_1940:
        /*0048*/ 	.byte	0x03, 0x5f
        /*004a*/ 	.short	0x0101


	//----- nvinfo : EIATTR_COOP_GROUP_MASK_REGIDS
	.align		4
        /*004c*/ 	.byte	0x04, 0x29
        /*004e*/ 	.short	(.L_1942 - .L_1941)


	//   ....[0]....
.L_1941:
        /*0050*/ 	.word	0xffffffff


	//   ....[1]....
        /*0054*/ 	.word	0xffffffff


	//   ....[2]....
        /*0058*/ 	.word	0xffffffff


	//   ....[3]....
        /*005c*/ 	.word	0xffffffff


	//   ....[4]....
        /*0060*/ 	.word	0xffffffff


	//   ....[5]....
        /*0064*/ 	.word	0xffffffff


	//   ....[6]....
        /*0068*/ 	.word	0xffffffff


	//   ....[7]....
        /*006c*/ 	.word	0xffffffff


	//   ....[8]....
        /*0070*/ 	.word	0xffffffff


	//   ....[9]....
        /*0074*/ 	.word	0xffffffff


	//   ....[10]....
        /*0078*/ 	.word	0xffffffff


	//   ....[11]....
        /*007c*/ 	.word	0xffffffff


	//   ....[12]....
        /*0080*/ 	.word	0xffffffff


	//   ....[13]....
        /*0084*/ 	.word	0xffffffff


	//   ....[14]....
        /*0088*/ 	.word	0xffffffff


	//   ....[15]....
        /*008c*/ 	.word	0xffffffff


	//   ....[16]....
        /*0090*/ 	.word	0xffffffff


	//   ....[17]....
        /*0094*/ 	.word	0xffffffff


	//   ....[18]....
        /*0098*/ 	.word	0xffffffff


	//   ....[19]....
        /*009c*/ 	.word	0xffffffff


	//   ....[20]....
        /*00a0*/ 	.word	0xffffffff


	//----- nvinfo : EIATTR_COOP_GROUP_INSTR_OFFSETS
	.align		4
.L_1942:
        /*00a4*/ 	.byte	0x04, 0x28
        /*00a6*/ 	.short	(.L_1944 - .L_1943)


	//   ....[0]....
.L_1943:
        /*00a8*/ 	.word	0x00020f00


	//   ....[1]....
        /*00ac*/ 	.word	0x00020f20


	//   ....[2]....
        /*00b0*/ 	.word	0x00020f40


	//   ....[3]....
        /*00b4*/ 	.word	0x00020f60


	//   ....[4]....
        /*00b8*/ 	.word	0x00020f80


	//   ....[5]....
        /*00bc*/ 	.word	0x00021340


	//   ....[6]....
        /*00c0*/ 	.word	0x00021370


	//   ....[7]....
        /*00c4*/ 	.word	0x00021390


	//   ....[8]....
        /*00c8*/ 	.word	0x000213b0


	//   ....[9]....
        /*00cc*/ 	.word	0x000213d0


	//   ....[10]....
        /*00d0*/ 	.word	0x00021570


	//   ....[11]....
        /*00d4*/ 	.word	0x000215b0


	//   ....[12]....
        /*00d8*/ 	.word	0x00021610


	//   ....[13]....
        /*00dc*/ 	.word	0x00021640


	//   ....[14]....
        /*00e0*/ 	.word	0x000216e0


	//   ....[15]....
        /*00e4*/ 	.word	0x00021710


	//   ....[16]....
        /*00e8*/ 	.word	0x00021790


	//   ....[17]....
        /*00ec*/ 	.word	0x000217b0


	//   ....[18]....
        /*00f0*/ 	.word	0x000217d0


	//   ....[19]....
        /*00f4*/ 	.word	0x000218e0


	//   ....[20]....
        /*00f8*/ 	.word	0x000218f0


	//----- nvinfo : EIATTR_VRC_CTA_INIT_COUNT
	.align		4
.L_1944:
        /*00fc*/ 	.byte	0x02, 0x4a
	.zero		1
	.zero		1


	//----- nvinfo : EIATTR_EXIT_INSTR_OFFSETS
	.align		4
        /*0100*/ 	.byte	0x04, 0x1c
        /*0102*/ 	.short	(.L_1946 - .L_1945)


	//   ....[0]....
.L_1945:
        /*0104*/ 	.word	0x00000a70


	//   ....[1]....
        /*0108*/ 	.word	0x00022290


	//----- nvinfo : EIATTR_MAX_THREADS
	.align		4
.L_1946:
        /*010c*/ 	.byte	0x04, 0x05
        /*010e*/ 	.short	(.L_1948 - .L_1947)
.L_1947:
        /*0110*/ 	.word	0x00000100
        /*0114*/ 	.word	0x00000001
        /*0118*/ 	.word	0x00000001


	//----- nvinfo : EIATTR_CRS_STACK_SIZE
	.align		4
.L_1948:
        /*011c*/ 	.byte	0x04, 0x1e
        /*011e*/ 	.short	(.L_1950 - .L_1949)
.L_1949:
        /*0120*/ 	.word	0x00000000


	//----- nvinfo : EIATTR_CBANK_PARAM_SIZE
	.align		4
.L_1950:
        /*0124*/ 	.byte	0x03, 0x19
        /*0126*/ 	.short	0x00e8


	//----- nvinfo : EIATTR_PARAM_CBANK
	.align		4
        /*0128*/ 	.byte	0x04, 0x0a
        /*012a*/ 	.short	(.L_1952 - .L_1951)
	.align		4
.L_1951:
        /*012c*/ 	.word	index@(.nv.constant0._ZN10layer_norm31ln_parallel_residual_fwd_kernelINS_13Kernel_traitsIfffffjLj7168ELj1ELj1ELj8ELj16ENS_18Kernel_traits_baseILj7168EfffffjLj256EEEEELb1ELb1ELb0EEEvNS_9FwdParamsE)
        /*0130*/ 	.short	0x0380
        /*0132*/ 	.short	0x00e8


	//----- nvinfo : EIATTR_SW_WAR
	.align		4
.L_1952:
        /*0134*/ 	.byte	0x04, 0x36
        /*0136*/ 	.short	(.L_1954 - .L_1953)
.L_1953:
        /*0138*/ 	.word	0x00000008
.L_1954:


//--------------------- .nv.info._ZN10layer_norm31ln_parallel_residual_fwd_kernelINS_13Kernel_traitsIfffffjLj7168ELj1ELj1ELj8ELj16ENS_18Kernel_traits_baseILj7168EfffffjLj256EEEEELb1ELb1ELb1EEEvNS_9FwdParamsE --------------------------
	.section	.nv.info._ZN10layer_norm31ln_parallel_residual_fwd_kernelINS_13Kernel_traitsIfffffjLj7168ELj1ELj1ELj8ELj16ENS_18Kernel_traits_baseILj7168EfffffjLj256EEEEELb1ELb1ELb1EEEvNS_9FwdParamsE,"",@"SHT_CUDA_INFO"
	.sectionflags	@""
	.align	4


	//----- nvinfo : EIATTR_CUDA_API_VERSION
	.align		4
        /*0000*/ 	.byte	0x04, 0x37
        /*0002*/ 	.short	(.L_1956 - .L_1955)
.L_1955:
        /*0004*/ 	.word	0x00000082


	//----- nvinfo : EIATTR_KPARAM_INFO
	.align		4
.L_1956:
        /*0008*/ 	.byte	0x04, 0x17
        /*000a*/ 	.short	(.L_1958 - .L_1957)
.L_1957:
        /*000c*/ 	.word	0x00000000
        /*0010*/ 	.short	0x0000
        /*0012*/ 	.short	0x0000
        /*0014*/ 	.byte	0x00, 0xf0, 0xa1, 0x03


	//----- nvinfo : EIATTR_SPARSE_MMA_MASK
	.align		4
.L_1958:
        /*0018*/ 	.byte	0x03, 0x50
        /*001a*/ 	.short	0x0000


	//----- nvinfo : EIATTR_MAXREG_COUNT
	.align		4
        /*001c*/ 	.byte	0x03, 0x1b
        /*001e*/ 	.short	0x00ff


	//----- nvinfo : EIATTR_NUM_BARRIERS
	.align		4
        /*0020*/ 	.byte	0x02, 0x4c
        /*0022*/ 	.byte	0x01
	.zero		1


	//----- nvinfo : EIATTR_MERCURY_ISA_VERSION
	.align		4
        /*0024*/ 	.byte	0x03, 0x5f
        /*0026*/ 	.short	0x0101


	//----- nvinfo : EIATTR_COOP_GROUP_MASK_REGIDS
	.align		4
        /*0028*/ 	.byte	0x04, 0x29
        /*002a*/ 	.short	(.L_1960 - .L_1959)


	//   ....[0]....
.L_1959:
        /*002c*/ 	.word	0xffffffff


	//   ....[1]....
        /*0030*/ 	.word	0xffffffff


	//   ....[2]....
        /*0034*/ 	.word	0xffffffff


	//   ....[3]....
        /*0038*/ 	.word	0xffffffff


	//   ....[4]....
        /*003c*/ 	.word	0xffffffff


	//   ....[5]....
        /*0040*/ 	.word	0xffffffff


	//   ....[6]....
        /*0044*/ 	.word	0xffffffff


	//   ....[7]....
        /*0048*/ 	.word	0xffffffff


	//   ....[8]....
        /*004c*/ 	.word	0xffffffff


	//   ....[9]....
        /*0050*/ 	.word	0xffffffff


	//   ....[10]....
        /*0054*/ 	.word	0xffffffff


	//   ....[11]....
        /*0058*/ 	.word	0xffffffff


	//   ....[12]....
        /*005c*/ 	.word	0xffffffff


	//   ....[13]....
        /*0060*/ 	.word	0xffffffff


	//   ....[14]....
        /*0064*/ 	.word	0xffffffff


	//   ....[15]....
        /*0068*/ 	.word	0xffffffff


	//   ....[16]....
        /*006c*/ 	.word	0xffffffff


	//   ....[17]....
        /*0070*/ 	.word	0xffffffff


	//   ....[18]....
        /*0074*/ 	.word	0xffffffff


	//   ....[19]....
        /*0078*/ 	.word	0xffffffff


	//   ....[20]....
        /*007c*/ 	.word	0xffffffff


	//----- nvinfo : EIATTR_COOP_GROUP_INSTR_OFFSETS
	.align		4
.L_1960:
        /*0080*/ 	.byte	0x04, 0x28
        /*0082*/ 	.short	(.L_1962 - .L_1961)


	//   ....[0]....
.L_1961:
        /*0084*/ 	.word	0x0001a0e0


	//   ....[1]....
        /*0088*/ 	.word	0x0001a110


	//   ....[2]....
        /*008c*/ 	.word	0x0001a130


	//   ....[3]....
        /*0090*/ 	.word	0x0001a150


	//   ....[4]....
        /*0094*/ 	.word	0x0001a170


	//   ....[5]....
        /*0098*/ 	.word	0x0001a520


	//   ....[6]....
        /*009c*/ 	.word	0x0001a540


	//   ....[7]....
        /*00a0*/ 	.word	0x0001a560


	//   ....[8]....
        /*00a4*/ 	.word	0x0001a590


	//   ....[9]....
        /*00a8*/ 	.word	0x0001a5c0


	//   ....[10]....
        /*00ac*/ 	.word	0x0001a760


	//   ....[11]....
        /*00b0*/ 	.word	0x0001a7a0


	//   ....[12]....
        /*00b4*/ 	.word	0x0001a850


	//   ....[13]....
        /*00b8*/ 	.word	0x0001a870


	//   ....[14]....
        /*00bc*/ 	.word	0x0001a890


	//   ....[15]....
        /*00c0*/ 	.word	0x0001a8e0


	//   ....[16]....
        /*00c4*/ 	.word	0x0001a930


	//   ....[17]....
        /*00c8*/ 	.word	0x0001a9b0


	//   ....[18]....
        /*00cc*/ 	.word	0x0001a9f0


	//   ....[19]....
        /*00d0*/ 	.word	0x0001aaa0


	//   ....[20]....
        /*00d4*/ 	.word	0x0001aad0


	//----- nvinfo : EIATTR_VRC_CTA_INIT_COUNT
	.align		4
.L_1962:
        /*00d8*/ 	.byte	0x02, 0x4a
	.zero		1
	.zero		1


	//----- nvinfo : EIATTR_EXIT_INSTR_OFFSETS
	.align		4
        /*00dc*/ 	.byte	0x04, 0x1c
        /*00de*/ 	.short	(.L_1964 - .L_1963)


	//   ....[0]....
.L_1963:
        /*00e0*/ 	.word	0x000003f0


	//   ....[1]....
        /*00e4*/ 	.word	0x0001b210


	//----- nvinfo : EIATTR_MAX_THREADS
	.align		4
.L_1964:
        /*00e8*/ 	.byte	0x04, 0x05
        /*00ea*/ 	.short	(.L_1966 - .L_1965)
.L_1965:
        /*00ec*/ 	.word	0x00000100
        /*00f0*/ 	.word	0x00000001
        /*00f4*/ 	.word	0x00000001


	//----- nvinfo : EIATTR_CRS_STACK_SIZE
	.align		4
.L_1966:
        /*00f8*/ 	.byte	0x04, 0x1e
        /*00fa*/ 	.short	(.L_1968 - .L_1967)
.L_1967:
        /*00fc*/ 	.word	0x00000000


	//----- nvinfo : EIATTR_CBANK_PARAM_SIZE
	.align		4
.L_1968:
        /*0100*/ 	.byte	0x03, 0x19
        /*0102*/ 	.short	0x00e8


	//----- nvinfo : EIATTR_PARAM_CBANK
	.align		4
        /*0104*/ 	.byte	0x04, 0x0a
        /*0106*/ 	.short	(.L_1970 - .L_1969)
	.align		4
.L_1969:
        /*0108*/ 	.word	index@(.nv.constant0._ZN10layer_norm31ln_parallel_residual_fwd_kernelINS_13Kernel_traitsIfffffjLj7168ELj1ELj1ELj8ELj16ENS_18Kernel_traits_baseILj7168EfffffjLj256EEEEELb1ELb1ELb1EEEvNS_9FwdParamsE)
        /*010c*/ 	.short	0x0380
        /*010e*/ 	.short	0x00e8


	//----- nvinfo : EIATTR_SW_WAR
	.align		4
.L_1970:
        /*0110*/ 	.byte	0x04, 0x36
        /*0112*/ 	.short	(.L_1972 - .L_1971)
.L_1971:
        /*0114*/ 	.word	0x00000008
.L_1972:


//--------------------- .nv.callgraph             --------------------------
	.section	.nv.callgraph,"",@"SHT_CUDA_CALLGRAPH"
	.align	4
	.sectionentsize	8
	.align		4
        /*0000*/ 	.word	0x00000000
	.align		4
        /*0004*/ 	.word	0xffffffff
	.align		4
        /*0008*/ 	.word	0x00000000
	.align		4
        /*000c*/ 	.word	0xfffffffe
	.align		4
        /*0010*/ 	.word	0x00000000
	.align		4
        /*0014*/ 	.word	0xfffffffd
	.align		4
        /*0018*/ 	.word	0x00000000
	.align		4
        /*001c*/ 	.word	0xfffffffc


//--------------------- .nv.constant4             --------------------------
	.section	.nv.constant4,"a",@progbits
	.align	8
	.align		8
.nv.constant4:
        /*0000*/ 	.dword	precalc_xorwow_matrix
	.align		8
        /*0008*/ 	.dword	precalc_xorwow_offset_matrix
	.align		8
        /*0010*/ 	.dword	mrg32k3aM1
	.align		8
        /*0018*/ 	.dword	mrg32k3aM2
	.align		8
        /*0020*/ 	.dword	mrg32k3aM1SubSeq
	.align		8
        /*0028*/ 	.dword	mrg32k3aM2SubSeq
	.align		8
        /*0030*/ 	.dword	mrg32k3aM1Seq
	.align		8
        /*0038*/ 	.dword	mrg32k3aM2Seq


//--------------------- .nv.constant3             --------------------------
	.section	.nv.constant3,"a",@progbits
	.align	8
.nv.constant3:
	.type		__cr_lgamma_table,@object
	.size		__cr_lgamma_table,(.L_8 - __cr_lgamma_table)
__cr_lgamma_table:
        /*0000*/ 	.byte	0x00, 0x00, 0x00, 0x00, 0x00, 0x00, 0x00, 0x00, 0x00, 0x00, 0x00, 0x00, 0x00, 0x00, 0x00, 0x00
        /*0010*/ 	.byte	0xef, 0x39, 0xfa, 0xfe, 0x42, 0x2e, 0xe6, 0x3f, 0x02, 0x20, 0x2a, 0xfa, 0x0b, 0xab, 0xfc, 0x3f
        /*0020*/ 	.byte	0xf9, 0x2c, 0x92, 0x7c, 0xa7, 0x6c, 0x09, 0x40, 0xc9, 0x79, 0x44, 0x3c, 0x64, 0x26, 0x13, 0x40
        /*0030*/ 	.byte	0xca, 0x01, 0xcf, 0x3a, 0x27, 0x51, 0x1a, 0x40, 0x30, 0xcc, 0x2d, 0xf3, 0xe1, 0x0c, 0x21, 0x40
        /*0040*/ 	.byte	0x0d, 0xb7, 0xfc, 0x82, 0x8e, 0x35, 0x25, 0x40
.L_8:


//--------------------- .text._ZN10layer_norm31ln_parallel_residual_fwd_kernelINS_13Kernel_traitsI13__nv_bfloat16S2_S2_S2_fjLj7168ELj1ELj1ELj4ELj16ENS_18Kernel_traits_baseILj7168ES2_S2_S2_S2_fjLj128EEEEELb0ELb0ELb0EEEvNS_9FwdParamsE --------------------------
	.section	.text._ZN10layer_norm31ln_parallel_residual_fwd_kernelINS_13Kernel_traitsI13__nv_bfloat16S2_S2_S2_fjLj7168ELj1ELj1ELj4ELj16ENS_18Kernel_traits_baseILj7168ES2_S2_S2_S2_fjLj128EEEEELb0ELb0ELb0EEEvNS_9FwdParamsE,"ax",@progbits
	.align	128
        .global         _ZN10layer_norm31ln_parallel_residual_fwd_kernelINS_13Kernel_traitsI13__nv_bfloat16S2_S2_S2_fjLj7168ELj1ELj1ELj4ELj16ENS_18Kernel_traits_baseILj7168ES2_S2_S2_S2_fjLj128EEEEELb0ELb0ELb0EEEvNS_9FwdParamsE
        .type           _ZN10layer_norm31ln_parallel_residual_fwd_kernelINS_13Kernel_traitsI13__nv_bfloat16S2_S2_S2_fjLj7168ELj1ELj1ELj4ELj16ENS_18Kernel_traits_baseILj7168ES2_S2_S2_S2_fjLj128EEEEELb0ELb0ELb0EEEvNS_9FwdParamsE,@function
        .size           _ZN10layer_norm31ln_parallel_residual_fwd_kernelINS_13Kernel_traitsI13__nv_bfloat16S2_S2_S2_fjLj7168ELj1ELj1ELj4ELj16ENS_18Kernel_traits_baseILj7168ES2_S2_S2_S2_fjLj128EEEEELb0ELb0ELb0EEEvNS_9FwdParamsE,(.L_x_27844 - _ZN10layer_norm31ln_parallel_residual_fwd_kernelINS_13Kernel_traitsI13__nv_bfloat16S2_S2_S2_fjLj7168ELj1ELj1ELj4ELj16ENS_18Kernel_traits_baseILj7168ES2_S2_S2_S2_fjLj128EEEEELb0ELb0ELb0EEEvNS_9FwdParamsE)
        .other          _ZN10layer_norm31ln_parallel_residual_fwd_kernelINS_13Kernel_traitsI13__nv_bfloat16S2_S2_S2_fjLj7168ELj1ELj1ELj4ELj16ENS_18Kernel_traits_baseILj7168ES2_S2_S2_S2_fjLj128EEEEELb0ELb0ELb0EEEvNS_9FwdParamsE,@"STO_CUDA_ENTRY STV_DEFAULT"
_ZN10layer_norm31ln_parallel_residual_fwd_kernelINS_13Kernel_traitsI13__nv_bfloat16S2_S2_S2_fjLj7168ELj1ELj1ELj4ELj16ENS_18Kernel_traits_baseILj7168ES2_S2_S2_S2_fjLj128EEEEELb0ELb0ELb0EEEvNS_9FwdParamsE:
.text._ZN10layer_norm31ln_parallel_residual_fwd_kernelINS_13Kernel_traitsI13__nv_bfloat16S2_S2_S2_fjLj7168ELj1ELj1ELj4ELj16ENS_18Kernel_traits_baseILj7168ES2_S2_S2_S2_fjLj128EEEEELb0ELb0ELb0EEEvNS_9FwdParamsE:
[----:B------:R-:W0:Y:S01]  /*0000*/  LDC R1, c[0x0][0x37c] ;  /* 0x0000df00ff017b82 */ /* 0x000e220000000800 */
[----:B------:R-:W1:Y:S01]  /*0010*/  S2R R167, SR_TID.X ;  /* 0x0000000000a77919 */ /* 0x000e620000002100 */
[----:B------:R-:W2:Y:S01]  /*0020*/  LDCU UR5, c[0x0][0x388] ;  /* 0x00007100ff0577ac */ /* 0x000ea20008000800 */
[----:B------:R-:W-:Y:S01]  /*0030*/  BSSY.RECONVERGENT B0, `(.L_x_0) ;  /* 0x00001c6000007945 */ /* 0x000fe20003800200 */
[----:B0-----:R-:W-:Y:S01]  /*0040*/  IADD3 R1, PT, PT, R1, -0x100, RZ ;  /* 0xffffff0001017810 */ /* 0x001fe20007ffe0ff */
[----:B------:R-:W0:Y:S01]  /*0050*/  LDCU.64 UR6, c[0x0][0x438] ;  /* 0x00008700ff0677ac */ /* 0x000e220008000a00 */
[----:B------:R-:W3:Y:S01]  /*0060*/  LDCU.64 UR8, c[0x0][0x358] ;  /* 0x00006b00ff0877ac */ /* 0x000ee20008000a00 */
[----:B--2---:R-:W-:Y:S02]  /*0070*/  USHF.R.S32.HI UR4, URZ, 0x1f, UR5 ;  /* 0x0000001fff047899 */ /* 0x004fe40008011405 */
[----:B0-----:R-:W-:Y:S02]  /*0080*/  UISETP.NE.U32.AND UP0, UPT, UR6, URZ, UPT ;  /* 0x000000ff0600728c */ /* 0x001fe4000bf05070 */
[----:B------:R-:W-:-:S02]  /*0090*/  ULEA.HI UR4, UR4, UR5, URZ, 0x3 ;  /* 0x0000000504047291 */ /* 0x000fc4000f8f18ff */
[----:B------:R-:W-:-:S04]  /*00a0*/  UISETP.NE.AND.EX UP0, UPT, UR7, URZ, UPT, UP0 ;  /* 0x000000ff0700728c */ /* 0x000fc8000bf05300 */
[----:B------:R-:W-:Y:S01]  /*00b0*/  IMAD.U32 R0, RZ, RZ, UR4 ;  /* 0x00000004ff007e24 */ /* 0x000fe2000f8e00ff */
[----:B-1----:R-:W-:-:S04]  /*00c0*/  LOP3.LUT R17, R167, 0x7f, RZ, 0x3c, !PT ;  /* 0x0000007fa7117812 */ /* 0x002fc800078e3cff */
[----:B------:R-:W-:Y:S02]  /*00d0*/  LEA.HI.SX32 R17, R0, R17, 0x1d ;  /* 0x0000001100117211 */ /* 0x000fe400078feaff */
[----:B------:R-:W-:Y:S01]  /*00e0*/  MOV R0, R167 ;  /* 0x000000a700007202 */ /* 0x000fe20000000f00 */
[----:B---3--:R-:W-:Y:S06]  /*00f0*/  BRA.U UP0, `(.L_x_1) ;  /* 0x0000000d00947547 */ /* 0x008fec000b800000 */
[----:B------:R-:W0:Y:S02]  /*0100*/  LDCU.64 UR6, c[0x0][0x440] ;  /* 0x00008800ff0677ac */ /* 0x000e240008000a00 */
[----:B0-----:R-:W-:-:S04]  /*0110*/  UISETP.NE.U32.AND UP0, UPT, UR6, URZ, UPT ;  /* 0x000000ff0600728c */ /* 0x001fc8000bf05070 */
[----:B------:R-:W-:-:S09]  /*0120*/  UISETP.NE.AND.EX UP0, UPT, UR7, URZ, UPT, UP0 ;  /* 0x000000ff0700728c */ /* 0x000fd2000bf05300 */
[----:B------:R-:W-:Y:S05]  /*0130*/  BRA.U UP0, `(.L_x_2) ;  /* 0x0000000500cc7547 */ /* 0x000fea000b800000 */
[----:B------:R-:W0:Y:S01]  /*0140*/  LDC.64 R2, c[0x0][0x3d0] ;  /* 0x0000f400ff027b82 */ /* 0x000e220000000a00 */
[C---:B------:R-:W-:Y:S02]  /*0150*/  ISETP.GE.U32.AND P0, PT, R17.reuse, 0x80, PT ;  /* 0x000000801100780c */ /* 0x040fe40003f06070 */
[C---:B------:R-:W-:Y:S02]  /*0160*/  ISETP.GE.U32.AND P1, PT, R17.reuse, 0x100, PT ;  /* 0x000001001100780c */ /* 0x040fe40003f26070 */
[C---:B------:R-:W-:Y:S02]  /*0170*/  ISETP.GE.U32.AND P2, PT, R17.reuse, 0x180, PT ;  /* 0x000001801100780c */ /* 0x040fe40003f46070 */
[C---:B------:R-:W-:Y:S01]  /*0180*/  ISETP.GE.U32.AND P3, PT, R17.reuse, 0x200, PT ;  /* 0x000002001100780c */ /* 0x040fe20003f66070 */
[----:B------:R-:W1:Y:S01]  /*0190*/  LDC.64 R4, c[0x0][0x3d8] ;  /* 0x0000f600ff047b82 */ /* 0x000e620000000a00 */
[C---:B------:R-:W-:Y:S02]  /*01a0*/  ISETP.GE.U32.AND P4, PT, R17.reuse, 0x280, PT ;  /* 0x000002801100780c */ /* 0x040fe40003f86070 */
[----:B------:R-:W-:-:S05]  /*01b0*/  ISETP.GE.U32.AND P5, PT, R17, 0x300, PT ;  /* 0x000003001100780c */ /* 0x000fca0003fa6070 */
[----:B------:R-:W2:Y:S08]  /*01c0*/  LDC.64 R6, c[0x0][0x3d0] ;  /* 0x0000f400ff067b82 */ /* 0x000eb00000000a00 */
[----:B------:R-:W3:Y:S01]  /*01d0*/  LDC.64 R8, c[0x0][0x3d8] ;  /* 0x0000f600ff087b82 */ /* 0x000ee20000000a00 */
[----:B0-----:R-:W-:-:S05]  /*01e0*/  @P0 IMAD.WIDE.U32 R2, R0, 0x10, R2 ;  /* 0x0000001000020825 */ /* 0x001fca00078e0002 */
[----:B------:R0:W5:Y:S02]  /*01f0*/  @P0 LDG.E.128 R188, desc[UR8][R2.64] ;  /* 0x0000000802bc0981 */ /* 0x000164000c1e1d00 */
[----:B------:R-:W4:Y:S01]  /*0200*/  LDC.64 R10, c[0x0][0x3d0] ;  /* 0x0000f400ff0a7b82 */ /* 0x000f220000000a00 */
[C---:B-1----:R-:W-:Y:S01]  /*0210*/  @P0 IMAD.WIDE.U32 R4, R0.reuse, 0x10, R4 ;  /* 0x0000001000040825 */ /* 0x042fe200078e0004 */
[----:B------:R-:W-:-:S04]  /*0220*/  @P0 LOP3.LUT R0, R0, 0x80, RZ, 0xfc, !PT ;  /* 0x0000008000000812 */ /* 0x000fc800078efcff */
[----:B------:R0:W5:Y:S02]  /*0230*/  @P0 LDG.E.128 R184, desc[UR8][R4.64] ;  /* 0x0000000804b80981 */ /* 0x000164000c1e1d00 */
[----:B------:R-:W1:Y:S01]  /*0240*/  LDC.64 R12, c[0x0][0x3d8] ;  /* 0x0000f600ff0c7b82 */ /* 0x000e620000000a00 */
[----:B--2---:R-:W-:-:S05]  /*0250*/  @P1 IMAD.WIDE.U32 R6, R0, 0x10, R6 ;  /* 0x0000001000061825 */ /* 0x004fca00078e0006 */
[----:B------:R0:W5:Y:S02]  /*0260*/  @P1 LDG.E.128 R180, desc[UR8][R6.64] ;  /* 0x0000000806b41981 */ /* 0x000164000c1e1d00 */
[----:B------:R-:W2:Y:S01]  /*0270*/  LDC.64 R14, c[0x0][0x3d0] ;  /* 0x0000f400ff0e7b82 */ /* 0x000ea20000000a00 */
[----:B---3--:R-:W-:-:S04]  /*0280*/  @P1 IMAD.WIDE.U32 R8, R0, 0x10, R8 ;  /* 0x0000001000081825 */ /* 0x008fc800078e0008 */
[----:B------:R-:W-:Y:S01]  /*0290*/  @P1 VIADD R0, R0, 0x80 ;  /* 0x0000008000001836 */ /* 0x000fe20000000000 */
[----:B------:R0:W5:Y:S02]  /*02a0*/  @P1 LDG.E.128 R144, desc[UR8][R8.64] ;  /* 0x0000000808901981 */ /* 0x000164000c1e1d00 */
[----:B------:R-:W3:Y:S01]  /*02b0*/  LDC.64 R18, c[0x0][0x3d8] ;  /* 0x0000f600ff127b82 */ /* 0x000ee20000000a00 */
[----:B----4-:R-:W-:-:S05]  /*02c0*/  @P2 IMAD.WIDE.U32 R10, R0, 0x10, R10 ;  /* 0x00000010000a2825 */ /* 0x010fca00078e000a */
[----:B------:R0:W5:Y:S02]  /*02d0*/  @P2 LDG.E.128 R140, desc[UR8][R10.64] ;  /* 0x000000080a8c2981 */ /* 0x000164000c1e1d00 */
[----:B------:R-:W4:Y:S01]  /*02e0*/  LDC.64 R20, c[0x0][0x3d0] ;  /* 0x0000f400ff147b82 */ /* 0x000f220000000a00 */
[C---:B-1----:R-:W-:Y:S01]  /*02f0*/  @P2 IMAD.WIDE.U32 R12, R0.reuse, 0x10, R12 ;  /* 0x00000010000c2825 */ /* 0x042fe200078e000c */
[----:B------:R-:W-:-:S04]  /*0300*/  @P2 IADD3 R0, PT, PT, R0, 0x80, RZ ;  /* 0x0000008000002810 */ /* 0x000fc80007ffe0ff */
        /* <DEDUP_REMOVED lines=10> */
[----:B------:R0:W5:Y:S01]  /*03b0*/  @P4 LDG.E.128 R124, desc[UR8][R20.64] ;  /* 0x00000008147c4981 */ /* 0x000162000c1e1d00 */
[C---:B-1----:R-:W-:Y:S01]  /*03c0*/  @P4 IMAD.WIDE.U32 R22, R0.reuse, 0x10, R22 ;  /* 0x0000001000164825 */ /* 0x042fe200078e0016 */
[----:B------:R-:W-:-:S04]  /*03d0*/  @P4 IADD3 R0, PT, PT, R0, 0x80, RZ ;  /* 0x0000008000004810 */ /* 0x000fc80007ffe0ff */
[----:B------:R0:W5:Y:S01]  /*03e0*/  @P4 LDG.E.128 R120, desc[UR8][R22.64] ;  /* 0x0000000816784981 */ /* 0x000162000c1e1d00 */
[----:B--2---:R-:W-:-:S05]  /*03f0*/  @P5 IMAD.WIDE.U32 R24, R0, 0x10, R24 ;  /* 0x0000001000185825 */ /* 0x004fca00078e0018 */
[----:B------:R0:W5:Y:S01]  /*0400*/  @P5 LDG.E.128 R116, desc[UR8][R24.64] ;  /* 0x0000000818745981 */ /* 0x000162000c1e1d00 */
[----:B---3--:R-:W-:-:S05]  /*0410*/  @P5 IMAD.WIDE.U32 R26, R0, 0x10, R26 ;  /* 0x00000010001a5825 */ /* 0x008fca00078e001a */
[----:B------:R0:W5:Y:S01]  /*0420*/  @P5 LDG.E.128 R112, desc[UR8][R26.64] ;  /* 0x000000081a705981 */ /* 0x000162000c1e1d00 */
[----:B------:R-:W-:Y:S01]  /*0430*/  ISETP.GE.U32.AND P6, PT, R17, 0x380, PT ;  /* 0x000003801100780c */ /* 0x000fe20003fc6070 */
[----:B------:R-:W-:Y:S02]  /*0440*/  HFMA2 R106, -RZ, RZ, 0, 0 ;  /* 0x00000000ff6a7431 */ /* 0x000fe400000001ff */
[----:B------:R-:W-:Y:S02]  /*0450*/  HFMA2 R90, -RZ, RZ, 0, 0 ;  /* 0x00000000ff5a7431 */ /* 0x000fe400000001ff */
[----:B------:R-:W-:Y:S01]  /*0460*/  IMAD.MOV.U32 R110, RZ, RZ, RZ ;  /* 0x000000ffff6e7224 */ /* 0x000fe200078e00ff */
[----:B------:R-:W-:Y:S02]  /*0470*/  CS2R R108, SRZ ;  /* 0x00000000006c7805 */ /* 0x000fe4000001ff00 */
[----:B------:R-:W-:Y:S01]  /*0480*/  CS2R R104, SRZ ;  /* 0x0000000000687805 */ /* 0x000fe2000001ff00 */
[----:B------:R-:W-:Y:S01]  /*0490*/  IMAD.MOV.U32 R102, RZ, RZ, RZ ;  /* 0x000000ffff667224 */ /* 0x000fe200078e00ff */
[----:B------:R-:W-:-:S02]  /*04a0*/  CS2R R100, SRZ ;  /* 0x0000000000647805 */ /* 0x000fc4000001ff00 */
[----:B------:R-:W-:Y:S02]  /*04b0*/  MOV R98, RZ ;  /* 0x000000ff00627202 */ /* 0x000fe40000000f00 */
[----:B------:R-:W-:Y:S01]  /*04c0*/  CS2R R96, SRZ ;  /* 0x0000000000607805 */ /* 0x000fe2000001ff00 */
[----:B------:R-:W-:Y:S01]  /*04d0*/  IMAD.MOV.U32 R94, RZ, RZ, RZ ;  /* 0x000000ffff5e7224 */ /* 0x000fe200078e00ff */
[----:B------:R-:W-:Y:S02]  /*04e0*/  CS2R R92, SRZ ;  /* 0x00000000005c7805 */ /* 0x000fe4000001ff00 */
[----:B------:R-:W-:Y:S02]  /*04f0*/  CS2R R88, SRZ ;  /* 0x0000000000587805 */ /* 0x000fe4000001ff00 */
[----:B------:R-:W-:Y:S02]  /*0500*/  CS2R R86, SRZ ;  /* 0x0000000000567805 */ /* 0x000fe4000001ff00 */
[----:B------:R-:W-:-:S02]  /*0510*/  CS2R R84, SRZ ;  /* 0x0000000000547805 */ /* 0x000fc4000001ff00 */
[----:B------:R-:W-:Y:S02]  /*0520*/  CS2R R82, SRZ ;  /* 0x0000000000527805 */ /* 0x000fe4000001ff00 */
[----:B------:R-:W-:Y:S02]  /*0530*/  CS2R R80, SRZ ;  /* 0x0000000000507805 */ /* 0x000fe4000001ff00 */
[----:B------:R-:W-:Y:S02]  /*0540*/  CS2R R78, SRZ ;  /* 0x00000000004e7805 */ /* 0x000fe4000001ff00 */
[----:B------:R-:W-:Y:S02]  /*0550*/  CS2R R76, SRZ ;  /* 0x00000000004c7805 */ /* 0x000fe4000001ff00 */
[----:B------:R-:W-:Y:S02]  /*0560*/  CS2R R74, SRZ ;  /* 0x00000000004a7805 */ /* 0x000fe4000001ff00 */
[----:B------:R-:W-:-:S02]  /*0570*/  CS2R R72, SRZ ;  /* 0x0000000000487805 */ /* 0x000fc4000001ff00 */
[----:B------:R-:W-:Y:S02]  /*0580*/  CS2R R70, SRZ ;  /* 0x0000000000467805 */ /* 0x000fe4000001ff00 */
[----:B------:R-:W-:Y:S02]  /*0590*/  CS2R R68, SRZ ;  /* 0x0000000000447805 */ /* 0x000fe4000001ff00 */
[----:B------:R-:W-:Y:S02]  /*05a0*/  CS2R R66, SRZ ;  /* 0x0000000000427805 */ /* 0x000fe4000001ff00 */
[----:B------:R-:W-:Y:S01]  /*05b0*/  CS2R R64, SRZ ;  /* 0x0000000000407805 */ /* 0x000fe2000001ff00 */
[----:B------:R-:W-:Y:S01]  /*05c0*/  @P0 IMAD.MOV.U32 R91, RZ, RZ, RZ ;  /* 0x000000ffff5b0224 */ /* 0x000fe200078e00ff */
[----:B------:R-:W-:Y:S01]  /*05d0*/  @P1 MOV R95, RZ ;  /* 0x000000ff005f1202 */ /* 0x000fe20000000f00 */
[----:B------:R-:W-:Y:S01]  /*05e0*/  @P2 IMAD.MOV.U32 R99, RZ, RZ, RZ ;  /* 0x000000ffff632224 */ /* 0x000fe200078e00ff */
[----:B------:R-:W-:Y:S01]  /*05f0*/  @P3 MOV R103, RZ ;  /* 0x000000ff00673202 */ /* 0x000fe20000000f00 */
[----:B------:R-:W-:Y:S01]  /*0600*/  @P4 IMAD.MOV.U32 R107, RZ, RZ, RZ ;  /* 0x000000ffff6b4224 */ /* 0x000fe200078e00ff */
[----:B------:R-:W-:Y:S01]  /*0610*/  @P5 MOV R111, RZ ;  /* 0x000000ff006f5202 */ /* 0x000fe20000000f00 */
[----:B------:R-:W-:Y:S01]  /*0620*/  @P5 VIADD R0, R0, 0x80 ;  /* 0x0000008000005836 */ /* 0x000fe20000000000 */
[----:B0-----:R-:W-:Y:S06]  /*0630*/  @!P6 BRA `(.L_x_3) ;  /* 0x000000140094e947 */ /* 0x001fec0003800000 */
[----:B------:R-:W0:Y:S08]  /*0640*/  LDC.64 R60, c[0x0][0x3d8] ;  /* 0x0000f600ff3c7b82 */ /* 0x000e300000000a00 */
[----:B------:R-:W1:Y:S01]  /*0650*/  LDC.64 R56, c[0x0][0x3d0] ;  /* 0x0000f400ff387b82 */ /* 0x000e620000000a00 */
[----:B0-----:R-:W-:-:S06]  /*0660*/  IMAD.WIDE.U32 R60, R0, 0x10, R60 ;  /* 0x00000010003c7825 */ /* 0x001fcc00078e003c */
[----:B------:R-:W5:Y:S01]  /*0670*/  LDG.E.128 R60, desc[UR8][R60.64] ;  /* 0x000000083c3c7981 */ /* 0x000f62000c1e1d00 */
[----:B-1----:R-:W-:-:S06]  /*0680*/  IMAD.WIDE.U32 R56, R0, 0x10, R56 ;  /* 0x0000001000387825 */ /* 0x002fcc00078e0038 */
[----:B------:R-:W5:Y:S01]  /*0690*/  LDG.E.128 R56, desc[UR8][R56.64] ;  /* 0x0000000838387981 */ /* 0x000f62000c1e1d00 */
[----:B------:R-:W-:Y:S02]  /*06a0*/  CS2R R54, SRZ ;  /* 0x0000000000367805 */ /* 0x000fe4000001ff00 */
[----:B------:R-:W-:Y:S02]  /*06b0*/  CS2R R52, SRZ ;  /* 0x0000000000347805 */ /* 0x000fe4000001ff00 */
[----:B------:R-:W-:Y:S02]  /*06c0*/  MOV R110, RZ ;  /* 0x000000ff006e7202 */ /* 0x000fe40000000f00 */
[----:B------:R-:W-:Y:S01]  /*06d0*/  CS2R R108, SRZ ;  /* 0x00000000006c7805 */ /* 0x000fe2000001ff00 */
[----:B------:R-:W-:Y:S01]  /*06e0*/  IMAD.MOV.U32 R106, RZ, RZ, RZ ;  /* 0x000000ffff6a7224 */ /* 0x000fe200078e00ff */
[----:B------:R-:W-:Y:S02]  /*06f0*/  CS2R R104, SRZ ;  /* 0x0000000000687805 */ /* 0x000fe4000001ff00 */
[----:B------:R-:W-:-:S02]  /*0700*/  MOV R102, RZ ;  /* 0x000000ff00667202 */ /* 0x000fc40000000f00 */
[----:B------:R-:W-:Y:S01]  /*0710*/  CS2R R100, SRZ ;  /* 0x0000000000647805 */ /* 0x000fe2000001ff00 */
[----:B------:R-:W-:Y:S01]  /*0720*/  IMAD.MOV.U32 R98, RZ, RZ, RZ ;  /* 0x000000ffff627224 */ /* 0x000fe200078e00ff */
[----:B------:R-:W-:Y:S02]  /*0730*/  CS2R R96, SRZ ;  /* 0x0000000000607805 */ /* 0x000fe4000001ff00 */
[----:B------:R-:W-:Y:S02]  /*0740*/  MOV R94, RZ ;  /* 0x000000ff005e7202 */ /* 0x000fe40000000f00 */
[----:B------:R-:W-:Y:S01]  /*0750*/  CS2R R92, SRZ ;  /* 0x00000000005c7805 */ /* 0x000fe2000001ff00 */
[----:B------:R-:W-:Y:S01]  /*0760*/  IMAD.MOV.U32 R90, RZ, RZ, RZ ;  /* 0x000000ffff5a7224 */ /* 0x000fe200078e00ff */
        /* <DEDUP_REMOVED lines=14> */
[----:B------:R-:W-:Y:S01]  /*0850*/  CS2R R64, SRZ ;  /* 0x0000000000407805 */ /* 0x000fe2000001ff00 */
[----:B------:R-:W-:Y:S06]  /*0860*/  BRA `(.L_x_3) ;  /* 0x0000001400087947 */ /* 0x000fec0003800000 */
.L_x_2:
[C---:B------:R-:W-:Y:S01]  /*0870*/  ISETP.GE.U32.AND P0, PT, R17.reuse, 0x80, PT ;  /* 0x000000801100780c */ /* 0x040fe20003f06070 */
[----:B------:R-:W0:Y:S01]  /*0880*/  LDC.64 R4, c[0x0][0x3d0] ;  /* 0x0000f400ff047b82 */ /* 0x000e220000000a00 */
[C---:B------:R-:W-:Y:S02]  /*0890*/  ISETP.GE.U32.AND P1, PT, R17.reuse, 0x100, PT ;  /* 0x000001001100780c */ /* 0x040fe40003f26070 */
[C---:B------:R-:W-:Y:S02]  /*08a0*/  ISETP.GE.U32.AND P2, PT, R17.reuse, 0x180, PT ;  /* 0x000001801100780c */ /* 0x040fe40003f46070 */
[C---:B------:R-:W-:Y:S02]  /*08b0*/  ISETP.GE.U32.AND P3, PT, R17.reuse, 0x200, PT ;  /* 0x000002001100780c */ /* 0x040fe40003f66070 */
[C---:B------:R-:W-:Y:S01]  /*08c0*/  ISETP.GE.U32.AND P4, PT, R17.reuse, 0x280, PT ;  /* 0x000002801100780c */ /* 0x040fe20003f86070 */
[----:B------:R-:W1:Y:S01]  /*08d0*/  LDC.64 R6, c[0x0][0x3d8] ;  /* 0x0000f600ff067b82 */ /* 0x000e620000000a00 */
[----:B------:R-:W-:-:S07]  /*08e0*/  ISETP.GE.U32.AND P5, PT, R17, 0x300, PT ;  /* 0x000003001100780c */ /* 0x000fce0003fa6070 */
[----:B------:R-:W2:Y:S08]  /*08f0*/  @P0 LDC.64 R2, c[0x0][0x440] ;  /* 0x00011000ff020b82 */ /* 0x000eb00000000a00 */
[----:B------:R-:W3:Y:S01]  /*0900*/  LDC.64 R8, c[0x0][0x3d0] ;  /* 0x0000f400ff087b82 */ /* 0x000ee20000000a00 */
[----:B0-----:R-:W-:-:S05]  /*0910*/  @P0 IMAD.WIDE.U32 R4, R0, 0x10, R4 ;  /* 0x0000001000040825 */ /* 0x001fca00078e0004 */
[----:B------:R0:W5:Y:S02]  /*0920*/  @P0 LDG.E.128 R188, desc[UR8][R4.64] ;  /* 0x0000000804bc0981 */ /* 0x000164000c1e1d00 */
[----:B------:R-:W4:Y:S01]  /*0930*/  LDC.64 R10, c[0x0][0x3d8] ;  /* 0x0000f600ff0a7b82 */ /* 0x000f220000000a00 */
[----:B-1----:R-:W-:-:S05]  /*0940*/  @P0 IMAD.WIDE.U32 R6, R0, 0x10, R6 ;  /* 0x0000001000060825 */ /* 0x002fca00078e0006 */
[----:B------:R0:W5:Y:S02]  /*0950*/  @P0 LDG.E.128 R184, desc[UR8][R6.64] ;  /* 0x0000000806b80981 */ /* 0x000164000c1e1d00 */
[----:B------:R-:W1:Y:S01]  /*0960*/  @P1 LDC.64 R12, c[0x0][0x440] ;  /* 0x00011000ff0c1b82 */ /* 0x000e620000000a00 */
[C---:B--2---:R-:W-:Y:S01]  /*0970*/  @P0 IMAD.WIDE.U32 R2, R0.reuse, 0x10, R2 ;  /* 0x0000001000020825 */ /* 0x044fe200078e0002 */
[----:B------:R-:W-:-:S04]  /*0980*/  @P0 LOP3.LUT R0, R0, 0x80, RZ, 0xfc, !PT ;  /* 0x0000008000000812 */ /* 0x000fc800078efcff */
[----:B------:R0:W5:Y:S02]  /*0990*/  @P0 LD.E.128 R64, desc[UR8][R2.64] ;  /* 0x0000000802400980 */ /* 0x000164000c101d00 */
[----:B------:R-:W2:Y:S01]  /*09a0*/  LDC.64 R14, c[0x0][0x3d0] ;  /* 0x0000f400ff0e7b82 */ /* 0x000ea20000000a00 */
[----:B---3--:R-:W-:-:S05]  /*09b0*/  @P1 IMAD.WIDE.U32 R8, R0, 0x10, R8 ;  /* 0x0000001000081825 */ /* 0x008fca00078e0008 */
[----:B------:R0:W5:Y:S02]  /*09c0*/  @P1 LDG.E.128 R180, desc[UR8][R8.64] ;  /* 0x0000000808b41981 */ /* 0x000164000c1e1d00 */
[----:B------:R-:W3:Y:S01]  /*09d0*/  LDC.64 R18, c[0x0][0x3d8] ;  /* 0x0000f600ff127b82 */ /* 0x000ee20000000a00 */
[----:B----4-:R-:W-:-:S05]  /*09e0*/  @P1 IMAD.WIDE.U32 R10, R0, 0x10, R10 ;  /* 0x00000010000a1825 */ /* 0x010fca00078e000a */
[----:B------:R0:W5:Y:S02]  /*09f0*/  @P1 LDG.E.128 R144, desc[UR8][R10.64] ;  /* 0x000000080a901981 */ /* 0x000164000c1e1d00 */
[----:B------:R-:W4:Y:S01]  /*0a00*/  @P2 LDC.64 R20, c[0x0][0x440] ;  /* 0x00011000ff142b82 */ /* 0x000f220000000a00 */
[C---:B-1----:R-:W-:Y:S01]  /*0a10*/  @P1 IMAD.WIDE.U32 R12, R0.reuse, 0x10, R12 ;  /* 0x00000010000c1825 */ /* 0x042fe200078e000c */
[----:B------:R-:W-:-:S04]  /*0a20*/  @P1 IADD3 R0, PT, PT, R0, 0x80, RZ ;  /* 0x0000008000001810 */ /* 0x000fc80007ffe0ff */
[----:B------:R0:W5:Y:S02]  /*0a30*/  @P1 LD.E.128 R68, desc[UR8][R12.64] ;  /* 0x000000080c441980 */ /* 0x000164000c101d00 */
[----:B------:R-:W1:Y:S08]  /*0a40*/  LDC.64 R22, c[0x0][0x3d0] ;  /* 0x0000f400ff167b82 */ /* 0x000e700000000a00 */
[----:B------:R-:W0:Y:S08]  /*0a50*/  LDC.64 R24, c[0x0][0x3d8] ;  /* 0x0000f600ff187b82 */ /* 0x000e300000000a00 */
[----:B------:R-:W0:Y:S08]  /*0a60*/  @P3 LDC.64 R26, c[0x0][0x440] ;  /* 0x00011000ff1a3b82 */ /* 0x000e300000000a00 */
[----:B------:R-:W0:Y:S08]  /*0a70*/  LDC.64 R28, c[0x0][0x3d0] ;  /* 0x0000f400ff1c7b82 */ /* 0x000e300000000a00 */
[----:B------:R-:W0:Y:S08]  /*0a80*/  LDC.64 R30, c[0x0][0x3d8] ;  /* 0x0000f600ff1e7b82 */ /* 0x000e300000000a00 */
[----:B------:R-:W0:Y:S08]  /*0a90*/  @P4 LDC.64 R32, c[0x0][0x440] ;  /* 0x00011000ff204b82 */ /* 0x000e300000000a00 */
[----:B------:R-:W0:Y:S08]  /*0aa0*/  LDC.64 R34, c[0x0][0x3d0] ;  /* 0x0000f400ff227b82 */ /* 0x000e300000000a00 */
[----:B------:R-:W0:Y:S08]  /*0ab0*/  LDC.64 R36, c[0x0][0x3d8] ;  /* 0x0000f600ff247b82 */ /* 0x000e300000000a00 */
[----:B------:R-:W0:Y:S01]  /*0ac0*/  @P5 LDC.64 R38, c[0x0][0x440] ;  /* 0x00011000ff265b82 */ /* 0x000e220000000a00 */
[----:B--2---:R-:W-:-:S04]  /*0ad0*/  @P2 IMAD.WIDE.U32 R14, R0, 0x10, R14 ;  /* 0x00000010000e2825 */ /* 0x004fc800078e000e */
[C---:B---3--:R-:W-:Y:S01]  /*0ae0*/  @P2 IMAD.WIDE.U32 R18, R0.reuse, 0x10, R18 ;  /* 0x0000001000122825 */ /* 0x048fe200078e0012 */
[----:B------:R2:W5:Y:S03]  /*0af0*/  @P2 LDG.E.128 R140, desc[UR8][R14.64] ;  /* 0x000000080e8c2981 */ /* 0x000566000c1e1d00 */
[C---:B----4-:R-:W-:Y:S01]  /*0b00*/  @P2 IMAD.WIDE.U32 R20, R0.reuse, 0x10, R20 ;  /* 0x0000001000142825 */ /* 0x050fe200078e0014 */
[----:B------:R2:W5:Y:S03]  /*0b10*/  @P2 LDG.E.128 R136, desc[UR8][R18.64] ;  /* 0x0000000812882981 */ /* 0x000566000c1e1d00 */
[----:B------:R-:W-:Y:S01]  /*0b20*/  @P2 VIADD R0, R0, 0x80 ;  /* 0x0000008000002836 */ /* 0x000fe20000000000 */
[----:B------:R2:W5:Y:S03]  /*0b30*/  @P2 LD.E.128 R72, desc[UR8][R20.64] ;  /* 0x0000000814482980 */ /* 0x000566000c101d00 */
[----:B-1----:R-:W-:-:S04]  /*0b40*/  @P3 IMAD.WIDE.U32 R22, R0, 0x10, R22 ;  /* 0x0000001000163825 */ /* 0x002fc800078e0016 */
[C---:B0-----:R-:W-:Y:S01]  /*0b50*/  @P3 IMAD.WIDE.U32 R24, R0.reuse, 0x10, R24 ;  /* 0x0000001000183825 */ /* 0x041fe200078e0018 */
[----:B------:R2:W5:Y:S03]  /*0b60*/  @P3 LDG.E.128 R132, desc[UR8][R22.64] ;  /* 0x0000000816843981 */ /* 0x000566000c1e1d00 */
[C---:B------:R-:W-:Y:S01]  /*0b70*/  @P3 IMAD.WIDE.U32 R26, R0.reuse, 0x10, R26 ;  /* 0x00000010001a3825 */ /* 0x040fe200078e001a */
[----:B------:R-:W-:Y:S01]  /*0b80*/  @P3 IADD3 R0, PT, PT, R0, 0x80, RZ ;  /* 0x0000008000003810 */ /* 0x000fe20007ffe0ff */
[----:B------:R2:W5:Y:S04]  /*0b90*/  @P3 LDG.E.128 R128, desc[UR8][R24.64] ;  /* 0x0000000818803981 */ /* 0x000568000c1e1d00 */
[C---:B------:R-:W-:Y:S01]  /*0ba0*/  @P4 IMAD.WIDE.U32 R28, R0.reuse, 0x10, R28 ;  /* 0x00000010001c4825 */ /* 0x040fe200078e001c */
[----:B------:R2:W5:Y:S03]  /*0bb0*/  @P3 LD.E.128 R76, desc[UR8][R26.64] ;  /* 0x000000081a4c3980 */ /* 0x000566000c101d00 */
[C---:B------:R-:W-:Y:S01]  /*0bc0*/  @P4 IMAD.WIDE.U32 R30, R0.reuse, 0x10, R30 ;  /* 0x00000010001e4825 */ /* 0x040fe200078e001e */
[----:B------:R2:W5:Y:S03]  /*0bd0*/  @P4 LDG.E.128 R124, desc[UR8][R28.64] ;  /* 0x000000081c7c4981 */ /* 0x000566000c1e1d00 */
[C---:B------:R-:W-:Y:S01]  /*0be0*/  @P4 IMAD.WIDE.U32 R32, R0.reuse, 0x10, R32 ;  /* 0x0000001000204825 */ /* 0x040fe200078e0020 */
[----:B------:R2:W5:Y:S03]  /*0bf0*/  @P4 LDG.E.128 R120, desc[UR8][R30.64] ;  /* 0x000000081e784981 */ /* 0x000566000c1e1d00 */
[----:B------:R-:W-:Y:S01]  /*0c00*/  @P4 VIADD R0, R0, 0x80 ;  /* 0x0000008000004836 */ /* 0x000fe20000000000 */
[----:B------:R2:W5:Y:S03]  /*0c10*/  @P4 LD.E.128 R80, desc[UR8][R32.64] ;  /* 0x0000000820504980 */ /* 0x000566000c101d00 */
[----:B------:R-:W-:-:S04]  /*0c20*/  @P5 IMAD.WIDE.U32 R34, R0, 0x10, R34 ;  /* 0x0000001000225825 */ /* 0x000fc800078e0022 */
[C---:B------:R-:W-:Y:S01]  /*0c30*/  @P5 IMAD.WIDE.U32 R36, R0.reuse, 0x10, R36 ;  /* 0x0000001000245825 */ /* 0x040fe200078e0024 */
[----:B------:R2:W5:Y:S03]  /*0c40*/  @P5 LDG.E.128 R116, desc[UR8][R34.64] ;  /* 0x0000000822745981 */ /* 0x000566000c1e1d00 */
[----:B------:R-:W-:Y:S01]  /*0c50*/  @P5 IMAD.WIDE.U32 R38, R0, 0x10, R38 ;  /* 0x0000001000265825 */ /* 0x000fe200078e0026 */
[----:B------:R2:W5:Y:S04]  /*0c60*/  @P5 LDG.E.128 R112, desc[UR8][R36.64] ;  /* 0x0000000824705981 */ /* 0x000568000c1e1d00 */
[----:B------:R2:W5:Y:S01]  /*0c70*/  @P5 LD.E.128 R84, desc[UR8][R38.64] ;  /* 0x0000000826545980 */ /* 0x000562000c101d00 */
[----:B------:R-:W-:Y:S01]  /*0c80*/  ISETP.GE.U32.AND P6, PT, R17, 0x380, PT ;  /* 0x000003801100780c */ /* 0x000fe20003fc6070 */
[----:B------:R-:W-:-:S02]  /*0c90*/  HFMA2 R110, -RZ, RZ, 0, 0 ;  /* 0x00000000ff6e7431 */ /* 0x000fc400000001ff */
[----:B------:R-:W-:Y:S01]  /*0ca0*/  HFMA2 R94, -RZ, RZ, 0, 0 ;  /* 0x00000000ff5e7431 */ /* 0x000fe200000001ff */
[----:B------:R-:W-:Y:S01]  /*0cb0*/  CS2R R108, SRZ ;  /* 0x00000000006c7805 */ /* 0x000fe2000001ff00 */
[----:B------:R-:W-:Y:S01]  /*0cc0*/  IMAD.MOV.U32 R106, RZ, RZ, RZ ;  /* 0x000000ffff6a7224 */ /* 0x000fe200078e00ff */
[----:B------:R-:W-:Y:S02]  /*0cd0*/  CS2R R104, SRZ ;  /* 0x0000000000687805 */ /* 0x000fe4000001ff00 */
[----:B------:R-:W-:Y:S02]  /*0ce0*/  MOV R102, RZ ;  /* 0x000000ff00667202 */ /* 0x000fe40000000f00 */
[----:B------:R-:W-:Y:S01]  /*0cf0*/  CS2R R100, SRZ ;  /* 0x0000000000647805 */ /* 0x000fe2000001ff00 */
[----:B------:R-:W-:Y:S01]  /*0d00*/  IMAD.MOV.U32 R98, RZ, RZ, RZ ;  /* 0x000000ffff627224 */ /* 0x000fe200078e00ff */
[----:B------:R-:W-:Y:S02]  /*0d10*/  CS2R R96, SRZ ;  /* 0x0000000000607805 */ /* 0x000fe4000001ff00 */
[----:B------:R-:W-:Y:S01]  /*0d20*/  CS2R R92, SRZ ;  /* 0x00000000005c7805 */ /* 0x000fe2000001ff00 */
[----:B------:R-:W-:Y:S01]  /*0d30*/  IMAD.MOV.U32 R90, RZ, RZ, RZ ;  /* 0x000000ffff5a7224 */ /* 0x000fe200078e00ff */
[----:B------:R-:W-:-:S02]  /*0d40*/  CS2R R88, SRZ ;  /* 0x0000000000587805 */ /* 0x000fc4000001ff00 */
[----:B------:R-:W-:Y:S01]  /*0d50*/  @P0 MOV R91, RZ ;  /* 0x000000ff005b0202 */ /* 0x000fe20000000f00 */
[----:B------:R-:W-:Y:S01]  /*0d60*/  @P1 IMAD.MOV.U32 R95, RZ, RZ, RZ ;  /* 0x000000ffff5f1224 */ /* 0x000fe200078e00ff */
[----:B------:R-:W-:Y:S01]  /*0d70*/  @P2 MOV R99, RZ ;  /* 0x000000ff00632202 */ /* 0x000fe20000000f00 */
[----:B------:R-:W-:Y:S01]  /*0d80*/  @P3 IMAD.MOV.U32 R103, RZ, RZ, RZ ;  /* 0x000000ffff673224 */ /* 0x000fe200078e00ff */
[----:B------:R-:W-:Y:S01]  /*0d90*/  @P4 MOV R107, RZ ;  /* 0x000000ff006b4202 */ /* 0x000fe20000000f00 */
[----:B------:R-:W-:Y:S01]  /*0da0*/  @P5 IMAD.MOV.U32 R111, RZ, RZ, RZ ;  /* 0x000000ffff6f5224 */ /* 0x000fe200078e00ff */
[----:B------:R-:W-:Y:S01]  /*0db0*/  @P5 IADD3 R0, PT, PT, R0, 0x80, RZ ;  /* 0x0000008000005810 */ /* 0x000fe20007ffe0ff */
[----:B--2---:R-:W-:Y:S06]  /*0dc0*/  @!P6 BRA `(.L_x_3) ;  /* 0x0000000c00b0e947 */ /* 0x004fec0003800000 */
[----:B------:R-:W0:Y:S08]  /*0dd0*/  LDC.64 R48, c[0x0][0x440] ;  /* 0x00011000ff307b82 */ /* 0x000e300000000a00 */
[----:B------:R-:W1:Y:S08]  /*0de0*/  LDC.64 R56, c[0x0][0x3d0] ;  /* 0x0000f400ff387b82 */ /* 0x000e700000000a00 */
[----:B------:R-:W2:Y:S01]  /*0df0*/  LDC.64 R60, c[0x0][0x3d8] ;  /* 0x0000f600ff3c7b82 */ /* 0x000ea20000000a00 */
[----:B0-----:R-:W-:-:S06]  /*0e00*/  IMAD.WIDE.U32 R48, R0, 0x10, R48 ;  /* 0x0000001000307825 */ /* 0x001fcc00078e0030 */
[----:B------:R-:W5:Y:S01]  /*0e10*/  LD.E.128 R48, desc[UR8][R48.64] ;  /* 0x0000000830307980 */ /* 0x000f62000c101d00 */
[----:B-1----:R-:W-:-:S06]  /*0e20*/  IMAD.WIDE.U32 R56, R0, 0x10, R56 ;  /* 0x0000001000387825 */ /* 0x002fcc00078e0038 */
[----:B------:R-:W5:Y:S01]  /*0e30*/  LDG.E.128 R56, desc[UR8][R56.64] ;  /* 0x0000000838387981 */ /* 0x000f62000c1e1d00 */
[----:B--2---:R-:W-:-:S06]  /*0e40*/  IMAD.WIDE.U32 R60, R0, 0x10, R60 ;  /* 0x00000010003c7825 */ /* 0x004fcc00078e003c */
[----:B------:R-:W5:Y:S01]  /*0e50*/  LDG.E.128 R60, desc[UR8][R60.64] ;  /* 0x000000083c3c7981 */ /* 0x000f62000c1e1d00 */
[----:B------:R-:W-:Y:S02]  /*0e60*/  CS2R R54, SRZ ;  /* 0x0000000000367805 */ /* 0x000fe4000001ff00 */
[----:B------:R-:W-:Y:S01]  /*0e70*/  CS2R R52, SRZ ;  /* 0x0000000000347805 */ /* 0x000fe2000001ff00 */
[----:B------:R-:W-:Y:S01]  /*0e80*/  IMAD.MOV.U32 R110, RZ, RZ, RZ ;  /* 0x000000ffff6e7224 */ /* 0x000fe200078e00ff */
[----:B------:R-:W-:Y:S02]  /*0e90*/  CS2R R108, SRZ ;  /* 0x00000000006c7805 */ /* 0x000fe4000001ff00 */
[----:B------:R-:W-:Y:S02]  /*0ea0*/  MOV R106, RZ ;  /* 0x000000ff006a7202 */ /* 0x000fe40000000f00 */
[----:B------:R-:W-:Y:S01]  /*0eb0*/  CS2R R104, SRZ ;  /* 0x0000000000687805 */ /* 0x000fe2000001ff00 */
[----:B------:R-:W-:Y:S01]  /*0ec0*/  IMAD.MOV.U32 R102, RZ, RZ, RZ ;  /* 0x000000ffff667224 */ /* 0x000fe200078e00ff */
[----:B------:R-:W-:-:S02]  /*0ed0*/  CS2R R100, SRZ ;  /* 0x0000000000647805 */ /* 0x000fc4000001ff00 */
[----:B------:R-:W-:Y:S02]  /*0ee0*/  MOV R98, RZ ;  /* 0x000000ff00627202 */ /* 0x000fe40000000f00 */
[----:B------:R-:W-:Y:S01]  /*0ef0*/  CS2R R96, SRZ ;  /* 0x0000000000607805 */ /* 0x000fe2000001ff00 */
[----:B------:R-:W-:Y:S01]  /*0f00*/  IMAD.MOV.U32 R94, RZ, RZ, RZ ;  /* 0x000000ffff5e7224 */ /* 0x000fe200078e00ff */
[----:B------:R-:W-:Y:S02]  /*0f10*/  CS2R R92, SRZ ;  /* 0x00000000005c7805 */ /* 0x000fe4000001ff00 */
[----:B------:R-:W-:Y:S02]  /*0f20*/  MOV R90, RZ ;  /* 0x000000ff005a7202 */ /* 0x000fe40000000f00 */
[----:B------:R-:W-:Y:S01]  /*0f30*/  CS2R R88, SRZ ;  /* 0x0000000000587805 */ /* 0x000fe2000001ff00 */
[----:B------:R-:W-:Y:S06]  /*0f40*/  BRA `(.L_x_3) ;  /* 0x0000000c00507947 */ /* 0x000fec0003800000 */
.L_x_1:
[----:B------:R-:W0:Y:S02]  /*0f50*/  LDCU.64 UR6, c[0x0][0x440] ;  /* 0x00008800ff0677ac */ /* 0x000e240008000a00 */
[----:B0-----:R-:W-:-:S04]  /*0f60*/  UISETP.NE.U32.AND UP0, UPT, UR6, URZ, UPT ;  /* 0x000000ff0600728c */ /* 0x001fc8000bf05070 */
[----:B------:R-:W-:-:S09]  /*0f70*/  UISETP.NE.AND.EX UP0, UPT, UR7, URZ, UPT, UP0 ;  /* 0x000000ff0700728c */ /* 0x000fd2000bf05300 */
[----:B------:R-:W-:Y:S05]  /*0f80*/  BRA.U !UP0, `(.L_x_4) ;  /* 0x00000005088c7547 */ /* 0x000fea000b800000 */
[C---:B------:R-:W-:Y:S01]  /*0f90*/  ISETP.GE.U32.AND P0, PT, R17.reuse, 0x80, PT ;  /* 0x000000801100780c */ /* 0x040fe20003f06070 */
[----:B------:R-:W0:Y:S01]  /*0fa0*/  LDC.64 R4, c[0x0][0x3d0] ;  /* 0x0000f400ff047b82 */ /* 0x000e220000000a00 */
[C---:B------:R-:W-:Y:S02]  /*0fb0*/  ISETP.GE.U32.AND P1, PT, R17.reuse, 0x100, PT ;  /* 0x000001001100780c */ /* 0x040fe40003f26070 */
[C---:B------:R-:W-:Y:S02]  /*0fc0*/  ISETP.GE.U32.AND P2, PT, R17.reuse, 0x180, PT ;  /* 0x000001801100780c */ /* 0x040fe40003f46070 */
[----:B------:R-:W-:-:S03]  /*0fd0*/  ISETP.GE.U32.AND P3, PT, R17, 0x200, PT ;  /* 0x000002001100780c */ /* 0x000fc60003f66070 */
[----:B------:R-:W1:Y:S08]  /*0fe0*/  LDC.64 R6, c[0x0][0x3d8] ;  /* 0x0000f600ff067b82 */ /* 0x000e700000000a00 */
[----:B------:R-:W2:Y:S08]  /*0ff0*/  @P0 LDC.64 R2, c[0x0][0x438] ;  /* 0x00010e00ff020b82 */ /* 0x000eb00000000a00 */
[----:B------:R-:W3:Y:S08]  /*1000*/  @P0 LDC.64 R8, c[0x0][0x440] ;  /* 0x00011000ff080b82 */ /* 0x000ef00000000a00 */
[----:B------:R-:W4:Y:S08]  /*1010*/  LDC.64 R10, c[0x0][0x3d0] ;  /* 0x0000f400ff0a7b82 */ /* 0x000f300000000a00 */
[----:B------:R-:W4:Y:S01]  /*1020*/  LDC.64 R14, c[0x0][0x3d8] ;  /* 0x0000f600ff0e7b82 */ /* 0x000f220000000a00 */
[----:B------:R-:W-:Y:S01]  /*1030*/  ISETP.GE.U32.AND P4, PT, R17, 0x280, PT ;  /* 0x000002801100780c */ /* 0x000fe20003f86070 */
[----:B0-----:R-:W-:-:S04]  /*1040*/  @P0 IMAD.WIDE.U32 R4, R0, 0x10, R4 ;  /* 0x0000001000040825 */ /* 0x001fc800078e0004 */
[C---:B--2---:R-:W-:Y:S02]  /*1050*/  @P0 IMAD.WIDE.U32 R2, R0.reuse, 0x10, R2 ;  /* 0x0000001000020825 */ /* 0x044fe400078e0002 */
[----:B------:R-:W0:Y:S01]  /*1060*/  LDC.64 R20, c[0x0][0x3d0] ;  /* 0x0000f400ff147b82 */ /* 0x000e220000000a00 */
[----:B------:R-:W-:Y:S01]  /*1070*/  ISETP.GE.U32.AND P5, PT, R17, 0x300, PT ;  /* 0x000003001100780c */ /* 0x000fe20003fa6070 */
[C---:B-1----:R-:W-:Y:S01]  /*1080*/  @P0 IMAD.WIDE.U32 R6, R0.reuse, 0x10, R6 ;  /* 0x0000001000060825 */ /* 0x042fe200078e0006 */
[----:B------:R1:W5:Y:S03]  /*1090*/  @P0 LDG.E.128 R188, desc[UR8][R4.64] ;  /* 0x0000000804bc0981 */ /* 0x000366000c1e1d00 */
[C---:B---3--:R-:W-:Y:S01]  /*10a0*/  @P0 IMAD.WIDE.U32 R8, R0.reuse, 0x10, R8 ;  /* 0x0000001000080825 */ /* 0x048fe200078e0008 */
[----:B------:R2:W5:Y:S01]  /*10b0*/  @P0 LD.E.128 R88, desc[UR8][R2.64] ;  /* 0x0000000802580980 */ /* 0x000562000c101d00 */
[----:B------:R-:W3:Y:S08]  /*10c0*/  @P1 LDC.64 R12, c[0x0][0x438] ;  /* 0x00010e00ff0c1b82 */ /* 0x000ef00000000a00 */
[----:B------:R-:W0:Y:S01]  /*10d0*/  @P1 LDC.64 R18, c[0x0][0x440] ;  /* 0x00011000ff121b82 */ /* 0x000e220000000a00 */
[----:B------:R2:W5:Y:S01]  /*10e0*/  @P0 LDG.E.128 R184, desc[UR8][R6.64] ;  /* 0x0000000806b80981 */ /* 0x000562000c1e1d00 */
[----:B------:R-:W-:-:S03]  /*10f0*/  @P0 LOP3.LUT R0, R0, 0x80, RZ, 0xfc, !PT ;  /* 0x0000008000000812 */ /* 0x000fc600078efcff */
[----:B------:R2:W5:Y:S03]  /*1100*/  @P0 LD.E.128 R64, desc[UR8][R8.64] ;  /* 0x0000000808400980 */ /* 0x000566000c101d00 */
[----:B------:R-:W0:Y:S08]  /*1110*/  LDC.64 R24, c[0x0][0x3d8] ;  /* 0x0000f600ff187b82 */ /* 0x000e300000000a00 */
[----:B------:R-:W0:Y:S08]  /*1120*/  @P2 LDC.64 R22, c[0x0][0x438] ;  /* 0x00010e00ff162b82 */ /* 0x000e300000000a00 */
[----:B------:R-:W0:Y:S01]  /*1130*/  @P2 LDC.64 R26, c[0x0][0x440] ;  /* 0x00011000ff1a2b82 */ /* 0x000e220000000a00 */
[----:B----4-:R-:W-:-:S07]  /*1140*/  @P1 IMAD.WIDE.U32 R10, R0, 0x10, R10 ;  /* 0x00000010000a1825 */ /* 0x010fce00078e000a */
[----:B------:R-:W4:Y:S01]  /*1150*/  LDC.64 R28, c[0x0][0x3d0] ;  /* 0x0000f400ff1c7b82 */ /* 0x000f220000000a00 */
[C---:B---3--:R-:W-:Y:S01]  /*1160*/  @P1 IMAD.WIDE.U32 R12, R0.reuse, 0x10, R12 ;  /* 0x00000010000c1825 */ /* 0x048fe200078e000c */
[----:B------:R3:W5:Y:S06]  /*1170*/  @P1 LDG.E.128 R180, desc[UR8][R10.64] ;  /* 0x000000080ab41981 */ /* 0x00076c000c1e1d00 */
[----:B-1----:R-:W1:Y:S01]  /*1180*/  LDC.64 R4, c[0x0][0x3d8] ;  /* 0x0000f600ff047b82 */ /* 0x002e620000000a00 */
[C---:B------:R-:W-:Y:S01]  /*1190*/  @P1 IMAD.WIDE.U32 R14, R0.reuse, 0x10, R14 ;  /* 0x00000010000e1825 */ /* 0x040fe200078e000e */
[----:B------:R3:W5:Y:S04]  /*11a0*/  @P1 LD.E.128 R92, desc[UR8][R12.64] ;  /* 0x000000080c5c1980 */ /* 0x000768000c101d00 */
[----:B------:R3:W5:Y:S02]  /*11b0*/  @P1 LDG.E.128 R144, desc[UR8][R14.64] ;  /* 0x000000080e901981 */ /* 0x000764000c1e1d00 */
[----:B--2---:R-:W2:Y:S08]  /*11c0*/  @P3 LDC.64 R2, c[0x0][0x438] ;  /* 0x00010e00ff023b82 */ /* 0x004eb00000000a00 */
[----:B------:R-:W1:Y:S08]  /*11d0*/  @P3 LDC.64 R6, c[0x0][0x440] ;  /* 0x00011000ff063b82 */ /* 0x000e700000000a00 */
[----:B------:R-:W1:Y:S08]  /*11e0*/  LDC.64 R8, c[0x0][0x3d0] ;  /* 0x0000f400ff087b82 */ /* 0x000e700000000a00 */
[----:B------:R-:W1:Y:S08]  /*11f0*/  @P4 LDC.64 R30, c[0x0][0x438] ;  /* 0x00010e00ff1e4b82 */ /* 0x000e700000000a00 */
[----:B------:R-:W1:Y:S08]  /*1200*/  LDC.64 R32, c[0x0][0x3d8] ;  /* 0x0000f600ff207b82 */ /* 0x000e700000000a00 */
[----:B------:R-:W1:Y:S01]  /*1210*/  @P4 LDC.64 R34, c[0x0][0x440] ;  /* 0x00011000ff224b82 */ /* 0x000e620000000a00 */
[----:B0-----:R-:W-:-:S04]  /*1220*/  @P1 IMAD.WIDE.U32 R18, R0, 0x10, R18 ;  /* 0x0000001000121825 */ /* 0x001fc800078e0012 */
[----:B------:R-:W-:Y:S01]  /*1230*/  @P1 VIADD R0, R0, 0x80 ;  /* 0x0000008000001836 */ /* 0x000fe20000000000 */
[----:B------:R0:W5:Y:S02]  /*1240*/  @P1 LD.E.128 R68, desc[UR8][R18.64] ;  /* 0x0000000812441980 */ /* 0x000164000c101d00 */
[----:B------:R-:W0:Y:S01]  /*1250*/  LDC.64 R36, c[0x0][0x3d0] ;  /* 0x0000f400ff247b82 */ /* 0x000e220000000a00 */
[----:B------:R-:W-:-:S07]  /*1260*/  @P2 IMAD.WIDE.U32 R20, R0, 0x10, R20 ;  /* 0x0000001000142825 */ /* 0x000fce00078e0014 */
[----:B---3--:R-:W3:Y:S01]  /*1270*/  @P5 LDC.64 R10, c[0x0][0x438] ;  /* 0x00010e00ff0a5b82 */ /* 0x008ee20000000a00 */
[C---:B------:R-:W-:Y:S01]  /*1280*/  @P2 IMAD.WIDE.U32 R22, R0.reuse, 0x10, R22 ;  /* 0x0000001000162825 */ /* 0x040fe200078e0016 */
[----:B------:R0:W5:Y:S06]  /*1290*/  @P2 LDG.E.128 R140, desc[UR8][R20.64] ;  /* 0x00000008148c2981 */ /* 0x00016c000c1e1d00 */
[----:B------:R-:W3:Y:S01]  /*12a0*/  LDC.64 R12, c[0x0][0x3d8] ;  /* 0x0000f600ff0c7b82 */ /* 0x000ee20000000a00 */
[C---:B------:R-:W-:Y:S01]  /*12b0*/  @P2 IMAD.WIDE.U32 R24, R0.reuse, 0x10, R24 ;  /* 0x0000001000182825 */ /* 0x040fe200078e0018 */
[----:B------:R0:W5:Y:S06]  /*12c0*/  @P2 LD.E.128 R96, desc[UR8][R22.64] ;  /* 0x0000000816602980 */ /* 0x00016c000c101d00 */
[----:B------:R-:W3:Y:S01]  /*12d0*/  @P5 LDC.64 R14, c[0x0][0x440] ;  /* 0x00011000ff0e5b82 */ /* 0x000ee20000000a00 */
[C---:B------:R-:W-:Y:S01]  /*12e0*/  @P2 IMAD.WIDE.U32 R26, R0.reuse, 0x10, R26 ;  /* 0x00000010001a2825 */ /* 0x040fe200078e001a */
[----:B------:R-:W-:Y:S01]  /*12f0*/  @P2 IADD3 R0, PT, PT, R0, 0x80, RZ ;  /* 0x0000008000002810 */ /* 0x000fe20007ffe0ff */
[----:B------:R0:W5:Y:S04]  /*1300*/  @P2 LDG.E.128 R136, desc[UR8][R24.64] ;  /* 0x0000000818882981 */ /* 0x000168000c1e1d00 */
[C---:B----4-:R-:W-:Y:S01]  /*1310*/  @P3 IMAD.WIDE.U32 R28, R0.reuse, 0x10, R28 ;  /* 0x00000010001c3825 */ /* 0x050fe200078e001c */
[----:B------:R4:W5:Y:S03]  /*1320*/  @P2 LD.E.128 R72, desc[UR8][R26.64] ;  /* 0x000000081a482980 */ /* 0x000966000c101d00 */
[C---:B--2---:R-:W-:Y:S01]  /*1330*/  @P3 IMAD.WIDE.U32 R2, R0.reuse, 0x10, R2 ;  /* 0x0000001000023825 */ /* 0x044fe200078e0002 */
[----:B------:R4:W5:Y:S03]  /*1340*/  @P3 LDG.E.128 R132, desc[UR8][R28.64] ;  /* 0x000000081c843981 */ /* 0x000966000c1e1d00 */
[C---:B-1----:R-:W-:Y:S01]  /*1350*/  @P3 IMAD.WIDE.U32 R4, R0.reuse, 0x10, R4 ;  /* 0x0000001000043825 */ /* 0x042fe200078e0004 */
[----:B------:R4:W5:Y:S03]  /*1360*/  @P3 LD.E.128 R100, desc[UR8][R2.64] ;  /* 0x0000000802643980 */ /* 0x000966000c101d00 */
[C---:B------:R-:W-:Y:S01]  /*1370*/  @P3 IMAD.WIDE.U32 R6, R0.reuse, 0x10, R6 ;  /* 0x0000001000063825 */ /* 0x040fe200078e0006 */
[----:B------:R4:W5:Y:S03]  /*1380*/  @P3 LDG.E.128 R128, desc[UR8][R4.64] ;  /* 0x0000000804803981 */ /* 0x000966000c1e1d00 */
[----:B------:R-:W-:Y:S01]  /*1390*/  @P3 VIADD R0, R0, 0x80 ;  /* 0x0000008000003836 */ /* 0x000fe20000000000 */
[----:B------:R4:W5:Y:S03]  /*13a0*/  @P3 LD.E.128 R76, desc[UR8][R6.64] ;  /* 0x00000008064c3980 */ /* 0x000966000c101d00 */
[----:B------:R-:W-:-:S04]  /*13b0*/  @P4 IMAD.WIDE.U32 R8, R0, 0x10, R8 ;  /* 0x0000001000084825 */ /* 0x000fc800078e0008 */
[C---:B------:R-:W-:Y:S01]  /*13c0*/  @P4 IMAD.WIDE.U32 R30, R0.reuse, 0x10, R30 ;  /* 0x00000010001e4825 */ /* 0x040fe200078e001e */
[----:B------:R4:W5:Y:S03]  /*13d0*/  @P4 LDG.E.128 R124, desc[UR8][R8.64] ;  /* 0x00000008087c4981 */ /* 0x000966000c1e1d00 */
[C---:B------:R-:W-:Y:S01]  /*13e0*/  @P4 IMAD.WIDE.U32 R32, R0.reuse, 0x10, R32 ;  /* 0x0000001000204825 */ /* 0x040fe200078e0020 */
[----:B------:R4:W5:Y:S03]  /*13f0*/  @P4 LD.E.128 R104, desc[UR8][R30.64] ;  /* 0x000000081e684980 */ /* 0x000966000c101d00 */
[C---:B------:R-:W-:Y:S01]  /*1400*/  @P4 IMAD.WIDE.U32 R34, R0.reuse, 0x10, R34 ;  /* 0x0000001000224825 */ /* 0x040fe200078e0022 */
[----:B------:R-:W-:Y:S01]  /*1410*/  @P4 IADD3 R0, PT, PT, R0, 0x80, RZ ;  /* 0x0000008000004810 */ /* 0x000fe20007ffe0ff */
[----:B------:R4:W5:Y:S04]  /*1420*/  @P4 LDG.E.128 R120, desc[UR8][R32.64] ;  /* 0x0000000820784981 */ /* 0x000968000c1e1d00 */
[C---:B0-----:R-:W-:Y:S01]  /*1430*/  @P5 IMAD.WIDE.U32 R36, R0.reuse, 0x10, R36 ;  /* 0x0000001000245825 */ /* 0x041fe200078e0024 */
[----:B------:R4:W5:Y:S03]  /*1440*/  @P4 LD.E.128 R80, desc[UR8][R34.64] ;  /* 0x0000000822504980 */ /* 0x000966000c101d00 */
[C---:B---3--:R-:W-:Y:S01]  /*1450*/  @P5 IMAD.WIDE.U32 R10, R0.reuse, 0x10, R10 ;  /* 0x00000010000a5825 */ /* 0x048fe200078e000a */
[----:B------:R4:W5:Y:S03]  /*1460*/  @P5 LDG.E.128 R116, desc[UR8][R36.64] ;  /* 0x0000000824745981 */ /* 0x000966000c1e1d00 */
[C---:B------:R-:W-:Y:S01]  /*1470*/  @P5 IMAD.WIDE.U32 R12, R0.reuse, 0x10, R12 ;  /* 0x00000010000c5825 */ /* 0x040fe200078e000c */
[----:B------:R4:W5:Y:S03]  /*1480*/  @P5 LD.E.128 R108, desc[UR8][R10.64] ;  /* 0x000000080a6c5980 */ /* 0x000966000c101d00 */
[C---:B------:R-:W-:Y:S01]  /*1490*/  @P5 IMAD.WIDE.U32 R14, R0.reuse, 0x10, R14 ;  /* 0x00000010000e5825 */ /* 0x040fe200078e000e */
[----:B------:R4:W5:Y:S04]  /*14a0*/  @P5 LDG.E.128 R112, desc[UR8][R12.64] ;  /* 0x000000080c705981 */ /* 0x000968000c1e1d00 */
[----:B------:R4:W5:Y:S01]  /*14b0*/  @P5 LD.E.128 R84, desc[UR8][R14.64] ;  /* 0x000000080e545980 */ /* 0x000962000c101d00 */
[----:B------:R-:W-:Y:S01]  /*14c0*/  ISETP.GE.U32.AND P1, PT, R17, 0x380, PT ;  /* 0x000003801100780c */ /* 0x000fe20003f26070 */
[----:B------:R-:W-:-:S12]  /*14d0*/  @P5 VIADD R0, R0, 0x80 ;  /* 0x0000008000005836 */ /* 0x000fd80000000000 */
[----:B----4-:R-:W-:Y:S05]  /*14e0*/  @!P1 BRA `(.L_x_3) ;  /* 0x0000000400e89947 */ /* 0x010fea0003800000 */
[----:B------:R-:W0:Y:S08]  /*14f0*/  LDC.64 R48, c[0x0][0x440] ;  /* 0x00011000ff307b82 */ /* 0x000e300000000a00 */
[----:B------:R-:W1:Y:S08]  /*1500*/  LDC.64 R56, c[0x0][0x3d0] ;  /* 0x0000f400ff387b82 */ /* 0x000e700000000a00 */
[----:B------:R-:W2:Y:S08]  /*1510*/  LDC.64 R52, c[0x0][0x438] ;  /* 0x00010e00ff347b82 */ /* 0x000eb00000000a00 */
[----:B------:R-:W3:Y:S01]  /*1520*/  LDC.64 R60, c[0x0][0x3d8] ;  /* 0x0000f600ff3c7b82 */ /* 0x000ee20000000a00 */
[----:B0-----:R-:W-:-:S06]  /*1530*/  IMAD.WIDE.U32 R48, R0, 0x10, R48 ;  /* 0x0000001000307825 */ /* 0x001fcc00078e0030 */
[----:B------:R-:W5:Y:S01]  /*1540*/  LD.E.128 R48, desc[UR8][R48.64] ;  /* 0x0000000830307980 */ /* 0x000f62000c101d00 */
[----:B-1----:R-:W-:-:S06]  /*1550*/  IMAD.WIDE.U32 R56, R0, 0x10, R56 ;  /* 0x0000001000387825 */ /* 0x002fcc00078e0038 */
[----:B------:R-:W5:Y:S01]  /*1560*/  LDG.E.128 R56, desc[UR8][R56.64] ;  /* 0x0000000838387981 */ /* 0x000f62000c1e1d00 */
[----:B--2---:R-:W-:-:S06]  /*1570*/  IMAD.WIDE.U32 R52, R0, 0x10, R52 ;  /* 0x0000001000347825 */ /* 0x004fcc00078e0034 */
[----:B------:R-:W5:Y:S01]  /*1580*/  LD.E.128 R52, desc[UR8][R52.64] ;  /* 0x0000000834347980 */ /* 0x000f62000c101d00 */
[----:B---3--:R-:W-:-:S06]  /*1590*/  IMAD.WIDE.U32 R60, R0, 0x10, R60 ;  /* 0x00000010003c7825 */ /* 0x008fcc00078e003c */
[----:B------:R-:W5:Y:S01]  /*15a0*/  LDG.E.128 R60, desc[UR8][R60.64] ;  /* 0x000000083c3c7981 */ /* 0x000f62000c1e1d00 */
[----:B------:R-:W-:Y:S05]  /*15b0*/  BRA `(.L_x_3) ;  /* 0x0000000400b47947 */ /* 0x000fea0003800000 */
.L_x_4:
        /* <DEDUP_REMOVED lines=12> */
[----:B------:R-:W4:Y:S01]  /*1680*/  @P1 LDC.64 R10, c[0x0][0x438] ;  /* 0x00010e00ff0a1b82 */ /* 0x000f220000000a00 */
[----:B-1----:R-:W-:-:S05]  /*1690*/  @P0 IMAD.WIDE.U32 R6, R0, 0x10, R6 ;  /* 0x0000001000060825 */ /* 0x002fca00078e0006 */
[----:B------:R0:W5:Y:S02]  /*16a0*/  @P0 LDG.E.128 R184, desc[UR8][R6.64] ;  /* 0x0000000806b80981 */ /* 0x000164000c1e1d00 */
[----:B------:R-:W1:Y:S01]  /*16b0*/  LDC.64 R12, c[0x0][0x3d8] ;  /* 0x0000f600ff0c7b82 */ /* 0x000e620000000a00 */
[C---:B--2---:R-:W-:Y:S01]  /*16c0*/  @P0 IMAD.WIDE.U32 R4, R0.reuse, 0x10, R4 ;  /* 0x0000001000040825 */ /* 0x044fe200078e0004 */
[----:B------:R-:W-:-:S04]  /*16d0*/  @P0 LOP3.LUT R0, R0, 0x80, RZ, 0xfc, !PT ;  /* 0x0000008000000812 */ /* 0x000fc800078efcff */
[----:B------:R0:W5:Y:S02]  /*16e0*/  @P0 LD.E.128 R88, desc[UR8][R4.64] ;  /* 0x0000000804580980 */ /* 0x000164000c101d00 */
[----:B------:R-:W2:Y:S01]  /*16f0*/  LDC.64 R14, c[0x0][0x3d0] ;  /* 0x0000f400ff0e7b82 */ /* 0x000ea20000000a00 */
[----:B---3--:R-:W-:-:S05]  /*1700*/  @P1 IMAD.WIDE.U32 R8, R0, 0x10, R8 ;  /* 0x0000001000081825 */ /* 0x008fca00078e0008 */
[----:B------:R0:W5:Y:S02]  /*1710*/  @P1 LDG.E.128 R180, desc[UR8][R8.64] ;  /* 0x0000000808b41981 */ /* 0x000164000c1e1d00 */
[----:B------:R-:W3:Y:S01]  /*1720*/  @P2 LDC.64 R18, c[0x0][0x438] ;  /* 0x00010e00ff122b82 */ /* 0x000ee20000000a00 */
[----:B----4-:R-:W-:-:S05]  /*1730*/  @P1 IMAD.WIDE.U32 R10, R0, 0x10, R10 ;  /* 0x00000010000a1825 */ /* 0x010fca00078e000a */
[----:B------:R0:W5:Y:S02]  /*1740*/  @P1 LD.E.128 R92, desc[UR8][R10.64] ;  /* 0x000000080a5c1980 */ /* 0x000164000c101d00 */
[----:B------:R-:W4:Y:S01]  /*1750*/  LDC.64 R20, c[0x0][0x3d8] ;  /* 0x0000f600ff147b82 */ /* 0x000f220000000a00 */
[C---:B-1----:R-:W-:Y:S01]  /*1760*/  @P1 IMAD.WIDE.U32 R12, R0.reuse, 0x10, R12 ;  /* 0x00000010000c1825 */ /* 0x042fe200078e000c */
[----:B------:R-:W-:-:S04]  /*1770*/  @P1 IADD3 R0, PT, PT, R0, 0x80, RZ ;  /* 0x0000008000001810 */ /* 0x000fc80007ffe0ff */
[----:B------:R0:W5:Y:S02]  /*1780*/  @P1 LDG.E.128 R144, desc[UR8][R12.64] ;  /* 0x000000080c901981 */ /* 0x000164000c1e1d00 */
        /* <DEDUP_REMOVED lines=13> */
[----:B------:R2:W5:Y:S03]  /*1860*/  @P2 LD.E.128 R96, desc[UR8][R18.64] ;  /* 0x0000000812602980 */ /* 0x000566000c101d00 */
[----:B------:R-:W-:Y:S01]  /*1870*/  @P2 VIADD R0, R0, 0x80 ;  /* 0x0000008000002836 */ /* 0x000fe20000000000 */
[----:B------:R2:W5:Y:S03]  /*1880*/  @P2 LDG.E.128 R136, desc[UR8][R20.64] ;  /* 0x0000000814882981 */ /* 0x000566000c1e1d00 */
[----:B-1----:R-:W-:-:S04]  /*1890*/  @P3 IMAD.WIDE.U32 R22, R0, 0x10, R22 ;  /* 0x0000001000163825 */ /* 0x002fc800078e0016 */
[C---:B0-----:R-:W-:Y:S01]  /*18a0*/  @P3 IMAD.WIDE.U32 R24, R0.reuse, 0x10, R24 ;  /* 0x0000001000183825 */ /* 0x041fe200078e0018 */
[----:B------:R2:W5:Y:S03]  /*18b0*/  @P3 LDG.E.128 R132, desc[UR8][R22.64] ;  /* 0x0000000816843981 */ /* 0x000566000c1e1d00 */
[C---:B------:R-:W-:Y:S01]  /*18c0*/  @P3 IMAD.WIDE.U32 R26, R0.reuse, 0x10, R26 ;  /* 0x00000010001a3825 */ /* 0x040fe200078e001a */
[----:B------:R-:W-:Y:S01]  /*18d0*/  @P3 IADD3 R0, PT, PT, R0, 0x80, RZ ;  /* 0x0000008000003810 */ /* 0x000fe20007ffe0ff */
[----:B------:R2:W5:Y:S04]  /*18e0*/  @P3 LD.E.128 R100, desc[UR8][R24.64] ;  /* 0x0000000818643980 */ /* 0x000568000c101d00 */
[C---:B------:R-:W-:Y:S01]  /*18f0*/  @P4 IMAD.WIDE.U32 R28, R0.reuse, 0x10, R28 ;  /* 0x00000010001c4825 */ /* 0x040fe200078e001c */
[----:B------:R2:W5:Y:S03]  /*1900*/  @P3 LDG.E.128 R128, desc[UR8][R26.64] ;  /* 0x000000081a803981 */ /* 0x000566000c1e1d00 */
[C---:B------:R-:W-:Y:S01]  /*1910*/  @P4 IMAD.WIDE.U32 R30, R0.reuse, 0x10, R30 ;  /* 0x00000010001e4825 */ /* 0x040fe200078e001e */
[----:B------:R2:W5:Y:S03]  /*1920*/  @P4 LDG.E.128 R124, desc[UR8][R28.64] ;  /* 0x000000081c7c4981 */ /* 0x000566000c1e1d00 */
[C---:B------:R-:W-:Y:S01]  /*1930*/  @P4 IMAD.WIDE.U32 R32, R0.reuse, 0x10, R32 ;  /* 0x0000001000204825 */ /* 0x040fe200078e0020 */
[----:B------:R2:W5:Y:S03]  /*1940*/  @P4 LD.E.128 R104, desc[UR8][R30.64] ;  /* 0x000000081e684980 */ /* 0x000566000c101d00 */
[----:B------:R-:W-:Y:S01]  /*1950*/  @P4 VIADD R0, R0, 0x80 ;  /* 0x0000008000004836 */ /* 0x000fe20000000000 */
[----:B------:R2:W5:Y:S03]  /*1960*/  @P4 LDG.E.128 R120, desc[UR8][R32.64] ;  /* 0x0000000820784981 */ /* 0x000566000c1e1d00 */
[----:B------:R-:W-:-:S04]  /*1970*/  @P5 IMAD.WIDE.U32 R34, R0, 0x10, R34 ;  /* 0x0000001000225825 */ /* 0x000fc800078e0022 */
[C---:B------:R-:W-:Y:S01]  /*1980*/  @P5 IMAD.WIDE.U32 R36, R0.reuse, 0x10, R36 ;  /* 0x0000001000245825 */ /* 0x040fe200078e0024 */
[----:B------:R2:W5:Y:S03]  /*1990*/  @P5 LDG.E.128 R116, desc[UR8][R34.64] ;  /* 0x0000000822745981 */ /* 0x000566000c1e1d00 */
[----:B------:R-:W-:Y:S01]  /*19a0*/  @P5 IMAD.WIDE.U32 R38, R0, 0x10, R38 ;  /* 0x0000001000265825 */ /* 0x000fe200078e0026 */
[----:B------:R2:W5:Y:S04]  /*19b0*/  @P5 LD.E.128 R108, desc[UR8][R36.64] ;  /* 0x00000008246c5980 */ /* 0x000568000c101d00 */
[----:B------:R2:W5:Y:S01]  /*19c0*/  @P5 LDG.E.128 R112, desc[UR8][R38.64] ;  /* 0x0000000826705981 */ /* 0x000562000c1e1d00 */
        /* <DEDUP_REMOVED lines=25> */
[----:B------:R-:W5:Y:S01]  /*1b60*/  LDG.E.128 R60, desc[UR8][R60.64] ;  /* 0x000000083c3c7981 */ /* 0x000f62000c1e1d00 */
[----:B-1----:R-:W-:-:S06]  /*1b70*/  IMAD.WIDE.U32 R56, R0, 0x10, R56 ;  /* 0x0000001000387825 */ /* 0x002fcc00078e0038 */
[----:B------:R-:W5:Y:S01]  /*1b80*/  LDG.E.128 R56, desc[UR8][R56.64] ;  /* 0x0000000838387981 */ /* 0x000f62000c1e1d00 */
[----:B--2---:R-:W-:-:S06]  /*1b90*/  IMAD.WIDE.U32 R52, R0, 0x10, R52 ;  /* 0x0000001000347825 */ /* 0x004fcc00078e0034 */
[----:B------:R-:W5:Y:S01]  /*1ba0*/  LD.E.128 R52, desc[UR8][R52.64] ;  /* 0x0000000834347980 */ /* 0x000f62000c101d00 */
        /* <DEDUP_REMOVED lines=13> */
[----:B------:R-:W-:-:S07]  /*1c80*/  CS2R R64, SRZ ;  /* 0x0000000000407805 */ /* 0x000fce000001ff00 */
.L_x_3:
[----:B------:R-:W-:Y:S05]  /*1c90*/  BSYNC.RECONVERGENT B0 ;  /* 0x0000000000007941 */ /* 0x000fea0003800200 */
.L_x_0:
[----:B------:R-:W0:Y:S08]  /*1ca0*/  S2UR UR6, SR_CTAID.X ;  /* 0x00000000000679c3 */ /* 0x000e300000002500 */
[----:B------:R-:W0:Y:S02]  /*1cb0*/  LDC R0, c[0x0][0x384] ;  /* 0x0000e100ff007b82 */ /* 0x000e240000000800 */
[----:B0-----:R-:W-:-:S13]  /*1cc0*/  ISETP.LE.AND P1, PT, R0, UR6, PT ;  /* 0x0000000600007c0c */ /* 0x001fda000bf23270 */
[----:B------:R-:W-:Y:S05]  /*1cd0*/  @P1 EXIT ;  /* 0x000000000000194d */ /* 0x000fea0003800000 */
[----:B-----5:R-:W-:Y:S01]  /*1ce0*/  PRMT R166, R51, 0x7632, R166 ;  /* 0x0000763233a67816 */ /* 0x020fe200000000a6 */
[----:B------:R-:W-:Y:S01]  /*1cf0*/  USHF.R.S32.HI UR5, URZ, 0x3, UR4 ;  /* 0x00000003ff057899 */ /* 0x000fe20008011404 */
[----:B------:R-:W-:Y:S01]  /*1d00*/  PRMT R165, R63, 0x7632, R165 ;  /* 0x000076323fa57816 */ /* 0x000fe200000000a5 */
[----:B------:R-:W-:Y:S01]  /*1d10*/  IMAD.SHL.U32 R2, R167, 0x20, RZ ;  /* 0x00000020a7027824 */ /* 0x000fe200078e00ff */
[----:B------:R-:W-:Y:S01]  /*1d20*/  PRMT R164, R55, 0x7632, R164 ;  /* 0x0000763237a47816 */ /* 0x000fe200000000a4 */
[----:B------:R0:W-:Y:S01]  /*1d30*/  STL.S16 [R1+0xf8], R166 ;  /* 0x0000f8a601007387 */ /* 0x0001e20000100600 */
[----:B------:R-:W-:Y:S01]  /*1d40*/  PRMT R163, R59, 0x7632, R163 ;  /* 0x000076323ba37816 */ /* 0x000fe200000000a3 */
[----:B------:R-:W-:Y:S01]  /*1d50*/  ULOP3.LUT UR7, UR5, 0x7f, URZ, 0xc0, !UPT ;  /* 0x0000007f05077892 */ /* 0x000fe2000f8ec0ff */
[----:B------:R-:W-:Y:S01]  /*1d60*/  PRMT R162, R50, 0x7632, R162 ;  /* 0x0000763232a27816 */ /* 0x000fe200000000a2 */
[----:B------:R0:W-:Y:S01]  /*1d70*/  STL.S16 [R1+0xf4], R165 ;  /* 0x0000f4a501007387 */ /* 0x0001e20000100600 */
[----:B------:R-:W-:Y:S01]  /*1d80*/  PRMT R161, R62, 0x7632, R161 ;  /* 0x000076323ea17816 */ /* 0x000fe200000000a1 */
[----:B------:R-:W-:Y:S01]  /*1d90*/  USHF.L.U32 UR5, UR5, 0x1, URZ ;  /* 0x0000000105057899 */ /* 0x000fe200080006ff */
[----:B------:R-:W-:Y:S01]  /*1da0*/  PRMT R160, R54, 0x7632, R160 ;  /* 0x0000763236a07816 */ /* 0x000fe200000000a0 */
[----:B------:R0:W-:Y:S01]  /*1db0*/  STL.S16 [R1+0xf0], R164 ;  /* 0x0000f0a401007387 */ /* 0x0001e20000100600 */
[----:B------:R-:W-:Y:S01]  /*1dc0*/  PRMT R159, R58, 0x7632, R159 ;  /* 0x000076323a9f7816 */ /* 0x000fe2000000009f */
[----:B------:R-:W-:Y:S01]  /*1dd0*/  ULOP3.LUT UR5, UR5, 0xffffff00, URZ, 0xc0, !UPT ;  /* 0xffffff0005057892 */ /* 0x000fe2000f8ec0ff */
[----:B------:R-:W-:Y:S01]  /*1de0*/  PRMT R158, R49, 0x7632, R158 ;  /* 0x00007632319e7816 */ /* 0x000fe2000000009e */
[----:B------:R0:W-:Y:S01]  /*1df0*/  STL.S16 [R1+0xec], R163 ;  /* 0x0000eca301007387 */ /* 0x0001e20000100600 */
[----:B------:R-:W-:Y:S01]  /*1e00*/  PRMT R157, R61, 0x7632, R157 ;  /* 0x000076323d9d7816 */ /* 0x000fe2000000009d */
[----:B------:R-:W1:Y:S01]  /*1e10*/  LDCU.64 UR10, c[0x0][0x3a0] ;  /* 0x00007400ff0a77ac */ /* 0x000e620008000a00 */
[----:B------:R-:W-:Y:S01]  /*1e20*/  PRMT R156, R53, 0x7632, R156 ;  /* 0x00007632359c7816 */ /* 0x000fe2000000009c */
[----:B------:R0:W-:Y:S01]  /*1e30*/  STL.S16 [R1+0xe8], R162 ;  /* 0x0000e8a201007387 */ /* 0x0001e20000100600 */
[----:B------:R-:W-:Y:S01]  /*1e40*/  PRMT R155, R57, 0x7632, R155 ;  /* 0x00007632399b7816 */ /* 0x000fe2000000009b */
[----:B------:R-:W1:Y:S01]  /*1e50*/  LDCU.64 UR12, c[0x0][0x398] ;  /* 0x00007300ff0c77ac */ /* 0x000e620008000a00 */
[----:B------:R-:W-:Y:S01]  /*1e60*/  PRMT R154, R48, 0x7632, R154 ;  /* 0x00007632309a7816 */ /* 0x000fe2000000009a */
[----:B------:R0:W-:Y:S01]  /*1e70*/  STL.S16 [R1+0xe4], R161 ;  /* 0x0000e4a101007387 */ /* 0x0001e20000100600 */
[----:B------:R-:W-:Y:S01]  /*1e80*/  PRMT R153, R60, 0x7632, R153 ;  /* 0x000076323c997816 */ /* 0x000fe20000000099 */
[----:B------:R-:W-:Y:S01]  /*1e90*/  UPLOP3.LUT UP2, UPT, UPT, UPT, UPT, 0x40, 0x4 ;  /* 0x000000000004789c */ /* 0x000fe20003f4e870 */
[----:B------:R-:W-:Y:S01]  /*1ea0*/  PRMT R152, R52, 0x7632, R152 ;  /* 0x0000763234987816 */ /* 0x000fe20000000098 */
[----:B------:R0:W-:Y:S01]  /*1eb0*/  STL.S16 [R1+0xe0], R160 ;  /* 0x0000e0a001007387 */ /* 0x0001e20000100600 */
[----:B------:R-:W-:Y:S01]  /*1ec0*/  PRMT R151, R56, 0x7632, R151 ;  /* 0x0000763238977816 */ /* 0x000fe20000000097 */
[----:B------:R-:W2:Y:S01]  /*1ed0*/  LDCU UR14, c[0x0][0x388] ;  /* 0x00007100ff0e77ac */ /* 0x000ea20008000800 */
[----:B------:R-:W-:Y:S01]  /*1ee0*/  PRMT R150, R87, 0x7632, R150 ;  /* 0x0000763257967816 */ /* 0x000fe20000000096 */
[----:B------:R0:W-:Y:S01]  /*1ef0*/  STL.S16 [R1+0xdc], R159 ;  /* 0x0000dc9f01007387 */ /* 0x0001e20000100600 */
[----:B------:R-:W-:Y:S01]  /*1f00*/  PRMT R149, R115, 0x7632, R149 ;  /* 0x0000763273957816 */ /* 0x000fe20000000095 */
[----:B------:R-:W3:Y:S01]  /*1f10*/  LDCU.64 UR16, c[0x0][0x398] ;  /* 0x00007300ff1077ac */ /* 0x000ee20008000a00 */
[----:B------:R-:W-:Y:S01]  /*1f20*/  PRMT R148, R111, 0x7632, R148 ;  /* 0x000076326f947816 */ /* 0x000fe20000000094 */
[----:B------:R0:W-:Y:S01]  /*1f30*/  STL.S16 [R1+0xd8], R158 ;  /* 0x0000d89e01007387 */ /* 0x0001e20000100600 */
[----:B------:R-:W-:Y:S01]  /*1f40*/  PRMT R47, R119, 0x7632, R47 ;  /* 0x00007632772f7816 */ /* 0x000fe2000000002f */
[----:B------:R-:W4:Y:S01]  /*1f50*/  LDCU.64 UR18, c[0x0][0x3a0] ;  /* 0x00007400ff1277ac */ /* 0x000f220008000a00 */
[----:B------:R-:W-:Y:S01]  /*1f60*/  PRMT R46, R86, 0x7632, R46 ;  /* 0x00007632562e7816 */ /* 0x000fe2000000002e */
[----:B------:R0:W-:Y:S01]  /*1f70*/  STL.S16 [R1+0xd4], R157 ;  /* 0x0000d49d01007387 */ /* 0x0001e20000100600 */
[----:B------:R-:W-:Y:S01]  /*1f80*/  PRMT R45, R114, 0x7632, R45 ;  /* 0x00007632722d7816 */ /* 0x000fe2000000002d */
[----:B-1----:R-:W-:Y:S01]  /*1f90*/  ULOP3.LUT UP0, URZ, UR10, UR12, URZ, 0xfc, !UPT ;  /* 0x0000000c0aff7292 */ /* 0x002fe2000f80fcff */
[----:B------:R-:W-:Y:S01]  /*1fa0*/  PRMT R44, R110, 0x7632, R44 ;  /* 0x000076326e2c7816 */ /* 0x000fe2000000002c */
[----:B------:R0:W-:Y:S01]  /*1fb0*/  STL.S16 [R1+0xd0], R156 ;  /* 0x0000d09c01007387 */ /* 0x0001e20000100600 */
[----:B------:R-:W-:Y:S01]  /*1fc0*/  PRMT R43, R118, 0x7632, R43 ;  /* 0x00007632762b7816 */ /* 0x000fe2000000002b */
[----:B------:R-:W-:Y:S01]  /*1fd0*/  ULOP3.LUT UP0, URZ, UR11, UR13, URZ, 0xfc, UP0 ;  /* 0x0000000d0bff7292 */ /* 0x000fe2000800fcff */
[----:B------:R-:W-:Y:S01]  /*1fe0*/  PRMT R42, R85, 0x7632, R42 ;  /* 0x00007632552a7816 */ /* 0x000fe2000000002a */
[----:B------:R0:W-:Y:S01]  /*1ff0*/  STL.S16 [R1+0xcc], R155 ;  /* 0x0000cc9b01007387 */ /* 0x0001e20000100600 */
[----:B------:R-:W-:Y:S01]  /*2000*/  PRMT R41, R113, 0x7632, R41 ;  /* 0x0000763271297816 */ /* 0x000fe20000000029 */
[----:B------:R-:W1:Y:S01]  /*2010*/  LDCU.U8 UR10, c[0x0][0x410] ;  /* 0x00008200ff0a77ac */ /* 0x000e620008000000 */
[----:B------:R-:W-:Y:S01]  /*2020*/  PRMT R40, R109, 0x7632, R40 ;  /* 0x000076326d287816 */ /* 0x000fe20000000028 */
[----:B------:R0:W-:Y:S01]  /*2030*/  STL.S16 [R1+0xc8], R154 ;  /* 0x0000c89a01007387 */ /* 0x0001e20000100600 */
[----:B------:R-:W-:Y:S01]  /*2040*/  PRMT R39, R117, 0x7632, R39 ;  /* 0x0000763275277816 */ /* 0x000fe20000000027 */
[----:B------:R-:W0:Y:S01]  /*2050*/  LDCU UR11, c[0x0][0x400] ;  /* 0x00008000ff0b77ac */ /* 0x000e220008000800 */
[----:B------:R-:W-:Y:S01]  /*2060*/  PRMT R38, R84, 0x7632, R38 ;  /* 0x0000763254267816 */ /* 0x000fe20000000026 */
[----:B------:R0:W-:Y:S01]  /*2070*/  STL.S16 [R1+0xc4], R153 ;  /* 0x0000c49901007387 */ /* 0x0001e20000100600 */
[----:B------:R-:W-:Y:S01]  /*2080*/  PRMT R37, R112, 0x7632, R37 ;  /* 0x0000763270257816 */ /* 0x000fe20000000025 */
[----:B------:R-:W0:Y:S01]  /*2090*/  LDCU.64 UR12, c[0x0][0x380] ;  /* 0x00007000ff0c77ac */ /* 0x000e220008000a00 */
[----:B------:R-:W-:Y:S01]  /*20a0*/  PRMT R36, R108, 0x7632, R36 ;  /* 0x000076326c247816 */ /* 0x000fe20000000024 */
[----:B------:R0:W-:Y:S01]  /*20b0*/  STL.S16 [R1+0xc0], R152 ;  /* 0x0000c09801007387 */ /* 0x0001e20000100600 */
[----:B------:R-:W-:-:S02]  /*20c0*/  PRMT R35, R116, 0x7632, R35 ;  /* 0x0000763274237816 */ /* 0x000fc40000000023 */
[----:B------:R-:W-:Y:S01]  /*20d0*/  PRMT R34, R83, 0x7632, R34 ;  /* 0x0000763253227816 */ /* 0x000fe20000000022 */
[----:B------:R0:W-:Y:S01]  /*20e0*/  STL.S16 [R1+0xbc], R151 ;  /* 0x0000bc9701007387 */ /* 0x0001e20000100600 */
[----:B------:R-:W-:Y:S02]  /*20f0*/  PRMT R33, R123, 0x7632, R33 ;  /* 0x000076327b217816 */ /* 0x000fe40000000021 */
[----:B------:R-:W-:Y:S01]  /*2100*/  PRMT R32, R107, 0x7632, R32 ;  /* 0x000076326b207816 */ /* 0x000fe20000000020 */
[----:B------:R0:W-:Y:S01]  /*2110*/  STL.S16 [R1+0xb8], R150 ;  /* 0x0000b89601007387 */ /* 0x0001e20000100600 */
[----:B------:R-:W-:Y:S02]  /*2120*/  PRMT R31, R127, 0x7632, R31 ;  /* 0x000076327f1f7816 */ /* 0x000fe4000000001f */
        /* <DEDUP_REMOVED lines=23> */
[----:B------:R-:W-:Y:S02]  /*22a0*/  LOP3.LUT R0, R167, 0x60, RZ, 0xc0, !PT ;  /* 0x00000060a7007812 */ /* 0x000fe400078ec0ff */
        /* <DEDUP_REMOVED lines=8> */
[----:B------:R-:W-:Y:S02]  /*2330*/  IADD3 R0, PT, PT, RZ, -R0, RZ ;  /* 0x80000000ff007210 */ /* 0x000fe40007ffe0ff */
[----:B------:R-:W-:Y:S01]  /*2340*/  PRMT R9, R77, 0x7632, R9 ;  /* 0x000076324d097816 */ /* 0x000fe20000000009 */
[----:B------:R0:W-:Y:S01]  /*2350*/  STL.S16 [R1+0x88], R38 ;  /* 0x0000882601007387 */ /* 0x0001e20000100600 */
[----:B------:R-:W-:Y:S02]  /*2360*/  PRMT R8, R129, 0x7632, R8 ;  /* 0x0000763281087816 */ /* 0x000fe40000000008 */
[----:B------:R-:W-:Y:S01]  /*2370*/  PRMT R7, R101, 0x7632, R7 ;  /* 0x0000763265077816 */ /* 0x000fe20000000007 */
[----:B------:R0:W-:Y:S01]  /*2380*/  STL.S16 [R1+0x84], R37 ;  /* 0x0000842501007387 */ /* 0x0001e20000100600 */
[----:B------:R-:W-:-:S02]  /*2390*/  PRMT R6, R133, 0x7632, R6 ;  /* 0x0000763285067816 */ /* 0x000fc40000000006 */
[----:B------:R-:W-:Y:S01]  /*23a0*/  VIADDMNMX R0, R0, UR7, RZ, !PT ;  /* 0x0000000700007c46 */ /* 0x000fe2000f8001ff */
[----:B------:R0:W-:Y:S01]  /*23b0*/  STL.S16 [R1+0x80], R36 ;  /* 0x0000802401007387 */ /* 0x0001e20000100600 */
[----:B------:R-:W-:Y:S02]  /*23c0*/  PRMT R5, R76, 0x7632, R5 ;  /* 0x000076324c057816 */ /* 0x000fe40000000005 */
[----:B------:R-:W-:Y:S01]  /*23d0*/  PRMT R4, R128, 0x7632, R4 ;  /* 0x0000763280047816 */ /* 0x000fe20000000004 */
[----:B------:R0:W-:Y:S01]  /*23e0*/  STL.S16 [R1+0x7c], R35 ;  /* 0x00007c2301007387 */ /* 0x0001e20000100600 */
[----:B------:R-:W-:Y:S02]  /*23f0*/  PRMT R3, R100, 0x7632, R3 ;  /* 0x0000763264037816 */ /* 0x000fe40000000003 */
[----:B------:R-:W-:Y:S01]  /*2400*/  VIMNMX R0, PT, PT, R0, 0x20, PT ;  /* 0x0000002000007848 */ /* 0x000fe20003fe0100 */
[----:B------:R0:W-:Y:S01]  /*2410*/  STL.S16 [R1+0x78], R34 ;  /* 0x0000782201007387 */ /* 0x0001e20000100600 */
[----:B------:R-:W-:-:S02]  /*2420*/  LOP3.LUT R2, R2, 0x3e0, RZ, 0xc0, !PT ;  /* 0x000003e002027812 */ /* 0x000fc400078ec0ff */
[----:B------:R-:W-:Y:S01]  /*2430*/  LEA R0, R0, UR5, 0x3 ;  /* 0x0000000500007c11 */ /* 0x000fe2000f8e18ff */
[----:B------:R0:W-:Y:S01]  /*2440*/  STL.S16 [R1+0x74], R33 ;  /* 0x0000742101007387 */ /* 0x0001e20000100600 */
[----:B------:R-:W-:Y:S01]  /*2450*/  PRMT R242, R132, 0x7632, R242 ;  /* 0x0000763284f27816 */ /* 0x000fe200000000f2 */
[----:B------:R-:W-:Y:S01]  /*2460*/  IMAD.MOV R2, RZ, RZ, -R2 ;  /* 0x000000ffff027224 */ /* 0x000fe200078e0a02 */
[----:B------:R-:W-:Y:S01]  /*2470*/  I2FP.F32.U32 R0, R0 ;  /* 0x0000000000007245 */ /* 0x000fe20000201000 */
[----:B------:R0:W-:Y:S01]  /*2480*/  STL.S16 [R1+0x70], R32 ;  /* 0x0000702001007387 */ /* 0x0001e20000100600 */
[----:B------:R-:W-:Y:S02]  /*2490*/  PRMT R241, R75, 0x7632, R241 ;  /* 0x000076324bf17816 */ /* 0x000fe400000000f1 */
[----:B------:R0:W0:Y:S01]  /*24a0*/  MUFU.RCP R193, R0 ;  /* 0x0000000000c17308 */ /* 0x0000220000001000 */
[----:B------:R0:W-:Y:S01]  /*24b0*/  STL.S16 [R1+0x6c], R31 ;  /* 0x00006c1f01007387 */ /* 0x0001e20000100600 */
[----:B------:R-:W-:-:S02]  /*24c0*/  VIADDMNMX R2, R2, UR7, RZ, !PT ;  /* 0x0000000702027c46 */ /* 0x000fc4000f8001ff */
[----:B------:R-:W-:Y:S01]  /*24d0*/  PRMT R240, R139, 0x7632, R240 ;  /* 0x000076328bf07816 */ /* 0x000fe200000000f0 */
[----:B------:R0:W-:Y:S01]  /*24e0*/  STL.S16 [R1+0x68], R30 ;  /* 0x0000681e01007387 */ /* 0x0001e20000100600 */
[----:B------:R-:W-:Y:S02]  /*24f0*/  VIMNMX R2, PT, PT, R2, 0x20, PT ;  /* 0x0000002002027848 */ /* 0x000fe40003fe0100 */
        /* <DEDUP_REMOVED lines=69> */
[----:B------:R-:W-:Y:S01]  /*2950*/  LEA R192, R2, UR5, 0x3 ;  /* 0x0000000502c07c11 */ /* 0x000fe2000f8e18ff */
[----:B------:R0:W-:Y:S01]  /*2960*/  STL.S16 [R1+0x8], R5 ;  /* 0x0000080501007387 */ /* 0x0001e20000100600 */
[----:B------:R-:W-:-:S03]  /*2970*/  UMOV UR5, UR6 ;  /* 0x0000000600057c82 */ /* 0x000fc60008000000 */
[----:B------:R0:W-:Y:S04]  /*2980*/  STL.S16 [R1+0x4], R4 ;  /* 0x0000040401007387 */ /* 0x0001e80000100600 */
[----:B-1234-:R0:W-:Y:S02]  /*2990*/  STL.S16 [R1], R3 ;  /* 0x0000000301007387 */ /* 0x01e1e40000100600 */
.L_x_65:
[----:B01234-:R-:W0:Y:S01]  /*29a0*/  S2R R148, SR_TID.X ;  /* 0x0000000000947919 */ /* 0x01fe220000002100 */
[----:B------:R-:W-:Y:S01]  /*29b0*/  UIMAD UR4, UR5, UR14, URZ ;  /* 0x0000000e050472a4 */ /* 0x000fe2000f8e02ff */
[----:B------:R-:W-:Y:S03]  /*29c0*/  BSSY.RECONVERGENT B0, `(.L_x_5) ;  /* 0x00000ad000007945 */ /* 0x000fe60003800200 */
[----:B------:R-:W-:-:S04]  /*29d0*/  USHF.R.S32.HI UR6, URZ, 0x1f, UR4 ;  /* 0x0000001fff067899 */ /* 0x000fc80008011404 */
[----:B------:R-:W-:-:S06]  /*29e0*/  ULEA.HI UR6, UR6, UR4, URZ, 0x3 ;  /* 0x0000000406067291 */ /* 0x000fcc000f8f18ff */
[----:B------:R-:W-:-:S04]  /*29f0*/  MOV R16, UR6 ;  /* 0x0000000600107c02 */ /* 0x000fc80008000f00 */
[----:B0-----:R-:W-:-:S05]  /*2a00*/  LEA.HI.SX32 R16, R16, R148, 0x1d ;  /* 0x0000009410107211 */ /* 0x001fca00078feaff */
[----:B------:R-:W-:Y:S01]  /*2a10*/  IMAD.MOV.U32 R152, RZ, RZ, R16 ;  /* 0x000000ffff987224 */ /* 0x000fe200078e0010 */
[----:B------:R-:W-:Y:S06]  /*2a20*/  @!P0 BRA `(.L_x_6) ;  /* 0x0000000800988947 */ /* 0x000fec0003800000 */
[----:B------:R-:W-:Y:S01]  /*2a30*/  ISETP.NE.U32.AND P0, PT, RZ, UR16, PT ;  /* 0x00000010ff007c0c */ /* 0x000fe2000bf05070 */
[----:B------:R-:W0:Y:S01]  /*2a40*/  LDC.64 R148, c[0x0][0x390] ;  /* 0x0000e400ff947b82 */ /* 0x000e220000000a00 */
[----:B------:R-:W-:Y:S02]  /*2a50*/  ISETP.NE.U32.AND P1, PT, RZ, UR18, PT ;  /* 0x00000012ff007c0c */ /* 0x000fe4000bf25070 */
[----:B------:R-:W-:Y:S02]  /*2a60*/  ISETP.NE.AND.EX P0, PT, RZ, UR17, PT, P0 ;  /* 0x00000011ff007c0c */ /* 0x000fe4000bf05300 */
[----:B------:R-:W-:-:S11]  /*2a70*/  ISETP.NE.AND.EX P1, PT, RZ, UR19, PT, P1 ;  /* 0x00000013ff007c0c */ /* 0x000fd6000bf25310 */
[----:B------:R-:W1:Y:S02]  /*2a80*/  @P0 LDC.64 R14, c[0x0][0x398] ;  /* 0x0000e600ff0e0b82 */ /* 0x000e640000000a00 */
[----:B-1----:R-:W-:-:S05]  /*2a90*/  @P0 IMAD.WIDE.U32 R14, R16, 0x10, R14 ;  /* 0x00000010100e0825 */ /* 0x002fca00078e000e */
[----:B------:R1:W5:Y:S02]  /*2aa0*/  @P0 LDG.E.128 R44, desc[UR8][R14.64] ;  /* 0x000000080e2c0981 */ /* 0x000364000c1e1d00 */
[----:B-1----:R-:W1:Y:S01]  /*2ab0*/  @P1 LDC.64 R14, c[0x0][0x3a0] ;  /* 0x0000e800ff0e1b82 */ /* 0x002e620000000a00 */
[----:B0-----:R-:W-:-:S06]  /*2ac0*/  IMAD.WIDE.U32 R148, R16, 0x10, R148 ;  /* 0x0000001010947825 */ /* 0x001fcc00078e0094 */
[----:B------:R-:W5:Y:S01]  /*2ad0*/  LDG.E.128 R148, desc[UR8][R148.64] ;  /* 0x0000000894947981 */ /* 0x000f62000c1e1d00 */
[----:B-1----:R-:W-:-:S05]  /*2ae0*/  @P1 IMAD.WIDE.U32 R14, R16, 0x10, R14 ;  /* 0x00000010100e1825 */ /* 0x002fca00078e000e */
[----:B------:R0:W5:Y:S01]  /*2af0*/  @P1 LDG.E.128 R40, desc[UR8][R14.64] ;  /* 0x000000080e281981 */ /* 0x000162000c1e1d00 */
[----:B------:R-:W-:Y:S05]  /*2b00*/  @!P0 BRA `(.L_x_7) ;  /* 0x00000004007c8947 */ /* 0x000fea0003800000 */
[----:B------:R-:W-:Y:S05]  /*2b10*/  @!P1 BRA `(.L_x_8) ;  /* 0x0000000000e49947 */ /* 0x000fea0003800000 */
[C---:B0----5:R-:W-:Y:S01]  /*2b20*/  PRMT R14, R149.reuse, 0x7632, R14 ;  /* 0x00007632950e7816 */ /* 0x061fe2000000000e */
[----:B------:R-:W-:Y:S01]  /*2b30*/  IMAD.U32 R158, R149, 0x10000, RZ ;  /* 0x00010000959e7824 */ /* 0x000fe200078e00ff */
[----:B------:R-:W-:Y:S01]  /*2b40*/  PRMT R13, R45, 0x7632, R13 ;  /* 0x000076322d0d7816 */ /* 0x000fe2000000000d */
[----:B------:R-:W-:Y:S01]  /*2b50*/  IMAD.U32 R159, R150, 0x10000, RZ ;  /* 0x00010000969f7824 */ /* 0x000fe200078e00ff */
[----:B------:R-:W-:Y:S01]  /*2b60*/  PRMT R15, R148, 0x7632, R15 ;  /* 0x00007632940f7816 */ /* 0x000fe2000000000f */
[----:B------:R-:W-:Y:S01]  /*2b70*/  IMAD.U32 R37, R47, 0x10000, RZ ;  /* 0x000100002f257824 */ /* 0x000fe200078e00ff */
[----:B------:R-:W-:Y:S01]  /*2b80*/  PRMT R30, R44, 0x7632, R30 ;  /* 0x000076322c1e7816 */ /* 0x000fe2000000001e */
[----:B------:R-:W-:Y:S01]  /*2b90*/  IMAD.U32 R13, R13, 0x10000, RZ ;  /* 0x000100000d0d7824 */ /* 0x000fe200078e00ff */
[----:B------:R-:W-:Y:S02]  /*2ba0*/  SHF.L.U32 R14, R14, 0x10, RZ ;  /* 0x000000100e0e7819 */ /* 0x000fe400000006ff */
[----:B------:R-:W-:Y:S01]  /*2bb0*/  SHF.L.U32 R15, R15, 0x10, RZ ;  /* 0x000000100f0f7819 */ /* 0x000fe200000006ff */
[----:B------:R-:W-:Y:S01]  /*2bc0*/  IMAD.U32 R30, R30, 0x10000, RZ ;  /* 0x000100001e1e7824 */ /* 0x000fe200078e00ff */
[----:B------:R-:W-:Y:S01]  /*2bd0*/  PRMT R36, R46, 0x7632, R36 ;  /* 0x000076322e247816 */ /* 0x000fe20000000024 */
[--C-:B------:R-:W-:Y:S01]  /*2be0*/  FADD.FTZ R14, R14, R13.reuse ;  /* 0x0000000d0e0e7221 */ /* 0x100fe20000010000 */
[----:B------:R-:W-:Y:S01]  /*2bf0*/  PRMT R13, R150, 0x7632, R13 ;  /* 0x00007632960d7816 */ /* 0x000fe2000000000d */
[--C-:B------:R-:W-:Y:S01]  /*2c00*/  FADD.FTZ R15, R15, R30.reuse ;  /* 0x0000001e0f0f7221 */ /* 0x100fe20000010000 */
[----:B------:R-:W-:Y:S01]  /*2c10*/  PRMT R30, R40, 0x7632, R30 ;  /* 0x00007632281e7816 */ /* 0x000fe2000000001e */
[----:B------:R-:W-:Y:S01]  /*2c20*/  IMAD.U32 R36, R36, 0x10000, RZ ;  /* 0x0001000024247824 */ /* 0x000fe200078e00ff */
[----:B------:R-:W-:-:S02]  /*2c30*/  SHF.L.U32 R13, R13, 0x10, RZ ;  /* 0x000000100d0d7819 */ /* 0x000fc400000006ff */
[----:B------:R-:W-:Y:S02]  /*2c40*/  SHF.L.U32 R30, R30, 0x10, RZ ;  /* 0x000000101e1e7819 */ /* 0x000fe400000006ff */
[----:B------:R-:W-:Y:S01]  /*2c50*/  SHF.L.U32 R160, R43, 0x10, RZ ;  /* 0x000000102ba07819 */ /* 0x000fe200000006ff */
[--C-:B------:R-:W-:Y:S01]  /*2c60*/  FADD.FTZ R13, R13, R36.reuse ;  /* 0x000000240d0d7221 */ /* 0x100fe20000010000 */
[----:B------:R-:W-:Y:S01]  /*2c70*/  PRMT R36, R41, 0x7632, R36 ;  /* 0x0000763229247816 */ /* 0x000fe20000000024 */
[--C-:B------:R-:W-:Y:S01]  /*2c80*/  FADD.FTZ R15, R15, R30.reuse ;  /* 0x0000001e0f0f7221 */ /* 0x100fe20000010000 */
[----:B------:R-:W-:-:S03]  /*2c90*/  PRMT R30, R42, 0x7632, R30 ;  /* 0x000076322a1e7816 */ /* 0x000fc6000000001e */
[----:B------:R-:W-:Y:S01]  /*2ca0*/  IMAD.U32 R36, R36, 0x10000, RZ ;  /* 0x0001000024247824 */ /* 0x000fe200078e00ff */
[----:B------:R-:W-:-:S03]  /*2cb0*/  SHF.L.U32 R30, R30, 0x10, RZ ;  /* 0x000000101e1e7819 */ /* 0x000fc600000006ff */
[----:B------:R-:W-:Y:S01]  /*2cc0*/  FADD.FTZ R14, R14, R36 ;  /* 0x000000240e0e7221 */ /* 0x000fe20000010000 */
[----:B------:R-:W-:Y:S01]  /*2cd0*/  SHF.L.U32 R36, R44, 0x10, RZ ;  /* 0x000000102c247819 */ /* 0x000fe200000006ff */
[----:B------:R-:W-:Y:S01]  /*2ce0*/  FADD.FTZ R13, R13, R30 ;  /* 0x0000001e0d0d7221 */ /* 0x000fe20000010000 */
[----:B------:R-:W-:-:S04]  /*2cf0*/  IMAD.U32 R30, R148, 0x10000, RZ ;  /* 0x00010000941e7824 */ /* 0x000fc800078e00ff */
[----:B------:R-:W-:Y:S01]  /*2d00*/  FADD.FTZ R30, R30, R36 ;  /* 0x000000241e1e7221 */ /* 0x000fe20000010000 */
[----:B------:R-:W-:-:S05]  /*2d10*/  SHF.L.U32 R36, R45, 0x10, RZ ;  /* 0x000000102d247819 */ /* 0x000fca00000006ff */
[----:B------:R-:W-:Y:S01]  /*2d20*/  FADD.FTZ R158, R158, R36 ;  /* 0x000000249e9e7221 */ /* 0x000fe20000010000 */
[----:B------:R-:W-:-:S05]  /*2d30*/  SHF.L.U32 R36, R46, 0x10, RZ ;  /* 0x000000102e247819 */ /* 0x000fca00000006ff */
[----:B------:R-:W-:Y:S01]  /*2d40*/  FADD.FTZ R159, R159, R36 ;  /* 0x000000249f9f7221 */ /* 0x000fe20000010000 */
[----:B------:R-:W-:-:S04]  /*2d50*/  IMAD.U32 R36, R40, 0x10000, RZ ;  /* 0x0001000028247824 */ /* 0x000fc800078e00ff */
[----:B------:R-:W-:Y:S01]  /*2d60*/  FADD.FTZ R30, R30, R36 ;  /* 0x000000241e1e7221 */ /* 0x000fe20000010000 */
[----:B------:R-:W-:-:S05]  /*2d70*/  SHF.L.U32 R36, R41, 0x10, RZ ;  /* 0x0000001029247819 */ /* 0x000fca00000006ff */
[----:B------:R-:W-:Y:S01]  /*2d80*/  FADD.FTZ R158, R158, R36 ;  /* 0x000000249e9e7221 */ /* 0x000fe20000010000 */
[----:B------:R-:W-:-:S04]  /*2d90*/  IMAD.U32 R36, R42, 0x10000, RZ ;  /* 0x000100002a247824 */ /* 0x000fc800078e00ff */
[----:B------:R-:W-:Y:S01]  /*2da0*/  FADD.FTZ R159, R159, R36 ;  /* 0x000000249f9f7221 */ /* 0x000fe20000010000 */
[----:B------:R-:W-:-:S04]  /*2db0*/  SHF.L.U32 R36, R151, 0x10, RZ ;  /* 0x0000001097247819 */ /* 0x000fc800000006ff */
[----:B------:R-:W-:Y:S01]  /*2dc0*/  F2FP.BF16.F32.PACK_AB R38, R13, R159 ;  /* 0x0000009f0d26723e */ /* 0x000fe200000010ff */
[--C-:B------:R-:W-:Y:S01]  /*2dd0*/  FADD.FTZ R36, R36, R37.reuse ;  /* 0x0000002524247221 */ /* 0x100fe20000010000 */
[----:B------:R-:W-:-:S03]  /*2de0*/  PRMT R37, R151, 0x7632, R37 ;  /* 0x0000763297257816 */ /* 0x000fc60000000025 */
[----:B------:R-:W-:Y:S01]  /*2df0*/  FADD.FTZ R160, R36, R160 ;  /* 0x000000a024a07221 */ /* 0x000fe20000010000 */
[----:B------:R-:W-:Y:S01]  /*2e00*/  PRMT R36, R47, 0x7632, R36 ;  /* 0x000076322f247816 */ /* 0x000fe20000000024 */
[----:B------:R-:W-:-:S03]  /*2e10*/  IMAD.U32 R37, R37, 0x10000, RZ ;  /* 0x0001000025257824 */ /* 0x000fc600078e00ff */
[----:B------:R-:W-:-:S05]  /*2e20*/  SHF.L.U32 R36, R36, 0x10, RZ ;  /* 0x0000001024247819 */ /* 0x000fca00000006ff */
[----:B------:R-:W-:Y:S01]  /*2e30*/  FADD.FTZ R36, R37, R36 ;  /* 0x0000002425247221 */ /* 0x000fe20000010000 */
[----:B------:R-:W-:-:S05]  /*2e40*/  PRMT R37, R43, 0x7632, R37 ;  /* 0x000076322b257816 */ /* 0x000fca0000000025 */
[----:B------:R-:W-:-:S04]  /*2e50*/  IMAD.U32 R37, R37, 0x10000, RZ ;  /* 0x0001000025257824 */ /* 0x000fc800078e00ff */
[----:B------:R-:W-:Y:S01]  /*2e60*/  FADD.FTZ R173, R36, R37 ;  /* 0x0000002524ad7221 */ /* 0x000fe20000010000 */
[----:B------:R-:W-:Y:S02]  /*2e70*/  F2FP.BF16.F32.PACK_AB R37, R14, R158 ;  /* 0x0000009e0e25723e */ /* 0x000fe400000010ff */
[----:B------:R-:W-:Y:S02]  /*2e80*/  F2FP.BF16.F32.PACK_AB R36, R15, R30 ;  /* 0x0000001e0f24723e */ /* 0x000fe400000010ff */
[----:B------:R-:W-:Y:S01]  /*2e90*/  F2FP.BF16.F32.PACK_AB R39, R173, R160 ;  /* 0x000000a0ad27723e */ /* 0x000fe200000010ff */
[----:B------:R-:W-:Y:S06]  /*2ea0*/  BRA `(.L_x_9) ;  /* 0x00000004005c7947 */ /* 0x000fec0003800000 */
.L_x_8:
[----:B0----5:R-:W-:Y:S01]  /*2eb0*/  PRMT R15, R148, 0x7632, R15 ;  /* 0x00007632940f7816 */ /* 0x021fe2000000000f */
[----:B------:R-:W-:Y:S01]  /*2ec0*/  IMAD.U32 R158, R45, 0x10000, RZ ;  /* 0x000100002d9e7824 */ /* 0x000fe200078e00ff */
[----:B------:R-:W-:Y:S01]  /*2ed0*/  PRMT R13, R44, 0x7632, R13 ;  /* 0x000076322c0d7816 */ /* 0x000fe2000000000d */
[C---:B------:R-:W-:Y:S01]  /*2ee0*/  IMAD.U32 R159, R46.reuse, 0x10000, RZ ;  /* 0x000100002e9f7824 */ /* 0x040fe200078e00ff */
[----:B------:R-:W-:Y:S02]  /*2ef0*/  SHF.L.U32 R15, R15, 0x10, RZ ;  /* 0x000000100f0f7819 */ /* 0x000fe400000006ff */
[----:B------:R-:W-:Y:S01]  /*2f00*/  PRMT R30, R46, 0x7632, R30 ;  /* 0x000076322e1e7816 */ /* 0x000fe2000000001e */
[----:B------:R-:W-:Y:S01]  /*2f10*/  IMAD.U32 R13, R13, 0x10000, RZ ;  /* 0x000100000d0d7824 */ /* 0x000fe200078e00ff */
[----:B------:R-:W-:Y:S02]  /*2f20*/  PRMT R14, R149, 0x7632, R14 ;  /* 0x00007632950e7816 */ /* 0x000fe4000000000e */
[----:B------:R-:W-:Y:S01]  /*2f30*/  PRMT R36, R45, 0x7632, R36 ;  /* 0x000076322d247816 */ /* 0x000fe20000000024 */
[--C-:B------:R-:W-:Y:S01]  /*2f40*/  FADD.FTZ R15, R15, R13.reuse ;  /* 0x0000000d0f0f7221 */ /* 0x100fe20000010000 */
[----:B------:R-:W-:Y:S01]  /*2f50*/  PRMT R13, R150, 0x7632, R13 ;  /* 0x00007632960d7816 */ /* 0x000fe2000000000d */
[----:B------:R-:W-:Y:S01]  /*2f60*/  IMAD.U32 R30, R30, 0x10000, RZ ;  /* 0x000100001e1e7824 */ /* 0x000fe200078e00ff */
[----:B------:R-:W-:Y:S01]  /*2f70*/  SHF.L.U32 R14, R14, 0x10, RZ ;  /* 0x000000100e0e7819 */ /* 0x000fe200000006ff */
[----:B------:R-:W-:Y:S01]  /*2f80*/  IMAD.U32 R36, R36, 0x10000, RZ ;  /* 0x0001000024247824 */ /* 0x000fe200078e00ff */
[----:B------:R-:W-:-:S02]  /*2f90*/  SHF.L.U32 R13, R13, 0x10, RZ ;  /* 0x000000100d0d7819 */ /* 0x000fc400000006ff */
[----:B------:R-:W-:Y:S01]  /*2fa0*/  SHF.L.U32 R160, R151, 0x10, RZ ;  /* 0x0000001097a07819 */ /* 0x000fe200000006ff */
[----:B------:R-:W-:Y:S01]  /*2fb0*/  FADD.FTZ R14, R14, R36 ;  /* 0x000000240e0e7221 */ /* 0x000fe20000010000 */
[----:B------:R-:W-:Y:S02]  /*2fc0*/  IMAD.U32 R36, R44, 0x10000, RZ ;  /* 0x000100002c247824 */ /* 0x000fe400078e00ff */
[----:B------:R-:W-:Y:S01]  /*2fd0*/  FADD.FTZ R13, R13, R30 ;  /* 0x0000001e0d0d7221 */ /* 0x000fe20000010000 */
[----:B------:R-:W-:Y:S02]  /*2fe0*/  SHF.L.U32 R30, R148, 0x10, RZ ;  /* 0x00000010941e7819 */ /* 0x000fe400000006ff */
[----:B------:R-:W-:Y:S02]  /*2ff0*/  PRMT R173, R151, 0x7632, R173 ;  /* 0x0000763297ad7816 */ /* 0x000fe400000000ad */
[----:B------:R-:W-:Y:S01]  /*3000*/  SHF.L.U32 R149, R149, 0x10, RZ ;  /* 0x0000001095957819 */ /* 0x000fe200000006ff */
[----:B------:R-:W-:Y:S01]  /*3010*/  FADD.FTZ R30, R30, R36 ;  /* 0x000000241e1e7221 */ /* 0x000fe20000010000 */
[----:B------:R-:W-:Y:S01]  /*3020*/  IMAD.U32 R36, R47, 0x10000, RZ ;  /* 0x000100002f247824 */ /* 0x000fe200078e00ff */
[----:B------:R-:W-:-:S02]  /*3030*/  SHF.L.U32 R150, R150, 0x10, RZ ;  /* 0x0000001096967819 */ /* 0x000fc400000006ff */
[----:B------:R-:W-:Y:S01]  /*3040*/  SHF.L.U32 R173, R173, 0x10, RZ ;  /* 0x00000010adad7819 */ /* 0x000fe200000006ff */
[--C-:B------:R-:W-:Y:S01]  /*3050*/  FADD.FTZ R160, R160, R36.reuse ;  /* 0x00000024a0a07221 */ /* 0x100fe20000010000 */
[----:B------:R-:W-:Y:S01]  /*3060*/  PRMT R36, R47, 0x7632, R36 ;  /* 0x000076322f247816 */ /* 0x000fe20000000024 */
[----:B------:R-:W-:Y:S01]  /*3070*/  FADD.FTZ R158, R149, R158 ;  /* 0x0000009e959e7221 */ /* 0x000fe20000010000 */
[----:B------:R-:W-:-:S03]  /*3080*/  FADD.FTZ R159, R150, R159 ;  /* 0x0000009f969f7221 */ /* 0x000fc60000010000 */
[----:B------:R-:W-:Y:S01]  /*3090*/  IMAD.U32 R36, R36, 0x10000, RZ ;  /* 0x0001000024247824 */ /* 0x000fe200078e00ff */
[----:B------:R-:W-:Y:S02]  /*30a0*/  F2FP.BF16.F32.PACK_AB R37, R14, R158 ;  /* 0x0000009e0e25723e */ /* 0x000fe400000010ff */
[----:B------:R-:W-:Y:S01]  /*30b0*/  F2FP.BF16.F32.PACK_AB R38, R13, R159 ;  /* 0x0000009f0d26723e */ /* 0x000fe200000010ff */
[----:B------:R-:W-:Y:S01]  /*30c0*/  FADD.FTZ R173, R173, R36 ;  /* 0x00000024adad7221 */ /* 0x000fe20000010000 */
[----:B------:R-:W-:-:S04]  /*30d0*/  F2FP.BF16.F32.PACK_AB R36, R15, R30 ;  /* 0x0000001e0f24723e */ /* 0x000fc800000010ff */
[----:B------:R-:W-:Y:S01]  /*30e0*/  F2FP.BF16.F32.PACK_AB R39, R173, R160 ;  /* 0x000000a0ad27723e */ /* 0x000fe200000010ff */
[----:B------:R-:W-:Y:S06]  /*30f0*/  BRA `(.L_x_9) ;  /* 0x0000000000c87947 */ /* 0x000fec0003800000 */
.L_x_7:
[----:B------:R-:W-:Y:S05]  /*3100*/  @!P1 BRA `(.L_x_10) ;  /* 0x0000000000949947 */ /* 0x000fea0003800000 */
        /* <DEDUP_REMOVED lines=37> */
.L_x_10:
[C---:B0----5:R-:W-:Y:S01]  /*3360*/  PRMT R14, R149.reuse, 0x7632, R14 ;  /* 0x00007632950e7816 */ /* 0x061fe2000000000e */
[----:B------:R-:W-:Y:S01]  /*3370*/  IMAD.U32 R158, R149, 0x10000, RZ ;  /* 0x00010000959e7824 */ /* 0x000fe200078e00ff */
[C---:B------:R-:W-:Y:S01]  /*3380*/  PRMT R173, R151.reuse, 0x7632, R173 ;  /* 0x0000763297ad7816 */ /* 0x040fe200000000ad */
[----:B------:R-:W-:Y:S01]  /*3390*/  IMAD.U32 R160, R151, 0x10000, RZ ;  /* 0x0001000097a07824 */ /* 0x000fe200078e00ff */
[----:B------:R-:W-:Y:S01]  /*33a0*/  PRMT R15, R148, 0x7632, R15 ;  /* 0x00007632940f7816 */ /* 0x000fe2000000000f */
[----:B------:R-:W-:Y:S01]  /*33b0*/  IMAD.U32 R14, R14, 0x10000, RZ ;  /* 0x000100000e0e7824 */ /* 0x000fe200078e00ff */
[----:B------:R-:W-:Y:S01]  /*33c0*/  PRMT R13, R150, 0x7632, R13 ;  /* 0x00007632960d7816 */ /* 0x000fe2000000000d */
[----:B------:R-:W-:Y:S01]  /*33d0*/  IMAD.U32 R173, R173, 0x10000, RZ ;  /* 0x00010000adad7824 */ /* 0x000fe200078e00ff */
[----:B------:R-:W-:Y:S02]  /*33e0*/  SHF.L.U32 R30, R148, 0x10, RZ ;  /* 0x00000010941e7819 */ /* 0x000fe400000006ff */
[----:B------:R-:W-:-:S02]  /*33f0*/  SHF.L.U32 R159, R150, 0x10, RZ ;  /* 0x00000010969f7819 */ /* 0x000fc400000006ff */
[----:B------:R-:W-:Y:S02]  /*3400*/  SHF.L.U32 R15, R15, 0x10, RZ ;  /* 0x000000100f0f7819 */ /* 0x000fe400000006ff */
[----:B------:R-:W-:-:S07]  /*3410*/  SHF.L.U32 R13, R13, 0x10, RZ ;  /* 0x000000100d0d7819 */ /* 0x000fce00000006ff */
.L_x_9:
[----:B------:R-:W0:Y:S01]  /*3420*/  @UP0 LDCU.64 UR6, c[0x0][0x3a8] ;  /* 0x00007500ff0607ac */ /* 0x000e220008000a00 */
[----:B------:R-:W-:Y:S01]  /*3430*/  PLOP3.LUT P0, PT, PT, PT, UP0, 0x80, 0x8 ;  /* 0x000000000008781c */ /* 0x000fe20003f0f008 */
[----:B------:R-:W-:Y:S01]  /*3440*/  HFMA2 R148, -RZ, RZ, 0, 9.5367431640625e-07 ;  /* 0x00000010ff947431 */ /* 0x000fe200000001ff */
[----:B------:R-:W-:Y:S01]  /*3450*/  PLOP3.LUT P1, PT, PT, PT, UP0, 0x80, 0x8 ;  /* 0x000000000008781c */ /* 0x000fe20003f2f008 */
[----:B------:R-:W-:-:S10]  /*3460*/  VIADD R152, R16, 0x80 ;  /* 0x0000008010987836 */ /* 0x000fd40000000000 */
[----:B0-----:R-:W-:-:S05]  /*3470*/  @P0 IMAD.WIDE.U32 R148, R16, R148, UR6 ;  /* 0x0000000610940e25 */ /* 0x001fca000f8e0094 */
[----:B------:R0:W-:Y:S02]  /*3480*/  @P1 STG.E.128 desc[UR8][R148.64], R36 ;  /* 0x0000002494001986 */ /* 0x0001e4000c101d08 */
.L_x_6:
[----:B------:R-:W-:Y:S05]  /*3490*/  BSYNC.RECONVERGENT B0 ;  /* 0x0000000000007941 */ /* 0x000fea0003800200 */
.L_x_5:
[----:B------:R-:W-:Y:S01]  /*34a0*/  ISETP.GE.U32.AND P0, PT, R17, 0x100, PT ;  /* 0x000001001100780c */ /* 0x000fe20003f06070 */
[----:B------:R-:W-:Y:S01]  /*34b0*/  BSSY.RECONVERGENT B0, `(.L_x_11) ;  /* 0x00000b0000007945 */ /* 0x000fe20003800200 */
[----:B------:R-:W-:-:S11]  /*34c0*/  LOP3.LUT R24, R24, 0xffffffdf, RZ, 0xc0, !PT ;  /* 0xffffffdf18187812 */ /* 0x000fd600078ec0ff */
[----:B------:R-:W-:Y:S01]  /*34d0*/  @P0 LOP3.LUT R24, R24, 0x20, RZ, 0xfc, !PT ;  /* 0x0000002018180812 */ /* 0x000fe200078efcff */
[----:B------:R-:W-:Y:S06]  /*34e0*/  @!P0 BRA `(.L_x_12) ;  /* 0x0000000800b08947 */ /* 0x000fec0003800000 */
[----:B------:R-:W-:Y:S01]  /*34f0*/  ISETP.NE.U32.AND P0, PT, RZ, UR16, PT ;  /* 0x00000010ff007c0c */ /* 0x000fe2000bf05070 */
[----:B0-----:R-:W0:Y:S01]  /*3500*/  LDC.64 R148, c[0x0][0x390] ;  /* 0x0000e400ff947b82 */ /* 0x001e220000000a00 */
        /* <DEDUP_REMOVED lines=11> */
[----:B------:R-:W-:-:S04]  /*35c0*/  UISETP.NE.U32.AND UP1, UPT, UR16, URZ, UPT ;  /* 0x000000ff1000728c */ /* 0x000fc8000bf25070 */
[----:B------:R-:W-:-:S09]  /*35d0*/  UISETP.NE.AND.EX UP1, UPT, UR17, URZ, UPT, UP1 ;  /* 0x000000ff1100728c */ /* 0x000fd2000bf25310 */
[----:B0-----:R-:W-:Y:S05]  /*35e0*/  BRA.U UP1, `(.L_x_13) ;  /* 0x0000000101d47547 */ /* 0x001fea000b800000 */
[----:B------:R-:W-:-:S04]  /*35f0*/  UISETP.NE.U32.AND UP1, UPT, UR18, URZ, UPT ;  /* 0x000000ff1200728c */ /* 0x000fc8000bf25070 */
[----:B------:R-:W-:-:S09]  /*3600*/  UISETP.NE.AND.EX UP1, UPT, UR19, URZ, UPT, UP1 ;  /* 0x000000ff1300728c */ /* 0x000fd2000bf25310 */
[----:B------:R-:W-:Y:S05]  /*3610*/  BRA.U UP1, `(.L_x_14) ;  /* 0x0000000101347547 */ /* 0x000fea000b800000 */
[C---:B-----5:R-:W-:Y:S01]  /*3620*/  PRMT R11, R149.reuse, 0x7632, R11 ;  /* 0x00007632950b7816 */ /* 0x060fe2000000000b */
        /* <DEDUP_REMOVED lines=10> */
[----:B------:R-:W-:Y:S01]  /*36d0*/  SHF.L.U32 R10, R10, 0x10, RZ ;  /* 0x000000100a0a7819 */ /* 0x000fe200000006ff */
[----:B------:R-:W-:Y:S06]  /*36e0*/  BRA `(.L_x_15) ;  /* 0x0000000800147947 */ /* 0x000fec0003800000 */
.L_x_14:
[----:B-----5:R-:W-:Y:S01]  /*36f0*/  PRMT R12, R148, 0x7632, R12 ;  /* 0x00007632940c7816 */ /* 0x020fe2000000000c */
[----:B------:R-:W-:Y:S01]  /*3700*/  IMAD.U32 R157, R41, 0x10000, RZ ;  /* 0x00010000299d7824 */ /* 0x000fe200078e00ff */
[----:B------:R-:W-:Y:S01]  /*3710*/  PRMT R10, R40, 0x7632, R10 ;  /* 0x00007632280a7816 */ /* 0x000fe2000000000a */
[----:B------:R-:W-:Y:S01]  /*3720*/  IMAD.U32 R161, R42, 0x10000, RZ ;  /* 0x000100002aa17824 */ /* 0x000fe200078e00ff */
        /* <DEDUP_REMOVED lines=22> */
[----:B------:R-:W-:Y:S01]  /*3890*/  FADD.FTZ R162, R36, R162 ;  /* 0x000000a224a27221 */ /* 0x000fe20000010000 */
        /* <DEDUP_REMOVED lines=10> */
.L_x_13:
[----:B------:R-:W-:-:S04]  /*3940*/  UISETP.NE.U32.AND UP1, UPT, UR18, URZ, UPT ;  /* 0x000000ff1200728c */ /* 0x000fc8000bf25070 */
[----:B------:R-:W-:-:S09]  /*3950*/  UISETP.NE.AND.EX UP1, UPT, UR19, URZ, UPT, UP1 ;  /* 0x000000ff1300728c */ /* 0x000fd2000bf25310 */
[----:B------:R-:W-:Y:S05]  /*3960*/  BRA.U UP1, `(.L_x_16) ;  /* 0x0000000101947547 */ /* 0x000fea000b800000 */
        /* <DEDUP_REMOVED lines=37> */
.L_x_16:
[C---:B-----5:R-:W-:Y:S01]  /*3bc0*/  PRMT R11, R149.reuse, 0x7632, R11 ;  /* 0x00007632950b7816 */ /* 0x060fe2000000000b */
        /* <DEDUP_REMOVED lines=42> */
[----:B------:R-:W-:Y:S01]  /*3e70*/  FADD.FTZ R36, R37, R36 ;  /* 0x0000002425247221 */ /* 0x000fe20000010000 */
[----:B------:R-:W-:-:S03]  /*3e80*/  PRMT R37, R151, 0x7632, R37 ;  /* 0x0000763297257816 */ /* 0x000fc60000000025 */
[--C-:B------:R-:W-:Y:S01]  /*3e90*/  FADD.FTZ R162, R162, R36.reuse ;  /* 0x00000024a2a27221 */ /* 0x100fe20000010000 */
        /* <DEDUP_REMOVED lines=9> */
[----:B------:R-:W-:-:S07]  /*3f30*/  F2FP.BF16.F32.PACK_AB R39, R174, R162 ;  /* 0x000000a2ae27723e */ /* 0x000fce00000010ff */
.L_x_15:
[----:B------:R-:W0:Y:S01]  /*3f40*/  @UP0 LDCU.64 UR6, c[0x0][0x3a8] ;  /* 0x00007500ff0607ac */ /* 0x000e220008000a00 */
[----:B------:R-:W-:Y:S02]  /*3f50*/  PLOP3.LUT P0, PT, PT, PT, UP0, 0x80, 0x8 ;  /* 0x000000000008781c */ /* 0x000fe40003f0f008 */
[----:B------:R-:W-:Y:S02]  /*3f60*/  PLOP3.LUT P1, PT, PT, PT, UP0, 0x80, 0x8 ;  /* 0x000000000008781c */ /* 0x000fe40003f2f008 */
[----:B------:R-:W-:-:S09]  /*3f70*/  MOV R148, 0x10 ;  /* 0x0000001000947802 */ /* 0x000fd20000000f00 */
[----:B0-----:R-:W-:-:S04]  /*3f80*/  @P0 IMAD.WIDE.U32 R148, R152, R148, UR6 ;  /* 0x0000000698940e25 */ /* 0x001fc8000f8e0094 */
[----:B------:R-:W-:Y:S01]  /*3f90*/  VIADD R152, R152, 0x80 ;  /* 0x0000008098987836 */ /* 0x000fe20000000000 */
[----:B------:R1:W-:Y:S06]  /*3fa0*/  @P1 STG.E.128 desc[UR8][R148.64], R36 ;  /* 0x0000002494001986 */ /* 0x0003ec000c101d08 */
.L_x_12:
[----:B------:R-:W-:Y:S05]  /*3fb0*/  BSYNC.RECONVERGENT B0 ;  /* 0x0000000000007941 */ /* 0x000fea0003800200 */
.L_x_11:
[----:B------:R-:W-:Y:S01]  /*3fc0*/  ISETP.GE.U32.AND P1, PT, R17, 0x180, PT ;  /* 0x000001801100780c */ /* 0x000fe20003f26070 */
[----:B------:R-:W-:-:S12]  /*3fd0*/  BSSY.RECONVERGENT B0, `(.L_x_17) ;  /* 0x00000ae000007945 */ /* 0x000fd80003800200 */
[----:B------:R-:W-:Y:S05]  /*3fe0*/  @!P1 BRA `(.L_x_18) ;  /* 0x0000000800b09947 */ /* 0x000fea0003800000 */
[----:B------:R-:W-:Y:S01]  /*3ff0*/  ISETP.NE.U32.AND P0, PT, RZ, UR16, PT ;  /* 0x00000010ff007c0c */ /* 0x000fe2000bf05070 */
[----:B01----:R-:W0:Y:S01]  /*4000*/  LDC.64 R148, c[0x0][0x390] ;  /* 0x0000e400ff947b82 */ /* 0x003e220000000a00 */
        /* <DEDUP_REMOVED lines=30> */
.L_x_20:
[----:B-----5:R-:W-:Y:S01]  /*41f0*/  PRMT R9, R148, 0x7632, R9 ;  /* 0x0000763294097816 */ /* 0x020fe20000000009 */
        /* <DEDUP_REMOVED lines=36> */
.L_x_19:
[----:B------:R-:W-:-:S04]  /*4440*/  UISETP.NE.U32.AND UP1, UPT, UR18, URZ, UPT ;  /* 0x000000ff1200728c */ /* 0x000fc8000bf25070 */
[----:B------:R-:W-:-:S09]  /*4450*/  UISETP.NE.AND.EX UP1, UPT, UR19, URZ, UPT, UP1 ;  /* 0x000000ff1300728c */ /* 0x000fd2000bf25310 */
[----:B------:R-:W-:Y:S05]  /*4460*/  BRA.U UP1, `(.L_x_22) ;  /* 0x0000000101947547 */ /* 0x000fea000b800000 */
        /* <DEDUP_REMOVED lines=37> */
.L_x_22:
        /* <DEDUP_REMOVED lines=56> */
.L_x_21:
[----:B------:R-:W0:Y:S01]  /*4a40*/  @UP0 LDCU.64 UR6, c[0x0][0x3a8] ;  /* 0x00007500ff0607ac */ /* 0x000e220008000a00 */
[----:B------:R-:W-:Y:S01]  /*4a50*/  PLOP3.LUT P0, PT, PT, PT, UP0, 0x80, 0x8 ;  /* 0x000000000008781c */ /* 0x000fe20003f0f008 */
[----:B------:R-:W-:Y:S01]  /*4a60*/  HFMA2 R148, -RZ, RZ, 0, 9.5367431640625e-07 ;  /* 0x00000010ff947431 */ /* 0x000fe200000001ff */
[----:B------:R-:W-:-:S11]  /*4a70*/  PLOP3.LUT P2, PT, PT, PT, UP0, 0x80, 0x8 ;  /* 0x000000000008781c */ /* 0x000fd60003f4f008 */
[----:B0-----:R-:W-:-:S04]  /*4a80*/  @P0 IMAD.WIDE.U32 R148, R152, R148, UR6 ;  /* 0x0000000698940e25 */ /* 0x001fc8000f8e0094 */
[----:B------:R-:W-:Y:S01]  /*4a90*/  VIADD R152, R152, 0x80 ;  /* 0x0000008098987836 */ /* 0x000fe20000000000 */
[----:B------:R2:W-:Y:S06]  /*4aa0*/  @P2 STG.E.128 desc[UR8][R148.64], R36 ;  /* 0x0000002494002986 */ /* 0x0005ec000c101d08 */
.L_x_18:
[----:B------:R-:W-:Y:S05]  /*4ab0*/  BSYNC.RECONVERGENT B0 ;  /* 0x0000000000007941 */ /* 0x000fea0003800200 */
.L_x_17:
[----:B------:R-:W-:Y:S01]  /*4ac0*/  ISETP.GE.U32.AND P2, PT, R17, 0x200, PT ;  /* 0x000002001100780c */ /* 0x000fe20003f46070 */
[----:B------:R-:W-:-:S12]  /*4ad0*/  BSSY.RECONVERGENT B0, `(.L_x_23) ;  /* 0x00000ae000007945 */ /* 0x000fd80003800200 */
[----:B------:R-:W-:Y:S05]  /*4ae0*/  @!P2 BRA `(.L_x_24) ;  /* 0x0000000800b0a947 */ /* 0x000fea0003800000 */
[----:B------:R-:W-:Y:S01]  /*4af0*/  ISETP.NE.U32.AND P0, PT, RZ, UR16, PT ;  /* 0x00000010ff007c0c */ /* 0x000fe2000bf05070 */
[----:B012---:R-:W0:Y:S01]  /*4b00*/  LDC.64 R148, c[0x0][0x390] ;  /* 0x0000e400ff947b82 */ /* 0x007e220000000a00 */
        /* <DEDUP_REMOVED lines=30> */
.L_x_26:
        /* <DEDUP_REMOVED lines=23> */
[----:B------:R-:W-:-:S02]  /*4e60*/  SHF.L.U32 R35, R149, 0x10, RZ ;  /* 0x0000001095237819 */ /* 0x000fc400000006ff */
[----:B------:R-:W-:Y:S01]  /*4e70*/  SHF.L.U32 R176, R176, 0x10, RZ ;  /* 0x00000010b0b07819 */ /* 0x000fe200000006ff */
[----:B------:R-:W-:Y:S02]  /*4e80*/  FADD.FTZ R165, R165, R150 ;  /* 0x00000096a5a57221 */ /* 0x000fe40000010000 */
[----:B------:R-:W-:Y:S01]  /*4e90*/  FADD.FTZ R35, R36, R35 ;  /* 0x0000002324237221 */ /* 0x000fe20000010000 */
[C---:B------:R-:W-:Y:S02]  /*4ea0*/  IMAD.U32 R36, R43.reuse, 0x10000, RZ ;  /* 0x000100002b247824 */ /* 0x040fe400078e00ff */
[----:B------:R-:W-:Y:S02]  /*4eb0*/  F2FP.BF16.F32.PACK_AB R38, R4, R165 ;  /* 0x000000a50426723e */ /* 0x000fe400000010ff */
[----:B------:R-:W-:Y:S01]  /*4ec0*/  FADD.FTZ R166, R36, R166 ;  /* 0x000000a624a67221 */ /* 0x000fe20000010000 */
[----:B------:R-:W-:Y:S02]  /*4ed0*/  PRMT R36, R43, 0x7632, R36 ;  /* 0x000076322b247816 */ /* 0x000fe40000000024 */
[----:B------:R-:W-:-:S03]  /*4ee0*/  F2FP.BF16.F32.PACK_AB R37, R5, R35 ;  /* 0x000000230525723e */ /* 0x000fc600000010ff */
[----:B------:R-:W-:-:S04]  /*4ef0*/  IMAD.U32 R36, R36, 0x10000, RZ ;  /* 0x0001000024247824 */ /* 0x000fc800078e00ff */
[----:B------:R-:W-:Y:S01]  /*4f00*/  FADD.FTZ R176, R176, R36 ;  /* 0x00000024b0b07221 */ /* 0x000fe20000010000 */
[----:B------:R-:W-:-:S04]  /*4f10*/  F2FP.BF16.F32.PACK_AB R36, R6, R27 ;  /* 0x0000001b0624723e */ /* 0x000fc800000010ff */
[----:B------:R-:W-:Y:S01]  /*4f20*/  F2FP.BF16.F32.PACK_AB R39, R176, R166 ;  /* 0x000000a6b027723e */ /* 0x000fe200000010ff */
[----:B------:R-:W-:Y:S06]  /*4f30*/  BRA `(.L_x_27) ;  /* 0x0000000400807947 */ /* 0x000fec0003800000 */
.L_x_25:
        /* <DEDUP_REMOVED lines=40> */
.L_x_28:
[----:B-----5:R-:W-:Y:S01]  /*51c0*/  PRMT R5, R149, 0x7632, R5 ;  /* 0x0000763295057816 */ /* 0x020fe20000000005 */
[----:B------:R-:W-:Y:S01]  /*51d0*/  IMAD.U32 R165, R150, 0x10000, RZ ;  /* 0x0001000096a57824 */ /* 0x000fe200078e00ff */
[----:B------:R-:W-:Y:S01]  /*51e0*/  PRMT R4, R45, 0x7632, R4 ;  /* 0x000076322d047816 */ /* 0x000fe20000000004 */
[----:B------:R-:W-:Y:S01]  /*51f0*/  IMAD.U32 R37, R47, 0x10000, RZ ;  /* 0x000100002f257824 */ /* 0x000fe200078e00ff */
[----:B------:R-:W-:Y:S02]  /*5200*/  PRMT R6, R148, 0x7632, R6 ;  /* 0x0000763294067816 */ /* 0x000fe40000000006 */
        /* <DEDUP_REMOVED lines=17> */
[----:B------:R-:W-:Y:S02]  /*5320*/  PRMT R27, R42, 0x7632, R27 ;  /* 0x000076322a1b7816 */ /* 0x000fe4000000001b */
[----:B------:R-:W-:Y:S01]  /*5330*/  SHF.L.U32 R166, R43, 0x10, RZ ;  /* 0x000000102ba67819 */ /* 0x000fe200000006ff */
[----:B------:R-:W-:Y:S01]  /*5340*/  IMAD.U32 R35, R35, 0x10000, RZ ;  /* 0x0001000023237824 */ /* 0x000fe200078e00ff */
[----:B------:R-:W-:-:S03]  /*5350*/  SHF.L.U32 R27, R27, 0x10, RZ ;  /* 0x000000101b1b7819 */ /* 0x000fc600000006ff */
[----:B------:R-:W-:Y:S01]  /*5360*/  FADD.FTZ R5, R5, R35 ;  /* 0x0000002305057221 */ /* 0x000fe20000010000 */
[----:B------:R-:W-:Y:S01]  /*5370*/  SHF.L.U32 R35, R44, 0x10, RZ ;  /* 0x000000102c237819 */ /* 0x000fe200000006ff */
[----:B------:R-:W-:Y:S01]  /*5380*/  FADD.FTZ R4, R4, R27 ;  /* 0x0000001b04047221 */ /* 0x000fe20000010000 */
[----:B------:R-:W-:-:S04]  /*5390*/  IMAD.U32 R27, R148, 0x10000, RZ ;  /* 0x00010000941b7824 */ /* 0x000fc800078e00ff */
[----:B------:R-:W-:Y:S01]  /*53a0*/  FADD.FTZ R27, R35, R27 ;  /* 0x0000001b231b7221 */ /* 0x000fe20000010000 */
[----:B------:R-:W-:-:S04]  /*53b0*/  IMAD.U32 R35, R149, 0x10000, RZ ;  /* 0x0001000095237824 */ /* 0x000fc800078e00ff */
        /* <DEDUP_REMOVED lines=24> */
.L_x_27:
[----:B------:R-:W0:Y:S01]  /*5540*/  @UP0 LDCU.64 UR6, c[0x0][0x3a8] ;  /* 0x00007500ff0607ac */ /* 0x000e220008000a00 */
[----:B------:R-:W-:Y:S02]  /*5550*/  PLOP3.LUT P0, PT, PT, PT, UP0, 0x80, 0x8 ;  /* 0x000000000008781c */ /* 0x000fe40003f0f008 */
[----:B------:R-:W-:Y:S02]  /*5560*/  PLOP3.LUT P3, PT, PT, PT, UP0, 0x80, 0x8 ;  /* 0x000000000008781c */ /* 0x000fe40003f6f008 */
[----:B------:R-:W-:-:S09]  /*5570*/  MOV R148, 0x10 ;  /* 0x0000001000947802 */ /* 0x000fd20000000f00 */
[----:B0-----:R-:W-:-:S04]  /*5580*/  @P0 IMAD.WIDE.U32 R148, R152, R148, UR6 ;  /* 0x0000000698940e25 */ /* 0x001fc8000f8e0094 */
[----:B------:R-:W-:Y:S01]  /*5590*/  VIADD R152, R152, 0x80 ;  /* 0x0000008098987836 */ /* 0x000fe20000000000 */
[----:B------:R3:W-:Y:S06]  /*55a0*/  @P3 STG.E.128 desc[UR8][R148.64], R36 ;  /* 0x0000002494003986 */ /* 0x0007ec000c101d08 */
.L_x_24:
[----:B------:R-:W-:Y:S05]  /*55b0*/  BSYNC.RECONVERGENT B0 ;  /* 0x0000000000007941 */ /* 0x000fea0003800200 */
.L_x_23:
[----:B------:R-:W-:Y:S01]  /*55c0*/  ISETP.GE.U32.AND P3, PT, R17, 0x280, PT ;  /* 0x000002801100780c */ /* 0x000fe20003f66070 */
[----:B------:R-:W-:-:S12]  /*55d0*/  BSSY.RECONVERGENT B0, `(.L_x_29) ;  /* 0x00000ae000007945 */ /* 0x000fd80003800200 */
[----:B------:R-:W-:Y:S05]  /*55e0*/  @!P3 BRA `(.L_x_30) ;  /* 0x0000000800b0b947 */ /* 0x000fea0003800000 */
[----:B------:R-:W-:Y:S01]  /*55f0*/  ISETP.NE.U32.AND P0, PT, RZ, UR16, PT ;  /* 0x00000010ff007c0c */ /* 0x000fe2000bf05070 */
[----:B0123--:R-:W0:Y:S01]  /*5600*/  LDC.64 R148, c[0x0][0x390] ;  /* 0x0000e400ff947b82 */ /* 0x00fe220000000a00 */
        /* <DEDUP_REMOVED lines=30> */
.L_x_32:
        /* <DEDUP_REMOVED lines=15> */
[C---:B------:R-:W-:Y:S01]  /*58e0*/  SHF.L.U32 R168, R151.reuse, 0x10, RZ ;  /* 0x0000001097a87819 */ /* 0x040fe200000006ff */
        /* <DEDUP_REMOVED lines=21> */
.L_x_31:
        /* <DEDUP_REMOVED lines=40> */
.L_x_34:
        /* <DEDUP_REMOVED lines=56> */
.L_x_33:
[----:B------:R-:W0:Y:S01]  /*6040*/  @UP0 LDCU.64 UR6, c[0x0][0x3a8] ;  /* 0x00007500ff0607ac */ /* 0x000e220008000a00 */
[----:B------:R-:W-:Y:S01]  /*6050*/  PLOP3.LUT P0, PT, PT, PT, UP0, 0x80, 0x8 ;  /* 0x000000000008781c */ /* 0x000fe20003f0f008 */
[----:B------:R-:W-:Y:S01]  /*6060*/  HFMA2 R148, -RZ, RZ, 0, 9.5367431640625e-07 ;  /* 0x00000010ff947431 */ /* 0x000fe200000001ff */
[----:B------:R-:W-:-:S11]  /*6070*/  PLOP3.LUT P4, PT, PT, PT, UP0, 0x80, 0x8 ;  /* 0x000000000008781c */ /* 0x000fd60003f8f008 */
[----:B0-----:R-:W-:-:S04]  /*6080*/  @P0 IMAD.WIDE.U32 R148, R152, R148, UR6 ;  /* 0x0000000698940e25 */ /* 0x001fc8000f8e0094 */
[----:B------:R-:W-:Y:S01]  /*6090*/  VIADD R152, R152, 0x80 ;  /* 0x0000008098987836 */ /* 0x000fe20000000000 */
[----:B------:R4:W-:Y:S06]  /*60a0*/  @P4 STG.E.128 desc[UR8][R148.64], R36 ;  /* 0x0000002494004986 */ /* 0x0009ec000c101d08 */
.L_x_30:
[----:B------:R-:W-:Y:S05]  /*60b0*/  BSYNC.RECONVERGENT B0 ;  /* 0x0000000000007941 */ /* 0x000fea0003800200 */
.L_x_29:
[----:B------:R-:W-:Y:S01]  /*60c0*/  ISETP.GE.U32.AND P4, PT, R17, 0x300, PT ;  /* 0x000003001100780c */ /* 0x000fe20003f86070 */
[----:B------:R-:W-:-:S12]  /*60d0*/  BSSY.RECONVERGENT B0, `(.L_x_35) ;  /* 0x00000ae000007945 */ /* 0x000fd80003800200 */
[----:B------:R-:W-:Y:S05]  /*60e0*/  @!P4 BRA `(.L_x_36) ;  /* 0x0000000800b0c947 */ /* 0x000fea0003800000 */
[----:B------:R-:W-:Y:S01]  /*60f0*/  ISETP.NE.U32.AND P0, PT, RZ, UR16, PT ;  /* 0x00000010ff007c0c */ /* 0x000fe2000bf05070 */
[----:B01234-:R-:W0:Y:S01]  /*6100*/  LDC.64 R148, c[0x0][0x390] ;  /* 0x0000e400ff947b82 */ /* 0x01fe220000000a00 */
        /* <DEDUP_REMOVED lines=30> */
.L_x_38:
        /* <DEDUP_REMOVED lines=9> */
[----:B------:R-:W-:Y:S01]  /*6380*/  FADD.FTZ R18, R19, R18 ;  /* 0x0000001213127221 */ /* 0x000fe20000010000 */
[----:B------:R-:W-:Y:S01]  /*6390*/  PRMT R19, R149, 0x7632, R19 ;  /* 0x0000763295137816 */ /* 0x000fe20000000013 */
[----:B------:R-:W-:Y:S01]  /*63a0*/  IMAD.U32 R25, R25, 0x10000, RZ ;  /* 0x0001000019197824 */ /* 0x000fe200078e00ff */
[----:B------:R-:W-:Y:S01]  /*63b0*/  SHF.L.U32 R20, R20, 0x10, RZ ;  /* 0x0000001014147819 */ /* 0x000fe200000006ff */
[----:B------:R-:W-:Y:S01]  /*63c0*/  IMAD.U32 R33, R33, 0x10000, RZ ;  /* 0x0001000021217824 */ /* 0x000fe200078e00ff */
[----:B------:R-:W-:-:S02]  /*63d0*/  SHF.L.U32 R19, R19, 0x10, RZ ;  /* 0x0000001013137819 */ /* 0x000fc400000006ff */
[----:B------:R-:W-:Y:S01]  /*63e0*/  SHF.L.U32 R170, R151, 0x10, RZ ;  /* 0x0000001097aa7819 */ /* 0x000fe200000006ff */
[----:B------:R-:W-:Y:S01]  /*63f0*/  FADD.FTZ R20, R20, R25 ;  /* 0x0000001914147221 */ /* 0x000fe20000010000 */
[----:B------:R-:W-:Y:S01]  /*6400*/  SHF.L.U32 R25, R148, 0x10, RZ ;  /* 0x0000001094197819 */ /* 0x000fe200000006ff */
[----:B------:R-:W-:Y:S01]  /*6410*/  FADD.FTZ R19, R19, R33 ;  /* 0x0000002113137221 */ /* 0x000fe20000010000 */
[----:B------:R-:W-:Y:S01]  /*6420*/  IMAD.U32 R33, R40, 0x10000, RZ ;  /* 0x0001000028217824 */ /* 0x000fe200078e00ff */
[----:B------:R-:W-:Y:S02]  /*6430*/  PRMT R178, R151, 0x7632, R178 ;  /* 0x0000763297b27816 */ /* 0x000fe400000000b2 */
[----:B------:R-:W-:Y:S01]  /*6440*/  SHF.L.U32 R150, R150, 0x10, RZ ;  /* 0x0000001096967819 */ /* 0x000fe200000006ff */
[----:B------:R-:W-:Y:S01]  /*6450*/  FADD.FTZ R25, R33, R25 ;  /* 0x0000001921197221 */ /* 0x000fe20000010000 */
[----:B------:R-:W-:Y:S02]  /*6460*/  SHF.L.U32 R33, R149, 0x10, RZ ;  /* 0x0000001095217819 */ /* 0x000fe400000006ff */
[----:B------:R-:W-:Y:S01]  /*6470*/  SHF.L.U32 R178, R178, 0x10, RZ ;  /* 0x00000010b2b27819 */ /* 0x000fe200000006ff */
[----:B------:R-:W-:-:S02]  /*6480*/  FADD.FTZ R169, R169, R150 ;  /* 0x00000096a9a97221 */ /* 0x000fc40000010000 */
        /* <DEDUP_REMOVED lines=11> */
.L_x_37:
        /* <DEDUP_REMOVED lines=40> */
.L_x_40:
        /* <DEDUP_REMOVED lines=56> */
.L_x_39:
[----:B------:R-:W0:Y:S01]  /*6b40*/  @UP0 LDCU.64 UR6, c[0x0][0x3a8] ;  /* 0x00007500ff0607ac */ /* 0x000e220008000a00 */
[----:B------:R-:W-:Y:S02]  /*6b50*/  PLOP3.LUT P0, PT, PT, PT, UP0, 0x80, 0x8 ;  /* 0x000000000008781c */ /* 0x000fe40003f0f008 */
[----:B------:R-:W-:Y:S02]  /*6b60*/  PLOP3.LUT P5, PT, PT, PT, UP0, 0x80, 0x8 ;  /* 0x000000000008781c */ /* 0x000fe40003faf008 */
[----:B------:R-:W-:-:S09]  /*6b70*/  MOV R148, 0x10 ;  /* 0x0000001000947802 */ /* 0x000fd20000000f00 */
[----:B0-----:R-:W-:-:S04]  /*6b80*/  @P0 IMAD.WIDE.U32 R148, R152, R148, UR6 ;  /* 0x0000000698940e25 */ /* 0x001fc8000f8e0094 */
[----:B------:R-:W-:Y:S01]  /*6b90*/  VIADD R152, R152, 0x80 ;  /* 0x0000008098987836 */ /* 0x000fe20000000000 */
[----:B------:R0:W-:Y:S06]  /*6ba0*/  @P5 STG.E.128 desc[UR8][R148.64], R36 ;  /* 0x0000002494005986 */ /* 0x0001ec000c101d08 */
.L_x_36:
[----:B------:R-:W-:Y:S05]  /*6bb0*/  BSYNC.RECONVERGENT B0 ;  /* 0x0000000000007941 */ /* 0x000fea0003800200 */
.L_x_35:
[----:B------:R-:W-:Y:S01]  /*6bc0*/  ISETP.GE.U32.AND P5, PT, R17, 0x380, PT ;  /* 0x000003801100780c */ /* 0x000fe20003fa6070 */
[----:B------:R-:W-:-:S12]  /*6bd0*/  BSSY.RECONVERGENT B0, `(.L_x_41) ;  /* 0x00000ad000007945 */ /* 0x000fd80003800200 */
[----:B------:R-:W-:Y:S05]  /*6be0*/  @!P5 BRA `(.L_x_42) ;  /* 0x0000000800acd947 */ /* 0x000fea0003800000 */
[----:B------:R-:W-:Y:S01]  /*6bf0*/  ISETP.NE.U32.AND P0, PT, RZ, UR16, PT ;  /* 0x00000010ff007c0c */ /* 0x000fe2000bf05070 */
[----:B01234-:R-:W0:Y:S03]  /*6c00*/  LDC.64 R148, c[0x0][0x390] ;  /* 0x0000e400ff947b82 */ /* 0x01fe260000000a00 */
[----:B------:R-:W-:-:S13]  /*6c10*/  ISETP.NE.AND.EX P0, PT, RZ, UR17, PT, P0 ;  /* 0x00000011ff007c0c */ /* 0x000fda000bf05300 */
[----:B------:R-:W1:Y:S02]  /*6c20*/  @P0 LDC.64 R22, c[0x0][0x398] ;  /* 0x0000e600ff160b82 */ /* 0x000e640000000a00 */
[----:B-1----:R-:W-:-:S05]  /*6c30*/  @P0 IMAD.WIDE.U32 R22, R152, 0x10, R22 ;  /* 0x0000001098160825 */ /* 0x002fca00078e0016 */
[----:B------:R1:W5:Y:S01]  /*6c40*/  @P0 LDG.E.128 R44, desc[UR8][R22.64] ;  /* 0x00000008162c0981 */ /* 0x000362000c1e1d00 */
[----:B------:R-:W-:-:S04]  /*6c50*/  ISETP.NE.U32.AND P0, PT, RZ, UR18, PT ;  /* 0x00000012ff007c0c */ /* 0x000fc8000bf05070 */
[----:B------:R-:W-:-:S13]  /*6c60*/  ISETP.NE.AND.EX P0, PT, RZ, UR19, PT, P0 ;  /* 0x00000013ff007c0c */ /* 0x000fda000bf05300 */
        /* <DEDUP_REMOVED lines=13> */
[----:B------:R-:W-:Y:S01]  /*6d40*/  PRMT R21, R148, 0x7632, R21 ;  /* 0x0000763294157816 */ /* 0x000fe20000000015 */
[C---:B------:R-:W-:Y:S01]  /*6d50*/  IMAD.U32 R172, R151.reuse, 0x10000, RZ ;  /* 0x0001000097ac7824 */ /* 0x040fe200078e00ff */
[----:B------:R-:W-:Y:S01]  /*6d60*/  PRMT R23, R150, 0x7632, R23 ;  /* 0x0000763296177816 */ /* 0x000fe20000000017 */
[----:B------:R-:W-:Y:S01]  /*6d70*/  IMAD.U32 R22, R22, 0x10000, RZ ;  /* 0x0001000016167824 */ /* 0x000fe200078e00ff */
[----:B------:R-:W-:Y:S02]  /*6d80*/  PRMT R179, R151, 0x7632, R179 ;  /* 0x0000763297b37816 */ /* 0x000fe400000000b3 */
[----:B------:R-:W-:Y:S02]  /*6d90*/  SHF.L.U32 R31, R148, 0x10, RZ ;  /* 0x00000010941f7819 */ /* 0x000fe400000006ff */
[----:B------:R-:W-:-:S02]  /*6da0*/  SHF.L.U32 R171, R150, 0x10, RZ ;  /* 0x0000001096ab7819 */ /* 0x000fc400000006ff */
[----:B------:R-:W-:Y:S02]  /*6db0*/  SHF.L.U32 R21, R21, 0x10, RZ ;  /* 0x0000001015157819 */ /* 0x000fe400000006ff */
[----:B------:R-:W-:Y:S02]  /*6dc0*/  SHF.L.U32 R23, R23, 0x10, RZ ;  /* 0x0000001017177819 */ /* 0x000fe400000006ff */
[----:B------:R-:W-:Y:S01]  /*6dd0*/  SHF.L.U32 R179, R179, 0x10, RZ ;  /* 0x00000010b3b37819 */ /* 0x000fe200000006ff */
[----:B------:R-:W-:Y:S06]  /*6de0*/  BRA `(.L_x_45) ;  /* 0x0000000800147947 */ /* 0x000fec0003800000 */
.L_x_44:
[----:B-----5:R-:W-:Y:S01]  /*6df0*/  PRMT R22, R148, 0x7632, R22 ;  /* 0x0000763294167816 */ /* 0x020fe20000000016 */
[----:B------:R-:W-:Y:S01]  /*6e00*/  IMAD.U32 R36, R41, 0x10000, RZ ;  /* 0x0001000029247824 */ /* 0x000fe200078e00ff */
[----:B------:R-:W-:Y:S01]  /*6e10*/  PRMT R21, R40, 0x7632, R21 ;  /* 0x0000763228157816 */ /* 0x000fe20000000015 */
[----:B------:R-:W-:Y:S01]  /*6e20*/  IMAD.U32 R172, R151, 0x10000, RZ ;  /* 0x0001000097ac7824 */ /* 0x000fe200078e00ff */
[----:B------:R-:W-:Y:S01]  /*6e30*/  PRMT R32, R41, 0x7632, R32 ;  /* 0x0000763229207816 */ /* 0x000fe20000000020 */
[----:B------:R-:W-:Y:S01]  /*6e40*/  IMAD.U32 R22, R22, 0x10000, RZ ;  /* 0x0001000016167824 */ /* 0x000fe200078e00ff */
[----:B------:R-:W-:Y:S02]  /*6e50*/  SHF.L.U32 R21, R21, 0x10, RZ ;  /* 0x0000001015157819 */ /* 0x000fe400000006ff */
[----:B------:R-:W-:Y:S01]  /*6e60*/  PRMT R23, R150, 0x7632, R23 ;  /* 0x0000763296177816 */ /* 0x000fe20000000017 */
[----:B------:R-:W-:Y:S01]  /*6e70*/  IMAD.U32 R32, R32, 0x10000, RZ ;  /* 0x0001000020207824 */ /* 0x000fe200078e00ff */
[----:B------:R-:W-:Y:S01]  /*6e80*/  PRMT R31, R42, 0x7632, R31 ;  /* 0x000076322a1f7816 */ /* 0x000fe2000000001f */
[----:B------:R-:W-:Y:S01]  /*6e90*/  FADD.FTZ R21, R22, R21 ;  /* 0x0000001516157221 */ /* 0x000fe20000010000 */
[----:B------:R-:W-:-:S02]  /*6ea0*/  PRMT R22, R149, 0x7632, R22 ;  /* 0x0000763295167816 */ /* 0x000fc40000000016 */
[----:B------:R-:W-:Y:S02]  /*6eb0*/  SHF.L.U32 R23, R23, 0x10, RZ ;  /* 0x0000001017177819 */ /* 0x000fe400000006ff */
[----:B------:R-:W-:Y:S02]  /*6ec0*/  SHF.L.U32 R22, R22, 0x10, RZ ;  /* 0x0000001016167819 */ /* 0x000fe400000006ff */
[----:B------:R-:W-:Y:S02]  /*6ed0*/  SHF.L.U32 R31, R31, 0x10, RZ ;  /* 0x000000101f1f7819 */ /* 0x000fe400000006ff */
[----:B------:R-:W-:Y:S01]  /*6ee0*/  PRMT R179, R151, 0x7632, R179 ;  /* 0x0000763297b37816 */ /* 0x000fe200000000b3 */
[----:B------:R-:W-:Y:S01]  /*6ef0*/  FADD.FTZ R22, R22, R32 ;  /* 0x0000002016167221 */ /* 0x000fe20000010000 */
[----:B------:R-:W-:Y:S01]  /*6f00*/  SHF.L.U32 R32, R40, 0x10, RZ ;  /* 0x0000001028207819 */ /* 0x000fe200000006ff */
[----:B------:R-:W-:Y:S01]  /*6f10*/  FADD.FTZ R23, R23, R31 ;  /* 0x0000001f17177221 */ /* 0x000fe20000010000 */
[----:B------:R-:W-:Y:S01]  /*6f20*/  IMAD.U32 R31, R148, 0x10000, RZ ;  /* 0x00010000941f7824 */ /* 0x000fe200078e00ff */
[----:B------:R-:W-:-:S02]  /*6f30*/  SHF.L.U32 R150, R150, 0x10, RZ ;  /* 0x0000001096967819 */ /* 0x000fc400000006ff */
[----:B------:R-:W-:Y:S01]  /*6f40*/  SHF.L.U32 R171, R42, 0x10, RZ ;  /* 0x000000102aab7819 */ /* 0x000fe200000006ff */
[----:B------:R-:W-:Y:S01]  /*6f50*/  FADD.FTZ R31, R32, R31 ;  /* 0x0000001f201f7221 */ /* 0x000fe20000010000 */
[----:B------:R-:W-:Y:S02]  /*6f60*/  SHF.L.U32 R32, R149, 0x10, RZ ;  /* 0x0000001095207819 */ /* 0x000fe400000006ff */
[----:B------:R-:W-:Y:S01]  /*6f70*/  SHF.L.U32 R179, R179, 0x10, RZ ;  /* 0x00000010b3b37819 */ /* 0x000fe200000006ff */
[----:B------:R-:W-:Y:S02]  /*6f80*/  FADD.FTZ R171, R171, R150 ;  /* 0x00000096abab7221 */ /* 0x000fe40000010000 */
[----:B------:R-:W-:Y:S01]  /*6f90*/  FADD.FTZ R32, R36, R32 ;  /* 0x0000002024207221 */ /* 0x000fe20000010000 */
[----:B------:R-:W-:Y:S02]  /*6fa0*/  SHF.L.U32 R36, R43, 0x10, RZ ;  /* 0x000000102b247819 */ /* 0x000fe400000006ff */
[----:B------:R-:W-:-:S02]  /*6fb0*/  F2FP.BF16.F32.PACK_AB R38, R23, R171 ;  /* 0x000000ab1726723e */ /* 0x000fc400000010ff */
[----:B------:R-:W-:Y:S01]  /*6fc0*/  F2FP.BF16.F32.PACK_AB R37, R22, R32 ;  /* 0x000000201625723e */ /* 0x000fe200000010ff */
[----:B------:R-:W-:Y:S01]  /*6fd0*/  FADD.FTZ R172, R36, R172 ;  /* 0x000000ac24ac7221 */ /* 0x000fe20000010000 */
[----:B------:R-:W-:-:S05]  /*6fe0*/  PRMT R36, R43, 0x7632, R36 ;  /* 0x000076322b247816 */ /* 0x000fca0000000024 */
[----:B------:R-:W-:-:S04]  /*6ff0*/  IMAD.U32 R36, R36, 0x10000, RZ ;  /* 0x0001000024247824 */ /* 0x000fc800078e00ff */
[----:B------:R-:W-:Y:S01]  /*7000*/  FADD.FTZ R179, R179, R36 ;  /* 0x00000024b3b37221 */ /* 0x000fe20000010000 */
[----:B------:R-:W-:-:S04]  /*7010*/  F2FP.BF16.F32.PACK_AB R36, R21, R31 ;  /* 0x0000001f1524723e */ /* 0x000fc800000010ff */
[----:B------:R-:W-:Y:S01]  /*7020*/  F2FP.BF16.F32.PACK_AB R39, R179, R172 ;  /* 0x000000acb327723e */ /* 0x000fe200000010ff */
[----:B------:R-:W-:Y:S06]  /*7030*/  BRA `(.L_x_45) ;  /* 0x0000000400807947 */ /* 0x000fec0003800000 */
.L_x_43:
[----:B------:R-:W-:-:S04]  /*7040*/  UISETP.NE.U32.AND UP1, UPT, UR18, URZ, UPT ;  /* 0x000000ff1200728c */ /* 0x000fc8000bf25070 */
[----:B------:R-:W-:-:S09]  /*7050*/  UISETP.NE.AND.EX UP1, UPT, UR19, URZ, UPT, UP1 ;  /* 0x000000ff1300728c */ /* 0x000fd2000bf25310 */
[----:B------:R-:W-:Y:S05]  /*7060*/  BRA.U UP1, `(.L_x_46) ;  /* 0x0000000101947547 */ /* 0x000fea000b800000 */
[----:B-----5:R-:W-:Y:S01]  /*7070*/  PRMT R22, R148, 0x7632, R22 ;  /* 0x0000763294167816 */ /* 0x020fe20000000016 */
[----:B------:R-:W-:Y:S01]  /*7080*/  IMAD.U32 R171, R46, 0x10000, RZ ;  /* 0x000100002eab7824 */ /* 0x000fe200078e00ff */
[----:B------:R-:W-:Y:S02]  /*7090*/  PRMT R21, R44, 0x7632, R21 ;  /* 0x000076322c157816 */ /* 0x000fe40000000015 */
[----:B------:R-:W-:Y:S02]  /*70a0*/  SHF.L.U32 R22, R22, 0x10, RZ ;  /* 0x0000001016167819 */ /* 0x000fe400000006ff */
[----:B------:R-:W-:Y:S02]  /*70b0*/  SHF.L.U32 R21, R21, 0x10, RZ ;  /* 0x0000001015157819 */ /* 0x000fe400000006ff */
[----:B------:R-:W-:Y:S02]  /*70c0*/  PRMT R32, R45, 0x7632, R32 ;  /* 0x000076322d207816 */ /* 0x000fe40000000020 */
[----:B------:R-:W-:Y:S01]  /*70d0*/  PRMT R23, R150, 0x7632, R23 ;  /* 0x0000763296177816 */ /* 0x000fe20000000017 */
[----:B------:R-:W-:Y:S01]  /*70e0*/  FADD.FTZ R21, R22, R21 ;  /* 0x0000001516157221 */ /* 0x000fe20000010000 */
[----:B------:R-:W-:-:S02]  /*70f0*/  PRMT R22, R149, 0x7632, R22 ;  /* 0x0000763295167816 */ /* 0x000fc40000000016 */
[----:B------:R-:W-:Y:S02]  /*7100*/  PRMT R31, R46, 0x7632, R31 ;  /* 0x000076322e1f7816 */ /* 0x000fe4000000001f */
[----:B------:R-:W-:Y:S01]  /*7110*/  SHF.L.U32 R32, R32, 0x10, RZ ;  /* 0x0000001020207819 */ /* 0x000fe200000006ff */
[----:B------:R-:W-:Y:S01]  /*7120*/  IMAD.U32 R22, R22, 0x10000, RZ ;  /* 0x0001000016167824 */ /* 0x000fe200078e00ff */
[----:B------:R-:W-:Y:S01]  /*7130*/  SHF.L.U32 R23, R23, 0x10, RZ ;  /* 0x0000001017177819 */ /* 0x000fe200000006ff */
[----:B------:R-:W-:Y:S01]  /*7140*/  IMAD.U32 R31, R31, 0x10000, RZ ;  /* 0x000100001f1f7824 */ /* 0x000fe200078e00ff */
[----:B------:R-:W-:Y:S01]  /*7150*/  SHF.L.U32 R36, R45, 0x10, RZ ;  /* 0x000000102d247819 */ /* 0x000fe200000006ff */
[----:B------:R-:W-:Y:S01]  /*7160*/  FADD.FTZ R22, R22, R32 ;  /* 0x0000002016167221 */ /* 0x000fe20000010000 */
[----:B------:R-:W-:Y:S01]  /*7170*/  SHF.L.U32 R32, R44, 0x10, RZ ;  /* 0x000000102c207819 */ /* 0x000fe200000006ff */
[----:B------:R-:W-:Y:S01]  /*7180*/  FADD.FTZ R23, R23, R31 ;  /* 0x0000001f17177221 */ /* 0x000fe20000010000 */
[----:B------:R-:W-:-:S02]  /*7190*/  SHF.L.U32 R31, R148, 0x10, RZ ;  /* 0x00000010941f7819 */ /* 0x000fc400000006ff */
[C---:B------:R-:W-:Y:S02]  /*71a0*/  SHF.L.U32 R172, R151.reuse, 0x10, RZ ;  /* 0x0000001097ac7819 */ /* 0x040fe400000006ff */
[----:B------:R-:W-:Y:S01]  /*71b0*/  PRMT R179, R151, 0x7632, R179 ;  /* 0x0000763297b37816 */ /* 0x000fe200000000b3 */
[----:B------:R-:W-:Y:S01]  /*71c0*/  FADD.FTZ R31, R32, R31 ;  /* 0x0000001f201f7221 */ /* 0x000fe20000010000 */
[----:B------:R-:W-:Y:S01]  /*71d0*/  IMAD.U32 R32, R149, 0x10000, RZ ;  /* 0x0001000095207824 */ /* 0x000fe200078e00ff */
[----:B------:R-:W-:Y:S02]  /*71e0*/  SHF.L.U32 R150, R150, 0x10, RZ ;  /* 0x0000001096967819 */ /* 0x000fe400000006ff */
[----:B------:R-:W-:Y:S02]  /*71f0*/  IMAD.U32 R179, R179, 0x10000, RZ ;  /* 0x00010000b3b37824 */ /* 0x000fe400078e00ff */
[----:B------:R-:W-:Y:S01]  /*7200*/  FADD.FTZ R32, R36, R32 ;  /* 0x0000002024207221 */ /* 0x000fe20000010000 */
[----:B------:R-:W-:Y:S01]  /*7210*/  SHF.L.U32 R36, R47, 0x10, RZ ;  /* 0x000000102f247819 */ /* 0x000fe200000006ff */
[----:B------:R-:W-:-:S03]  /*7220*/  FADD.FTZ R171, R171, R150 ;  /* 0x00000096abab7221 */ /* 0x000fc60000010000 */
[----:B------:R-:W-:Y:S01]  /*7230*/  F2FP.BF16.F32.PACK_AB R37, R22, R32 ;  /* 0x000000201625723e */ /* 0x000fe200000010ff */
[----:B------:R-:W-:Y:S01]  /*7240*/  FADD.FTZ R172, R36, R172 ;  /* 0x000000ac24ac7221 */ /* 0x000fe20000010000 */
[----:B------:R-:W-:Y:S02]  /*7250*/  PRMT R36, R47, 0x7632, R36 ;  /* 0x000076322f247816 */ /* 0x000fe40000000024 */
[----:B------:R-:W-:Y:S02]  /*7260*/  F2FP.BF16.F32.PACK_AB R38, R23, R171 ;  /* 0x000000ab1726723e */ /* 0x000fe400000010ff */
[----:B------:R-:W-:-:S05]  /*7270*/  SHF.L.U32 R36, R36, 0x10, RZ ;  /* 0x0000001024247819 */ /* 0x000fca00000006ff */
[----:B------:R-:W-:Y:S01]  /*7280*/  FADD.FTZ R179, R179, R36 ;  /* 0x00000024b3b37221 */ /* 0x000fe20000010000 */
[----:B------:R-:W-:-:S04]  /*7290*/  F2FP.BF16.F32.PACK_AB R36, R21, R31 ;  /* 0x0000001f1524723e */ /* 0x000fc800000010ff */
[----:B------:R-:W-:Y:S01]  /*72a0*/  F2FP.BF16.F32.PACK_AB R39, R179, R172 ;  /* 0x000000acb327723e */ /* 0x000fe200000010ff */
[----:B------:R-:W-:Y:S06]  /*72b0*/  BRA `(.L_x_45) ;  /* 0x0000000000e07947 */ /* 0x000fec0003800000 */
.L_x_46:
        /* <DEDUP_REMOVED lines=8> */
[----:B------:R-:W-:-:S02]  /*7340*/  SHF.L.U32 R22, R22, 0x10, RZ ;  /* 0x0000001016167819 */ /* 0x000fc400000006ff */
[----:B------:R-:W-:Y:S01]  /*7350*/  SHF.L.U32 R23, R23, 0x10, RZ ;  /* 0x0000001017177819 */ /* 0x000fe200000006ff */
[--C-:B------:R-:W-:Y:S01]  /*7360*/  FADD.FTZ R21, R21, R31.reuse ;  /* 0x0000001f15157221 */ /* 0x100fe20000010000 */
[----:B------:R-:W-:Y:S02]  /*7370*/  PRMT R31, R40, 0x7632, R31 ;  /* 0x00007632281f7816 */ /* 0x000fe4000000001f */
[----:B------:R-:W-:Y:S01]  /*7380*/  PRMT R32, R46, 0x7632, R32 ;  /* 0x000076322e207816 */ /* 0x000fe20000000020 */
[--C-:B------:R-:W-:Y:S01]  /*7390*/  FADD.FTZ R22, R22, R23.reuse ;  /* 0x0000001716167221 */ /* 0x100fe20000010000 */
[----:B------:R-:W-:Y:S02]  /*73a0*/  PRMT R23, R150, 0x7632, R23 ;  /* 0x0000763296177816 */ /* 0x000fe40000000017 */
[----:B------:R-:W-:Y:S02]  /*73b0*/  SHF.L.U32 R31, R31, 0x10, RZ ;  /* 0x000000101f1f7819 */ /* 0x000fe400000006ff */
[----:B------:R-:W-:Y:S01]  /*73c0*/  SHF.L.U32 R32, R32, 0x10, RZ ;  /* 0x0000001020207819 */ /* 0x000fe200000006ff */
[----:B------:R-:W-:Y:S01]  /*73d0*/  IMAD.U32 R23, R23, 0x10000, RZ ;  /* 0x0001000017177824 */ /* 0x000fe200078e00ff */
[----:B------:R-:W-:Y:S01]  /*73e0*/  SHF.L.U32 R36, R45, 0x10, RZ ;  /* 0x000000102d247819 */ /* 0x000fe200000006ff */
[--C-:B------:R-:W-:Y:S01]  /*73f0*/  FADD.FTZ R21, R21, R31.reuse ;  /* 0x0000001f15157221 */ /* 0x100fe20000010000 */
[----:B------:R-:W-:Y:S01]  /*7400*/  PRMT R31, R42, 0x7632, R31 ;  /* 0x000076322a1f7816 */ /* 0x000fe2000000001f */
[--C-:B------:R-:W-:Y:S01]  /*7410*/  FADD.FTZ R23, R23, R32.reuse ;  /* 0x0000002017177221 */ /* 0x100fe20000010000 */
[----:B------:R-:W-:-:S02]  /*7420*/  PRMT R32, R41, 0x7632, R32 ;  /* 0x0000763229207816 */ /* 0x000fc40000000020 */
[----:B------:R-:W-:Y:S02]  /*7430*/  SHF.L.U32 R31, R31, 0x10, RZ ;  /* 0x000000101f1f7819 */ /* 0x000fe400000006ff */
[----:B------:R-:W-:Y:S01]  /*7440*/  SHF.L.U32 R172, R43, 0x10, RZ ;  /* 0x000000102bac7819 */ /* 0x000fe200000006ff */
[----:B------:R-:W-:Y:S02]  /*7450*/  IMAD.U32 R32, R32, 0x10000, RZ ;  /* 0x0001000020207824 */ /* 0x000fe400078e00ff */
        /* <DEDUP_REMOVED lines=15> */
[----:B------:R-:W-:-:S04]  /*7550*/  SHF.L.U32 R36, R151, 0x10, RZ ;  /* 0x0000001097247819 */ /* 0x000fc800000006ff */
[----:B------:R-:W-:Y:S01]  /*7560*/  F2FP.BF16.F32.PACK_AB R38, R23, R171 ;  /* 0x000000ab1726723e */ /* 0x000fe200000010ff */
[----:B------:R-:W-:Y:S01]  /*7570*/  FADD.FTZ R36, R37, R36 ;  /* 0x0000002425247221 */ /* 0x000fe20000010000 */
[----:B------:R-:W-:-:S03]  /*7580*/  PRMT R37, R151, 0x7632, R37 ;  /* 0x0000763297257816 */ /* 0x000fc60000000025 */
[--C-:B------:R-:W-:Y:S01]  /*7590*/  FADD.FTZ R172, R172, R36.reuse ;  /* 0x00000024acac7221 */ /* 0x100fe20000010000 */
[----:B------:R-:W-:Y:S02]  /*75a0*/  PRMT R36, R47, 0x7632, R36 ;  /* 0x000076322f247816 */ /* 0x000fe40000000024 */
[----:B------:R-:W-:-:S03]  /*75b0*/  SHF.L.U32 R37, R37, 0x10, RZ ;  /* 0x0000001025257819 */ /* 0x000fc600000006ff */
[----:B------:R-:W-:-:S04]  /*75c0*/  IMAD.U32 R36, R36, 0x10000, RZ ;  /* 0x0001000024247824 */ /* 0x000fc800078e00ff */
[----:B------:R-:W-:Y:S01]  /*75d0*/  FADD.FTZ R36, R37, R36 ;  /* 0x0000002425247221 */ /* 0x000fe20000010000 */
[----:B------:R-:W-:-:S04]  /*75e0*/  PRMT R37, R43, 0x7632, R37 ;  /* 0x000076322b257816 */ /* 0x000fc80000000025 */
[----:B------:R-:W-:-:S05]  /*75f0*/  SHF.L.U32 R37, R37, 0x10, RZ ;  /* 0x0000001025257819 */ /* 0x000fca00000006ff */
[----:B------:R-:W-:Y:S01]  /*7600*/  FADD.FTZ R179, R36, R37 ;  /* 0x0000002524b37221 */ /* 0x000fe20000010000 */
[----:B------:R-:W-:Y:S02]  /*7610*/  F2FP.BF16.F32.PACK_AB R37, R22, R32 ;  /* 0x000000201625723e */ /* 0x000fe400000010ff */
[----:B------:R-:W-:Y:S02]  /*7620*/  F2FP.BF16.F32.PACK_AB R36, R21, R31 ;  /* 0x0000001f1524723e */ /* 0x000fe400000010ff */
[----:B------:R-:W-:-:S07]  /*7630*/  F2FP.BF16.F32.PACK_AB R39, R179, R172 ;  /* 0x000000acb327723e */ /* 0x000fce00000010ff */
.L_x_45:
[----:B------:R-:W0:Y:S01]  /*7640*/  @UP0 LDCU.64 UR6, c[0x0][0x3a8] ;  /* 0x00007500ff0607ac */ /* 0x000e220008000a00 */
[----:B------:R-:W-:Y:S01]  /*7650*/  PLOP3.LUT P0, PT, PT, PT, UP0, 0x80, 0x8 ;  /* 0x000000000008781c */ /* 0x000fe20003f0f008 */
[----:B------:R-:W-:-:S12]  /*7660*/  HFMA2 R148, -RZ, RZ, 0, 9.5367431640625e-07 ;  /* 0x00000010ff947431 */ /* 0x000fd800000001ff */
[----:B0-----:R-:W-:Y:S01]  /*7670*/  @P0 IMAD.WIDE.U32 R148, R152, R148, UR6 ;  /* 0x0000000698940e25 */ /* 0x001fe2000f8e0094 */
[----:B------:R-:W-:-:S13]  /*7680*/  PLOP3.LUT P0, PT, PT, PT, UP0, 0x80, 0x8 ;  /* 0x000000000008781c */ /* 0x000fda0003f0f008 */
[----:B------:R0:W-:Y:S02]  /*7690*/  @P0 STG.E.128 desc[UR8][R148.64], R36 ;  /* 0x0000002494000986 */ /* 0x0001e4000c101d08 */
.L_x_42:
[----:B------:R-:W-:Y:S05]  /*76a0*/  BSYNC.RECONVERGENT B0 ;  /* 0x0000000000007941 */ /* 0x000fea0003800200 */
.L_x_41:
[----:B01234-:R-:W-:Y:S01]  /*76b0*/  FADD.FTZ R148, RZ, R30 ;  /* 0x0000001eff947221 */ /* 0x01ffe20000010000 */
[C---:B------:R-:W-:Y:S01]  /*76c0*/  ISETP.GE.U32.AND P0, PT, R17.reuse, 0x80, PT ;  /* 0x000000801100780c */ /* 0x040fe20003f06070 */
[----:B------:R-:W0:Y:S01]  /*76d0*/  S2R R155, SR_TID.X ;  /* 0x00000000009b7919 */ /* 0x000e220000002100 */
[----:B------:R-:W-:Y:S01]  /*76e0*/  ISETP.GT.U32.AND P6, PT, R17, 0xff, PT ;  /* 0x000000ff1100780c */ /* 0x000fe20003fc4070 */
[----:B------:R-:W-:Y:S01]  /*76f0*/  FADD.FTZ R148, R15, R148 ;  /* 0x000000940f947221 */ /* 0x000fe20000010000 */
[----:B------:R-:W-:Y:S01]  /*7700*/  LOP3.LUT R24, R24, 0xffffffbf, RZ, 0xc0, !PT ;  /* 0xffffffbf18187812 */ /* 0x000fe200078ec0ff */
[----:B------:R-:W-:Y:S02]  /*7710*/  BSSY.RECONVERGENT B0, `(.L_x_47) ;  /* 0x00000d3000007945 */ /* 0x000fe40003800200 */
[----:B------:R-:W-:Y:S01]  /*7720*/  FADD.FTZ R148, R158, R148 ;  /* 0x000000949e947221 */ /* 0x000fe20000010000 */
[----:B------:R-:W-:Y:S02]  /*7730*/  @P1 LOP3.LUT R24, R24, 0x40, RZ, 0xfc, !PT ;  /* 0x0000004018181812 */ /* 0x000fe400078efcff */
[----:B------:R-:W-:Y:S01]  /*7740*/  ISETP.GT.U32.AND P1, PT, R17, 0x17f, PT ;  /* 0x0000017f1100780c */ /* 0x000fe20003f24070 */
[----:B------:R-:W-:-:S04]  /*7750*/  FADD.FTZ R148, R14, R148 ;  /* 0x000000940e947221 */ /* 0x000fc80000010000 */
[----:B------:R-:W-:-:S04]  /*7760*/  FADD.FTZ R148, R159, R148 ;  /* 0x000000949f947221 */ /* 0x000fc80000010000 */
[----:B------:R-:W-:-:S04]  /*7770*/  FADD.FTZ R148, R13, R148 ;  /* 0x000000940d947221 */ /* 0x000fc80000010000 */
[----:B------:R-:W-:-:S04]  /*7780*/  FADD.FTZ R148, R160, R148 ;  /* 0x00000094a0947221 */ /* 0x000fc80000010000 */
[----:B------:R-:W-:-:S05]  /*7790*/  FADD.FTZ R148, R173, R148 ;  /* 0x00000094ad947221 */ /* 0x000fca0000010000 */
[----:B------:R-:W-:-:S05]  /*77a0*/  FSEL R148, R148, RZ, P0 ;  /* 0x000000ff94947208 */ /* 0x000fca0000000000 */
[----:B------:R-:W-:-:S04]  /*77b0*/  FADD.FTZ R149, R29, R148 ;  /* 0x000000941d957221 */ /* 0x000fc80000010000 */
[----:B------:R-:W-:-:S04]  /*77c0*/  FADD.FTZ R149, R12, R149 ;  /* 0x000000950c957221 */ /* 0x000fc80000010000 */
[----:B------:R-:W-:-:S04]  /*77d0*/  FADD.FTZ R149, R157, R149 ;  /* 0x000000959d957221 */ /* 0x000fc80000010000 */
[----:B------:R-:W-:-:S04]  /*77e0*/  FADD.FTZ R149, R11, R149 ;  /* 0x000000950b957221 */ /* 0x000fc80000010000 */
[----:B------:R-:W-:-:S04]  /*77f0*/  FADD.FTZ R149, R161, R149 ;  /* 0x00000095a1957221 */ /* 0x000fc80000010000 */
[----:B------:R-:W-:-:S04]  /*7800*/  FADD.FTZ R149, R10, R149 ;  /* 0x000000950a957221 */ /* 0x000fc80000010000 */
[----:B------:R-:W-:-:S04]  /*7810*/  FADD.FTZ R149, R162, R149 ;  /* 0x00000095a2957221 */ /* 0x000fc80000010000 */
[----:B------:R-:W-:-:S04]  /*7820*/  @P6 FADD.FTZ R148, R174, R149 ;  /* 0x00000095ae946221 */ /* 0x000fc80000010000 */
[----:B------:R-:W-:-:S04]  /*7830*/  FADD.FTZ R149, R28, R148 ;  /* 0x000000941c957221 */ /* 0x000fc80000010000 */
[----:B------:R-:W-:-:S04]  /*7840*/  FADD.FTZ R149, R9, R149 ;  /* 0x0000009509957221 */ /* 0x000fc80000010000 */
[----:B------:R-:W-:-:S04]  /*7850*/  FADD.FTZ R149, R156, R149 ;  /* 0x000000959c957221 */ /* 0x000fc80000010000 */
[----:B------:R-:W-:-:S04]  /*7860*/  FADD.FTZ R149, R8, R149 ;  /* 0x0000009508957221 */ /* 0x000fc80000010000 */
[----:B------:R-:W-:-:S04]  /*7870*/  FADD.FTZ R149, R163, R149 ;  /* 0x00000095a3957221 */ /* 0x000fc80000010000 */
[----:B------:R-:W-:-:S04]  /*7880*/  FADD.FTZ R149, R7, R149 ;  /* 0x0000009507957221 */ /* 0x000fc80000010000 */
[----:B------:R-:W-:-:S04]  /*7890*/  FADD.FTZ R149, R164, R149 ;  /* 0x00000095a4957221 */ /* 0x000fc80000010000 */
[----:B------:R-:W-:Y:S01]  /*78a0*/  @P1 FADD.FTZ R148, R175, R149 ;  /* 0x00000095af941221 */ /* 0x000fe20000010000 */
[----:B------:R-:W-:-:S03]  /*78b0*/  ISETP.GT.U32.AND P1, PT, R17, 0x1ff, PT ;  /* 0x000001ff1100780c */ /* 0x000fc60003f24070 */
        /* <DEDUP_REMOVED lines=35> */
[----:B------:R-:W-:-:S04]  /*7af0*/  LOP3.LUT P1, RZ, R24, 0x40, RZ, 0xc0, !PT ;  /* 0x0000004018ff7812 */ /* 0x000fc8000782c0ff */
[----:B------:R-:W1:Y:S02]  /*7b00*/  SHFL.BFLY PT, R149, R148, 0x1, 0x1f ;  /* 0x0c201f0094957f89 */ /* 0x000e6400000e0000 */
[----:B-1----:R-:W-:-:S05]  /*7b10*/  FADD.FTZ R149, R148, R149 ;  /* 0x0000009594957221 */ /* 0x002fca0000010000 */
[----:B------:R-:W1:Y:S02]  /*7b20*/  SHFL.BFLY PT, R148, R149, 0x2, 0x1f ;  /* 0x0c401f0095947f89 */ /* 0x000e6400000e0000 */
[----:B-1----:R-:W-:-:S05]  /*7b30*/  FADD.FTZ R148, R149, R148 ;  /* 0x0000009495947221 */ /* 0x002fca0000010000 */
[----:B------:R-:W1:Y:S02]  /*7b40*/  SHFL.BFLY PT, R149, R148, 0x4, 0x1f ;  /* 0x0c801f0094957f89 */ /* 0x000e6400000e0000 */
[----:B-1----:R-:W-:-:S05]  /*7b50*/  FADD.FTZ R149, R148, R149 ;  /* 0x0000009594957221 */ /* 0x002fca0000010000 */
[----:B------:R-:W1:Y:S02]  /*7b60*/  SHFL.BFLY PT, R148, R149, 0x8, 0x1f ;  /* 0x0d001f0095947f89 */ /* 0x000e6400000e0000 */
[----:B-1----:R-:W-:-:S05]  /*7b70*/  FADD.FTZ R148, R149, R148 ;  /* 0x0000009495947221 */ /* 0x002fca0000010000 */
[----:B------:R-:W1:Y:S02]  /*7b80*/  SHFL.BFLY PT, R149, R148, 0x10, 0x1f ;  /* 0x0e001f0094957f89 */ /* 0x000e6400000e0000 */
[----:B-1----:R-:W-:-:S04]  /*7b90*/  FADD.FTZ R148, R148, R149 ;  /* 0x0000009594947221 */ /* 0x002fc80000010000 */
[----:B------:R-:W-:-:S04]  /*7ba0*/  FMUL.FTZ R148, R193, R148 ;  /* 0x00000094c1947220 */ /* 0x000fc80000410000 */
[--C-:B------:R-:W-:Y:S01]  /*7bb0*/  FADD.FTZ R149, R30, -R148.reuse ;  /* 0x800000941e957221 */ /* 0x100fe20000010000 */
[--C-:B------:R-:W-:Y:S01]  /*7bc0*/  FADD.FTZ R150, R15, -R148.reuse ;  /* 0x800000940f967221 */ /* 0x100fe20000010000 */
[----:B------:R-:W-:Y:S02]  /*7bd0*/  FADD.FTZ R151, R12, -R148 ;  /* 0x800000940c977221 */ /* 0x000fe40000010000 */
[----:B------:R-:W-:-:S04]  /*7be0*/  FFMA.FTZ R149, R149, R149, RZ ;  /* 0x0000009595957223 */ /* 0x000fc800000100ff */
[----:B------:R-:W-:Y:S01]  /*7bf0*/  FFMA.FTZ R149, R150, R150, R149 ;  /* 0x0000009696957223 */ /* 0x000fe20000010095 */
[----:B------:R-:W-:-:S04]  /*7c00*/  FADD.FTZ R150, R158, -R148 ;  /* 0x800000949e967221 */ /* 0x000fc80000010000 */
        /* <DEDUP_REMOVED lines=12> */
[----:B------:R-:W-:-:S05]  /*7cd0*/  FSEL R149, R149, RZ, P0 ;  /* 0x000000ff95957208 */ /* 0x000fca0000000000 */
[----:B------:R-:W-:-:S04]  /*7ce0*/  FFMA.FTZ R150, R150, R150, R149 ;  /* 0x0000009696967223 */ /* 0x000fc80000010095 */
        /* <DEDUP_REMOVED lines=12> */
[----:B------:R-:W-:Y:S01]  /*7db0*/  @P6 FFMA.FTZ R149, R151, R151, R150 ;  /* 0x0000009797956223 */ /* 0x000fe20000010096 */
[--C-:B------:R-:W-:Y:S01]  /*7dc0*/  FADD.FTZ R150, R28, -R148.reuse ;  /* 0x800000941c967221 */ /* 0x100fe20000010000 */
[----:B------:R-:W-:Y:S01]  /*7dd0*/  FADD.FTZ R151, R9, -R148 ;  /* 0x8000009409977221 */ /* 0x000fe20000010000 */
[----:B------:R-:W-:Y:S02]  /*7de0*/  ISETP.GT.U32.AND P6, PT, R17, 0x17f, PT ;  /* 0x0000017f1100780c */ /* 0x000fe40003fc4070 */
        /* <DEDUP_REMOVED lines=82> */
[----:B0-----:R-:W-:-:S04]  /*8310*/  LOP3.LUT P6, RZ, R155, 0x1f, RZ, 0xc0, !PT ;  /* 0x0000001f9bff7812 */ /* 0x001fc800078cc0ff */
[----:B------:R-:W0:Y:S02]  /*8320*/  SHFL.BFLY PT, R150, R149, 0x1, 0x1f ;  /* 0x0c201f0095967f89 */ /* 0x000e2400000e0000 */
[----:B0-----:R-:W-:-:S05]  /*8330*/  FADD.FTZ R150, R149, R150 ;  /* 0x0000009695967221 */ /* 0x001fca0000010000 */
[----:B------:R-:W0:Y:S02]  /*8340*/  SHFL.BFLY PT, R149, R150, 0x2, 0x1f ;  /* 0x0c401f0096957f89 */ /* 0x000e2400000e0000 */
[----:B0-----:R-:W-:-:S05]  /*8350*/  FADD.FTZ R149, R150, R149 ;  /* 0x0000009596957221 */ /* 0x001fca0000010000 */
[----:B------:R-:W0:Y:S02]  /*8360*/  SHFL.BFLY PT, R150, R149, 0x4, 0x1f ;  /* 0x0c801f0095967f89 */ /* 0x000e2400000e0000 */
[----:B0-----:R-:W-:-:S05]  /*8370*/  FADD.FTZ R150, R149, R150 ;  /* 0x0000009695967221 */ /* 0x001fca0000010000 */
[----:B------:R-:W0:Y:S02]  /*8380*/  SHFL.BFLY PT, R149, R150, 0x8, 0x1f ;  /* 0x0d001f0096957f89 */ /* 0x000e2400000e0000 */
[----:B0-----:R-:W-:-:S05]  /*8390*/  FADD.FTZ R149, R150, R149 ;  /* 0x0000009596957221 */ /* 0x001fca0000010000 */
[----:B------:R-:W0:Y:S02]  /*83a0*/  SHFL.BFLY PT, R150, R149, 0x10, 0x1f ;  /* 0x0e001f0095967f89 */ /* 0x000e2400000e0000 */
[----:B0-----:R-:W-:Y:S01]  /*83b0*/  FADD.FTZ R149, R149, R150 ;  /* 0x0000009695957221 */ /* 0x001fe20000010000 */
[----:B------:R-:W-:Y:S06]  /*83c0*/  @P6 BRA `(.L_x_48) ;  /* 0x00000000001c6947 */ /* 0x000fec0003800000 */
[----:B------:R-:W0:Y:S01]  /*83d0*/  S2UR UR6, SR_CgaCtaId ;  /* 0x00000000000679c3 */ /* 0x000e220000008800 */
[----:B------:R-:W-:Y:S01]  /*83e0*/  UMOV UR4, 0x400 ;  /* 0x0000040000047882 */ /* 0x000fe20000000000 */
[----:B------:R-:W-:-:S04]  /*83f0*/  SHF.R.U32.HI R150, RZ, 0x2, R155 ;  /* 0x00000002ff967819 */ /* 0x000fc8000001169b */
[----:B------:R-:W-:Y:S01]  /*8400*/  LOP3.LUT R150, R150, 0x18, RZ, 0xc0, !PT ;  /* 0x0000001896967812 */ /* 0x000fe200078ec0ff */
[----:B0-----:R-:W-:-:S04]  /*8410*/  ULEA UR4, UR6, UR4, 0x18 ;  /* 0x0000000406047291 */ /* 0x001fc8000f8ec0ff */
[----:B------:R-:W-:-:S09]  /*8420*/  @UP2 UIADD3 UR4, UPT, UPT, UR4, 0x20, URZ ;  /* 0x0000002004042890 */ /* 0x000fd2000fffe0ff */
[----:B------:R0:W-:Y:S03]  /*8430*/  STS.64 [R150+UR4], R148 ;  /* 0x0000009496007988 */ /* 0x0001e60008000a04 */
.L_x_48:
[----:B------:R-:W-:Y:S05]  /*8440*/  BSYNC.RECONVERGENT B0 ;  /* 0x0000000000007941 */ /* 0x000fea0003800200 */
.L_x_47:
[----:B------:R-:W-:Y:S01]  /*8450*/  LOP3.LUT R151, R155, 0x1f, RZ, 0xc0, !PT ;  /* 0x0000001f9b977812 */ /* 0x000fe200078ec0ff */
[----:B------:R-:W-:Y:S01]  /*8460*/  BAR.SYNC.DEFER_BLOCKING 0x0 ;  /* 0x0000000000007b1d */ /* 0x000fe20000010000 */
[----:B0-----:R-:W-:Y:S01]  /*8470*/  IMAD.MOV.U32 R150, RZ, RZ, RZ ;  /* 0x000000ffff967224 */ /* 0x001fe200078e00ff */
[----:B------:R-:W-:Y:S02]  /*8480*/  CS2R R148, SRZ ;  /* 0x0000000000947805 */ /* 0x000fe4000001ff00 */
[----:B------:R-:W-:Y:S02]  /*8490*/  ISETP.GT.U32.AND P6, PT, R151, 0x3, PT ;  /* 0x000000039700780c */ /* 0x000fe40003fc4070 */
[----:B------:R-:W-:Y:S11]  /*84a0*/  BSSY.RECONVERGENT B0, `(.L_x_49) ;  /* 0x000000a000007945 */ /* 0x000ff60003800200 */
[----:B------:R-:W-:Y:S05]  /*84b0*/  @P6 BRA `(.L_x_50) ;  /* 0x0000000000206947 */ /* 0x000fea0003800000 */
[----:B------:R-:W0:Y:S01]  /*84c0*/  S2UR UR6, SR_CgaCtaId ;  /* 0x00000000000679c3 */ /* 0x000e220000008800 */
[----:B------:R-:W-:Y:S01]  /*84d0*/  UMOV UR4, 0x400 ;  /* 0x0000040000047882 */ /* 0x000fe20000000000 */
[----:B------:R-:W-:Y:S02]  /*84e0*/  SHF.L.U32 R148, R155, 0x3, RZ ;  /* 0x000000039b947819 */ /* 0x000fe400000006ff */
[----:B------:R-:W-:Y:S02]  /*84f0*/  MOV R150, R192 ;  /* 0x000000c000967202 */ /* 0x000fe40000000f00 */
[----:B------:R-:W-:Y:S01]  /*8500*/  LOP3.LUT R148, R148, 0xf8, RZ, 0xc0, !PT ;  /* 0x000000f894947812 */ /* 0x000fe200078ec0ff */
[----:B0-----:R-:W-:-:S04]  /*8510*/  ULEA UR4, UR6, UR4, 0x18 ;  /* 0x0000000406047291 */ /* 0x001fc8000f8ec0ff */
[----:B------:R-:W-:-:S09]  /*8520*/  @UP2 UIADD3 UR4, UPT, UPT, UR4, 0x20, URZ ;  /* 0x0000002004042890 */ /* 0x000fd2000fffe0ff */
[----:B------:R-:W0:Y:S03]  /*8530*/  LDS.64 R148, [R148+UR4] ;  /* 0x0000000494947984 */ /* 0x000e260008000a00 */
.L_x_50:
[----:B------:R-:W-:Y:S05]  /*8540*/  BSYNC.RECONVERGENT B0 ;  /* 0x0000000000007941 */ /* 0x000fea0003800200 */
.L_x_49:
[----:B------:R-:W1:Y:S01]  /*8550*/  SHFL.DOWN PT, R154, R150, 0x2, 0x1f ;  /* 0x08401f00969a7f89 */ /* 0x000e6200000e0000 */
[----:B------:R-:W-:Y:S01]  /*8560*/  I2FP.F32.S32 R153, R150 ;  /* 0x0000009600997245 */ /* 0x000fe20000201400 */
[----:B------:R-:W-:Y:S01]  /*8570*/  BSSY.RECONVERGENT B0, `(.L_x_51) ;  /* 0x0000086000007945 */ /* 0x000fe20003800200 */
[----:B------:R-:W-:Y:S01]  /*8580*/  ISETP.NE.AND P6, PT, RZ, UR10, PT ;  /* 0x0000000aff007c0c */ /* 0x000fe2000bfc5270 */
[----:B0-----:R-:W0:Y:S01]  /*8590*/  SHFL.DOWN PT, R152, R148, 0x2, 0x1f ;  /* 0x08401f0094987f89 */ /* 0x001e2200000e0000 */
[----:B-1----:R-:W-:Y:S01]  /*85a0*/  IMAD.IADD R150, R154, 0x1, R150 ;  /* 0x000000019a967824 */ /* 0x002fe200078e0296 */
[----:B------:R-:W-:Y:S01]  /*85b0*/  I2FP.F32.S32 R154, R154 ;  /* 0x0000009a009a7245 */ /* 0x000fe20000201400 */
[----:B0-----:R-:W-:-:S04]  /*85c0*/  FADD.FTZ R151, -R152, R148 ;  /* 0x0000009498977221 */ /* 0x001fc80000010100 */
[----:B------:R-:W-:Y:S01]  /*85d0*/  FMUL.FTZ R152, R152, R154 ;  /* 0x0000009a98987220 */ /* 0x000fe20000410000 */
[----:B------:R-:W-:-:S03]  /*85e0*/  FMUL.FTZ R151, R151, R151 ;  /* 0x0000009797977220 */ /* 0x000fc60000410000 */
[----:B------:R-:W-:Y:S01]  /*85f0*/  FFMA.FTZ R152, R153, R148, R152 ;  /* 0x0000009499987223 */ /* 0x000fe20000010098 */
[----:B------:R-:W-:Y:S01]  /*8600*/  I2FP.F32.S32 R148, R150 ;  /* 0x0000009600947245 */ /* 0x000fe20000201400 */
[----:B------:R-:W-:Y:S02]  /*8610*/  FMUL.FTZ R151, R151, R153 ;  /* 0x0000009997977220 */ /* 0x000fe40000410000 */
[----:B------:R-:W0:Y:S02]  /*8620*/  SHFL.DOWN PT, R153, R149, 0x2, 0x1f ;  /* 0x08401f0095997f89 */ /* 0x000e2400000e0000 */
[----:B------:R-:W-:Y:S02]  /*8630*/  FMUL.FTZ R151, R151, R154 ;  /* 0x0000009a97977220 */ /* 0x000fe40000410000 */
[----:B------:R-:W1:Y:S01]  /*8640*/  SHFL.DOWN PT, R154, R150, 0x1, 0x1f ;  /* 0x08201f00969a7f89 */ /* 0x000e6200000e0000 */
[----:B0-----:R-:W-:Y:S02]  /*8650*/  FADD.FTZ R153, R153, R149 ;  /* 0x0000009599997221 */ /* 0x001fe40000010000 */
[----:B------:R-:W0:Y:S01]  /*8660*/  MUFU.RCP R149, R148 ;  /* 0x0000009400957308 */ /* 0x000e220000001000 */
[----:B-1----:R-:W-:-:S02]  /*8670*/  IADD3 R150, PT, PT, R150, R154, RZ ;  /* 0x0000009a96967210 */ /* 0x002fc40007ffe0ff */
[----:B------:R-:W-:Y:S02]  /*8680*/  I2FP.F32.S32 R154, R154 ;  /* 0x0000009a009a7245 */ /* 0x000fe40000201400 */
[----:B------:R-:W-:-:S06]  /*8690*/  I2FP.F32.S32 R150, R150 ;  /* 0x0000009600967245 */ /* 0x000fcc0000201400 */
[----:B------:R-:W1:Y:S01]  /*86a0*/  MUFU.RCP R150, R150 ;  /* 0x0000009600967308 */ /* 0x000e620000001000 */
[C---:B0-----:R-:W-:Y:S01]  /*86b0*/  FMUL.FTZ R152, R149.reuse, R152 ;  /* 0x0000009895987220 */ /* 0x041fe20000410000 */
[----:B------:R-:W-:-:S04]  /*86c0*/  FFMA.FTZ R151, R149, R151, R153 ;  /* 0x0000009795977223 */ /* 0x000fc80000010099 */
[----:B------:R-:W0:Y:S02]  /*86d0*/  SHFL.DOWN PT, R153, R152, 0x1, 0x1f ;  /* 0x08201f0098997f89 */ /* 0x000e2400000e0000 */
[----:B0-----:R-:W-:Y:S01]  /*86e0*/  FADD.FTZ R149, R152, -R153 ;  /* 0x8000009998957221 */ /* 0x001fe20000010000 */
[----:B------:R-:W-:-:S03]  /*86f0*/  FMUL.FTZ R153, R153, R154 ;  /* 0x0000009a99997220 */ /* 0x000fc60000410000 */
[----:B------:R-:W-:Y:S01]  /*8700*/  FMUL.FTZ R149, R149, R149 ;  /* 0x0000009595957220 */ /* 0x000fe20000410000 */
[----:B------:R-:W-:-:S03]  /*8710*/  FFMA.FTZ R153, R148, R152, R153 ;  /* 0x0000009894997223 */ /* 0x000fc60000010099 */
[----:B------:R-:W-:Y:S02]  /*8720*/  FMUL.FTZ R149, R148, R149 ;  /* 0x0000009594957220 */ /* 0x000fe40000410000 */
[----:B------:R-:W0:Y:S02]  /*8730*/  SHFL.DOWN PT, R148, R151, 0x1, 0x1f ;  /* 0x08201f0097947f89 */ /* 0x000e2400000e0000 */
[----:B------:R-:W-:Y:S01]  /*8740*/  FMUL.FTZ R149, R149, R154 ;  /* 0x0000009a95957220 */ /* 0x000fe20000410000 */
[----:B0-----:R-:W-:-:S04]  /*8750*/  FADD.FTZ R148, R151, R148 ;  /* 0x0000009497947221 */ /* 0x001fc80000010000 */
[C---:B-1----:R-:W-:Y:S01]  /*8760*/  FFMA.FTZ R148, R150.reuse, R149, R148 ;  /* 0x0000009596947223 */ /* 0x042fe20000010094 */
[----:B------:R-:W-:Y:S01]  /*8770*/  FMUL.FTZ R150, R150, R153 ;  /* 0x0000009996967220 */ /* 0x000fe20000410000 */
[----:B------:R-:W0:Y:S04]  /*8780*/  LDC R149, c[0x0][0x448] ;  /* 0x00011200ff957b82 */ /* 0x000e280000000800 */
[----:B------:R-:W0:Y:S04]  /*8790*/  SHFL.IDX PT, R148, R148, RZ, 0x1f ;  /* 0x00001fff94947589 */ /* 0x000e2800000e0000 */
[----:B------:R-:W1:Y:S01]  /*87a0*/  SHFL.IDX PT, R150, R150, RZ, 0x1f ;  /* 0x00001fff96967589 */ /* 0x000e6200000e0000 */
[----:B0-----:R-:W-:Y:S01]  /*87b0*/  FFMA.FTZ R148, R148, UR11, R149 ;  /* 0x0000000b94947c23 */ /* 0x001fe20008010095 */
[----:B-1----:R-:W-:-:S05]  /*87c0*/  FMUL.FTZ R149, R150, R150 ;  /* 0x0000009696957220 */ /* 0x002fca0000410000 */
[----:B------:R-:W-:Y:S02]  /*87d0*/  FSEL R149, R149, RZ, P6 ;  /* 0x000000ff95957208 */ /* 0x000fe40003000000 */
[----:B------:R-:W-:-:S03]  /*87e0*/  ISETP.NE.AND P6, PT, R155, RZ, PT ;  /* 0x000000ff9b00720c */ /* 0x000fc60003fc5270 */
[----:B------:R-:W-:-:S04]  /*87f0*/  FADD.FTZ R148, R148, R149 ;  /* 0x0000009594947221 */ /* 0x000fc80000010000 */
[----:B------:R0:W1:Y:S06]  /*8800*/  MUFU.RSQ R151, R148 ;  /* 0x0000009400977308 */ /* 0x00006c0000001400 */
[----:B0-----:R-:W0:Y:S01]  /*8810*/  @!P6 LDC.64 R148, c[0x0][0x3c0] ;  /* 0x0000f000ff94eb82 */ /* 0x001e220000000a00 */
[----:B-1----:R-:W-:Y:S02]  /*8820*/  R2UR UR4, R151 ;  /* 0x00000000970472ca */ /* 0x002fe400000e0000 */
[----:B------:R-:W-:-:S05]  /*8830*/  MOV R151, UR5 ;  /* 0x0000000500977c02 */ /* 0x000fca0008000f00 */
[----:B0-----:R-:W-:-:S05]  /*8840*/  @!P6 IMAD.WIDE R148, R151, 0x4, R148 ;  /* 0x000000049794e825 */ /* 0x001fca00078e0294 */
[----:B------:R0:W-:Y:S02]  /*8850*/  @!P6 STG.E desc[UR8][R148.64], R150 ;  /* 0x000000969400e986 */ /* 0x0001e4000c101908 */
[----:B0-----:R-:W0:Y:S02]  /*8860*/  @!P6 LDC.64 R148, c[0x0][0x3c8] ;  /* 0x0000f200ff94eb82 */ /* 0x001e240000000a00 */
[----:B0-----:R-:W-:-:S04]  /*8870*/  @!P6 IMAD.WIDE R148, R151, 0x4, R148 ;  /* 0x000000049794e825 */ /* 0x001fc800078e0294 */
[----:B------:R-:W-:-:S05]  /*8880*/  IMAD.U32 R151, RZ, RZ, UR4 ;  /* 0x00000004ff977e24 */ /* 0x000fca000f8e00ff */
[----:B------:R0:W-:Y:S01]  /*8890*/  @!P6 STG.E desc[UR8][R148.64], R151 ;  /* 0x000000979400e986 */ /* 0x0001e2000c101908 */
[----:B------:R-:W-:-:S04]  /*88a0*/  ISETP.NE.AND P6, PT, RZ, UR10, PT ;  /* 0x0000000aff007c0c */ /* 0x000fc8000bfc5270 */
[----:B------:R-:W-:-:S04]  /*88b0*/  FSEL R150, R150, RZ, !P6 ;  /* 0x000000ff96967208 */ /* 0x000fc80007000000 */
[----:B------:R-:W-:Y:S01]  /*88c0*/  R2UR UR6, R150 ;  /* 0x00000000960672ca */ /* 0x000fe200000e0000 */
[----:B------:R-:W-:-:S14]  /*88d0*/  @!P0 BRA `(.L_x_52) ;  /* 0x00000004003c8947 */ /* 0x000fdc0003800000 */
[----:B------:R-:W-:Y:S01]  /*88e0*/  FADD.FTZ R248, R160, -UR6 ;  /* 0x80000006a0f87e21 */ /* 0x000fe20008010000 */
[----:B------:R-:W-:Y:S01]  /*88f0*/  SHF.L.U32 R153, R191, 0x10, RZ ;  /* 0x00000010bf997819 */ /* 0x000fe200000006ff */
[----:B0-----:R-:W-:Y:S01]  /*8900*/  IMAD.U32 R148, R187, 0x10000, RZ ;  /* 0x00010000bb947824 */ /* 0x001fe200078e00ff */
[----:B------:R-:W-:Y:S01]  /*8910*/  SHF.L.U32 R150, R91, 0x10, RZ ;  /* 0x000000105b967819 */ /* 0x000fe200000006ff */
[----:B------:R-:W-:Y:S01]  /*8920*/  FMUL.FTZ R248, R248, UR4 ;  /* 0x00000004f8f87c20 */ /* 0x000fe20008410000 */
[----:B------:R-:W-:Y:S01]  /*8930*/  SHF.L.U32 R149, R67, 0x10, RZ ;  /* 0x0000001043957819 */ /* 0x000fe200000006ff */
[----:B------:R-:W-:Y:S01]  /*8940*/  FADD.FTZ R155, R173, -UR6 ;  /* 0x80000006ad9b7e21 */ /* 0x000fe20008010000 */
[----:B------:R-:W-:Y:S01]  /*8950*/  SHF.L.U32 R151, R206, 0x10, RZ ;  /* 0x00000010ce977819 */ /* 0x000fe200000006ff */
[C---:B------:R-:W-:Y:S01]  /*8960*/  FFMA.FTZ R153, R248.reuse, R153, R150 ;  /* 0x00000099f8997223 */ /* 0x040fe20000010096 */
[----:B------:R-:W-:Y:S02]  /*8970*/  IMAD.U32 R150, R207, 0x10000, RZ ;  /* 0x00010000cf967824 */ /* 0x000fe400078e00ff */
[----:B------:R-:W-:Y:S01]  /*8980*/  FFMA.FTZ R248, R248, R148, R149 ;  /* 0x00000094f8f87223 */ /* 0x000fe20000010095 */
[----:B------:R-:W-:Y:S01]  /*8990*/  FMUL.FTZ R155, R155, UR4 ;  /* 0x000000049b9b7c20 */ /* 0x000fe20008410000 */
[----:B------:R-:W-:Y:S01]  /*89a0*/  SHF.L.U32 R148, R208, 0x10, RZ ;  /* 0x00000010d0947819 */ /* 0x000fe200000006ff */
[----:B------:R-:W-:Y:S01]  /*89b0*/  FADD.FTZ R247, R159, -UR6 ;  /* 0x800000069ff77e21 */ /* 0x000fe20008010000 */
[----:B------:R-:W-:Y:S01]  /*89c0*/  SHF.L.U32 R149, R209, 0x10, RZ ;  /* 0x00000010d1957819 */ /* 0x000fe200000006ff */
[----:B------:R-:W-:Y:S01]  /*89d0*/  FFMA.FTZ R151, R155, R151, R150 ;  /* 0x000000979b977223 */ /* 0x000fe20000010096 */
[----:B------:R-:W-:Y:S01]  /*89e0*/  SHF.L.U32 R150, R90, 0x10, RZ ;  /* 0x000000105a967819 */ /* 0x000fe200000006ff */
[----:B------:R-:W-:Y:S01]  /*89f0*/  FMUL.FTZ R247, R247, UR4 ;  /* 0x00000004f7f77c20 */ /* 0x000fe20008410000 */
[----:B------:R-:W-:-:S02]  /*8a00*/  IMAD.U32 R152, R190, 0x10000, RZ ;  /* 0x00010000be987824 */ /* 0x000fc400078e00ff */
[----:B------:R-:W-:Y:S01]  /*8a10*/  FFMA.FTZ R155, R155, R148, R149 ;  /* 0x000000949b9b7223 */ /* 0x000fe20000010095 */
[----:B------:R-:W-:Y:S01]  /*8a20*/  SHF.L.U32 R148, R186, 0x10, RZ ;  /* 0x00000010ba947819 */ /* 0x000fe200000006ff */
[----:B------:R-:W-:Y:S02]  /*8a30*/  IMAD.U32 R149, R66, 0x10000, RZ ;  /* 0x0001000042957824 */ /* 0x000fe400078e00ff */
[----:B------:R-:W-:Y:S01]  /*8a40*/  FADD.FTZ R154, R13, -UR6 ;  /* 0x800000060d9a7e21 */ /* 0x000fe20008010000 */
[C---:B------:R-:W-:Y:S01]  /*8a50*/  FFMA.FTZ R152, R247.reuse, R152, R150 ;  /* 0x00000098f7987223 */ /* 0x040fe20000010096 */
[----:B------:R-:W-:Y:S01]  /*8a60*/  SHF.L.U32 R150, R202, 0x10, RZ ;  /* 0x00000010ca967819 */ /* 0x000fe200000006ff */
[----:B------:R-:W-:Y:S01]  /*8a70*/  FFMA.FTZ R247, R247, R148, R149 ;  /* 0x00000094f7f77223 */ /* 0x000fe20000010095 */
[----:B------:R-:W-:Y:S01]  /*8a80*/  SHF.L.U32 R243, R203, 0x10, RZ ;  /* 0x00000010cbf37819 */ /* 0x000fe200000006ff */
[----:B------:R-:W-:Y:S01]  /*8a90*/  FMUL.FTZ R154, R154, UR4 ;  /* 0x000000049a9a7c20 */ /* 0x000fe20008410000 */
[----:B------:R-:W-:Y:S01]  /*8aa0*/  SHF.L.U32 R149, R205, 0x10, RZ ;  /* 0x00000010cd957819 */ /* 0x000fe200000006ff */
[----:B------:R-:W-:-:S02]  /*8ab0*/  IMAD.U32 R148, R204, 0x10000, RZ ;  /* 0x00010000cc947824 */ /* 0x000fc400078e00ff */
[----:B------:R-:W-:Y:S01]  /*8ac0*/  FADD.FTZ R245, R158, -UR6 ;  /* 0x800000069ef57e21 */ /* 0x000fe20008010000 */
[C---:B------:R-:W-:Y:S01]  /*8ad0*/  FFMA.FTZ R150, R154.reuse, R150, R243 ;  /* 0x000000969a967223 */ /* 0x040fe200000100f3 */
[----:B------:R-:W-:Y:S01]  /*8ae0*/  SHF.L.U32 R243, R65, 0x10, RZ ;  /* 0x0000001041f37819 */ /* 0x000fe200000006ff */
[----:B------:R-:W-:Y:S01]  /*8af0*/  FFMA.FTZ R154, R154, R148, R149 ;  /* 0x000000949a9a7223 */ /* 0x000fe20000010095 */
[----:B------:R-:W-:Y:S01]  /*8b00*/  SHF.L.U32 R149, R189, 0x10, RZ ;  /* 0x00000010bd957819 */ /* 0x000fe200000006ff */
[----:B------:R-:W-:Y:S01]  /*8b10*/  FMUL.FTZ R245, R245, UR4 ;  /* 0x00000004f5f57c20 */ /* 0x000fe20008410000 */
[----:B------:R-:W-:Y:S02]  /*8b20*/  IMAD.U32 R148, R89, 0x10000, RZ ;  /* 0x0001000059947824 */ /* 0x000fe400078e00ff */
[----:B------:R-:W-:Y:S01]  /*8b30*/  FADD.FTZ R246, R14, -UR6 ;  /* 0x800000060ef67e21 */ /* 0x000fe20008010000 */
[----:B------:R-:W-:Y:S01]  /*8b40*/  IMAD.U32 R244, R201, 0x10000, RZ ;  /* 0x00010000c9f47824 */ /* 0x000fe200078e00ff */
[----:B------:R-:W-:Y:S01]  /*8b50*/  F2FP.BF16.F32.PACK_AB R150, R150, R152 ;  /* 0x000000989696723e */ /* 0x000fe200000010ff */
[----:B------:R-:W-:Y:S01]  /*8b60*/  FFMA.FTZ R149, R245, R149, R148 ;  /* 0x00000095f5957223 */ /* 0x000fe20000010094 */
[----:B------:R-:W-:Y:S01]  /*8b70*/  SHF.L.U32 R148, R185, 0x10, RZ ;  /* 0x00000010b9947819 */ /* 0x000fe200000006ff */
[----:B------:R-:W-:Y:S01]  /*8b80*/  FMUL.FTZ R246, R246, UR4 ;  /* 0x00000004f6f67c20 */ /* 0x000fe20008410000 */
[----:B------:R-:W-:-:S02]  /*8b90*/  SHF.L.U32 R152, R188, 0x10, RZ ;  /* 0x00000010bc987819 */ /* 0x000fc400000006ff */
[----:B------:R-:W-:Y:S01]  /*8ba0*/  F2FP.BF16.F32.PACK_AB R151, R151, R153 ;  /* 0x000000999797723e */ /* 0x000fe200000010ff */
[----:B------:R-:W-:Y:S01]  /*8bb0*/  FFMA.FTZ R245, R245, R148, R243 ;  /* 0x00000094f5f57223 */ /* 0x000fe200000100f3 */
[----:B------:R-:W-:Y:S01]  /*8bc0*/  SHF.L.U32 R243, R199, 0x10, RZ ;  /* 0x00000010c7f37819 */ /* 0x000fe200000006ff */
[----:B------:R-:W-:Y:S01]  /*8bd0*/  IMAD.U32 R148, R198, 0x10000, RZ ;  /* 0x00010000c6947824 */ /* 0x000fe200078e00ff */
[----:B------:R-:W-:Y:S02]  /*8be0*/  SHF.L.U32 R153, R64, 0x10, RZ ;  /* 0x0000001040997819 */ /* 0x000fe400000006ff */
[----:B------:R-:W-:Y:S01]  /*8bf0*/  SHF.L.U32 R249, R197, 0x10, RZ ;  /* 0x00000010c5f97819 */ /* 0x000fe200000006ff */
[----:B------:R-:W-:Y:S01]  /*8c00*/  FFMA.FTZ R148, R246, R148, R243 ;  /* 0x00000094f6947223 */ /* 0x000fe200000100f3 */
[----:B------:R-:W-:Y:S02]  /*8c10*/  SHF.L.U32 R243, R200, 0x10, RZ ;  /* 0x00000010c8f37819 */ /* 0x000fe400000006ff */
[----:B------:R-:W-:-:S02]  /*8c20*/  F2FP.BF16.F32.PACK_AB R155, R155, R248 ;  /* 0x000000f89b9b723e */ /* 0x000fc400000010ff */
[----:B------:R-:W-:Y:S01]  /*8c30*/  F2FP.BF16.F32.PACK_AB R149, R148, R149 ;  /* 0x000000959495723e */ /* 0x000fe200000010ff */
[----:B------:R-:W-:Y:S01]  /*8c40*/  FFMA.FTZ R246, R246, R243, R244 ;  /* 0x000000f3f6f67223 */ /* 0x000fe200000100f4 */
[----:B------:R-:W-:Y:S01]  /*8c50*/  FADD.FTZ R243, R30, -UR6 ;  /* 0x800000061ef37e21 */ /* 0x000fe20008010000 */
[----:B------:R-:W-:Y:S01]  /*8c60*/  SHF.L.U32 R148, R88, 0x10, RZ ;  /* 0x0000001058947819 */ /* 0x000fe200000006ff */
[----:B------:R-:W-:Y:S01]  /*8c70*/  FADD.FTZ R244, R15, -UR6 ;  /* 0x800000060ff47e21 */ /* 0x000fe20008010000 */
[----:B------:R-:W-:Y:S01]  /*8c80*/  F2FP.BF16.F32.PACK_AB R154, R154, R247 ;  /* 0x000000f79a9a723e */ /* 0x000fe200000010ff */
[----:B------:R-:W-:Y:S02]  /*8c90*/  FMUL.FTZ R243, R243, UR4 ;  /* 0x00000004f3f37c20 */ /* 0x000fe40008410000 */
[----:B------:R-:W-:Y:S02]  /*8ca0*/  FMUL.FTZ R244, R244, UR4 ;  /* 0x00000004f4f47c20 */ /* 0x000fe40008410000 */
[----:B------:R-:W-:Y:S01]  /*8cb0*/  FFMA.FTZ R152, R243, R152, R148 ;  /* 0x00000098f3987223 */ /* 0x000fe20000010094 */
[----:B------:R-:W-:-:S04]  /*8cc0*/  IMAD.U32 R148, R184, 0x10000, RZ ;  /* 0x00010000b8947824 */ /* 0x000fc800078e00ff */
[----:B------:R-:W-:Y:S01]  /*8cd0*/  FFMA.FTZ R243, R243, R148, R153 ;  /* 0x00000094f3f37223 */ /* 0x000fe20000010099 */
[----:B------:R-:W-:Y:S01]  /*8ce0*/  SHF.L.U32 R148, R194, 0x10, RZ ;  /* 0x00000010c2947819 */ /* 0x000fe200000006ff */
[----:B------:R-:W-:-:S04]  /*8cf0*/  IMAD.U32 R153, R195, 0x10000, RZ ;  /* 0x00010000c3997824 */ /* 0x000fc800078e00ff */
[----:B------:R-:W-:Y:S01]  /*8d00*/  FFMA.FTZ R148, R244, R148, R153 ;  /* 0x00000094f4947223 */ /* 0x000fe20000010099 */
[----:B------:R-:W-:-:S04]  /*8d10*/  SHF.L.U32 R153, R196, 0x10, RZ ;  /* 0x00000010c4997819 */ /* 0x000fc800000006ff */
[----:B------:R-:W-:Y:S01]  /*8d20*/  F2FP.BF16.F32.PACK_AB R148, R148, R152 ;  /* 0x000000989494723e */ /* 0x000fe200000010ff */
[----:B------:R-:W-:Y:S02]  /*8d30*/  FFMA.FTZ R244, R244, R153, R249 ;  /* 0x00000099f4f47223 */ /* 0x000fe400000100f9 */
[----:B------:R-:W0:Y:S02]  /*8d40*/  LDC.64 R152, c[0x0][0x428] ;  /* 0x00010a00ff987b82 */ /* 0x000e240000000a00 */
[----:B0-----:R-:W-:-:S05]  /*8d50*/  IMAD.WIDE.U32 R152, R16, 0x10, R152 ;  /* 0x0000001010987825 */ /* 0x001fca00078e0098 */
[----:B------:R0:W-:Y:S02]  /*8d60*/  STG.E.128 desc[UR8][R152.64], R148 ;  /* 0x0000009498007986 */ /* 0x0001e4000c101d08 */
[----:B0-----:R-:W0:Y:S01]  /*8d70*/  LDC.64 R148, c[0x0][0x430] ;  /* 0x00010c00ff947b82 */ /* 0x001e220000000a00 */
[----:B------:R-:W-:Y:S02]  /*8d80*/  F2FP.BF16.F32.PACK_AB R153, R246, R245 ;  /* 0x000000f5f699723e */ /* 0x000fe400000010ff */
[----:B------:R-:W-:Y:S01]  /*8d90*/  F2FP.BF16.F32.PACK_AB R152, R244, R243 ;  /* 0x000000f3f498723e */ /* 0x000fe200000010ff */
[----:B0-----:R-:W-:-:S04]  /*8da0*/  IMAD.WIDE.U32 R148, R16, 0x10, R148 ;  /* 0x0000001010947825 */ /* 0x001fc800078e0094 */
[----:B------:R-:W-:Y:S01]  /*8db0*/  VIADD R16, R16, 0x80 ;  /* 0x0000008010107836 */ /* 0x000fe20000000000 */
[----:B------:R1:W-:Y:S06]  /*8dc0*/  STG.E.128 desc[UR8][R148.64], R152 ;  /* 0x0000009894007986 */ /* 0x0003ec000c101d08 */
.L_x_52:
[----:B------:R-:W-:Y:S05]  /*8dd0*/  BSYNC.RECONVERGENT B0 ;  /* 0x0000000000007941 */ /* 0x000fea0003800200 */
.L_x_51:
[----:B------:R-:W-:Y:S01]  /*8de0*/  ISETP.GE.U32.AND P6, PT, R17, 0x100, PT ;  /* 0x000001001100780c */ /* 0x000fe20003fc6070 */
[----:B------:R-:W-:-:S12]  /*8df0*/  BSSY.RECONVERGENT B0, `(.L_x_53) ;  /* 0x0000051000007945 */ /* 0x000fd80003800200 */
[----:B------:R-:W-:Y:S05]  /*8e00*/  @!P6 BRA `(.L_x_54) ;  /* 0x00000004003ce947 */ /* 0x000fea0003800000 */
[----:B------:R-:W-:Y:S01]  /*8e10*/  FADD.FTZ R248, R162, -UR6 ;  /* 0x80000006a2f87e21 */ /* 0x000fe20008010000 */
[----:B-1----:R-:W-:Y:S01]  /*8e20*/  SHF.L.U32 R153, R183, 0x10, RZ ;  /* 0x00000010b7997819 */ /* 0x002fe200000006ff */
        /* <DEDUP_REMOVED lines=77> */
.L_x_54:
[----:B------:R-:W-:Y:S05]  /*9300*/  BSYNC.RECONVERGENT B0 ;  /* 0x0000000000007941 */ /* 0x000fea0003800200 */
.L_x_53:
[----:B------:R-:W-:Y:S04]  /*9310*/  BSSY.RECONVERGENT B0, `(.L_x_55) ;  /* 0x0000051000007945 */ /* 0x000fe80003800200 */
[----:B------:R-:W-:Y:S05]  /*9320*/  @!P1 BRA `(.L_x_56) ;  /* 0x00000004003c9947 */ /* 0x000fea0003800000 */
[----:B------:R-:W-:Y:S01]  /*9330*/  FADD.FTZ R248, R164, -UR6 ;  /* 0x80000006a4f87e21 */ /* 0x000fe20008010000 */
[----:B-12---:R-:W-:Y:S01]  /*9340*/  SHF.L.U32 R153, R143, 0x10, RZ ;  /* 0x000000108f997819 */ /* 0x006fe200000006ff */
        /* <DEDUP_REMOVED lines=77> */
.L_x_56:
[----:B------:R-:W-:Y:S05]  /*9820*/  BSYNC.RECONVERGENT B0 ;  /* 0x0000000000007941 */ /* 0x000fea0003800200 */
.L_x_55:
[----:B------:R-:W-:Y:S04]  /*9830*/  BSSY.RECONVERGENT B0, `(.L_x_57) ;  /* 0x0000060000007945 */ /* 0x000fe80003800200 */
[----:B------:R-:W-:Y:S05]  /*9840*/  @!P2 BRA `(.L_x_58) ;  /* 0x000000040078a947 */ /* 0x000fea0003800000 */
[----:B------:R-:W4:Y:S01]  /*9850*/  LDL R244, [R1+0x30] ;  /* 0x0000300001f47983 */ /* 0x000f220000100800 */
[----:B------:R-:W-:-:S03]  /*9860*/  FADD.FTZ R248, R166, -UR6 ;  /* 0x80000006a6f87e21 */ /* 0x000fc60008010000 */
[----:B0-----:R-:W5:Y:S04]  /*9870*/  LDL R151, [R1+0x2c] ;  /* 0x00002c0001977983 */ /* 0x001f680000100800 */
[----:B-123--:R-:W2:Y:S04]  /*9880*/  LDL R154, [R1+0x34] ;  /* 0x00003400019a7983 */ /* 0x00eea80000100800 */
[----:B------:R-:W3:Y:S01]  /*9890*/  LDL R152, [R1+0x38] ;  /* 0x0000380001987983 */ /* 0x000ee20000100800 */
[----:B------:R-:W-:Y:S01]  /*98a0*/  SHF.L.U32 R153, R135, 0x10, RZ ;  /* 0x0000001087997819 */ /* 0x000fe200000006ff */
[----:B------:R-:W-:Y:S01]  /*98b0*/  FMUL.FTZ R248, R248, UR4 ;  /* 0x00000004f8f87c20 */ /* 0x000fe20008410000 */
[----:B------:R-:W-:Y:S01]  /*98c0*/  SHF.L.U32 R150, R103, 0x10, RZ ;  /* 0x0000001067967819 */ /* 0x000fe200000006ff */
[----:B------:R-:W3:Y:S04]  /*98d0*/  LDL R246, [R1+0x1c] ;  /* 0x00001c0001f67983 */ /* 0x000ee80000100800 */
[----:B------:R-:W-:Y:S01]  /*98e0*/  FFMA.FTZ R153, R248, R153, R150 ;  /* 0x00000099f8997223 */ /* 0x000fe20000010096 */
[----:B------:R-:W3:Y:S04]  /*98f0*/  LDL R243, [R1+0x20] ;  /* 0x0000200001f37983 */ /* 0x000ee80000100800 */
[----:B------:R-:W3:Y:S04]  /*9900*/  LDL R245, [R1+0x24] ;  /* 0x0000240001f57983 */ /* 0x000ee80000100800 */
[----:B------:R-:W3:Y:S04]  /*9910*/  LDL R250, [R1+0x10] ;  /* 0x0000100001fa7983 */ /* 0x000ee80000100800 */
[----:B------:R-:W3:Y:S04]  /*9920*/  LDL R251, [R1+0xc] ;  /* 0x00000c0001fb7983 */ /* 0x000ee80000100800 */
[----:B------:R-:W3:Y:S01]  /*9930*/  LDL R249, [R1+0x14] ;  /* 0x0000140001f97983 */ /* 0x000ee20000100800 */
[----:B----4-:R-:W-:-:S03]  /*9940*/  IMAD.U32 R150, R244, 0x10000, RZ ;  /* 0x00010000f4967824 */ /* 0x010fc600078e00ff */
[----:B------:R-:W4:Y:S01]  /*9950*/  LDL R244, [R1+0x28] ;  /* 0x0000280001f47983 */ /* 0x000f220000100800 */
[----:B------:R-:W-:Y:S01]  /*9960*/  SHF.L.U32 R149, R79, 0x10, RZ ;  /* 0x000000104f957819 */ /* 0x000fe200000006ff */
[----:B------:R-:W-:Y:S02]  /*9970*/  IMAD.U32 R148, R131, 0x10000, RZ ;  /* 0x0001000083947824 */ /* 0x000fe400078e00ff */
[----:B------:R-:W-:Y:S01]  /*9980*/  FADD.FTZ R155, R176, -UR6 ;  /* 0x80000006b09b7e21 */ /* 0x000fe20008010000 */
[----:B-----5:R-:W-:Y:S01]  /*9990*/  SHF.L.U32 R151, R151, 0x10, RZ ;  /* 0x0000001097977819 */ /* 0x020fe200000006ff */
[----:B------:R-:W-:Y:S02]  /*99a0*/  FFMA.FTZ R248, R248, R148, R149 ;  /* 0x00000094f8f87223 */ /* 0x000fe40000010095 */
[----:B------:R-:W-:Y:S01]  /*99b0*/  FMUL.FTZ R155, R155, UR4 ;  /* 0x000000049b9b7c20 */ /* 0x000fe20008410000 */
[----:B--2---:R-:W-:Y:S02]  /*99c0*/  SHF.L.U32 R148, R154, 0x10, RZ ;  /* 0x000000109a947819 */ /* 0x004fe400000006ff */
[----:B---3--:R-:W-:Y:S01]  /*99d0*/  SHF.L.U32 R149, R152, 0x10, RZ ;  /* 0x0000001098957819 */ /* 0x008fe200000006ff */
[----:B------:R-:W-:Y:S01]  /*99e0*/  FADD.FTZ R247, R165, -UR6 ;  /* 0x80000006a5f77e21 */ /* 0x000fe20008010000 */
[----:B------:R-:W-:Y:S01]  /*99f0*/  FFMA.FTZ R151, R155, R151, R150 ;  /* 0x000000979b977223 */ /* 0x000fe20000010096 */
[----:B------:R-:W-:Y:S01]  /*9a00*/  SHF.L.U32 R150, R102, 0x10, RZ ;  /* 0x0000001066967819 */ /* 0x000fe200000006ff */
[----:B------:R-:W-:-:S02]  /*9a10*/  IMAD.U32 R152, R134, 0x10000, RZ ;  /* 0x0001000086987824 */ /* 0x000fc400078e00ff */
[----:B------:R-:W-:Y:S01]  /*9a20*/  FFMA.FTZ R155, R155, R148, R149 ;  /* 0x000000949b9b7223 */ /* 0x000fe20000010095 */
[----:B------:R-:W-:Y:S01]  /*9a30*/  FMUL.FTZ R247, R247, UR4 ;  /* 0x00000004f7f77c20 */ /* 0x000fe20008410000 */
        /* <DEDUP_REMOVED lines=8> */
[----:B------:R-:W-:-:S02]  /*9ac0*/  IMAD.U32 R148, R245, 0x10000, RZ ;  /* 0x00010000f5947824 */ /* 0x000fc400078e00ff */
[----:B------:R-:W-:Y:S01]  /*9ad0*/  FADD.FTZ R245, R35, -UR6 ;  /* 0x8000000623f57e21 */ /* 0x000fe20008010000 */
[----:B------:R-:W-:-:S03]  /*9ae0*/  FFMA.FTZ R150, R154, R150, R243 ;  /* 0x000000969a967223 */ /* 0x000fc600000100f3 */
[----:B------:R-:W-:Y:S01]  /*9af0*/  FMUL.FTZ R245, R245, UR4 ;  /* 0x00000004f5f57c20 */ /* 0x000fe20008410000 */
[----:B------:R-:W-:Y:S01]  /*9b00*/  SHF.L.U32 R243, R77, 0x10, RZ ;  /* 0x000000104df37819 */ /* 0x000fe200000006ff */
[----:B------:R-:W-:-:S04]  /*9b10*/  FADD.FTZ R246, R5, -UR6 ;  /* 0x8000000605f67e21 */ /* 0x000fc80008010000 */
[----:B------:R-:W-:Y:S01]  /*9b20*/  FMUL.FTZ R246, R246, UR4 ;  /* 0x00000004f6f67c20 */ /* 0x000fe20008410000 */
[----:B----4-:R-:W-:Y:S02]  /*9b30*/  SHF.L.U32 R149, R244, 0x10, RZ ;  /* 0x00000010f4957819 */ /* 0x010fe400000006ff */
[----:B------:R-:W2:Y:S03]  /*9b40*/  LDL R244, [R1+0x18] ;  /* 0x0000180001f47983 */ /* 0x000ea60000100800 */
[----:B------:R-:W-:Y:S01]  /*9b50*/  FFMA.FTZ R154, R154, R148, R149 ;  /* 0x000000949a9a7223 */ /* 0x000fe20000010095 */
[----:B------:R-:W-:Y:S01]  /*9b60*/  SHF.L.U32 R149, R133, 0x10, RZ ;  /* 0x0000001085957819 */ /* 0x000fe200000006ff */
[----:B------:R-:W-:-:S04]  /*9b70*/  IMAD.U32 R148, R101, 0x10000, RZ ;  /* 0x0001000065947824 */ /* 0x000fc800078e00ff */
[----:B------:R-:W-:Y:S01]  /*9b80*/  FFMA.FTZ R149, R245, R149, R148 ;  /* 0x00000095f5957223 */ /* 0x000fe20000010094 */
[----:B------:R-:W-:-:S05]  /*9b90*/  SHF.L.U32 R148, R129, 0x10, RZ ;  /* 0x0000001081947819 */ /* 0x000fca00000006ff */
[----:B------:R-:W-:Y:S01]  /*9ba0*/  FFMA.FTZ R245, R245, R148, R243 ;  /* 0x00000094f5f57223 */ /* 0x000fe200000100f3 */
[----:B------:R-:W-:Y:S01]  /*9bb0*/  SHF.L.U32 R243, R250, 0x10, RZ ;  /* 0x00000010faf37819 */ /* 0x000fe200000006ff */
[----:B------:R-:W-:Y:S01]  /*9bc0*/  IMAD.U32 R148, R251, 0x10000, RZ ;  /* 0x00010000fb947824 */ /* 0x000fe200078e00ff */
[----:B------:R-:W3:Y:S04]  /*9bd0*/  LDL R250, [R1+0x4] ;  /* 0x0000040001fa7983 */ /* 0x000ee80000100800 */
[----:B------:R-:W4:Y:S01]  /*9be0*/  LDL R251, [R1] ;  /* 0x0000000001fb7983 */ /* 0x000f220000100800 */
[----:B------:R-:W-:Y:S01]  /*9bf0*/  FFMA.FTZ R148, R246, R148, R243 ;  /* 0x00000094f6947223 */ /* 0x000fe200000100f3 */
[----:B------:R-:W-:Y:S02]  /*9c00*/  SHF.L.U32 R243, R249, 0x10, RZ ;  /* 0x00000010f9f37819 */ /* 0x000fe400000006ff */
[----:B------:R-:W5:Y:S01]  /*9c10*/  LDL R249, [R1+0x8] ;  /* 0x0000080001f97983 */ /* 0x000f620000100800 */
[----:B------:R-:W-:-:S02]  /*9c20*/  F2FP.BF16.F32.PACK_AB R150, R150, R152 ;  /* 0x000000989696723e */ /* 0x000fc400000010ff */
[----:B------:R-:W-:Y:S02]  /*9c30*/  F2FP.BF16.F32.PACK_AB R149, R148, R149 ;  /* 0x000000959495723e */ /* 0x000fe400000010ff */
[----:B------:R-:W-:Y:S02]  /*9c40*/  SHF.L.U32 R152, R132, 0x10, RZ ;  /* 0x0000001084987819 */ /* 0x000fe400000006ff */
[----:B------:R-:W-:Y:S02]  /*9c50*/  SHF.L.U32 R148, R100, 0x10, RZ ;  /* 0x0000001064947819 */ /* 0x000fe400000006ff */
[----:B------:R-:W-:Y:S02]  /*9c60*/  F2FP.BF16.F32.PACK_AB R151, R151, R153 ;  /* 0x000000999797723e */ /* 0x000fe400000010ff */
[----:B------:R-:W-:Y:S02]  /*9c70*/  SHF.L.U32 R153, R76, 0x10, RZ ;  /* 0x000000104c997819 */ /* 0x000fe400000006ff */
[----:B------:R-:W-:-:S02]  /*9c80*/  F2FP.BF16.F32.PACK_AB R155, R155, R248 ;  /* 0x000000f89b9b723e */ /* 0x000fc400000010ff */
[----:B------:R-:W-:Y:S01]  /*9c90*/  F2FP.BF16.F32.PACK_AB R154, R154, R247 ;  /* 0x000000f79a9a723e */ /* 0x000fe200000010ff */
[----:B--2---:R-:W-:-:S04]  /*9ca0*/  IMAD.U32 R244, R244, 0x10000, RZ ;  /* 0x00010000f4f47824 */ /* 0x004fc800078e00ff */
[----:B------:R-:W-:Y:S01]  /*9cb0*/  FFMA.FTZ R246, R246, R243, R244 ;  /* 0x000000f3f6f67223 */ /* 0x000fe200000100f4 */
[----:B------:R-:W-:-:S04]  /*9cc0*/  FADD.FTZ R243, R27, -UR6 ;  /* 0x800000061bf37e21 */ /* 0x000fc80008010000 */
[----:B------:R-:W-:Y:S01]  /*9cd0*/  FMUL.FTZ R243, R243, UR4 ;  /* 0x00000004f3f37c20 */ /* 0x000fe20008410000 */
[----:B------:R-:W-:-:S03]  /*9ce0*/  FADD.FTZ R244, R6, -UR6 ;  /* 0x8000000606f47e21 */ /* 0x000fc60008010000 */
[C---:B------:R-:W-:Y:S01]  /*9cf0*/  FFMA.FTZ R152, R243.reuse, R152, R148 ;  /* 0x00000098f3987223 */ /* 0x040fe20000010094 */
[----:B------:R-:W-:Y:S02]  /*9d00*/  IMAD.U32 R148, R128, 0x10000, RZ ;  /* 0x0001000080947824 */ /* 0x000fe400078e00ff */
[----:B------:R-:W-:Y:S02]  /*9d10*/  FMUL.FTZ R244, R244, UR4 ;  /* 0x00000004f4f47c20 */ /* 0x000fe40008410000 */
[----:B------:R-:W-:Y:S01]  /*9d20*/  FFMA.FTZ R243, R243, R148, R153 ;  /* 0x00000094f3f37223 */ /* 0x000fe20000010099 */
[----:B------:R-:W-:Y:S01]  /*9d30*/  SHF.L.U32 R148, R242, 0x10, RZ ;  /* 0x00000010f2947819 */ /* 0x000fe200000006ff */
[----:B----4-:R-:W-:-:S04]  /*9d40*/  IMAD.U32 R153, R251, 0x10000, RZ ;  /* 0x00010000fb997824 */ /* 0x010fc800078e00ff */
[----:B------:R-:W-:Y:S01]  /*9d50*/  FFMA.FTZ R148, R244, R148, R153 ;  /* 0x00000094f4947223 */ /* 0x000fe20000010099 */
[----:B---3--:R-:W-:Y:S02]  /*9d60*/  SHF.L.U32 R153, R250, 0x10, RZ ;  /* 0x00000010fa997819 */ /* 0x008fe400000006ff */
[----:B-----5:R-:W-:Y:S02]  /*9d70*/  SHF.L.U32 R249, R249, 0x10, RZ ;  /* 0x00000010f9f97819 */ /* 0x020fe400000006ff */
[----:B------:R-:W-:-:S03]  /*9d80*/  F2FP.BF16.F32.PACK_AB R148, R148, R152 ;  /* 0x000000989494723e */ /* 0x000fc600000010ff */
[----:B------:R-:W-:Y:S02]  /*9d90*/  FFMA.FTZ R244, R244, R153, R249 ;  /* 0x00000099f4f47223 */ /* 0x000fe400000100f9 */
[----:B------:R-:W0:Y:S02]  /*9da0*/  LDC.64 R152, c[0x0][0x428] ;  /* 0x00010a00ff987b82 */ /* 0x000e240000000a00 */
[----:B0-----:R-:W-:-:S05]  /*9db0*/  IMAD.WIDE.U32 R152, R16, 0x10, R152 ;  /* 0x0000001010987825 */ /* 0x001fca00078e0098 */
[----:B------:R0:W-:Y:S02]  /*9dc0*/  STG.E.128 desc[UR8][R152.64], R148 ;  /* 0x0000009498007986 */ /* 0x0001e4000c101d08 */
[----:B0-----:R-:W0:Y:S01]  /*9dd0*/  LDC.64 R148, c[0x0][0x430] ;  /* 0x00010c00ff947b82 */ /* 0x001e220000000a00 */
[----:B------:R-:W-:Y:S02]  /*9de0*/  F2FP.BF16.F32.PACK_AB R153, R246, R245 ;  /* 0x000000f5f699723e */ /* 0x000fe400000010ff */
[----:B------:R-:W-:Y:S01]  /*9df0*/  F2FP.BF16.F32.PACK_AB R152, R244, R243 ;  /* 0x000000f3f498723e */ /* 0x000fe200000010ff */
[----:B0-----:R-:W-:-:S05]  /*9e00*/  IMAD.WIDE.U32 R148, R16, 0x10, R148 ;  /* 0x0000001010947825 */ /* 0x001fca00078e0094 */
[----:B------:R4:W-:Y:S01]  /*9e10*/  STG.E.128 desc[UR8][R148.64], R152 ;  /* 0x0000009894007986 */ /* 0x0009e2000c101d08 */
[----:B------:R-:W-:-:S07]  /*9e20*/  VIADD R16, R16, 0x80 ;  /* 0x0000008010107836 */ /* 0x000fce0000000000 */
.L_x_58:
[----:B------:R-:W-:Y:S05]  /*9e30*/  BSYNC.RECONVERGENT B0 ;  /* 0x0000000000007941 */ /* 0x000fea0003800200 */
.L_x_57:
[----:B------:R-:W-:Y:S04]  /*9e40*/  BSSY.RECONVERGENT B0, `(.L_x_59) ;  /* 0x0000061000007945 */ /* 0x000fe80003800200 */
[----:B------:R-:W-:Y:S05]  /*9e50*/  @!P3 BRA `(.L_x_60) ;  /* 0x00000004007cb947 */ /* 0x000fea0003800000 */
[----:B------:R-:W5:Y:S04]  /*9e60*/  LDL R245, [R1+0x70] ;  /* 0x0000700001f57983 */ /* 0x000f680000100800 */
[----:B0-----:R-:W5:Y:S01]  /*9e70*/  LDL R151, [R1+0x6c] ;  /* 0x00006c0001977983 */ /* 0x001f620000100800 */
[----:B------:R-:W-:-:S03]  /*9e80*/  FADD.FTZ R248, R168, -UR6 ;  /* 0x80000006a8f87e21 */ /* 0x000fc60008010000 */
[----:B-1234-:R-:W2:Y:S04]  /*9e90*/  LDL R154, [R1+0x74] ;  /* 0x00007400019a7983 */ /* 0x01eea80000100800 */
[----:B------:R-:W3:Y:S01]  /*9ea0*/  LDL R152, [R1+0x78] ;  /* 0x0000780001987983 */ /* 0x000ee20000100800 */
[----:B------:R-:W-:Y:S01]  /*9eb0*/  SHF.L.U32 R153, R127, 0x10, RZ ;  /* 0x000000107f997819 */ /* 0x000fe200000006ff */
[----:B------:R-:W-:Y:S01]  /*9ec0*/  FMUL.FTZ R248, R248, UR4 ;  /* 0x00000004f8f87c20 */ /* 0x000fe20008410000 */
[----:B------:R-:W-:Y:S01]  /*9ed0*/  SHF.L.U32 R150, R107, 0x10, RZ ;  /* 0x000000106b967819 */ /* 0x000fe200000006ff */
[----:B------:R-:W4:Y:S04]  /*9ee0*/  LDL R246, [R1+0x5c] ;  /* 0x00005c0001f67983 */ /* 0x000f280000100800 */
[----:B------:R-:W-:Y:S01]  /*9ef0*/  FFMA.FTZ R153, R248, R153, R150 ;  /* 0x00000099f8997223 */ /* 0x000fe20000010096 */
[----:B------:R-:W4:Y:S04]  /*9f00*/  LDL R243, [R1+0x60] ;  /* 0x0000600001f37983 */ /* 0x000f280000100800 */
[----:B------:R-:W4:Y:S04]  /*9f10*/  LDL R244, [R1+0x64] ;  /* 0x0000640001f47983 */ /* 0x000f280000100800 */
[----:B------:R-:W4:Y:S04]  /*9f20*/  LDL R250, [R1+0x50] ;  /* 0x0000500001fa7983 */ /* 0x000f280000100800 */
[----:B------:R-:W4:Y:S04]  /*9f30*/  LDL R251, [R1+0x4c] ;  /* 0x00004c0001fb7983 */ /* 0x000f280000100800 */
[----:B------:R-:W4:Y:S01]  /*9f40*/  LDL R249, [R1+0x54] ;  /* 0x0000540001f97983 */ /* 0x000f220000100800 */
[----:B------:R-:W-:Y:S01]  /*9f50*/  SHF.L.U32 R149, R83, 0x10, RZ ;  /* 0x0000001053957819 */ /* 0x000fe200000006ff */
[----:B------:R-:W-:-:S02]  /*9f60*/  IMAD.U32 R148, R123, 0x10000, RZ ;  /* 0x000100007b947824 */ /* 0x000fc400078e00ff */
[----:B------:R-:W-:Y:S01]  /*9f70*/  FADD.FTZ R155, R177, -UR6 ;  /* 0x80000006b19b7e21 */ /* 0x000fe20008010000 */
[----:B------:R-:W-:Y:S01]  /*9f80*/  FADD.FTZ R247, R167, -UR6 ;  /* 0x80000006a7f77e21 */ /* 0x000fe20008010000 */
[----:B------:R-:W4:Y:S01]  /*9f90*/  LDL R252, [R1+0x3c] ;  /* 0x00003c0001fc7983 */ /* 0x000f220000100800 */
[----:B-----5:R-:W-:-:S03]  /*9fa0*/  IMAD.U32 R150, R245, 0x10000, RZ ;  /* 0x00010000f5967824 */ /* 0x020fc600078e00ff */
[----:B------:R-:W5:Y:S01]  /*9fb0*/  LDL R245, [R1+0x68] ;  /* 0x0000680001f57983 */ /* 0x000f620000100800 */
[----:B------:R-:W-:Y:S01]  /*9fc0*/  FFMA.FTZ R248, R248, R148, R149 ;  /* 0x00000094f8f87223 */ /* 0x000fe20000010095 */
[----:B------:R-:W-:Y:S01]  /*9fd0*/  SHF.L.U32 R151, R151, 0x10, RZ ;  /* 0x0000001097977819 */ /* 0x000fe200000006ff */
[----:B------:R-:W-:Y:S01]  /*9fe0*/  FMUL.FTZ R155, R155, UR4 ;  /* 0x000000049b9b7c20 */ /* 0x000fe20008410000 */
[----:B--2---:R-:W-:Y:S02]  /*9ff0*/  SHF.L.U32 R148, R154, 0x10, RZ ;  /* 0x000000109a947819 */ /* 0x004fe400000006ff */
[----:B---3--:R-:W-:Y:S01]  /*a000*/  SHF.L.U32 R149, R152, 0x10, RZ ;  /* 0x0000001098957819 */ /* 0x008fe200000006ff */
        /* <DEDUP_REMOVED lines=9> */
[----:B----4-:R-:W-:Y:S01]  /*a0a0*/  SHF.L.U32 R150, R246, 0x10, RZ ;  /* 0x00000010f6967819 */ /* 0x010fe200000006ff */
[----:B------:R-:W-:Y:S01]  /*a0b0*/  FFMA.FTZ R247, R247, R148, R149 ;  /* 0x00000094f7f77223 */ /* 0x000fe20000010095 */
[----:B------:R-:W-:Y:S01]  /*a0c0*/  SHF.L.U32 R243, R243, 0x10, RZ ;  /* 0x00000010f3f37819 */ /* 0x000fe200000006ff */
[----:B------:R-:W-:Y:S02]  /*a0d0*/  IMAD.U32 R148, R244, 0x10000, RZ ;  /* 0x00010000f4947824 */ /* 0x000fe400078e00ff */
[----:B------:R-:W-:Y:S01]  /*a0e0*/  FMUL.FTZ R154, R154, UR4 ;  /* 0x000000049a9a7c20 */ /* 0x000fe20008410000 */
[----:B------:R-:W2:Y:S03]  /*a0f0*/  LDL R244, [R1+0x58] ;  /* 0x0000580001f47983 */ /* 0x000ea60000100800 */
[----:B------:R-:W-:Y:S01]  /*a100*/  FFMA.FTZ R150, R154, R150, R243 ;  /* 0x000000969a967223 */ /* 0x000fe200000100f3 */
[----:B------:R-:W-:Y:S01]  /*a110*/  SHF.L.U32 R243, R81, 0x10, RZ ;  /* 0x0000001051f37819 */ /* 0x000fe200000006ff */
[----:B------:R-:W-:-:S04]  /*a120*/  FADD.FTZ R246, R2, -UR6 ;  /* 0x8000000602f67e21 */ /* 0x000fc80008010000 */
[----:B------:R-:W-:Y:S01]  /*a130*/  FMUL.FTZ R246, R246, UR4 ;  /* 0x00000004f6f67c20 */ /* 0x000fe20008410000 */
[----:B-----5:R-:W-:Y:S01]  /*a140*/  SHF.L.U32 R149, R245, 0x10, RZ ;  /* 0x00000010f5957819 */ /* 0x020fe200000006ff */
[----:B------:R-:W-:-:S04]  /*a150*/  FADD.FTZ R245, R34, -UR6 ;  /* 0x8000000622f57e21 */ /* 0x000fc80008010000 */
[----:B------:R-:W-:Y:S01]  /*a160*/  FFMA.FTZ R154, R154, R148, R149 ;  /* 0x000000949a9a7223 */ /* 0x000fe20000010095 */
[----:B------:R-:W-:Y:S01]  /*a170*/  SHF.L.U32 R149, R125, 0x10, RZ ;  /* 0x000000107d957819 */ /* 0x000fe200000006ff */
[----:B------:R-:W-:Y:S01]  /*a180*/  FMUL.FTZ R245, R245, UR4 ;  /* 0x00000004f5f57c20 */ /* 0x000fe20008410000 */
[----:B------:R-:W-:-:S04]  /*a190*/  IMAD.U32 R148, R105, 0x10000, RZ ;  /* 0x0001000069947824 */ /* 0x000fc800078e00ff */
[----:B------:R-:W-:Y:S01]  /*a1a0*/  FFMA.FTZ R149, R245, R149, R148 ;  /* 0x00000095f5957223 */ /* 0x000fe20000010094 */
[----:B------:R-:W-:-:S05]  /*a1b0*/  SHF.L.U32 R148, R121, 0x10, RZ ;  /* 0x0000001079947819 */ /* 0x000fca00000006ff */
[----:B------:R-:W-:Y:S01]  /*a1c0*/  FFMA.FTZ R245, R245, R148, R243 ;  /* 0x00000094f5f57223 */ /* 0x000fe200000100f3 */
[----:B------:R-:W-:Y:S01]  /*a1d0*/  SHF.L.U32 R243, R250, 0x10, RZ ;  /* 0x00000010faf37819 */ /* 0x000fe200000006ff */
[----:B------:R-:W-:Y:S01]  /*a1e0*/  IMAD.U32 R148, R251, 0x10000, RZ ;  /* 0x00010000fb947824 */ /* 0x000fe200078e00ff */
[----:B------:R-:W3:Y:S04]  /*a1f0*/  LDL R250, [R1+0x44] ;  /* 0x0000440001fa7983 */ /* 0x000ee80000100800 */
[----:B------:R-:W4:Y:S01]  /*a200*/  LDL R251, [R1+0x40] ;  /* 0x0000400001fb7983 */ /* 0x000f220000100800 */
[----:B------:R-:W-:Y:S01]  /*a210*/  FFMA.FTZ R148, R246, R148, R243 ;  /* 0x00000094f6947223 */ /* 0x000fe200000100f3 */
[----:B------:R-:W-:Y:S02]  /*a220*/  SHF.L.U32 R243, R249, 0x10, RZ ;  /* 0x00000010f9f37819 */ /* 0x000fe400000006ff */
[----:B------:R-:W5:Y:S01]  /*a230*/  LDL R249, [R1+0x48] ;  /* 0x0000480001f97983 */ /* 0x000f620000100800 */
[----:B--2---:R-:W-:Y:S01]  /*a240*/  IMAD.U32 R244, R244, 0x10000, RZ ;  /* 0x00010000f4f47824 */ /* 0x004fe200078e00ff */
[----:B------:R-:W-:-:S03]  /*a250*/  F2FP.BF16.F32.PACK_AB R150, R150, R152 ;  /* 0x000000989696723e */ /* 0x000fc600000010ff */
[----:B------:R-:W-:Y:S01]  /*a260*/  FFMA.FTZ R246, R246, R243, R244 ;  /* 0x000000f3f6f67223 */ /* 0x000fe200000100f4 */
[----:B------:R-:W-:Y:S01]  /*a270*/  FADD.FTZ R243, R26, -UR6 ;  /* 0x800000061af37e21 */ /* 0x000fe20008010000 */
[----:B------:R-:W-:Y:S02]  /*a280*/  F2FP.BF16.F32.PACK_AB R149, R148, R149 ;  /* 0x000000959495723e */ /* 0x000fe400000010ff */
[----:B------:R-:W-:Y:S01]  /*a290*/  SHF.L.U32 R152, R124, 0x10, RZ ;  /* 0x000000107c987819 */ /* 0x000fe200000006ff */
[----:B------:R-:W-:Y:S01]  /*a2a0*/  FMUL.FTZ R243, R243, UR4 ;  /* 0x00000004f3f37c20 */ /* 0x000fe20008410000 */
[----:B------:R-:W-:Y:S02]  /*a2b0*/  SHF.L.U32 R148, R104, 0x10, RZ ;  /* 0x0000001068947819 */ /* 0x000fe400000006ff */
[----:B------:R-:W-:Y:S02]  /*a2c0*/  F2FP.BF16.F32.PACK_AB R151, R151, R153 ;  /* 0x000000999797723e */ /* 0x000fe400000010ff */
[----:B------:R-:W-:Y:S01]  /*a2d0*/  SHF.L.U32 R153, R80, 0x10, RZ ;  /* 0x0000001050997819 */ /* 0x000fe200000006ff */
[----:B------:R-:W-:Y:S01]  /*a2e0*/  FFMA.FTZ R152, R243, R152, R148 ;  /* 0x00000098f3987223 */ /* 0x000fe20000010094 */
[----:B------:R-:W-:-:S02]  /*a2f0*/  IMAD.U32 R148, R120, 0x10000, RZ ;  /* 0x0001000078947824 */ /* 0x000fc400078e00ff */
[----:B------:R-:W-:Y:S02]  /*a300*/  FADD.FTZ R244, R3, -UR6 ;  /* 0x8000000603f47e21 */ /* 0x000fe40008010000 */
[----:B------:R-:W-:Y:S01]  /*a310*/  FFMA.FTZ R243, R243, R148, R153 ;  /* 0x00000094f3f37223 */ /* 0x000fe20000010099 */
[----:B------:R-:W-:Y:S01]  /*a320*/  SHF.L.U32 R148, R252, 0x10, RZ ;  /* 0x00000010fc947819 */ /* 0x000fe200000006ff */
[----:B------:R-:W-:Y:S01]  /*a330*/  FMUL.FTZ R244, R244, UR4 ;  /* 0x00000004f4f47c20 */ /* 0x000fe20008410000 */
[----:B------:R-:W-:Y:S02]  /*a340*/  F2FP.BF16.F32.PACK_AB R155, R155, R248 ;  /* 0x000000f89b9b723e */ /* 0x000fe400000010ff */
[----:B------:R-:W-:Y:S01]  /*a350*/  F2FP.BF16.F32.PACK_AB R154, R154, R247 ;  /* 0x000000f79a9a723e */ /* 0x000fe200000010ff */
        /* <DEDUP_REMOVED lines=15> */
.L_x_60:
[----:B------:R-:W-:Y:S05]  /*a450*/  BSYNC.RECONVERGENT B0 ;  /* 0x0000000000007941 */ /* 0x000fea0003800200 */
.L_x_59:
        /* <DEDUP_REMOVED lines=97> */
.L_x_62:
[----:B------:R-:W-:Y:S05]  /*aa70*/  BSYNC.RECONVERGENT B0 ;  /* 0x0000000000007941 */ /* 0x000fea0003800200 */
.L_x_61:
[----:B------:R-:W-:Y:S04]  /*aa80*/  BSSY.RECONVERGENT B0, `(.L_x_63) ;  /* 0x0000060000007945 */ /* 0x000fe80003800200 */
[----:B------:R-:W-:Y:S05]  /*aa90*/  @!P5 BRA `(.L_x_64) ;  /* 0x000000040078d947 */ /* 0x000fea0003800000 */
[----:B------:R-:W5:Y:S04]  /*aaa0*/  LDL R245, [R1+0xbc] ;  /* 0x0000bc0001f57983 */ /* 0x000f680000100800 */
[----:B0-----:R-:W5:Y:S04]  /*aab0*/  LDL R151, [R1+0xc0] ;  /* 0x0000c00001977983 */ /* 0x001f680000100800 */
[----:B-1234-:R-:W2:Y:S04]  /*aac0*/  LDL R155, [R1+0xc4] ;  /* 0x0000c400019b7983 */ /* 0x01eea80000100800 */
[----:B------:R-:W3:Y:S04]  /*aad0*/  LDL R153, [R1+0xc8] ;  /* 0x0000c80001997983 */ /* 0x000ee80000100800 */
[----:B------:R-:W4:Y:S01]  /*aae0*/  LDL R248, [R1+0xcc] ;  /* 0x0000cc0001f87983 */ /* 0x000f220000100800 */
[----:B------:R-:W-:Y:S01]  /*aaf0*/  FADD.FTZ R243, R31, -UR6 ;  /* 0x800000061ff37e21 */ /* 0x000fe20008010000 */
[----:B------:R-:W-:-:S02]  /*ab00*/  SHF.L.U32 R152, R56, 0x10, RZ ;  /* 0x0000001038987819 */ /* 0x000fc400000006ff */
[----:B------:R-:W-:Y:S01]  /*ab10*/  SHF.L.U32 R150, R52, 0x10, RZ ;  /* 0x0000001034967819 */ /* 0x000fe200000006ff */
[----:B------:R-:W-:Y:S01]  /*ab20*/  FMUL.FTZ R243, R243, UR4 ;  /* 0x00000004f3f37c20 */ /* 0x000fe20008410000 */
[----:B------:R-:W-:Y:S01]  /*ab30*/  SHF.L.U32 R149, R48, 0x10, RZ ;  /* 0x0000001030957819 */ /* 0x000fe200000006ff */
[----:B------:R-:W-:Y:S02]  /*ab40*/  IMAD.U32 R148, R60, 0x10000, RZ ;  /* 0x000100003c947824 */ /* 0x000fe400078e00ff */
[----:B------:R-:W-:Y:S01]  /*ab50*/  FADD.FTZ R244, R21, -UR6 ;  /* 0x8000000615f47e21 */ /* 0x000fe20008010000 */
[C---:B------:R-:W-:Y:S01]  /*ab60*/  FFMA.FTZ R152, R243.reuse, R152, R150 ;  /* 0x00000098f3987223 */ /* 0x040fe20000010096 */
[----:B------:R-:W4:Y:S01]  /*ab70*/  LDL R154, [R1+0xd0] ;  /* 0x0000d000019a7983 */ /* 0x000f220000100800 */
[----:B------:R-:W-:Y:S01]  /*ab80*/  FFMA.FTZ R243, R243, R148, R149 ;  /* 0x00000094f3f37223 */ /* 0x000fe20000010095 */
[----:B------:R-:W-:Y:S02]  /*ab90*/  FMUL.FTZ R244, R244, UR4 ;  /* 0x00000004f4f47c20 */ /* 0x000fe40008410000 */
[----:B------:R-:W4:Y:S04]  /*aba0*/  LDL R247, [R1+0xd4] ;  /* 0x0000d40001f77983 */ /* 0x000f280000100800 */
[----:B------:R-:W4:Y:S04]  /*abb0*/  LDL R251, [R1+0xdc] ;  /* 0x0000dc0001fb7983 */ /* 0x000f280000100800 */
[----:B------:R-:W4:Y:S04]  /*abc0*/  LDL R252, [R1+0xe4] ;  /* 0x0000e40001fc7983 */ /* 0x000f280000100800 */
[----:B------:R-:W4:Y:S01]  /*abd0*/  LDL R250, [R1+0xe8] ;  /* 0x0000e80001fa7983 */ /* 0x000f220000100800 */
[----:B-----5:R-:W-:Y:S01]  /*abe0*/  SHF.L.U32 R148, R245, 0x10, RZ ;  /* 0x00000010f5947819 */ /* 0x020fe200000006ff */
[----:B------:R-:W-:Y:S01]  /*abf0*/  FADD.FTZ R245, R32, -UR6 ;  /* 0x8000000620f57e21 */ /* 0x000fe20008010000 */
[----:B------:R-:W-:Y:S01]  /*ac00*/  IMAD.U32 R151, R151, 0x10000, RZ ;  /* 0x0001000097977824 */ /* 0x000fe200078e00ff */
[----:B--2---:R-:W-:-:S02]  /*ac10*/  SHF.L.U32 R149, R155, 0x10, RZ ;  /* 0x000000109b957819 */ /* 0x004fc400000006ff */
[----:B------:R-:W2:Y:S01]  /*ac20*/  LDL R155, [R1+0xd8] ;  /* 0x0000d800019b7983 */ /* 0x000ea20000100800 */
[----:B---3--:R-:W-:Y:S01]  /*ac30*/  SHF.L.U32 R150, R153, 0x10, RZ ;  /* 0x0000001099967819 */ /* 0x008fe200000006ff */
[C---:B------:R-:W-:Y:S01]  /*ac40*/  FFMA.FTZ R148, R244.reuse, R148, R151 ;  /* 0x00000094f4947223 */ /* 0x040fe20000010097 */
[----:B------:R-:W-:Y:S01]  /*ac50*/  SHF.L.U32 R151, R53, 0x10, RZ ;  /* 0x0000001035977819 */ /* 0x000fe200000006ff */
[----:B------:R-:W-:Y:S01]  /*ac60*/  FMUL.FTZ R245, R245, UR4 ;  /* 0x00000004f5f57c20 */ /* 0x000fe20008410000 */
[----:B------:R-:W-:Y:S02]  /*ac70*/  IMAD.U32 R153, R57, 0x10000, RZ ;  /* 0x0001000039997824 */ /* 0x000fe400078e00ff */
[----:B------:R-:W-:Y:S01]  /*ac80*/  FFMA.FTZ R244, R244, R149, R150 ;  /* 0x00000095f4f47223 */ /* 0x000fe20000010096 */
[----:B------:R-:W-:Y:S01]  /*ac90*/  SHF.L.U32 R149, R61, 0x10, RZ ;  /* 0x000000103d957819 */ /* 0x000fe200000006ff */
[----:B------:R-:W-:Y:S02]  /*aca0*/  IMAD.U32 R150, R49, 0x10000, RZ ;  /* 0x0001000031967824 */ /* 0x000fe400078e00ff */
[----:B------:R-:W-:-:S02]  /*acb0*/  FFMA.FTZ R153, R245, R153, R151 ;  /* 0x00000099f5997223 */ /* 0x000fc40000010097 */
[----:B------:R-:W-:Y:S01]  /*acc0*/  FFMA.FTZ R245, R245, R149, R150 ;  /* 0x00000095f5f57223 */ /* 0x000fe20000010096 */
[----:B----4-:R-:W-:Y:S02]  /*acd0*/  SHF.L.U32 R149, R248, 0x10, RZ ;  /* 0x00000010f8957819 */ /* 0x010fe400000006ff */
[----:B------:R-:W3:Y:S01]  /*ace0*/  LDL R248, [R1+0xe0] ;  /* 0x0000e00001f87983 */ /* 0x000ee20000100800 */
[----:B------:R-:W-:Y:S01]  /*acf0*/  FADD.FTZ R246, R22, -UR6 ;  /* 0x8000000616f67e21 */ /* 0x000fe20008010000 */
[----:B------:R-:W-:-:S03]  /*ad00*/  SHF.L.U32 R154, R154, 0x10, RZ ;  /* 0x000000109a9a7819 */ /* 0x000fc600000006ff */
[----:B------:R-:W-:Y:S01]  /*ad10*/  FMUL.FTZ R246, R246, UR4 ;  /* 0x00000004f6f67c20 */ /* 0x000fe20008410000 */
[----:B------:R-:W-:-:S03]  /*ad20*/  IMAD.U32 R150, R247, 0x10000, RZ ;  /* 0x00010000f7967824 */ /* 0x000fc600078e00ff */
[----:B------:R-:W-:Y:S01]  /*ad30*/  FFMA.FTZ R149, R246, R149, R154 ;  /* 0x00000095f6957223 */ /* 0x000fe2000001009a */
[----:B------:R-:W-:Y:S01]  /*ad40*/  FADD.FTZ R154, R171, -UR6 ;  /* 0x80000006ab9a7e21 */ /* 0x000fe20008010000 */
[----:B------:R-:W-:Y:S01]  /*ad50*/  SHF.L.U32 R249, R58, 0x10, RZ ;  /* 0x000000103af97819 */ /* 0x000fe200000006ff */
[----:B------:R-:W-:Y:S02]  /*ad60*/  FADD.FTZ R247, R23, -UR6 ;  /* 0x8000000617f77e21 */ /* 0x000fe40008010000 */
[----:B------:R-:W-:Y:S02]  /*ad70*/  FMUL.FTZ R154, R154, UR4 ;  /* 0x000000049a9a7c20 */ /* 0x000fe40008410000 */
[----:B------:R-:W-:Y:S01]  /*ad80*/  FMUL.FTZ R247, R247, UR4 ;  /* 0x00000004f7f77c20 */ /* 0x000fe20008410000 */
[----:B--2---:R-:W-:Y:S01]  /*ad90*/  SHF.L.U32 R151, R155, 0x10, RZ ;  /* 0x000000109b977819 */ /* 0x004fe200000006ff */
[----:B------:R-:W-:-:S04]  /*ada0*/  IMAD.U32 R155, R54, 0x10000, RZ ;  /* 0x00010000369b7824 */ /* 0x000fc800078e00ff */
[----:B------:R-:W-:Y:S01]  /*adb0*/  FFMA.FTZ R246, R246, R150, R151 ;  /* 0x00000096f6f67223 */ /* 0x000fe20000010097 */
[----:B------:R-:W-:Y:S02]  /*adc0*/  SHF.L.U32 R150, R62, 0x10, RZ ;  /* 0x000000103e967819 */ /* 0x000fe400000006ff */
[----:B------:R-:W-:Y:S01]  /*add0*/  SHF.L.U32 R151, R50, 0x10, RZ ;  /* 0x0000001032977819 */ /* 0x000fe200000006ff */
[----:B------:R-:W-:Y:S01]  /*ade0*/  FFMA.FTZ R249, R154, R249, R155 ;  /* 0x000000f99af97223 */ /* 0x000fe2000001009b */
[----:B------:R-:W-:-:S03]  /*adf0*/  IMAD.U32 R155, R250, 0x10000, RZ ;  /* 0x00010000fa9b7824 */ /* 0x000fc600078e00ff */
[----:B------:R-:W-:Y:S01]  /*ae00*/  FFMA.FTZ R154, R154, R150, R151 ;  /* 0x000000969a9a7223 */ /* 0x000fe20000010097 */
[----:B------:R-:W-:Y:S01]  /*ae10*/  IMAD.U32 R150, R251, 0x10000, RZ ;  /* 0x00010000fb967824 */ /* 0x000fe200078e00ff */
[----:B------:R-:W-:Y:S01]  /*ae20*/  SHF.L.U32 R151, R252, 0x10, RZ ;  /* 0x00000010fc977819 */ /* 0x000fe200000006ff */
[----:B------:R-:W2:Y:S01]  /*ae30*/  LDL R251, [R1+0xf0] ;  /* 0x0000f00001fb7983 */ /* 0x000ea20000100800 */
[----:B---3--:R-:W-:Y:S02]  /*ae40*/  SHF.L.U32 R248, R248, 0x10, RZ ;  /* 0x00000010f8f87819 */ /* 0x008fe400000006ff */
[----:B------:R-:W-:Y:S01]  /*ae50*/  SHF.L.U32 R250, R59, 0x10, RZ ;  /* 0x000000103bfa7819 */ /* 0x000fe200000006ff */
[----:B------:R-:W3:Y:S02]  /*ae60*/  LDL R252, [R1+0xf8] ;  /* 0x0000f80001fc7983 */ /* 0x000ee40000100800 */
[C---:B------:R-:W-:Y:S01]  /*ae70*/  FFMA.FTZ R150, R247.reuse, R150, R248 ;  /* 0x00000096f7967223 */ /* 0x040fe200000100f8 */
[----:B------:R-:W-:Y:S01]  /*ae80*/  FFMA.FTZ R247, R247, R151, R155 ;  /* 0x00000097f7f77223 */ /* 0x000fe2000001009b */
[----:B------:R-:W-:Y:S01]  /*ae90*/  FADD.FTZ R155, R172, -UR6 ;  /* 0x80000006ac9b7e21 */ /* 0x000fe20008010000 */
[----:B------:R-:W-:-:S03]  /*aea0*/  SHF.L.U32 R151, R55, 0x10, RZ ;  /* 0x0000001037977819 */ /* 0x000fc600000006ff */
[----:B------:R-:W-:Y:S01]  /*aeb0*/  FMUL.FTZ R155, R155, UR4 ;  /* 0x000000049b9b7c20 */ /* 0x000fe20008410000 */
[----:B------:R-:W-:-:S03]  /*aec0*/  SHF.L.U32 R248, R51, 0x10, RZ ;  /* 0x0000001033f87819 */ /* 0x000fc600000006ff */
[----:B------:R-:W-:Y:S01]  /*aed0*/  FFMA.FTZ R250, R155, R250, R151 ;  /* 0x000000fa9bfa7223 */ /* 0x000fe20000010097 */
[----:B------:R-:W-:-:S04]  /*aee0*/  IMAD.U32 R151, R63, 0x10000, RZ ;  /* 0x000100003f977824 */ /* 0x000fc800078e00ff */
[----:B------:R-:W-:Y:S02]  /*aef0*/  FFMA.FTZ R155, R155, R151, R248 ;  /* 0x000000979b9b7223 */ /* 0x000fe400000100f8 */
[----:B------:R-:W4:Y:S01]  /*af00*/  LDL R151, [R1+0xec] ;  /* 0x0000ec0001977983 */ /* 0x000f220000100800 */
[----:B------:R-:W-:-:S04]  /*af10*/  FADD.FTZ R248, R179, -UR6 ;  /* 0x80000006b3f87e21 */ /* 0x000fc80008010000 */
[----:B------:R-:W-:Y:S01]  /*af20*/  FMUL.FTZ R248, R248, UR4 ;  /* 0x00000004f8f87c20 */ /* 0x000fe20008410000 */
[----:B--2---:R-:W-:Y:S01]  /*af30*/  IMAD.U32 R251, R251, 0x10000, RZ ;  /* 0x00010000fbfb7824 */ /* 0x004fe200078e00ff */
[----:B----4-:R-:W-:-:S05]  /*af40*/  SHF.L.U32 R151, R151, 0x10, RZ ;  /* 0x0000001097977819 */ /* 0x010fca00000006ff */
[----:B------:R-:W-:Y:S02]  /*af50*/  FFMA.FTZ R151, R248, R151, R251 ;  /* 0x00000097f8977223 */ /* 0x000fe400000100fb */
[----:B------:R-:W2:Y:S01]  /*af60*/  LDL R251, [R1+0xf4] ;  /* 0x0000f40001fb7983 */ /* 0x000ea20000100800 */
[----:B---3--:R-:W-:Y:S02]  /*af70*/  SHF.L.U32 R252, R252, 0x10, RZ ;  /* 0x00000010fcfc7819 */ /* 0x008fe400000006ff */
[----:B------:R-:W-:Y:S02]  /*af80*/  F2FP.BF16.F32.PACK_AB R151, R151, R250 ;  /* 0x000000fa9797723e */ /* 0x000fe400000010ff */
[----:B------:R-:W-:Y:S02]  /*af90*/  F2FP.BF16.F32.PACK_AB R149, R149, R153 ;  /* 0x000000999595723e */ /* 0x000fe400000010ff */
[----:B------:R-:W-:Y:S02]  /*afa0*/  F2FP.BF16.F32.PACK_AB R148, R148, R152 ;  /* 0x000000989494723e */ /* 0x000fe400000010ff */
[----:B------:R-:W-:-:S02]  /*afb0*/  F2FP.BF16.F32.PACK_AB R150, R150, R249 ;  /* 0x000000f99696723e */ /* 0x000fc400000010ff */
[----:B------:R-:W-:Y:S02]  /*afc0*/  F2FP.BF16.F32.PACK_AB R154, R247, R154 ;  /* 0x0000009af79a723e */ /* 0x000fe400000010ff */
[----:B--2---:R-:W-:-:S05]  /*afd0*/  SHF.L.U32 R251, R251, 0x10, RZ ;  /* 0x00000010fbfb7819 */ /* 0x004fca00000006ff */
[----:B------:R-:W-:Y:S02]  /*afe0*/  FFMA.FTZ R248, R248, R251, R252 ;  /* 0x000000fbf8f87223 */ /* 0x000fe400000100fc */
[----:B------:R-:W0:Y:S02]  /*aff0*/  LDC.64 R250, c[0x0][0x428] ;  /* 0x00010a00fffa7b82 */ /* 0x000e240000000a00 */
[----:B0-----:R-:W-:-:S05]  /*b000*/  IMAD.WIDE.U32 R152, R16, 0x10, R250 ;  /* 0x0000001010987825 */ /* 0x001fca00078e00fa */
[----:B------:R0:W-:Y:S02]  /*b010*/  STG.E.128 desc[UR8][R152.64], R148 ;  /* 0x0000009498007986 */ /* 0x0001e4000c101d08 */
[----:B0-----:R-:W0:Y:S01]  /*b020*/  LDC.64 R148, c[0x0][0x430] ;  /* 0x00010c00ff947b82 */ /* 0x001e220000000a00 */
[----:B------:R-:W-:Y:S02]  /*b030*/  F2FP.BF16.F32.PACK_AB R155, R248, R155 ;  /* 0x0000009bf89b723e */ /* 0x000fe400000010ff */
[----:B------:R-:W-:Y:S02]  /*b040*/  F2FP.BF16.F32.PACK_AB R153, R246, R245 ;  /* 0x000000f5f699723e */ /* 0x000fe400000010ff */
[----:B------:R-:W-:Y:S01]  /*b050*/  F2FP.BF16.F32.PACK_AB R152, R244, R243 ;  /* 0x000000f3f498723e */ /* 0x000fe200000010ff */
[----:B0-----:R-:W-:-:S05]  /*b060*/  IMAD.WIDE.U32 R148, R16, 0x10, R148 ;  /* 0x0000001010947825 */ /* 0x001fca00078e0094 */
[----:B------:R0:W-:Y:S02]  /*b070*/  STG.E.128 desc[UR8][R148.64], R152 ;  /* 0x0000009894007986 */ /* 0x0001e4000c101d08 */
.L_x_64:
[----:B------:R-:W-:Y:S05]  /*b080*/  BSYNC.RECONVERGENT B0 ;  /* 0x0000000000007941 */ /* 0x000fea0003800200 */
.L_x_63:
[----:B------:R-:W-:Y:S02]  /*b090*/  UIADD3 UR5, UPT, UPT, UR5, UR12, URZ ;  /* 0x0000000c05057290 */ /* 0x000fe4000fffe0ff */
[----:B------:R-:W-:Y:S02]  /*b0a0*/  UPLOP3.LUT UP2, UPT, UPT, UPT, UP2, 0x40, 0x4 ;  /* 0x000000000004789c */ /* 0x000fe40003f4e820 */
[----:B------:R-:W-:-:S09]  /*b0b0*/  UISETP.GE.AND UP1, UPT, UR5, UR13, UPT ;  /* 0x0000000d0500728c */ /* 0x000fd2000bf26270 */
[----:B------:R-:W-:Y:S05]  /*b0c0*/  BRA.U !UP1, `(.L_x_65) ;  /* 0xffffff7909347547 */ /* 0x000fea000b83ffff */
[----:B------:R-:W-:Y:S05]  /*b0d0*/  EXIT ;  /* 0x000000000000794d */ /* 0x000fea0003800000 */
.L_x_66:
[----:B------:R-:W-:-:S00]  /*b0e0*/  BRA `(.L_x_66) ;  /* 0xfffffffc00fc7947 */ /* 0x000fc0000383ffff */
[----:B------:R-:W-:-:S00]  /*b0f0*/  NOP ;  /* 0x0000000000007918 */ /* 0x000fc00000000000 */
        /* <DEDUP_REMOVED lines=8> */
.L_x_27844:


//--------------------- .text._ZN10layer_norm31ln_parallel_residual_fwd_kernelINS_13Kernel_traitsI13__nv_bfloat16S2_S2_S2_fjLj7168ELj1ELj1ELj4ELj16ENS_18Kernel_traits_baseILj7168ES2_S2_S2_S2_fjLj128EEEEELb0ELb0ELb1EEEvNS_9FwdParamsE --------------------------
	.section	.text._ZN10layer_norm31ln_parallel_residual_fwd_kernelINS_13Kernel_traitsI13__nv_bfloat16S2_S2_S2_fjLj7168ELj1ELj1ELj4ELj16ENS_18Kernel_traits_baseILj7168ES2_S2_S2_S2_fjLj128EEEEELb0ELb0ELb1EEEvNS_9FwdParamsE,"ax",@progbits
	.align	128
        .global         _ZN10layer_norm31ln_parallel_residual_fwd_kernelINS_13Kernel_traitsI13__nv_bfloat16S2_S2_S2_fjLj7168ELj1ELj1ELj4ELj16ENS_18Kernel_traits_baseILj7168ES2_S2_S2_S2_fjLj128EEEEELb0ELb0ELb1EEEvNS_9FwdParamsE
        .type           _ZN10layer_norm31ln_parallel_residual_fwd_kernelINS_13Kernel_traitsI13__nv_bfloat16S2_S2_S2_fjLj7168ELj1ELj1ELj4ELj16ENS_18Kernel_traits_baseILj7168ES2_S2_S2_S2_fjLj128EEEEELb0ELb0ELb1EEEvNS_9FwdParamsE,@function
        .size           _ZN10layer_norm31ln_parallel_residual_fwd_kernelINS_13Kernel_traitsI13__nv_bfloat16S2_S2_S2_fjLj7168ELj1ELj1ELj4ELj16ENS_18Kernel_traits_baseILj7168ES2_S2_S2_S2_fjLj128EEEEELb0ELb0ELb1EEEvNS_9FwdParamsE,(.L_x_27845 - _ZN10layer_norm31ln_parallel_residual_fwd_kernelINS_13Kernel_traitsI13__nv_bfloat16S2_S2_S2_fjLj7168ELj1ELj1ELj4ELj16ENS_18Kernel_traits_baseILj7168ES2_S2_S2_S2_fjLj128EEEEELb0ELb0ELb1EEEvNS_9FwdParamsE)
        .other          _ZN10layer_norm31ln_parallel_residual_fwd_kernelINS_13Kernel_traitsI13__nv_bfloat16S2_S2_S2_fjLj7168ELj1ELj1ELj4ELj16ENS_18Kernel_traits_baseILj7168ES2_S2_S2_S2_fjLj128EEEEELb0ELb0ELb1EEEvNS_9FwdParamsE,@"STO_CUDA_ENTRY STV_DEFAULT"
_ZN10layer_norm31ln_parallel_residual_fwd_kernelINS_13Kernel_traitsI13__nv_bfloat16S2_S2_S2_fjLj7168ELj1ELj1ELj4ELj16ENS_18Kernel_traits_baseILj7168ES2_S2_S2_S2_fjLj128EEEEELb0ELb0ELb1EEEvNS_9FwdParamsE:
.text._ZN10layer_norm31ln_parallel_residual_fwd_kernelINS_13Kernel_traitsI13__nv_bfloat16S2_S2_S2_fjLj7168ELj1ELj1ELj4ELj16ENS_18Kernel_traits_baseILj7168ES2_S2_S2_S2_fjLj128EEEEELb0ELb0ELb1EEEvNS_9FwdParamsE:
[----:B------:R-:W0:Y:S01]  /*0000*/  LDC R1, c[0x0][0x37c] ;  /* 0x0000df00ff017b82 */ /* 0x000e220000000800 */
[----:B------:R-:W1:Y:S01]  /*0010*/  LDCU.64 UR12, c[0x0][0x438] ;  /* 0x00008700ff0c77ac */ /* 0x000e620008000a00 */
[----:B------:R-:W2:Y:S06]  /*0020*/  S2R R0, SR_TID.X ;  /* 0x0000000000007919 */ /* 0x000eac0000002100 */
[----:B------:R-:W3:Y:S01]  /*0030*/  S2UR UR6, SR_CTAID.X ;  /* 0x00000000000679c3 */ /* 0x000ee20000002500 */
[----:B0-----:R-:W-:Y:S01]  /*0040*/  IADD3 R1, PT, PT, R1, -0xe8, RZ ;  /* 0xffffff1801017810 */ /* 0x001fe20007ffe0ff */
[----:B------:R-:W0:Y:S01]  /*0050*/  LDCU.64 UR4, c[0x0][0x3a0] ;  /* 0x00007400ff0477ac */ /* 0x000e220008000a00 */
[----:B------:R-:W0:Y:S01]  /*0060*/  LDCU.64 UR10, c[0x0][0x398] ;  /* 0x00007300ff0a77ac */ /* 0x000e220008000a00 */
[----:B------:R-:W4:Y:S01]  /*0070*/  LDCU.64 UR8, c[0x0][0x358] ;  /* 0x00006b00ff0877ac */ /* 0x000f220008000a00 */
[----:B-1----:R-:W-:-:S04]  /*0080*/  UISETP.NE.U32.AND UP1, UPT, UR12, URZ, UPT ;  /* 0x000000ff0c00728c */ /* 0x002fc8000bf25070 */
[----:B------:R-:W-:Y:S02]  /*0090*/  UISETP.NE.AND.EX UP1, UPT, UR13, URZ, UPT, UP1 ;  /* 0x000000ff0d00728c */ /* 0x000fe4000bf25310 */
[----:B0-----:R-:W-:-:S04]  /*00a0*/  ULOP3.LUT UP0, URZ, UR4, UR10, URZ, 0xfc, !UPT ;  /* 0x0000000a04ff7292 */ /* 0x001fc8000f80fcff */
[----:B------:R-:W-:-:S03]  /*00b0*/  ULOP3.LUT UP0, URZ, UR5, UR11, URZ, 0xfc, UP0 ;  /* 0x0000000b05ff7292 */ /* 0x000fc6000800fcff */
[----:B--234-:R-:W-:Y:S08]  /*00c0*/  BRA.U UP1, `(.L_x_67) ;  /* 0x0000000501747547 */ /* 0x01cff0000b800000 */
[----:B------:R-:W0:Y:S02]  /*00d0*/  LDCU.64 UR4, c[0x0][0x440] ;  /* 0x00008800ff0477ac */ /* 0x000e240008000a00 */
[----:B0-----:R-:W-:-:S04]  /*00e0*/  UISETP.NE.U32.AND UP1, UPT, UR4, URZ, UPT ;  /* 0x000000ff0400728c */ /* 0x001fc8000bf25070 */
[----:B------:R-:W-:-:S09]  /*00f0*/  UISETP.NE.AND.EX UP1, UPT, UR5, URZ, UPT, UP1 ;  /* 0x000000ff0500728c */ /* 0x000fd2000bf25310 */
[----:B------:R-:W-:Y:S05]  /*0100*/  BRA.U UP1, `(.L_x_68) ;  /* 0x0000000101bc7547 */ /* 0x000fea000b800000 */
[----:B------:R-:W0:Y:S08]  /*0110*/  LDC.64 R2, c[0x0][0x3d0] ;  /* 0x0000f400ff027b82 */ /* 0x000e300000000a00 */
[----:B------:R-:W1:Y:S01]  /*0120*/  LDC.64 R4, c[0x0][0x3d8] ;  /* 0x0000f600ff047b82 */ /* 0x000e620000000a00 */
[----:B0-----:R-:W-:-:S05]  /*0130*/  IMAD.WIDE.U32 R2, R0, 0x10, R2 ;  /* 0x0000001000027825 */ /* 0x001fca00078e0002 */
[----:B------:R0:W5:Y:S01]  /*0140*/  LDG.E.128 R152, desc[UR8][R2.64] ;  /* 0x0000000802987981 */ /* 0x000162000c1e1d00 */
[----:B-1----:R-:W-:-:S03]  /*0150*/  IMAD.WIDE.U32 R4, R0, 0x10, R4 ;  /* 0x0000001000047825 */ /* 0x002fc600078e0004 */
[----:B------:R0:W5:Y:S04]  /*0160*/  LDG.E.128 R148, desc[UR8][R2.64+0x800] ;  /* 0x0008000802947981 */ /* 0x000168000c1e1d00 */
        /* <DEDUP_REMOVED lines=11> */
[----:B------:R0:W5:Y:S01]  /*0220*/  LDG.E.128 R100, desc[UR8][R4.64+0x3000] ;  /* 0x0030000804647981 */ /* 0x000162000c1e1d00 */
        /* <DEDUP_REMOVED lines=27> */
[----:B------:R-:W-:Y:S01]  /*03e0*/  CS2R R44, SRZ ;  /* 0x00000000002c7805 */ /* 0x000fe2000001ff00 */
[----:B0-----:R-:W-:Y:S06]  /*03f0*/  BRA `(.L_x_69) ;  /* 0x0000000400f07947 */ /* 0x001fec0003800000 */
.L_x_68:
[----:B------:R-:W0:Y:S08]  /*0400*/  LDC.64 R4, c[0x0][0x3d0] ;  /* 0x0000f400ff047b82 */ /* 0x000e300000000a00 */
[----:B------:R-:W1:Y:S08]  /*0410*/  LDC.64 R6, c[0x0][0x3d8] ;  /* 0x0000f600ff067b82 */ /* 0x000e700000000a00 */
[----:B------:R-:W2:Y:S01]  /*0420*/  LDC.64 R2, c[0x0][0x440] ;  /* 0x00011000ff027b82 */ /* 0x000ea20000000a00 */
[----:B0-----:R-:W-:-:S05]  /*0430*/  IMAD.WIDE.U32 R4, R0, 0x10, R4 ;  /* 0x0000001000047825 */ /* 0x001fca00078e0004 */
[----:B------:R0:W5:Y:S01]  /*0440*/  LDG.E.128 R152, desc[UR8][R4.64] ;  /* 0x0000000804987981 */ /* 0x000162000c1e1d00 */
[----:B-1----:R-:W-:-:S03]  /*0450*/  IMAD.WIDE.U32 R6, R0, 0x10, R6 ;  /* 0x0000001000067825 */ /* 0x002fc600078e0006 */
[----:B------:R0:W5:Y:S04]  /*0460*/  LDG.E.128 R148, desc[UR8][R4.64+0x800] ;  /* 0x0008000804947981 */ /* 0x000168000c1e1d00 */
[----:B------:R0:W5:Y:S01]  /*0470*/  LDG.E.128 R144, desc[UR8][R4.64+0x1000] ;  /* 0x0010000804907981 */ /* 0x000162000c1e1d00 */
[----:B--2---:R-:W-:-:S03]  /*0480*/  IMAD.WIDE.U32 R2, R0, 0x10, R2 ;  /* 0x0000001000027825 */ /* 0x004fc600078e0002 */
        /* <DEDUP_REMOVED lines=32> */
[----:B0-----:R-:W-:Y:S06]  /*0690*/  BRA `(.L_x_69) ;  /* 0x0000000400487947 */ /* 0x001fec0003800000 */
.L_x_67:
[----:B------:R-:W0:Y:S02]  /*06a0*/  LDCU.64 UR4, c[0x0][0x440] ;  /* 0x00008800ff0477ac */ /* 0x000e240008000a00 */
[----:B0-----:R-:W-:-:S04]  /*06b0*/  UISETP.NE.U32.AND UP1, UPT, UR4, URZ, UPT ;  /* 0x000000ff0400728c */ /* 0x001fc8000bf25070 */
[----:B------:R-:W-:-:S09]  /*06c0*/  UISETP.NE.AND.EX UP1, UPT, UR5, URZ, UPT, UP1 ;  /* 0x000000ff0500728c */ /* 0x000fd2000bf25310 */
[----:B------:R-:W-:Y:S05]  /*06d0*/  BRA.U !UP1, `(.L_x_70) ;  /* 0x0000000109947547 */ /* 0x000fea000b800000 */
[----:B------:R-:W0:Y:S08]  /*06e0*/  LDC.64 R4, c[0x0][0x3d0] ;  /* 0x0000f400ff047b82 */ /* 0x000e300000000a00 */
[----:B------:R-:W1:Y:S08]  /*06f0*/  LDC.64 R2, c[0x0][0x438] ;  /* 0x00010e00ff027b82 */ /* 0x000e700000000a00 */
[----:B------:R-:W2:Y:S08]  /*0700*/  LDC.64 R6, c[0x0][0x3d8] ;  /* 0x0000f600ff067b82 */ /* 0x000eb00000000a00 */
[----:B------:R-:W3:Y:S01]  /*0710*/  LDC.64 R8, c[0x0][0x440] ;  /* 0x00011000ff087b82 */ /* 0x000ee20000000a00 */
[----:B0-----:R-:W-:-:S05]  /*0720*/  IMAD.WIDE.U32 R4, R0, 0x10, R4 ;  /* 0x0000001000047825 */ /* 0x001fca00078e0004 */
[----:B------:R0:W5:Y:S01]  /*0730*/  LDG.E.128 R152, desc[UR8][R4.64] ;  /* 0x0000000804987981 */ /* 0x000162000c1e1d00 */
[----:B-1----:R-:W-:-:S03]  /*0740*/  IMAD.WIDE.U32 R2, R0, 0x10, R2 ;  /* 0x0000001000027825 */ /* 0x002fc600078e0002 */
[----:B------:R0:W5:Y:S04]  /*0750*/  LDG.E.128 R148, desc[UR8][R4.64+0x800] ;  /* 0x0008000804947981 */ /* 0x000168000c1e1d00 */
[----:B------:R0:W5:Y:S01]  /*0760*/  LDG.E.128 R144, desc[UR8][R4.64+0x1000] ;  /* 0x0010000804907981 */ /* 0x000162000c1e1d00 */
[----:B--2---:R-:W-:-:S03]  /*0770*/  IMAD.WIDE.U32 R6, R0, 0x10, R6 ;  /* 0x0000001000067825 */ /* 0x004fc600078e0006 */
[----:B------:R0:W5:Y:S04]  /*0780*/  LDG.E.128 R140, desc[UR8][R4.64+0x1800] ;  /* 0x00180008048c7981 */ /* 0x000168000c1e1d00 */
[----:B------:R0:W5:Y:S01]  /*0790*/  LDG.E.128 R136, desc[UR8][R4.64+0x2000] ;  /* 0x0020000804887981 */ /* 0x000162000c1e1d00 */
[----:B---3--:R-:W-:-:S03]  /*07a0*/  IMAD.WIDE.U32 R8, R0, 0x10, R8 ;  /* 0x0000001000087825 */ /* 0x008fc600078e0008 */
        /* <DEDUP_REMOVED lines=23> */
[----:B------:R-:W-:Y:S05]  /*0920*/  BRA `(.L_x_69) ;  /* 0x0000000000a47947 */ /* 0x000fea0003800000 */
.L_x_70:
        /* <DEDUP_REMOVED lines=40> */
[----:B0-----:R-:W-:-:S07]  /*0bb0*/  CS2R R44, SRZ ;  /* 0x00000000002c7805 */ /* 0x001fce000001ff00 */
.L_x_69:
[----:B------:R-:W1:Y:S02]  /*0bc0*/  LDCU UR4, c[0x0][0x384] ;  /* 0x00007080ff0477ac */ /* 0x000e640008000800 */
[----:B-1----:R-:W-:-:S06]  /*0bd0*/  UISETP.GE.AND UP1, UPT, UR6, UR4, UPT ;  /* 0x000000040600728c */ /* 0x002fcc000bf26270 */
[----:B------:R-:W-:-:S13]  /*0be0*/  PLOP3.LUT P0, PT, PT, PT, UP1, 0x80, 0x8 ;  /* 0x000000000008781c */ /* 0x000fda0003f0f018 */
[----:B------:R-:W-:Y:S05]  /*0bf0*/  @P0 EXIT ;  /* 0x000000000000094d */ /* 0x000fea0003800000 */
[----:B-----5:R-:W-:Y:S01]  /*0c00*/  PRMT R184, R71, 0x7632, R184 ;  /* 0x0000763247b87816 */ /* 0x020fe200000000b8 */
[----:B------:R-:W-:Y:S01]  /*0c10*/  UPLOP3.LUT UP3, UPT, UPT, UPT, UPT, 0x40, 0x4 ;  /* 0x000000000004789c */ /* 0x000fe20003f6e870 */
[----:B------:R-:W-:Y:S01]  /*0c20*/  PRMT R183, R103, 0x7632, R183 ;  /* 0x0000763267b77816 */ /* 0x000fe200000000b7 */
[----:B------:R-:W1:Y:S01]  /*0c30*/  LDCU UR7, c[0x0][0x388] ;  /* 0x00007100ff0777ac */ /* 0x000e620008000800 */
        /* <DEDUP_REMOVED lines=11> */
[----:B------:R-:W0:Y:S01]  /*0cf0*/  LDCU.64 UR18, c[0x0][0x398] ;  /* 0x00007300ff1277ac */ /* 0x000e220008000a00 */
        /* <DEDUP_REMOVED lines=75> */
[----:B------:R-:W-:Y:S01]  /*11b0*/  ISETP.NE.U32.AND P0, PT, RZ, UR10, PT ;  /* 0x0000000aff007c0c */ /* 0x000fe2000bf05070 */
[----:B------:R-:W0:Y:S01]  /*11c0*/  LDCU.U8 UR10, c[0x0][0x410] ;  /* 0x00008200ff0a77ac */ /* 0x000e220008000000 */
        /* <DEDUP_REMOVED lines=69> */
[----:B0-----:R-:W-:Y:S01]  /*1620*/  PRMT R9, R154, 0x7632, R9 ;  /* 0x000076329a097816 */ /* 0x001fe20000000009 */
        /* <DEDUP_REMOVED lines=13> */
[----:B------:R-:W-:Y:S01]  /*1700*/  ISETP.NE.AND.EX P0, PT, RZ, UR11, PT, P0 ;  /* 0x0000000bff007c0c */ /* 0x000fe2000bf05300 */
[----:B------:R-:W0:Y:S02]  /*1710*/  LDCU UR11, c[0x0][0x400] ;  /* 0x00008000ff0b77ac */ /* 0x000e240008000800 */
[----:B-1-34-:R2:W-:Y:S10]  /*1720*/  STL.S16 [R1], R16 ;  /* 0x0000001001007387 */ /* 0x01a5f40000100600 */
.L_x_103:
[----:B------:R-:W-:Y:S01]  /*1730*/  ISETP.NE.U32.AND P1, PT, RZ, UR16, PT ;  /* 0x00000010ff007c0c */ /* 0x000fe2000bf25070 */
[----:B-12---:R-:W1:Y:S01]  /*1740*/  S2R R21, SR_TID.X ;  /* 0x0000000000157919 */ /* 0x006e620000002100 */
[----:B------:R-:W-:Y:S01]  /*1750*/  UIMAD UR4, UR6, UR7, URZ ;  /* 0x00000007060472a4 */ /* 0x000fe2000f8e02ff */
[----:B------:R-:W2:Y:S01]  /*1760*/  @P0 LDC.64 R18, c[0x0][0x398] ;  /* 0x0000e600ff120b82 */ /* 0x000ea20000000a00 */
[----:B------:R-:W-:Y:S02]  /*1770*/  ISETP.NE.AND.EX P1, PT, RZ, UR17, PT, P1 ;  /* 0x00000011ff007c0c */ /* 0x000fe4000bf25310 */
[----:B------:R-:W-:-:S04]  /*1780*/  USHF.R.S32.HI UR5, URZ, 0x1f, UR4 ;  /* 0x0000001fff057899 */ /* 0x000fc80008011404 */
[----:B------:R-:W-:-:S06]  /*1790*/  ULEA.HI UR5, UR5, UR4, URZ, 0x3 ;  /* 0x0000000405057291 */ /* 0x000fcc000f8f18ff */
[----:B------:R-:W-:Y:S01]  /*17a0*/  IMAD.U32 R202, RZ, RZ, UR5 ;  /* 0x00000005ffca7e24 */ /* 0x000fe2000f8e00ff */
[----:B------:R-:W3:Y:S04]  /*17b0*/  @P1 LDC.64 R16, c[0x0][0x3a0] ;  /* 0x0000e800ff101b82 */ /* 0x000ee80000000a00 */
[----:B-1----:R-:W-:Y:S01]  /*17c0*/  LEA.HI.SX32 R202, R202, R21, 0x1d ;  /* 0x00000015caca7211 */ /* 0x002fe200078feaff */
[----:B------:R-:W-:-:S04]  /*17d0*/  HFMA2 R21, -RZ, RZ, 0, 9.5367431640625e-07 ;  /* 0x00000010ff157431 */ /* 0x000fc800000001ff */
[----:B--2---:R-:W-:-:S04]  /*17e0*/  @P0 IMAD.WIDE.U32 R18, R202, 0x10, R18 ;  /* 0x00000010ca120825 */ /* 0x004fc800078e0012 */
[C---:B---3--:R-:W-:Y:S01]  /*17f0*/  @P1 IMAD.WIDE.U32 R16, R202.reuse, 0x10, R16 ;  /* 0x00000010ca101825 */ /* 0x048fe200078e0010 */
[----:B------:R-:W5:Y:S04]  /*1800*/  @P0 LDG.E.128 R40, desc[UR8][R18.64] ;  /* 0x0000000812280981 */ /* 0x000f68000c1e1d00 */
[----:B------:R1:W5:Y:S02]  /*1810*/  @P1 LDG.E.128 R36, desc[UR8][R16.64] ;  /* 0x0000000810241981 */ /* 0x000364000c1e1d00 */
[----:B-1----:R-:W-:-:S06]  /*1820*/  IMAD.WIDE.U32 R16, R202, R21, UR12 ;  /* 0x0000000cca107e25 */ /* 0x002fcc000f8e0015 */
[----:B------:R-:W5:Y:S01]  /*1830*/  LDG.E.128 R16, desc[UR8][R16.64] ;  /* 0x0000000810107981 */ /* 0x000f62000c1e1d00 */
[----:B------:R-:W-:-:S04]  /*1840*/  ISETP.NE.U32.AND P0, PT, RZ, UR18, PT ;  /* 0x00000012ff007c0c */ /* 0x000fc8000bf05070 */
[----:B------:R-:W-:-:S13]  /*1850*/  ISETP.NE.AND.EX P0, PT, RZ, UR19, PT, P0 ;  /* 0x00000013ff007c0c */ /* 0x000fda000bf05300 */
[----:B------:R-:W-:Y:S05]  /*1860*/  @!P0 BRA `(.L_x_71) ;  /* 0x00000004007c8947 */ /* 0x000fea0003800000 */
[----:B------:R-:W-:Y:S05]  /*1870*/  @!P1 BRA `(.L_x_72) ;  /* 0x0000000000e49947 */ /* 0x000fea0003800000 */
[C---:B-----5:R-:W-:Y:S01]  /*1880*/  PRMT R20, R16.reuse, 0x7632, R20 ;  /* 0x0000763210147816 */ /* 0x060fe20000000014 */
[----:B------:R-:W-:Y:S01]  /*1890*/  IMAD.U32 R206, R16, 0x10000, RZ ;  /* 0x0001000010ce7824 */ /* 0x000fe200078e00ff */
[----:B------:R-:W-:Y:S02]  /*18a0*/  PRMT R22, R17, 0x7632, R22 ;  /* 0x0000763211167816 */ /* 0x000fe40000000016 */
[----:B------:R-:W-:Y:S01]  /*18b0*/  PRMT R23, R41, 0x7632, R23 ;  /* 0x0000763229177816 */ /* 0x000fe20000000017 */
[----:B------:R-:W-:Y:S01]  /*18c0*/  IMAD.U32 R160, R20, 0x10000, RZ ;  /* 0x0001000014a07824 */ /* 0x000fe200078e00ff */
[----:B------:R-:W-:Y:S01]  /*18d0*/  PRMT R20, R40, 0x7632, R20 ;  /* 0x0000763228147816 */ /* 0x000fe20000000014 */
[----:B------:R-:W-:Y:S01]  /*18e0*/  IMAD.U32 R22, R22, 0x10000, RZ ;  /* 0x0001000016167824 */ /* 0x000fe200078e00ff */
[----:B------:R-:W-:Y:S02]  /*18f0*/  SHF.L.U32 R23, R23, 0x10, RZ ;  /* 0x0000001017177819 */ /* 0x000fe400000006ff */
[----:B------:R-:W-:-:S02]  /*1900*/  SHF.L.U32 R21, R20, 0x10, RZ ;  /* 0x0000001014157819 */ /* 0x000fc400000006ff */
[----:B------:R-:W-:Y:S01]  /*1910*/  PRMT R20, R18, 0x7632, R20 ;  /* 0x0000763212147816 */ /* 0x000fe20000000014 */
[----:B------:R-:W-:Y:S01]  /*1920*/  FADD.FTZ R161, R22, R23 ;  /* 0x0000001716a17221 */ /* 0x000fe20000010000 */
[----:B------:R-:W-:Y:S01]  /*1930*/  SHF.L.U32 R205, R17, 0x10, RZ ;  /* 0x0000001011cd7819 */ /* 0x000fe200000006ff */
[--C-:B------:R-:W-:Y:S01]  /*1940*/  FADD.FTZ R160, R160, R21.reuse ;  /* 0x00000015a0a07221 */ /* 0x100fe20000010000 */
[----:B------:R-:W-:Y:S01]  /*1950*/  PRMT R21, R42, 0x7632, R21 ;  /* 0x000076322a157816 */ /* 0x000fe20000000015 */
[----:B------:R-:W-:Y:S01]  /*1960*/  IMAD.U32 R22, R20, 0x10000, RZ ;  /* 0x0001000014167824 */ /* 0x000fe200078e00ff */
[----:B------:R-:W-:Y:S01]  /*1970*/  SHF.L.U32 R16, R41, 0x10, RZ ;  /* 0x0000001029107819 */ /* 0x000fe200000006ff */
[----:B------:R-:W-:Y:S01]  /*1980*/  IMAD.U32 R17, R40, 0x10000, RZ ;  /* 0x0001000028117824 */ /* 0x000fe200078e00ff */
[----:B------:R-:W-:Y:S01]  /*1990*/  SHF.L.U32 R23, R21, 0x10, RZ ;  /* 0x0000001015177819 */ /* 0x000fe200000006ff */
[----:B------:R-:W-:Y:S01]  /*19a0*/  IMAD.U32 R18, R18, 0x10000, RZ ;  /* 0x0001000012127824 */ /* 0x000fe200078e00ff */
[----:B------:R-:W-:Y:S01]  /*19b0*/  PRMT R21, R19, 0x7632, R21 ;  /* 0x0000763213157816 */ /* 0x000fe20000000015 */
[----:B------:R-:W-:Y:S01]  /*19c0*/  FADD.FTZ R205, R205, R16 ;  /* 0x00000010cdcd7221 */ /* 0x000fe20000010000 */
[----:B------:R-:W-:Y:S01]  /*19d0*/  PRMT R20, R36, 0x7632, R20 ;  /* 0x0000763224147816 */ /* 0x000fe20000000014 */
[----:B------:R-:W-:Y:S01]  /*19e0*/  FADD.FTZ R206, R206, R17 ;  /* 0x00000011cece7221 */ /* 0x000fe20000010000 */
[----:B------:R-:W-:Y:S01]  /*19f0*/  SHF.L.U32 R19, R19, 0x10, RZ ;  /* 0x0000001013137819 */ /* 0x000fe200000006ff */
[----:B------:R-:W-:Y:S01]  /*1a00*/  IMAD.U32 R25, R21, 0x10000, RZ ;  /* 0x0001000015197824 */ /* 0x000fe200078e00ff */
[C---:B------:R-:W-:Y:S01]  /*1a10*/  SHF.L.U32 R16, R43.reuse, 0x10, RZ ;  /* 0x000000102b107819 */ /* 0x040fe200000006ff */
[----:B------:R-:W-:Y:S01]  /*1a20*/  IMAD.U32 R21, R20, 0x10000, RZ ;  /* 0x0001000014157824 */ /* 0x000fe200078e00ff */
[----:B------:R-:W-:Y:S01]  /*1a30*/  PRMT R24, R43, 0x7632, R24 ;  /* 0x000076322b187816 */ /* 0x000fe20000000018 */
[----:B------:R-:W-:-:S02]  /*1a40*/  IMAD.U32 R17, R42, 0x10000, RZ ;  /* 0x000100002a117824 */ /* 0x000fc400078e00ff */
[----:B------:R-:W-:Y:S01]  /*1a50*/  FADD.FTZ R22, R22, R23 ;  /* 0x0000001716167221 */ /* 0x000fe20000010000 */
[----:B------:R-:W-:Y:S01]  /*1a60*/  FADD.FTZ R19, R19, R16 ;  /* 0x0000001013137221 */ /* 0x000fe20000010000 */
[----:B------:R-:W-:Y:S01]  /*1a70*/  FADD.FTZ R160, R160, R21 ;  /* 0x00000015a0a07221 */ /* 0x000fe20000010000 */
[----:B------:R-:W-:Y:S01]  /*1a80*/  FADD.FTZ R17, R18, R17 ;  /* 0x0000001112117221 */ /* 0x000fe20000010000 */
[----:B------:R-:W-:Y:S01]  /*1a90*/  IMAD.U32 R16, R38, 0x10000, RZ ;  /* 0x0001000026107824 */ /* 0x000fe200078e00ff */
[----:B------:R-:W-:Y:S02]  /*1aa0*/  SHF.L.U32 R24, R24, 0x10, RZ ;  /* 0x0000001018187819 */ /* 0x000fe400000006ff */
[----:B------:R-:W-:Y:S01]  /*1ab0*/  PRMT R20, R37, 0x7632, R20 ;  /* 0x0000763225147816 */ /* 0x000fe20000000014 */
[----:B------:R-:W-:Y:S01]  /*1ac0*/  FADD.FTZ R203, R17, R16 ;  /* 0x0000001011cb7221 */ /* 0x000fe20000010000 */
[----:B------:R-:W-:Y:S01]  /*1ad0*/  PRMT R21, R38, 0x7632, R21 ;  /* 0x0000763226157816 */ /* 0x000fe20000000015 */
[----:B------:R-:W-:Y:S01]  /*1ae0*/  FADD.FTZ R24, R25, R24 ;  /* 0x0000001819187221 */ /* 0x000fe20000010000 */
[----:B------:R-:W-:Y:S01]  /*1af0*/  PRMT R23, R39, 0x7632, R23 ;  /* 0x0000763227177816 */ /* 0x000fe20000000017 */
[----:B------:R-:W-:Y:S01]  /*1b00*/  IMAD.U32 R16, R37, 0x10000, RZ ;  /* 0x0001000025107824 */ /* 0x000fe200078e00ff */
[----:B------:R-:W-:Y:S01]  /*1b10*/  SHF.L.U32 R20, R20, 0x10, RZ ;  /* 0x0000001014147819 */ /* 0x000fe200000006ff */
[----:B------:R-:W-:Y:S01]  /*1b20*/  IMAD.U32 R21, R21, 0x10000, RZ ;  /* 0x0001000015157824 */ /* 0x000fe200078e00ff */
[----:B------:R-:W-:Y:S01]  /*1b30*/  SHF.L.U32 R23, R23, 0x10, RZ ;  /* 0x0000001017177819 */ /* 0x000fe200000006ff */
[----:B------:R-:W-:Y:S01]  /*1b40*/  FADD.FTZ R205, R205, R16 ;  /* 0x00000010cdcd7221 */ /* 0x000fe20000010000 */
[----:B------:R-:W-:Y:S01]  /*1b50*/  SHF.L.U32 R204, R39, 0x10, RZ ;  /* 0x0000001027cc7819 */ /* 0x000fe200000006ff */
[----:B------:R-:W-:Y:S01]  /*1b60*/  FADD.FTZ R161, R161, R20 ;  /* 0x00000014a1a17221 */ /* 0x000fe20000010000 */
[----:B------:R-:W-:Y:S01]  /*1b70*/  SHF.L.U32 R17, R36, 0x10, RZ ;  /* 0x0000001024117819 */ /* 0x000fe200000006ff */
[----:B------:R-:W-:Y:S01]  /*1b80*/  FADD.FTZ R162, R22, R21 ;  /* 0x0000001516a27221 */ /* 0x000fe20000010000 */
[----:B------:R-:W-:Y:S01]  /*1b90*/  FADD.FTZ R163, R24, R23 ;  /* 0x0000001718a37221 */ /* 0x000fe20000010000 */
[----:B------:R-:W-:Y:S01]  /*1ba0*/  FADD.FTZ R204, R19, R204 ;  /* 0x000000cc13cc7221 */ /* 0x000fe20000010000 */
[----:B------:R-:W-:Y:S01]  /*1bb0*/  F2FP.BF16.F32.PACK_AB R33, R161, R205 ;  /* 0x000000cda121723e */ /* 0x000fe200000010ff */
[----:B------:R-:W-:Y:S01]  /*1bc0*/  FADD.FTZ R206, R206, R17 ;  /* 0x00000011cece7221 */ /* 0x000fe20000010000 */
[----:B------:R-:W-:-:S02]  /*1bd0*/  F2FP.BF16.F32.PACK_AB R34, R162, R203 ;  /* 0x000000cba222723e */ /* 0x000fc400000010ff */
[----:B------:R-:W-:Y:S02]  /*1be0*/  F2FP.BF16.F32.PACK_AB R35, R163, R204 ;  /* 0x000000cca323723e */ /* 0x000fe400000010ff */
[----:B------:R-:W-:Y:S01]  /*1bf0*/  F2FP.BF16.F32.PACK_AB R32, R160, R206 ;  /* 0x000000cea020723e */ /* 0x000fe200000010ff */
[----:B------:R-:W-:Y:S06]  /*1c00*/  BRA `(.L_x_73) ;  /* 0x00000004005c7947 */ /* 0x000fec0003800000 */
.L_x_72:
[----:B-----5:R-:W-:Y:S01]  /*1c10*/  PRMT R21, R16, 0x7632, R21 ;  /* 0x0000763210157816 */ /* 0x020fe20000000015 */
[----:B------:R-:W-:Y:S01]  /*1c20*/  IMAD.U32 R203, R42, 0x10000, RZ ;  /* 0x000100002acb7824 */ /* 0x000fe200078e00ff */
[----:B------:R-:W-:Y:S01]  /*1c30*/  PRMT R20, R40, 0x7632, R20 ;  /* 0x0000763228147816 */ /* 0x000fe20000000014 */
[----:B------:R-:W-:Y:S01]  /*1c40*/  IMAD.U32 R16, R16, 0x10000, RZ ;  /* 0x0001000010107824 */ /* 0x000fe200078e00ff */
[----:B------:R-:W-:Y:S01]  /*1c50*/  PRMT R22, R18, 0x7632, R22 ;  /* 0x0000763212167816 */ /* 0x000fe20000000016 */
[----:B------:R-:W-:Y:S01]  /*1c60*/  IMAD.U32 R21, R21, 0x10000, RZ ;  /* 0x0001000015157824 */ /* 0x000fe200078e00ff */
[----:B------:R-:W-:Y:S01]  /*1c70*/  SHF.L.U32 R20, R20, 0x10, RZ ;  /* 0x0000001014147819 */ /* 0x000fe200000006ff */
[----:B------:R-:W-:Y:S01]  /*1c80*/  IMAD.U32 R18, R18, 0x10000, RZ ;  /* 0x0001000012127824 */ /* 0x000fe200078e00ff */
[----:B------:R-:W-:Y:S01]  /*1c90*/  PRMT R23, R19, 0x7632, R23 ;  /* 0x0000763213177816 */ /* 0x000fe20000000017 */
[----:B------:R-:W-:Y:S01]  /*1ca0*/  IMAD.U32 R162, R22, 0x10000, RZ ;  /* 0x0001000016a27824 */ /* 0x000fe200078e00ff */
[----:B------:R-:W-:Y:S01]  /*1cb0*/  PRMT R22, R43, 0x7632, R22 ;  /* 0x000076322b167816 */ /* 0x000fe20000000016 */
[--C-:B------:R-:W-:Y:S01]  /*1cc0*/  FADD.FTZ R160, R21, R20.reuse ;  /* 0x0000001415a07221 */ /* 0x100fe20000010000 */
[----:B------:R-:W-:Y:S01]  /*1cd0*/  PRMT R21, R17, 0x7632, R21 ;  /* 0x0000763211157816 */ /* 0x000fe20000000015 */
[----:B------:R-:W-:Y:S01]  /*1ce0*/  FADD.FTZ R203, R18, R203 ;  /* 0x000000cb12cb7221 */ /* 0x000fe20000010000 */
[----:B------:R-:W-:Y:S01]  /*1cf0*/  PRMT R20, R41, 0x7632, R20 ;  /* 0x0000763229147816 */ /* 0x000fe20000000014 */
[----:B------:R-:W-:Y:S01]  /*1d00*/  IMAD.U32 R23, R23, 0x10000, RZ ;  /* 0x0001000017177824 */ /* 0x000fe200078e00ff */
[----:B------:R-:W-:Y:S01]  /*1d10*/  SHF.L.U32 R205, R17, 0x10, RZ ;  /* 0x0000001011cd7819 */ /* 0x000fe200000006ff */
[----:B------:R-:W-:Y:S01]  /*1d20*/  IMAD.U32 R161, R21, 0x10000, RZ ;  /* 0x0001000015a17824 */ /* 0x000fe200078e00ff */
[----:B------:R-:W-:Y:S01]  /*1d30*/  PRMT R21, R42, 0x7632, R21 ;  /* 0x000076322a157816 */ /* 0x000fe20000000015 */
[----:B------:R-:W-:Y:S01]  /*1d40*/  IMAD.U32 R18, R41, 0x10000, RZ ;  /* 0x0001000029127824 */ /* 0x000fe200078e00ff */
[----:B------:R-:W-:-:S02]  /*1d50*/  SHF.L.U32 R20, R20, 0x10, RZ ;  /* 0x0000001014147819 */ /* 0x000fc400000006ff */
[----:B------:R-:W-:Y:S01]  /*1d60*/  SHF.L.U32 R21, R21, 0x10, RZ ;  /* 0x0000001015157819 */ /* 0x000fe200000006ff */
[----:B------:R-:W-:Y:S01]  /*1d70*/  FADD.FTZ R205, R205, R18 ;  /* 0x00000012cdcd7221 */ /* 0x000fe20000010000 */
[----:B------:R-:W-:Y:S01]  /*1d80*/  SHF.L.U32 R22, R22, 0x10, RZ ;  /* 0x0000001016167819 */ /* 0x000fe200000006ff */
[----:B------:R-:W-:Y:S01]  /*1d90*/  FADD.FTZ R161, R161, R20 ;  /* 0x00000014a1a17221 */ /* 0x000fe20000010000 */
[----:B------:R-:W-:Y:S01]  /*1da0*/  SHF.L.U32 R19, R19, 0x10, RZ ;  /* 0x0000001013137819 */ /* 0x000fe200000006ff */
[----:B------:R-:W-:Y:S01]  /*1db0*/  FADD.FTZ R162, R162, R21 ;  /* 0x00000015a2a27221 */ /* 0x000fe20000010000 */
[----:B------:R-:W-:Y:S01]  /*1dc0*/  SHF.L.U32 R204, R43, 0x10, RZ ;  /* 0x000000102bcc7819 */ /* 0x000fe200000006ff */
[----:B------:R-:W-:Y:S01]  /*1dd0*/  FADD.FTZ R163, R23, R22 ;  /* 0x0000001617a37221 */ /* 0x000fe20000010000 */
[----:B------:R-:W-:Y:S02]  /*1de0*/  SHF.L.U32 R17, R40, 0x10, RZ ;  /* 0x0000001028117819 */ /* 0x000fe400000006ff */
[----:B------:R-:W-:Y:S01]  /*1df0*/  F2FP.BF16.F32.PACK_AB R34, R162, R203 ;  /* 0x000000cba222723e */ /* 0x000fe200000010ff */
[----:B------:R-:W-:Y:S01]  /*1e00*/  FADD.FTZ R204, R19, R204 ;  /* 0x000000cc13cc7221 */ /* 0x000fe20000010000 */
[----:B------:R-:W-:Y:S01]  /*1e10*/  F2FP.BF16.F32.PACK_AB R33, R161, R205 ;  /* 0x000000cda121723e */ /* 0x000fe200000010ff */
[----:B------:R-:W-:-:S03]  /*1e20*/  FADD.FTZ R206, R16, R17 ;  /* 0x0000001110ce7221 */ /* 0x000fc60000010000 */
[----:B------:R-:W-:Y:S02]  /*1e30*/  F2FP.BF16.F32.PACK_AB R35, R163, R204 ;  /* 0x000000cca323723e */ /* 0x000fe400000010ff */
[----:B------:R-:W-:Y:S01]  /*1e40*/  F2FP.BF16.F32.PACK_AB R32, R160, R206 ;  /* 0x000000cea020723e */ /* 0x000fe200000010ff */
[----:B------:R-:W-:Y:S06]  /*1e50*/  BRA `(.L_x_73) ;  /* 0x0000000000c87947 */ /* 0x000fec0003800000 */
.L_x_71:
[----:B------:R-:W-:Y:S05]  /*1e60*/  @!P1 BRA `(.L_x_74) ;  /* 0x0000000000949947 */ /* 0x000fea0003800000 */
        /* <DEDUP_REMOVED lines=37> */
.L_x_74:
        /* <DEDUP_REMOVED lines=12> */
.L_x_73:
[----:B------:R-:W1:Y:S01]  /*2180*/  @UP0 LDCU.64 UR4, c[0x0][0x3a8] ;  /* 0x00007500ff0407ac */ /* 0x000e620008000a00 */
[----:B------:R-:W-:Y:S01]  /*2190*/  PLOP3.LUT P2, PT, PT, PT, UP0, 0x80, 0x8 ;  /* 0x000000000008781c */ /* 0x000fe20003f4f008 */
[----:B------:R-:W-:Y:S01]  /*21a0*/  IMAD.MOV.U32 R17, RZ, RZ, 0x10 ;  /* 0x00000010ff117424 */ /* 0x000fe200078e00ff */
[----:B------:R-:W2:Y:S01]  /*21b0*/  @P0 LDC.64 R18, c[0x0][0x398] ;  /* 0x0000e600ff120b82 */ /* 0x000ea20000000a00 */
[----:B------:R-:W-:-:S10]  /*21c0*/  IADD3 R184, PT, PT, R202, 0x80, RZ ;  /* 0x00000080cab87810 */ /* 0x000fd40007ffe0ff */
[----:B-1----:R-:W-:-:S05]  /*21d0*/  @P2 IMAD.WIDE.U32 R16, R202, R17, UR4 ;  /* 0x00000004ca102e25 */ /* 0x002fca000f8e0011 */
[----:B------:R1:W-:Y:S01]  /*21e0*/  @P2 STG.E.128 desc[UR8][R16.64], R32 ;  /* 0x0000002010002986 */ /* 0x0003e2000c101d08 */
[----:B------:R-:W-:Y:S02]  /*21f0*/  IMAD.MOV.U32 R21, RZ, RZ, 0x10 ;  /* 0x00000010ff157424 */ /* 0x000fe400078e00ff */
[----:B--2---:R-:W-:-:S05]  /*2200*/  @P0 IMAD.WIDE.U32 R18, R184, 0x10, R18 ;  /* 0x00000010b8120825 */ /* 0x004fca00078e0012 */
[----:B------:R-:W5:Y:S01]  /*2210*/  @P0 LDG.E.128 R40, desc[UR8][R18.64] ;  /* 0x0000000812280981 */ /* 0x000f62000c1e1d00 */
[----:B-1----:R-:W1:Y:S02]  /*2220*/  @P1 LDC.64 R16, c[0x0][0x3a0] ;  /* 0x0000e800ff101b82 */ /* 0x002e640000000a00 */
[----:B-1----:R-:W-:-:S05]  /*2230*/  @P1 IMAD.WIDE.U32 R16, R184, 0x10, R16 ;  /* 0x00000010b8101825 */ /* 0x002fca00078e0010 */
[----:B------:R1:W5:Y:S02]  /*2240*/  @P1 LDG.E.128 R36, desc[UR8][R16.64] ;  /* 0x0000000810241981 */ /* 0x000364000c1e1d00 */
[----:B-1----:R-:W-:-:S06]  /*2250*/  IMAD.WIDE.U32 R16, R184, R21, UR12 ;  /* 0x0000000cb8107e25 */ /* 0x002fcc000f8e0015 */
[----:B------:R-:W5:Y:S01]  /*2260*/  LDG.E.128 R16, desc[UR8][R16.64] ;  /* 0x0000000810107981 */ /* 0x000f62000c1e1d00 */
[----:B------:R-:W-:-:S04]  /*2270*/  UISETP.NE.U32.AND UP1, UPT, UR18, URZ, UPT ;  /* 0x000000ff1200728c */ /* 0x000fc8000bf25070 */
[----:B------:R-:W-:-:S09]  /*2280*/  UISETP.NE.AND.EX UP1, UPT, UR19, URZ, UPT, UP1 ;  /* 0x000000ff1300728c */ /* 0x000fd2000bf25310 */
[----:B------:R-:W-:Y:S05]  /*2290*/  BRA.U UP1, `(.L_x_75) ;  /* 0x0000000101d47547 */ /* 0x000fea000b800000 */
        /* <DEDUP_REMOVED lines=16> */
.L_x_76:
[----:B-----5:R-:W-:Y:S02]  /*23a0*/  PRMT R21, R16, 0x7632, R21 ;  /* 0x0000763210157816 */ /* 0x020fe40000000015 */
[----:B------:R-:W-:Y:S02]  /*23b0*/  PRMT R20, R36, 0x7632, R20 ;  /* 0x0000763224147816 */ /* 0x000fe40000000014 */
[----:B------:R-:W-:Y:S02]  /*23c0*/  SHF.L.U32 R21, R21, 0x10, RZ ;  /* 0x0000001015157819 */ /* 0x000fe400000006ff */
[----:B------:R-:W-:Y:S01]  /*23d0*/  PRMT R200, R18, 0x7632, R200 ;  /* 0x0000763212c87816 */ /* 0x000fe200000000c8 */
[----:B------:R-:W-:Y:S01]  /*23e0*/  IMAD.U32 R20, R20, 0x10000, RZ ;  /* 0x0001000014147824 */ /* 0x000fe200078e00ff */
[----:B------:R-:W-:Y:S02]  /*23f0*/  SHF.L.U32 R16, R16, 0x10, RZ ;  /* 0x0000001010107819 */ /* 0x000fe400000006ff */
[----:B------:R-:W-:Y:S01]  /*2400*/  SHF.L.U32 R200, R200, 0x10, RZ ;  /* 0x00000010c8c87819 */ /* 0x000fe200000006ff */
[--C-:B------:R-:W-:Y:S01]  /*2410*/  FADD.FTZ R198, R21, R20.reuse ;  /* 0x0000001415c67221 */ /* 0x100fe20000010000 */
[----:B------:R-:W-:-:S02]  /*2420*/  PRMT R20, R38, 0x7632, R20 ;  /* 0x0000763226147816 */ /* 0x000fc40000000014 */
[C---:B------:R-:W-:Y:S02]  /*2430*/  PRMT R199, R17.reuse, 0x7632, R199 ;  /* 0x0000763211c77816 */ /* 0x040fe400000000c7 */
[----:B------:R-:W-:Y:S01]  /*2440*/  SHF.L.U32 R17, R17, 0x10, RZ ;  /* 0x0000001011117819 */ /* 0x000fe200000006ff */
[----:B------:R-:W-:Y:S01]  /*2450*/  IMAD.U32 R21, R20, 0x10000, RZ ;  /* 0x0001000014157824 */ /* 0x000fe200078e00ff */
[----:B------:R-:W-:Y:S02]  /*2460*/  SHF.L.U32 R197, R19, 0x10, RZ ;  /* 0x0000001013c57819 */ /* 0x000fe400000006ff */
[----:B------:R-:W-:Y:S01]  /*2470*/  PRMT R22, R37, 0x7632, R22 ;  /* 0x0000763225167816 */ /* 0x000fe20000000016 */
[----:B------:R-:W-:Y:S01]  /*2480*/  FADD.FTZ R200, R200, R21 ;  /* 0x00000015c8c87221 */ /* 0x000fe20000010000 */
[----:B------:R-:W-:Y:S01]  /*2490*/  IMAD.U32 R21, R36, 0x10000, RZ ;  /* 0x0001000024157824 */ /* 0x000fe200078e00ff */
[----:B------:R-:W-:Y:S02]  /*24a0*/  PRMT R19, R19, 0x7632, R19 ;  /* 0x0000763213137816 */ /* 0x000fe40000000013 */
[----:B------:R-:W-:Y:S01]  /*24b0*/  SHF.L.U32 R199, R199, 0x10, RZ ;  /* 0x00000010c7c77819 */ /* 0x000fe200000006ff */
[----:B------:R-:W-:Y:S01]  /*24c0*/  FADD.FTZ R194, R21, R16 ;  /* 0x0000001015c27221 */ /* 0x000fe20000010000 */
[----:B------:R-:W-:Y:S01]  /*24d0*/  IMAD.U32 R16, R37, 0x10000, RZ ;  /* 0x0001000025107824 */ /* 0x000fe200078e00ff */
[----:B------:R-:W-:Y:S01]  /*24e0*/  SHF.L.U32 R18, R18, 0x10, RZ ;  /* 0x0000001012127819 */ /* 0x000fe200000006ff */
[----:B------:R-:W-:Y:S01]  /*24f0*/  IMAD.U32 R22, R22, 0x10000, RZ ;  /* 0x0001000016167824 */ /* 0x000fe200078e00ff */
[----:B------:R-:W-:Y:S01]  /*2500*/  SHF.L.U32 R19, R19, 0x10, RZ ;  /* 0x0000001013137819 */ /* 0x000fe200000006ff */
[----:B------:R-:W-:Y:S01]  /*2510*/  FADD.FTZ R195, R16, R17 ;  /* 0x0000001110c37221 */ /* 0x000fe20000010000 */
[----:B------:R-:W-:-:S02]  /*2520*/  IMAD.U32 R16, R39, 0x10000, RZ ;  /* 0x0001000027107824 */ /* 0x000fc400078e00ff */
[----:B------:R-:W-:Y:S01]  /*2530*/  FADD.FTZ R199, R199, R22 ;  /* 0x00000016c7c77221 */ /* 0x000fe20000010000 */
[----:B------:R-:W-:Y:S01]  /*2540*/  IMAD.U32 R17, R38, 0x10000, RZ ;  /* 0x0001000026117824 */ /* 0x000fe200078e00ff */
[----:B------:R-:W-:Y:S01]  /*2550*/  F2FP.BF16.F32.PACK_AB R32, R198, R194 ;  /* 0x000000c2c620723e */ /* 0x000fe200000010ff */
[----:B------:R-:W-:Y:S01]  /*2560*/  FADD.FTZ R197, R16, R197 ;  /* 0x000000c510c57221 */ /* 0x000fe20000010000 */
[----:B------:R-:W-:Y:S01]  /*2570*/  PRMT R16, R39, 0x7632, R16 ;  /* 0x0000763227107816 */ /* 0x000fe20000000010 */
[----:B------:R-:W-:Y:S01]  /*2580*/  FADD.FTZ R196, R17, R18 ;  /* 0x0000001211c47221 */ /* 0x000fe20000010000 */
[----:B------:R-:W-:-:S03]  /*2590*/  F2FP.BF16.F32.PACK_AB R33, R199, R195 ;  /* 0x000000c3c721723e */ /* 0x000fc600000010ff */
[----:B------:R-:W-:Y:S01]  /*25a0*/  IMAD.U32 R16, R16, 0x10000, RZ ;  /* 0x0001000010107824 */ /* 0x000fe200078e00ff */
[----:B------:R-:W-:-:S03]  /*25b0*/  F2FP.BF16.F32.PACK_AB R34, R200, R196 ;  /* 0x000000c4c822723e */ /* 0x000fc600000010ff */
[----:B------:R-:W-:-:S05]  /*25c0*/  FADD.FTZ R201, R19, R16 ;  /* 0x0000001013c97221 */ /* 0x000fca0000010000 */
[----:B------:R-:W-:Y:S01]  /*25d0*/  F2FP.BF16.F32.PACK_AB R35, R201, R197 ;  /* 0x000000c5c923723e */ /* 0x000fe200000010ff */
[----:B------:R-:W-:Y:S06]  /*25e0*/  BRA `(.L_x_77) ;  /* 0x0000000400807947 */ /* 0x000fec0003800000 */
.L_x_75:
[----:B------:R-:W-:-:S04]  /*25f0*/  UISETP.NE.U32.AND UP2, UPT, UR16, URZ, UPT ;  /* 0x000000ff1000728c */ /* 0x000fc8000bf45070 */
[----:B------:R-:W-:-:S09]  /*2600*/  UISETP.NE.AND.EX UP2, UPT, UR17, URZ, UPT, UP2 ;  /* 0x000000ff1100728c */ /* 0x000fd2000bf45320 */
[----:B------:R-:W-:Y:S05]  /*2610*/  BRA.U UP2, `(.L_x_78) ;  /* 0x0000000102947547 */ /* 0x000fea000b800000 */
        /* <DEDUP_REMOVED lines=37> */
.L_x_78:
[----:B-----5:R-:W-:Y:S01]  /*2870*/  PRMT R198, R16, 0x7632, R198 ;  /* 0x0000763210c67816 */ /* 0x020fe200000000c6 */
[C---:B------:R-:W-:Y:S01]  /*2880*/  IMAD.U32 R195, R17.reuse, 0x10000, RZ ;  /* 0x0001000011c37824 */ /* 0x040fe200078e00ff */
[----:B------:R-:W-:Y:S01]  /*2890*/  PRMT R20, R40, 0x7632, R20 ;  /* 0x0000763228147816 */ /* 0x000fe20000000014 */
[----:B------:R-:W-:Y:S01]  /*28a0*/  IMAD.U32 R196, R18, 0x10000, RZ ;  /* 0x0001000012c47824 */ /* 0x000fe200078e00ff */
[----:B------:R-:W-:Y:S01]  /*28b0*/  SHF.L.U32 R198, R198, 0x10, RZ ;  /* 0x00000010c6c67819 */ /* 0x000fe200000006ff */
[----:B------:R-:W-:Y:S01]  /*28c0*/  IMAD.U32 R194, R16, 0x10000, RZ ;  /* 0x0001000010c27824 */ /* 0x000fe200078e00ff */
[----:B------:R-:W-:Y:S01]  /*28d0*/  PRMT R23, R17, 0x7632, R23 ;  /* 0x0000763211177816 */ /* 0x000fe20000000017 */
[----:B------:R-:W-:Y:S01]  /*28e0*/  IMAD.U32 R21, R20, 0x10000, RZ ;  /* 0x0001000014157824 */ /* 0x000fe200078e00ff */
[----:B------:R-:W-:Y:S02]  /*28f0*/  PRMT R22, R41, 0x7632, R22 ;  /* 0x0000763229167816 */ /* 0x000fe40000000016 */
[----:B------:R-:W-:Y:S01]  /*2900*/  SHF.L.U32 R23, R23, 0x10, RZ ;  /* 0x0000001017177819 */ /* 0x000fe200000006ff */
[--C-:B------:R-:W-:Y:S01]  /*2910*/  FADD.FTZ R198, R198, R21.reuse ;  /* 0x00000015c6c67221 */ /* 0x100fe20000010000 */
[----:B------:R-:W-:Y:S01]  /*2920*/  PRMT R21, R42, 0x7632, R21 ;  /* 0x000076322a157816 */ /* 0x000fe20000000015 */
[----:B------:R-:W-:Y:S01]  /*2930*/  IMAD.U32 R22, R22, 0x10000, RZ ;  /* 0x0001000016167824 */ /* 0x000fe200078e00ff */
[----:B------:R-:W-:-:S02]  /*2940*/  PRMT R20, R36, 0x7632, R20 ;  /* 0x0000763224147816 */ /* 0x000fc40000000014 */
[----:B------:R-:W-:Y:S01]  /*2950*/  PRMT R200, R18, 0x7632, R200 ;  /* 0x0000763212c87816 */ /* 0x000fe200000000c8 */
[----:B------:R-:W-:Y:S01]  /*2960*/  FADD.FTZ R199, R23, R22 ;  /* 0x0000001617c77221 */ /* 0x000fe20000010000 */
[----:B------:R-:W-:Y:S01]  /*2970*/  IMAD.U32 R23, R21, 0x10000, RZ ;  /* 0x0001000015177824 */ /* 0x000fe200078e00ff */
[----:B------:R-:W-:Y:S02]  /*2980*/  SHF.L.U32 R21, R20, 0x10, RZ ;  /* 0x0000001014157819 */ /* 0x000fe400000006ff */
[----:B------:R-:W-:Y:S02]  /*2990*/  SHF.L.U32 R200, R200, 0x10, RZ ;  /* 0x00000010c8c87819 */ /* 0x000fe400000006ff */
[----:B------:R-:W-:Y:S01]  /*29a0*/  SHF.L.U32 R17, R42, 0x10, RZ ;  /* 0x000000102a117819 */ /* 0x000fe200000006ff */
[--C-:B------:R-:W-:Y:S01]  /*29b0*/  FADD.FTZ R198, R198, R21.reuse ;  /* 0x00000015c6c67221 */ /* 0x100fe20000010000 */
[----:B------:R-:W-:Y:S01]  /*29c0*/  PRMT R21, R38, 0x7632, R21 ;  /* 0x0000763226157816 */ /* 0x000fe20000000015 */
[----:B------:R-:W-:Y:S01]  /*29d0*/  FADD.FTZ R200, R200, R23 ;  /* 0x00000017c8c87221 */ /* 0x000fe20000010000 */
[----:B------:R-:W-:Y:S01]  /*29e0*/  SHF.L.U32 R16, R41, 0x10, RZ ;  /* 0x0000001029107819 */ /* 0x000fe200000006ff */
[----:B------:R-:W-:Y:S01]  /*29f0*/  FADD.FTZ R196, R17, R196 ;  /* 0x000000c411c47221 */ /* 0x000fe20000010000 */
[----:B------:R-:W-:Y:S01]  /*2a00*/  SHF.L.U32 R21, R21, 0x10, RZ ;  /* 0x0000001015157819 */ /* 0x000fe200000006ff */
[----:B------:R-:W-:Y:S01]  /*2a10*/  IMAD.U32 R17, R36, 0x10000, RZ ;  /* 0x0001000024117824 */ /* 0x000fe200078e00ff */
[----:B------:R-:W-:Y:S01]  /*2a20*/  SHF.L.U32 R197, R39, 0x10, RZ ;  /* 0x0000001027c57819 */ /* 0x000fe200000006ff */
[----:B------:R-:W-:Y:S01]  /*2a30*/  FADD.FTZ R195, R16, R195 ;  /* 0x000000c310c37221 */ /* 0x000fe20000010000 */
[----:B------:R-:W-:Y:S01]  /*2a40*/  SHF.L.U32 R16, R37, 0x10, RZ ;  /* 0x0000001025107819 */ /* 0x000fe200000006ff */
[----:B------:R-:W-:Y:S01]  /*2a50*/  FADD.FTZ R200, R200, R21 ;  /* 0x00000015c8c87221 */ /* 0x000fe20000010000 */
[----:B------:R-:W-:-:S02]  /*2a60*/  SHF.L.U32 R21, R40, 0x10, RZ ;  /* 0x0000001028157819 */ /* 0x000fc400000006ff */
[----:B------:R-:W-:Y:S01]  /*2a70*/  PRMT R20, R37, 0x7632, R20 ;  /* 0x0000763225147816 */ /* 0x000fe20000000014 */
[----:B------:R-:W-:Y:S01]  /*2a80*/  FADD.FTZ R195, R16, R195 ;  /* 0x000000c310c37221 */ /* 0x000fe20000010000 */
[----:B------:R-:W-:Y:S01]  /*2a90*/  SHF.L.U32 R16, R19, 0x10, RZ ;  /* 0x0000001013107819 */ /* 0x000fe200000006ff */
[----:B------:R-:W-:Y:S01]  /*2aa0*/  FADD.FTZ R194, R21, R194 ;  /* 0x000000c215c27221 */ /* 0x000fe20000010000 */
[----:B------:R-:W-:Y:S01]  /*2ab0*/  PRMT R19, R19, 0x7632, R19 ;  /* 0x0000763213137816 */ /* 0x000fe20000000013 */
[----:B------:R-:W-:Y:S02]  /*2ac0*/  IMAD.U32 R20, R20, 0x10000, RZ ;  /* 0x0001000014147824 */ /* 0x000fe400078e00ff */
[----:B------:R-:W-:Y:S01]  /*2ad0*/  FADD.FTZ R194, R17, R194 ;  /* 0x000000c211c27221 */ /* 0x000fe20000010000 */
[----:B------:R-:W-:Y:S02]  /*2ae0*/  IMAD.U32 R17, R38, 0x10000, RZ ;  /* 0x0001000026117824 */ /* 0x000fe400078e00ff */
[----:B------:R-:W-:Y:S01]  /*2af0*/  FADD.FTZ R199, R199, R20 ;  /* 0x00000014c7c77221 */ /* 0x000fe20000010000 */
[----:B------:R-:W-:-:S02]  /*2b00*/  IMAD.U32 R19, R19, 0x10000, RZ ;  /* 0x0001000013137824 */ /* 0x000fc400078e00ff */
[----:B------:R-:W-:Y:S01]  /*2b10*/  FADD.FTZ R196, R17, R196 ;  /* 0x000000c411c47221 */ /* 0x000fe20000010000 */
[----:B------:R-:W-:Y:S01]  /*2b20*/  IMAD.U32 R17, R43, 0x10000, RZ ;  /* 0x000100002b117824 */ /* 0x000fe200078e00ff */
[----:B------:R-:W-:Y:S02]  /*2b30*/  F2FP.BF16.F32.PACK_AB R33, R199, R195 ;  /* 0x000000c3c721723e */ /* 0x000fe400000010ff */
[----:B------:R-:W-:Y:S01]  /*2b40*/  F2FP.BF16.F32.PACK_AB R32, R198, R194 ;  /* 0x000000c2c620723e */ /* 0x000fe200000010ff */
[----:B------:R-:W-:Y:S01]  /*2b50*/  FADD.FTZ R16, R17, R16 ;  /* 0x0000001011107221 */ /* 0x000fe20000010000 */
[----:B------:R-:W-:-:S03]  /*2b60*/  F2FP.BF16.F32.PACK_AB R34, R200, R196 ;  /* 0x000000c4c822723e */ /* 0x000fc600000010ff */
[--C-:B------:R-:W-:Y:S01]  /*2b70*/  FADD.FTZ R197, R197, R16.reuse ;  /* 0x00000010c5c57221 */ /* 0x100fe20000010000 */
[----:B------:R-:W-:-:S04]  /*2b80*/  PRMT R16, R43, 0x7632, R16 ;  /* 0x000076322b107816 */ /* 0x000fc80000000010 */
[----:B------:R-:W-:-:S05]  /*2b90*/  SHF.L.U32 R16, R16, 0x10, RZ ;  /* 0x0000001010107819 */ /* 0x000fca00000006ff */
[--C-:B------:R-:W-:Y:S01]  /*2ba0*/  FADD.FTZ R201, R19, R16.reuse ;  /* 0x0000001013c97221 */ /* 0x100fe20000010000 */
[----:B------:R-:W-:-:S05]  /*2bb0*/  PRMT R16, R39, 0x7632, R16 ;  /* 0x0000763227107816 */ /* 0x000fca0000000010 */
[----:B------:R-:W-:-:S04]  /*2bc0*/  IMAD.U32 R16, R16, 0x10000, RZ ;  /* 0x0001000010107824 */ /* 0x000fc800078e00ff */
[----:B------:R-:W-:-:S05]  /*2bd0*/  FADD.FTZ R201, R201, R16 ;  /* 0x00000010c9c97221 */ /* 0x000fca0000010000 */
[----:B------:R-:W-:-:S07]  /*2be0*/  F2FP.BF16.F32.PACK_AB R35, R201, R197 ;  /* 0x000000c5c923723e */ /* 0x000fce00000010ff */
.L_x_77:
[----:B------:R-:W1:Y:S01]  /*2bf0*/  @UP0 LDCU.64 UR4, c[0x0][0x3a8] ;  /* 0x00007500ff0407ac */ /* 0x000e620008000a00 */
[----:B------:R-:W2:Y:S01]  /*2c00*/  @P0 LDC.64 R20, c[0x0][0x398] ;  /* 0x0000e600ff140b82 */ /* 0x000ea20000000a00 */
[----:B------:R-:W-:-:S07]  /*2c10*/  MOV R16, 0x10 ;  /* 0x0000001000107802 */ /* 0x000fce0000000f00 */
[----:B------:R-:W3:Y:S01]  /*2c20*/  @P1 LDC.64 R18, c[0x0][0x3a0] ;  /* 0x0000e800ff121b82 */ /* 0x000ee20000000a00 */
[----:B-1----:R-:W-:-:S05]  /*2c30*/  @P2 IMAD.WIDE.U32 R16, R184, R16, UR4 ;  /* 0x00000004b8102e25 */ /* 0x002fca000f8e0010 */
[----:B------:R1:W-:Y:S02]  /*2c40*/  @P2 STG.E.128 desc[UR8][R16.64], R32 ;  /* 0x0000002010002986 */ /* 0x0003e4000c101d08 */
[----:B-1----:R-:W-:-:S04]  /*2c50*/  VIADD R17, R202, 0x100 ;  /* 0x00000100ca117836 */ /* 0x002fc80000000000 */
[----:B--2---:R-:W-:-:S05]  /*2c60*/  @P0 IMAD.WIDE.U32 R20, R17, 0x10, R20 ;  /* 0x0000001011140825 */ /* 0x004fca00078e0014 */
[----:B------:R1:W5:Y:S01]  /*2c70*/  @P0 LDG.E.128 R40, desc[UR8][R20.64] ;  /* 0x0000000814280981 */ /* 0x000362000c1e1d00 */
[----:B---3--:R-:W-:-:S05]  /*2c80*/  @P1 IMAD.WIDE.U32 R18, R17, 0x10, R18 ;  /* 0x0000001011121825 */ /* 0x008fca00078e0012 */
[----:B------:R2:W5:Y:S01]  /*2c90*/  @P1 LDG.E.128 R36, desc[UR8][R18.64] ;  /* 0x0000000812241981 */ /* 0x000562000c1e1d00 */
[----:B-1----:R-:W-:-:S05]  /*2ca0*/  HFMA2 R20, -RZ, RZ, 0, 9.5367431640625e-07 ;  /* 0x00000010ff147431 */ /* 0x002fca00000001ff */
[----:B------:R-:W-:-:S06]  /*2cb0*/  IMAD.WIDE.U32 R20, R17, R20, UR12 ;  /* 0x0000000c11147e25 */ /* 0x000fcc000f8e0014 */
[----:B------:R-:W5:Y:S01]  /*2cc0*/  LDG.E.128 R20, desc[UR8][R20.64] ;  /* 0x0000000814147981 */ /* 0x000f62000c1e1d00 */
[----:B--2---:R-:W-:Y:S05]  /*2cd0*/  BRA.U UP1, `(.L_x_79) ;  /* 0x0000000101cc7547 */ /* 0x004fea000b800000 */
        /* <DEDUP_REMOVED lines=14> */
.L_x_80:
        /* <DEDUP_REMOVED lines=13> */
[----:B------:R-:W-:Y:S01]  /*2e90*/  IMAD.U32 R187, R187, 0x10000, RZ ;  /* 0x00010000bbbb7824 */ /* 0x000fe200078e00ff */
[----:B------:R-:W-:Y:S01]  /*2ea0*/  PRMT R192, R23, 0x7632, R192 ;  /* 0x0000763217c07816 */ /* 0x000fe200000000c0 */
[----:B------:R-:W-:Y:S01]  /*2eb0*/  IMAD.U32 R21, R21, 0x10000, RZ ;  /* 0x0001000015157824 */ /* 0x000fe200078e00ff */
[----:B------:R-:W-:-:S02]  /*2ec0*/  SHF.L.U32 R16, R16, 0x10, RZ ;  /* 0x0000001010107819 */ /* 0x000fc400000006ff */
        /* <DEDUP_REMOVED lines=10> */
[----:B------:R-:W-:Y:S01]  /*2f70*/  PRMT R16, R39, 0x7632, R16 ;  /* 0x0000763227107816 */ /* 0x000fe20000000010 */
[----:B------:R-:W-:Y:S01]  /*2f80*/  FADD.FTZ R189, R189, R21 ;  /* 0x00000015bdbd7221 */ /* 0x000fe20000010000 */
[----:B------:R-:W-:Y:S01]  /*2f90*/  F2FP.BF16.F32.PACK_AB R32, R186, R185 ;  /* 0x000000b9ba20723e */ /* 0x000fe200000010ff */
[----:B------:R-:W-:Y:S01]  /*2fa0*/  FADD.FTZ R190, R190, R22 ;  /* 0x00000016bebe7221 */ /* 0x000fe20000010000 */
[----:B------:R-:W-:-:S02]  /*2fb0*/  SHF.L.U32 R16, R16, 0x10, RZ ;  /* 0x0000001010107819 */ /* 0x000fc400000006ff */
[----:B------:R-:W-:Y:S02]  /*2fc0*/  F2FP.BF16.F32.PACK_AB R33, R187, R189 ;  /* 0x000000bdbb21723e */ /* 0x000fe400000010ff */
[----:B------:R-:W-:Y:S01]  /*2fd0*/  F2FP.BF16.F32.PACK_AB R34, R188, R190 ;  /* 0x000000bebc22723e */ /* 0x000fe200000010ff */
[----:B------:R-:W-:-:S05]  /*2fe0*/  FADD.FTZ R192, R192, R16 ;  /* 0x00000010c0c07221 */ /* 0x000fca0000010000 */
[----:B------:R-:W-:Y:S01]  /*2ff0*/  F2FP.BF16.F32.PACK_AB R35, R192, R191 ;  /* 0x000000bfc023723e */ /* 0x000fe200000010ff */
[----:B------:R-:W-:Y:S06]  /*3000*/  BRA `(.L_x_81) ;  /* 0x0000000400787947 */ /* 0x000fec0003800000 */
.L_x_79:
[----:B------:R-:W-:Y:S05]  /*3010*/  BRA.U UP2, `(.L_x_82) ;  /* 0x0000000102947547 */ /* 0x000fea000b800000 */
        /* <DEDUP_REMOVED lines=37> */
.L_x_82:
[----:B-----5:R-:W-:Y:S01]  /*3270*/  PRMT R187, R21, 0x7632, R187 ;  /* 0x0000763215bb7816 */ /* 0x020fe200000000bb */
[----:B------:R-:W-:Y:S01]  /*3280*/  IMAD.U32 R191, R39, 0x10000, RZ ;  /* 0x0001000027bf7824 */ /* 0x000fe200078e00ff */
[----:B------:R-:W-:Y:S02]  /*3290*/  PRMT R16, R41, 0x7632, R16 ;  /* 0x0000763229107816 */ /* 0x000fe40000000010 */
[----:B------:R-:W-:Y:S01]  /*32a0*/  PRMT R186, R20, 0x7632, R186 ;  /* 0x0000763214ba7816 */ /* 0x000fe200000000ba */
[----:B------:R-:W-:Y:S01]  /*32b0*/  IMAD.U32 R187, R187, 0x10000, RZ ;  /* 0x00010000bbbb7824 */ /* 0x000fe200078e00ff */
[----:B------:R-:W-:Y:S02]  /*32c0*/  SHF.L.U32 R16, R16, 0x10, RZ ;  /* 0x0000001010107819 */ /* 0x000fe400000006ff */
[----:B------:R-:W-:Y:S01]  /*32d0*/  PRMT R18, R40, 0x7632, R18 ;  /* 0x0000763228127816 */ /* 0x000fe20000000012 */
[----:B------:R-:W-:Y:S01]  /*32e0*/  IMAD.U32 R186, R186, 0x10000, RZ ;  /* 0x00010000baba7824 */ /* 0x000fe200078e00ff */
[----:B------:R-:W-:Y:S01]  /*32f0*/  PRMT R188, R22, 0x7632, R188 ;  /* 0x0000763216bc7816 */ /* 0x000fe200000000bc */
[----:B------:R-:W-:Y:S01]  /*3300*/  FADD.FTZ R187, R187, R16 ;  /* 0x00000010bbbb7221 */ /* 0x000fe20000010000 */
[----:B------:R-:W-:-:S02]  /*3310*/  SHF.L.U32 R18, R18, 0x10, RZ ;  /* 0x0000001012127819 */ /* 0x000fc400000006ff */
[----:B------:R-:W-:Y:S01]  /*3320*/  PRMT R16, R36, 0x7632, R16 ;  /* 0x0000763224107816 */ /* 0x000fe20000000010 */
[----:B------:R-:W-:Y:S01]  /*3330*/  IMAD.U32 R188, R188, 0x10000, RZ ;  /* 0x00010000bcbc7824 */ /* 0x000fe200078e00ff */
[----:B------:R-:W-:Y:S01]  /*3340*/  SHF.L.U32 R185, R20, 0x10, RZ ;  /* 0x0000001014b97819 */ /* 0x000fe200000006ff */
[--C-:B------:R-:W-:Y:S01]  /*3350*/  FADD.FTZ R186, R186, R18.reuse ;  /* 0x00000012baba7221 */ /* 0x100fe20000010000 */
[----:B------:R-:W-:Y:S01]  /*3360*/  PRMT R18, R42, 0x7632, R18 ;  /* 0x000076322a127816 */ /* 0x000fe20000000012 */
[----:B------:R-:W-:Y:S01]  /*3370*/  IMAD.U32 R16, R16, 0x10000, RZ ;  /* 0x0001000010107824 */ /* 0x000fe200078e00ff */
[----:B------:R-:W-:Y:S02]  /*3380*/  SHF.L.U32 R189, R21, 0x10, RZ ;  /* 0x0000001015bd7819 */ /* 0x000fe400000006ff */
[----:B------:R-:W-:Y:S01]  /*3390*/  SHF.L.U32 R18, R18, 0x10, RZ ;  /* 0x0000001012127819 */ /* 0x000fe200000006ff */
[--C-:B------:R-:W-:Y:S01]  /*33a0*/  FADD.FTZ R186, R186, R16.reuse ;  /* 0x00000010baba7221 */ /* 0x100fe20000010000 */
[----:B------:R-:W-:-:S02]  /*33b0*/  PRMT R16, R38, 0x7632, R16 ;  /* 0x0000763226107816 */ /* 0x000fc40000000010 */
[----:B------:R-:W-:Y:S01]  /*33c0*/  SHF.L.U32 R190, R22, 0x10, RZ ;  /* 0x0000001016be7819 */ /* 0x000fe200000006ff */
[--C-:B------:R-:W-:Y:S01]  /*33d0*/  FADD.FTZ R188, R188, R18.reuse ;  /* 0x00000012bcbc7221 */ /* 0x100fe20000010000 */
[----:B------:R-:W-:Y:S01]  /*33e0*/  PRMT R18, R37, 0x7632, R18 ;  /* 0x0000763225127816 */ /* 0x000fe20000000012 */
[----:B------:R-:W-:-:S03]  /*33f0*/  IMAD.U32 R16, R16, 0x10000, RZ ;  /* 0x0001000010107824 */ /* 0x000fc600078e00ff */
[----:B------:R-:W-:Y:S01]  /*3400*/  SHF.L.U32 R18, R18, 0x10, RZ ;  /* 0x0000001012127819 */ /* 0x000fe200000006ff */
[----:B------:R-:W-:Y:S01]  /*3410*/  FADD.FTZ R188, R188, R16 ;  /* 0x00000010bcbc7221 */ /* 0x000fe20000010000 */
[----:B------:R-:W-:-:S03]  /*3420*/  IMAD.U32 R16, R40, 0x10000, RZ ;  /* 0x0001000028107824 */ /* 0x000fc600078e00ff */
[----:B------:R-:W-:Y:S01]  /*3430*/  FADD.FTZ R187, R187, R18 ;  /* 0x00000012bbbb7221 */ /* 0x000fe20000010000 */
[----:B------:R-:W-:Y:S01]  /*3440*/  FADD.FTZ R185, R16, R185 ;  /* 0x000000b910b97221 */ /* 0x000fe20000010000 */
[----:B------:R-:W-:Y:S01]  /*3450*/  IMAD.U32 R16, R41, 0x10000, RZ ;  /* 0x0001000029107824 */ /* 0x000fe200078e00ff */
[----:B------:R-:W-:-:S03]  /*3460*/  SHF.L.U32 R18, R43, 0x10, RZ ;  /* 0x000000102b127819 */ /* 0x000fc600000006ff */
[----:B------:R-:W-:Y:S01]  /*3470*/  FADD.FTZ R189, R16, R189 ;  /* 0x000000bd10bd7221 */ /* 0x000fe20000010000 */
[----:B------:R-:W-:-:S04]  /*3480*/  IMAD.U32 R16, R42, 0x10000, RZ ;  /* 0x000100002a107824 */ /* 0x000fc800078e00ff */
[----:B------:R-:W-:Y:S01]  /*3490*/  FADD.FTZ R190, R16, R190 ;  /* 0x000000be10be7221 */ /* 0x000fe20000010000 */
[----:B------:R-:W-:-:S05]  /*34a0*/  SHF.L.U32 R16, R36, 0x10, RZ ;  /* 0x0000001024107819 */ /* 0x000fca00000006ff */
[----:B------:R-:W-:Y:S01]  /*34b0*/  FADD.FTZ R185, R16, R185 ;  /* 0x000000b910b97221 */ /* 0x000fe20000010000 */
[----:B------:R-:W-:-:S04]  /*34c0*/  IMAD.U32 R16, R37, 0x10000, RZ ;  /* 0x0001000025107824 */ /* 0x000fc800078e00ff */
[----:B------:R-:W-:Y:S01]  /*34d0*/  FADD.FTZ R189, R16, R189 ;  /* 0x000000bd10bd7221 */ /* 0x000fe20000010000 */
[----:B------:R-:W-:Y:S02]  /*34e0*/  SHF.L.U32 R16, R38, 0x10, RZ ;  /* 0x0000001026107819 */ /* 0x000fe400000006ff */
[----:B------:R-:W-:Y:S02]  /*34f0*/  F2FP.BF16.F32.PACK_AB R32, R186, R185 ;  /* 0x000000b9ba20723e */ /* 0x000fe400000010ff */
[----:B------:R-:W-:Y:S01]  /*3500*/  F2FP.BF16.F32.PACK_AB R33, R187, R189 ;  /* 0x000000bdbb21723e */ /* 0x000fe200000010ff */
[----:B------:R-:W-:Y:S01]  /*3510*/  FADD.FTZ R190, R16, R190 ;  /* 0x000000be10be7221 */ /* 0x000fe20000010000 */
[----:B------:R-:W-:-:S04]  /*3520*/  IMAD.U32 R16, R23, 0x10000, RZ ;  /* 0x0001000017107824 */ /* 0x000fc800078e00ff */
[----:B------:R-:W-:Y:S01]  /*3530*/  FADD.FTZ R16, R18, R16 ;  /* 0x0000001012107221 */ /* 0x000fe20000010000 */
[----:B------:R-:W-:Y:S02]  /*3540*/  PRMT R18, R23, 0x7632, R18 ;  /* 0x0000763217127816 */ /* 0x000fe40000000012 */
[----:B------:R-:W-:Y:S01]  /*3550*/  F2FP.BF16.F32.PACK_AB R34, R188, R190 ;  /* 0x000000bebc22723e */ /* 0x000fe200000010ff */
[--C-:B------:R-:W-:Y:S01]  /*3560*/  FADD.FTZ R191, R191, R16.reuse ;  /* 0x00000010bfbf7221 */ /* 0x100fe20000010000 */
[----:B------:R-:W-:Y:S02]  /*3570*/  PRMT R16, R43, 0x7632, R16 ;  /* 0x000076322b107816 */ /* 0x000fe40000000010 */
[----:B------:R-:W-:-:S03]  /*3580*/  SHF.L.U32 R18, R18, 0x10, RZ ;  /* 0x0000001012127819 */ /* 0x000fc600000006ff */
[----:B------:R-:W-:-:S04]  /*3590*/  IMAD.U32 R16, R16, 0x10000, RZ ;  /* 0x0001000010107824 */ /* 0x000fc800078e00ff */
[----:B------:R-:W-:Y:S01]  /*35a0*/  FADD.FTZ R16, R18, R16 ;  /* 0x0000001012107221 */ /* 0x000fe20000010000 */
[----:B------:R-:W-:-:S04]  /*35b0*/  PRMT R18, R39, 0x7632, R18 ;  /* 0x0000763227127816 */ /* 0x000fc80000000012 */
[----:B------:R-:W-:-:S05]  /*35c0*/  SHF.L.U32 R18, R18, 0x10, RZ ;  /* 0x0000001012127819 */ /* 0x000fca00000006ff */
[----:B------:R-:W-:-:S05]  /*35d0*/  FADD.FTZ R192, R16, R18 ;  /* 0x0000001210c07221 */ /* 0x000fca0000010000 */
[----:B------:R-:W-:-:S07]  /*35e0*/  F2FP.BF16.F32.PACK_AB R35, R192, R191 ;  /* 0x000000bfc023723e */ /* 0x000fce00000010ff */
.L_x_81:
[----:B------:R-:W1:Y:S01]  /*35f0*/  @UP0 LDCU.64 UR4, c[0x0][0x3a8] ;  /* 0x00007500ff0407ac */ /* 0x000e620008000a00 */
[----:B------:R-:W-:Y:S01]  /*3600*/  IMAD.MOV.U32 R18, RZ, RZ, 0x10 ;  /* 0x00000010ff127424 */ /* 0x000fe200078e00ff */
[----:B------:R-:W2:Y:S01]  /*3610*/  @P0 LDC.64 R20, c[0x0][0x398] ;  /* 0x0000e600ff140b82 */ /* 0x000ea20000000a00 */
[----:B------:R-:W-:Y:S02]  /*3620*/  IADD3 R16, PT, PT, R202, 0x180, RZ ;  /* 0x00000180ca107810 */ /* 0x000fe40007ffe0ff */
[----:B-1----:R-:W-:-:S05]  /*3630*/  @P2 IMAD.WIDE.U32 R18, R17, R18, UR4 ;  /* 0x0000000411122e25 */ /* 0x002fca000f8e0012 */
[----:B------:R1:W-:Y:S01]  /*3640*/  @P2 STG.E.128 desc[UR8][R18.64], R32 ;  /* 0x0000002012002986 */ /* 0x0003e2000c101d08 */
[----:B------:R-:W-:Y:S02]  /*3650*/  IMAD.MOV.U32 R24, RZ, RZ, 0x10 ;  /* 0x00000010ff187424 */ /* 0x000fe400078e00ff */
[C---:B--2---:R-:W-:Y:S01]  /*3660*/  @P0 IMAD.WIDE.U32 R20, R16.reuse, 0x10, R20 ;  /* 0x0000001010140825 */ /* 0x044fe200078e0014 */
[----:B-1----:R-:W1:Y:S03]  /*3670*/  @P1 LDC.64 R18, c[0x0][0x3a0] ;  /* 0x0000e800ff121b82 */ /* 0x002e660000000a00 */
[C---:B------:R-:W-:Y:S01]  /*3680*/  IMAD.WIDE.U32 R24, R16.reuse, R24, UR12 ;  /* 0x0000000c10187e25 */ /* 0x040fe2000f8e0018 */
[----:B------:R2:W5:Y:S05]  /*3690*/  @P0 LDG.E.128 R40, desc[UR8][R20.64] ;  /* 0x0000000814280981 */ /* 0x00056a000c1e1d00 */
[----:B------:R-:W5:Y:S01]  /*36a0*/  LDG.E.128 R24, desc[UR8][R24.64] ;  /* 0x0000000818187981 */ /* 0x000f62000c1e1d00 */
[----:B-1----:R-:W-:-:S05]  /*36b0*/  @P1 IMAD.WIDE.U32 R18, R16, 0x10, R18 ;  /* 0x0000001010121825 */ /* 0x002fca00078e0012 */
[----:B------:R2:W5:Y:S01]  /*36c0*/  @P1 LDG.E.128 R36, desc[UR8][R18.64] ;  /* 0x0000000812241981 */ /* 0x000562000c1e1d00 */
[----:B------:R-:W-:Y:S05]  /*36d0*/  BRA.U UP1, `(.L_x_83) ;  /* 0x0000000101cc7547 */ /* 0x000fea000b800000 */
[----:B------:R-:W-:Y:S05]  /*36e0*/  BRA.U UP2, `(.L_x_84) ;  /* 0x0000000102347547 */ /* 0x000fea000b800000 */
[C---:B--2--5:R-:W-:Y:S01]  /*36f0*/  PRMT R19, R25.reuse, 0x7632, R19 ;  /* 0x0000763219137816 */ /* 0x064fe20000000013 */
[----:B------:R-:W-:Y:S01]  /*3700*/  IMAD.U32 R23, R25, 0x10000, RZ ;  /* 0x0001000019177824 */ /* 0x000fe200078e00ff */
[----:B------:R-:W-:Y:S02]  /*3710*/  PRMT R28, R27, 0x7632, R28 ;  /* 0x000076321b1c7816 */ /* 0x000fe4000000001c */
[----:B------:R-:W-:Y:S01]  /*3720*/  PRMT R183, R24, 0x7632, R183 ;  /* 0x0000763218b77816 */ /* 0x000fe200000000b7 */
[----:B------:R-:W-:Y:S01]  /*3730*/  IMAD.U32 R19, R19, 0x10000, RZ ;  /* 0x0001000013137824 */ /* 0x000fe200078e00ff */
[----:B------:R-:W-:Y:S01]  /*3740*/  PRMT R20, R26, 0x7632, R20 ;  /* 0x000076321a147816 */ /* 0x000fe20000000014 */
[----:B------:R-:W-:Y:S01]  /*3750*/  IMAD.U32 R28, R28, 0x10000, RZ ;  /* 0x000100001c1c7824 */ /* 0x000fe200078e00ff */
[----:B------:R-:W-:Y:S01]  /*3760*/  SHF.L.U32 R25, R26, 0x10, RZ ;  /* 0x000000101a197819 */ /* 0x000fe200000006ff */
[----:B------:R-:W-:Y:S01]  /*3770*/  IMAD.U32 R26, R27, 0x10000, RZ ;  /* 0x000100001b1a7824 */ /* 0x000fe200078e00ff */
[----:B------:R-:W-:-:S02]  /*3780*/  SHF.L.U32 R182, R24, 0x10, RZ ;  /* 0x0000001018b67819 */ /* 0x000fc400000006ff */
[----:B------:R-:W-:Y:S02]  /*3790*/  SHF.L.U32 R183, R183, 0x10, RZ ;  /* 0x00000010b7b77819 */ /* 0x000fe400000006ff */
[----:B------:R-:W-:Y:S01]  /*37a0*/  SHF.L.U32 R20, R20, 0x10, RZ ;  /* 0x0000001014147819 */ /* 0x000fe200000006ff */
[----:B------:R-:W-:Y:S06]  /*37b0*/  BRA `(.L_x_85) ;  /* 0x00000008000c7947 */ /* 0x000fec0003800000 */
.L_x_84:
[----:B-----5:R-:W-:Y:S01]  /*37c0*/  PRMT R183, R24, 0x7632, R183 ;  /* 0x0000763218b77816 */ /* 0x020fe200000000b7 */
[C---:B------:R-:W-:Y:S01]  /*37d0*/  IMAD.U32 R182, R36.reuse, 0x10000, RZ ;  /* 0x0001000024b67824 */ /* 0x040fe200078e00ff */
[----:B--2---:R-:W-:Y:S02]  /*37e0*/  PRMT R18, R36, 0x7632, R18 ;  /* 0x0000763224127816 */ /* 0x004fe40000000012 */
[----:B------:R-:W-:Y:S02]  /*37f0*/  SHF.L.U32 R183, R183, 0x10, RZ ;  /* 0x00000010b7b77819 */ /* 0x000fe400000006ff */
[----:B------:R-:W-:Y:S01]  /*3800*/  PRMT R20, R26, 0x7632, R20 ;  /* 0x000076321a147816 */ /* 0x000fe20000000014 */
[----:B------:R-:W-:Y:S01]  /*3810*/  IMAD.U32 R18, R18, 0x10000, RZ ;  /* 0x0001000012127824 */ /* 0x000fe200078e00ff */
[----:B------:R-:W-:Y:S02]  /*3820*/  SHF.L.U32 R23, R25, 0x10, RZ ;  /* 0x0000001019177819 */ /* 0x000fe400000006ff */
[----:B------:R-:W-:Y:S01]  /*3830*/  SHF.L.U32 R20, R20, 0x10, RZ ;  /* 0x0000001014147819 */ /* 0x000fe200000006ff */
[--C-:B------:R-:W-:Y:S01]  /*3840*/  FADD.FTZ R183, R183, R18.reuse ;  /* 0x00000012b7b77221 */ /* 0x100fe20000010000 */
[----:B------:R-:W-:-:S02]  /*3850*/  PRMT R18, R38, 0x7632, R18 ;  /* 0x0000763226127816 */ /* 0x000fc40000000012 */
[----:B------:R-:W-:Y:S02]  /*3860*/  PRMT R19, R25, 0x7632, R19 ;  /* 0x0000763219137816 */ /* 0x000fe40000000013 */
[----:B------:R-:W-:Y:S01]  /*3870*/  SHF.L.U32 R25, R26, 0x10, RZ ;  /* 0x000000101a197819 */ /* 0x000fe200000006ff */
[----:B------:R-:W-:Y:S01]  /*3880*/  IMAD.U32 R18, R18, 0x10000, RZ ;  /* 0x0001000012127824 */ /* 0x000fe200078e00ff */
[----:B------:R-:W-:Y:S02]  /*3890*/  SHF.L.U32 R26, R27, 0x10, RZ ;  /* 0x000000101b1a7819 */ /* 0x000fe400000006ff */
[C---:B------:R-:W-:Y:S01]  /*38a0*/  PRMT R21, R37.reuse, 0x7632, R21 ;  /* 0x0000763225157816 */ /* 0x040fe20000000015 */
        /* <DEDUP_REMOVED lines=12> */
[----:B------:R-:W-:Y:S01]  /*3970*/  FADD.FTZ R182, R182, R24 ;  /* 0x00000018b6b67221 */ /* 0x000fe20000010000 */
[----:B------:R-:W-:Y:S01]  /*3980*/  FADD.FTZ R26, R18, R26 ;  /* 0x0000001a121a7221 */ /* 0x000fe20000010000 */
[----:B------:R-:W-:Y:S02]  /*3990*/  PRMT R18, R39, 0x7632, R18 ;  /* 0x0000763227127816 */ /* 0x000fe40000000012 */
[----:B------:R-:W-:Y:S02]  /*39a0*/  F2FP.BF16.F32.PACK_AB R34, R20, R25 ;  /* 0x000000191422723e */ /* 0x000fe400000010ff */
[----:B------:R-:W-:Y:S01]  /*39b0*/  F2FP.BF16.F32.PACK_AB R33, R19, R23 ;  /* 0x000000171321723e */ /* 0x000fe200000010ff */
[----:B------:R-:W-:Y:S01]  /*39c0*/  IMAD.U32 R18, R18, 0x10000, RZ ;  /* 0x0001000012127824 */ /* 0x000fe200078e00ff */
[----:B------:R-:W-:-:S03]  /*39d0*/  F2FP.BF16.F32.PACK_AB R32, R183, R182 ;  /* 0x000000b6b720723e */ /* 0x000fc600000010ff */
[----:B------:R-:W-:-:S05]  /*39e0*/  FADD.FTZ R28, R28, R18 ;  /* 0x000000121c1c7221 */ /* 0x000fca0000010000 */
[----:B------:R-:W-:Y:S01]  /*39f0*/  F2FP.BF16.F32.PACK_AB R35, R28, R26 ;  /* 0x0000001a1c23723e */ /* 0x000fe200000010ff */
[----:B------:R-:W-:Y:S06]  /*3a00*/  BRA `(.L_x_85) ;  /* 0x0000000400787947 */ /* 0x000fec0003800000 */
.L_x_83:
[----:B------:R-:W-:Y:S05]  /*3a10*/  BRA.U UP2, `(.L_x_86) ;  /* 0x0000000102947547 */ /* 0x000fea000b800000 */
        /* <DEDUP_REMOVED lines=37> */
.L_x_86:
[----:B--2--5:R-:W-:Y:S01]  /*3c70*/  PRMT R19, R25, 0x7632, R19 ;  /* 0x0000763219137816 */ /* 0x024fe20000000013 */
[----:B------:R-:W-:Y:S01]  /*3c80*/  IMAD.U32 R182, R24, 0x10000, RZ ;  /* 0x0001000018b67824 */ /* 0x000fe200078e00ff */
        /* <DEDUP_REMOVED lines=12> */
[----:B------:R-:W-:Y:S01]  /*3d50*/  SHF.L.U32 R18, R18, 0x10, RZ ;  /* 0x0000001012127819 */ /* 0x000fe200000006ff */
[--C-:B------:R-:W-:Y:S01]  /*3d60*/  FADD.FTZ R183, R183, R20.reuse ;  /* 0x00000014b7b77221 */ /* 0x100fe20000010000 */
[----:B------:R-:W-:Y:S01]  /*3d70*/  PRMT R20, R26, 0x7632, R20 ;  /* 0x000076321a147816 */ /* 0x000fe20000000014 */
[----:B------:R-:W-:Y:S01]  /*3d80*/  IMAD.U32 R21, R21, 0x10000, RZ ;  /* 0x0001000015157824 */ /* 0x000fe200078e00ff */
[----:B------:R-:W-:Y:S01]  /*3d90*/  SHF.L.U32 R26, R39, 0x10, RZ ;  /* 0x00000010271a7819 */ /* 0x000fe200000006ff */
[--C-:B------:R-:W-:Y:S01]  /*3da0*/  FADD.FTZ R183, R183, R18.reuse ;  /* 0x00000012b7b77221 */ /* 0x100fe20000010000 */
[----:B------:R-:W-:Y:S02]  /*3db0*/  SHF.L.U32 R20, R20, 0x10, RZ ;  /* 0x0000001014147819 */ /* 0x000fe400000006ff */
[----:B------:R-:W-:-:S03]  /*3dc0*/  PRMT R18, R38, 0x7632, R18 ;  /* 0x0000763226127816 */ /* 0x000fc60000000012 */
[--C-:B------:R-:W-:Y:S01]  /*3dd0*/  FADD.FTZ R20, R20, R21.reuse ;  /* 0x0000001514147221 */ /* 0x100fe20000010000 */
[----:B------:R-:W-:Y:S02]  /*3de0*/  SHF.L.U32 R18, R18, 0x10, RZ ;  /* 0x0000001012127819 */ /* 0x000fe400000006ff */
[----:B------:R-:W-:-:S03]  /*3df0*/  PRMT R21, R37, 0x7632, R21 ;  /* 0x0000763225157816 */ /* 0x000fc60000000015 */
[----:B------:R-:W-:Y:S01]  /*3e00*/  FADD.FTZ R20, R20, R18 ;  /* 0x0000001214147221 */ /* 0x000fe20000010000 */
[----:B------:R-:W-:Y:S01]  /*3e10*/  SHF.L.U32 R18, R40, 0x10, RZ ;  /* 0x0000001028127819 */ /* 0x000fe200000006ff */
[----:B------:R-:W-:-:S04]  /*3e20*/  IMAD.U32 R21, R21, 0x10000, RZ ;  /* 0x0001000015157824 */ /* 0x000fc800078e00ff */
[----:B------:R-:W-:Y:S01]  /*3e30*/  FADD.FTZ R182, R18, R182 ;  /* 0x000000b612b67221 */ /* 0x000fe20000010000 */
[----:B------:R-:W-:Y:S01]  /*3e40*/  SHF.L.U32 R18, R41, 0x10, RZ ;  /* 0x0000001029127819 */ /* 0x000fe200000006ff */
[----:B------:R-:W-:Y:S01]  /*3e50*/  FADD.FTZ R19, R19, R21 ;  /* 0x0000001513137221 */ /* 0x000fe20000010000 */
[----:B------:R-:W-:-:S03]  /*3e60*/  IMAD.U32 R21, R43, 0x10000, RZ ;  /* 0x000100002b157824 */ /* 0x000fc600078e00ff */
        /* <DEDUP_REMOVED lines=8> */
[----:B------:R-:W-:-:S04]  /*3ef0*/  IMAD.U32 R18, R38, 0x10000, RZ ;  /* 0x0001000026127824 */ /* 0x000fc800078e00ff */
[----:B------:R-:W-:Y:S01]  /*3f00*/  FADD.FTZ R25, R18, R25 ;  /* 0x0000001912197221 */ /* 0x000fe20000010000 */
[----:B------:R-:W-:Y:S02]  /*3f10*/  SHF.L.U32 R18, R27, 0x10, RZ ;  /* 0x000000101b127819 */ /* 0x000fe400000006ff */
[----:B------:R-:W-:Y:S02]  /*3f20*/  F2FP.BF16.F32.PACK_AB R33, R19, R23 ;  /* 0x000000171321723e */ /* 0x000fe400000010ff */
        /* <DEDUP_REMOVED lines=10> */
[----:B------:R-:W-:-:S05]  /*3fd0*/  FADD.FTZ R28, R18, R21 ;  /* 0x00000015121c7221 */ /* 0x000fca0000010000 */
[----:B------:R-:W-:-:S07]  /*3fe0*/  F2FP.BF16.F32.PACK_AB R35, R28, R26 ;  /* 0x0000001a1c23723e */ /* 0x000fce00000010ff */
.L_x_85:
[----:B------:R-:W1:Y:S01]  /*3ff0*/  @UP0 LDCU.64 UR4, c[0x0][0x3a8] ;  /* 0x00007500ff0407ac */ /* 0x000e620008000a00 */
[----:B------:R-:W-:Y:S01]  /*4000*/  MOV R30, 0x10 ;  /* 0x00000010001e7802 */ /* 0x000fe20000000f00 */
[----:B------:R-:W2:Y:S01]  /*4010*/  @P0 LDC.64 R156, c[0x0][0x398] ;  /* 0x0000e600ff9c0b82 */ /* 0x000ea20000000a00 */
[----:B------:R-:W-:-:S03]  /*4020*/  IADD3 R18, PT, PT, R202, 0x200, RZ ;  /* 0x00000200ca127810 */ /* 0x000fc60007ffe0ff */
[----:B-1----:R-:W-:-:S05]  /*4030*/  @P2 IMAD.WIDE.U32 R30, R16, R30, UR4 ;  /* 0x00000004101e2e25 */ /* 0x002fca000f8e001e */
[----:B------:R1:W-:Y:S01]  /*4040*/  @P2 STG.E.128 desc[UR8][R30.64], R32 ;  /* 0x000000201e002986 */ /* 0x0003e2000c101d08 */
[----:B--2---:R-:W-:-:S05]  /*4050*/  @P0 IMAD.WIDE.U32 R156, R18, 0x10, R156 ;  /* 0x00000010129c0825 */ /* 0x004fca00078e009c */
[----:B------:R2:W5:Y:S01]  /*4060*/  @P0 LDG.E.128 R40, desc[UR8][R156.64] ;  /* 0x000000089c280981 */ /* 0x000562000c1e1d00 */
[----:B-1----:R-:W1:Y:S01]  /*4070*/  @P1 LDC.64 R30, c[0x0][0x3a0] ;  /* 0x0000e800ff1e1b82 */ /* 0x002e620000000a00 */
[----:B--2---:R-:W-:-:S04]  /*4080*/  IMAD.MOV.U32 R156, RZ, RZ, 0x10 ;  /* 0x00000010ff9c7424 */ /* 0x004fc800078e00ff */
[----:B------:R-:W-:-:S06]  /*4090*/  IMAD.WIDE.U32 R156, R18, R156, UR12 ;  /* 0x0000000c129c7e25 */ /* 0x000fcc000f8e009c */
[----:B------:R-:W5:Y:S01]  /*40a0*/  LDG.E.128 R156, desc[UR8][R156.64] ;  /* 0x000000089c9c7981 */ /* 0x000f62000c1e1d00 */
[----:B-1----:R-:W-:-:S05]  /*40b0*/  @P1 IMAD.WIDE.U32 R30, R18, 0x10, R30 ;  /* 0x00000010121e1825 */ /* 0x002fca00078e001e */
[----:B------:R1:W5:Y:S01]  /*40c0*/  @P1 LDG.E.128 R36, desc[UR8][R30.64] ;  /* 0x000000081e241981 */ /* 0x000362000c1e1d00 */
[----:B------:R-:W-:Y:S05]  /*40d0*/  BRA.U UP1, `(.L_x_87) ;  /* 0x0000000101cc7547 */ /* 0x000fea000b800000 */
[----:B------:R-:W-:Y:S05]  /*40e0*/  BRA.U UP2, `(.L_x_88) ;  /* 0x0000000102347547 */ /* 0x000fea000b800000 */
[----:B-----5:R-:W-:Y:S01]  /*40f0*/  PRMT R21, R157, 0x7632, R21 ;  /* 0x000076329d157816 */ /* 0x020fe20000000015 */
[----:B------:R-:W-:Y:S01]  /*4100*/  IMAD.U32 R27, R158, 0x10000, RZ ;  /* 0x000100009e1b7824 */ /* 0x000fe200078e00ff */
[----:B-1----:R-:W-:Y:S02]  /*4110*/  PRMT R30, R156, 0x7632, R30 ;  /* 0x000076329c1e7816 */ /* 0x002fe4000000001e */
[----:B------:R-:W-:Y:S01]  /*4120*/  PRMT R22, R158, 0x7632, R22 ;  /* 0x000076329e167816 */ /* 0x000fe20000000016 */
[----:B------:R-:W-:Y:S01]  /*4130*/  IMAD.U32 R21, R21, 0x10000, RZ ;  /* 0x0001000015157824 */ /* 0x000fe200078e00ff */
[----:B------:R-:W-:Y:S02]  /*4140*/  PRMT R167, R159, 0x7632, R167 ;  /* 0x000076329fa77816 */ /* 0x000fe400000000a7 */
[----:B------:R-:W-:Y:S02]  /*4150*/  SHF.L.U32 R29, R156, 0x10, RZ ;  /* 0x000000109c1d7819 */ /* 0x000fe400000006ff */
[----:B------:R-:W-:-:S02]  /*4160*/  SHF.L.U32 R24, R157, 0x10, RZ ;  /* 0x000000109d187819 */ /* 0x000fc400000006ff */
[----:B------:R-:W-:Y:S02]  /*4170*/  SHF.L.U32 R31, R159, 0x10, RZ ;  /* 0x000000109f1f7819 */ /* 0x000fe400000006ff */
[----:B------:R-:W-:Y:S02]  /*4180*/  SHF.L.U32 R30, R30, 0x10, RZ ;  /* 0x000000101e1e7819 */ /* 0x000fe400000006ff */
[----:B------:R-:W-:Y:S02]  /*4190*/  SHF.L.U32 R22, R22, 0x10, RZ ;  /* 0x0000001016167819 */ /* 0x000fe400000006ff */
[----:B------:R-:W-:Y:S01]  /*41a0*/  SHF.L.U32 R167, R167, 0x10, RZ ;  /* 0x00000010a7a77819 */ /* 0x000fe200000006ff */
[----:B------:R-:W-:Y:S06]  /*41b0*/  BRA `(.L_x_89) ;  /* 0x00000008000c7947 */ /* 0x000fec0003800000 */
.L_x_88:
[C---:B-1---5:R-:W-:Y:S01]  /*41c0*/  PRMT R30, R156.reuse, 0x7632, R30 ;  /* 0x000076329c1e7816 */ /* 0x062fe2000000001e */
[----:B------:R-:W-:Y:S01]  /*41d0*/  IMAD.U32 R29, R156, 0x10000, RZ ;  /* 0x000100009c1d7824 */ /* 0x000fe200078e00ff */
[----:B------:R-:W-:Y:S02]  /*41e0*/  PRMT R21, R36, 0x7632, R21 ;  /* 0x0000763224157816 */ /* 0x000fe40000000015 */
[----:B------:R-:W-:Y:S01]  /*41f0*/  PRMT R22, R158, 0x7632, R22 ;  /* 0x000076329e167816 */ /* 0x000fe20000000016 */
[----:B------:R-:W-:Y:S01]  /*4200*/  IMAD.U32 R30, R30, 0x10000, RZ ;  /* 0x000100001e1e7824 */ /* 0x000fe200078e00ff */
[----:B------:R-:W-:Y:S02]  /*4210*/  PRMT R24, R38, 0x7632, R24 ;  /* 0x0000763226187816 */ /* 0x000fe40000000018 */
[----:B------:R-:W-:Y:S02]  /*4220*/  SHF.L.U32 R21, R21, 0x10, RZ ;  /* 0x0000001015157819 */ /* 0x000fe400000006ff */
[----:B------:R-:W-:-:S02]  /*4230*/  SHF.L.U32 R22, R22, 0x10, RZ ;  /* 0x0000001016167819 */ /* 0x000fc400000006ff */
[----:B------:R-:W-:Y:S01]  /*4240*/  SHF.L.U32 R24, R24, 0x10, RZ ;  /* 0x0000001018187819 */ /* 0x000fe200000006ff */
[--C-:B------:R-:W-:Y:S01]  /*4250*/  FADD.FTZ R30, R30, R21.reuse ;  /* 0x000000151e1e7221 */ /* 0x100fe20000010000 */
[----:B------:R-:W-:Y:S02]  /*4260*/  PRMT R21, R157, 0x7632, R21 ;  /* 0x000076329d157816 */ /* 0x000fe40000000015 */
[----:B------:R-:W-:Y:S01]  /*4270*/  PRMT R27, R37, 0x7632, R27 ;  /* 0x00007632251b7816 */ /* 0x000fe2000000001b */
[----:B------:R-:W-:Y:S01]  /*4280*/  FADD.FTZ R22, R22, R24 ;  /* 0x0000001816167221 */ /* 0x000fe20000010000 */
[----:B------:R-:W-:Y:S02]  /*4290*/  SHF.L.U32 R24, R36, 0x10, RZ ;  /* 0x0000001024187819 */ /* 0x000fe400000006ff */
[----:B------:R-:W-:Y:S01]  /*42a0*/  SHF.L.U32 R21, R21, 0x10, RZ ;  /* 0x0000001015157819 */ /* 0x000fe200000006ff */
[----:B------:R-:W-:Y:S01]  /*42b0*/  IMAD.U32 R27, R27, 0x10000, RZ ;  /* 0x000100001b1b7824 */ /* 0x000fe200078e00ff */
[----:B------:R-:W-:Y:S01]  /*42c0*/  SHF.L.U32 R31, R38, 0x10, RZ ;  /* 0x00000010261f7819 */ /* 0x000fe200000006ff */
[----:B------:R-:W-:Y:S01]  /*42d0*/  FADD.FTZ R29, R24, R29 ;  /* 0x0000001d181d7221 */ /* 0x000fe20000010000 */
[----:B------:R-:W-:Y:S01]  /*42e0*/  SHF.L.U32 R24, R157, 0x10, RZ ;  /* 0x000000109d187819 */ /* 0x000fe200000006ff */
[----:B------:R-:W-:Y:S01]  /*42f0*/  FADD.FTZ R21, R21, R27 ;  /* 0x0000001b15157221 */ /* 0x000fe20000010000 */
[----:B------:R-:W-:Y:S01]  /*4300*/  IMAD.U32 R27, R37, 0x10000, RZ ;  /* 0x00010000251b7824 */ /* 0x000fe200078e00ff */
[----:B------:R-:W-:-:S02]  /*4310*/  SHF.L.U32 R32, R39, 0x10, RZ ;  /* 0x0000001027207819 */ /* 0x000fc400000006ff */
[----:B------:R-:W-:Y:S01]  /*4320*/  PRMT R167, R159, 0x7632, R167 ;  /* 0x000076329fa77816 */ /* 0x000fe200000000a7 */
[----:B------:R-:W-:Y:S01]  /*4330*/  FADD.FTZ R24, R27, R24 ;  /* 0x000000181b187221 */ /* 0x000fe20000010000 */
[----:B------:R-:W-:Y:S02]  /*4340*/  SHF.L.U32 R27, R158, 0x10, RZ ;  /* 0x000000109e1b7819 */ /* 0x000fe400000006ff */
[----:B------:R-:W-:Y:S02]  /*4350*/  SHF.L.U32 R167, R167, 0x10, RZ ;  /* 0x00000010a7a77819 */ /* 0x000fe400000006ff */
[----:B------:R-:W-:Y:S01]  /*4360*/  F2FP.BF16.F32.PACK_AB R33, R21, R24 ;  /* 0x000000181521723e */ /* 0x000fe200000010ff */
[----:B------:R-:W-:Y:S01]  /*4370*/  FADD.FTZ R27, R31, R27 ;  /* 0x0000001b1f1b7221 */ /* 0x000fe20000010000 */
[----:B------:R-:W-:-:S04]  /*4380*/  IMAD.U32 R31, R159, 0x10000, RZ ;  /* 0x000100009f1f7824 */ /* 0x000fc800078e00ff */
        /* <DEDUP_REMOVED lines=8> */
.L_x_87:
[----:B------:R-:W-:Y:S05]  /*4410*/  BRA.U UP2, `(.L_x_90) ;  /* 0x0000000102947547 */ /* 0x000fea000b800000 */
[----:B-1---5:R-:W-:Y:S01]  /*4420*/  PRMT R30, R156, 0x7632, R30 ;  /* 0x000076329c1e7816 */ /* 0x022fe2000000001e */
[----:B------:R-:W-:Y:S01]  /*4430*/  IMAD.U32 R31, R42, 0x10000, RZ ;  /* 0x000100002a1f7824 */ /* 0x000fe200078e00ff */
[----:B------:R-:W-:Y:S02]  /*4440*/  PRMT R21, R40, 0x7632, R21 ;  /* 0x0000763228157816 */ /* 0x000fe40000000015 */
[----:B------:R-:W-:Y:S02]  /*4450*/  SHF.L.U32 R30, R30, 0x10, RZ ;  /* 0x000000101e1e7819 */ /* 0x000fe400000006ff */
[----:B------:R-:W-:Y:S02]  /*4460*/  SHF.L.U32 R21, R21, 0x10, RZ ;  /* 0x0000001015157819 */ /* 0x000fe400000006ff */
[----:B------:R-:W-:Y:S02]  /*4470*/  PRMT R22, R158, 0x7632, R22 ;  /* 0x000076329e167816 */ /* 0x000fe40000000016 */
[----:B------:R-:W-:Y:S01]  /*4480*/  PRMT R24, R42, 0x7632, R24 ;  /* 0x000076322a187816 */ /* 0x000fe20000000018 */
[----:B------:R-:W-:Y:S01]  /*4490*/  FADD.FTZ R30, R30, R21 ;  /* 0x000000151e1e7221 */ /* 0x000fe20000010000 */
[----:B------:R-:W-:-:S02]  /*44a0*/  SHF.L.U32 R22, R22, 0x10, RZ ;  /* 0x0000001016167819 */ /* 0x000fc400000006ff */
[----:B------:R-:W-:Y:S01]  /*44b0*/  PRMT R21, R157, 0x7632, R21 ;  /* 0x000076329d157816 */ /* 0x000fe20000000015 */
[----:B------:R-:W-:Y:S01]  /*44c0*/  IMAD.U32 R24, R24, 0x10000, RZ ;  /* 0x0001000018187824 */ /* 0x000fe200078e00ff */
[----:B------:R-:W-:Y:S02]  /*44d0*/  PRMT R27, R41, 0x7632, R27 ;  /* 0x00007632291b7816 */ /* 0x000fe4000000001b */
[----:B------:R-:W-:Y:S01]  /*44e0*/  SHF.L.U32 R29, R156, 0x10, RZ ;  /* 0x000000109c1d7819 */ /* 0x000fe200000006ff */
[----:B------:R-:W-:Y:S01]  /*44f0*/  FADD.FTZ R22, R22, R24 ;  /* 0x0000001816167221 */ /* 0x000fe20000010000 */
[----:B------:R-:W-:Y:S01]  /*4500*/  SHF.L.U32 R27, R27, 0x10, RZ ;  /* 0x000000101b1b7819 */ /* 0x000fe200000006ff */
[----:B------:R-:W-:Y:S01]  /*4510*/  IMAD.U32 R21, R21, 0x10000, RZ ;  /* 0x0001000015157824 */ /* 0x000fe200078e00ff */
[----:B------:R-:W-:Y:S02]  /*4520*/  SHF.L.U32 R24, R40, 0x10, RZ ;  /* 0x0000001028187819 */ /* 0x000fe400000006ff */
[----:B------:R-:W-:Y:S01]  /*4530*/  SHF.L.U32 R32, R43, 0x10, RZ ;  /* 0x000000102b207819 */ /* 0x000fe200000006ff */
[----:B------:R-:W-:Y:S01]  /*4540*/  FADD.FTZ R21, R21, R27 ;  /* 0x0000001b15157221 */ /* 0x000fe20000010000 */
[----:B------:R-:W-:Y:S01]  /*4550*/  SHF.L.U32 R27, R41, 0x10, RZ ;  /* 0x00000010291b7819 */ /* 0x000fe200000006ff */
[----:B------:R-:W-:Y:S01]  /*4560*/  FADD.FTZ R29, R24, R29 ;  /* 0x0000001d181d7221 */ /* 0x000fe20000010000 */
[----:B------:R-:W-:Y:S01]  /*4570*/  IMAD.U32 R24, R157, 0x10000, RZ ;  /* 0x000100009d187824 */ /* 0x000fe200078e00ff */
[----:B------:R-:W-:-:S03]  /*4580*/  PRMT R167, R159, 0x7632, R167 ;  /* 0x000076329fa77816 */ /* 0x000fc600000000a7 */
[----:B------:R-:W-:Y:S01]  /*4590*/  FADD.FTZ R24, R27, R24 ;  /* 0x000000181b187221 */ /* 0x000fe20000010000 */
[----:B------:R-:W-:Y:S01]  /*45a0*/  SHF.L.U32 R27, R158, 0x10, RZ ;  /* 0x000000109e1b7819 */ /* 0x000fe200000006ff */
[----:B------:R-:W-:-:S03]  /*45b0*/  IMAD.U32 R167, R167, 0x10000, RZ ;  /* 0x00010000a7a77824 */ /* 0x000fc600078e00ff */
[----:B------:R-:W-:Y:S01]  /*45c0*/  F2FP.BF16.F32.PACK_AB R33, R21, R24 ;  /* 0x000000181521723e */ /* 0x000fe200000010ff */
[----:B------:R-:W-:Y:S01]  /*45d0*/  FADD.FTZ R27, R31, R27 ;  /* 0x0000001b1f1b7221 */ /* 0x000fe20000010000 */
[----:B------:R-:W-:-:S04]  /*45e0*/  SHF.L.U32 R31, R159, 0x10, RZ ;  /* 0x000000109f1f7819 */ /* 0x000fc800000006ff */
[----:B------:R-:W-:Y:S01]  /*45f0*/  F2FP.BF16.F32.PACK_AB R34, R22, R27 ;  /* 0x0000001b1622723e */ /* 0x000fe200000010ff */
[----:B------:R-:W-:Y:S01]  /*4600*/  FADD.FTZ R31, R32, R31 ;  /* 0x0000001f201f7221 */ /* 0x000fe20000010000 */
[----:B------:R-:W-:-:S04]  /*4610*/  PRMT R32, R43, 0x7632, R32 ;  /* 0x000076322b207816 */ /* 0x000fc80000000020 */
[----:B------:R-:W-:-:S05]  /*4620*/  SHF.L.U32 R32, R32, 0x10, RZ ;  /* 0x0000001020207819 */ /* 0x000fca00000006ff */
[----:B------:R-:W-:Y:S01]  /*4630*/  FADD.FTZ R167, R167, R32 ;  /* 0x00000020a7a77221 */ /* 0x000fe20000010000 */
[----:B------:R-:W-:-:S04]  /*4640*/  F2FP.BF16.F32.PACK_AB R32, R30, R29 ;  /* 0x0000001d1e20723e */ /* 0x000fc800000010ff */
[----:B------:R-:W-:Y:S01]  /*4650*/  F2FP.BF16.F32.PACK_AB R35, R167, R31 ;  /* 0x0000001fa723723e */ /* 0x000fe200000010ff */
[----:B------:R-:W-:Y:S06]  /*4660*/  BRA `(.L_x_89) ;  /* 0x0000000000e07947 */ /* 0x000fec0003800000 */
.L_x_90:
[----:B-1---5:R-:W-:Y:S01]  /*4670*/  PRMT R30, R156, 0x7632, R30 ;  /* 0x000076329c1e7816 */ /* 0x022fe2000000001e */
[----:B------:R-:W-:Y:S01]  /*4680*/  IMAD.U32 R32, R43, 0x10000, RZ ;  /* 0x000100002b207824 */ /* 0x000fe200078e00ff */
[----:B------:R-:W-:Y:S02]  /*4690*/  PRMT R24, R40, 0x7632, R24 ;  /* 0x0000763228187816 */ /* 0x000fe40000000018 */
[----:B------:R-:W-:Y:S02]  /*46a0*/  SHF.L.U32 R30, R30, 0x10, RZ ;  /* 0x000000101e1e7819 */ /* 0x000fe400000006ff */
[----:B------:R-:W-:Y:S01]  /*46b0*/  PRMT R21, R157, 0x7632, R21 ;  /* 0x000076329d157816 */ /* 0x000fe20000000015 */
[----:B------:R-:W-:Y:S01]  /*46c0*/  IMAD.U32 R24, R24, 0x10000, RZ ;  /* 0x0001000018187824 */ /* 0x000fe200078e00ff */
[----:B------:R-:W-:Y:S02]  /*46d0*/  PRMT R22, R41, 0x7632, R22 ;  /* 0x0000763229167816 */ /* 0x000fe40000000016 */
[----:B------:R-:W-:Y:S01]  /*46e0*/  SHF.L.U32 R21, R21, 0x10, RZ ;  /* 0x0000001015157819 */ /* 0x000fe200000006ff */
[----:B------:R-:W-:Y:S01]  /*46f0*/  FADD.FTZ R30, R30, R24 ;  /* 0x000000181e1e7221 */ /* 0x000fe20000010000 */
[----:B------:R-:W-:-:S02]  /*4700*/  SHF.L.U32 R22, R22, 0x10, RZ ;  /* 0x0000001016167819 */ /* 0x000fc400000006ff */
[----:B------:R-:W-:Y:S02]  /*4710*/  PRMT R24, R36, 0x7632, R24 ;  /* 0x0000763224187816 */ /* 0x000fe40000000018 */
[----:B------:R-:W-:Y:S01]  /*4720*/  PRMT R27, R42, 0x7632, R27 ;  /* 0x000076322a1b7816 */ /* 0x000fe2000000001b */
[--C-:B------:R-:W-:Y:S01]  /*4730*/  FADD.FTZ R21, R21, R22.reuse ;  /* 0x0000001615157221 */ /* 0x100fe20000010000 */
[----:B------:R-:W-:Y:S02]  /*4740*/  SHF.L.U32 R24, R24, 0x10, RZ ;  /* 0x0000001018187819 */ /* 0x000fe400000006ff */
[----:B------:R-:W-:Y:S02]  /*4750*/  PRMT R22, R158, 0x7632, R22 ;  /* 0x000076329e167816 */ /* 0x000fe40000000016 */
[----:B------:R-:W-:Y:S01]  /*4760*/  SHF.L.U32 R27, R27, 0x10, RZ ;  /* 0x000000101b1b7819 */ /* 0x000fe200000006ff */
[--C-:B------:R-:W-:Y:S01]  /*4770*/  FADD.FTZ R30, R30, R24.reuse ;  /* 0x000000181e1e7221 */ /* 0x100fe20000010000 */
[----:B------:R-:W-:Y:S01]  /*4780*/  PRMT R24, R38, 0x7632, R24 ;  /* 0x0000763226187816 */ /* 0x000fe20000000018 */
[----:B------:R-:W-:Y:S01]  /*4790*/  IMAD.U32 R22, R22, 0x10000, RZ ;  /* 0x0001000016167824 */ /* 0x000fe200078e00ff */
[----:B------:R-:W-:-:S02]  /*47a0*/  SHF.L.U32 R29, R156, 0x10, RZ ;  /* 0x000000109c1d7819 */ /* 0x000fc400000006ff */
[----:B------:R-:W-:Y:S01]  /*47b0*/  SHF.L.U32 R24, R24, 0x10, RZ ;  /* 0x0000001018187819 */ /* 0x000fe200000006ff */
[--C-:B------:R-:W-:Y:S01]  /*47c0*/  FADD.FTZ R22, R22, R27.reuse ;  /* 0x0000001b16167221 */ /* 0x100fe20000010000 */
[----:B------:R-:W-:Y:S02]  /*47d0*/  PRMT R27, R37, 0x7632, R27 ;  /* 0x00007632251b7816 */ /* 0x000fe4000000001b */
[----:B------:R-:W-:Y:S01]  /*47e0*/  SHF.L.U32 R31, R42, 0x10, RZ ;  /* 0x000000102a1f7819 */ /* 0x000fe200000006ff */
[----:B------:R-:W-:Y:S01]  /*47f0*/  FADD.FTZ R22, R22, R24 ;  /* 0x0000001816167221 */ /* 0x000fe20000010000 */
[----:B------:R-:W-:Y:S01]  /*4800*/  IMAD.U32 R24, R40, 0x10000, RZ ;  /* 0x0001000028187824 */ /* 0x000fe200078e00ff */
[----:B------:R-:W-:Y:S01]  /*4810*/  PRMT R33, R159, 0x7632, R33 ;  /* 0x000076329f217816 */ /* 0x000fe20000000021 */
[----:B------:R-:W-:Y:S02]  /*4820*/  IMAD.U32 R27, R27, 0x10000, RZ ;  /* 0x000100001b1b7824 */ /* 0x000fe400078e00ff */
[----:B------:R-:W-:Y:S01]  /*4830*/  FADD.FTZ R29, R24, R29 ;  /* 0x0000001d181d7221 */ /* 0x000fe20000010000 */
[----:B------:R-:W-:Y:S01]  /*4840*/  SHF.L.U32 R24, R157, 0x10, RZ ;  /* 0x000000109d187819 */ /* 0x000fe200000006ff */
[----:B------:R-:W-:Y:S01]  /*4850*/  FADD.FTZ R21, R21, R27 ;  /* 0x0000001b15157221 */ /* 0x000fe20000010000 */
[----:B------:R-:W-:-:S02]  /*4860*/  SHF.L.U32 R27, R41, 0x10, RZ ;  /* 0x00000010291b7819 */ /* 0x000fc400000006ff */
        /* <DEDUP_REMOVED lines=13> */
[----:B------:R-:W-:-:S05]  /*4940*/  SHF.L.U32 R32, R39, 0x10, RZ ;  /* 0x0000001027207819 */ /* 0x000fca00000006ff */
[----:B------:R-:W-:Y:S01]  /*4950*/  FADD.FTZ R31, R32, R31 ;  /* 0x0000001f201f7221 */ /* 0x000fe20000010000 */
[----:B------:R-:W-:-:S05]  /*4960*/  PRMT R32, R43, 0x7632, R32 ;  /* 0x000076322b207816 */ /* 0x000fca0000000020 */
        /* <DEDUP_REMOVED lines=8> */
.L_x_89:
[----:B------:R-:W1:Y:S01]  /*49f0*/  @UP0 LDCU.64 UR4, c[0x0][0x3a8] ;  /* 0x00007500ff0407ac */ /* 0x000e620008000a00 */
[----:B------:R-:W-:Y:S01]  /*4a00*/  HFMA2 R156, -RZ, RZ, 0, 9.5367431640625e-07 ;  /* 0x00000010ff9c7431 */ /* 0x000fe200000001ff */
[----:B------:R-:W2:Y:S01]  /*4a10*/  @P0 LDC.64 R158, c[0x0][0x398] ;  /* 0x0000e600ff9e0b82 */ /* 0x000ea20000000a00 */
[----:B------:R-:W-:-:S03]  /*4a20*/  VIADD R164, R202, 0x280 ;  /* 0x00000280caa47836 */ /* 0x000fc60000000000 */
[----:B-1----:R-:W-:-:S05]  /*4a30*/  @P2 IMAD.WIDE.U32 R156, R18, R156, UR4 ;  /* 0x00000004129c2e25 */ /* 0x002fca000f8e009c */
[----:B------:R1:W-:Y:S01]  /*4a40*/  @P2 STG.E.128 desc[UR8][R156.64], R32 ;  /* 0x000000209c002986 */ /* 0x0003e2000c101d08 */
[----:B--2---:R-:W-:-:S05]  /*4a50*/  @P0 IMAD.WIDE.U32 R158, R164, 0x10, R158 ;  /* 0x00000010a49e0825 */ /* 0x004fca00078e009e */
[----:B------:R-:W5:Y:S01]  /*4a60*/  @P0 LDG.E.128 R40, desc[UR8][R158.64] ;  /* 0x000000089e280981 */ /* 0x000f62000c1e1d00 */
[----:B-1----:R-:W1:Y:S02]  /*4a70*/  @P1 LDC.64 R156, c[0x0][0x3a0] ;  /* 0x0000e800ff9c1b82 */ /* 0x002e640000000a00 */
[----:B-1----:R-:W-:-:S05]  /*4a80*/  @P1 IMAD.WIDE.U32 R156, R164, 0x10, R156 ;  /* 0x00000010a49c1825 */ /* 0x002fca00078e009c */
[----:B------:R1:W5:Y:S02]  /*4a90*/  @P1 LDG.E.128 R36, desc[UR8][R156.64] ;  /* 0x000000089c241981 */ /* 0x000364000c1e1d00 */
[----:B-1----:R-:W-:-:S05]  /*4aa0*/  MOV R156, 0x10 ;  /* 0x00000010009c7802 */ /* 0x002fca0000000f00 */
[----:B------:R-:W-:-:S06]  /*4ab0*/  IMAD.WIDE.U32 R156, R164, R156, UR12 ;  /* 0x0000000ca49c7e25 */ /* 0x000fcc000f8e009c */
[----:B------:R-:W5:Y:S01]  /*4ac0*/  LDG.E.128 R156, desc[UR8][R156.64] ;  /* 0x000000089c9c7981 */ /* 0x000f62000c1e1d00 */
[----:B------:R-:W-:Y:S05]  /*4ad0*/  BRA.U UP1, `(.L_x_91) ;  /* 0x0000000101cc7547 */ /* 0x000fea000b800000 */
[----:B------:R-:W-:Y:S05]  /*4ae0*/  BRA.U UP2, `(.L_x_92) ;  /* 0x0000000102347547 */ /* 0x000fea000b800000 */
[----:B-----5:R-:W-:Y:S01]  /*4af0*/  PRMT R168, R156, 0x7632, R168 ;  /* 0x000076329ca87816 */ /* 0x020fe200000000a8 */
        /* <DEDUP_REMOVED lines=8> */
[----:B------:R-:W-:Y:S02]  /*4b80*/  SHF.L.U32 R172, R159, 0x10, RZ ;  /* 0x000000109fac7819 */ /* 0x000fe400000006ff */
[----:B------:R-:W-:Y:S02]  /*4b90*/  SHF.L.U32 R165, R165, 0x10, RZ ;  /* 0x00000010a5a57819 */ /* 0x000fe400000006ff */
[----:B------:R-:W-:Y:S01]  /*4ba0*/  SHF.L.U32 R166, R166, 0x10, RZ ;  /* 0x00000010a6a67819 */ /* 0x000fe200000006ff */
[----:B------:R-:W-:Y:S06]  /*4bb0*/  BRA `(.L_x_93) ;  /* 0x00000008000c7947 */ /* 0x000fec0003800000 */
.L_x_92:
[----:B-----5:R-:W-:Y:S01]  /*4bc0*/  PRMT R168, R156, 0x7632, R168 ;  /* 0x000076329ca87816 */ /* 0x020fe200000000a8 */
[----:B------:R-:W-:Y:S01]  /*4bd0*/  IMAD.U32 R171, R38, 0x10000, RZ ;  /* 0x0001000026ab7824 */ /* 0x000fe200078e00ff */
[----:B------:R-:W-:Y:S02]  /*4be0*/  PRMT R32, R36, 0x7632, R32 ;  /* 0x0000763224207816 */ /* 0x000fe40000000020 */
[----:B------:R-:W-:Y:S02]  /*4bf0*/  SHF.L.U32 R168, R168, 0x10, RZ ;  /* 0x00000010a8a87819 */ /* 0x000fe400000006ff */
[----:B------:R-:W-:Y:S02]  /*4c00*/  SHF.L.U32 R32, R32, 0x10, RZ ;  /* 0x0000001020207819 */ /* 0x000fe400000006ff */
[----:B------:R-:W-:Y:S02]  /*4c10*/  PRMT R166, R158, 0x7632, R166 ;  /* 0x000076329ea67816 */ /* 0x000fe400000000a6 */
[----:B------:R-:W-:Y:S01]  /*4c20*/  SHF.L.U32 R172, R159, 0x10, RZ ;  /* 0x000000109fac7819 */ /* 0x000fe200000006ff */
[--C-:B------:R-:W-:Y:S01]  /*4c30*/  FADD.FTZ R168, R168, R32.reuse ;  /* 0x00000020a8a87221 */ /* 0x100fe20000010000 */
[----:B------:R-:W-:-:S02]  /*4c40*/  PRMT R32, R38, 0x7632, R32 ;  /* 0x0000763226207816 */ /* 0x000fc40000000020 */
[----:B------:R-:W-:Y:S02]  /*4c50*/  SHF.L.U32 R166, R166, 0x10, RZ ;  /* 0x00000010a6a67819 */ /* 0x000fe400000006ff */
[----:B------:R-:W-:Y:S01]  /*4c60*/  PRMT R165, R157, 0x7632, R165 ;  /* 0x000076329da57816 */ /* 0x000fe200000000a5 */
[----:B------:R-:W-:Y:S01]  /*4c70*/  IMAD.U32 R32, R32, 0x10000, RZ ;  /* 0x0001000020207824 */ /* 0x000fe200078e00ff */
[----:B------:R-:W-:Y:S01]  /*4c80*/  PRMT R33, R37, 0x7632, R33 ;  /* 0x0000763225217816 */ /* 0x000fe20000000021 */
[----:B------:R-:W-:Y:S01]  /*4c90*/  IMAD.U32 R157, R157, 0x10000, RZ ;  /* 0x000100009d9d7824 */ /* 0x000fe200078e00ff */
[----:B------:R-:W-:Y:S01]  /*4ca0*/  PRMT R173, R159, 0x7632, R173 ;  /* 0x000076329fad7816 */ /* 0x000fe200000000ad */
[----:B------:R-:W-:Y:S01]  /*4cb0*/  FADD.FTZ R166, R166, R32 ;  /* 0x00000020a6a67221 */ /* 0x000fe20000010000 */
[----:B------:R-:W-:Y:S01]  /*4cc0*/  SHF.L.U32 R32, R39, 0x10, RZ ;  /* 0x0000001027207819 */ /* 0x000fe200000006ff */
[----:B------:R-:W-:Y:S01]  /*4cd0*/  IMAD.U32 R165, R165, 0x10000, RZ ;  /* 0x00010000a5a57824 */ /* 0x000fe200078e00ff */
[----:B------:R-:W-:Y:S01]  /*4ce0*/  SHF.L.U32 R33, R33, 0x10, RZ ;  /* 0x0000001021217819 */ /* 0x000fe200000006ff */
[----:B------:R-:W-:Y:S01]  /*4cf0*/  IMAD.U32 R173, R173, 0x10000, RZ ;  /* 0x00010000adad7824 */ /* 0x000fe200078e00ff */
[----:B------:R-:W-:Y:S01]  /*4d00*/  SHF.L.U32 R156, R156, 0x10, RZ ;  /* 0x000000109c9c7819 */ /* 0x000fe200000006ff */
[----:B------:R-:W-:Y:S01]  /*4d10*/  FADD.FTZ R172, R32, R172 ;  /* 0x000000ac20ac7221 */ /* 0x000fe20000010000 */
[----:B------:R-:W-:Y:S01]  /*4d20*/  PRMT R32, R39, 0x7632, R32 ;  /* 0x0000763227207816 */ /* 0x000fe20000000020 */
[----:B------:R-:W-:Y:S01]  /*4d30*/  FADD.FTZ R165, R165, R33 ;  /* 0x00000021a5a57221 */ /* 0x000fe20000010000 */
[----:B------:R-:W-:-:S02]  /*4d40*/  SHF.L.U32 R169, R36, 0x10, RZ ;  /* 0x0000001024a97819 */ /* 0x000fc400000006ff */
[----:B------:R-:W-:Y:S02]  /*4d50*/  SHF.L.U32 R170, R37, 0x10, RZ ;  /* 0x0000001025aa7819 */ /* 0x000fe400000006ff */
[----:B------:R-:W-:Y:S01]  /*4d60*/  SHF.L.U32 R158, R158, 0x10, RZ ;  /* 0x000000109e9e7819 */ /* 0x000fe200000006ff */
[----:B------:R-:W-:Y:S01]  /*4d70*/  FADD.FTZ R169, R169, R156 ;  /* 0x0000009ca9a97221 */ /* 0x000fe20000010000 */
[----:B------:R-:W-:Y:S01]  /*4d80*/  SHF.L.U32 R32, R32, 0x10, RZ ;  /* 0x0000001020207819 */ /* 0x000fe200000006ff */
[----:B------:R-:W-:Y:S02]  /*4d90*/  FADD.FTZ R170, R170, R157 ;  /* 0x0000009daaaa7221 */ /* 0x000fe40000010000 */
[----:B------:R-:W-:Y:S02]  /*4da0*/  FADD.FTZ R171, R171, R158 ;  /* 0x0000009eabab7221 */ /* 0x000fe40000010000 */
[----:B------:R-:W-:Y:S01]  /*4db0*/  FADD.FTZ R173, R173, R32 ;  /* 0x00000020adad7221 */ /* 0x000fe20000010000 */
[----:B------:R-:W-:-:S02]  /*4dc0*/  F2FP.BF16.F32.PACK_AB R33, R165, R170 ;  /* 0x000000aaa521723e */ /* 0x000fc400000010ff */
[----:B------:R-:W-:Y:S02]  /*4dd0*/  F2FP.BF16.F32.PACK_AB R34, R166, R171 ;  /* 0x000000aba622723e */ /* 0x000fe400000010ff */
[----:B------:R-:W-:Y:S02]  /*4de0*/  F2FP.BF16.F32.PACK_AB R35, R173, R172 ;  /* 0x000000acad23723e */ /* 0x000fe400000010ff */
[----:B------:R-:W-:Y:S01]  /*4df0*/  F2FP.BF16.F32.PACK_AB R32, R168, R169 ;  /* 0x000000a9a820723e */ /* 0x000fe200000010ff */
[----:B------:R-:W-:Y:S06]  /*4e00*/  BRA `(.L_x_93) ;  /* 0x0000000400787947 */ /* 0x000fec0003800000 */
.L_x_91:
[----:B------:R-:W-:Y:S05]  /*4e10*/  BRA.U UP2, `(.L_x_94) ;  /* 0x0000000102947547 */ /* 0x000fea000b800000 */
[----:B-----5:R-:W-:Y:S01]  /*4e20*/  PRMT R168, R156, 0x7632, R168 ;  /* 0x000076329ca87816 */ /* 0x020fe200000000a8 */
[C---:B------:R-:W-:Y:S01]  /*4e30*/  IMAD.U32 R169, R40.reuse, 0x10000, RZ ;  /* 0x0001000028a97824 */ /* 0x040fe200078e00ff */
[----:B------:R-:W-:Y:S02]  /*4e40*/  PRMT R32, R40, 0x7632, R32 ;  /* 0x0000763228207816 */ /* 0x000fe40000000020 */
[----:B------:R-:W-:Y:S02]  /*4e50*/  SHF.L.U32 R168, R168, 0x10, RZ ;  /* 0x00000010a8a87819 */ /* 0x000fe400000006ff */
[----:B------:R-:W-:Y:S01]  /*4e60*/  PRMT R166, R158, 0x7632, R166 ;  /* 0x000076329ea67816 */ /* 0x000fe200000000a6 */
[----:B------:R-:W-:Y:S01]  /*4e70*/  IMAD.U32 R32, R32, 0x10000, RZ ;  /* 0x0001000020207824 */ /* 0x000fe200078e00ff */
[----:B------:R-:W-:Y:S01]  /*4e80*/  SHF.L.U32 R172, R159, 0x10, RZ ;  /* 0x000000109fac7819 */ /* 0x000fe200000006ff */
[----:B------:R-:W-:Y:S01]  /*4e90*/  IMAD.U32 R158, R158, 0x10000, RZ ;  /* 0x000100009e9e7824 */ /* 0x000fe200078e00ff */
[----:B------:R-:W-:Y:S01]  /*4ea0*/  PRMT R165, R157, 0x7632, R165 ;  /* 0x000076329da57816 */ /* 0x000fe200000000a5 */
[--C-:B------:R-:W-:Y:S01]  /*4eb0*/  FADD.FTZ R168, R168, R32.reuse ;  /* 0x00000020a8a87221 */ /* 0x100fe20000010000 */
[----:B------:R-:W-:Y:S01]  /*4ec0*/  PRMT R32, R42, 0x7632, R32 ;  /* 0x000076322a207816 */ /* 0x000fe20000000020 */
[----:B------:R-:W-:Y:S01]  /*4ed0*/  IMAD.U32 R166, R166, 0x10000, RZ ;  /* 0x00010000a6a67824 */ /* 0x000fe200078e00ff */
[----:B------:R-:W-:-:S02]  /*4ee0*/  PRMT R33, R41, 0x7632, R33 ;  /* 0x0000763229217816 */ /* 0x000fc40000000021 */
[----:B------:R-:W-:Y:S02]  /*4ef0*/  SHF.L.U32 R32, R32, 0x10, RZ ;  /* 0x0000001020207819 */ /* 0x000fe400000006ff */
[----:B------:R-:W-:Y:S02]  /*4f00*/  PRMT R173, R159, 0x7632, R173 ;  /* 0x000076329fad7816 */ /* 0x000fe400000000ad */
[----:B------:R-:W-:Y:S01]  /*4f10*/  SHF.L.U32 R165, R165, 0x10, RZ ;  /* 0x00000010a5a57819 */ /* 0x000fe200000006ff */
[----:B------:R-:W-:Y:S01]  /*4f20*/  FADD.FTZ R166, R166, R32 ;  /* 0x00000020a6a67221 */ /* 0x000fe20000010000 */
[----:B------:R-:W-:Y:S01]  /*4f30*/  IMAD.U32 R32, R43, 0x10000, RZ ;  /* 0x000100002b207824 */ /* 0x000fe200078e00ff */
[----:B------:R-:W-:Y:S02]  /*4f40*/  SHF.L.U32 R33, R33, 0x10, RZ ;  /* 0x0000001021217819 */ /* 0x000fe400000006ff */
[----:B------:R-:W-:Y:S01]  /*4f50*/  SHF.L.U32 R156, R156, 0x10, RZ ;  /* 0x000000109c9c7819 */ /* 0x000fe200000006ff */
[----:B------:R-:W-:Y:S01]  /*4f60*/  FADD.FTZ R172, R32, R172 ;  /* 0x000000ac20ac7221 */ /* 0x000fe20000010000 */
[----:B------:R-:W-:Y:S01]  /*4f70*/  PRMT R32, R43, 0x7632, R32 ;  /* 0x000076322b207816 */ /* 0x000fe20000000020 */
[----:B------:R-:W-:Y:S01]  /*4f80*/  FADD.FTZ R165, R165, R33 ;  /* 0x00000021a5a57221 */ /* 0x000fe20000010000 */
[----:B------:R-:W-:Y:S01]  /*4f90*/  SHF.L.U32 R157, R157, 0x10, RZ ;  /* 0x000000109d9d7819 */ /* 0x000fe200000006ff */
[----:B------:R-:W-:Y:S01]  /*4fa0*/  FADD.FTZ R169, R169, R156 ;  /* 0x0000009ca9a97221 */ /* 0x000fe20000010000 */
[----:B------:R-:W-:-:S02]  /*4fb0*/  SHF.L.U32 R170, R41, 0x10, RZ ;  /* 0x0000001029aa7819 */ /* 0x000fc400000006ff */
[----:B------:R-:W-:Y:S02]  /*4fc0*/  SHF.L.U32 R171, R42, 0x10, RZ ;  /* 0x000000102aab7819 */ /* 0x000fe400000006ff */
[----:B------:R-:W-:Y:S01]  /*4fd0*/  SHF.L.U32 R173, R173, 0x10, RZ ;  /* 0x00000010adad7819 */ /* 0x000fe200000006ff */
[----:B------:R-:W-:Y:S01]  /*4fe0*/  FADD.FTZ R170, R170, R157 ;  /* 0x0000009daaaa7221 */ /* 0x000fe20000010000 */
[----:B------:R-:W-:Y:S01]  /*4ff0*/  SHF.L.U32 R32, R32, 0x10, RZ ;  /* 0x0000001020207819 */ /* 0x000fe200000006ff */
[----:B------:R-:W-:-:S03]  /*5000*/  FADD.FTZ R171, R171, R158 ;  /* 0x0000009eabab7221 */ /* 0x000fc60000010000 */
[----:B------:R-:W-:Y:S01]  /*5010*/  F2FP.BF16.F32.PACK_AB R33, R165, R170 ;  /* 0x000000aaa521723e */ /* 0x000fe200000010ff */
[----:B------:R-:W-:Y:S01]  /*5020*/  FADD.FTZ R173, R173, R32 ;  /* 0x00000020adad7221 */ /* 0x000fe20000010000 */
[----:B------:R-:W-:Y:S02]  /*5030*/  F2FP.BF16.F32.PACK_AB R34, R166, R171 ;  /* 0x000000aba622723e */ /* 0x000fe400000010ff */
[----:B------:R-:W-:Y:S02]  /*5040*/  F2FP.BF16.F32.PACK_AB R32, R168, R169 ;  /* 0x000000a9a820723e */ /* 0x000fe400000010ff */
[----:B------:R-:W-:Y:S01]  /*5050*/  F2FP.BF16.F32.PACK_AB R35, R173, R172 ;  /* 0x000000acad23723e */ /* 0x000fe200000010ff */
[----:B------:R-:W-:Y:S06]  /*5060*/  BRA `(.L_x_93) ;  /* 0x0000000000e07947 */ /* 0x000fec0003800000 */
.L_x_94:
[----:B-----5:R-:W-:Y:S01]  /*5070*/  PRMT R165, R157, 0x7632, R165 ;  /* 0x000076329da57816 */ /* 0x020fe200000000a5 */
[C---:B------:R-:W-:Y:S01]  /*5080*/  IMAD.U32 R169, R156.reuse, 0x10000, RZ ;  /* 0x000100009ca97824 */ /* 0x040fe200078e00ff */
[----:B------:R-:W-:Y:S02]  /*5090*/  PRMT R32, R41, 0x7632, R32 ;  /* 0x0000763229207816 */ /* 0x000fe40000000020 */
[----:B------:R-:W-:Y:S02]  /*50a0*/  SHF.L.U32 R165, R165, 0x10, RZ ;  /* 0x00000010a5a57819 */ /* 0x000fe400000006ff */
[----:B------:R-:W-:Y:S01]  /*50b0*/  PRMT R168, R156, 0x7632, R168 ;  /* 0x000076329ca87816 */ /* 0x000fe200000000a8 */
[----:B------:R-:W-:Y:S01]  /*50c0*/  IMAD.U32 R32, R32, 0x10000, RZ ;  /* 0x0001000020207824 */ /* 0x000fe200078e00ff */
[----:B------:R-:W-:Y:S02]  /*50d0*/  PRMT R33, R40, 0x7632, R33 ;  /* 0x0000763228217816 */ /* 0x000fe40000000021 */
[----:B------:R-:W-:Y:S01]  /*50e0*/  PRMT R166, R158, 0x7632, R166 ;  /* 0x000076329ea67816 */ /* 0x000fe200000000a6 */
[--C-:B------:R-:W-:Y:S01]  /*50f0*/  FADD.FTZ R165, R165, R32.reuse ;  /* 0x00000020a5a57221 */ /* 0x100fe20000010000 */
[----:B------:R-:W-:Y:S01]  /*5100*/  SHF.L.U32 R33, R33, 0x10, RZ ;  /* 0x0000001021217819 */ /* 0x000fe200000006ff */
[----:B------:R-:W-:Y:S01]  /*5110*/  IMAD.U32 R168, R168, 0x10000, RZ ;  /* 0x00010000a8a87824 */ /* 0x000fe200078e00ff */
[----:B------:R-:W-:-:S02]  /*5120*/  PRMT R32, R36, 0x7632, R32 ;  /* 0x0000763224207816 */ /* 0x000fc40000000020 */
[----:B------:R-:W-:Y:S01]  /*5130*/  SHF.L.U32 R166, R166, 0x10, RZ ;  /* 0x00000010a6a67819 */ /* 0x000fe200000006ff */
[--C-:B------:R-:W-:Y:S01]  /*5140*/  FADD.FTZ R168, R168, R33.reuse ;  /* 0x00000021a8a87221 */ /* 0x100fe20000010000 */
[----:B------:R-:W-:Y:S01]  /*5150*/  PRMT R33, R42, 0x7632, R33 ;  /* 0x000076322a217816 */ /* 0x000fe20000000021 */
[----:B------:R-:W-:Y:S01]  /*5160*/  IMAD.U32 R32, R32, 0x10000, RZ ;  /* 0x0001000020207824 */ /* 0x000fe200078e00ff */
[----:B------:R-:W-:Y:S02]  /*5170*/  SHF.L.U32 R170, R157, 0x10, RZ ;  /* 0x000000109daa7819 */ /* 0x000fe400000006ff */
[----:B------:R-:W-:Y:S01]  /*5180*/  SHF.L.U32 R33, R33, 0x10, RZ ;  /* 0x0000001021217819 */ /* 0x000fe200000006ff */
[--C-:B------:R-:W-:Y:S01]  /*5190*/  FADD.FTZ R168, R168, R32.reuse ;  /* 0x00000020a8a87221 */ /* 0x100fe20000010000 */
[----:B------:R-:W-:Y:S02]  /*51a0*/  PRMT R32, R38, 0x7632, R32 ;  /* 0x0000763226207816 */ /* 0x000fe40000000020 */
[----:B------:R-:W-:Y:S01]  /*51b0*/  SHF.L.U32 R171, R158, 0x10, RZ ;  /* 0x000000109eab7819 */ /* 0x000fe200000006ff */
[----:B------:R-:W-:Y:S01]  /*51c0*/  FADD.FTZ R166, R166, R33 ;  /* 0x00000021a6a67221 */ /* 0x000fe20000010000 */
[----:B------:R-:W-:-:S02]  /*51d0*/  SHF.L.U32 R32, R32, 0x10, RZ ;  /* 0x0000001020207819 */ /* 0x000fc400000006ff */
[----:B------:R-:W-:Y:S02]  /*51e0*/  PRMT R33, R37, 0x7632, R33 ;  /* 0x0000763225217816 */ /* 0x000fe40000000021 */
[----:B------:R-:W-:Y:S01]  /*51f0*/  SHF.L.U32 R172, R39, 0x10, RZ ;  /* 0x0000001027ac7819 */ /* 0x000fe200000006ff */
[----:B------:R-:W-:Y:S01]  /*5200*/  FADD.FTZ R166, R166, R32 ;  /* 0x00000020a6a67221 */ /* 0x000fe20000010000 */
[----:B------:R-:W-:Y:S02]  /*5210*/  SHF.L.U32 R32, R40, 0x10, RZ ;  /* 0x0000001028207819 */ /* 0x000fe400000006ff */
[----:B------:R-:W-:-:S03]  /*5220*/  SHF.L.U32 R33, R33, 0x10, RZ ;  /* 0x0000001021217819 */ /* 0x000fc600000006ff */
[----:B------:R-:W-:Y:S01]  /*5230*/  FADD.FTZ R169, R32, R169 ;  /* 0x000000a920a97221 */ /* 0x000fe20000010000 */
[----:B------:R-:W-:Y:S02]  /*5240*/  IMAD.U32 R32, R41, 0x10000, RZ ;  /* 0x0001000029207824 */ /* 0x000fe400078e00ff */
[----:B------:R-:W-:Y:S01]  /*5250*/  FADD.FTZ R165, R165, R33 ;  /* 0x00000021a5a57221 */ /* 0x000fe20000010000 */
[----:B------:R-:W-:Y:S01]  /*5260*/  SHF.L.U32 R33, R43, 0x10, RZ ;  /* 0x000000102b217819 */ /* 0x000fe200000006ff */
[----:B------:R-:W-:Y:S01]  /*5270*/  FADD.FTZ R170, R32, R170 ;  /* 0x000000aa20aa7221 */ /* 0x000fe20000010000 */
[----:B------:R-:W-:-:S05]  /*5280*/  SHF.L.U32 R32, R42, 0x10, RZ ;  /* 0x000000102a207819 */ /* 0x000fca00000006ff */
        /* <DEDUP_REMOVED lines=9> */
[----:B------:R-:W-:Y:S02]  /*5320*/  PRMT R33, R159, 0x7632, R33 ;  /* 0x000076329f217816 */ /* 0x000fe40000000021 */
[----:B------:R-:W-:Y:S01]  /*5330*/  F2FP.BF16.F32.PACK_AB R34, R166, R171 ;  /* 0x000000aba622723e */ /* 0x000fe200000010ff */
[--C-:B------:R-:W-:Y:S01]  /*5340*/  FADD.FTZ R172, R172, R32.reuse ;  /* 0x00000020acac7221 */ /* 0x100fe20000010000 */
[----:B------:R-:W-:Y:S01]  /*5350*/  PRMT R32, R43, 0x7632, R32 ;  /* 0x000076322b207816 */ /* 0x000fe20000000020 */
[----:B------:R-:W-:-:S03]  /*5360*/  IMAD.U32 R33, R33, 0x10000, RZ ;  /* 0x0001000021217824 */ /* 0x000fc600078e00ff */
[----:B------:R-:W-:-:S05]  /*5370*/  SHF.L.U32 R32, R32, 0x10, RZ ;  /* 0x0000001020207819 */ /* 0x000fca00000006ff */
[----:B------:R-:W-:Y:S01]  /*5380*/  FADD.FTZ R32, R33, R32 ;  /* 0x0000002021207221 */ /* 0x000fe20000010000 */
[----:B------:R-:W-:-:S04]  /*5390*/  PRMT R33, R39, 0x7632, R33 ;  /* 0x0000763227217816 */ /* 0x000fc80000000021 */
[----:B------:R-:W-:-:S05]  /*53a0*/  SHF.L.U32 R33, R33, 0x10, RZ ;  /* 0x0000001021217819 */ /* 0x000fca00000006ff */
[----:B------:R-:W-:Y:S01]  /*53b0*/  FADD.FTZ R173, R32, R33 ;  /* 0x0000002120ad7221 */ /* 0x000fe20000010000 */
[----:B------:R-:W-:Y:S02]  /*53c0*/  F2FP.BF16.F32.PACK_AB R33, R165, R170 ;  /* 0x000000aaa521723e */ /* 0x000fe400000010ff */
[----:B------:R-:W-:Y:S02]  /*53d0*/  F2FP.BF16.F32.PACK_AB R32, R168, R169 ;  /* 0x000000a9a820723e */ /* 0x000fe400000010ff */
[----:B------:R-:W-:-:S07]  /*53e0*/  F2FP.BF16.F32.PACK_AB R35, R173, R172 ;  /* 0x000000acad23723e */ /* 0x000fce00000010ff */
.L_x_93:
[----:B------:R-:W1:Y:S01]  /*53f0*/  @UP0 LDCU.64 UR4, c[0x0][0x3a8] ;  /* 0x00007500ff0407ac */ /* 0x000e620008000a00 */
[----:B------:R-:W-:Y:S01]  /*5400*/  IMAD.MOV.U32 R156, RZ, RZ, 0x10 ;  /* 0x00000010ff9c7424 */ /* 0x000fe200078e00ff */
[----:B------:R-:W2:Y:S01]  /*5410*/  @P0 LDC.64 R158, c[0x0][0x398] ;  /* 0x0000e600ff9e0b82 */ /* 0x000ea20000000a00 */
[----:B------:R-:W-:Y:S02]  /*5420*/  IADD3 R174, PT, PT, R202, 0x300, RZ ;  /* 0x00000300caae7810 */ /* 0x000fe40007ffe0ff */
[----:B-1----:R-:W-:-:S05]  /*5430*/  @P2 IMAD.WIDE.U32 R156, R164, R156, UR4 ;  /* 0x00000004a49c2e25 */ /* 0x002fca000f8e009c */
[----:B------:R1:W-:Y:S01]  /*5440*/  @P2 STG.E.128 desc[UR8][R156.64], R32 ;  /* 0x000000209c002986 */ /* 0x0003e2000c101d08 */
[----:B--2---:R-:W-:-:S05]  /*5450*/  @P0 IMAD.WIDE.U32 R158, R174, 0x10, R158 ;  /* 0x00000010ae9e0825 */ /* 0x004fca00078e009e */
[----:B------:R-:W5:Y:S01]  /*5460*/  @P0 LDG.E.128 R40, desc[UR8][R158.64] ;  /* 0x000000089e280981 */ /* 0x000f62000c1e1d00 */
[----:B-1----:R-:W1:Y:S02]  /*5470*/  @P1 LDC.64 R156, c[0x0][0x3a0] ;  /* 0x0000e800ff9c1b82 */ /* 0x002e640000000a00 */
[----:B-1----:R-:W-:-:S05]  /*5480*/  @P1 IMAD.WIDE.U32 R156, R174, 0x10, R156 ;  /* 0x00000010ae9c1825 */ /* 0x002fca00078e009c */
[----:B------:R1:W5:Y:S02]  /*5490*/  @P1 LDG.E.128 R36, desc[UR8][R156.64] ;  /* 0x000000089c241981 */ /* 0x000364000c1e1d00 */
[----:B-1----:R-:W-:-:S05]  /*54a0*/  HFMA2 R156, -RZ, RZ, 0, 9.5367431640625e-07 ;  /* 0x00000010ff9c7431 */ /* 0x002fca00000001ff */
[----:B------:R-:W-:-:S06]  /*54b0*/  IMAD.WIDE.U32 R156, R174, R156, UR12 ;  /* 0x0000000cae9c7e25 */ /* 0x000fcc000f8e009c */
[----:B------:R-:W5:Y:S01]  /*54c0*/  LDG.E.128 R156, desc[UR8][R156.64] ;  /* 0x000000089c9c7981 */ /* 0x000f62000c1e1d00 */
[----:B------:R-:W-:Y:S05]  /*54d0*/  BRA.U UP1, `(.L_x_95) ;  /* 0x0000000101cc7547 */ /* 0x000fea000b800000 */
[----:B------:R-:W-:Y:S05]  /*54e0*/  BRA.U UP2, `(.L_x_96) ;  /* 0x0000000102347547 */ /* 0x000fea000b800000 */
[----:B-----5:R-:W-:Y:S01]  /*54f0*/  PRMT R177, R158, 0x7632, R177 ;  /* 0x000076329eb17816 */ /* 0x020fe200000000b1 */
[C---:B------:R-:W-:Y:S01]  /*5500*/  IMAD.U32 R178, R156.reuse, 0x10000, RZ ;  /* 0x000100009cb27824 */ /* 0x040fe200078e00ff */
[----:B------:R-:W-:Y:S01]  /*5510*/  PRMT R175, R156, 0x7632, R175 ;  /* 0x000076329caf7816 */ /* 0x000fe200000000af */
[----:B------:R-:W-:Y:S01]  /*5520*/  IMAD.U32 R181, R159, 0x10000, RZ ;  /* 0x000100009fb57824 */ /* 0x000fe200078e00ff */
        /* <DEDUP_REMOVED lines=9> */
.L_x_96:
        /* <DEDUP_REMOVED lines=37> */
.L_x_95:
        /* <DEDUP_REMOVED lines=9> */
[----:B------:R-:W-:Y:S02]  /*58a0*/  SHF.L.U32 R177, R177, 0x10, RZ ;  /* 0x00000010b1b17819 */ /* 0x000fe400000006ff */
[----:B------:R-:W-:Y:S01]  /*58b0*/  PRMT R176, R157, 0x7632, R176 ;  /* 0x000076329db07816 */ /* 0x000fe200000000b0 */
[--C-:B------:R-:W-:Y:S01]  /*58c0*/  FADD.FTZ R175, R175, R32.reuse ;  /* 0x00000020afaf7221 */ /* 0x100fe20000010000 */
[----:B------:R-:W-:-:S02]  /*58d0*/  PRMT R32, R42, 0x7632, R32 ;  /* 0x000076322a207816 */ /* 0x000fc40000000020 */
[----:B------:R-:W-:Y:S02]  /*58e0*/  PRMT R33, R41, 0x7632, R33 ;  /* 0x0000763229217816 */ /* 0x000fe40000000021 */
[----:B------:R-:W-:Y:S02]  /*58f0*/  SHF.L.U32 R32, R32, 0x10, RZ ;  /* 0x0000001020207819 */ /* 0x000fe400000006ff */
[----:B------:R-:W-:Y:S01]  /*5900*/  PRMT R193, R159, 0x7632, R193 ;  /* 0x000076329fc17816 */ /* 0x000fe200000000c1 */
[----:B------:R-:W-:Y:S01]  /*5910*/  IMAD.U32 R33, R33, 0x10000, RZ ;  /* 0x0001000021217824 */ /* 0x000fe200078e00ff */
[----:B------:R-:W-:Y:S01]  /*5920*/  SHF.L.U32 R176, R176, 0x10, RZ ;  /* 0x00000010b0b07819 */ /* 0x000fe200000006ff */
[----:B------:R-:W-:Y:S01]  /*5930*/  FADD.FTZ R177, R177, R32 ;  /* 0x00000020b1b17221 */ /* 0x000fe20000010000 */
[----:B------:R-:W-:Y:S02]  /*5940*/  SHF.L.U32 R32, R43, 0x10, RZ ;  /* 0x000000102b207819 */ /* 0x000fe400000006ff */
[----:B------:R-:W-:Y:S01]  /*5950*/  SHF.L.U32 R178, R40, 0x10, RZ ;  /* 0x0000001028b27819 */ /* 0x000fe200000006ff */
[----:B------:R-:W-:Y:S01]  /*5960*/  FADD.FTZ R176, R176, R33 ;  /* 0x00000021b0b07221 */ /* 0x000fe20000010000 */
[----:B------:R-:W-:Y:S01]  /*5970*/  SHF.L.U32 R157, R157, 0x10, RZ ;  /* 0x000000109d9d7819 */ /* 0x000fe200000006ff */
[----:B------:R-:W-:Y:S01]  /*5980*/  FADD.FTZ R181, R32, R181 ;  /* 0x000000b520b57221 */ /* 0x000fe20000010000 */
[----:B------:R-:W-:Y:S01]  /*5990*/  PRMT R32, R43, 0x7632, R32 ;  /* 0x000076322b207816 */ /* 0x000fe20000000020 */
[----:B------:R-:W-:Y:S01]  /*59a0*/  FADD.FTZ R178, R178, R156 ;  /* 0x0000009cb2b27221 */ /* 0x000fe20000010000 */
[----:B------:R-:W-:Y:S01]  /*59b0*/  SHF.L.U32 R158, R158, 0x10, RZ ;  /* 0x000000109e9e7819 */ /* 0x000fe200000006ff */
[----:B------:R-:W-:Y:S01]  /*59c0*/  FADD.FTZ R179, R179, R157 ;  /* 0x0000009db3b37221 */ /* 0x000fe20000010000 */
[----:B------:R-:W-:Y:S01]  /*59d0*/  SHF.L.U32 R180, R42, 0x10, RZ ;  /* 0x000000102ab47819 */ /* 0x000fe200000006ff */
[----:B------:R-:W-:Y:S01]  /*59e0*/  IMAD.U32 R32, R32, 0x10000, RZ ;  /* 0x0001000020207824 */ /* 0x000fe200078e00ff */
[----:B------:R-:W-:-:S02]  /*59f0*/  SHF.L.U32 R193, R193, 0x10, RZ ;  /* 0x00000010c1c17819 */ /* 0x000fc400000006ff */
[----:B------:R-:W-:Y:S01]  /*5a00*/  F2FP.BF16.F32.PACK_AB R33, R176, R179 ;  /* 0x000000b3b021723e */ /* 0x000fe200000010ff */
[----:B------:R-:W-:Y:S02]  /*5a10*/  FADD.FTZ R180, R180, R158 ;  /* 0x0000009eb4b47221 */ /* 0x000fe40000010000 */
[----:B------:R-:W-:Y:S01]  /*5a20*/  FADD.FTZ R193, R193, R32 ;  /* 0x00000020c1c17221 */ /* 0x000fe20000010000 */
[----:B------:R-:W-:Y:S02]  /*5a30*/  F2FP.BF16.F32.PACK_AB R32, R175, R178 ;  /* 0x000000b2af20723e */ /* 0x000fe400000010ff */
[----:B------:R-:W-:Y:S02]  /*5a40*/  F2FP.BF16.F32.PACK_AB R34, R177, R180 ;  /* 0x000000b4b122723e */ /* 0x000fe400000010ff */
[----:B------:R-:W-:Y:S01]  /*5a50*/  F2FP.BF16.F32.PACK_AB R35, R193, R181 ;  /* 0x000000b5c123723e */ /* 0x000fe200000010ff */
[----:B------:R-:W-:Y:S06]  /*5a60*/  BRA `(.L_x_97) ;  /* 0x0000000000e07947 */ /* 0x000fec0003800000 */
.L_x_98:
[C---:B-----5:R-:W-:Y:S01]  /*5a70*/  PRMT R176, R157.reuse, 0x7632, R176 ;  /* 0x000076329db07816 */ /* 0x060fe200000000b0 */
[----:B------:R-:W-:Y:S01]  /*5a80*/  IMAD.U32 R179, R157, 0x10000, RZ ;  /* 0x000100009db37824 */ /* 0x000fe200078e00ff */
[----:B------:R-:W-:Y:S01]  /*5a90*/  PRMT R32, R41, 0x7632, R32 ;  /* 0x0000763229207816 */ /* 0x000fe20000000020 */
[----:B------:R-:W-:Y:S01]  /*5aa0*/  IMAD.U32 R181, R39, 0x10000, RZ ;  /* 0x0001000027b57824 */ /* 0x000fe200078e00ff */
[----:B------:R-:W-:Y:S01]  /*5ab0*/  PRMT R175, R156, 0x7632, R175 ;  /* 0x000076329caf7816 */ /* 0x000fe200000000af */
[----:B------:R-:W-:Y:S01]  /*5ac0*/  IMAD.U32 R176, R176, 0x10000, RZ ;  /* 0x00010000b0b07824 */ /* 0x000fe200078e00ff */
[----:B------:R-:W-:Y:S02]  /*5ad0*/  SHF.L.U32 R32, R32, 0x10, RZ ;  /* 0x0000001020207819 */ /* 0x000fe400000006ff */
        /* <DEDUP_REMOVED lines=16> */
[----:B------:R-:W-:Y:S01]  /*5be0*/  IMAD.U32 R32, R32, 0x10000, RZ ;  /* 0x0001000020207824 */ /* 0x000fe200078e00ff */
[----:B------:R-:W-:-:S03]  /*5bf0*/  PRMT R33, R37, 0x7632, R33 ;  /* 0x0000763225217816 */ /* 0x000fc60000000021 */
[----:B------:R-:W-:Y:S01]  /*5c00*/  FADD.FTZ R177, R177, R32 ;  /* 0x00000020b1b17221 */ /* 0x000fe20000010000 */
[----:B------:R-:W-:Y:S02]  /*5c10*/  SHF.L.U32 R32, R40, 0x10, RZ ;  /* 0x0000001028207819 */ /* 0x000fe400000006ff */
[----:B------:R-:W-:-:S03]  /*5c20*/  SHF.L.U32 R33, R33, 0x10, RZ ;  /* 0x0000001021217819 */ /* 0x000fc600000006ff */
[----:B------:R-:W-:Y:S01]  /*5c30*/  FADD.FTZ R178, R32, R178 ;  /* 0x000000b220b27221 */ /* 0x000fe20000010000 */
[----:B------:R-:W-:Y:S01]  /*5c40*/  SHF.L.U32 R32, R41, 0x10, RZ ;  /* 0x0000001029207819 */ /* 0x000fe200000006ff */
[----:B------:R-:W-:Y:S01]  /*5c50*/  FADD.FTZ R176, R176, R33 ;  /* 0x00000021b0b07221 */ /* 0x000fe20000010000 */
[----:B------:R-:W-:-:S03]  /*5c60*/  SHF.L.U32 R33, R43, 0x10, RZ ;  /* 0x000000102b217819 */ /* 0x000fc600000006ff */
        /* <DEDUP_REMOVED lines=14> */
[----:B------:R-:W-:Y:S02]  /*5d50*/  PRMT R32, R43, 0x7632, R32 ;  /* 0x000076322b207816 */ /* 0x000fe40000000020 */
[----:B------:R-:W-:Y:S02]  /*5d60*/  SHF.L.U32 R33, R33, 0x10, RZ ;  /* 0x0000001021217819 */ /* 0x000fe400000006ff */
        /* <DEDUP_REMOVED lines=8> */
.L_x_97:
[----:B------:R-:W1:Y:S01]  /*5df0*/  @UP0 LDCU.64 UR4, c[0x0][0x3a8] ;  /* 0x00007500ff0407ac */ /* 0x000e620008000a00 */
[----:B------:R-:W-:Y:S01]  /*5e00*/  MOV R156, 0x10 ;  /* 0x00000010009c7802 */ /* 0x000fe20000000f00 */
[----:B------:R-:W2:Y:S01]  /*5e10*/  S2R R250, SR_TID.X ;  /* 0x0000000000fa7919 */ /* 0x000ea20000002100 */
[----:B------:R-:W-:Y:S03]  /*5e20*/  BSSY.RECONVERGENT B0, `(.L_x_99) ;  /* 0x00000c9000007945 */ /* 0x000fe60003800200 */
[----:B-1----:R-:W-:-:S05]  /*5e30*/  @P2 IMAD.WIDE.U32 R156, R174, R156, UR4 ;  /* 0x00000004ae9c2e25 */ /* 0x002fca000f8e009c */
[----:B------:R1:W-:Y:S01]  /*5e40*/  @P2 STG.E.128 desc[UR8][R156.64], R32 ;  /* 0x000000209c002986 */ /* 0x0003e2000c101d08 */
[----:B--2---:R-:W-:Y:S01]  /*5e50*/  LOP3.LUT P1, RZ, R250, 0x1f, RZ, 0xc0, !PT ;  /* 0x0000001ffaff7812 */ /* 0x004fe2000782c0ff */
[----:B-1----:R-:W-:-:S04]  /*5e60*/  FADD.FTZ R156, RZ, R206 ;  /* 0x000000ceff9c7221 */ /* 0x002fc80000010000 */
[----:B------:R-:W-:-:S04]  /*5e70*/  FADD.FTZ R156, R156, R160 ;  /* 0x000000a09c9c7221 */ /* 0x000fc80000010000 */
        /* <DEDUP_REMOVED lines=53> */
[----:B------:R-:W-:-:S05]  /*61d0*/  FADD.FTZ R156, R156, R193 ;  /* 0x000000c19c9c7221 */ /* 0x000fca0000010000 */
        /* <DEDUP_REMOVED lines=10> */
[----:B------:R-:W-:-:S04]  /*6280*/  FMUL.FTZ R156, R156, 0.0005580357392318546772 ;  /* 0x3a1249259c9c7820 */ /* 0x000fc80000410000 */
[C---:B------:R-:W-:Y:S01]  /*6290*/  FADD.FTZ R157, -R156.reuse, R206 ;  /* 0x000000ce9c9d7221 */ /* 0x040fe20000010100 */
[----:B------:R-:W-:-:S03]  /*62a0*/  FADD.FTZ R158, -R156, R160 ;  /* 0x000000a09c9e7221 */ /* 0x000fc60000010100 */
[----:B------:R-:W-:-:S04]  /*62b0*/  FFMA.FTZ R157, R157, R157, RZ ;  /* 0x0000009d9d9d7223 */ /* 0x000fc800000100ff */
[----:B------:R-:W-:Y:S01]  /*62c0*/  FFMA.FTZ R157, R158, R158, R157 ;  /* 0x0000009e9e9d7223 */ /* 0x000fe2000001009d */
[----:B------:R-:W-:-:S04]  /*62d0*/  FADD.FTZ R158, -R156, R205 ;  /* 0x000000cd9c9e7221 */ /* 0x000fc80000010100 */
        /* <DEDUP_REMOVED lines=106> */
[----:B------:R-:W-:-:S05]  /*6980*/  FFMA.FTZ R157, R158, R158, R157 ;  /* 0x0000009e9e9d7223 */ /* 0x000fca000001009d */
        /* <DEDUP_REMOVED lines=9> */
[----:B-1----:R-:W-:Y:S01]  /*6a20*/  FADD.FTZ R157, R157, R158 ;  /* 0x0000009e9d9d7221 */ /* 0x002fe20000010000 */
[----:B------:R-:W-:Y:S06]  /*6a30*/  @P1 BRA `(.L_x_100) ;  /* 0x00000000001c1947 */ /* 0x000fec0003800000 */
[----:B------:R-:W1:Y:S01]  /*6a40*/  S2UR UR5, SR_CgaCtaId ;  /* 0x00000000000579c3 */ /* 0x000e620000008800 */
[----:B------:R-:W-:Y:S01]  /*6a50*/  UMOV UR4, 0x400 ;  /* 0x0000040000047882 */ /* 0x000fe20000000000 */
[----:B------:R-:W-:-:S04]  /*6a60*/  SHF.R.U32.HI R158, RZ, 0x2, R250 ;  /* 0x00000002ff9e7819 */ /* 0x000fc800000116fa */
[----:B------:R-:W-:Y:S01]  /*6a70*/  LOP3.LUT R158, R158, 0x18, RZ, 0xc0, !PT ;  /* 0x000000189e9e7812 */ /* 0x000fe200078ec0ff */
[----:B-1----:R-:W-:-:S04]  /*6a80*/  ULEA UR4, UR5, UR4, 0x18 ;  /* 0x0000000405047291 */ /* 0x002fc8000f8ec0ff */
[----:B------:R-:W-:-:S09]  /*6a90*/  @UP3 UIADD3 UR4, UPT, UPT, UR4, 0x20, URZ ;  /* 0x0000002004043890 */ /* 0x000fd2000fffe0ff */
[----:B------:R1:W-:Y:S03]  /*6aa0*/  STS.64 [R158+UR4], R156 ;  /* 0x0000009c9e007988 */ /* 0x0003e60008000a04 */
.L_x_100:
[----:B0-----:R-:W-:Y:S05]  /*6ab0*/  BSYNC.RECONVERGENT B0 ;  /* 0x0000000000007941 */ /* 0x001fea0003800200 */
.L_x_99:
[----:B-1----:R-:W-:Y:S01]  /*6ac0*/  LOP3.LUT R156, R250, 0x1f, RZ, 0xc0, !PT ;  /* 0x0000001ffa9c7812 */ /* 0x002fe200078ec0ff */
[----:B------:R-:W-:Y:S01]  /*6ad0*/  BAR.SYNC.DEFER_BLOCKING 0x0 ;  /* 0x0000000000007b1d */ /* 0x000fe20000010000 */
[----:B------:R-:W-:Y:S02]  /*6ae0*/  HFMA2 R159, -RZ, RZ, 0, 0 ;  /* 0x00000000ff9f7431 */ /* 0x000fe400000001ff */
[----:B------:R-:W-:Y:S02]  /*6af0*/  ISETP.GT.U32.AND P1, PT, R156, 0x3, PT ;  /* 0x000000039c00780c */ /* 0x000fe40003f24070 */
[----:B------:R-:W-:Y:S01]  /*6b00*/  CS2R R156, SRZ ;  /* 0x00000000009c7805 */ /* 0x000fe2000001ff00 */
[----:B------:R-:W-:Y:S10]  /*6b10*/  BSSY.RECONVERGENT B0, `(.L_x_101) ;  /* 0x000000a000007945 */ /* 0x000ff40003800200 */
[----:B------:R-:W-:Y:S05]  /*6b20*/  @P1 BRA `(.L_x_102) ;  /* 0x0000000000201947 */ /* 0x000fea0003800000 */
[----:B------:R-:W0:Y:S01]  /*6b30*/  S2UR UR5, SR_CgaCtaId ;  /* 0x00000000000579c3 */ /* 0x000e220000008800 */
[----:B------:R-:W-:Y:S01]  /*6b40*/  UMOV UR4, 0x400 ;  /* 0x0000040000047882 */ /* 0x000fe20000000000 */
[----:B------:R-:W-:Y:S01]  /*6b50*/  IMAD.SHL.U32 R156, R250, 0x8, RZ ;  /* 0x00000008fa9c7824 */ /* 0x000fe200078e00ff */
[----:B------:R-:W-:-:S04]  /*6b60*/  MOV R159, 0x700 ;  /* 0x00000700009f7802 */ /* 0x000fc80000000f00 */
[----:B------:R-:W-:Y:S01]  /*6b70*/  LOP3.LUT R156, R156, 0xf8, RZ, 0xc0, !PT ;  /* 0x000000f89c9c7812 */ /* 0x000fe200078ec0ff */
[----:B0-----:R-:W-:-:S04]  /*6b80*/  ULEA UR4, UR5, UR4, 0x18 ;  /* 0x0000000405047291 */ /* 0x001fc8000f8ec0ff */
[----:B------:R-:W-:-:S09]  /*6b90*/  @UP3 UIADD3 UR4, UPT, UPT, UR4, 0x20, URZ ;  /* 0x0000002004043890 */ /* 0x000fd2000fffe0ff */
[----:B------:R-:W0:Y:S03]  /*6ba0*/  LDS.64 R156, [R156+UR4] ;  /* 0x000000049c9c7984 */ /* 0x000e260008000a00 */
.L_x_102:
[----:B------:R-:W-:Y:S05]  /*6bb0*/  BSYNC.RECONVERGENT B0 ;  /* 0x0000000000007941 */ /* 0x000fea0003800200 */
.L_x_101:
[----:B------:R-:W1:Y:S01]  /*6bc0*/  SHFL.DOWN PT, R158, R159, 0x2, 0x1f ;  /* 0x08401f009f9e7f89 */ /* 0x000e6200000e0000 */
[----:B------:R-:W-:Y:S02]  /*6bd0*/  ISETP.NE.AND P1, PT, R250, RZ, PT ;  /* 0x000000fffa00720c */ /* 0x000fe40003f25270 */
[----:B------:R-:W-:Y:S01]  /*6be0*/  ISETP.NE.AND P2, PT, RZ, UR10, PT ;  /* 0x0000000aff007c0c */ /* 0x000fe2000bf45270 */
[----:B0-----:R-:W0:Y:S01]  /*6bf0*/  SHFL.DOWN PT, R248, R156, 0x2, 0x1f ;  /* 0x08401f009cf87f89 */ /* 0x001e2200000e0000 */
[----:B------:R-:W-:-:S09]  /*6c00*/  SHF.L.U32 R252, R207, 0x10, RZ ;  /* 0x00000010cffc7819 */ /* 0x000fd200000006ff */
[----:B------:R-:W2:Y:S01]  /*6c10*/  @!P1 LDC.64 R250, c[0x0][0x3c0] ;  /* 0x0000f000fffa9b82 */ /* 0x000ea20000000a00 */
[----:B-1----:R-:W-:Y:S02]  /*6c20*/  I2FP.F32.S32 R249, R158 ;  /* 0x0000009e00f97245 */ /* 0x002fe40000201400 */
[-C--:B------:R-:W-:Y:S01]  /*6c30*/  IADD3 R158, PT, PT, R158, R159.reuse, RZ ;  /* 0x0000009f9e9e7210 */ /* 0x080fe20007ffe0ff */
[C---:B0-----:R-:W-:Y:S01]  /*6c40*/  FADD.FTZ R247, -R248.reuse, R156 ;  /* 0x0000009cf8f77221 */ /* 0x041fe20000010100 */
[----:B------:R-:W-:Y:S01]  /*6c50*/  I2FP.F32.U32 R159, R159 ;  /* 0x0000009f009f7245 */ /* 0x000fe20000201000 */
[----:B------:R-:W-:Y:S02]  /*6c60*/  FMUL.FTZ R248, R248, R249 ;  /* 0x000000f9f8f87220 */ /* 0x000fe40000410000 */
[----:B------:R-:W-:Y:S02]  /*6c70*/  FMUL.FTZ R247, R247, R247 ;  /* 0x000000f7f7f77220 */ /* 0x000fe40000410000 */
[----:B------:R-:W-:-:S02]  /*6c80*/  FFMA.FTZ R156, R159, R156, R248 ;  /* 0x0000009c9f9c7223 */ /* 0x000fc400000100f8 */
[----:B------:R-:W-:Y:S02]  /*6c90*/  FMUL.FTZ R247, R247, R159 ;  /* 0x0000009ff7f77220 */ /* 0x000fe40000410000 */
[----:B------:R-:W0:Y:S02]  /*6ca0*/  SHFL.DOWN PT, R159, R157, 0x2, 0x1f ;  /* 0x08401f009d9f7f89 */ /* 0x000e2400000e0000 */
[----:B------:R-:W-:Y:S01]  /*6cb0*/  FMUL.FTZ R249, R247, R249 ;  /* 0x000000f9f7f97220 */ /* 0x000fe20000410000 */
[----:B------:R-:W-:-:S04]  /*6cc0*/  I2FP.F32.S32 R247, R158 ;  /* 0x0000009e00f77245 */ /* 0x000fc80000201400 */
[----:B------:R-:W1:Y:S01]  /*6cd0*/  MUFU.RCP R248, R247 ;  /* 0x000000f700f87308 */ /* 0x000e620000001000 */
[----:B0-----:R-:W-:Y:S02]  /*6ce0*/  FADD.FTZ R159, R159, R157 ;  /* 0x0000009d9f9f7221 */ /* 0x001fe40000010000 */
[----:B------:R-:W0:Y:S02]  /*6cf0*/  SHFL.DOWN PT, R157, R158, 0x1, 0x1f ;  /* 0x08201f009e9d7f89 */ /* 0x000e2400000e0000 */
[C---:B-1----:R-:W-:Y:S01]  /*6d00*/  FFMA.FTZ R249, R248.reuse, R249, R159 ;  /* 0x000000f9f8f97223 */ /* 0x042fe2000001009f */
[----:B------:R-:W-:-:S04]  /*6d10*/  FMUL.FTZ R248, R248, R156 ;  /* 0x0000009cf8f87220 */ /* 0x000fc80000410000 */
[----:B------:R-:W1:Y:S04]  /*6d20*/  SHFL.DOWN PT, R159, R249, 0x1, 0x1f ;  /* 0x08201f00f99f7f89 */ /* 0x000e6800000e0000 */
[----:B------:R-:W3:Y:S01]  /*6d30*/  SHFL.DOWN PT, R156, R248, 0x1, 0x1f ;  /* 0x08201f00f89c7f89 */ /* 0x000ee200000e0000 */
[----:B0-----:R-:W-:Y:S01]  /*6d40*/  IMAD.IADD R158, R158, 0x1, R157 ;  /* 0x000000019e9e7824 */ /* 0x001fe200078e029d */
[----:B------:R-:W-:-:S04]  /*6d50*/  I2FP.F32.S32 R157, R157 ;  /* 0x0000009d009d7245 */ /* 0x000fc80000201400 */
[----:B------:R-:W-:Y:S01]  /*6d60*/  I2FP.F32.S32 R158, R158 ;  /* 0x0000009e009e7245 */ /* 0x000fe20000201400 */
[----:B-1----:R-:W-:-:S05]  /*6d70*/  FADD.FTZ R159, R249, R159 ;  /* 0x0000009ff99f7221 */ /* 0x002fca0000010000 */
[----:B------:R-:W0:Y:S01]  /*6d80*/  MUFU.RCP R158, R158 ;  /* 0x0000009e009e7308 */ /* 0x000e220000001000 */
[----:B---3--:R-:W-:Y:S01]  /*6d90*/  FADD.FTZ R249, R248, -R156 ;  /* 0x8000009cf8f97221 */ /* 0x008fe20000010000 */
[----:B------:R-:W-:-:S03]  /*6da0*/  FMUL.FTZ R156, R156, R157 ;  /* 0x0000009d9c9c7220 */ /* 0x000fc60000410000 */
[----:B------:R-:W-:Y:S01]  /*6db0*/  FMUL.FTZ R249, R249, R249 ;  /* 0x000000f9f9f97220 */ /* 0x000fe20000410000 */
[C---:B------:R-:W-:Y:S02]  /*6dc0*/  FFMA.FTZ R156, R247.reuse, R248, R156 ;  /* 0x000000f8f79c7223 */ /* 0x040fe4000001009c */
[----:B------:R-:W1:Y:S01]  /*6dd0*/  LDC R248, c[0x0][0x448] ;  /* 0x00011200fff87b82 */ /* 0x000e620000000800 */
[----:B------:R-:W-:-:S04]  /*6de0*/  FMUL.FTZ R249, R247, R249 ;  /* 0x000000f9f7f97220 */ /* 0x000fc80000410000 */
[----:B------:R-:W-:Y:S01]  /*6df0*/  FMUL.FTZ R249, R249, R157 ;  /* 0x0000009df9f97220 */ /* 0x000fe20000410000 */
[----:B0-----:R-:W-:-:S03]  /*6e00*/  FMUL.FTZ R156, R158, R156 ;  /* 0x0000009c9e9c7220 */ /* 0x001fc60000410000 */
[----:B------:R-:W-:Y:S02]  /*6e10*/  FFMA.FTZ R159, R158, R249, R159 ;  /* 0x000000f99e9f7223 */ /* 0x000fe4000001009f */
[----:B------:R-:W0:Y:S04]  /*6e20*/  SHFL.IDX PT, R158, R156, RZ, 0x1f ;  /* 0x00001fff9c9e7589 */ /* 0x000e2800000e0000 */
[----:B------:R-:W1:Y:S01]  /*6e30*/  SHFL.IDX PT, R157, R159, RZ, 0x1f ;  /* 0x00001fff9f9d7589 */ /* 0x000e6200000e0000 */
[----:B0-----:R-:W-:Y:S01]  /*6e40*/  FMUL.FTZ R156, R158, R158 ;  /* 0x0000009e9e9c7220 */ /* 0x001fe20000410000 */
[----:B-1----:R-:W-:-:S04]  /*6e50*/  FFMA.FTZ R157, R157, UR11, R248 ;  /* 0x0000000b9d9d7c23 */ /* 0x002fc800080100f8 */
[----:B------:R-:W-:Y:S01]  /*6e60*/  FSEL R156, R156, RZ, P2 ;  /* 0x000000ff9c9c7208 */ /* 0x000fe20001000000 */
[----:B------:R-:W0:Y:S04]  /*6e70*/  @!P1 LDC.64 R248, c[0x0][0x3c8] ;  /* 0x0000f200fff89b82 */ /* 0x000e280000000a00 */
[----:B------:R-:W-:-:S04]  /*6e80*/  FADD.FTZ R156, R157, R156 ;  /* 0x0000009c9d9c7221 */ /* 0x000fc80000010000 */
[----:B------:R1:W3:Y:S02]  /*6e90*/  MUFU.RSQ R159, R156 ;  /* 0x0000009c009f7308 */ /* 0x0002e40000001400 */
[----:B-1----:R-:W-:-:S05]  /*6ea0*/  MOV R156, UR6 ;  /* 0x00000006009c7c02 */ /* 0x002fca0008000f00 */
[----:B--2---:R-:W-:Y:S01]  /*6eb0*/  @!P1 IMAD.WIDE R156, R156, 0x4, R250 ;  /* 0x000000049c9c9825 */ /* 0x004fe200078e02fa */
[----:B------:R-:W-:Y:S02]  /*6ec0*/  SHF.L.U32 R251, R47, 0x10, RZ ;  /* 0x000000102ffb7819 */ /* 0x000fe400000006ff */
[----:B---3--:R-:W-:Y:S02]  /*6ed0*/  R2UR UR5, R159 ;  /* 0x000000009f0572ca */ /* 0x008fe400000e0000 */
[----:B------:R1:W-:Y:S01]  /*6ee0*/  @!P1 STG.E desc[UR8][R156.64], R158 ;  /* 0x0000009e9c009986 */ /* 0x0003e2000c101908 */
[----:B------:R-:W-:Y:S01]  /*6ef0*/  SHF.L.U32 R159, R72, 0x10, RZ ;  /* 0x00000010489f7819 */ /* 0x000fe200000006ff */
[----:B------:R-:W-:Y:S01]  /*6f00*/  IMAD.U32 R250, R12, 0x10000, RZ ;  /* 0x000100000cfa7824 */ /* 0x000fe200078e00ff */
[----:B-1----:R-:W-:Y:S02]  /*6f10*/  FSEL R158, R158, RZ, !P2 ;  /* 0x000000ff9e9e7208 */ /* 0x002fe40005000000 */
[----:B------:R-:W-:-:S02]  /*6f20*/  MOV R156, UR6 ;  /* 0x00000006009c7c02 */ /* 0x000fc40008000f00 */
[----:B------:R-:W-:-:S04]  /*6f30*/  R2UR UR4, R158 ;  /* 0x000000009e0472ca */ /* 0x000fc800000e0000 */
[----:B------:R-:W-:Y:S02]  /*6f40*/  IMAD.U32 R158, RZ, RZ, UR5 ;  /* 0x00000005ff9e7e24 */ /* 0x000fe4000f8e00ff */
[----:B0-----:R-:W-:Y:S01]  /*6f50*/  @!P1 IMAD.WIDE R156, R156, 0x4, R248 ;  /* 0x000000049c9c9825 */ /* 0x001fe200078e02f8 */
[----:B------:R-:W-:Y:S02]  /*6f60*/  SHF.L.U32 R248, R73, 0x10, RZ ;  /* 0x0000001049f87819 */ /* 0x000fe400000006ff */
[----:B------:R-:W-:Y:S02]  /*6f70*/  SHF.L.U32 R249, R6, 0x10, RZ ;  /* 0x0000001006f97819 */ /* 0x000fe400000006ff */
[----:B------:R0:W-:Y:S02]  /*6f80*/  @!P1 STG.E desc[UR8][R156.64], R158 ;  /* 0x0000009e9c009986 */ /* 0x0001e4000c101908 */
[----:B------:R-:W-:Y:S01]  /*6f90*/  FADD.FTZ R206, R206, -UR4 ;  /* 0x80000004cece7e21 */ /* 0x000fe20008010000 */
[----:B------:R-:W-:Y:S01]  /*6fa0*/  FADD.FTZ R247, R160, -UR4 ;  /* 0x80000004a0f77e21 */ /* 0x000fe20008010000 */
[----:B------:R-:W-:Y:S01]  /*6fb0*/  SHF.L.U32 R160, R0, 0x10, RZ ;  /* 0x0000001000a07819 */ /* 0x000fe200000006ff */
[----:B------:R-:W-:Y:S01]  /*6fc0*/  FADD.FTZ R205, R205, -UR4 ;  /* 0x80000004cdcd7e21 */ /* 0x000fe20008010000 */
[----:B------:R-:W-:Y:S01]  /*6fd0*/  FMUL.FTZ R206, R206, UR5 ;  /* 0x00000005cece7c20 */ /* 0x000fe20008410000 */
[----:B------:R-:W-:Y:S01]  /*6fe0*/  FMUL.FTZ R247, R247, UR5 ;  /* 0x00000005f7f77c20 */ /* 0x000fe20008410000 */
[----:B------:R-:W-:Y:S01]  /*6ff0*/  FADD.FTZ R203, R203, -UR4 ;  /* 0x80000004cbcb7e21 */ /* 0x000fe20008010000 */
[----:B0-----:R-:W-:Y:S01]  /*7000*/  SHF.L.U32 R156, R152, 0x10, RZ ;  /* 0x00000010989c7819 */ /* 0x001fe200000006ff */
[----:B------:R-:W-:Y:S01]  /*7010*/  IMAD.U32 R157, R124, 0x10000, RZ ;  /* 0x000100007c9d7824 */ /* 0x000fe200078e00ff */
[----:B------:R-:W-:Y:S01]  /*7020*/  SHF.L.U32 R158, R44, 0x10, RZ ;  /* 0x000000102c9e7819 */ /* 0x000fe200000006ff */
[----:B------:R-:W-:Y:S01]  /*7030*/  FMUL.FTZ R205, R205, UR5 ;  /* 0x00000005cdcd7c20 */ /* 0x000fe20008410000 */
[----:B------:R-:W-:Y:S01]  /*7040*/  FMUL.FTZ R203, R203, UR5 ;  /* 0x00000005cbcb7c20 */ /* 0x000fe20008410000 */
[----:B------:R-:W-:Y:S01]  /*7050*/  FFMA.FTZ R156, R206, R156, R159 ;  /* 0x0000009cce9c7223 */ /* 0x000fe2000001009f */
[----:B------:R-:W-:-:S02]  /*7060*/  IMAD.U32 R159, R2, 0x10000, RZ ;  /* 0x00010000029f7824 */ /* 0x000fc400078e00ff */
[----:B------:R-:W-:Y:S01]  /*7070*/  FFMA.FTZ R206, R206, R157, R158 ;  /* 0x0000009dcece7223 */ /* 0x000fe2000001009e */
[----:B------:R-:W-:Y:S01]  /*7080*/  SHF.L.U32 R157, R3, 0x10, RZ ;  /* 0x00000010039d7819 */ /* 0x000fe200000006ff */
[----:B------:R-:W-:Y:S01]  /*7090*/  FADD.FTZ R162, R162, -UR4 ;  /* 0x80000004a2a27e21 */ /* 0x000fe20008010000 */
[----:B------:R-:W-:Y:S01]  /*70a0*/  SHF.L.U32 R158, R4, 0x10, RZ ;  /* 0x00000010049e7819 */ /* 0x000fe200000006ff */
[----:B------:R-:W-:Y:S01]  /*70b0*/  FFMA.FTZ R160, R247, R160, R159 ;  /* 0x000000a0f7a07223 */ /* 0x000fe2000001009f */
[----:B------:R-:W-:Y:S02]  /*70c0*/  IMAD.U32 R159, R45, 0x10000, RZ ;  /* 0x000100002d9f7824 */ /* 0x000fe400078e00ff */
[----:B------:R-:W-:Y:S01]  /*70d0*/  FMUL.FTZ R162, R162, UR5 ;  /* 0x00000005a2a27c20 */ /* 0x000fe20008410000 */
[----:B------:R-:W-:Y:S01]  /*70e0*/  FADD.FTZ R204, R204, -UR4 ;  /* 0x80000004cccc7e21 */ /* 0x000fe20008010000 */
[----:B------:R-:W-:Y:S01]  /*70f0*/  FFMA.FTZ R247, R247, R157, R158 ;  /* 0x0000009df7f77223 */ /* 0x000fe2000001009e */
[----:B------:R-:W-:Y:S01]  /*7100*/  IMAD.U32 R157, R153, 0x10000, RZ ;  /* 0x00010000999d7824 */ /* 0x000fe200078e00ff */
[----:B------:R-:W-:Y:S01]  /*7110*/  SHF.L.U32 R158, R125, 0x10, RZ ;  /* 0x000000107d9e7819 */ /* 0x000fe200000006ff */
[----:B------:R-:W-:Y:S01]  /*7120*/  FMUL.FTZ R204, R204, UR5 ;  /* 0x00000005cccc7c20 */ /* 0x000fe20008410000 */
[----:B------:R-:W-:Y:S01]  /*7130*/  FADD.FTZ R163, R163, -UR4 ;  /* 0x80000004a3a37e21 */ /* 0x000fe20008010000 */
[----:B------:R-:W-:Y:S01]  /*7140*/  FFMA.FTZ R157, R205, R157, R248 ;  /* 0x0000009dcd9d7223 */ /* 0x000fe200000100f8 */
[----:B------:R-:W-:Y:S01]  /*7150*/  FADD.FTZ R248, R161, -UR4 ;  /* 0x80000004a1f87e21 */ /* 0x000fe20008010000 */
[----:B------:R-:W-:Y:S01]  /*7160*/  FFMA.FTZ R205, R205, R158, R159 ;  /* 0x0000009ecdcd7223 */ /* 0x000fe2000001009f */
[----:B------:R-:W-:Y:S01]  /*7170*/  SHF.L.U32 R161, R5, 0x10, RZ ;  /* 0x0000001005a17819 */ /* 0x000fe200000006ff */
[----:B------:R-:W-:-:S02]  /*7180*/  IMAD.U32 R158, R7, 0x10000, RZ ;  /* 0x00010000079e7824 */ /* 0x000fc400078e00ff */
[----:B------:R-:W-:Y:S01]  /*7190*/  FMUL.FTZ R248, R248, UR5 ;  /* 0x00000005f8f87c20 */ /* 0x000fe20008410000 */
[----:B------:R-:W-:Y:S01]  /*71a0*/  SHF.L.U32 R159, R8, 0x10, RZ ;  /* 0x00000010089f7819 */ /* 0x000fe200000006ff */
[----:B------:R-:W-:Y:S01]  /*71b0*/  FMUL.FTZ R163, R163, UR5 ;  /* 0x00000005a3a37c20 */ /* 0x000fe20008410000 */
[----:B------:R-:W-:Y:S01]  /*71c0*/  F2FP.BF16.F32.PACK_AB R156, R160, R156 ;  /* 0x0000009ca09c723e */ /* 0x000fe200000010ff */
[----:B------:R-:W-:Y:S01]  /*71d0*/  FFMA.FTZ R161, R248, R161, R249 ;  /* 0x000000a1f8a17223 */ /* 0x000fe200000100f9 */
[----:B------:R-:W-:Y:S01]  /*71e0*/  SHF.L.U32 R249, R46, 0x10, RZ ;  /* 0x000000102ef97819 */ /* 0x000fe200000006ff */
[----:B------:R-:W-:Y:S01]  /*71f0*/  FFMA.FTZ R248, R248, R158, R159 ;  /* 0x0000009ef8f87223 */ /* 0x000fe2000001009f */
[----:B------:R-:W-:Y:S01]  /*7200*/  SHF.L.U32 R158, R154, 0x10, RZ ;  /* 0x000000109a9e7819 */ /* 0x000fe200000006ff */
[----:B------:R-:W-:Y:S01]  /*7210*/  IMAD.U32 R159, R74, 0x10000, RZ ;  /* 0x000100004a9f7824 */ /* 0x000fe200078e00ff */
[----:B------:R-:W-:-:S03]  /*7220*/  F2FP.BF16.F32.PACK_AB R157, R161, R157 ;  /* 0x0000009da19d723e */ /* 0x000fc600000010ff */
[----:B------:R-:W-:Y:S01]  /*7230*/  FFMA.FTZ R158, R203, R158, R159 ;  /* 0x0000009ecb9e7223 */ /* 0x000fe2000001009f */
[----:B------:R-:W-:-:S05]  /*7240*/  SHF.L.U32 R159, R126, 0x10, RZ ;  /* 0x000000107e9f7819 */ /* 0x000fca00000006ff */
[----:B------:R-:W-:Y:S01]  /*7250*/  FFMA.FTZ R203, R203, R159, R249 ;  /* 0x0000009fcbcb7223 */ /* 0x000fe200000100f9 */
[----:B------:R-:W-:Y:S01]  /*7260*/  SHF.L.U32 R159, R10, 0x10, RZ ;  /* 0x000000100a9f7819 */ /* 0x000fe200000006ff */
[----:B------:R-:W-:-:S04]  /*7270*/  IMAD.U32 R249, R9, 0x10000, RZ ;  /* 0x0001000009f97824 */ /* 0x000fc800078e00ff */
[----:B------:R-:W-:Y:S01]  /*7280*/  FFMA.FTZ R249, R162, R249, R159 ;  /* 0x000000f9a2f97223 */ /* 0x000fe2000001009f */
[----:B------:R-:W-:-:S04]  /*7290*/  SHF.L.U32 R159, R11, 0x10, RZ ;  /* 0x000000100b9f7819 */ /* 0x000fc800000006ff */
[----:B------:R-:W-:Y:S01]  /*72a0*/  F2FP.BF16.F32.PACK_AB R158, R249, R158 ;  /* 0x0000009ef99e723e */ /* 0x000fe200000010ff */
[----:B------:R-:W-:Y:S01]  /*72b0*/  FFMA.FTZ R162, R162, R159, R250 ;  /* 0x0000009fa2a27223 */ /* 0x000fe200000100fa */
[----:B------:R-:W-:Y:S02]  /*72c0*/  SHF.L.U32 R159, R155, 0x10, RZ ;  /* 0x000000109b9f7819 */ /* 0x000fe400000006ff */
[----:B------:R-:W-:-:S05]  /*72d0*/  SHF.L.U32 R250, R75, 0x10, RZ ;  /* 0x000000104bfa7819 */ /* 0x000fca00000006ff */
        /* <DEDUP_REMOVED lines=9> */
[----:B------:R-:W0:Y:S01]  /*7370*/  LDC.64 R250, c[0x0][0x428] ;  /* 0x00010a00fffa7b82 */ /* 0x000e220000000a00 */
[----:B------:R-:W-:Y:S01]  /*7380*/  F2FP.BF16.F32.PACK_AB R162, R162, R203 ;  /* 0x000000cba2a2723e */ /* 0x000fe200000010ff */
[----:B------:R-:W-:Y:S01]  /*7390*/  FADD.FTZ R194, R194, -UR4 ;  /* 0x80000004c2c27e21 */ /* 0x000fe20008010000 */
[----:B------:R-:W-:Y:S01]  /*73a0*/  F2FP.BF16.F32.PACK_AB R163, R163, R204 ;  /* 0x000000cca3a3723e */ /* 0x000fe200000010ff */
[----:B------:R-:W-:Y:S01]  /*73b0*/  FADD.FTZ R198, R198, -UR4 ;  /* 0x80000004c6c67e21 */ /* 0x000fe20008010000 */
[----:B------:R-:W-:Y:S01]  /*73c0*/  FADD.FTZ R195, R195, -UR4 ;  /* 0x80000004c3c37e21 */ /* 0x000fe20008010000 */
[----:B------:R-:W-:Y:S01]  /*73d0*/  FADD.FTZ R199, R199, -UR4 ;  /* 0x80000004c7c77e21 */ /* 0x000fe20008010000 */
[----:B------:R-:W-:Y:S01]  /*73e0*/  FADD.FTZ R188, R188, -UR4 ;  /* 0x80000004bcbc7e21 */ /* 0x000fe20008010000 */
[----:B------:R-:W-:Y:S01]  /*73f0*/  FADD.FTZ R186, R186, -UR4 ;  /* 0x80000004baba7e21 */ /* 0x000fe20008010000 */
[----:B------:R-:W-:Y:S01]  /*7400*/  FADD.FTZ R187, R187, -UR4 ;  /* 0x80000004bbbb7e21 */ /* 0x000fe20008010000 */
[----:B------:R-:W-:Y:S01]  /*7410*/  FADD.FTZ R183, R183, -UR4 ;  /* 0x80000004b7b77e21 */ /* 0x000fe20008010000 */
[----:B------:R-:W2:Y:S01]  /*7420*/  LDL R252, [R1+0x10] ;  /* 0x0000100001fc7983 */ /* 0x000ea20000100800 */
[----:B0-----:R-:W-:-:S04]  /*7430*/  IMAD.WIDE.U32 R160, R202, 0x10, R250 ;  /* 0x00000010caa07825 */ /* 0x001fc800078e00fa */
[----:B------:R-:W-:Y:S01]  /*7440*/  FMUL.FTZ R194, R194, UR5 ;  /* 0x00000005c2c27c20 */ /* 0x000fe20008410000 */
[----:B------:R-:W0:Y:S01]  /*7450*/  LDC.64 R250, c[0x0][0x430] ;  /* 0x00010c00fffa7b82 */ /* 0x000e220000000a00 */
[----:B------:R-:W3:Y:S04]  /*7460*/  LDL R203, [R1+0x8] ;  /* 0x0000080001cb7983 */ /* 0x000ee80000100800 */
[----:B------:R1:W-:Y:S01]  /*7470*/  STG.E.128 desc[UR8][R160.64], R156 ;  /* 0x0000009ca0007986 */ /* 0x0003e2000c101d08 */
[----:B------:R-:W-:-:S03]  /*7480*/  FMUL.FTZ R198, R198, UR5 ;  /* 0x00000005c6c67c20 */ /* 0x000fc60008410000 */
[----:B------:R-:W4:Y:S01]  /*7490*/  LDL R204, [R1+0xc] ;  /* 0x00000c0001cc7983 */ /* 0x000f220000100800 */
[----:B-1----:R-:W-:Y:S01]  /*74a0*/  F2FP.BF16.F32.PACK_AB R161, R248, R205 ;  /* 0x000000cdf8a1723e */ /* 0x002fe200000010ff */
[----:B0-----:R-:W-:Y:S01]  /*74b0*/  IMAD.WIDE.U32 R156, R202, 0x10, R250 ;  /* 0x00000010ca9c7825 */ /* 0x001fe200078e00fa */
[----:B------:R-:W-:-:S03]  /*74c0*/  F2FP.BF16.F32.PACK_AB R160, R247, R206 ;  /* 0x000000cef7a0723e */ /* 0x000fc600000010ff */
[----:B------:R-:W-:Y:S01]  /*74d0*/  FMUL.FTZ R195, R195, UR5 ;  /* 0x00000005c3c37c20 */ /* 0x000fe20008410000 */
[----:B------:R-:W-:Y:S01]  /*74e0*/  SHF.L.U32 R159, R76, 0x10, RZ ;  /* 0x000000104c9f7819 */ /* 0x000fe200000006ff */
[----:B------:R-:W-:Y:S02]  /*74f0*/  IMAD.U32 R158, R48, 0x10000, RZ ;  /* 0x00010000309e7824 */ /* 0x000fe400078e00ff */
[----:B------:R-:W-:Y:S01]  /*7500*/  FMUL.FTZ R199, R199, UR5 ;  /* 0x00000005c7c77c20 */ /* 0x000fe20008410000 */
[----:B------:R0:W-:Y:S01]  /*7510*/  STG.E.128 desc[UR8][R156.64], R160 ;  /* 0x000000a09c007986 */ /* 0x0001e2000c101d08 */
[----:B------:R-:W-:Y:S01]  /*7520*/  IMAD.U32 R202, R217, 0x10000, RZ ;  /* 0x00010000d9ca7824 */ /* 0x000fe200078e00ff */
[----:B------:R-:W1:Y:S01]  /*7530*/  LDC.64 R248, c[0x0][0x428] ;  /* 0x00010a00fff87b82 */ /* 0x000e620000000a00 */
[----:B------:R-:W-:Y:S01]  /*7540*/  FMUL.FTZ R188, R188, UR5 ;  /* 0x00000005bcbc7c20 */ /* 0x000fe20008410000 */
[----:B------:R-:W-:Y:S01]  /*7550*/  FMUL.FTZ R186, R186, UR5 ;  /* 0x00000005baba7c20 */ /* 0x000fe20008410000 */
[----:B------:R-:W-:Y:S01]  /*7560*/  FMUL.FTZ R187, R187, UR5 ;  /* 0x00000005bbbb7c20 */ /* 0x000fe20008410000 */
[----:B------:R-:W5:Y:S04]  /*7570*/  LDL R247, [R1] ;  /* 0x0000000001f77983 */ /* 0x000f680000100800 */
[----:B------:R-:W2:Y:S01]  /*7580*/  LDL R205, [R1+0x4] ;  /* 0x0000040001cd7983 */ /* 0x000ea20000100800 */
[----:B0-----:R-:W-:Y:S01]  /*7590*/  IMAD.U32 R156, R148, 0x10000, RZ ;  /* 0x00010000949c7824 */ /* 0x001fe200078e00ff */
[----:B------:R-:W-:-:S02]  /*75a0*/  SHF.L.U32 R157, R120, 0x10, RZ ;  /* 0x00000010789d7819 */ /* 0x000fc400000006ff */
[----:B------:R-:W-:Y:S01]  /*75b0*/  SHF.L.U32 R160, R208, 0x10, RZ ;  /* 0x00000010d0a07819 */ /* 0x000fe200000006ff */
[C---:B------:R-:W-:Y:S01]  /*75c0*/  FFMA.FTZ R156, R194.reuse, R156, R159 ;  /* 0x0000009cc29c7223 */ /* 0x040fe2000001009f */
[----:B------:R-:W-:Y:S01]  /*75d0*/  SHF.L.U32 R159, R209, 0x10, RZ ;  /* 0x00000010d19f7819 */ /* 0x000fe200000006ff */
[----:B------:R-:W-:Y:S01]  /*75e0*/  FFMA.FTZ R194, R194, R157, R158 ;  /* 0x0000009dc2c27223 */ /* 0x000fe2000001009e */
[----:B------:R-:W-:Y:S01]  /*75f0*/  SHF.L.U32 R158, R211, 0x10, RZ ;  /* 0x00000010d39e7819 */ /* 0x000fe200000006ff */
[----:B------:R-:W-:Y:S02]  /*7600*/  IMAD.U32 R157, R210, 0x10000, RZ ;  /* 0x00010000d29d7824 */ /* 0x000fe400078e00ff */
[C---:B------:R-:W-:Y:S02]  /*7610*/  FFMA.FTZ R160, R198.reuse, R160, R159 ;  /* 0x000000a0c6a07223 */ /* 0x040fe4000001009f */
[----:B------:R-:W-:Y:S01]  /*7620*/  FFMA.FTZ R198, R198, R157, R158 ;  /* 0x0000009dc6c67223 */ /* 0x000fe2000001009e */
[----:B------:R-:W-:Y:S01]  /*7630*/  SHF.L.U32 R157, R149, 0x10, RZ ;  /* 0x00000010959d7819 */ /* 0x000fe200000006ff */
[----:B------:R-:W-:Y:S01]  /*7640*/  IMAD.U32 R161, R77, 0x10000, RZ ;  /* 0x000100004da17824 */ /* 0x000fe200078e00ff */
[----:B------:R-:W-:-:S02]  /*7650*/  SHF.L.U32 R158, R121, 0x10, RZ ;  /* 0x00000010799e7819 */ /* 0x000fc400000006ff */
[----:B------:R-:W-:Y:S01]  /*7660*/  SHF.L.U32 R159, R49, 0x10, RZ ;  /* 0x00000010319f7819 */ /* 0x000fe200000006ff */
[----:B------:R-:W-:Y:S01]  /*7670*/  FFMA.FTZ R157, R195, R157, R161 ;  /* 0x0000009dc39d7223 */ /* 0x000fe200000100a1 */
[----:B------:R-:W-:Y:S01]  /*7680*/  SHF.L.U32 R162, R213, 0x10, RZ ;  /* 0x00000010d5a27819 */ /* 0x000fe200000006ff */
[----:B------:R-:W-:Y:S02]  /*7690*/  IMAD.U32 R161, R212, 0x10000, RZ ;  /* 0x00010000d4a17824 */ /* 0x000fe400078e00ff */
[----:B------:R-:W-:Y:S01]  /*76a0*/  FFMA.FTZ R195, R195, R158, R159 ;  /* 0x0000009ec3c37223 */ /* 0x000fe2000001009f */
[----:B------:R-:W-:Y:S01]  /*76b0*/  SHF.L.U32 R158, R214, 0x10, RZ ;  /* 0x00000010d69e7819 */ /* 0x000fe200000006ff */
[----:B------:R-:W-:Y:S02]  /*76c0*/  IMAD.U32 R159, R215, 0x10000, RZ ;  /* 0x00010000d79f7824 */ /* 0x000fe400078e00ff */
[C---:B------:R-:W-:Y:S01]  /*76d0*/  FFMA.FTZ R161, R199.reuse, R161, R162 ;  /* 0x000000a1c7a17223 */ /* 0x040fe200000100a2 */
[----:B------:R-:W-:Y:S01]  /*76e0*/  FADD.FTZ R162, R196, -UR4 ;  /* 0x80000004c4a27e21 */ /* 0x000fe20008010000 */
[----:B------:R-:W-:Y:S01]  /*76f0*/  SHF.L.U32 R196, R78, 0x10, RZ ;  /* 0x000000104ec47819 */ /* 0x000fe200000006ff */
[----:B------:R-:W-:Y:S01]  /*7700*/  FFMA.FTZ R199, R199, R158, R159 ;  /* 0x0000009ec7c77223 */ /* 0x000fe2000001009f */
[----:B------:R-:W-:Y:S01]  /*7710*/  SHF.L.U32 R158, R150, 0x10, RZ ;  /* 0x00000010969e7819 */ /* 0x000fe200000006ff */
[----:B------:R-:W-:Y:S01]  /*7720*/  FMUL.FTZ R162, R162, UR5 ;  /* 0x00000005a2a27c20 */ /* 0x000fe20008410000 */
[----:B------:R-:W-:Y:S01]  /*7730*/  SHF.L.U32 R163, R50, 0x10, RZ ;  /* 0x0000001032a37819 */ /* 0x000fe200000006ff */
[----:B------:R-:W-:-:S02]  /*7740*/  IMAD.U32 R159, R122, 0x10000, RZ ;  /* 0x000100007a9f7824 */ /* 0x000fc400078e00ff */
[----:B------:R-:W-:Y:S01]  /*7750*/  FFMA.FTZ R158, R162, R158, R196 ;  /* 0x0000009ea29e7223 */ /* 0x000fe200000100c4 */
[----:B------:R-:W-:Y:S01]  /*7760*/  FADD.FTZ R196, R200, -UR4 ;  /* 0x80000004c8c47e21 */ /* 0x000fe20008010000 */
[----:B------:R-:W-:Y:S01]  /*7770*/  FFMA.FTZ R162, R162, R159, R163 ;  /* 0x0000009fa2a27223 */ /* 0x000fe200000100a3 */
[----:B------:R-:W-:Y:S02]  /*7780*/  SHF.L.U32 R200, R216, 0x10, RZ ;  /* 0x00000010d8c87819 */ /* 0x000fe400000006ff */
[----:B------:R-:W-:Y:S01]  /*7790*/  FMUL.FTZ R196, R196, UR5 ;  /* 0x00000005c4c47c20 */ /* 0x000fe20008410000 */
[----:B------:R-:W-:Y:S02]  /*77a0*/  SHF.L.U32 R159, R218, 0x10, RZ ;  /* 0x00000010da9f7819 */ /* 0x000fe400000006ff */
[----:B------:R-:W-:Y:S01]  /*77b0*/  SHF.L.U32 R163, R219, 0x10, RZ ;  /* 0x00000010dba37819 */ /* 0x000fe200000006ff */
[----:B------:R-:W-:-:S04]  /*77c0*/  FFMA.FTZ R200, R196, R200, R202 ;  /* 0x000000c8c4c87223 */ /* 0x000fc800000100ca */
[----:B------:R-:W-:Y:S01]  /*77d0*/  FFMA.FTZ R196, R196, R159, R163 ;  /* 0x0000009fc4c47223 */ /* 0x000fe200000100a3 */
[----:B------:R-:W-:Y:S01]  /*77e0*/  FADD.FTZ R163, R197, -UR4 ;  /* 0x80000004c5a37e21 */ /* 0x000fe20008010000 */
[----:B------:R-:W-:Y:S01]  /*77f0*/  SHF.L.U32 R197, R79, 0x10, RZ ;  /* 0x000000104fc57819 */ /* 0x000fe200000006ff */
[----:B------:R-:W-:Y:S02]  /*7800*/  IMAD.U32 R159, R151, 0x10000, RZ ;  /* 0x00010000979f7824 */ /* 0x000fe400078e00ff */
[----:B------:R-:W-:Y:S01]  /*7810*/  FMUL.FTZ R163, R163, UR5 ;  /* 0x00000005a3a37c20 */ /* 0x000fe20008410000 */
[----:B------:R-:W-:-:S03]  /*7820*/  IMAD.U32 R202, R51, 0x10000, RZ ;  /* 0x0001000033ca7824 */ /* 0x000fc600078e00ff */
[----:B------:R-:W-:Y:S01]  /*7830*/  FFMA.FTZ R159, R163, R159, R197 ;  /* 0x0000009fa39f7223 */ /* 0x000fe200000100c5 */
[----:B------:R-:W-:-:S05]  /*7840*/  SHF.L.U32 R197, R123, 0x10, RZ ;  /* 0x000000107bc57819 */ /* 0x000fca00000006ff */
[----:B------:R-:W-:Y:S01]  /*7850*/  FFMA.FTZ R163, R163, R197, R202 ;  /* 0x000000c5a3a37223 */ /* 0x000fe200000100ca */
[----:B------:R-:W-:Y:S01]  /*7860*/  FADD.FTZ R197, R201, -UR4 ;  /* 0x80000004c9c57e21 */ /* 0x000fe20008010000 */
[----:B------:R-:W-:Y:S02]  /*7870*/  SHF.L.U32 R201, R220, 0x10, RZ ;  /* 0x00000010dcc97819 */ /* 0x000fe400000006ff */
[----:B------:R-:W-:Y:S01]  /*7880*/  SHF.L.U32 R202, R221, 0x10, RZ ;  /* 0x00000010ddca7819 */ /* 0x000fe200000006ff */
[----:B------:R-:W-:-:S04]  /*7890*/  FMUL.FTZ R197, R197, UR5 ;  /* 0x00000005c5c57c20 */ /* 0x000fc80008410000 */
[----:B------:R-:W-:Y:S01]  /*78a0*/  FFMA.FTZ R201, R197, R201, R202 ;  /* 0x000000c9c5c97223 */ /* 0x000fe200000100ca */
[----:B------:R-:W-:Y:S02]  /*78b0*/  F2FP.BF16.F32.PACK_AB R157, R161, R157 ;  /* 0x0000009da19d723e */ /* 0x000fe400000010ff */
[----:B------:R-:W-:Y:S01]  /*78c0*/  F2FP.BF16.F32.PACK_AB R156, R160, R156 ;  /* 0x0000009ca09c723e */ /* 0x000fe200000010ff */
[----:B-1----:R-:W-:Y:S01]  /*78d0*/  IMAD.WIDE.U32 R160, R184, 0x10, R248 ;  /* 0x00000010b8a07825 */ /* 0x002fe200078e00f8 */
[----:B------:R-:W-:Y:S02]  /*78e0*/  F2FP.BF16.F32.PACK_AB R159, R201, R159 ;  /* 0x0000009fc99f723e */ /* 0x000fe400000010ff */
[----:B------:R-:W-:Y:S02]  /*78f0*/  F2FP.BF16.F32.PACK_AB R158, R200, R158 ;  /* 0x0000009ec89e723e */ /* 0x000fe400000010ff */
[----:B------:R-:W-:Y:S01]  /*7900*/  F2FP.BF16.F32.PACK_AB R162, R196, R162 ;  /* 0x000000a2c4a2723e */ /* 0x000fe200000010ff */
[----:B------:R-:W-:Y:S01]  /*7910*/  FADD.FTZ R170, R170, -UR4 ;  /* 0x80000004aaaa7e21 */ /* 0x000fe20008010000 */
[----:B------:R-:W4:Y:S04]  /*7920*/  LDL R196, [R1+0x48] ;  /* 0x0000480001c47983 */ /* 0x000f280000100800 */
[----:B------:R0:W-:Y:S04]  /*7930*/  STG.E.128 desc[UR8][R160.64], R156 ;  /* 0x0000009ca0007986 */ /* 0x0001e8000c101d08 */
[----:B------:R-:W4:Y:S01]  /*7940*/  LDL R200, [R1+0xa4] ;  /* 0x0000a40001c87983 */ /* 0x000f220000100800 */
[----:B0-----:R-:W-:Y:S01]  /*7950*/  SHF.L.U32 R157, R223, 0x10, RZ ;  /* 0x00000010df9d7819 */ /* 0x001fe200000006ff */
[----:B------:R-:W-:-:S04]  /*7960*/  IMAD.U32 R156, R222, 0x10000, RZ ;  /* 0x00010000de9c7824 */ /* 0x000fc800078e00ff */
[----:B------:R-:W-:Y:S01]  /*7970*/  FFMA.FTZ R156, R197, R156, R157 ;  /* 0x0000009cc59c7223 */ /* 0x000fe2000001009d */
[----:B------:R-:W-:Y:S01]  /*7980*/  F2FP.BF16.F32.PACK_AB R161, R199, R195 ;  /* 0x000000c3c7a1723e */ /* 0x000fe200000010ff */
[----:B------:R-:W-:Y:S01]  /*7990*/  IMAD.U32 R159, R80, 0x10000, RZ ;  /* 0x00010000509f7824 */ /* 0x000fe200078e00ff */
[----:B------:R-:W-:Y:S01]  /*79a0*/  F2FP.BF16.F32.PACK_AB R160, R198, R194 ;  /* 0x000000c2c6a0723e */ /* 0x000fe200000010ff */
[----:B------:R-:W4:Y:S01]  /*79b0*/  LDL R195, [R1+0x24] ;  /* 0x0000240001c37983 */ /* 0x000f220000100800 */
[----:B------:R-:W-:Y:S01]  /*79c0*/  F2FP.BF16.F32.PACK_AB R163, R156, R163 ;  /* 0x000000a39ca3723e */ /* 0x000fe200000010ff */
[----:B------:R-:W-:Y:S01]  /*79d0*/  IMAD.WIDE.U32 R156, R184, 0x10, R250 ;  /* 0x00000010b89c7825 */ /* 0x000fe200078e00fa */
[----:B------:R-:W-:Y:S01]  /*79e0*/  SHF.L.U32 R158, R81, 0x10, RZ ;  /* 0x00000010519e7819 */ /* 0x000fe200000006ff */
[----:B------:R-:W4:Y:S04]  /*79f0*/  LDL R197, [R1+0x44] ;  /* 0x0000440001c57983 */ /* 0x000f280000100800 */
[----:B------:R0:W-:Y:S01]  /*7a00*/  STG.E.128 desc[UR8][R156.64], R160 ;  /* 0x000000a09c007986 */ /* 0x0001e2000c101d08 */
[----:B------:R-:W-:Y:S01]  /*7a10*/  FADD.FTZ R184, R190, -UR4 ;  /* 0x80000004beb87e21 */ /* 0x000fe20008010000 */
[----:B------:R-:W-:-:S02]  /*7a20*/  SHF.L.U32 R194, R229, 0x10, RZ ;  /* 0x00000010e5c27819 */ /* 0x000fc400000006ff */
[----:B------:R-:W4:Y:S01]  /*7a30*/  LDL R198, [R1+0x54] ;  /* 0x0000540001c67983 */ /* 0x000f220000100800 */
[----:B------:R-:W-:Y:S01]  /*7a40*/  FMUL.FTZ R184, R184, UR5 ;  /* 0x00000005b8b87c20 */ /* 0x000fe20008410000 */
[----:B------:R-:W-:Y:S02]  /*7a50*/  FMUL.FTZ R170, R170, UR5 ;  /* 0x00000005aaaa7c20 */ /* 0x000fe40008410000 */
[----:B------:R-:W4:Y:S01]  /*7a60*/  LDL R199, [R1+0xa8] ;  /* 0x0000a80001c77983 */ /* 0x000f220000100800 */
[----:B0-----:R-:W-:Y:S01]  /*7a70*/  FADD.FTZ R163, R185, -UR4 ;  /* 0x80000004b9a37e21 */ /* 0x001fe20008010000 */
[----:B------:R-:W-:Y:S01]  /*7a80*/  FADD.FTZ R162, R189, -UR4 ;  /* 0x80000004bda27e21 */ /* 0x000fe20008010000 */
[----:B------:R-:W-:Y:S02]  /*7a90*/  SHF.L.U32 R156, R144, 0x10, RZ ;  /* 0x00000010909c7819 */ /* 0x000fe400000006ff */
[----:B------:R-:W-:Y:S01]  /*7aa0*/  FMUL.FTZ R163, R163, UR5 ;  /* 0x00000005a3a37c20 */ /* 0x000fe20008410000 */
[----:B------:R-:W-:Y:S01]  /*7ab0*/  SHF.L.U32 R157, R145, 0x10, RZ ;  /* 0x00000010919d7819 */ /* 0x000fe200000006ff */
[----:B------:R-:W-:-:S02]  /*7ac0*/  FMUL.FTZ R162, R162, UR5 ;  /* 0x00000005a2a27c20 */ /* 0x000fc40008410000 */
[----:B------:R-:W-:Y:S01]  /*7ad0*/  FFMA.FTZ R156, R163, R156, R159 ;  /* 0x0000009ca39c7223 */ /* 0x000fe2000001009f */
[----:B------:R-:W-:Y:S01]  /*7ae0*/  SHF.L.U32 R159, R82, 0x10, RZ ;  /* 0x00000010529f7819 */ /* 0x000fe200000006ff */
[----:B------:R-:W-:Y:S01]  /*7af0*/  FFMA.FTZ R157, R162, R157, R158 ;  /* 0x0000009da29d7223 */ /* 0x000fe2000001009e */
[----:B------:R-:W-:Y:S02]  /*7b00*/  IMAD.U32 R158, R146, 0x10000, RZ ;  /* 0x00010000929e7824 */ /* 0x000fe400078e00ff */
[----:B------:R-:W-:Y:S01]  /*7b10*/  FADD.FTZ R185, R191, -UR4 ;  /* 0x80000004bfb97e21 */ /* 0x000fe20008010000 */
[----:B------:R-:W-:Y:S01]  /*7b20*/  SHF.L.U32 R161, R83, 0x10, RZ ;  /* 0x0000001053a17819 */ /* 0x000fe200000006ff */
[----:B------:R-:W-:Y:S01]  /*7b30*/  FFMA.FTZ R158, R184, R158, R159 ;  /* 0x0000009eb89e7223 */ /* 0x000fe2000001009f */
[----:B------:R-:W-:Y:S01]  /*7b40*/  SHF.L.U32 R159, R147, 0x10, RZ ;  /* 0x00000010939f7819 */ /* 0x000fe200000006ff */
[----:B------:R-:W-:Y:S01]  /*7b50*/  FMUL.FTZ R185, R185, UR5 ;  /* 0x00000005b9b97c20 */ /* 0x000fe20008410000 */
[----:B------:R-:W-:Y:S01]  /*7b60*/  FADD.FTZ R189, R192, -UR4 ;  /* 0x80000004c0bd7e21 */ /* 0x000fe20008010000 */
[----:B------:R-:W-:-:S02]  /*7b70*/  IMAD.U32 R191, R236, 0x10000, RZ ;  /* 0x00010000ecbf7824 */ /* 0x000fc400078e00ff */
[----:B------:R-:W-:Y:S01]  /*7b80*/  FFMA.FTZ R159, R185, R159, R161 ;  /* 0x0000009fb99f7223 */ /* 0x000fe200000100a1 */
[----:B------:R-:W-:Y:S01]  /*7b90*/  SHF.L.U32 R161, R237, 0x10, RZ ;  /* 0x00000010eda17819 */ /* 0x000fe200000006ff */
[----:B------:R-:W-:Y:S01]  /*7ba0*/  FMUL.FTZ R189, R189, UR5 ;  /* 0x00000005bdbd7c20 */ /* 0x000fe20008410000 */
[----:B------:R-:W-:Y:S01]  /*7bb0*/  SHF.L.U32 R160, R232, 0x10, RZ ;  /* 0x00000010e8a07819 */ /* 0x000fe200000006ff */
[----:B------:R-:W-:Y:S01]  /*7bc0*/  IMAD.U32 R190, R233, 0x10000, RZ ;  /* 0x00010000e9be7824 */ /* 0x000fe200078e00ff */
[----:B------:R-:W-:Y:S01]  /*7bd0*/  SHF.L.U32 R192, R225, 0x10, RZ ;  /* 0x00000010e1c07819 */ /* 0x000fe200000006ff */
[----:B------:R-:W-:Y:S01]  /*7be0*/  FFMA.FTZ R191, R189, R191, R161 ;  /* 0x000000bfbdbf7223 */ /* 0x000fe200000100a1 */
[----:B------:R-:W-:Y:S01]  /*7bf0*/  SHF.L.U32 R161, R224, 0x10, RZ ;  /* 0x00000010e0a17819 */ /* 0x000fe200000006ff */
[----:B------:R-:W-:Y:S01]  /*7c00*/  FFMA.FTZ R160, R188, R160, R190 ;  /* 0x000000a0bca07223 */ /* 0x000fe200000100be */
[----:B------:R-:W-:-:S03]  /*7c10*/  IMAD.U32 R190, R228, 0x10000, RZ ;  /* 0x00010000e4be7824 */ /* 0x000fc600078e00ff */
[----:B------:R-:W-:Y:S01]  /*7c20*/  FFMA.FTZ R161, R186, R161, R192 ;  /* 0x000000a1baa17223 */ /* 0x000fe200000100c0 */
[----:B------:R-:W-:Y:S01]  /*7c30*/  FFMA.FTZ R190, R187, R190, R194 ;  /* 0x000000bebbbe7223 */ /* 0x000fe200000100c2 */
[----:B------:R-:W-:Y:S01]  /*7c40*/  F2FP.BF16.F32.PACK_AB R158, R160, R158 ;  /* 0x0000009ea09e723e */ /* 0x000fe200000010ff */
[----:B------:R-:W4:Y:S01]  /*7c50*/  LDL R194, [R1+0x14] ;  /* 0x0000140001c27983 */ /* 0x000f220000100800 */
[----:B------:R-:W-:Y:S02]  /*7c60*/  F2FP.BF16.F32.PACK_AB R159, R191, R159 ;  /* 0x0000009fbf9f723e */ /* 0x000fe400000010ff */
[----:B------:R-:W-:Y:S01]  /*7c70*/  F2FP.BF16.F32.PACK_AB R156, R161, R156 ;  /* 0x0000009ca19c723e */ /* 0x000fe200000010ff */
[----:B------:R-:W-:Y:S01]  /*7c80*/  IMAD.WIDE.U32 R160, R17, 0x10, R248 ;  /* 0x0000001011a07825 */ /* 0x000fe200078e00f8 */
[----:B------:R-:W-:Y:S01]  /*7c90*/  F2FP.BF16.F32.PACK_AB R157, R190, R157 ;  /* 0x0000009dbe9d723e */ /* 0x000fe200000010ff */
[----:B------:R-:W4:Y:S04]  /*7ca0*/  LDL R192, [R1+0x18] ;  /* 0x0000180001c07983 */ /* 0x000f280000100800 */
[----:B------:R0:W-:Y:S04]  /*7cb0*/  STG.E.128 desc[UR8][R160.64], R156 ;  /* 0x0000009ca0007986 */ /* 0x0001e8000c101d08 */
[----:B------:R-:W4:Y:S04]  /*7cc0*/  LDL R190, [R1+0x30] ;  /* 0x0000300001be7983 */ /* 0x000f280000100800 */
[----:B------:R-:W4:Y:S01]  /*7cd0*/  LDL R191, [R1+0x2c] ;  /* 0x00002c0001bf7983 */ /* 0x000f220000100800 */
[----:B0-----:R-:W-:Y:S01]  /*7ce0*/  SHF.L.U32 R157, R52, 0x10, RZ ;  /* 0x00000010349d7819 */ /* 0x001fe200000006ff */
[----:B------:R-:W-:-:S02]  /*7cf0*/  IMAD.U32 R156, R116, 0x10000, RZ ;  /* 0x00010000749c7824 */ /* 0x000fc400078e00ff */
[----:B------:R-:W-:Y:S02]  /*7d00*/  IMAD.U32 R158, R227, 0x10000, RZ ;  /* 0x00010000e39e7824 */ /* 0x000fe400078e00ff */
[----:B------:R-:W-:Y:S01]  /*7d10*/  FFMA.FTZ R156, R163, R156, R157 ;  /* 0x0000009ca39c7223 */ /* 0x000fe2000001009d */
[----:B------:R-:W-:-:S05]  /*7d20*/  SHF.L.U32 R157, R226, 0x10, RZ ;  /* 0x00000010e29d7819 */ /* 0x000fca00000006ff */
[----:B------:R-:W-:Y:S01]  /*7d30*/  FFMA.FTZ R186, R186, R157, R158 ;  /* 0x0000009dbaba7223 */ /* 0x000fe2000001009e */
[----:B------:R-:W-:Y:S02]  /*7d40*/  SHF.L.U32 R157, R117, 0x10, RZ ;  /* 0x00000010759d7819 */ /* 0x000fe400000006ff */
[----:B------:R-:W-:Y:S02]  /*7d50*/  SHF.L.U32 R158, R53, 0x10, RZ ;  /* 0x00000010359e7819 */ /* 0x000fe400000006ff */
[----:B------:R-:W-:-:S03]  /*7d60*/  SHF.L.U32 R159, R231, 0x10, RZ ;  /* 0x00000010e79f7819 */ /* 0x000fc600000006ff */
[----:B------:R-:W-:Y:S01]  /*7d70*/  FFMA.FTZ R157, R162, R157, R158 ;  /* 0x0000009da29d7223 */ /* 0x000fe2000001009e */
[----:B------:R-:W-:-:S04]  /*7d80*/  IMAD.U32 R158, R230, 0x10000, RZ ;  /* 0x00010000e69e7824 */ /* 0x000fc800078e00ff */
[----:B------:R-:W-:Y:S01]  /*7d90*/  FFMA.FTZ R187, R187, R158, R159 ;  /* 0x0000009ebbbb7223 */ /* 0x000fe2000001009f */
[----:B------:R-:W-:Y:S01]  /*7da0*/  SHF.L.U32 R158, R118, 0x10, RZ ;  /* 0x00000010769e7819 */ /* 0x000fe200000006ff */
[----:B------:R-:W-:Y:S01]  /*7db0*/  IMAD.U32 R159, R54, 0x10000, RZ ;  /* 0x00010000369f7824 */ /* 0x000fe200078e00ff */
[----:B------:R-:W-:-:S03]  /*7dc0*/  SHF.L.U32 R160, R235, 0x10, RZ ;  /* 0x00000010eba07819 */ /* 0x000fc600000006ff */
[----:B------:R-:W-:Y:S01]  /*7dd0*/  FFMA.FTZ R158, R184, R158, R159 ;  /* 0x0000009eb89e7223 */ /* 0x000fe2000001009f */
[----:B------:R-:W-:-:S05]  /*7de0*/  SHF.L.U32 R159, R234, 0x10, RZ ;  /* 0x00000010ea9f7819 */ /* 0x000fca00000006ff */
[----:B------:R-:W-:Y:S01]  /*7df0*/  FFMA.FTZ R188, R188, R159, R160 ;  /* 0x0000009fbcbc7223 */ /* 0x000fe200000100a0 */
[----:B------:R-:W-:Y:S01]  /*7e00*/  SHF.L.U32 R160, R55, 0x10, RZ ;  /* 0x0000001037a07819 */ /* 0x000fe200000006ff */
[----:B------:R-:W-:Y:S02]  /*7e10*/  IMAD.U32 R159, R119, 0x10000, RZ ;  /* 0x00010000779f7824 */ /* 0x000fe400078e00ff */
[----:B------:R-:W-:Y:S02]  /*7e20*/  IMAD.U32 R161, R239, 0x10000, RZ ;  /* 0x00010000efa17824 */ /* 0x000fe400078e00ff */
[----:B------:R-:W-:Y:S01]  /*7e30*/  FFMA.FTZ R159, R185, R159, R160 ;  /* 0x0000009fb99f7223 */ /* 0x000fe200000100a0 */
[----:B------:R-:W-:-:S05]  /*7e40*/  SHF.L.U32 R160, R238, 0x10, RZ ;  /* 0x00000010eea07819 */ /* 0x000fca00000006ff */
[----:B------:R-:W-:-:S05]  /*7e50*/  FFMA.FTZ R189, R189, R160, R161 ;  /* 0x000000a0bdbd7223 */ /* 0x000fca00000100a1 */
[----:B------:R-:W-:Y:S02]  /*7e60*/  F2FP.BF16.F32.PACK_AB R159, R189, R159 ;  /* 0x0000009fbd9f723e */ /* 0x000fe400000010ff */
[----:B------:R-:W4:Y:S01]  /*7e70*/  LDL R189, [R1+0x1c] ;  /* 0x00001c0001bd7983 */ /* 0x000f220000100800 */
[----:B------:R-:W-:Y:S01]  /*7e80*/  FADD.FTZ R162, R182, -UR4 ;  /* 0x80000004b6a27e21 */ /* 0x000fe20008010000 */
[----:B------:R-:W-:Y:S02]  /*7e90*/  SHF.L.U32 R182, R140, 0x10, RZ ;  /* 0x000000108cb67819 */ /* 0x000fe400000006ff */
[----:B------:R-:W-:Y:S01]  /*7ea0*/  SHF.L.U32 R163, R84, 0x10, RZ ;  /* 0x0000001054a37819 */ /* 0x000fe200000006ff */
[----:B------:R-:W-:Y:S01]  /*7eb0*/  FMUL.FTZ R162, R162, UR5 ;  /* 0x00000005a2a27c20 */ /* 0x000fe20008410000 */
[----:B------:R-:W-:Y:S01]  /*7ec0*/  SHF.L.U32 R161, R56, 0x10, RZ ;  /* 0x0000001038a17819 */ /* 0x000fe200000006ff */
[----:B------:R-:W-:Y:S02]  /*7ed0*/  IMAD.U32 R160, R112, 0x10000, RZ ;  /* 0x0001000070a07824 */ /* 0x000fe400078e00ff */
[C---:B------:R-:W-:Y:S01]  /*7ee0*/  FFMA.FTZ R182, R162.reuse, R182, R163 ;  /* 0x000000b6a2b67223 */ /* 0x040fe200000100a3 */
[----:B------:R-:W-:Y:S01]  /*7ef0*/  FMUL.FTZ R163, R183, UR5 ;  /* 0x00000005b7a37c20 */ /* 0x000fe20008410000 */
[----:B------:R-:W-:Y:S01]  /*7f00*/  FFMA.FTZ R162, R162, R160, R161 ;  /* 0x000000a0a2a27223 */ /* 0x000fe200000100a1 */
[----:B------:R-:W-:Y:S01]  /*7f10*/  SHF.L.U32 R183, R240, 0x10, RZ ;  /* 0x00000010f0b77819 */ /* 0x000fe200000006ff */
[----:B------:R-:W-:Y:S01]  /*7f20*/  IMAD.U32 R184, R241, 0x10000, RZ ;  /* 0x00010000f1b87824 */ /* 0x000fe200078e00ff */
[----:B------:R-:W-:-:S02]  /*7f30*/  SHF.L.U32 R160, R242, 0x10, RZ ;  /* 0x00000010f2a07819 */ /* 0x000fc400000006ff */
[----:B------:R-:W-:Y:S01]  /*7f40*/  SHF.L.U32 R161, R243, 0x10, RZ ;  /* 0x00000010f3a17819 */ /* 0x000fe200000006ff */
[----:B------:R-:W-:Y:S01]  /*7f50*/  FFMA.FTZ R183, R163, R183, R184 ;  /* 0x000000b7a3b77223 */ /* 0x000fe200000100b8 */
[----:B------:R-:W-:Y:S01]  /*7f60*/  F2FP.BF16.F32.PACK_AB R158, R188, R158 ;  /* 0x0000009ebc9e723e */ /* 0x000fe200000010ff */
[----:B------:R-:W-:Y:S01]  /*7f70*/  FADD.FTZ R184, R23, -UR4 ;  /* 0x8000000417b87e21 */ /* 0x000fe20008010000 */
[----:B------:R-:W4:Y:S01]  /*7f80*/  LDL R188, [R1+0x20] ;  /* 0x0000200001bc7983 */ /* 0x000f220000100800 */
[----:B------:R-:W-:Y:S01]  /*7f90*/  FFMA.FTZ R163, R163, R160, R161 ;  /* 0x000000a0a3a37223 */ /* 0x000fe200000100a1 */
[----:B------:R-:W-:Y:S01]  /*7fa0*/  F2FP.BF16.F32.PACK_AB R157, R187, R157 ;  /* 0x0000009dbb9d723e */ /* 0x000fe200000010ff */
[----:B------:R-:W-:Y:S01]  /*7fb0*/  IMAD.WIDE.U32 R160, R17, 0x10, R250 ;  /* 0x0000001011a07825 */ /* 0x000fe200078e00fa */
[----:B------:R-:W-:-:S03]  /*7fc0*/  F2FP.BF16.F32.PACK_AB R156, R186, R156 ;  /* 0x0000009cba9c723e */ /* 0x000fc600000010ff */
[----:B------:R-:W-:Y:S01]  /*7fd0*/  FMUL.FTZ R184, R184, UR5 ;  /* 0x00000005b8b87c20 */ /* 0x000fe20008410000 */
[----:B------:R-:W-:Y:S01]  /*7fe0*/  SHF.L.U32 R23, R113, 0x10, RZ ;  /* 0x0000001071177819 */ /* 0x000fe200000006ff */
[----:B------:R-:W-:Y:S01]  /*7ff0*/  IMAD.U32 R185, R57, 0x10000, RZ ;  /* 0x0001000039b97824 */ /* 0x000fe200078e00ff */
[----:B------:R-:W-:Y:S01]  /*8000*/  SHF.L.U32 R186, R85, 0x10, RZ ;  /* 0x0000001055ba7819 */ /* 0x000fe200000006ff */
[----:B------:R-:W-:Y:S01]  /*8010*/  IMAD.U32 R187, R141, 0x10000, RZ ;  /* 0x000100008dbb7824 */ /* 0x000fe200078e00ff */
[----:B------:R0:W-:Y:S01]  /*8020*/  STG.E.128 desc[UR8][R160.64], R156 ;  /* 0x0000009ca0007986 */ /* 0x0001e2000c101d08 */
[C---:B------:R-:W-:Y:S01]  /*8030*/  FFMA.FTZ R17, R184.reuse, R23, R185 ;  /* 0x00000017b8117223 */ /* 0x040fe200000100b9 */
[----:B-----5:R-:W-:Y:S01]  /*8040*/  SHF.L.U32 R23, R247, 0x10, RZ ;  /* 0x00000010f7177819 */ /* 0x020fe200000006ff */
[----:B------:R-:W-:Y:S01]  /*8050*/  FFMA.FTZ R187, R184, R187, R186 ;  /* 0x000000bbb8bb7223 */ /* 0x000fe200000100ba */
[----:B------:R-:W-:Y:S01]  /*8060*/  IMAD.U32 R184, R246, 0x10000, RZ ;  /* 0x00010000f6b87824 */ /* 0x000fe200078e00ff */
[----:B------:R-:W-:Y:S01]  /*8070*/  SHF.L.U32 R185, R114, 0x10, RZ ;  /* 0x0000001072b97819 */ /* 0x000fe200000006ff */
[----:B0-----:R-:W-:Y:S01]  /*8080*/  FADD.FTZ R160, R19, -UR4 ;  /* 0x8000000413a07e21 */ /* 0x001fe20008010000 */
[----:B------:R-:W-:Y:S01]  /*8090*/  SHF.L.U32 R159, R244, 0x10, RZ ;  /* 0x00000010f49f7819 */ /* 0x000fe200000006ff */
[----:B------:R-:W-:Y:S01]  /*80a0*/  FADD.FTZ R19, R25, -UR4 ;  /* 0x8000000419137e21 */ /* 0x000fe20008010000 */
[----:B------:R-:W-:Y:S01]  /*80b0*/  SHF.L.U32 R157, R245, 0x10, RZ ;  /* 0x00000010f59d7819 */ /* 0x000fe200000006ff */
[----:B------:R-:W-:Y:S01]  /*80c0*/  FMUL.FTZ R160, R160, UR5 ;  /* 0x00000005a0a07c20 */ /* 0x000fe20008410000 */
[----:B------:R-:W-:Y:S01]  /*80d0*/  SHF.L.U32 R25, R58, 0x10, RZ ;  /* 0x000000103a197819 */ /* 0x000fe200000006ff */
[----:B------:R-:W-:Y:S01]  /*80e0*/  FMUL.FTZ R19, R19, UR5 ;  /* 0x0000000513137c20 */ /* 0x000fe20008410000 */
[----:B------:R-:W-:Y:S01]  /*80f0*/  SHF.L.U32 R158, R142, 0x10, RZ ;  /* 0x000000108e9e7819 */ /* 0x000fe200000006ff */
[----:B------:R-:W-:-:S02]  /*8100*/  IMAD.U32 R156, R86, 0x10000, RZ ;  /* 0x00010000569c7824 */ /* 0x000fc400078e00ff */
[C---:B------:R-:W-:Y:S01]  /*8110*/  FFMA.FTZ R157, R160.reuse, R159, R157 ;  /* 0x0000009fa09d7223 */ /* 0x040fe2000001009d */
[----:B------:R-:W-:Y:S01]  /*8120*/  FFMA.FTZ R184, R160, R184, R23 ;  /* 0x000000b8a0b87223 */ /* 0x000fe20000010017 */
[----:B------:R-:W-:Y:S01]  /*8130*/  FADD.FTZ R160, R20, -UR4 ;  /* 0x8000000414a07e21 */ /* 0x000fe20008010000 */
[----:B------:R-:W5:Y:S01]  /*8140*/  LDL R161, [R1+0x28] ;  /* 0x0000280001a17983 */ /* 0x000f620000100800 */
[C---:B------:R-:W-:Y:S01]  /*8150*/  FFMA.FTZ R185, R19.reuse, R185, R25 ;  /* 0x000000b913b97223 */ /* 0x040fe20000010019 */
[----:B------:R-:W-:Y:S01]  /*8160*/  FFMA.FTZ R158, R19, R158, R156 ;  /* 0x0000009e139e7223 */ /* 0x000fe2000001009c */
[----:B---3--:R-:W-:Y:S01]  /*8170*/  SHF.L.U32 R25, R203, 0x10, RZ ;  /* 0x00000010cb197819 */ /* 0x008fe200000006ff */
[----:B--2---:R-:W-:Y:S02]  /*8180*/  IMAD.U32 R156, R205, 0x10000, RZ ;  /* 0x00010000cd9c7824 */ /* 0x004fe400078e00ff */
[----:B------:R-:W-:Y:S01]  /*8190*/  FADD.FTZ R23, R26, -UR4 ;  /* 0x800000041a177e21 */ /* 0x000fe20008010000 */
[----:B------:R-:W-:Y:S01]  /*81a0*/  FMUL.FTZ R160, R160, UR5 ;  /* 0x00000005a0a07c20 */ /* 0x000fe20008410000 */
[----:B------:R-:W-:Y:S01]  /*81b0*/  SHF.L.U32 R159, R143, 0x10, RZ ;  /* 0x000000108f9f7819 */ /* 0x000fe200000006ff */
[----:B------:R-:W-:Y:S01]  /*81c0*/  FADD.FTZ R186, R28, -UR4 ;  /* 0x800000041cba7e21 */ /* 0x000fe20008010000 */
[----:B------:R-:W-:Y:S01]  /*81d0*/  SHF.L.U32 R26, R87, 0x10, RZ ;  /* 0x00000010571a7819 */ /* 0x000fe200000006ff */
[----:B------:R-:W-:Y:S01]  /*81e0*/  FMUL.FTZ R23, R23, UR5 ;  /* 0x0000000517177c20 */ /* 0x000fe20008410000 */
[----:B------:R-:W-:Y:S01]  /*81f0*/  FFMA.FTZ R25, R160, R156, R25 ;  /* 0x0000009ca0197223 */ /* 0x000fe20000010019 */
[----:B------:R-:W-:Y:S01]  /*8200*/  SHF.L.U32 R28, R59, 0x10, RZ ;  /* 0x000000103b1c7819 */ /* 0x000fe200000006ff */
[----:B------:R-:W-:-:S02]  /*8210*/  IMAD.U32 R156, R115, 0x10000, RZ ;  /* 0x00010000739c7824 */ /* 0x000fc400078e00ff */
[C---:B------:R-:W-:Y:S02]  /*8220*/  FFMA.FTZ R159, R23.reuse, R159, R26 ;  /* 0x0000009f179f7223 */ /* 0x040fe4000001001a */
[----:B------:R-:W-:Y:S01]  /*8230*/  FFMA.FTZ R23, R23, R156, R28 ;  /* 0x0000009c17177223 */ /* 0x000fe2000001001c */
[----:B----4-:R-:W-:Y:S02]  /*8240*/  SHF.L.U32 R156, R189, 0x10, RZ ;  /* 0x00000010bd9c7819 */ /* 0x010fe400000006ff */
[----:B------:R-:W2:Y:S01]  /*8250*/  LDL R189, [R1+0x3c] ;  /* 0x00003c0001bd7983 */ /* 0x000ea20000100800 */
[----:B------:R-:W-:Y:S01]  /*8260*/  SHF.L.U32 R19, R204, 0x10, RZ ;  /* 0x00000010cc137819 */ /* 0x000fe200000006ff */
[----:B------:R-:W-:Y:S02]  /*8270*/  IMAD.U32 R20, R252, 0x10000, RZ ;  /* 0x00010000fc147824 */ /* 0x000fe400078e00ff */
[----:B------:R-:W-:Y:S01]  /*8280*/  FMUL.FTZ R186, R186, UR5 ;  /* 0x00000005baba7c20 */ /* 0x000fe20008410000 */
[----:B------:R-:W-:-:S02]  /*8290*/  IMAD.U32 R26, R192, 0x10000, RZ ;  /* 0x00010000c01a7824 */ /* 0x000fc400078e00ff */
[----:B------:R-:W-:Y:S01]  /*82a0*/  FFMA.FTZ R20, R160, R19, R20 ;  /* 0x00000013a0147223 */ /* 0x000fe20000010014 */
[----:B------:R-:W-:Y:S01]  /*82b0*/  SHF.L.U32 R19, R194, 0x10, RZ ;  /* 0x00000010c2137819 */ /* 0x000fe200000006ff */
[----:B------:R-:W-:Y:S01]  /*82c0*/  FADD.FTZ R28, R29, -UR4 ;  /* 0x800000041d1c7e21 */ /* 0x000fe20008010000 */
[----:B------:R-:W3:Y:S03]  /*82d0*/  LDL R194, [R1+0x34] ;  /* 0x0000340001c27983 */ /* 0x000ee60000100800 */
[----:B------:R-:W-:Y:S01]  /*82e0*/  FFMA.FTZ R29, R186, R19, R26 ;  /* 0x00000013ba1d7223 */ /* 0x000fe2000001001a */
[----:B------:R-:W-:Y:S01]  /*82f0*/  SHF.L.U32 R26, R88, 0x10, RZ ;  /* 0x00000010581a7819 */ /* 0x000fe200000006ff */
[----:B------:R-:W4:Y:S01]  /*8300*/  LDL R192, [R1+0x38] ;  /* 0x0000380001c07983 */ /* 0x000f220000100800 */
[----:B------:R-:W-:Y:S01]  /*8310*/  SHF.L.U32 R160, R188, 0x10, RZ ;  /* 0x00000010bca07819 */ /* 0x000fe200000006ff */
[----:B------:R-:W-:-:S02]  /*8320*/  FMUL.FTZ R28, R28, UR5 ;  /* 0x000000051c1c7c20 */ /* 0x000fc40008410000 */
[----:B------:R-:W4:Y:S01]  /*8330*/  LDL R188, [R1+0x40] ;  /* 0x0000400001bc7983 */ /* 0x000f220000100800 */
[----:B------:R-:W-:Y:S02]  /*8340*/  IMAD.U32 R19, R136, 0x10000, RZ ;  /* 0x0001000088137824 */ /* 0x000fe400078e00ff */
[----:B------:R-:W-:Y:S01]  /*8350*/  FFMA.FTZ R186, R186, R156, R160 ;  /* 0x0000009cbaba7223 */ /* 0x000fe200000100a0 */
[----:B------:R-:W-:Y:S01]  /*8360*/  SHF.L.U32 R156, R108, 0x10, RZ ;  /* 0x000000106c9c7819 */ /* 0x000fe200000006ff */
[----:B------:R-:W-:Y:S02]  /*8370*/  IMAD.U32 R160, R60, 0x10000, RZ ;  /* 0x000100003ca07824 */ /* 0x000fe400078e00ff */
[----:B------:R-:W-:Y:S01]  /*8380*/  FFMA.FTZ R19, R28, R19, R26 ;  /* 0x000000131c137223 */ /* 0x000fe2000001001a */
[----:B------:R-:W-:Y:S01]  /*8390*/  FADD.FTZ R26, R30, -UR4 ;  /* 0x800000041e1a7e21 */ /* 0x000fe20008010000 */
[----:B------:R-:W-:Y:S01]  /*83a0*/  FFMA.FTZ R28, R28, R156, R160 ;  /* 0x0000009c1c1c7223 */ /* 0x000fe200000100a0 */
[----:B------:R-:W-:Y:S01]  /*83b0*/  SHF.L.U32 R156, R190, 0x10, RZ ;  /* 0x00000010be9c7819 */ /* 0x000fe200000006ff */
[----:B------:R-:W-:Y:S01]  /*83c0*/  IMAD.U32 R30, R191, 0x10000, RZ ;  /* 0x00010000bf1e7824 */ /* 0x000fe200078e00ff */
[----:B------:R-:W4:Y:S01]  /*83d0*/  LDL R190, [R1+0x50] ;  /* 0x0000500001be7983 */ /* 0x000f220000100800 */
[----:B------:R-:W-:-:S03]  /*83e0*/  SHF.L.U32 R160, R195, 0x10, RZ ;  /* 0x00000010c3a07819 */ /* 0x000fc600000006ff */
[----:B------:R-:W4:Y:S01]  /*83f0*/  LDL R191, [R1+0x4c] ;  /* 0x00004c0001bf7983 */ /* 0x000f220000100800 */
[----:B------:R-:W-:Y:S01]  /*8400*/  FMUL.FTZ R26, R26, UR5 ;  /* 0x000000051a1a7c20 */ /* 0x000fe20008410000 */
[----:B------:R-:W-:Y:S02]  /*8410*/  F2FP.BF16.F32.PACK_AB R158, R25, R158 ;  /* 0x0000009e199e723e */ /* 0x000fe400000010ff */
[----:B------:R-:W-:Y:S01]  /*8420*/  F2FP.BF16.F32.PACK_AB R159, R29, R159 ;  /* 0x0000009f1d9f723e */ /* 0x000fe200000010ff */
[----:B------:R-:W4:Y:S01]  /*8430*/  LDL R195, [R1+0x58] ;  /* 0x0000580001c37983 */ /* 0x000f220000100800 */
[----:B------:R-:W-:Y:S02]  /*8440*/  F2FP.BF16.F32.PACK_AB R157, R157, R187 ;  /* 0x000000bb9d9d723e */ /* 0x000fe400000010ff */
[----:B-----5:R-:W-:Y:S01]  /*8450*/  SHF.L.U32 R161, R161, 0x10, RZ ;  /* 0x00000010a1a17819 */ /* 0x020fe200000006ff */
[----:B------:R-:W5:Y:S04]  /*8460*/  LDL R187, [R1+0x6c] ;  /* 0x00006c0001bb7983 */ /* 0x000f680000100800 */
[C---:B------:R-:W-:Y:S01]  /*8470*/  FFMA.FTZ R160, R26.reuse, R160, R161 ;  /* 0x000000a01aa07223 */ /* 0x040fe200000100a1 */
[----:B------:R-:W-:Y:S01]  /*8480*/  FFMA.FTZ R26, R26, R30, R156 ;  /* 0x0000001e1a1a7223 */ /* 0x000fe2000001009c */
[----:B------:R-:W-:Y:S01]  /*8490*/  F2FP.BF16.F32.PACK_AB R156, R183, R182 ;  /* 0x000000b6b79c723e */ /* 0x000fe200000010ff */
[----:B------:R-:W-:Y:S01]  /*84a0*/  FADD.FTZ R182, R24, -UR4 ;  /* 0x8000000418b67e21 */ /* 0x000fe20008010000 */
[----:B------:R-:W-:-:S05]  /*84b0*/  IMAD.WIDE.U32 R24, R16, 0x10, R248 ;  /* 0x0000001010187825 */ /* 0x000fca00078e00f8 */
[----:B------:R2:W-:Y:S02]  /*84c0*/  STG.E.128 desc[UR8][R24.64], R156 ;  /* 0x0000009c18007986 */ /* 0x0005e4000c101d08 */
[----:B--2---:R-:W-:Y:S01]  /*84d0*/  SHF.L.U32 R156, R189, 0x10, RZ ;  /* 0x00000010bd9c7819 */ /* 0x004fe200000006ff */
[----:B------:R-:W-:Y:S01]  /*84e0*/  FMUL.FTZ R182, R182, UR5 ;  /* 0x00000005b6b67c20 */ /* 0x000fe20008410000 */
[----:B------:R-:W2:Y:S01]  /*84f0*/  LDL R189, [R1+0x60] ;  /* 0x0000600001bd7983 */ /* 0x000ea20000100800 */
[----:B------:R-:W-:Y:S02]  /*8500*/  SHF.L.U32 R29, R109, 0x10, RZ ;  /* 0x000000106d1d7819 */ /* 0x000fe400000006ff */
[----:B------:R-:W-:Y:S01]  /*8510*/  SHF.L.U32 R30, R61, 0x10, RZ ;  /* 0x000000103d1e7819 */ /* 0x000fe200000006ff */
[----:B------:R-:W-:Y:S01]  /*8520*/  FADD.FTZ R158, R21, -UR4 ;  /* 0x80000004159e7e21 */ /* 0x000fe20008010000 */
[----:B------:R-:W-:Y:S01]  /*8530*/  FADD.FTZ R21, R27, -UR4 ;  /* 0x800000041b157e21 */ /* 0x000fe20008010000 */
[----:B------:R-:W-:Y:S01]  /*8540*/  SHF.L.U32 R161, R137, 0x10, RZ ;  /* 0x0000001089a17819 */ /* 0x000fe200000006ff */
[----:B------:R-:W-:-:S02]  /*8550*/  IMAD.U32 R157, R110, 0x10000, RZ ;  /* 0x000100006e9d7824 */ /* 0x000fc400078e00ff */
[----:B------:R-:W-:Y:S01]  /*8560*/  FFMA.FTZ R29, R182, R29, R30 ;  /* 0x0000001db61d7223 */ /* 0x000fe2000001001e */
[----:B---3--:R-:W-:Y:S01]  /*8570*/  IMAD.U32 R30, R194, 0x10000, RZ ;  /* 0x00010000c21e7824 */ /* 0x008fe200078e00ff */
[----:B------:R-:W3:Y:S01]  /*8580*/  LDL R159, [R1+0x70] ;  /* 0x00007000019f7983 */ /* 0x000ee20000100800 */
[----:B------:R-:W-:-:S03]  /*8590*/  SHF.L.U32 R27, R90, 0x10, RZ ;  /* 0x000000105a1b7819 */ /* 0x000fc600000006ff */
[----:B------:R-:W5:Y:S01]  /*85a0*/  LDL R194, [R1+0x5c] ;  /* 0x00005c0001c27983 */ /* 0x000f620000100800 */
[----:B------:R-:W-:Y:S01]  /*85b0*/  SHF.L.U32 R25, R62, 0x10, RZ ;  /* 0x000000103e197819 */ /* 0x000fe200000006ff */
[----:B------:R-:W-:Y:S01]  /*85c0*/  FMUL.FTZ R21, R21, UR5 ;  /* 0x0000000515157c20 */ /* 0x000fe20008410000 */
[----:B----4-:R-:W-:Y:S01]  /*85d0*/  IMAD.U32 R24, R188, 0x10000, RZ ;  /* 0x00010000bc187824 */ /* 0x010fe200078e00ff */
[----:B------:R-:W-:Y:S01]  /*85e0*/  SHF.L.U32 R188, R138, 0x10, RZ ;  /* 0x000000108abc7819 */ /* 0x000fe200000006ff */
[----:B------:R-:W-:Y:S02]  /*85f0*/  IMAD.U32 R183, R89, 0x10000, RZ ;  /* 0x0001000059b77824 */ /* 0x000fe400078e00ff */
[C---:B------:R-:W-:Y:S02]  /*8600*/  FFMA.FTZ R157, R21.reuse, R157, R25 ;  /* 0x0000009d159d7223 */ /* 0x040fe40000010019 */
[----:B------:R-:W-:Y:S01]  /*8610*/  FFMA.FTZ R188, R21, R188, R27 ;  /* 0x000000bc15bc7223 */ /* 0x000fe2000001001b */
[----:B------:R-:W-:Y:S01]  /*8620*/  FFMA.FTZ R161, R182, R161, R183 ;  /* 0x000000a1b6a17223 */ /* 0x000fe200000100b7 */
[----:B------:R-:W-:Y:S01]  /*8630*/  FMUL.FTZ R158, R158, UR5 ;  /* 0x000000059e9e7c20 */ /* 0x000fe20008410000 */
[----:B------:R-:W-:-:S02]  /*8640*/  SHF.L.U32 R21, R190, 0x10, RZ ;  /* 0x00000010be157819 */ /* 0x000fc400000006ff */
[----:B------:R-:W4:Y:S01]  /*8650*/  LDL R190, [R1+0x68] ;  /* 0x0000680001be7983 */ /* 0x000f220000100800 */
[----:B------:R-:W-:-:S03]  /*8660*/  SHF.L.U32 R182, R191, 0x10, RZ ;  /* 0x00000010bfb67819 */ /* 0x000fc600000006ff */
[----:B------:R-:W4:Y:S01]  /*8670*/  LDL R191, [R1+0x64] ;  /* 0x0000640001bf7983 */ /* 0x000f220000100800 */
[----:B------:R-:W-:Y:S01]  /*8680*/  FADD.FTZ R25, R22, -UR4 ;  /* 0x8000000416197e21 */ /* 0x000fe20008010000 */
[----:B------:R-:W-:Y:S01]  /*8690*/  FFMA.FTZ R156, R158, R156, R24 ;  /* 0x0000009c9e9c7223 */ /* 0x000fe20000010018 */
[----:B------:R-:W-:Y:S01]  /*86a0*/  SHF.L.U32 R24, R197, 0x10, RZ ;  /* 0x00000010c5187819 */ /* 0x000fe200000006ff */
[----:B------:R-:W-:Y:S02]  /*86b0*/  IMAD.U32 R196, R196, 0x10000, RZ ;  /* 0x00010000c4c47824 */ /* 0x000fe400078e00ff */
[----:B------:R-:W-:Y:S01]  /*86c0*/  FMUL.FTZ R25, R25, UR5 ;  /* 0x0000000519197c20 */ /* 0x000fe20008410000 */
[----:B------:R-:W-:Y:S01]  /*86d0*/  FADD.FTZ R183, R31, -UR4 ;  /* 0x800000041fb77e21 */ /* 0x000fe20008010000 */
[----:B------:R-:W-:Y:S01]  /*86e0*/  SHF.L.U32 R22, R91, 0x10, RZ ;  /* 0x000000105b167819 */ /* 0x000fe200000006ff */
[----:B------:R-:W-:Y:S02]  /*86f0*/  IMAD.U32 R197, R139, 0x10000, RZ ;  /* 0x000100008bc57824 */ /* 0x000fe400078e00ff */
[----:B------:R-:W-:Y:S01]  /*8700*/  FFMA.FTZ R196, R25, R24, R196 ;  /* 0x0000001819c47223 */ /* 0x000fe200000100c4 */
[----:B------:R-:W-:Y:S01]  /*8710*/  FMUL.FTZ R183, R183, UR5 ;  /* 0x00000005b7b77c20 */ /* 0x000fe20008410000 */
[----:B------:R-:W-:Y:S01]  /*8720*/  FFMA.FTZ R182, R25, R182, R21 ;  /* 0x000000b619b67223 */ /* 0x000fe20000010015 */
[----:B------:R-:W-:Y:S01]  /*8730*/  SHF.L.U32 R24, R111, 0x10, RZ ;  /* 0x000000106f187819 */ /* 0x000fe200000006ff */
[----:B------:R-:W-:Y:S01]  /*8740*/  IMAD.U32 R25, R63, 0x10000, RZ ;  /* 0x000100003f197824 */ /* 0x000fe200078e00ff */
[----:B------:R-:W-:Y:S01]  /*8750*/  SHF.L.U32 R192, R192, 0x10, RZ ;  /* 0x00000010c0c07819 */ /* 0x000fe200000006ff */
[----:B------:R-:W-:Y:S01]  /*8760*/  FFMA.FTZ R197, R183, R197, R22 ;  /* 0x000000c5b7c57223 */ /* 0x000fe20000010016 */
[----:B------:R-:W-:Y:S01]  /*8770*/  FADD.FTZ R21, R167, -UR4 ;  /* 0x80000004a7157e21 */ /* 0x000fe20008010000 */
[----:B------:R-:W-:Y:S01]  /*8780*/  FFMA.FTZ R183, R183, R24, R25 ;  /* 0x00000018b7b77223 */ /* 0x000fe20000010019 */
[----:B------:R-:W-:Y:S01]  /*8790*/  SHF.L.U32 R167, R198, 0x10, RZ ;  /* 0x00000010c6a77819 */ /* 0x000fe200000006ff */
[----:B------:R-:W-:Y:S01]  /*87a0*/  FFMA.FTZ R192, R158, R30, R192 ;  /* 0x0000001e9ec07223 */ /* 0x000fe200000100c0 */
[----:B------:R-:W-:Y:S01]  /*87b0*/  SHF.L.U32 R22, R195, 0x10, RZ ;  /* 0x00000010c3167819 */ /* 0x000fe200000006ff */
[----:B------:R-:W4:Y:S04]  /*87c0*/  LDL R198, [R1+0x74] ;  /* 0x0000740001c67983 */ /* 0x000f280000100800 */
[----:B------:R-:W4:Y:S04]  /*87d0*/  LDL R195, [R1+0x78] ;  /* 0x0000780001c37983 */ /* 0x000f280000100800 */
[----:B------:R-:W4:Y:S01]  /*87e0*/  LDL R158, [R1+0x7c] ;  /* 0x00007c00019e7983 */ /* 0x000f220000100800 */
[----:B--2---:R-:W-:-:S03]  /*87f0*/  SHF.L.U32 R25, R189, 0x10, RZ ;  /* 0x00000010bd197819 */ /* 0x004fc600000006ff */
[----:B------:R-:W2:Y:S01]  /*8800*/  LDL R189, [R1+0x80] ;  /* 0x0000800001bd7983 */ /* 0x000ea20000100800 */
[----:B------:R-:W-:Y:S01]  /*8810*/  FMUL.FTZ R21, R21, UR5 ;  /* 0x0000000515157c20 */ /* 0x000fe20008410000 */
[----:B------:R-:W-:Y:S01]  /*8820*/  FADD.FTZ R24, R169, -UR4 ;  /* 0x80000004a9187e21 */ /* 0x000fe20008010000 */
[----:B------:R-:W-:Y:S02]  /*8830*/  SHF.L.U32 R27, R132, 0x10, RZ ;  /* 0x00000010841b7819 */ /* 0x000fe400000006ff */
[C---:B------:R-:W-:Y:S01]  /*8840*/  FFMA.FTZ R167, R21.reuse, R167, R22 ;  /* 0x000000a715a77223 */ /* 0x040fe20000010016 */
[----:B------:R-:W-:Y:S01]  /*8850*/  FMUL.FTZ R24, R24, UR5 ;  /* 0x0000000518187c20 */ /* 0x000fe20008410000 */
[----:B------:R-:W-:Y:S02]  /*8860*/  IMAD.U32 R22, R92, 0x10000, RZ ;  /* 0x000100005c167824 */ /* 0x000fe400078e00ff */
[----:B-----5:R-:W-:Y:S02]  /*8870*/  IMAD.U32 R169, R194, 0x10000, RZ ;  /* 0x00010000c2a97824 */ /* 0x020fe400078e00ff */
[----:B------:R-:W-:Y:S01]  /*8880*/  FFMA.FTZ R27, R24, R27, R22 ;  /* 0x0000001b181b7223 */ /* 0x000fe20000010016 */
[----:B------:R-:W-:Y:S01]  /*8890*/  SHF.L.U32 R22, R64, 0x10, RZ ;  /* 0x0000001040167819 */ /* 0x000fe200000006ff */
[----:B------:R-:W-:Y:S01]  /*88a0*/  FADD.FTZ R30, R168, -UR4 ;  /* 0x80000004a81e7e21 */ /* 0x000fe20008010000 */
[----:B------:R-:W-:Y:S01]  /*88b0*/  FFMA.FTZ R169, R21, R169, R25 ;  /* 0x000000a915a97223 */ /* 0x000fe20000010019 */
[----:B------:R-:W-:Y:S01]  /*88c0*/  SHF.L.U32 R21, R104, 0x10, RZ ;  /* 0x0000001068157819 */ /* 0x000fe200000006ff */
[----:B------:R-:W5:Y:S01]  /*88d0*/  LDL R194, [R1+0x88] ;  /* 0x0000880001c27983 */ /* 0x000f620000100800 */
[----:B------:R-:W-:-:S03]  /*88e0*/  FMUL.FTZ R30, R30, UR5 ;  /* 0x000000051e1e7c20 */ /* 0x000fc60008410000 */
[----:B------:R-:W-:Y:S01]  /*88f0*/  FFMA.FTZ R24, R24, R21, R22 ;  /* 0x0000001518187223 */ /* 0x000fe20000010016 */
[----:B------:R-:W-:Y:S01]  /*8900*/  SHF.L.U32 R21, R187, 0x10, RZ ;  /* 0x00000010bb157819 */ /* 0x000fe200000006ff */
[----:B---3--:R-:W-:Y:S01]  /*8910*/  IMAD.U32 R22, R159, 0x10000, RZ ;  /* 0x000100009f167824 */ /* 0x008fe200078e00ff */
[----:B------:R-:W3:Y:S01]  /*8920*/  LDL R168, [R1+0x9c] ;  /* 0x00009c0001a87983 */ /* 0x000ee20000100800 */
[----:B----4-:R-:W-:-:S03]  /*8930*/  SHF.L.U32 R25, R190, 0x10, RZ ;  /* 0x00000010be197819 */ /* 0x010fc600000006ff */
[----:B------:R-:W4:Y:S01]  /*8940*/  LDL R187, [R1+0x90] ;  /* 0x0000900001bb7983 */ /* 0x000f220000100800 */
[----:B------:R-:W-:Y:S01]  /*8950*/  IMAD.U32 R31, R191, 0x10000, RZ ;  /* 0x00010000bf1f7824 */ /* 0x000fe200078e00ff */
[----:B------:R-:W-:Y:S02]  /*8960*/  SHF.L.U32 R159, R133, 0x10, RZ ;  /* 0x00000010859f7819 */ /* 0x000fe400000006ff */
[----:B------:R-:W5:Y:S01]  /*8970*/  LDL R191, [R1+0x8c] ;  /* 0x00008c0001bf7983 */ /* 0x000f620000100800 */
[C---:B------:R-:W-:Y:S01]  /*8980*/  FFMA.FTZ R31, R30.reuse, R31, R25 ;  /* 0x0000001f1e1f7223 */ /* 0x040fe20000010019 */
[----:B------:R-:W-:Y:S01]  /*8990*/  FFMA.FTZ R30, R30, R21, R22 ;  /* 0x000000151e1e7223 */ /* 0x000fe20000010016 */
[----:B------:R-:W-:Y:S01]  /*89a0*/  SHF.L.U32 R22, R93, 0x10, RZ ;  /* 0x000000105d167819 */ /* 0x000fe200000006ff */
[----:B------:R-:W-:Y:S01]  /*89b0*/  IMAD.U32 R25, R105, 0x10000, RZ ;  /* 0x0001000069197824 */ /* 0x000fe200078e00ff */
[----:B------:R-:W-:Y:S01]  /*89c0*/  SHF.L.U32 R21, R65, 0x10, RZ ;  /* 0x0000001041157819 */ /* 0x000fe200000006ff */
[----:B------:R-:W3:Y:S02]  /*89d0*/  LDL R190, [R1+0x84] ;  /* 0x0000840001be7983 */ /* 0x000ee40000100800 */
[----:B------:R-:W-:Y:S01]  /*89e0*/  FFMA.FTZ R159, R170, R159, R22 ;  /* 0x0000009faa9f7223 */ /* 0x000fe20000010016 */
[----:B------:R-:W-:-:S02]  /*89f0*/  F2FP.BF16.F32.PACK_AB R22, R20, R185 ;  /* 0x000000b91416723e */ /* 0x000fc400000010ff */
[----:B------:R-:W-:Y:S01]  /*8a00*/  F2FP.BF16.F32.PACK_AB R20, R163, R162 ;  /* 0x000000a2a314723e */ /* 0x000fe200000010ff */
[----:B------:R-:W-:Y:S01]  /*8a10*/  FADD.FTZ R162, R165, -UR4 ;  /* 0x80000004a5a27e21 */ /* 0x000fe20008010000 */
[----:B------:R-:W-:Y:S01]  /*8a20*/  FFMA.FTZ R25, R170, R25, R21 ;  /* 0x00000019aa197223 */ /* 0x000fe20000010015 */
[----:B------:R-:W-:Y:S02]  /*8a30*/  F2FP.BF16.F32.PACK_AB R21, R184, R17 ;  /* 0x00000011b815723e */ /* 0x000fe400000010ff */
[----:B------:R-:W-:Y:S01]  /*8a40*/  FMUL.FTZ R162, R162, UR5 ;  /* 0x00000005a2a27c20 */ /* 0x000fe20008410000 */
[----:B------:R-:W3:Y:S01]  /*8a50*/  LDL R184, [R1+0x98] ;  /* 0x0000980001b87983 */ /* 0x000ee20000100800 */
[----:B------:R-:W-:Y:S01]  /*8a60*/  SHF.L.U32 R170, R198, 0x10, RZ ;  /* 0x00000010c6aa7819 */ /* 0x000fe200000006ff */
[----:B------:R-:W-:Y:S01]  /*8a70*/  IMAD.U32 R165, R195, 0x10000, RZ ;  /* 0x00010000c3a57824 */ /* 0x000fe200078e00ff */
[----:B------:R-:W-:Y:S01]  /*8a80*/  F2FP.BF16.F32.PACK_AB R23, R186, R23 ;  /* 0x00000017ba17723e */ /* 0x000fe200000010ff */
[----:B------:R-:W3:Y:S01]  /*8a90*/  LDL R195, [R1+0x94] ;  /* 0x0000940001c37983 */ /* 0x000ee20000100800 */
[----:B------:R-:W-:Y:S01]  /*8aa0*/  SHF.L.U32 R158, R158, 0x10, RZ ;  /* 0x000000109e9e7819 */ /* 0x000fe200000006ff */
[----:B------:R-:W-:Y:S01]  /*8ab0*/  FFMA.FTZ R170, R162, R170, R165 ;  /* 0x000000aaa2aa7223 */ /* 0x000fe200000100a5 */
[----:B--2---:R-:W-:Y:S01]  /*8ac0*/  SHF.L.U32 R163, R189, 0x10, RZ ;  /* 0x00000010bda37819 */ /* 0x004fe200000006ff */
[----:B------:R-:W-:Y:S01]  /*8ad0*/  IMAD.WIDE.U32 R16, R16, 0x10, R250 ;  /* 0x0000001010107825 */ /* 0x000fe200078e00fa */
[----:B------:R-:W2:Y:S03]  /*8ae0*/  LDL R198, [R1+0xac] ;  /* 0x0000ac0001c67983 */ /* 0x000ea60000100800 */
[----:B------:R-:W-:Y:S01]  /*8af0*/  FFMA.FTZ R158, R162, R158, R163 ;  /* 0x0000009ea29e7223 */ /* 0x000fe200000100a3 */
[----:B------:R-:W2:Y:S04]  /*8b00*/  LDL R165, [R1+0xb4] ;  /* 0x0000b40001a57983 */ /* 0x000ea80000100800 */
[----:B------:R-:W2:Y:S04]  /*8b10*/  LDL R162, [R1+0xa0] ;  /* 0x0000a00001a27983 */ /* 0x000ea80000100800 */
[----:B------:R0:W-:Y:S04]  /*8b20*/  STG.E.128 desc[UR8][R16.64], R20 ;  /* 0x0000001410007986 */ /* 0x0001e8000c101d08 */
[----:B------:R-:W2:Y:S01]  /*8b30*/  LDL R163, [R1+0xb8] ;  /* 0x0000b80001a37983 */ /* 0x000ea20000100800 */
[----:B0-----:R-:W-:Y:S01]  /*8b40*/  FADD.FTZ R17, R166, -UR4 ;  /* 0x80000004a6117e21 */ /* 0x001fe20008010000 */
[----:B----4-:R-:W-:-:S02]  /*8b50*/  SHF.L.U32 R20, R187, 0x10, RZ ;  /* 0x00000010bb147819 */ /* 0x010fc400000006ff */
[----:B------:R-:W4:Y:S01]  /*8b60*/  LDL R166, [R1+0xb0] ;  /* 0x0000b00001a67983 */ /* 0x000f220000100800 */
[----:B-----5:R-:W-:Y:S02]  /*8b70*/  IMAD.U32 R185, R191, 0x10000, RZ ;  /* 0x00010000bfb97824 */ /* 0x020fe400078e00ff */
[----:B------:R-:W-:Y:S01]  /*8b80*/  FMUL.FTZ R17, R17, UR5 ;  /* 0x0000000511117c20 */ /* 0x000fe20008410000 */
[----:B------:R-:W-:-:S03]  /*8b90*/  FADD.FTZ R191, R173, -UR4 ;  /* 0x80000004adbf7e21 */ /* 0x000fc60008010000 */
[----:B------:R-:W-:Y:S01]  /*8ba0*/  FFMA.FTZ R185, R17, R185, R20 ;  /* 0x000000b911b97223 */ /* 0x000fe20000010014 */
[----:B------:R-:W-:Y:S01]  /*8bb0*/  FMUL.FTZ R191, R191, UR5 ;  /* 0x00000005bfbf7c20 */ /* 0x000fe20008410000 */
[----:B---3--:R-:W-:Y:S01]  /*8bc0*/  SHF.L.U32 R20, R184, 0x10, RZ ;  /* 0x00000010b8147819 */ /* 0x008fe200000006ff */
[----:B------:R-:W-:-:S04]  /*8bd0*/  IMAD.U32 R195, R195, 0x10000, RZ ;  /* 0x00010000c3c37824 */ /* 0x000fc800078e00ff */
[----:B------:R-:W-:Y:S01]  /*8be0*/  FFMA.FTZ R195, R191, R195, R20 ;  /* 0x000000c3bfc37223 */ /* 0x000fe20000010014 */
[----:B--2---:R-:W-:Y:S02]  /*8bf0*/  IMAD.U32 R20, R162, 0x10000, RZ ;  /* 0x00010000a2147824 */ /* 0x004fe400078e00ff */
[----:B------:R-:W2:Y:S01]  /*8c00*/  LDL R162, [R1+0xbc] ;  /* 0x0000bc0001a27983 */ /* 0x000ea20000100800 */
[----:B------:R-:W-:Y:S02]  /*8c10*/  SHF.L.U32 R190, R190, 0x10, RZ ;  /* 0x00000010bebe7819 */ /* 0x000fe400000006ff */
[----:B------:R-:W-:Y:S01]  /*8c20*/  SHF.L.U32 R21, R194, 0x10, RZ ;  /* 0x00000010c2157819 */ /* 0x000fe200000006ff */
[----:B------:R-:W-:Y:S01]  /*8c30*/  FADD.FTZ R23, R171, -UR4 ;  /* 0x80000004ab177e21 */ /* 0x000fe20008010000 */
[----:B------:R-:W-:-:S03]  /*8c40*/  SHF.L.U32 R186, R106, 0x10, RZ ;  /* 0x000000106aba7819 */ /* 0x000fc600000006ff */
[----:B------:R-:W-:Y:S01]  /*8c50*/  FFMA.FTZ R190, R17, R190, R21 ;  /* 0x000000be11be7223 */ /* 0x000fe20000010015 */
[----:B------:R-:W-:Y:S01]  /*8c60*/  FADD.FTZ R21, R172, -UR4 ;  /* 0x80000004ac157e21 */ /* 0x000fe20008010000 */
[----:B------:R-:W-:Y:S02]  /*8c70*/  IMAD.U32 R16, R66, 0x10000, RZ ;  /* 0x0001000042107824 */ /* 0x000fe400078e00ff */
[----:B------:R-:W-:Y:S01]  /*8c80*/  FMUL.FTZ R23, R23, UR5 ;  /* 0x0000000517177c20 */ /* 0x000fe20008410000 */
[----:B------:R-:W-:Y:S01]  /*8c90*/  SHF.L.U32 R17, R135, 0x10, RZ ;  /* 0x0000001087117819 */ /* 0x000fe200000006ff */
[----:B------:R-:W-:Y:S01]  /*8ca0*/  IMAD.U32 R194, R95, 0x10000, RZ ;  /* 0x000100005fc27824 */ /* 0x000fe200078e00ff */
[----:B------:R-:W-:Y:S01]  /*8cb0*/  SHF.L.U32 R189, R94, 0x10, RZ ;  /* 0x000000105ebd7819 */ /* 0x000fe200000006ff */
[----:B------:R-:W-:Y:S01]  /*8cc0*/  FMUL.FTZ R21, R21, UR5 ;  /* 0x0000000515157c20 */ /* 0x000fe20008410000 */
[----:B------:R-:W-:Y:S02]  /*8cd0*/  IMAD.U32 R22, R134, 0x10000, RZ ;  /* 0x0001000086167824 */ /* 0x000fe400078e00ff */
[----:B------:R-:W-:Y:S01]  /*8ce0*/  FFMA.FTZ R186, R23, R186, R16 ;  /* 0x000000ba17ba7223 */ /* 0x000fe20000010010 */
[----:B------:R-:W-:Y:S01]  /*8cf0*/  SHF.L.U32 R187, R107, 0x10, RZ ;  /* 0x000000106bbb7819 */ /* 0x000fe200000006ff */
[----:B------:R-:W-:Y:S01]  /*8d00*/  FFMA.FTZ R194, R21, R17, R194 ;  /* 0x0000001115c27223 */ /* 0x000fe200000100c2 */
[----:B------:R-:W-:Y:S01]  /*8d10*/  SHF.L.U32 R16, R67, 0x10, RZ ;  /* 0x0000001043107819 */ /* 0x000fe200000006ff */
[----:B------:R-:W-:Y:S01]  /*8d20*/  FFMA.FTZ R189, R23, R22, R189 ;  /* 0x0000001617bd7223 */ /* 0x000fe200000100bd */
[----:B------:R-:W-:Y:S01]  /*8d30*/  SHF.L.U32 R17, R168, 0x10, RZ ;  /* 0x00000010a8117819 */ /* 0x000fe200000006ff */
[----:B------:R-:W-:Y:S01]  /*8d40*/  FADD.FTZ R168, R178, -UR4 ;  /* 0x80000004b2a87e21 */ /* 0x000fe20008010000 */
[----:B------:R-:W3:Y:S01]  /*8d50*/  LDL R23, [R1+0xc0] ;  /* 0x0000c00001177983 */ /* 0x000ee20000100800 */
[----:B------:R-:W-:Y:S01]  /*8d60*/  FFMA.FTZ R187, R21, R187, R16 ;  /* 0x000000bb15bb7223 */ /* 0x000fe20000010010 */
[----:B------:R-:W-:Y:S01]  /*8d70*/  SHF.L.U32 R184, R128, 0x10, RZ ;  /* 0x0000001080b87819 */ /* 0x000fe200000006ff */
[----:B------:R-:W-:Y:S01]  /*8d80*/  FMUL.FTZ R168, R168, UR5 ;  /* 0x00000005a8a87c20 */ /* 0x000fe20008410000 */
[----:B------:R-:W-:Y:S01]  /*8d90*/  SHF.L.U32 R16, R96, 0x10, RZ ;  /* 0x0000001060107819 */ /* 0x000fe200000006ff */
[----:B------:R-:W-:Y:S01]  /*8da0*/  FADD.FTZ R171, R175, -UR4 ;  /* 0x80000004afab7e21 */ /* 0x000fe20008010000 */
[----:B------:R-:W-:Y:S01]  /*8db0*/  FFMA.FTZ R191, R191, R17, R20 ;  /* 0x00000011bfbf7223 */ /* 0x000fe20000010014 */
[----:B------:R-:W-:Y:S01]  /*8dc0*/  SHF.L.U32 R20, R68, 0x10, RZ ;  /* 0x0000001044147819 */ /* 0x000fe200000006ff */
[----:B------:R-:W-:-:S02]  /*8dd0*/  IMAD.U32 R17, R100, 0x10000, RZ ;  /* 0x0001000064117824 */ /* 0x000fc400078e00ff */
[----:B------:R-:W-:Y:S01]  /*8de0*/  FFMA.FTZ R184, R168, R184, R16 ;  /* 0x000000b8a8b87223 */ /* 0x000fe20000010010 */
[----:B------:R-:W-:Y:S01]  /*8df0*/  SHF.L.U32 R178, R200, 0x10, RZ ;  /* 0x00000010c8b27819 */ /* 0x000fe200000006ff */
[----:B------:R-:W-:Y:S01]  /*8e00*/  FMUL.FTZ R171, R171, UR5 ;  /* 0x00000005abab7c20 */ /* 0x000fe20008410000 */
[----:B------:R-:W-:Y:S02]  /*8e10*/  IMAD.U32 R16, R199, 0x10000, RZ ;  /* 0x00010000c7107824 */ /* 0x000fe400078e00ff */
[----:B------:R-:W-:Y:S01]  /*8e20*/  FFMA.FTZ R168, R168, R17, R20 ;  /* 0x00000011a8a87223 */ /* 0x000fe20000010014 */
[----:B----4-:R-:W-:Y:S01]  /*8e30*/  SHF.L.U32 R17, R166, 0x10, RZ ;  /* 0x00000010a6117819 */ /* 0x010fe200000006ff */
[----:B------:R-:W-:Y:S01]  /*8e40*/  FADD.FTZ R172, R179, -UR4 ;  /* 0x80000004b3ac7e21 */ /* 0x000fe20008010000 */
[----:B------:R-:W-:Y:S01]  /*8e50*/  FFMA.FTZ R178, R171, R178, R16 ;  /* 0x000000b2abb27223 */ /* 0x000fe20000010010 */
[----:B------:R-:W-:Y:S01]  /*8e60*/  SHF.L.U32 R16, R198, 0x10, RZ ;  /* 0x00000010c6107819 */ /* 0x000fe200000006ff */
[----:B------:R-:W-:Y:S01]  /*8e70*/  IMAD.U32 R21, R129, 0x10000, RZ ;  /* 0x0001000081157824 */ /* 0x000fe200078e00ff */
[----:B------:R-:W-:Y:S01]  /*8e80*/  SHF.L.U32 R22, R97, 0x10, RZ ;  /* 0x0000001061167819 */ /* 0x000fe200000006ff */
[----:B------:R-:W-:Y:S01]  /*8e90*/  FMUL.FTZ R172, R172, UR5 ;  /* 0x00000005acac7c20 */ /* 0x000fe20008410000 */
[----:B------:R-:W4:Y:S01]  /*8ea0*/  LDL R199, [R1+0xc8] ;  /* 0x0000c80001c77983 */ /* 0x000f220000100800 */
[----:B------:R-:W-:Y:S01]  /*8eb0*/  FFMA.FTZ R171, R171, R16, R17 ;  /* 0x00000010abab7223 */ /* 0x000fe20000010011 */
[----:B------:R-:W-:Y:S01]  /*8ec0*/  SHF.L.U32 R16, R101, 0x10, RZ ;  /* 0x0000001065107819 */ /* 0x000fe200000006ff */
[----:B------:R-:W-:Y:S01]  /*8ed0*/  IMAD.U32 R17, R69, 0x10000, RZ ;  /* 0x0001000045117824 */ /* 0x000fe200078e00ff */
[----:B------:R-:W5:Y:S01]  /*8ee0*/  LDL R198, [R1+0xcc] ;  /* 0x0000cc0001c67983 */ /* 0x000f620000100800 */
[----:B------:R-:W-:Y:S01]  /*8ef0*/  FADD.FTZ R20, R176, -UR4 ;  /* 0x80000004b0147e21 */ /* 0x000fe20008010000 */
[----:B------:R-:W-:-:S02]  /*8f00*/  FFMA.FTZ R176, R172, R21, R22 ;  /* 0x00000015acb07223 */ /* 0x000fc40000010016 */
[----:B------:R-:W5:Y:S01]  /*8f10*/  LDL R200, [R1+0xc4] ;  /* 0x0000c40001c87983 */ /* 0x000f620000100800 */
[----:B------:R-:W-:-:S03]  /*8f20*/  FFMA.FTZ R172, R172, R16, R17 ;  /* 0x00000010acac7223 */ /* 0x000fc60000010011 */
[----:B------:R-:W5:Y:S01]  /*8f30*/  LDL R175, [R1+0xd0] ;  /* 0x0000d00001af7983 */ /* 0x000f620000100800 */
[----:B------:R-:W-:Y:S02]  /*8f40*/  SHF.L.U32 R179, R165, 0x10, RZ ;  /* 0x00000010a5b37819 */ /* 0x000fe400000006ff */
[----:B------:R-:W-:Y:S01]  /*8f50*/  SHF.L.U32 R17, R163, 0x10, RZ ;  /* 0x00000010a3117819 */ /* 0x000fe200000006ff */
[----:B------:R-:W5:Y:S04]  /*8f60*/  LDL R166, [R1+0xd4] ;  /* 0x0000d40001a67983 */ /* 0x000f680000100800 */
[----:B------:R-:W5:Y:S04]  /*8f70*/  LDL R165, [R1+0xd8] ;  /* 0x0000d80001a57983 */ /* 0x000f680000100800 */
[----:B------:R-:W5:Y:S01]  /*8f80*/  LDL R163, [R1+0xdc] ;  /* 0x0000dc0001a37983 */ /* 0x000f620000100800 */
[----:B--2---:R-:W-:-:S03]  /*8f90*/  IMAD.U32 R173, R162, 0x10000, RZ ;  /* 0x00010000a2ad7824 */ /* 0x004fc600078e00ff */
[----:B------:R-:W2:Y:S01]  /*8fa0*/  LDL R162, [R1+0xe0] ;  /* 0x0000e00001a27983 */ /* 0x000ea20000100800 */
[----:B------:R-:W-:Y:S01]  /*8fb0*/  FMUL.FTZ R20, R20, UR5 ;  /* 0x0000000514147c20 */ /* 0x000fe20008410000 */
[----:B------:R-:W-:-:S03]  /*8fc0*/  FADD.FTZ R180, R180, -UR4 ;  /* 0x80000004b4b47e21 */ /* 0x000fc60008010000 */
[----:B------:R-:W-:Y:S01]  /*8fd0*/  FFMA.FTZ R179, R20, R179, R17 ;  /* 0x000000b314b37223 */ /* 0x000fe20000010011 */
[----:B------:R-:W-:Y:S01]  /*8fe0*/  FMUL.FTZ R180, R180, UR5 ;  /* 0x00000005b4b47c20 */ /* 0x000fe20008410000 */
[----:B------:R-:W-:Y:S01]  /*8ff0*/  IMAD.U32 R17, R98, 0x10000, RZ ;  /* 0x0001000062117824 */ /* 0x000fe200078e00ff */
[----:B------:R-:W-:Y:S02]  /*9000*/  F2FP.BF16.F32.PACK_AB R22, R196, R188 ;  /* 0x000000bcc416723e */ /* 0x000fe400000010ff */
[----:B------:R-:W-:Y:S02]  /*9010*/  F2FP.BF16.F32.PACK_AB R21, R192, R161 ;  /* 0x000000a1c015723e */ /* 0x000fe400000010ff */
[----:B---3--:R-:W-:-:S05]  /*9020*/  SHF.L.U32 R16, R23, 0x10, RZ ;  /* 0x0000001017107819 */ /* 0x008fca00000006ff */
[----:B------:R-:W-:Y:S01]  /*9030*/  FFMA.FTZ R173, R20, R173, R16 ;  /* 0x000000ad14ad7223 */ /* 0x000fe20000010010 */
[----:B------:R-:W-:Y:S02]  /*9040*/  SHF.L.U32 R16, R130, 0x10, RZ ;  /* 0x0000001082107819 */ /* 0x000fe400000006ff */
[----:B------:R-:W-:Y:S02]  /*9050*/  F2FP.BF16.F32.PACK_AB R23, R167, R197 ;  /* 0x000000c5a717723e */ /* 0x000fe400000010ff */
[----:B------:R-:W-:Y:S01]  /*9060*/  F2FP.BF16.F32.PACK_AB R20, R160, R19 ;  /* 0x00000013a014723e */ /* 0x000fe200000010ff */
[----:B------:R-:W-:Y:S01]  /*9070*/  FFMA.FTZ R188, R180, R16, R17 ;  /* 0x00000010b4bc7223 */ /* 0x000fe20000010011 */
[----:B------:R-:W-:Y:S01]  /*9080*/  IMAD.WIDE.U32 R16, R18, 0x10, R248 ;  /* 0x0000001012107825 */ /* 0x000fe200078e00f8 */
[----:B------:R-:W-:Y:S02]  /*9090*/  SHF.L.U32 R19, R102, 0x10, RZ ;  /* 0x0000001066137819 */ /* 0x000fe400000006ff */
[----:B------:R-:W-:-:S02]  /*90a0*/  SHF.L.U32 R160, R70, 0x10, RZ ;  /* 0x0000001046a07819 */ /* 0x000fc400000006ff */
[----:B------:R0:W-:Y:S01]  /*90b0*/  STG.E.128 desc[UR8][R16.64], R20 ;  /* 0x0000001410007986 */ /* 0x0001e2000c101d08 */
[----:B------:R-:W-:Y:S01]  /*90c0*/  FADD.FTZ R181, R181, -UR4 ;  /* 0x80000004b5b57e21 */ /* 0x000fe20008010000 */
[----:B------:R-:W-:Y:S01]  /*90d0*/  SHF.L.U32 R197, R131, 0x10, RZ ;  /* 0x0000001083c57819 */ /* 0x000fe200000006ff */
[----:B------:R-:W-:Y:S01]  /*90e0*/  FFMA.FTZ R180, R180, R19, R160 ;  /* 0x00000013b4b47223 */ /* 0x000fe200000100a0 */
[----:B----4-:R-:W-:Y:S01]  /*90f0*/  SHF.L.U32 R196, R199, 0x10, RZ ;  /* 0x00000010c7c47819 */ /* 0x010fe200000006ff */
[----:B------:R-:W-:Y:S01]  /*9100*/  FMUL.FTZ R181, R181, UR5 ;  /* 0x00000005b5b57c20 */ /* 0x000fe20008410000 */
[----:B------:R-:W-:Y:S01]  /*9110*/  SHF.L.U32 R19, R99, 0x10, RZ ;  /* 0x0000001063137819 */ /* 0x000fe200000006ff */
[----:B------:R-:W-:Y:S01]  /*9120*/  FADD.FTZ R192, R193, -UR4 ;  /* 0x80000004c1c07e21 */ /* 0x000fe20008010000 */
[----:B0-----:R-:W-:Y:S01]  /*9130*/  FADD.FTZ R20, R177, -UR4 ;  /* 0x80000004b1147e21 */ /* 0x001fe20008010000 */
[----:B-----5:R-:W-:Y:S01]  /*9140*/  SHF.L.U32 R16, R198, 0x10, RZ ;  /* 0x00000010c6107819 */ /* 0x020fe200000006ff */
[----:B------:R-:W-:-:S02]  /*9150*/  IMAD.U32 R17, R200, 0x10000, RZ ;  /* 0x00010000c8117824 */ /* 0x000fc400078e00ff */
[----:B------:R-:W-:Y:S02]  /*9160*/  IMAD.U32 R177, R175, 0x10000, RZ ;  /* 0x00010000afb17824 */ /* 0x000fe400078e00ff */
[----:B------:R-:W-:Y:S01]  /*9170*/  FMUL.FTZ R20, R20, UR5 ;  /* 0x0000000514147c20 */ /* 0x000fe20008410000 */
[----:B------:R-:W-:Y:S01]  /*9180*/  SHF.L.U32 R193, R166, 0x10, RZ ;  /* 0x00000010a6c17819 */ /* 0x000fe200000006ff */
[----:B------:R-:W-:Y:S01]  /*9190*/  FFMA.FTZ R197, R181, R197, R19 ;  /* 0x000000c5b5c57223 */ /* 0x000fe20000010013 */
[----:B------:R-:W-:Y:S01]  /*91a0*/  SHF.L.U32 R21, R71, 0x10, RZ ;  /* 0x0000001047157819 */ /* 0x000fe200000006ff */
[C---:B------:R-:W-:Y:S01]  /*91b0*/  FFMA.FTZ R196, R20.reuse, R17, R196 ;  /* 0x0000001114c47223 */ /* 0x040fe200000100c4 */
[----:B------:R-:W-:Y:S01]  /*91c0*/  FFMA.FTZ R177, R20, R16, R177 ;  /* 0x0000001014b17223 */ /* 0x000fe200000100b1 */
[----:B------:R-:W-:Y:S02]  /*91d0*/  IMAD.U32 R20, R165, 0x10000, RZ ;  /* 0x00010000a5147824 */ /* 0x000fe400078e00ff */
[----:B------:R-:W-:Y:S01]  /*91e0*/  FMUL.FTZ R192, R192, UR5 ;  /* 0x00000005c0c07c20 */ /* 0x000fe20008410000 */
[----:B------:R-:W-:Y:S01]  /*91f0*/  SHF.L.U32 R16, R163, 0x10, RZ ;  /* 0x00000010a3107819 */ /* 0x000fe200000006ff */
[----:B------:R-:W-:-:S02]  /*9200*/  IMAD.U32 R19, R103, 0x10000, RZ ;  /* 0x0001000067137824 */ /* 0x000fc400078e00ff */
[----:B------:R-:W-:Y:S01]  /*9210*/  FFMA.FTZ R193, R192, R193, R20 ;  /* 0x000000c1c0c17223 */ /* 0x000fe20000010014 */
[----:B------:R-:W-:-:S04]  /*9220*/  IMAD.WIDE.U32 R166, R18, 0x10, R250 ;  /* 0x0000001012a67825 */ /* 0x000fc800078e00fa */
[----:B------:R-:W-:Y:S01]  /*9230*/  FFMA.FTZ R181, R181, R19, R21 ;  /* 0x00000013b5b57223 */ /* 0x000fe20000010015 */
[----:B------:R-:W-:Y:S02]  /*9240*/  F2FP.BF16.F32.PACK_AB R19, R169, R183 ;  /* 0x000000b7a913723e */ /* 0x000fe400000010ff */
[----:B------:R-:W-:Y:S02]  /*9250*/  F2FP.BF16.F32.PACK_AB R18, R182, R157 ;  /* 0x0000009db612723e */ /* 0x000fe400000010ff */
[----:B------:R-:W-:Y:S02]  /*9260*/  F2FP.BF16.F32.PACK_AB R23, R195, R194 ;  /* 0x000000c2c317723e */ /* 0x000fe400000010ff */
[----:B------:R-:W-:Y:S02]  /*9270*/  F2FP.BF16.F32.PACK_AB R22, R190, R189 ;  /* 0x000000bdbe16723e */ /* 0x000fe400000010ff */
[----:B------:R-:W-:Y:S02]  /*9280*/  F2FP.BF16.F32.PACK_AB R21, R170, R159 ;  /* 0x0000009faa15723e */ /* 0x000fe400000010ff */
[----:B------:R-:W-:Y:S01]  /*9290*/  F2FP.BF16.F32.PACK_AB R20, R31, R27 ;  /* 0x0000001b1f14723e */ /* 0x000fe200000010ff */
[----:B------:R-:W-:Y:S01]  /*92a0*/  IMAD.WIDE.U32 R160, R174, 0x10, R248 ;  /* 0x00000010aea07825 */ /* 0x000fe200078e00f8 */
[----:B------:R-:W-:-:S02]  /*92b0*/  F2FP.BF16.F32.PACK_AB R27, R191, R187 ;  /* 0x000000bbbf1b723e */ /* 0x000fc400000010ff */
[----:B------:R-:W-:Y:S02]  /*92c0*/  F2FP.BF16.F32.PACK_AB R25, R158, R25 ;  /* 0x000000199e19723e */ /* 0x000fe400000010ff */
[----:B------:R-:W-:Y:S01]  /*92d0*/  F2FP.BF16.F32.PACK_AB R24, R30, R24 ;  /* 0x000000181e18723e */ /* 0x000fe200000010ff */
[----:B------:R-:W-:Y:S01]  /*92e0*/  IMAD.WIDE.U32 R174, R174, 0x10, R250 ;  /* 0x00000010aeae7825 */ /* 0x000fe200078e00fa */
[----:B------:R-:W-:Y:S02]  /*92f0*/  F2FP.BF16.F32.PACK_AB R31, R193, R197 ;  /* 0x000000c5c11f723e */ /* 0x000fe400000010ff */
[----:B------:R-:W-:Y:S02]  /*9300*/  F2FP.BF16.F32.PACK_AB R30, R196, R188 ;  /* 0x000000bcc41e723e */ /* 0x000fe400000010ff */
[----:B------:R-:W-:Y:S02]  /*9310*/  F2FP.BF16.F32.PACK_AB R158, R177, R180 ;  /* 0x000000b4b19e723e */ /* 0x000fe400000010ff */
[----:B------:R-:W-:Y:S01]  /*9320*/  F2FP.BF16.F32.PACK_AB R157, R173, R172 ;  /* 0x000000acad9d723e */ /* 0x000fe200000010ff */
[----:B------:R-:W-:-:S04]  /*9330*/  UIADD3 UR6, UPT, UPT, UR6, UR14, URZ ;  /* 0x0000000e06067290 */ /* 0x000fc8000fffe0ff */
[----:B------:R-:W-:Y:S02]  /*9340*/  UISETP.GE.AND UP1, UPT, UR6, UR15, UPT ;  /* 0x0000000f0600728c */ /* 0x000fe4000bf26270 */
[----:B------:R-:W-:Y:S01]  /*9350*/  UPLOP3.LUT UP3, UPT, UPT, UPT, UP3, 0x40, 0x4 ;  /* 0x000000000004789c */ /* 0x000fe20003f6e830 */
[----:B--2---:R-:W-:Y:S01]  /*9360*/  SHF.L.U32 R17, R162, 0x10, RZ ;  /* 0x00000010a2117819 */ /* 0x004fe200000006ff */
[----:B------:R-:W-:-:S04]  /*9370*/  IMAD.WIDE.U32 R162, R164, 0x10, R248 ;  /* 0x00000010a4a27825 */ /* 0x000fc800078e00f8 */
[----:B------:R-:W-:Y:S01]  /*9380*/  FFMA.FTZ R192, R192, R16, R17 ;  /* 0x00000010c0c07223 */ /* 0x000fe20000010011 */
[----:B------:R-:W-:Y:S02]  /*9390*/  F2FP.BF16.F32.PACK_AB R17, R156, R29 ;  /* 0x0000001d9c11723e */ /* 0x000fe400000010ff */
[----:B------:R-:W-:Y:S01]  /*93a0*/  F2FP.BF16.F32.PACK_AB R16, R26, R28 ;  /* 0x0000001c1a10723e */ /* 0x000fe200000010ff */
[----:B------:R-:W-:Y:S01]  /*93b0*/  IMAD.WIDE.U32 R164, R164, 0x10, R250 ;  /* 0x00000010a4a47825 */ /* 0x000fe200078e00fa */
[----:B------:R-:W-:Y:S02]  /*93c0*/  F2FP.BF16.F32.PACK_AB R26, R185, R186 ;  /* 0x000000bab91a723e */ /* 0x000fe400000010ff */
[----:B------:R-:W-:Y:S02]  /*93d0*/  F2FP.BF16.F32.PACK_AB R29, R179, R176 ;  /* 0x000000b0b31d723e */ /* 0x000fe400000010ff */
[----:B------:R-:W-:Y:S01]  /*93e0*/  F2FP.BF16.F32.PACK_AB R28, R178, R184 ;  /* 0x000000b8b21c723e */ /* 0x000fe200000010ff */
[----:B------:R1:W-:Y:S01]  /*93f0*/  STG.E.128 desc[UR8][R166.64], R16 ;  /* 0x00000010a6007986 */ /* 0x0003e2000c101d08 */
[----:B------:R-:W-:-:S02]  /*9400*/  F2FP.BF16.F32.PACK_AB R159, R192, R181 ;  /* 0x000000b5c09f723e */ /* 0x000fc400000010ff */
[----:B------:R-:W-:Y:S01]  /*9410*/  F2FP.BF16.F32.PACK_AB R156, R171, R168 ;  /* 0x000000a8ab9c723e */ /* 0x000fe200000010ff */
[----:B------:R1:W-:Y:S04]  /*9420*/  STG.E.128 desc[UR8][R162.64], R20 ;  /* 0x00000014a2007986 */ /* 0x0003e8000c101d08 */
[----:B------:R1:W-:Y:S04]  /*9430*/  STG.E.128 desc[UR8][R164.64], R24 ;  /* 0x00000018a4007986 */ /* 0x0003e8000c101d08 */
[----:B------:R1:W-:Y:S04]  /*9440*/  STG.E.128 desc[UR8][R160.64], R28 ;  /* 0x0000001ca0007986 */ /* 0x0003e8000c101d08 */
[----:B------:R1:W-:Y:S01]  /*9450*/  STG.E.128 desc[UR8][R174.64], R156 ;  /* 0x0000009cae007986 */ /* 0x0003e2000c101d08 */
[----:B------:R-:W-:Y:S05]  /*9460*/  BRA.U !UP1, `(.L_x_103) ;  /* 0xffffff8109b07547 */ /* 0x000fea000b83ffff */
[----:B------:R-:W-:Y:S05]  /*9470*/  EXIT ;  /* 0x000000000000794d */ /* 0x000fea0003800000 */
.L_x_104:
        /* <DEDUP_REMOVED lines=16> */
.L_x_27845:


//--------------------- .text._ZN10layer_norm31ln_parallel_residual_fwd_kernelINS_13Kernel_traitsI13__nv_bfloat16S2_S2_S2_fjLj7168ELj1ELj1ELj4ELj16ENS_18Kernel_traits_baseILj7168ES2_S2_S2_S2_fjLj128EEEEELb0ELb1ELb0EEEvNS_9FwdParamsE --------------------------
	.section	.text._ZN10layer_norm31ln_parallel_residual_fwd_kernelINS_13Kernel_traitsI13__nv_bfloat16S2_S2_S2_fjLj7168ELj1ELj1ELj4ELj16ENS_18Kernel_traits_baseILj7168ES2_S2_S2_S2_fjLj128EEEEELb0ELb1ELb0EEEvNS_9FwdParamsE,"ax",@progbits
	.align	128
        .global         _ZN10layer_norm31ln_parallel_residual_fwd_kernelINS_13Kernel_traitsI13__nv_bfloat16S2_S2_S2_fjLj7168ELj1ELj1ELj4ELj16ENS_18Kernel_traits_baseILj7168ES2_S2_S2_S2_fjLj128EEEEELb0ELb1ELb0EEEvNS_9FwdParamsE
        .type           _ZN10layer_norm31ln_parallel_residual_fwd_kernelINS_13Kernel_traitsI13__nv_bfloat16S2_S2_S2_fjLj7168ELj1ELj1ELj4ELj16ENS_18Kernel_traits_baseILj7168ES2_S2_S2_S2_fjLj128EEEEELb0ELb1ELb0EEEvNS_9FwdParamsE,@function
        .size           _ZN10layer_norm31ln_parallel_residual_fwd_kernelINS_13Kernel_traitsI13__nv_bfloat16S2_S2_S2_fjLj7168ELj1ELj1ELj4ELj16ENS_18Kernel_traits_baseILj7168ES2_S2_S2_S2_fjLj128EEEEELb0ELb1ELb0EEEvNS_9FwdParamsE,(.L_x_27846 - _ZN10layer_norm31ln_parallel_residual_fwd_kernelINS_13Kernel_traitsI13__nv_bfloat16S2_S2_S2_fjLj7168ELj1ELj1ELj4ELj16ENS_18Kernel_traits_baseILj7168ES2_S2_S2_S2_fjLj128EEEEELb0ELb1ELb0EEEvNS_9FwdParamsE)
        .other          _ZN10layer_norm31ln_parallel_residual_fwd_kernelINS_13Kernel_traitsI13__nv_bfloat16S2_S2_S2_fjLj7168ELj1ELj1ELj4ELj16ENS_18Kernel_traits_baseILj7168ES2_S2_S2_S2_fjLj128EEEEELb0ELb1ELb0EEEvNS_9FwdParamsE,@"STO_CUDA_ENTRY STV_DEFAULT"
_ZN10layer_norm31ln_parallel_residual_fwd_kernelINS_13Kernel_traitsI13__nv_bfloat16S2_S2_S2_fjLj7168ELj1ELj1ELj4ELj16ENS_18Kernel_traits_baseILj7168ES2_S2_S2_S2_fjLj128EEEEELb0ELb1ELb0EEEvNS_9FwdParamsE:
.text._ZN10layer_norm31ln_parallel_residual_fwd_kernelINS_13Kernel_traitsI13__nv_bfloat16S2_S2_S2_fjLj7168ELj1ELj1ELj4ELj16ENS_18Kernel_traits_baseILj7168ES2_S2_S2_S2_fjLj128EEEEELb0ELb1ELb0EEEvNS_9FwdParamsE:
[----:B------:R-:W-:Y:S01]  /*0000*/  LDC R1, c[0x0][0x37c] ;  /* 0x0000df00ff017b82 */ /* 0x000fe20000000800 */
[----:B------:R-:W0:Y:S01]  /*0010*/  S2R R192, SR_TID.X ;  /* 0x0000000000c07919 */ /* 0x000e220000002100 */
[----:B------:R-:W1:Y:S06]  /*0020*/  LDCU.64 UR8, c[0x0][0x438] ;  /* 0x00008700ff0877ac */ /* 0x000e6c0008000a00 */
[----:B------:R-:W2:Y:S01]  /*0030*/  LDC R3, c[0x0][0x388] ;  /* 0x0000e200ff037b82 */ /* 0x000ea20000000800 */
[----:B------:R-:W-:Y:S01]  /*0040*/  BSSY.RECONVERGENT B0, `(.L_x_105) ;  /* 0x000008a000007945 */ /* 0x000fe20003800200 */
[----:B------:R-:W3:Y:S06]  /*0050*/  LDCU.64 UR6, c[0x0][0x358] ;  /* 0x00006b00ff0677ac */ /* 0x000eec0008000a00 */
[----:B------:R-:W4:Y:S01]  /*0060*/  S2UR UR4, SR_CTAID.X ;  /* 0x00000000000479c3 */ /* 0x000f220000002500 */
[----:B-1----:R-:W-:-:S04]  /*0070*/  UISETP.NE.U32.AND UP0, UPT, UR8, URZ, UPT ;  /* 0x000000ff0800728c */ /* 0x002fc8000bf05070 */
[----:B------:R-:W-:Y:S01]  /*0080*/  UISETP.NE.AND.EX UP0, UPT, UR9, URZ, UPT, UP0 ;  /* 0x000000ff0900728c */ /* 0x000fe2000bf05300 */
[----:B--2---:R-:W-:-:S04]  /*0090*/  SHF.R.S32.HI R2, RZ, 0x1f, R3 ;  /* 0x0000001fff027819 */ /* 0x004fc80000011403 */
[----:B------:R-:W-:Y:S02]  /*00a0*/  LEA.HI R26, R2, R3, RZ, 0x3 ;  /* 0x00000003021a7211 */ /* 0x000fe400078f18ff */
[C---:B0-----:R-:W-:Y:S02]  /*00b0*/  LOP3.LUT R0, R192.reuse, 0x1f, RZ, 0xc0, !PT ;  /* 0x0000001fc0007812 */ /* 0x041fe400078ec0ff */
[----:B------:R-:W-:Y:S02]  /*00c0*/  LOP3.LUT R27, R192, 0x60, RZ, 0xc0, !PT ;  /* 0x00000060c01b7812 */ /* 0x000fe400078ec0ff */
[----:B----4-:R-:W-:Y:S02]  /*00d0*/  MOV R132, UR4 ;  /* 0x0000000400847c02 */ /* 0x010fe40008000f00 */
[C---:B------:R-:W-:Y:S02]  /*00e0*/  LOP3.LUT R131, R27.reuse, 0x7f, R0, 0x36, !PT ;  /* 0x0000007f1b837812 */ /* 0x040fe400078e3600 */
[----:B------:R-:W-:-:S02]  /*00f0*/  LOP3.LUT R29, R27, R0, RZ, 0xfc, !PT ;  /* 0x000000001b1d7212 */ /* 0x000fc400078efcff */
[----:B------:R-:W-:Y:S01]  /*0100*/  LEA.HI.SX32 R131, R26, R131, 0x1d ;  /* 0x000000831a837211 */ /* 0x000fe200078feaff */
[----:B---3--:R-:W-:Y:S06]  /*0110*/  BRA.U !UP0, `(.L_x_106) ;  /* 0x0000000108e47547 */ /* 0x008fec000b800000 */
[C---:B------:R-:W-:Y:S02]  /*0120*/  ISETP.GE.U32.AND P0, PT, R131.reuse, 0x80, PT ;  /* 0x000000808300780c */ /* 0x040fe40003f06070 */
[C---:B------:R-:W-:Y:S02]  /*0130*/  ISETP.GE.U32.AND P1, PT, R131.reuse, 0x100, PT ;  /* 0x000001008300780c */ /* 0x040fe40003f26070 */
[C---:B------:R-:W-:Y:S02]  /*0140*/  ISETP.GE.U32.AND P2, PT, R131.reuse, 0x180, PT ;  /* 0x000001808300780c */ /* 0x040fe40003f46070 */
[C---:B------:R-:W-:Y:S02]  /*0150*/  ISETP.GE.U32.AND P3, PT, R131.reuse, 0x200, PT ;  /* 0x000002008300780c */ /* 0x040fe40003f66070 */
[C---:B------:R-:W-:Y:S02]  /*0160*/  ISETP.GE.U32.AND P4, PT, R131.reuse, 0x280, PT ;  /* 0x000002808300780c */ /* 0x040fe40003f86070 */
[----:B------:R-:W-:-:S03]  /*0170*/  ISETP.GE.U32.AND P5, PT, R131, 0x300, PT ;  /* 0x000003008300780c */ /* 0x000fc60003fa6070 */
[----:B------:R-:W0:Y:S08]  /*0180*/  @P0 LDC.64 R2, c[0x0][0x3d0] ;  /* 0x0000f400ff020b82 */ /* 0x000e300000000a00 */
[----:B------:R-:W1:Y:S08]  /*0190*/  @P0 LDC.64 R4, c[0x0][0x438] ;  /* 0x00010e00ff040b82 */ /* 0x000e700000000a00 */
[----:B------:R-:W2:Y:S08]  /*01a0*/  @P1 LDC.64 R6, c[0x0][0x3d0] ;  /* 0x0000f400ff061b82 */ /* 0x000eb00000000a00 */
[----:B------:R-:W3:Y:S01]  /*01b0*/  @P1 LDC.64 R8, c[0x0][0x438] ;  /* 0x00010e00ff081b82 */ /* 0x000ee20000000a00 */
[----:B0-----:R-:W-:-:S05]  /*01c0*/  @P0 IMAD.WIDE.U32 R2, R29, 0x10, R2 ;  /* 0x000000101d020825 */ /* 0x001fca00078e0002 */
[----:B------:R0:W5:Y:S02]  /*01d0*/  @P0 LDG.E.128 R112, desc[UR6][R2.64] ;  /* 0x0000000602700981 */ /* 0x000164000c1e1d00 */
[----:B------:R-:W4:Y:S01]  /*01e0*/  @P2 LDC.64 R10, c[0x0][0x3d0] ;  /* 0x0000f400ff0a2b82 */ /* 0x000f220000000a00 */
[C---:B-1----:R-:W-:Y:S01]  /*01f0*/  @P0 IMAD.WIDE.U32 R4, R29.reuse, 0x10, R4 ;  /* 0x000000101d040825 */ /* 0x042fe200078e0004 */
[----:B------:R-:W-:-:S04]  /*0200*/  @P0 LOP3.LUT R29, R29, 0x80, RZ, 0xfc, !PT ;  /* 0x000000801d1d0812 */ /* 0x000fc800078efcff */
[----:B------:R0:W5:Y:S02]  /*0210*/  @P0 LD.E.128 R108, desc[UR6][R4.64] ;  /* 0x00000006046c0980 */ /* 0x000164000c101d00 */
[----:B------:R-:W1:Y:S01]  /*0220*/  @P2 LDC.64 R12, c[0x0][0x438] ;  /* 0x00010e00ff0c2b82 */ /* 0x000e620000000a00 */
[----:B--2---:R-:W-:-:S05]  /*0230*/  @P1 IMAD.WIDE.U32 R6, R29, 0x10, R6 ;  /* 0x000000101d061825 */ /* 0x004fca00078e0006 */
[----:B------:R0:W5:Y:S02]  /*0240*/  @P1 LDG.E.128 R104, desc[UR6][R6.64] ;  /* 0x0000000606681981 */ /* 0x000164000c1e1d00 */
[----:B------:R-:W2:Y:S01]  /*0250*/  @P3 LDC.64 R14, c[0x0][0x3d0] ;  /* 0x0000f400ff0e3b82 */ /* 0x000ea20000000a00 */
[----:B---3--:R-:W-:-:S04]  /*0260*/  @P1 IMAD.WIDE.U32 R8, R29, 0x10, R8 ;  /* 0x000000101d081825 */ /* 0x008fc800078e0008 */
[----:B------:R-:W-:Y:S01]  /*0270*/  @P1 VIADD R29, R29, 0x80 ;  /* 0x000000801d1d1836 */ /* 0x000fe20000000000 */
[----:B------:R0:W5:Y:S02]  /*0280*/  @P1 LD.E.128 R100, desc[UR6][R8.64] ;  /* 0x0000000608641980 */ /* 0x000164000c101d00 */
[----:B------:R-:W3:Y:S01]  /*0290*/  @P3 LDC.64 R16, c[0x0][0x438] ;  /* 0x00010e00ff103b82 */ /* 0x000ee20000000a00 */
[----:B----4-:R-:W-:-:S05]  /*02a0*/  @P2 IMAD.WIDE.U32 R10, R29, 0x10, R10 ;  /* 0x000000101d0a2825 */ /* 0x010fca00078e000a */
[----:B------:R0:W5:Y:S02]  /*02b0*/  @P2 LDG.E.128 R96, desc[UR6][R10.64] ;  /* 0x000000060a602981 */ /* 0x000164000c1e1d00 */
[----:B------:R-:W4:Y:S01]  /*02c0*/  @P4 LDC.64 R18, c[0x0][0x3d0] ;  /* 0x0000f400ff124b82 */ /* 0x000f220000000a00 */
[C---:B-1----:R-:W-:Y:S01]  /*02d0*/  @P2 IMAD.WIDE.U32 R12, R29.reuse, 0x10, R12 ;  /* 0x000000101d0c2825 */ /* 0x042fe200078e000c */
[----:B------:R-:W-:-:S04]  /*02e0*/  @P2 IADD3 R29, PT, PT, R29, 0x80, RZ ;  /* 0x000000801d1d2810 */ /* 0x000fc80007ffe0ff */
        /* <DEDUP_REMOVED lines=10> */
[----:B------:R0:W5:Y:S01]  /*0390*/  @P4 LDG.E.128 R80, desc[UR6][R18.64] ;  /* 0x0000000612504981 */ /* 0x000162000c1e1d00 */
[C---:B-1----:R-:W-:Y:S01]  /*03a0*/  @P4 IMAD.WIDE.U32 R20, R29.reuse, 0x10, R20 ;  /* 0x000000101d144825 */ /* 0x042fe200078e0014 */
[----:B------:R-:W-:-:S04]  /*03b0*/  @P4 IADD3 R29, PT, PT, R29, 0x80, RZ ;  /* 0x000000801d1d4810 */ /* 0x000fc80007ffe0ff */
[----:B------:R0:W5:Y:S01]  /*03c0*/  @P4 LD.E.128 R76, desc[UR6][R20.64] ;  /* 0x00000006144c4980 */ /* 0x000162000c101d00 */
[----:B--2---:R-:W-:-:S05]  /*03d0*/  @P5 IMAD.WIDE.U32 R22, R29, 0x10, R22 ;  /* 0x000000101d165825 */ /* 0x004fca00078e0016 */
[----:B------:R0:W5:Y:S01]  /*03e0*/  @P5 LDG.E.128 R72, desc[UR6][R22.64] ;  /* 0x0000000616485981 */ /* 0x000162000c1e1d00 */
[----:B---3--:R-:W-:-:S05]  /*03f0*/  @P5 IMAD.WIDE.U32 R24, R29, 0x10, R24 ;  /* 0x000000101d185825 */ /* 0x008fca00078e0018 */
[----:B------:R0:W5:Y:S01]  /*0400*/  @P5 LD.E.128 R68, desc[UR6][R24.64] ;  /* 0x0000000618445980 */ /* 0x000162000c101d00 */
[----:B------:R-:W-:Y:S01]  /*0410*/  ISETP.GE.U32.AND P1, PT, R131, 0x380, PT ;  /* 0x000003808300780c */ /* 0x000fe20003f26070 */
[----:B------:R-:W-:-:S12]  /*0420*/  @P5 VIADD R29, R29, 0x80 ;  /* 0x000000801d1d5836 */ /* 0x000fd80000000000 */
[----:B0-----:R-:W-:Y:S05]  /*0430*/  @!P1 BRA `(.L_x_107) ;  /* 0x0000000400289947 */ /* 0x001fea0003800000 */
[----:B------:R-:W0:Y:S08]  /*0440*/  LDC.64 R64, c[0x0][0x3d0] ;  /* 0x0000f400ff407b82 */ /* 0x000e300000000a00 */
[----:B------:R-:W1:Y:S01]  /*0450*/  LDC.64 R60, c[0x0][0x438] ;  /* 0x00010e00ff3c7b82 */ /* 0x000e620000000a00 */
[----:B0-----:R-:W-:-:S06]  /*0460*/  IMAD.WIDE.U32 R64, R29, 0x10, R64 ;  /* 0x000000101d407825 */ /* 0x001fcc00078e0040 */
[----:B------:R-:W5:Y:S01]  /*0470*/  LDG.E.128 R64, desc[UR6][R64.64] ;  /* 0x0000000640407981 */ /* 0x000f62000c1e1d00 */
[----:B-1----:R-:W-:-:S06]  /*0480*/  IMAD.WIDE.U32 R60, R29, 0x10, R60 ;  /* 0x000000101d3c7825 */ /* 0x002fcc00078e003c */
[----:B------:R-:W5:Y:S01]  /*0490*/  LD.E.128 R60, desc[UR6][R60.64] ;  /* 0x000000063c3c7980 */ /* 0x000f62000c101d00 */
[----:B------:R-:W-:Y:S05]  /*04a0*/  BRA `(.L_x_107) ;  /* 0x00000004000c7947 */ /* 0x000fea0003800000 */
.L_x_106:
        /* <DEDUP_REMOVED lines=10> */
[C---:B0-----:R-:W-:Y:S01]  /*0550*/  @P0 IMAD.WIDE.U32 R2, R29.reuse, 0x10, R2 ;  /* 0x000000101d020825 */ /* 0x041fe200078e0002 */
[----:B------:R-:W-:-:S04]  /*0560*/  @P0 LOP3.LUT R29, R29, 0x80, RZ, 0xfc, !PT ;  /* 0x000000801d1d0812 */ /* 0x000fc800078efcff */
[----:B------:R0:W5:Y:S02]  /*0570*/  @P0 LDG.E.128 R112, desc[UR6][R2.64] ;  /* 0x0000000602700981 */ /* 0x000164000c1e1d00 */
[----:B------:R-:W4:Y:S01]  /*0580*/  @P4 LDC.64 R10, c[0x0][0x3d0] ;  /* 0x0000f400ff0a4b82 */ /* 0x000f220000000a00 */
[C---:B-1----:R-:W-:Y:S01]  /*0590*/  @P1 IMAD.WIDE.U32 R4, R29.reuse, 0x10, R4 ;  /* 0x000000101d041825 */ /* 0x042fe200078e0004 */
[----:B------:R-:W-:-:S04]  /*05a0*/  @P1 IADD3 R29, PT, PT, R29, 0x80, RZ ;  /* 0x000000801d1d1810 */ /* 0x000fc80007ffe0ff */
[----:B------:R0:W5:Y:S02]  /*05b0*/  @P1 LDG.E.128 R104, desc[UR6][R4.64] ;  /* 0x0000000604681981 */ /* 0x000164000c1e1d00 */
[----:B------:R-:W1:Y:S01]  /*05c0*/  @P5 LDC.64 R12, c[0x0][0x3d0] ;  /* 0x0000f400ff0c5b82 */ /* 0x000e620000000a00 */
[----:B--2---:R-:W-:-:S04]  /*05d0*/  @P2 IMAD.WIDE.U32 R6, R29, 0x10, R6 ;  /* 0x000000101d062825 */ /* 0x004fc800078e0006 */
[----:B------:R-:W-:Y:S01]  /*05e0*/  @P2 VIADD R29, R29, 0x80 ;  /* 0x000000801d1d2836 */ /* 0x000fe20000000000 */
[----:B------:R0:W5:Y:S03]  /*05f0*/  @P2 LDG.E.128 R96, desc[UR6][R6.64] ;  /* 0x0000000606602981 */ /* 0x000166000c1e1d00 */
[C---:B---3--:R-:W-:Y:S01]  /*0600*/  @P3 IMAD.WIDE.U32 R8, R29.reuse, 0x10, R8 ;  /* 0x000000101d083825 */ /* 0x048fe200078e0008 */
[----:B------:R-:W-:-:S04]  /*0610*/  @P3 IADD3 R29, PT, PT, R29, 0x80, RZ ;  /* 0x000000801d1d3810 */ /* 0x000fc80007ffe0ff */
[----:B------:R0:W5:Y:S01]  /*0620*/  @P3 LDG.E.128 R88, desc[UR6][R8.64] ;  /* 0x0000000608583981 */ /* 0x000162000c1e1d00 */
[----:B----4-:R-:W-:-:S04]  /*0630*/  @P4 IMAD.WIDE.U32 R10, R29, 0x10, R10 ;  /* 0x000000101d0a4825 */ /* 0x010fc800078e000a */
[----:B------:R-:W-:Y:S01]  /*0640*/  @P4 VIADD R29, R29, 0x80 ;  /* 0x000000801d1d4836 */ /* 0x000fe20000000000 */
[----:B------:R0:W5:Y:S03]  /*0650*/  @P4 LDG.E.128 R80, desc[UR6][R10.64] ;  /* 0x000000060a504981 */ /* 0x000166000c1e1d00 */
[----:B-1----:R-:W-:-:S05]  /*0660*/  @P5 IMAD.WIDE.U32 R12, R29, 0x10, R12 ;  /* 0x000000101d0c5825 */ /* 0x002fca00078e000c */
[----:B------:R0:W5:Y:S01]  /*0670*/  @P5 LDG.E.128 R72, desc[UR6][R12.64] ;  /* 0x000000060c485981 */ /* 0x000162000c1e1d00 */
[----:B------:R-:W-:Y:S01]  /*0680*/  ISETP.GE.U32.AND P6, PT, R131, 0x380, PT ;  /* 0x000003808300780c */ /* 0x000fe20003fc6070 */
[----:B------:R-:W-:Y:S02]  /*0690*/  HFMA2 R70, -RZ, RZ, 0, 0 ;  /* 0x00000000ff467431 */ /* 0x000fe400000001ff */
[----:B------:R-:W-:Y:S01]  /*06a0*/  HFMA2 R102, -RZ, RZ, 0, 0 ;  /* 0x00000000ff667431 */ /* 0x000fe200000001ff */
[----:B------:R-:W-:Y:S01]  /*06b0*/  CS2R R68, SRZ ;  /* 0x0000000000447805 */ /* 0x000fe2000001ff00 */
[----:B------:R-:W-:Y:S01]  /*06c0*/  IMAD.MOV.U32 R78, RZ, RZ, RZ ;  /* 0x000000ffff4e7224 */ /* 0x000fe200078e00ff */
[----:B------:R-:W-:Y:S02]  /*06d0*/  CS2R R76, SRZ ;  /* 0x00000000004c7805 */ /* 0x000fe4000001ff00 */
[----:B------:R-:W-:Y:S02]  /*06e0*/  MOV R86, RZ ;  /* 0x000000ff00567202 */ /* 0x000fe40000000f00 */
[----:B------:R-:W-:Y:S01]  /*06f0*/  CS2R R84, SRZ ;  /* 0x0000000000547805 */ /* 0x000fe2000001ff00 */
[----:B------:R-:W-:Y:S01]  /*0700*/  IMAD.MOV.U32 R94, RZ, RZ, RZ ;  /* 0x000000ffff5e7224 */ /* 0x000fe200078e00ff */
[----:B------:R-:W-:-:S02]  /*0710*/  CS2R R92, SRZ ;  /* 0x00000000005c7805 */ /* 0x000fc4000001ff00 */
[----:B------:R-:W-:Y:S01]  /*0720*/  CS2R R100, SRZ ;  /* 0x0000000000647805 */ /* 0x000fe2000001ff00 */
[----:B------:R-:W-:Y:S01]  /*0730*/  IMAD.MOV.U32 R110, RZ, RZ, RZ ;  /* 0x000000ffff6e7224 */ /* 0x000fe200078e00ff */
[----:B------:R-:W-:Y:S02]  /*0740*/  CS2R R108, SRZ ;  /* 0x00000000006c7805 */ /* 0x000fe4000001ff00 */
[----:B------:R-:W-:Y:S01]  /*0750*/  @P0 MOV R111, RZ ;  /* 0x000000ff006f0202 */ /* 0x000fe20000000f00 */
[----:B------:R-:W-:Y:S01]  /*0760*/  @P1 IMAD.MOV.U32 R103, RZ, RZ, RZ ;  /* 0x000000ffff671224 */ /* 0x000fe200078e00ff */
[----:B------:R-:W-:Y:S01]  /*0770*/  @P2 MOV R95, RZ ;  /* 0x000000ff005f2202 */ /* 0x000fe20000000f00 */
[----:B------:R-:W-:Y:S01]  /*0780*/  @P3 IMAD.MOV.U32 R87, RZ, RZ, RZ ;  /* 0x000000ffff573224 */ /* 0x000fe200078e00ff */
[----:B------:R-:W-:Y:S01]  /*0790*/  @P4 MOV R79, RZ ;  /* 0x000000ff004f4202 */ /* 0x000fe20000000f00 */
[----:B------:R-:W-:Y:S01]  /*07a0*/  @P5 IMAD.MOV.U32 R71, RZ, RZ, RZ ;  /* 0x000000ffff475224 */ /* 0x000fe200078e00ff */
[----:B------:R-:W-:Y:S01]  /*07b0*/  @P5 IADD3 R29, PT, PT, R29, 0x80, RZ ;  /* 0x000000801d1d5810 */ /* 0x000fe20007ffe0ff */
[----:B0-----:R-:W-:Y:S06]  /*07c0*/  @!P6 BRA `(.L_x_107) ;  /* 0x000000000044e947 */ /* 0x001fec0003800000 */
[----:B------:R-:W0:Y:S02]  /*07d0*/  LDC.64 R64, c[0x0][0x3d0] ;  /* 0x0000f400ff407b82 */ /* 0x000e240000000a00 */
[----:B0-----:R-:W-:-:S06]  /*07e0*/  IMAD.WIDE.U32 R64, R29, 0x10, R64 ;  /* 0x000000101d407825 */ /* 0x001fcc00078e0040 */
        /* <DEDUP_REMOVED lines=15> */
.L_x_107:
[----:B------:R-:W-:Y:S05]  /*08e0*/  BSYNC.RECONVERGENT B0 ;  /* 0x0000000000007941 */ /* 0x000fea0003800200 */
.L_x_105:
[----:B------:R-:W0:Y:S02]  /*08f0*/  LDCU UR4, c[0x0][0x384] ;  /* 0x00007080ff0477ac */ /* 0x000e240008000800 */
[----:B0-----:R-:W-:-:S13]  /*0900*/  ISETP.GE.AND P1, PT, R132, UR4, PT ;  /* 0x0000000484007c0c */ /* 0x001fda000bf26270 */
[----:B------:R-:W-:Y:S05]  /*0910*/  @P1 EXIT ;  /* 0x000000000000194d */ /* 0x000fea0003800000 */
[----:B------:R-:W-:Y:S01]  /*0920*/  SHF.R.S32.HI R26, RZ, 0x3, R26 ;  /* 0x00000003ff1a7819 */ /* 0x000fe2000001141a */
[----:B------:R-:W0:Y:S01]  /*0930*/  LDC.64 R4, c[0x0][0x398] ;  /* 0x0000e600ff047b82 */ /* 0x000e220000000a00 */
[----:B------:R-:W0:Y:S01]  /*0940*/  LDCU.64 UR4, c[0x0][0x3a0] ;  /* 0x00007400ff0477ac */ /* 0x000e220008000a00 */
[----:B-----5:R-:W-:Y:S02]  /*0950*/  PRMT R129, R63, 0x7632, R129 ;  /* 0x000076323f817816 */ /* 0x020fe40000000081 */
[C---:B------:R-:W-:Y:S01]  /*0960*/  LOP3.LUT R2, R26.reuse, 0x7f, RZ, 0xc0, !PT ;  /* 0x0000007f1a027812 */ /* 0x040fe200078ec0ff */
[----:B------:R-:W-:Y:S01]  /*0970*/  IMAD.SHL.U32 R26, R26, 0x2, RZ ;  /* 0x000000021a1a7824 */ /* 0x000fe200078e00ff */
[----:B------:R-:W-:Y:S01]  /*0980*/  PRMT R128, R67, 0x7632, R128 ;  /* 0x0000763243807816 */ /* 0x000fe20000000080 */
[----:B------:R-:W-:Y:S01]  /*0990*/  UPLOP3.LUT UP1, UPT, UPT, UPT, UPT, 0x40, 0x4 ;  /* 0x000000000004789c */ /* 0x000fe20003f2e870 */
[----:B------:R-:W-:Y:S01]  /*09a0*/  PRMT R127, R62, 0x7632, R127 ;  /* 0x000076323e7f7816 */ /* 0x000fe2000000007f */
[----:B------:R-:W-:Y:S01]  /*09b0*/  IMAD R0, R0, -0x20, R2 ;  /* 0xffffffe000007824 */ /* 0x000fe200078e0202 */
[----:B------:R-:W-:Y:S01]  /*09c0*/  VIADDMNMX R2, R2, -R27, RZ, !PT ;  /* 0x8000001b02027246 */ /* 0x000fe200078001ff */
[----:B------:R-:W1:Y:S01]  /*09d0*/  LDCU UR10, c[0x0][0x388] ;  /* 0x00007100ff0a77ac */ /* 0x000e620008000800 */
[----:B------:R-:W-:-:S02]  /*09e0*/  LOP3.LUT R3, R26, 0xffffff00, RZ, 0xc0, !PT ;  /* 0xffffff001a037812 */ /* 0x000fc400078ec0ff */
[----:B------:R-:W-:Y:S01]  /*09f0*/  VIMNMX R2, PT, PT, R2, 0x20, PT ;  /* 0x0000002002027848 */ /* 0x000fe20003fe0100 */
[----:B------:R-:W2:Y:S01]  /*0a00*/  LDCU.U8 UR8, c[0x0][0x410] ;  /* 0x00008200ff0877ac */ /* 0x000ea20008000000 */
[----:B------:R-:W-:Y:S02]  /*0a10*/  VIMNMX R0, PT, PT, RZ, R0, !PT ;  /* 0x00000000ff007248 */ /* 0x000fe40007fe0100 */
[----:B------:R-:W-:Y:S01]  /*0a20*/  LEA R2, R2, R3, 0x3 ;  /* 0x0000000302027211 */ /* 0x000fe200078e18ff */
[----:B------:R-:W3:Y:S01]  /*0a30*/  LDCU UR9, c[0x0][0x400] ;  /* 0x00008000ff0977ac */ /* 0x000ee20008000800 */
[----:B------:R-:W-:Y:S02]  /*0a40*/  VIMNMX R0, PT, PT, R0, 0x20, PT ;  /* 0x0000002000007848 */ /* 0x000fe40003fe0100 */
[----:B------:R-:W-:Y:S01]  /*0a50*/  I2FP.F32.U32 R12, R2 ;  /* 0x00000002000c7245 */ /* 0x000fe20000201000 */
[----:B------:R-:W4:Y:S01]  /*0a60*/  LDCU.64 UR12, c[0x0][0x398] ;  /* 0x00007300ff0c77ac */ /* 0x000f220008000a00 */
[----:B0-----:R-:W-:Y:S01]  /*0a70*/  LOP3.LUT P1, RZ, R4, UR4, RZ, 0xfc, !PT ;  /* 0x0000000404ff7c12 */ /* 0x001fe2000f82fcff */
[----:B------:R-:W-:Y:S01]  /*0a80*/  IMAD R130, R0, 0x8, R3 ;  /* 0x0000000800827824 */ /* 0x000fe200078e0203 */
[----:B------:R-:W-:Y:S01]  /*0a90*/  PRMT R126, R66, 0x7632, R126 ;  /* 0x00007632427e7816 */ /* 0x000fe2000000007e */
[----:B------:R-:W0:Y:S01]  /*0aa0*/  LDCU.64 UR14, c[0x0][0x3a0] ;  /* 0x00007400ff0e77ac */ /* 0x000e220008000a00 */
[----:B------:R-:W0:Y:S01]  /*0ab0*/  MUFU.RCP R12, R12 ;  /* 0x0000000c000c7308 */ /* 0x000e220000001000 */
[----:B------:R-:W-:-:S02]  /*0ac0*/  LOP3.LUT P1, RZ, R5, UR5, RZ, 0xfc, P1 ;  /* 0x0000000505ff7c12 */ /* 0x000fc4000882fcff */
[----:B------:R-:W-:Y:S02]  /*0ad0*/  PRMT R125, R61, 0x7632, R125 ;  /* 0x000076323d7d7816 */ /* 0x000fe4000000007d */
[----:B------:R-:W-:Y:S02]  /*0ae0*/  PRMT R124, R65, 0x7632, R124 ;  /* 0x00007632417c7816 */ /* 0x000fe4000000007c */
[----:B------:R-:W-:Y:S02]  /*0af0*/  PRMT R123, R60, 0x7632, R123 ;  /* 0x000076323c7b7816 */ /* 0x000fe4000000007b */
[----:B------:R-:W-:Y:S02]  /*0b00*/  PRMT R122, R64, 0x7632, R122 ;  /* 0x00007632407a7816 */ /* 0x000fe4000000007a */
[----:B------:R-:W-:Y:S02]  /*0b10*/  PRMT R121, R71, 0x7632, R121 ;  /* 0x0000763247797816 */ /* 0x000fe40000000079 */
[----:B------:R-:W-:-:S02]  /*0b20*/  PRMT R120, R75, 0x7632, R120 ;  /* 0x000076324b787816 */ /* 0x000fc40000000078 */
        /* <DEDUP_REMOVED lines=45> */
[----:B01234-:R-:W-:-:S07]  /*0e00*/  PRMT R0, R112, 0x7632, R0 ;  /* 0x0000763270007816 */ /* 0x01ffce0000000000 */
.L_x_168:
[----:B------:R-:W-:Y:S01]  /*0e10*/  IMAD R116, R132, UR10, RZ ;  /* 0x0000000a84747c24 */ /* 0x000fe2000f8e02ff */
[----:B------:R-:W-:Y:S04]  /*0e20*/  BSSY.RECONVERGENT B0, `(.L_x_108) ;  /* 0x00000a9000007945 */ /* 0x000fe80003800200 */
[----:B------:R-:W-:-:S04]  /*0e30*/  SHF.R.S32.HI R117, RZ, 0x1f, R116 ;  /* 0x0000001fff757819 */ /* 0x000fc80000011474 */
[----:B------:R-:W-:-:S04]  /*0e40*/  LEA.HI R117, R117, R116, RZ, 0x3 ;  /* 0x0000007475757211 */ /* 0x000fc800078f18ff */
[----:B------:R-:W-:-:S04]  /*0e50*/  LEA.HI.SX32 R191, R117, R192, 0x1d ;  /* 0x000000c075bf7211 */ /* 0x000fc800078feaff */
[----:B------:R-:W-:Y:S01]  /*0e60*/  MOV R195, R191 ;  /* 0x000000bf00c37202 */ /* 0x000fe20000000f00 */
[----:B------:R-:W-:Y:S06]  /*0e70*/  @!P0 BRA `(.L_x_109) ;  /* 0x00000008008c8947 */ /* 0x000fec0003800000 */
[----:B------:R-:W-:Y:S01]  /*0e80*/  ISETP.NE.U32.AND P0, PT, RZ, UR12, PT ;  /* 0x0000000cff007c0c */ /* 0x000fe2000bf05070 */
[----:B------:R-:W0:Y:S01]  /*0e90*/  LDC.64 R116, c[0x0][0x390] ;  /* 0x0000e400ff747b82 */ /* 0x000e220000000a00 */
[----:B------:R-:W-:Y:S02]  /*0ea0*/  ISETP.NE.U32.AND P2, PT, RZ, UR14, PT ;  /* 0x0000000eff007c0c */ /* 0x000fe4000bf45070 */
[----:B------:R-:W-:Y:S02]  /*0eb0*/  ISETP.NE.AND.EX P0, PT, RZ, UR13, PT, P0 ;  /* 0x0000000dff007c0c */ /* 0x000fe4000bf05300 */
[----:B------:R-:W-:-:S11]  /*0ec0*/  ISETP.NE.AND.EX P2, PT, RZ, UR15, PT, P2 ;  /* 0x0000000fff007c0c */ /* 0x000fd6000bf45320 */
[----:B------:R-:W1:Y:S08]  /*0ed0*/  @P0 LDC.64 R192, c[0x0][0x398] ;  /* 0x0000e600ffc00b82 */ /* 0x000e700000000a00 */
[----:B------:R-:W2:Y:S01]  /*0ee0*/  @P2 LDC.64 R178, c[0x0][0x3a0] ;  /* 0x0000e800ffb22b82 */ /* 0x000ea20000000a00 */
[----:B0-----:R-:W-:-:S06]  /*0ef0*/  IMAD.WIDE.U32 R116, R191, 0x10, R116 ;  /* 0x00000010bf747825 */ /* 0x001fcc00078e0074 */
[----:B------:R-:W5:Y:S01]  /*0f00*/  LDG.E.128 R116, desc[UR6][R116.64] ;  /* 0x0000000674747981 */ /* 0x000f62000c1e1d00 */
[----:B-1----:R-:W-:-:S05]  /*0f10*/  @P0 IMAD.WIDE.U32 R192, R191, 0x10, R192 ;  /* 0x00000010bfc00825 */ /* 0x002fca00078e00c0 */
[----:B------:R0:W5:Y:S01]  /*0f20*/  @P0 LDG.E.128 R56, desc[UR6][R192.64] ;  /* 0x00000006c0380981 */ /* 0x000162000c1e1d00 */
[----:B--2---:R-:W-:-:S05]  /*0f30*/  @P2 IMAD.WIDE.U32 R178, R191, 0x10, R178 ;  /* 0x00000010bfb22825 */ /* 0x004fca00078e00b2 */
[----:B------:R0:W5:Y:S01]  /*0f40*/  @P2 LDG.E.128 R52, desc[UR6][R178.64] ;  /* 0x00000006b2342981 */ /* 0x000162000c1e1d00 */
[----:B------:R-:W-:Y:S05]  /*0f50*/  @!P0 BRA `(.L_x_110) ;  /* 0x00000004007c8947 */ /* 0x000fea0003800000 */
[----:B------:R-:W-:Y:S05]  /*0f60*/  @!P2 BRA `(.L_x_111) ;  /* 0x0000000000e4a947 */ /* 0x000fea0003800000 */
[C---:B-----5:R-:W-:Y:S01]  /*0f70*/  PRMT R48, R116.reuse, 0x7632, R48 ;  /* 0x0000763274307816 */ /* 0x060fe20000000030 */
[----:B------:R-:W-:Y:S01]  /*0f80*/  IMAD.U32 R116, R116, 0x10000, RZ ;  /* 0x0001000074747824 */ /* 0x000fe200078e00ff */
[----:B------:R-:W-:Y:S01]  /*0f90*/  SHF.L.U32 R145, R52, 0x10, RZ ;  /* 0x0000001034917819 */ /* 0x000fe200000006ff */
[----:B------:R-:W-:Y:S01]  /*0fa0*/  IMAD.U32 R49, R56, 0x10000, RZ ;  /* 0x0001000038317824 */ /* 0x000fe200078e00ff */
[----:B------:R-:W-:Y:S01]  /*0fb0*/  SHF.L.U32 R48, R48, 0x10, RZ ;  /* 0x0000001030307819 */ /* 0x000fe200000006ff */
[----:B------:R-:W-:Y:S01]  /*0fc0*/  IMAD.U32 R140, R59, 0x10000, RZ ;  /* 0x000100003b8c7824 */ /* 0x000fe200078e00ff */
[C---:B------:R-:W-:Y:S01]  /*0fd0*/  PRMT R50, R117.reuse, 0x7632, R50 ;  /* 0x0000763275327816 */ /* 0x040fe20000000032 */
[--C-:B------:R-:W-:Y:S01]  /*0fe0*/  FADD.FTZ R116, R116, R49.reuse ;  /* 0x0000003174747221 */ /* 0x100fe20000010000 */
[----:B------:R-:W-:Y:S01]  /*0ff0*/  PRMT R49, R56, 0x7632, R49 ;  /* 0x0000763238317816 */ /* 0x000fe20000000031 */
[----:B------:R-:W-:Y:S01]  /*1000*/  IMAD.U32 R173, R54, 0x10000, RZ ;  /* 0x0001000036ad7824 */ /* 0x000fe200078e00ff */
[----:B------:R-:W-:Y:S01]  /*1010*/  SHF.L.U32 R117, R117, 0x10, RZ ;  /* 0x0000001075757819 */ /* 0x000fe200000006ff */
[----:B------:R-:W-:Y:S01]  /*1020*/  FADD.FTZ R145, R116, R145 ;  /* 0x0000009174917221 */ /* 0x000fe20000010000 */
[C---:B------:R-:W-:Y:S01]  /*1030*/  PRMT R134, R118.reuse, 0x7632, R134 ;  /* 0x0000763276867816 */ /* 0x040fe20000000086 */
[----:B------:R-:W-:Y:S01]  /*1040*/  IMAD.U32 R49, R49, 0x10000, RZ ;  /* 0x0001000031317824 */ /* 0x000fe200078e00ff */
[----:B------:R-:W-:Y:S01]  /*1050*/  SHF.L.U32 R51, R118, 0x10, RZ ;  /* 0x0000001076337819 */ /* 0x000fe200000006ff */
[----:B------:R-:W-:Y:S01]  /*1060*/  IMAD.U32 R118, R57, 0x10000, RZ ;  /* 0x0001000039767824 */ /* 0x000fe200078e00ff */
[C---:B------:R-:W-:Y:S01]  /*1070*/  PRMT R138, R119.reuse, 0x7632, R138 ;  /* 0x00007632778a7816 */ /* 0x040fe2000000008a */
[----:B------:R-:W-:Y:S01]  /*1080*/  FADD.FTZ R49, R48, R49 ;  /* 0x0000003130317221 */ /* 0x000fe20000010000 */
[----:B------:R-:W-:Y:S01]  /*1090*/  SHF.L.U32 R136, R58, 0x10, RZ ;  /* 0x000000103a887819 */ /* 0x000fe200000006ff */
[----:B------:R-:W-:Y:S01]  /*10a0*/  IMAD.U32 R119, R119, 0x10000, RZ ;  /* 0x0001000077777824 */ /* 0x000fe200078e00ff */
[----:B------:R-:W-:Y:S01]  /*10b0*/  PRMT R48, R57, 0x7632, R48 ;  /* 0x0000763239307816 */ /* 0x000fe20000000030 */
[----:B------:R-:W-:Y:S01]  /*10c0*/  FADD.FTZ R117, R117, R118 ;  /* 0x0000007675757221 */ /* 0x000fe20000010000 */
[----:B------:R-:W-:Y:S01]  /*10d0*/  SHF.L.U32 R116, R53, 0x10, RZ ;  /* 0x0000001035747819 */ /* 0x000fe200000006ff */
[----:B------:R-:W-:Y:S01]  /*10e0*/  FADD.FTZ R136, R51, R136 ;  /* 0x0000008833887221 */ /* 0x000fe20000010000 */
[--C-:B------:R-:W-:Y:S01]  /*10f0*/  FADD.FTZ R175, R119, R140.reuse ;  /* 0x0000008c77af7221 */ /* 0x100fe20000010000 */
[----:B------:R-:W-:Y:S01]  /*1100*/  SHF.L.U32 R50, R50, 0x10, RZ ;  /* 0x0000001032327819 */ /* 0x000fe200000006ff */
[----:B------:R-:W-:Y:S01]  /*1110*/  IMAD.U32 R51, R48, 0x10000, RZ ;  /* 0x0001000030337824 */ /* 0x000fe200078e00ff */
[----:B------:R-:W-:Y:S01]  /*1120*/  PRMT R140, R59, 0x7632, R140 ;  /* 0x000076323b8c7816 */ /* 0x000fe2000000008c */
[----:B------:R-:W-:Y:S01]  /*1130*/  FADD.FTZ R159, R117, R116 ;  /* 0x00000074759f7221 */ /* 0x000fe20000010000 */
[----:B------:R-:W-:Y:S01]  /*1140*/  PRMT R118, R58, 0x7632, R118 ;  /* 0x000076323a767816 */ /* 0x000fe20000000076 */
[----:B------:R-:W-:Y:S01]  /*1150*/  FADD.FTZ R51, R50, R51 ;  /* 0x0000003332337221 */ /* 0x000fe20000010000 */
[----:B------:R-:W-:Y:S01]  /*1160*/  SHF.L.U32 R138, R138, 0x10, RZ ;  /* 0x000000108a8a7819 */ /* 0x000fe200000006ff */
[----:B0-----:R-:W-:Y:S01]  /*1170*/  IMAD.U32 R179, R140, 0x10000, RZ ;  /* 0x000100008cb37824 */ /* 0x001fe200078e00ff */
[----:B------:R-:W-:Y:S01]  /*1180*/  PRMT R117, R55, 0x7632, R117 ;  /* 0x0000763237757816 */ /* 0x000fe20000000075 */
[----:B------:R-:W-:Y:S01]  /*1190*/  IMAD.U32 R119, R118, 0x10000, RZ ;  /* 0x0001000076777824 */ /* 0x000fe200078e00ff */
[----:B------:R-:W-:Y:S01]  /*11a0*/  SHF.L.U32 R134, R134, 0x10, RZ ;  /* 0x0000001086867819 */ /* 0x000fe200000006ff */
[----:B------:R-:W-:Y:S01]  /*11b0*/  FADD.FTZ R138, R138, R179 ;  /* 0x000000b38a8a7221 */ /* 0x000fe20000010000 */
[----:B------:R-:W-:Y:S01]  /*11c0*/  PRMT R48, R52, 0x7632, R48 ;  /* 0x0000763234307816 */ /* 0x000fe20000000030 */
[----:B------:R-:W-:Y:S01]  /*11d0*/  IMAD.U32 R117, R117, 0x10000, RZ ;  /* 0x0001000075757824 */ /* 0x000fe200078e00ff */
[----:B------:R-:W-:Y:S01]  /*11e0*/  PRMT R116, R54, 0x7632, R116 ;  /* 0x0000763236747816 */ /* 0x000fe20000000074 */
[----:B------:R-:W-:Y:S01]  /*11f0*/  FADD.FTZ R119, R134, R119 ;  /* 0x0000007786777221 */ /* 0x000fe20000010000 */
[----:B------:R-:W-:Y:S01]  /*1200*/  PRMT R50, R53, 0x7632, R50 ;  /* 0x0000763235327816 */ /* 0x000fe20000000032 */
[----:B------:R-:W-:Y:S01]  /*1210*/  FADD.FTZ R173, R136, R173 ;  /* 0x000000ad88ad7221 */ /* 0x000fe20000010000 */
[----:B------:R-:W-:Y:S01]  /*1220*/  SHF.L.U32 R118, R55, 0x10, RZ ;  /* 0x0000001037767819 */ /* 0x000fe200000006ff */
[----:B------:R-:W-:Y:S01]  /*1230*/  FADD.FTZ R134, R138, R117 ;  /* 0x000000758a867221 */ /* 0x000fe20000010000 */
[----:B------:R-:W-:Y:S01]  /*1240*/  SHF.L.U32 R116, R116, 0x10, RZ ;  /* 0x0000001074747819 */ /* 0x000fe200000006ff */
[----:B------:R-:W-:Y:S01]  /*1250*/  IMAD.U32 R50, R50, 0x10000, RZ ;  /* 0x0001000032327824 */ /* 0x000fe200078e00ff */
[----:B------:R-:W-:Y:S01]  /*1260*/  SHF.L.U32 R48, R48, 0x10, RZ ;  /* 0x0000001030307819 */ /* 0x000fe200000006ff */
[----:B------:R-:W-:-:S02]  /*1270*/  FADD.FTZ R175, R175, R118 ;  /* 0x00000076afaf7221 */ /* 0x000fc40000010000 */
[----:B------:R-:W-:Y:S01]  /*1280*/  FADD.FTZ R136, R119, R116 ;  /* 0x0000007477887221 */ /* 0x000fe20000010000 */
[----:B------:R-:W-:Y:S01]  /*1290*/  FADD.FTZ R138, R51, R50 ;  /* 0x00000032338a7221 */ /* 0x000fe20000010000 */
[----:B------:R-:W-:Y:S01]  /*12a0*/  FADD.FTZ R140, R49, R48 ;  /* 0x00000030318c7221 */ /* 0x000fe20000010000 */
[----:B------:R-:W-:Y:S02]  /*12b0*/  F2FP.BF16.F32.PACK_AB R51, R134, R175 ;  /* 0x000000af8633723e */ /* 0x000fe400000010ff */
[----:B------:R-:W-:Y:S02]  /*12c0*/  F2FP.BF16.F32.PACK_AB R50, R136, R173 ;  /* 0x000000ad8832723e */ /* 0x000fe400000010ff */
[----:B------:R-:W-:Y:S02]  /*12d0*/  F2FP.BF16.F32.PACK_AB R49, R138, R159 ;  /* 0x0000009f8a31723e */ /* 0x000fe400000010ff */
[----:B------:R-:W-:Y:S01]  /*12e0*/  F2FP.BF16.F32.PACK_AB R48, R140, R145 ;  /* 0x000000918c30723e */ /* 0x000fe200000010ff */
[----:B------:R-:W-:Y:S06]  /*12f0*/  BRA `(.L_x_112) ;  /* 0x00000004005c7947 */ /* 0x000fec0003800000 */
.L_x_111:
[----:B-----5:R-:W-:Y:S01]  /*1300*/  PRMT R136, R117, 0x7632, R136 ;  /* 0x0000763275887816 */ /* 0x020fe20000000088 */
[----:B------:R-:W-:Y:S01]  /*1310*/  IMAD.U32 R48, R57, 0x10000, RZ ;  /* 0x0001000039307824 */ /* 0x000fe200078e00ff */
[----:B------:R-:W-:Y:S01]  /*1320*/  SHF.L.U32 R117, R117, 0x10, RZ ;  /* 0x0000001075757819 */ /* 0x000fe200000006ff */
[----:B0-----:R-:W-:Y:S01]  /*1330*/  IMAD.U32 R178, R119, 0x10000, RZ ;  /* 0x0001000077b27824 */ /* 0x001fe200078e00ff */
[C---:B------:R-:W-:Y:S01]  /*1340*/  PRMT R134, R116.reuse, 0x7632, R134 ;  /* 0x0000763274867816 */ /* 0x040fe20000000086 */
[----:B------:R-:W-:Y:S01]  /*1350*/  IMAD.U32 R116, R116, 0x10000, RZ ;  /* 0x0001000074747824 */ /* 0x000fe200078e00ff */
[----:B------:R-:W-:Y:S01]  /*1360*/  PRMT R140, R118, 0x7632, R140 ;  /* 0x00007632768c7816 */ /* 0x000fe2000000008c */
[--C-:B------:R-:W-:Y:S01]  /*1370*/  FADD.FTZ R159, R117, R48.reuse ;  /* 0x00000030759f7221 */ /* 0x100fe20000010000 */
[----:B------:R-:W-:Y:S01]  /*1380*/  PRMT R175, R119, 0x7632, R175 ;  /* 0x0000763277af7816 */ /* 0x000fe200000000af */
[----:B------:R-:W-:Y:S01]  /*1390*/  IMAD.U32 R117, R134, 0x10000, RZ ;  /* 0x0001000086757824 */ /* 0x000fe200078e00ff */
[----:B------:R-:W-:Y:S01]  /*13a0*/  PRMT R48, R56, 0x7632, R48 ;  /* 0x0000763238307816 */ /* 0x000fe20000000030 */
[----:B------:R-:W-:Y:S01]  /*13b0*/  IMAD.U32 R118, R118, 0x10000, RZ ;  /* 0x0001000076767824 */ /* 0x000fe200078e00ff */
[----:B------:R-:W-:Y:S01]  /*13c0*/  PRMT R49, R57, 0x7632, R49 ;  /* 0x0000763239317816 */ /* 0x000fe20000000031 */
[----:B------:R-:W-:Y:S01]  /*13d0*/  IMAD.U32 R119, R140, 0x10000, RZ ;  /* 0x000100008c777824 */ /* 0x000fe200078e00ff */
[----:B------:R-:W-:-:S02]  /*13e0*/  PRMT R50, R58, 0x7632, R50 ;  /* 0x000076323a327816 */ /* 0x000fc40000000032 */
[----:B------:R-:W-:Y:S01]  /*13f0*/  PRMT R51, R59, 0x7632, R51 ;  /* 0x000076323b337816 */ /* 0x000fe20000000033 */
[----:B------:R-:W-:Y:S01]  /*1400*/  IMAD.U32 R49, R49, 0x10000, RZ ;  /* 0x0001000031317824 */ /* 0x000fe200078e00ff */
[----:B------:R-:W-:Y:S02]  /*1410*/  SHF.L.U32 R145, R56, 0x10, RZ ;  /* 0x0000001038917819 */ /* 0x000fe400000006ff */
        /* <DEDUP_REMOVED lines=10> */
[----:B------:R-:W-:Y:S01]  /*14c0*/  SHF.L.U32 R48, R48, 0x10, RZ ;  /* 0x0000001030307819 */ /* 0x000fe200000006ff */
[----:B------:R-:W-:-:S02]  /*14d0*/  FADD.FTZ R134, R134, R51 ;  /* 0x0000003386867221 */ /* 0x000fc40000010000 */
[----:B------:R-:W-:Y:S01]  /*14e0*/  FADD.FTZ R136, R119, R50 ;  /* 0x0000003277887221 */ /* 0x000fe20000010000 */
[----:B------:R-:W-:Y:S01]  /*14f0*/  F2FP.BF16.F32.PACK_AB R49, R138, R159 ;  /* 0x0000009f8a31723e */ /* 0x000fe200000010ff */
[----:B------:R-:W-:Y:S01]  /*1500*/  FADD.FTZ R140, R117, R48 ;  /* 0x00000030758c7221 */ /* 0x000fe20000010000 */
[----:B------:R-:W-:Y:S02]  /*1510*/  F2FP.BF16.F32.PACK_AB R51, R134, R175 ;  /* 0x000000af8633723e */ /* 0x000fe400000010ff */
[----:B------:R-:W-:Y:S02]  /*1520*/  F2FP.BF16.F32.PACK_AB R50, R136, R173 ;  /* 0x000000ad8832723e */ /* 0x000fe400000010ff */
[----:B------:R-:W-:Y:S01]  /*1530*/  F2FP.BF16.F32.PACK_AB R48, R140, R145 ;  /* 0x000000918c30723e */ /* 0x000fe200000010ff */
[----:B------:R-:W-:Y:S06]  /*1540*/  BRA `(.L_x_112) ;  /* 0x0000000000c87947 */ /* 0x000fec0003800000 */
.L_x_110:
[----:B------:R-:W-:Y:S05]  /*1550*/  @!P2 BRA `(.L_x_113) ;  /* 0x000000000094a947 */ /* 0x000fea0003800000 */
        /* <DEDUP_REMOVED lines=37> */
.L_x_113:
        /* <DEDUP_REMOVED lines=12> */
.L_x_112:
[----:B------:R-:W1:Y:S01]  /*1870*/  @P1 LDC.64 R116, c[0x0][0x3a8] ;  /* 0x0000ea00ff741b82 */ /* 0x000e620000000a00 */
[C---:B------:R-:W-:Y:S02]  /*1880*/  VIADD R195, R191.reuse, 0x80 ;  /* 0x00000080bfc37836 */ /* 0x040fe40000000000 */
[----:B-1----:R-:W-:-:S05]  /*1890*/  @P1 IMAD.WIDE.U32 R116, R191, 0x10, R116 ;  /* 0x00000010bf741825 */ /* 0x002fca00078e0074 */
[----:B------:R1:W-:Y:S02]  /*18a0*/  @P1 STG.E.128 desc[UR6][R116.64], R48 ;  /* 0x0000003074001986 */ /* 0x0003e4000c101d06 */
.L_x_109:
[----:B------:R-:W-:Y:S05]  /*18b0*/  BSYNC.RECONVERGENT B0 ;  /* 0x0000000000007941 */ /* 0x000fea0003800200 */
.L_x_108:
[----:B------:R-:W-:Y:S01]  /*18c0*/  ISETP.GE.U32.AND P0, PT, R131, 0x100, PT ;  /* 0x000001008300780c */ /* 0x000fe20003f06070 */
[----:B------:R-:W-:Y:S03]  /*18d0*/  BSSY.RECONVERGENT B0, `(.L_x_114) ;  /* 0x00000ac000007945 */ /* 0x000fe60003800200 */
[----:B-1----:R-:W-:-:S09]  /*18e0*/  P2R R116, PR, RZ, 0x1 ;  /* 0x00000001ff747803 */ /* 0x002fd20000000000 */
[----:B------:R-:W-:Y:S05]  /*18f0*/  @!P0 BRA `(.L_x_115) ;  /* 0x0000000800a48947 */ /* 0x000fea0003800000 */
[----:B------:R-:W-:Y:S01]  /*1900*/  ISETP.NE.U32.AND P0, PT, RZ, UR12, PT ;  /* 0x0000000cff007c0c */ /* 0x000fe2000bf05070 */
[----:B------:R-:W1:Y:S01]  /*1910*/  LDC.64 R116, c[0x0][0x390] ;  /* 0x0000e400ff747b82 */ /* 0x000e620000000a00 */
[----:B------:R-:W-:Y:S02]  /*1920*/  ISETP.NE.U32.AND P2, PT, RZ, UR14, PT ;  /* 0x0000000eff007c0c */ /* 0x000fe4000bf45070 */
[----:B------:R-:W-:Y:S02]  /*1930*/  ISETP.NE.AND.EX P0, PT, RZ, UR13, PT, P0 ;  /* 0x0000000dff007c0c */ /* 0x000fe4000bf05300 */
[----:B------:R-:W-:-:S11]  /*1940*/  ISETP.NE.AND.EX P2, PT, RZ, UR15, PT, P2 ;  /* 0x0000000fff007c0c */ /* 0x000fd6000bf45320 */
[----:B0-----:R-:W0:Y:S08]  /*1950*/  @P0 LDC.64 R178, c[0x0][0x398] ;  /* 0x0000e600ffb20b82 */ /* 0x001e300000000a00 */
[----:B------:R-:W2:Y:S01]  /*1960*/  @P2 LDC.64 R142, c[0x0][0x3a0] ;  /* 0x0000e800ff8e2b82 */ /* 0x000ea20000000a00 */
[----:B-1----:R-:W-:-:S06]  /*1970*/  IMAD.WIDE.U32 R116, R195, 0x10, R116 ;  /* 0x00000010c3747825 */ /* 0x002fcc00078e0074 */
[----:B------:R-:W5:Y:S01]  /*1980*/  LDG.E.128 R116, desc[UR6][R116.64] ;  /* 0x0000000674747981 */ /* 0x000f62000c1e1d00 */
[----:B0-----:R-:W-:-:S05]  /*1990*/  @P0 IMAD.WIDE.U32 R178, R195, 0x10, R178 ;  /* 0x00000010c3b20825 */ /* 0x001fca00078e00b2 */
[----:B------:R0:W5:Y:S01]  /*19a0*/  @P0 LDG.E.128 R56, desc[UR6][R178.64] ;  /* 0x00000006b2380981 */ /* 0x000162000c1e1d00 */
[----:B--2---:R-:W-:-:S05]  /*19b0*/  @P2 IMAD.WIDE.U32 R142, R195, 0x10, R142 ;  /* 0x00000010c38e2825 */ /* 0x004fca00078e008e */
        /* <DEDUP_REMOVED lines=20> */
.L_x_117:
[C---:B-----5:R-:W-:Y:S01]  /*1b00*/  PRMT R144, R117.reuse, 0x7632, R144 ;  /* 0x0000763275907816 */ /* 0x060fe20000000090 */
[----:B------:R-:W-:Y:S01]  /*1b10*/  IMAD.U32 R117, R117, 0x10000, RZ ;  /* 0x0001000075757824 */ /* 0x000fe200078e00ff */
[----:B------:R-:W-:Y:S01]  /*1b20*/  SHF.L.U32 R48, R53, 0x10, RZ ;  /* 0x0000001035307819 */ /* 0x000fe200000006ff */
[----:B------:R-:W-:Y:S01]  /*1b30*/  IMAD.U32 R143, R52, 0x10000, RZ ;  /* 0x00010000348f7824 */ /* 0x000fe200078e00ff */
        /* <DEDUP_REMOVED lines=9> */
[----:B------:R-:W-:Y:S01]  /*1bd0*/  IMAD.U32 R116, R55, 0x10000, RZ ;  /* 0x0001000037747824 */ /* 0x000fe200078e00ff */
[----:B------:R-:W-:Y:S01]  /*1be0*/  PRMT R49, R53, 0x7632, R49 ;  /* 0x0000763235317816 */ /* 0x000fe20000000031 */
[----:B------:R-:W-:Y:S01]  /*1bf0*/  IMAD.U32 R148, R148, 0x10000, RZ ;  /* 0x0001000094947824 */ /* 0x000fe200078e00ff */
[----:B------:R-:W-:Y:S01]  /*1c00*/  PRMT R50, R54, 0x7632, R50 ;  /* 0x0000763236327816 */ /* 0x000fe20000000032 */
[----:B------:R-:W-:Y:S01]  /*1c10*/  IMAD.U32 R48, R48, 0x10000, RZ ;  /* 0x0001000030307824 */ /* 0x000fe200078e00ff */
[----:B------:R-:W-:-:S02]  /*1c20*/  PRMT R51, R55, 0x7632, R51 ;  /* 0x0000763237337816 */ /* 0x000fc40000000033 */
[----:B------:R-:W-:Y:S01]  /*1c30*/  SHF.L.U32 R177, R119, 0x10, RZ ;  /* 0x0000001077b17819 */ /* 0x000fe200000006ff */
[----:B------:R-:W-:Y:S01]  /*1c40*/  IMAD.U32 R50, R50, 0x10000, RZ ;  /* 0x0001000032327824 */ /* 0x000fe200078e00ff */
[----:B------:R-:W-:Y:S02]  /*1c50*/  SHF.L.U32 R118, R118, 0x10, RZ ;  /* 0x0000001076767819 */ /* 0x000fe400000006ff */
        /* <DEDUP_REMOVED lines=15> */
.L_x_116:
[----:B------:R-:W-:-:S04]  /*1d50*/  UISETP.NE.U32.AND UP0, UPT, UR14, URZ, UPT ;  /* 0x000000ff0e00728c */ /* 0x000fc8000bf05070 */
[----:B------:R-:W-:-:S09]  /*1d60*/  UISETP.NE.AND.EX UP0, UPT, UR15, URZ, UPT, UP0 ;  /* 0x000000ff0f00728c */ /* 0x000fd2000bf05300 */
[----:B------:R-:W-:Y:S05]  /*1d70*/  BRA.U UP0, `(.L_x_119) ;  /* 0x0000000100947547 */ /* 0x000fea000b800000 */
        /* <DEDUP_REMOVED lines=37> */
.L_x_119:
[----:B-----5:R-:W-:Y:S01]  /*1fd0*/  PRMT R49, R116, 0x7632, R49 ;  /* 0x0000763274317816 */ /* 0x020fe20000000031 */
[----:B------:R-:W-:Y:S01]  /*1fe0*/  IMAD.U32 R50, R52, 0x10000, RZ ;  /* 0x0001000034327824 */ /* 0x000fe200078e00ff */
[----:B------:R-:W-:Y:S01]  /*1ff0*/  PRMT R48, R56, 0x7632, R48 ;  /* 0x0000763238307816 */ /* 0x000fe20000000030 */
[----:B------:R-:W-:Y:S01]  /*2000*/  IMAD.U32 R157, R53, 0x10000, RZ ;  /* 0x00010000359d7824 */ /* 0x000fe200078e00ff */
[----:B------:R-:W-:Y:S01]  /*2010*/  SHF.L.U32 R116, R116, 0x10, RZ ;  /* 0x0000001074747819 */ /* 0x000fe200000006ff */
[----:B------:R-:W-:Y:S01]  /*2020*/  IMAD.U32 R49, R49, 0x10000, RZ ;  /* 0x0001000031317824 */ /* 0x000fe200078e00ff */
[----:B------:R-:W-:Y:S02]  /*2030*/  SHF.L.U32 R51, R56, 0x10, RZ ;  /* 0x0000001038337819 */ /* 0x000fe400000006ff */
[----:B------:R-:W-:Y:S02]  /*2040*/  SHF.L.U32 R142, R119, 0x10, RZ ;  /* 0x00000010778e7819 */ /* 0x000fe400000006ff */
[----:B------:R-:W-:Y:S01]  /*2050*/  SHF.L.U32 R143, R59, 0x10, RZ ;  /* 0x000000103b8f7819 */ /* 0x000fe200000006ff */
[----:B------:R-:W-:Y:S01]  /*2060*/  FADD.FTZ R51, R51, R116 ;  /* 0x0000007433337221 */ /* 0x000fe20000010000 */
[----:B------:R-:W-:-:S02]  /*2070*/  SHF.L.U32 R48, R48, 0x10, RZ ;  /* 0x0000001030307819 */ /* 0x000fc400000006ff */
[----:B------:R-:W-:Y:S01]  /*2080*/  PRMT R144, R117, 0x7632, R144 ;  /* 0x0000763275907816 */ /* 0x000fe20000000090 */
[----:B------:R-:W-:Y:S01]  /*2090*/  FADD.FTZ R177, R143, R142 ;  /* 0x0000008e8fb17221 */ /* 0x000fe20000010000 */
[----:B------:R-:W-:Y:S01]  /*20a0*/  SHF.L.U32 R116, R57, 0x10, RZ ;  /* 0x0000001039747819 */ /* 0x000fe200000006ff */
[--C-:B------:R-:W-:Y:S01]  /*20b0*/  FADD.FTZ R142, R49, R48.reuse ;  /* 0x00000030318e7221 */ /* 0x100fe20000010000 */
[----:B------:R-:W-:Y:S01]  /*20c0*/  FADD.FTZ R143, R50, R51 ;  /* 0x00000033328f7221 */ /* 0x000fe20000010000 */
[----:B------:R-:W-:Y:S01]  /*20d0*/  PRMT R48, R57, 0x7632, R48 ;  /* 0x0000763239307816 */ /* 0x000fe20000000030 */
[----:B------:R-:W-:Y:S01]  /*20e0*/  IMAD.U32 R117, R117, 0x10000, RZ ;  /* 0x0001000075757824 */ /* 0x000fe200078e00ff */
        /* <DEDUP_REMOVED lines=8> */
[----:B------:R-:W-:Y:S01]  /*2170*/  SHF.L.U32 R48, R48, 0x10, RZ ;  /* 0x0000001030307819 */ /* 0x000fe200000006ff */
[----:B------:R-:W-:Y:S01]  /*2180*/  IMAD.U32 R118, R118, 0x10000, RZ ;  /* 0x0001000076767824 */ /* 0x000fe200078e00ff */
[----:B------:R-:W-:Y:S01]  /*2190*/  SHF.L.U32 R49, R49, 0x10, RZ ;  /* 0x0000001031317819 */ /* 0x000fe200000006ff */
[----:B------:R-:W-:Y:S01]  /*21a0*/  IMAD.U32 R119, R58, 0x10000, RZ ;  /* 0x000100003a777824 */ /* 0x000fe200078e00ff */
[----:B------:R-:W-:Y:S01]  /*21b0*/  SHF.L.U32 R50, R50, 0x10, RZ ;  /* 0x0000001032327819 */ /* 0x000fe200000006ff */
[--C-:B------:R-:W-:Y:S01]  /*21c0*/  FADD.FTZ R144, R51, R48.reuse ;  /* 0x0000003033907221 */ /* 0x100fe20000010000 */
[----:B------:R-:W-:Y:S01]  /*21d0*/  PRMT R51, R55, 0x7632, R51 ;  /* 0x0000763237337816 */ /* 0x000fe20000000033 */
[--C-:B------:R-:W-:Y:S01]  /*21e0*/  FADD.FTZ R146, R146, R49.reuse ;  /* 0x0000003192927221 */ /* 0x100fe20000010000 */
[----:B------:R-:W-:Y:S01]  /*21f0*/  PRMT R48, R52, 0x7632, R48 ;  /* 0x0000763234307816 */ /* 0x000fe20000000030 */
[--C-:B------:R-:W-:Y:S01]  /*2200*/  FADD.FTZ R148, R117, R50.reuse ;  /* 0x0000003275947221 */ /* 0x100fe20000010000 */
[C---:B------:R-:W-:Y:S01]  /*2210*/  PRMT R50, R54.reuse, 0x7632, R50 ;  /* 0x0000763236327816 */ /* 0x040fe20000000032 */
[----:B------:R-:W-:Y:S01]  /*2220*/  FADD.FTZ R118, R119, R118 ;  /* 0x0000007677767221 */ /* 0x000fe20000010000 */
[----:B------:R-:W-:Y:S01]  /*2230*/  PRMT R49, R53, 0x7632, R49 ;  /* 0x0000763235317816 */ /* 0x000fe20000000031 */
[----:B------:R-:W-:Y:S01]  /*2240*/  FADD.FTZ R157, R157, R116 ;  /* 0x000000749d9d7221 */ /* 0x000fe20000010000 */
[----:B------:R-:W-:Y:S01]  /*2250*/  SHF.L.U32 R119, R51, 0x10, RZ ;  /* 0x0000001033777819 */ /* 0x000fe200000006ff */
[----:B------:R-:W-:Y:S01]  /*2260*/  IMAD.U32 R116, R55, 0x10000, RZ ;  /* 0x0001000037747824 */ /* 0x000fe200078e00ff */
[----:B------:R-:W-:Y:S01]  /*2270*/  SHF.L.U32 R171, R54, 0x10, RZ ;  /* 0x0000001036ab7819 */ /* 0x000fe200000006ff */
[----:B------:R-:W-:Y:S01]  /*2280*/  IMAD.U32 R117, R50, 0x10000, RZ ;  /* 0x0001000032757824 */ /* 0x000fe200078e00ff */
[----:B------:R-:W-:Y:S01]  /*2290*/  SHF.L.U32 R51, R49, 0x10, RZ ;  /* 0x0000001031337819 */ /* 0x000fe200000006ff */
[----:B------:R-:W-:-:S02]  /*22a0*/  IMAD.U32 R49, R48, 0x10000, RZ ;  /* 0x0001000030317824 */ /* 0x000fc400078e00ff */
[----:B------:R-:W-:Y:S01]  /*22b0*/  FADD.FTZ R177, R116, R177 ;  /* 0x000000b174b17221 */ /* 0x000fe20000010000 */
[----:B------:R-:W-:Y:S01]  /*22c0*/  FADD.FTZ R171, R171, R118 ;  /* 0x00000076abab7221 */ /* 0x000fe20000010000 */
[----:B------:R-:W-:Y:S01]  /*22d0*/  FADD.FTZ R148, R148, R119 ;  /* 0x0000007794947221 */ /* 0x000fe20000010000 */
[----:B------:R-:W-:Y:S01]  /*22e0*/  FADD.FTZ R146, R146, R117 ;  /* 0x0000007592927221 */ /* 0x000fe20000010000 */
[----:B------:R-:W-:Y:S01]  /*22f0*/  FADD.FTZ R144, R144, R51 ;  /* 0x0000003390907221 */ /* 0x000fe20000010000 */
[----:B------:R-:W-:Y:S02]  /*2300*/  FADD.FTZ R142, R142, R49 ;  /* 0x000000318e8e7221 */ /* 0x000fe40000010000 */
[----:B------:R-:W-:Y:S02]  /*2310*/  F2FP.BF16.F32.PACK_AB R51, R148, R177 ;  /* 0x000000b19433723e */ /* 0x000fe400000010ff */
[----:B------:R-:W-:Y:S02]  /*2320*/  F2FP.BF16.F32.PACK_AB R50, R146, R171 ;  /* 0x000000ab9232723e */ /* 0x000fe400000010ff */
[----:B------:R-:W-:-:S02]  /*2330*/  F2FP.BF16.F32.PACK_AB R49, R144, R157 ;  /* 0x0000009d9031723e */ /* 0x000fc400000010ff */
[----:B------:R-:W-:-:S07]  /*2340*/  F2FP.BF16.F32.PACK_AB R48, R142, R143 ;  /* 0x0000008f8e30723e */ /* 0x000fce00000010ff */
.L_x_118:
[----:B------:R-:W0:Y:S02]  /*2350*/  @P1 LDC.64 R116, c[0x0][0x3a8] ;  /* 0x0000ea00ff741b82 */ /* 0x000e240000000a00 */
[C---:B0-----:R-:W-:Y:S01]  /*2360*/  @P1 IMAD.WIDE.U32 R116, R195.reuse, 0x10, R116 ;  /* 0x00000010c3741825 */ /* 0x041fe200078e0074 */
[----:B------:R-:W-:-:S04]  /*2370*/  IADD3 R195, PT, PT, R195, 0x80, RZ ;  /* 0x00000080c3c37810 */ /* 0x000fc80007ffe0ff */
[----:B------:R1:W-:Y:S03]  /*2380*/  @P1 STG.E.128 desc[UR6][R116.64], R48 ;  /* 0x0000003074001986 */ /* 0x0003e6000c101d06 */
.L_x_115:
[----:B------:R-:W-:Y:S05]  /*2390*/  BSYNC.RECONVERGENT B0 ;  /* 0x0000000000007941 */ /* 0x000fea0003800200 */
.L_x_114:
        /* <DEDUP_REMOVED lines=36> */
.L_x_123:
[----:B-----5:R-:W-:Y:S01]  /*25e0*/  PRMT R152, R117, 0x7632, R152 ;  /* 0x0000763275987816 */ /* 0x020fe20000000098 */
[----:B------:R-:W-:Y:S01]  /*25f0*/  IMAD.U32 R48, R53, 0x10000, RZ ;  /* 0x0001000035307824 */ /* 0x000fe200078e00ff */
[----:B------:R-:W-:Y:S01]  /*2600*/  SHF.L.U32 R117, R117, 0x10, RZ ;  /* 0x0000001075757819 */ /* 0x000fe200000006ff */
[C---:B------:R-:W-:Y:S01]  /*2610*/  IMAD.U32 R181, R119.reuse, 0x10000, RZ ;  /* 0x0001000077b57824 */ /* 0x040fe200078e00ff */
[C---:B------:R-:W-:Y:S01]  /*2620*/  PRMT R150, R116.reuse, 0x7632, R150 ;  /* 0x0000763274967816 */ /* 0x040fe20000000096 */
[----:B------:R-:W-:Y:S01]  /*2630*/  IMAD.U32 R116, R116, 0x10000, RZ ;  /* 0x0001000074747824 */ /* 0x000fe200078e00ff */
[----:B------:R-:W-:Y:S01]  /*2640*/  SHF.L.U32 R141, R52, 0x10, RZ ;  /* 0x00000010348d7819 */ /* 0x000fe200000006ff */
[----:B------:R-:W-:Y:S01]  /*2650*/  FADD.FTZ R155, R48, R117 ;  /* 0x00000075309b7221 */ /* 0x000fe20000010000 */
[C---:B------:R-:W-:Y:S01]  /*2660*/  PRMT R154, R118.reuse, 0x7632, R154 ;  /* 0x00007632769a7816 */ /* 0x040fe2000000009a */
[----:B------:R-:W-:Y:S01]  /*2670*/  IMAD.U32 R118, R118, 0x10000, RZ ;  /* 0x0001000076767824 */ /* 0x000fe200078e00ff */
[----:B------:R-:W-:Y:S01]  /*2680*/  PRMT R156, R119, 0x7632, R156 ;  /* 0x00007632779c7816 */ /* 0x000fe2000000009c */
[----:B------:R-:W-:Y:S01]  /*2690*/  FADD.FTZ R141, R141, R116 ;  /* 0x000000748d8d7221 */ /* 0x000fe20000010000 */
        /* <DEDUP_REMOVED lines=25> */
.L_x_122:
[----:B------:R-:W-:-:S04]  /*2830*/  UISETP.NE.U32.AND UP0, UPT, UR14, URZ, UPT ;  /* 0x000000ff0e00728c */ /* 0x000fc8000bf05070 */
[----:B------:R-:W-:-:S09]  /*2840*/  UISETP.NE.AND.EX UP0, UPT, UR15, URZ, UPT, UP0 ;  /* 0x000000ff0f00728c */ /* 0x000fd2000bf05300 */
[----:B------:R-:W-:Y:S05]  /*2850*/  BRA.U UP0, `(.L_x_125) ;  /* 0x0000000100947547 */ /* 0x000fea000b800000 */
        /* <DEDUP_REMOVED lines=17> */
[C---:B------:R-:W-:Y:S02]  /*2970*/  PRMT R51, R59.reuse, 0x7632, R51 ;  /* 0x000076323b337816 */ /* 0x040fe40000000033 */
        /* <DEDUP_REMOVED lines=9> */
[----:B------:R-:W-:-:S02]  /*2a10*/  SHF.L.U32 R49, R49, 0x10, RZ ;  /* 0x0000001031317819 */ /* 0x000fc400000006ff */
[----:B------:R-:W-:Y:S01]  /*2a20*/  SHF.L.U32 R48, R48, 0x10, RZ ;  /* 0x0000001030307819 */ /* 0x000fe200000006ff */
[----:B------:R-:W-:Y:S01]  /*2a30*/  FADD.FTZ R156, R156, R51 ;  /* 0x000000339c9c7221 */ /* 0x000fe20000010000 */
[----:B------:R-:W-:Y:S01]  /*2a40*/  F2FP.BF16.F32.PACK_AB R50, R154, R169 ;  /* 0x000000a99a32723e */ /* 0x000fe200000010ff */
[----:B------:R-:W-:Y:S02]  /*2a50*/  FADD.FTZ R152, R152, R49 ;  /* 0x0000003198987221 */ /* 0x000fe40000010000 */
[----:B------:R-:W-:Y:S01]  /*2a60*/  FADD.FTZ R150, R117, R48 ;  /* 0x0000003075967221 */ /* 0x000fe20000010000 */
[----:B------:R-:W-:Y:S02]  /*2a70*/  F2FP.BF16.F32.PACK_AB R51, R156, R181 ;  /* 0x000000b59c33723e */ /* 0x000fe400000010ff */
[----:B------:R-:W-:Y:S02]  /*2a80*/  F2FP.BF16.F32.PACK_AB R49, R152, R155 ;  /* 0x0000009b9831723e */ /* 0x000fe400000010ff */
[----:B------:R-:W-:Y:S01]  /*2a90*/  F2FP.BF16.F32.PACK_AB R48, R150, R141 ;  /* 0x0000008d9630723e */ /* 0x000fe200000010ff */
[----:B------:R-:W-:Y:S06]  /*2aa0*/  BRA `(.L_x_124) ;  /* 0x0000000000e07947 */ /* 0x000fec0003800000 */
.L_x_125:
[C---:B-----5:R-:W-:Y:S01]  /*2ab0*/  PRMT R49, R116.reuse, 0x7632, R49 ;  /* 0x0000763274317816 */ /* 0x060fe20000000031 */
[----:B------:R-:W-:Y:S01]  /*2ac0*/  IMAD.U32 R116, R116, 0x10000, RZ ;  /* 0x0001000074747824 */ /* 0x000fe200078e00ff */
[----:B------:R-:W-:Y:S01]  /*2ad0*/  PRMT R48, R56, 0x7632, R48 ;  /* 0x0000763238307816 */ /* 0x000fe20000000030 */
[----:B------:R-:W-:Y:S01]  /*2ae0*/  IMAD.U32 R169, R54, 0x10000, RZ ;  /* 0x0001000036a97824 */ /* 0x000fe200078e00ff */
[----:B------:R-:W-:Y:S01]  /*2af0*/  SHF.L.U32 R51, R56, 0x10, RZ ;  /* 0x0000001038337819 */ /* 0x000fe200000006ff */
[----:B------:R-:W-:Y:S01]  /*2b00*/  IMAD.U32 R49, R49, 0x10000, RZ ;  /* 0x0001000031317824 */ /* 0x000fe200078e00ff */
[----:B------:R-:W-:Y:S02]  /*2b10*/  SHF.L.U32 R141, R119, 0x10, RZ ;  /* 0x00000010778d7819 */ /* 0x000fe400000006ff */
[----:B------:R-:W-:Y:S01]  /*2b20*/  SHF.L.U32 R150, R59, 0x10, RZ ;  /* 0x000000103b967819 */ /* 0x000fe200000006ff */
[----:B------:R-:W-:Y:S01]  /*2b30*/  FADD.FTZ R51, R51, R116 ;  /* 0x0000007433337221 */ /* 0x000fe20000010000 */
[----:B------:R-:W-:Y:S01]  /*2b40*/  SHF.L.U32 R48, R48, 0x10, RZ ;  /* 0x0000001030307819 */ /* 0x000fe200000006ff */
[----:B------:R-:W-:Y:S01]  /*2b50*/  IMAD.U32 R116, R57, 0x10000, RZ ;  /* 0x0001000039747824 */ /* 0x000fe200078e00ff */
[----:B------:R-:W-:Y:S01]  /*2b60*/  SHF.L.U32 R50, R52, 0x10, RZ ;  /* 0x0000001034327819 */ /* 0x000fe200000006ff */
[----:B------:R-:W-:Y:S01]  /*2b70*/  FADD.FTZ R181, R150, R141 ;  /* 0x0000008d96b57221 */ /* 0x000fe20000010000 */
[----:B------:R-:W-:Y:S01]  /*2b80*/  PRMT R152, R117, 0x7632, R152 ;  /* 0x0000763275987816 */ /* 0x000fe20000000098 */
[--C-:B------:R-:W-:Y:S01]  /*2b90*/  FADD.FTZ R150, R49, R48.reuse ;  /* 0x0000003031967221 */ /* 0x100fe20000010000 */
[----:B------:R-:W-:Y:S01]  /*2ba0*/  SHF.L.U32 R117, R117, 0x10, RZ ;  /* 0x0000001075757819 */ /* 0x000fe200000006ff */
[----:B------:R-:W-:Y:S01]  /*2bb0*/  FADD.FTZ R141, R50, R51 ;  /* 0x00000033328d7221 */ /* 0x000fe20000010000 */
[----:B------:R-:W-:-:S02]  /*2bc0*/  PRMT R48, R57, 0x7632, R48 ;  /* 0x0000763239307816 */ /* 0x000fc40000000030 */
[----:B------:R-:W-:Y:S01]  /*2bd0*/  PRMT R154, R118, 0x7632, R154 ;  /* 0x00007632769a7816 */ /* 0x000fe2000000009a */
[----:B------:R-:W-:Y:S01]  /*2be0*/  FADD.FTZ R116, R116, R117 ;  /* 0x0000007574747221 */ /* 0x000fe20000010000 */
[----:B------:R-:W-:Y:S01]  /*2bf0*/  PRMT R49, R58, 0x7632, R49 ;  /* 0x000076323a317816 */ /* 0x000fe20000000031 */
[----:B------:R-:W-:Y:S01]  /*2c00*/  IMAD.U32 R118, R118, 0x10000, RZ ;  /* 0x0001000076767824 */ /* 0x000fe200078e00ff */
[----:B------:R-:W-:Y:S01]  /*2c10*/  PRMT R156, R119, 0x7632, R156 ;  /* 0x00007632779c7816 */ /* 0x000fe2000000009c */
[----:B------:R-:W-:Y:S01]  /*2c20*/  IMAD.U32 R154, R154, 0x10000, RZ ;  /* 0x000100009a9a7824 */ /* 0x000fe200078e00ff */
[----:B------:R-:W-:Y:S02]  /*2c30*/  PRMT R50, R59, 0x7632, R50 ;  /* 0x000076323b327816 */ /* 0x000fe40000000032 */
[----:B------:R-:W-:Y:S02]  /*2c40*/  SHF.L.U32 R51, R152, 0x10, RZ ;  /* 0x0000001098337819 */ /* 0x000fe400000006ff */
[----:B------:R-:W-:Y:S01]  /*2c50*/  SHF.L.U32 R48, R48, 0x10, RZ ;  /* 0x0000001030307819 */ /* 0x000fe200000006ff */
        /* <DEDUP_REMOVED lines=10> */
[----:B------:R-:W-:Y:S01]  /*2d00*/  PRMT R49, R53, 0x7632, R49 ;  /* 0x0000763235317816 */ /* 0x000fe20000000031 */
[----:B------:R-:W-:Y:S01]  /*2d10*/  FADD.FTZ R155, R155, R116 ;  /* 0x000000749b9b7221 */ /* 0x000fe20000010000 */
[----:B------:R-:W-:Y:S01]  /*2d20*/  PRMT R48, R52, 0x7632, R48 ;  /* 0x0000763234307816 */ /* 0x000fe20000000030 */
[----:B------:R-:W-:Y:S01]  /*2d30*/  FADD.FTZ R169, R169, R118 ;  /* 0x00000076a9a97221 */ /* 0x000fe20000010000 */
[----:B------:R-:W-:-:S02]  /*2d40*/  PRMT R50, R54, 0x7632, R50 ;  /* 0x0000763236327816 */ /* 0x000fc40000000032 */
[----:B------:R-:W-:Y:S02]  /*2d50*/  SHF.L.U32 R119, R51, 0x10, RZ ;  /* 0x0000001033777819 */ /* 0x000fe400000006ff */
[----:B------:R-:W-:Y:S01]  /*2d60*/  SHF.L.U32 R51, R49, 0x10, RZ ;  /* 0x0000001031337819 */ /* 0x000fe200000006ff */
[----:B------:R-:W-:Y:S01]  /*2d70*/  IMAD.U32 R117, R50, 0x10000, RZ ;  /* 0x0001000032757824 */ /* 0x000fe200078e00ff */
[----:B------:R-:W-:Y:S01]  /*2d80*/  SHF.L.U32 R116, R55, 0x10, RZ ;  /* 0x0000001037747819 */ /* 0x000fe200000006ff */
[----:B------:R-:W-:Y:S01]  /*2d90*/  FADD.FTZ R156, R156, R119 ;  /* 0x000000779c9c7221 */ /* 0x000fe20000010000 */
[----:B------:R-:W-:Y:S01]  /*2da0*/  SHF.L.U32 R49, R48, 0x10, RZ ;  /* 0x0000001030317819 */ /* 0x000fe200000006ff */
[----:B------:R-:W-:Y:S01]  /*2db0*/  FADD.FTZ R154, R154, R117 ;  /* 0x000000759a9a7221 */ /* 0x000fe20000010000 */
[----:B------:R-:W-:Y:S01]  /*2dc0*/  FADD.FTZ R152, R152, R51 ;  /* 0x0000003398987221 */ /* 0x000fe20000010000 */
[----:B------:R-:W-:Y:S02]  /*2dd0*/  FADD.FTZ R181, R116, R181 ;  /* 0x000000b574b57221 */ /* 0x000fe40000010000 */
[----:B------:R-:W-:Y:S01]  /*2de0*/  FADD.FTZ R150, R150, R49 ;  /* 0x0000003196967221 */ /* 0x000fe20000010000 */
[----:B------:R-:W-:-:S02]  /*2df0*/  F2FP.BF16.F32.PACK_AB R50, R154, R169 ;  /* 0x000000a99a32723e */ /* 0x000fc400000010ff */
[----:B------:R-:W-:Y:S02]  /*2e00*/  F2FP.BF16.F32.PACK_AB R51, R156, R181 ;  /* 0x000000b59c33723e */ /* 0x000fe400000010ff */
[----:B------:R-:W-:Y:S02]  /*2e10*/  F2FP.BF16.F32.PACK_AB R49, R152, R155 ;  /* 0x0000009b9831723e */ /* 0x000fe400000010ff */
[----:B------:R-:W-:-:S07]  /*2e20*/  F2FP.BF16.F32.PACK_AB R48, R150, R141 ;  /* 0x0000008d9630723e */ /* 0x000fce00000010ff */
.L_x_124:
[----:B------:R-:W0:Y:S02]  /*2e30*/  @P1 LDC.64 R116, c[0x0][0x3a8] ;  /* 0x0000ea00ff741b82 */ /* 0x000e240000000a00 */
[----:B0-----:R-:W-:-:S04]  /*2e40*/  @P1 IMAD.WIDE.U32 R116, R195, 0x10, R116 ;  /* 0x00000010c3741825 */ /* 0x001fc800078e0074 */
[----:B------:R-:W-:Y:S01]  /*2e50*/  VIADD R195, R195, 0x80 ;  /* 0x00000080c3c37836 */ /* 0x000fe20000000000 */
[----:B------:R1:W-:Y:S06]  /*2e60*/  @P1 STG.E.128 desc[UR6][R116.64], R48 ;  /* 0x0000003074001986 */ /* 0x0003ec000c101d06 */
.L_x_121:
[----:B------:R-:W-:Y:S05]  /*2e70*/  BSYNC.RECONVERGENT B0 ;  /* 0x0000000000007941 */ /* 0x000fea0003800200 */
.L_x_120:
[----:B------:R-:W-:Y:S01]  /*2e80*/  ISETP.GE.U32.AND P2, PT, R131, 0x200, PT ;  /* 0x000002008300780c */ /* 0x000fe20003f46070 */
[----:B------:R-:W-:-:S12]  /*2e90*/  BSSY.RECONVERGENT B0, `(.L_x_126) ;  /* 0x00000ab000007945 */ /* 0x000fd80003800200 */
[----:B------:R-:W-:Y:S05]  /*2ea0*/  @!P2 BRA `(.L_x_127) ;  /* 0x0000000800a4a947 */ /* 0x000fea0003800000 */
[----:B------:R-:W-:Y:S01]  /*2eb0*/  ISETP.NE.U32.AND P0, PT, RZ, UR12, PT ;  /* 0x0000000cff007c0c */ /* 0x000fe2000bf05070 */
[----:B-1----:R-:W1:Y:S01]  /*2ec0*/  LDC.64 R116, c[0x0][0x390] ;  /* 0x0000e400ff747b82 */ /* 0x002e620000000a00 */
        /* <DEDUP_REMOVED lines=17> */
[----:B-----5:R-:W-:Y:S01]  /*2fe0*/  PRMT R160, R117, 0x7632, R160 ;  /* 0x0000763275a07816 */ /* 0x020fe200000000a0 */
[----:B------:R-:W-:Y:S01]  /*2ff0*/  IMAD.U32 R167, R118, 0x10000, RZ ;  /* 0x0001000076a77824 */ /* 0x000fe200078e00ff */
[----:B------:R-:W-:Y:S02]  /*3000*/  PRMT R158, R116, 0x7632, R158 ;  /* 0x00007632749e7816 */ /* 0x000fe4000000009e */
        /* <DEDUP_REMOVED lines=10> */
.L_x_129:
[C---:B-----5:R-:W-:Y:S01]  /*30b0*/  PRMT R160, R117.reuse, 0x7632, R160 ;  /* 0x0000763275a07816 */ /* 0x060fe200000000a0 */
[----:B------:R-:W-:Y:S01]  /*30c0*/  IMAD.U32 R139, R52, 0x10000, RZ ;  /* 0x00010000348b7824 */ /* 0x000fe200078e00ff */
[----:B------:R-:W-:Y:S01]  /*30d0*/  SHF.L.U32 R117, R117, 0x10, RZ ;  /* 0x0000001075757819 */ /* 0x000fe200000006ff */
[----:B------:R-:W-:Y:S01]  /*30e0*/  IMAD.U32 R183, R119, 0x10000, RZ ;  /* 0x0001000077b77824 */ /* 0x000fe200078e00ff */
[----:B------:R-:W-:Y:S01]  /*30f0*/  SHF.L.U32 R48, R53, 0x10, RZ ;  /* 0x0000001035307819 */ /* 0x000fe200000006ff */
[----:B------:R-:W-:Y:S01]  /*3100*/  IMAD.U32 R160, R160, 0x10000, RZ ;  /* 0x00010000a0a07824 */ /* 0x000fe200078e00ff */
[C---:B------:R-:W-:Y:S01]  /*3110*/  PRMT R158, R116.reuse, 0x7632, R158 ;  /* 0x00007632749e7816 */ /* 0x040fe2000000009e */
[----:B------:R-:W-:Y:S01]  /*3120*/  IMAD.U32 R116, R116, 0x10000, RZ ;  /* 0x0001000074747824 */ /* 0x000fe200078e00ff */
[----:B------:R-:W-:Y:S01]  /*3130*/  PRMT R162, R118, 0x7632, R162 ;  /* 0x0000763276a27816 */ /* 0x000fe200000000a2 */
[----:B------:R-:W-:Y:S01]  /*3140*/  FADD.FTZ R153, R48, R117 ;  /* 0x0000007530997221 */ /* 0x000fe20000010000 */
[----:B------:R-:W-:Y:S01]  /*3150*/  PRMT R164, R119, 0x7632, R164 ;  /* 0x0000763277a47816 */ /* 0x000fe200000000a4 */
[----:B------:R-:W-:Y:S01]  /*3160*/  FADD.FTZ R139, R139, R116 ;  /* 0x000000748b8b7221 */ /* 0x000fe20000010000 */
[----:B------:R-:W-:-:S02]  /*3170*/  PRMT R48, R52, 0x7632, R48 ;  /* 0x0000763234307816 */ /* 0x000fc40000000030 */
[----:B------:R-:W-:Y:S02]  /*3180*/  PRMT R49, R53, 0x7632, R49 ;  /* 0x0000763235317816 */ /* 0x000fe40000000031 */
        /* <DEDUP_REMOVED lines=13> */
[----:B------:R-:W-:Y:S02]  /*3260*/  SHF.L.U32 R50, R50, 0x10, RZ ;  /* 0x0000001032327819 */ /* 0x000fe400000006ff */
[----:B------:R-:W-:Y:S01]  /*3270*/  SHF.L.U32 R49, R49, 0x10, RZ ;  /* 0x0000001031317819 */ /* 0x000fe200000006ff */
[----:B------:R-:W-:Y:S01]  /*3280*/  FADD.FTZ R164, R164, R51 ;  /* 0x00000033a4a47221 */ /* 0x000fe20000010000 */
[----:B------:R-:W-:Y:S01]  /*3290*/  F2FP.BF16.F32.PACK_AB R48, R158, R139 ;  /* 0x0000008b9e30723e */ /* 0x000fe200000010ff */
[----:B------:R-:W-:-:S02]  /*32a0*/  FADD.FTZ R162, R119, R50 ;  /* 0x0000003277a27221 */ /* 0x000fc40000010000 */
[----:B------:R-:W-:Y:S01]  /*32b0*/  FADD.FTZ R160, R160, R49 ;  /* 0x00000031a0a07221 */ /* 0x000fe20000010000 */
[----:B------:R-:W-:Y:S02]  /*32c0*/  F2FP.BF16.F32.PACK_AB R51, R164, R183 ;  /* 0x000000b7a433723e */ /* 0x000fe400000010ff */
[----:B------:R-:W-:Y:S02]  /*32d0*/  F2FP.BF16.F32.PACK_AB R50, R162, R167 ;  /* 0x000000a7a232723e */ /* 0x000fe400000010ff */
[----:B------:R-:W-:Y:S01]  /*32e0*/  F2FP.BF16.F32.PACK_AB R49, R160, R153 ;  /* 0x00000099a031723e */ /* 0x000fe200000010ff */
[----:B------:R-:W-:Y:S06]  /*32f0*/  BRA `(.L_x_130) ;  /* 0x0000000400807947 */ /* 0x000fec0003800000 */
.L_x_128:
[----:B------:R-:W-:-:S04]  /*3300*/  UISETP.NE.U32.AND UP0, UPT, UR14, URZ, UPT ;  /* 0x000000ff0e00728c */ /* 0x000fc8000bf05070 */
[----:B------:R-:W-:-:S09]  /*3310*/  UISETP.NE.AND.EX UP0, UPT, UR15, URZ, UPT, UP0 ;  /* 0x000000ff0f00728c */ /* 0x000fd2000bf05300 */
[----:B------:R-:W-:Y:S05]  /*3320*/  BRA.U UP0, `(.L_x_131) ;  /* 0x0000000100947547 */ /* 0x000fea000b800000 */
[C---:B-----5:R-:W-:Y:S01]  /*3330*/  PRMT R160, R117.reuse, 0x7632, R160 ;  /* 0x0000763275a07816 */ /* 0x060fe200000000a0 */
[----:B------:R-:W-:Y:S01]  /*3340*/  IMAD.U32 R167, R58, 0x10000, RZ ;  /* 0x000100003aa77824 */ /* 0x000fe200078e00ff */
[----:B------:R-:W-:Y:S02]  /*3350*/  SHF.L.U32 R117, R117, 0x10, RZ ;  /* 0x0000001075757819 */ /* 0x000fe400000006ff */
[----:B------:R-:W-:Y:S02]  /*3360*/  SHF.L.U32 R48, R57, 0x10, RZ ;  /* 0x0000001039307819 */ /* 0x000fe400000006ff */
[C---:B------:R-:W-:Y:S02]  /*3370*/  PRMT R158, R116.reuse, 0x7632, R158 ;  /* 0x00007632749e7816 */ /* 0x040fe4000000009e */
[----:B------:R-:W-:Y:S01]  /*3380*/  SHF.L.U32 R116, R116, 0x10, RZ ;  /* 0x0000001074747819 */ /* 0x000fe200000006ff */
[----:B------:R-:W-:Y:S01]  /*3390*/  FADD.FTZ R153, R48, R117 ;  /* 0x0000007530997221 */ /* 0x000fe20000010000 */
        /* <DEDUP_REMOVED lines=8> */
[----:B------:R-:W-:Y:S01]  /*3420*/  PRMT R49, R57, 0x7632, R49 ;  /* 0x0000763239317816 */ /* 0x000fe20000000031 */
[----:B------:R-:W-:Y:S01]  /*3430*/  IMAD.U32 R164, R164, 0x10000, RZ ;  /* 0x00010000a4a47824 */ /* 0x000fe200078e00ff */
[----:B------:R-:W-:-:S02]  /*3440*/  PRMT R50, R58, 0x7632, R50 ;  /* 0x000076323a327816 */ /* 0x000fc40000000032 */
[----:B------:R-:W-:Y:S01]  /*3450*/  PRMT R51, R59, 0x7632, R51 ;  /* 0x000076323b337816 */ /* 0x000fe20000000033 */
[----:B------:R-:W-:Y:S01]  /*3460*/  IMAD.U32 R49, R49, 0x10000, RZ ;  /* 0x0001000031317824 */ /* 0x000fe200078e00ff */
[----:B------:R-:W-:Y:S02]  /*3470*/  SHF.L.U32 R183, R119, 0x10, RZ ;  /* 0x0000001077b77819 */ /* 0x000fe400000006ff */
[----:B------:R-:W-:Y:S02]  /*3480*/  SHF.L.U32 R116, R59, 0x10, RZ ;  /* 0x000000103b747819 */ /* 0x000fe400000006ff */
[----:B------:R-:W-:Y:S02]  /*3490*/  SHF.L.U32 R160, R160, 0x10, RZ ;  /* 0x00000010a0a07819 */ /* 0x000fe400000006ff */
        /* <DEDUP_REMOVED lines=14> */
.L_x_131:
[----:B-----5:R-:W-:Y:S01]  /*3580*/  PRMT R49, R116, 0x7632, R49 ;  /* 0x0000763274317816 */ /* 0x020fe20000000031 */
[----:B------:R-:W-:Y:S01]  /*3590*/  IMAD.U32 R139, R119, 0x10000, RZ ;  /* 0x00010000778b7824 */ /* 0x000fe200078e00ff */
[----:B------:R-:W-:Y:S02]  /*35a0*/  PRMT R48, R56, 0x7632, R48 ;  /* 0x0000763238307816 */ /* 0x000fe40000000030 */
[----:B------:R-:W-:Y:S02]  /*35b0*/  SHF.L.U32 R116, R116, 0x10, RZ ;  /* 0x0000001074747819 */ /* 0x000fe400000006ff */
[----:B------:R-:W-:Y:S01]  /*35c0*/  SHF.L.U32 R51, R56, 0x10, RZ ;  /* 0x0000001038337819 */ /* 0x000fe200000006ff */
[----:B------:R-:W-:Y:S01]  /*35d0*/  IMAD.U32 R48, R48, 0x10000, RZ ;  /* 0x0001000030307824 */ /* 0x000fe200078e00ff */
[----:B------:R-:W-:Y:S02]  /*35e0*/  SHF.L.U32 R158, R59, 0x10, RZ ;  /* 0x000000103b9e7819 */ /* 0x000fe400000006ff */
[----:B------:R-:W-:Y:S01]  /*35f0*/  SHF.L.U32 R49, R49, 0x10, RZ ;  /* 0x0000001031317819 */ /* 0x000fe200000006ff */
[----:B------:R-:W-:Y:S01]  /*3600*/  FADD.FTZ R51, R51, R116 ;  /* 0x0000007433337221 */ /* 0x000fe20000010000 */
[----:B------:R-:W-:Y:S01]  /*3610*/  SHF.L.U32 R50, R52, 0x10, RZ ;  /* 0x0000001034327819 */ /* 0x000fe200000006ff */
[----:B------:R-:W-:Y:S01]  /*3620*/  FADD.FTZ R183, R158, R139 ;  /* 0x0000008b9eb77221 */ /* 0x000fe20000010000 */
[C---:B------:R-:W-:Y:S01]  /*3630*/  PRMT R160, R118.reuse, 0x7632, R160 ;  /* 0x0000763276a07816 */ /* 0x040fe200000000a0 */
[----:B------:R-:W-:Y:S01]  /*3640*/  FADD.FTZ R158, R49, R48 ;  /* 0x00000030319e7221 */ /* 0x000fe20000010000 */
[C---:B------:R-:W-:Y:S01]  /*3650*/  PRMT R153, R117.reuse, 0x7632, R153 ;  /* 0x0000763275997816 */ /* 0x040fe20000000099 */
[----:B------:R-:W-:Y:S01]  /*3660*/  IMAD.U32 R117, R117, 0x10000, RZ ;  /* 0x0001000075757824 */ /* 0x000fe200078e00ff */
[----:B------:R-:W-:Y:S01]  /*3670*/  SHF.L.U32 R118, R118, 0x10, RZ ;  /* 0x0000001076767819 */ /* 0x000fe200000006ff */
[----:B------:R-:W-:Y:S01]  /*3680*/  FADD.FTZ R139, R50, R51 ;  /* 0x00000033328b7221 */ /* 0x000fe20000010000 */
[----:B------:R-:W-:Y:S01]  /*3690*/  PRMT R164, R119, 0x7632, R164 ;  /* 0x0000763277a47816 */ /* 0x000fe200000000a4 */
[----:B------:R-:W-:Y:S01]  /*36a0*/  IMAD.U32 R119, R58, 0x10000, RZ ;  /* 0x000100003a777824 */ /* 0x000fe200078e00ff */
[----:B------:R-:W-:-:S02]  /*36b0*/  SHF.L.U32 R116, R57, 0x10, RZ ;  /* 0x0000001039747819 */ /* 0x000fc400000006ff */
        /* <DEDUP_REMOVED lines=15> */
[C---:B------:R-:W-:Y:S01]  /*37b0*/  PRMT R51, R55.reuse, 0x7632, R51 ;  /* 0x0000763237337816 */ /* 0x040fe20000000033 */
[----:B------:R-:W-:Y:S01]  /*37c0*/  IMAD.U32 R116, R55, 0x10000, RZ ;  /* 0x0001000037747824 */ /* 0x000fe200078e00ff */
[----:B------:R-:W-:Y:S01]  /*37d0*/  PRMT R49, R53, 0x7632, R49 ;  /* 0x0000763235317816 */ /* 0x000fe20000000031 */
[----:B------:R-:W-:Y:S01]  /*37e0*/  FADD.FTZ R164, R119, R50 ;  /* 0x0000003277a47221 */ /* 0x000fe20000010000 */
[----:B------:R-:W-:Y:S01]  /*37f0*/  PRMT R48, R52, 0x7632, R48 ;  /* 0x0000763234307816 */ /* 0x000fe20000000030 */
[----:B------:R-:W-:Y:S01]  /*3800*/  FADD.FTZ R183, R116, R183 ;  /* 0x000000b774b77221 */ /* 0x000fe20000010000 */
        /* <DEDUP_REMOVED lines=8> */
[----:B------:R-:W-:Y:S01]  /*3890*/  FADD.FTZ R160, R160, R51 ;  /* 0x00000033a0a07221 */ /* 0x000fe20000010000 */
[----:B------:R-:W-:Y:S01]  /*38a0*/  FADD.FTZ R162, R162, R117 ;  /* 0x00000075a2a27221 */ /* 0x000fe20000010000 */
[----:B------:R-:W-:Y:S01]  /*38b0*/  F2FP.BF16.F32.PACK_AB R51, R164, R183 ;  /* 0x000000b7a433723e */ /* 0x000fe200000010ff */
[----:B------:R-:W-:-:S02]  /*38c0*/  FADD.FTZ R158, R158, R49 ;  /* 0x000000319e9e7221 */ /* 0x000fc40000010000 */
[----:B------:R-:W-:Y:S02]  /*38d0*/  F2FP.BF16.F32.PACK_AB R49, R160, R153 ;  /* 0x00000099a031723e */ /* 0x000fe400000010ff */
[----:B------:R-:W-:Y:S02]  /*38e0*/  F2FP.BF16.F32.PACK_AB R50, R162, R167 ;  /* 0x000000a7a232723e */ /* 0x000fe400000010ff */
[----:B------:R-:W-:-:S07]  /*38f0*/  F2FP.BF16.F32.PACK_AB R48, R158, R139 ;  /* 0x0000008b9e30723e */ /* 0x000fce00000010ff */
.L_x_130:
[----:B------:R-:W0:Y:S02]  /*3900*/  @P1 LDC.64 R116, c[0x0][0x3a8] ;  /* 0x0000ea00ff741b82 */ /* 0x000e240000000a00 */
[C---:B0-----:R-:W-:Y:S01]  /*3910*/  @P1 IMAD.WIDE.U32 R116, R195.reuse, 0x10, R116 ;  /* 0x00000010c3741825 */ /* 0x041fe200078e0074 */
[----:B------:R-:W-:-:S04]  /*3920*/  IADD3 R195, PT, PT, R195, 0x80, RZ ;  /* 0x00000080c3c37810 */ /* 0x000fc80007ffe0ff */
[----:B------:R2:W-:Y:S03]  /*3930*/  @P1 STG.E.128 desc[UR6][R116.64], R48 ;  /* 0x0000003074001986 */ /* 0x0005e6000c101d06 */
.L_x_127:
[----:B------:R-:W-:Y:S05]  /*3940*/  BSYNC.RECONVERGENT B0 ;  /* 0x0000000000007941 */ /* 0x000fea0003800200 */
.L_x_126:
[----:B------:R-:W-:Y:S01]  /*3950*/  ISETP.GE.U32.AND P3, PT, R131, 0x280, PT ;  /* 0x000002808300780c */ /* 0x000fe20003f66070 */
[----:B------:R-:W-:-:S12]  /*3960*/  BSSY.RECONVERGENT B0, `(.L_x_132) ;  /* 0x00000ab000007945 */ /* 0x000fd80003800200 */
[----:B------:R-:W-:Y:S05]  /*3970*/  @!P3 BRA `(.L_x_133) ;  /* 0x0000000800a4b947 */ /* 0x000fea0003800000 */
[----:B------:R-:W-:Y:S01]  /*3980*/  ISETP.NE.U32.AND P4, PT, RZ, UR12, PT ;  /* 0x0000000cff007c0c */ /* 0x000fe2000bf85070 */
[----:B-12---:R-:W1:Y:S01]  /*3990*/  LDC.64 R116, c[0x0][0x390] ;  /* 0x0000e400ff747b82 */ /* 0x006e620000000a00 */
        /* <DEDUP_REMOVED lines=30> */
.L_x_135:
[C---:B-----5:R-:W-:Y:S01]  /*3b80*/  PRMT R168, R117.reuse, 0x7632, R168 ;  /* 0x0000763275a87816 */ /* 0x060fe200000000a8 */
[----:B------:R-:W-:Y:S01]  /*3b90*/  IMAD.U32 R117, R117, 0x10000, RZ ;  /* 0x0001000075757824 */ /* 0x000fe200078e00ff */
[C---:B------:R-:W-:Y:S01]  /*3ba0*/  PRMT R166, R116.reuse, 0x7632, R166 ;  /* 0x0000763274a67816 */ /* 0x040fe200000000a6 */
[----:B------:R-:W-:Y:S01]  /*3bb0*/  IMAD.U32 R48, R53, 0x10000, RZ ;  /* 0x0001000035307824 */ /* 0x000fe200078e00ff */
[----:B------:R-:W-:Y:S02]  /*3bc0*/  SHF.L.U32 R116, R116, 0x10, RZ ;  /* 0x0000001074747819 */ /* 0x000fe400000006ff */
[----:B------:R-:W-:Y:S01]  /*3bd0*/  SHF.L.U32 R137, R52, 0x10, RZ ;  /* 0x0000001034897819 */ /* 0x000fe200000006ff */
[----:B------:R-:W-:Y:S01]  /*3be0*/  FADD.FTZ R151, R48, R117 ;  /* 0x0000007530977221 */ /* 0x000fe20000010000 */
[----:B------:R-:W-:Y:S02]  /*3bf0*/  PRMT R170, R118, 0x7632, R170 ;  /* 0x0000763276aa7816 */ /* 0x000fe400000000aa */
[----:B------:R-:W-:Y:S01]  /*3c00*/  PRMT R172, R119, 0x7632, R172 ;  /* 0x0000763277ac7816 */ /* 0x000fe200000000ac */
[----:B------:R-:W-:Y:S01]  /*3c10*/  FADD.FTZ R137, R137, R116 ;  /* 0x0000007489897221 */ /* 0x000fe20000010000 */
[----:B------:R-:W-:Y:S01]  /*3c20*/  PRMT R48, R52, 0x7632, R48 ;  /* 0x0000763234307816 */ /* 0x000fe20000000030 */
[----:B------:R-:W-:Y:S01]  /*3c30*/  IMAD.U32 R116, R55, 0x10000, RZ ;  /* 0x0001000037747824 */ /* 0x000fe200078e00ff */
[----:B------:R-:W-:-:S02]  /*3c40*/  PRMT R49, R53, 0x7632, R49 ;  /* 0x0000763235317816 */ /* 0x000fc40000000031 */
[----:B------:R-:W-:Y:S02]  /*3c50*/  PRMT R50, R54, 0x7632, R50 ;  /* 0x0000763236327816 */ /* 0x000fe40000000032 */
[----:B------:R-:W-:Y:S02]  /*3c60*/  PRMT R51, R55, 0x7632, R51 ;  /* 0x0000763237337816 */ /* 0x000fe40000000033 */
[----:B------:R-:W-:Y:S01]  /*3c70*/  SHF.L.U32 R118, R118, 0x10, RZ ;  /* 0x0000001076767819 */ /* 0x000fe200000006ff */
        /* <DEDUP_REMOVED lines=10> */
[----:B------:R-:W-:-:S02]  /*3d20*/  SHF.L.U32 R51, R51, 0x10, RZ ;  /* 0x0000001033337819 */ /* 0x000fc400000006ff */
[----:B------:R-:W-:Y:S02]  /*3d30*/  SHF.L.U32 R49, R49, 0x10, RZ ;  /* 0x0000001031317819 */ /* 0x000fe400000006ff */
[----:B------:R-:W-:Y:S01]  /*3d40*/  SHF.L.U32 R48, R48, 0x10, RZ ;  /* 0x0000001030307819 */ /* 0x000fe200000006ff */
[----:B------:R-:W-:Y:S01]  /*3d50*/  FADD.FTZ R172, R172, R51 ;  /* 0x00000033acac7221 */ /* 0x000fe20000010000 */
[----:B------:R-:W-:Y:S01]  /*3d60*/  F2FP.BF16.F32.PACK_AB R50, R170, R165 ;  /* 0x000000a5aa32723e */ /* 0x000fe200000010ff */
[----:B------:R-:W-:Y:S02]  /*3d70*/  FADD.FTZ R168, R168, R49 ;  /* 0x00000031a8a87221 */ /* 0x000fe40000010000 */
[----:B------:R-:W-:Y:S01]  /*3d80*/  FADD.FTZ R166, R117, R48 ;  /* 0x0000003075a67221 */ /* 0x000fe20000010000 */
[----:B------:R-:W-:Y:S02]  /*3d90*/  F2FP.BF16.F32.PACK_AB R51, R172, R185 ;  /* 0x000000b9ac33723e */ /* 0x000fe400000010ff */
[----:B------:R-:W-:-:S02]  /*3da0*/  F2FP.BF16.F32.PACK_AB R49, R168, R151 ;  /* 0x00000097a831723e */ /* 0x000fc400000010ff */
[----:B------:R-:W-:Y:S01]  /*3db0*/  F2FP.BF16.F32.PACK_AB R48, R166, R137 ;  /* 0x00000089a630723e */ /* 0x000fe200000010ff */
[----:B------:R-:W-:Y:S06]  /*3dc0*/  BRA `(.L_x_136) ;  /* 0x0000000400807947 */ /* 0x000fec0003800000 */
.L_x_134:
[----:B------:R-:W-:-:S04]  /*3dd0*/  UISETP.NE.U32.AND UP0, UPT, UR14, URZ, UPT ;  /* 0x000000ff0e00728c */ /* 0x000fc8000bf05070 */
[----:B------:R-:W-:-:S09]  /*3de0*/  UISETP.NE.AND.EX UP0, UPT, UR15, URZ, UPT, UP0 ;  /* 0x000000ff0f00728c */ /* 0x000fd2000bf05300 */
[----:B------:R-:W-:Y:S05]  /*3df0*/  BRA.U UP0, `(.L_x_137) ;  /* 0x0000000100947547 */ /* 0x000fea000b800000 */
        /* <DEDUP_REMOVED lines=37> */
.L_x_137:
[----:B-----5:R-:W-:Y:S01]  /*4050*/  PRMT R49, R116, 0x7632, R49 ;  /* 0x0000763274317816 */ /* 0x020fe20000000031 */
[----:B------:R-:W-:Y:S01]  /*4060*/  IMAD.U32 R51, R56, 0x10000, RZ ;  /* 0x0001000038337824 */ /* 0x000fe200078e00ff */
[----:B------:R-:W-:Y:S01]  /*4070*/  SHF.L.U32 R116, R116, 0x10, RZ ;  /* 0x0000001074747819 */ /* 0x000fe200000006ff */
[----:B------:R-:W-:Y:S01]  /*4080*/  IMAD.U32 R166, R59, 0x10000, RZ ;  /* 0x000100003ba67824 */ /* 0x000fe200078e00ff */
[----:B------:R-:W-:Y:S01]  /*4090*/  PRMT R48, R56, 0x7632, R48 ;  /* 0x0000763238307816 */ /* 0x000fe20000000030 */
[----:B------:R-:W-:Y:S01]  /*40a0*/  IMAD.U32 R50, R52, 0x10000, RZ ;  /* 0x0001000034327824 */ /* 0x000fe200078e00ff */
[----:B------:R-:W-:Y:S01]  /*40b0*/  SHF.L.U32 R137, R119, 0x10, RZ ;  /* 0x0000001077897819 */ /* 0x000fe200000006ff */
[----:B------:R-:W-:Y:S01]  /*40c0*/  FADD.FTZ R51, R51, R116 ;  /* 0x0000007433337221 */ /* 0x000fe20000010000 */
[----:B------:R-:W-:Y:S02]  /*40d0*/  SHF.L.U32 R49, R49, 0x10, RZ ;  /* 0x0000001031317819 */ /* 0x000fe400000006ff */
[----:B------:R-:W-:Y:S01]  /*40e0*/  SHF.L.U32 R48, R48, 0x10, RZ ;  /* 0x0000001030307819 */ /* 0x000fe200000006ff */
[----:B------:R-:W-:Y:S01]  /*40f0*/  FADD.FTZ R185, R166, R137 ;  /* 0x00000089a6b97221 */ /* 0x000fe20000010000 */
[C---:B------:R-:W-:Y:S01]  /*4100*/  PRMT R151, R117.reuse, 0x7632, R151 ;  /* 0x0000763275977816 */ /* 0x040fe20000000097 */
[----:B------:R-:W-:Y:S01]  /*4110*/  FADD.FTZ R137, R50, R51 ;  /* 0x0000003332897221 */ /* 0x000fe20000010000 */
[----:B------:R-:W-:Y:S01]  /*4120*/  SHF.L.U32 R117, R117, 0x10, RZ ;  /* 0x0000001075757819 */ /* 0x000fe200000006ff */
[----:B------:R-:W-:Y:S01]  /*4130*/  FADD.FTZ R166, R49, R48 ;  /* 0x0000003031a67221 */ /* 0x000fe20000010000 */
[----:B------:R-:W-:Y:S01]  /*4140*/  SHF.L.U32 R116, R57, 0x10, RZ ;  /* 0x0000001039747819 */ /* 0x000fe200000006ff */
[----:B------:R-:W-:Y:S01]  /*4150*/  IMAD.U32 R51, R53, 0x10000, RZ ;  /* 0x0001000035337824 */ /* 0x000fe200078e00ff */
[----:B------:R-:W-:-:S02]  /*4160*/  PRMT R165, R118, 0x7632, R165 ;  /* 0x0000763276a57816 */ /* 0x000fc400000000a5 */
[----:B------:R-:W-:Y:S01]  /*4170*/  PRMT R168, R119, 0x7632, R168 ;  /* 0x0000763277a87816 */ /* 0x000fe200000000a8 */
[----:B------:R-:W-:Y:S01]  /*4180*/  FADD.FTZ R116, R116, R117 ;  /* 0x0000007574747221 */ /* 0x000fe20000010000 */
[----:B------:R-:W-:Y:S02]  /*4190*/  PRMT R48, R57, 0x7632, R48 ;  /* 0x0000763239307816 */ /* 0x000fe40000000030 */
[----:B------:R-:W-:Y:S01]  /*41a0*/  PRMT R49, R58, 0x7632, R49 ;  /* 0x000076323a317816 */ /* 0x000fe20000000031 */
[----:B------:R-:W-:Y:S01]  /*41b0*/  IMAD.U32 R179, R168, 0x10000, RZ ;  /* 0x00010000a8b37824 */ /* 0x000fe200078e00ff */
[----:B------:R-:W-:Y:S01]  /*41c0*/  PRMT R50, R59, 0x7632, R50 ;  /* 0x000076323b327816 */ /* 0x000fe20000000032 */
[----:B------:R-:W-:Y:S01]  /*41d0*/  IMAD.U32 R48, R48, 0x10000, RZ ;  /* 0x0001000030307824 */ /* 0x000fe200078e00ff */
[----:B------:R-:W-:Y:S02]  /*41e0*/  SHF.L.U32 R118, R118, 0x10, RZ ;  /* 0x0000001076767819 */ /* 0x000fe400000006ff */
        /* <DEDUP_REMOVED lines=10> */
[----:B------:R-:W-:Y:S01]  /*4290*/  PRMT R51, R55, 0x7632, R51 ;  /* 0x0000763237337816 */ /* 0x000fe20000000033 */
[----:B------:R-:W-:Y:S01]  /*42a0*/  FADD.FTZ R172, R179, R50 ;  /* 0x00000032b3ac7221 */ /* 0x000fe20000010000 */
[----:B------:R-:W-:Y:S01]  /*42b0*/  PRMT R48, R52, 0x7632, R48 ;  /* 0x0000763234307816 */ /* 0x000fe20000000030 */
[----:B------:R-:W-:Y:S01]  /*42c0*/  FADD.FTZ R165, R119, R118 ;  /* 0x0000007677a57221 */ /* 0x000fe20000010000 */
[----:B------:R-:W-:Y:S01]  /*42d0*/  PRMT R50, R54, 0x7632, R50 ;  /* 0x0000763236327816 */ /* 0x000fe20000000032 */
[----:B------:R-:W-:Y:S01]  /*42e0*/  IMAD.U32 R119, R51, 0x10000, RZ ;  /* 0x0001000033777824 */ /* 0x000fe200078e00ff */
[----:B------:R-:W-:-:S02]  /*42f0*/  PRMT R49, R53, 0x7632, R49 ;  /* 0x0000763235317816 */ /* 0x000fc40000000031 */
[----:B------:R-:W-:Y:S01]  /*4300*/  SHF.L.U32 R116, R55, 0x10, RZ ;  /* 0x0000001037747819 */ /* 0x000fe200000006ff */
[----:B------:R-:W-:Y:S01]  /*4310*/  FADD.FTZ R172, R172, R119 ;  /* 0x00000077acac7221 */ /* 0x000fe20000010000 */
[----:B------:R-:W-:Y:S02]  /*4320*/  SHF.L.U32 R117, R50, 0x10, RZ ;  /* 0x0000001032757819 */ /* 0x000fe400000006ff */
[----:B------:R-:W-:Y:S01]  /*4330*/  SHF.L.U32 R51, R49, 0x10, RZ ;  /* 0x0000001031337819 */ /* 0x000fe200000006ff */
[----:B------:R-:W-:Y:S02]  /*4340*/  IMAD.U32 R49, R48, 0x10000, RZ ;  /* 0x0001000030317824 */ /* 0x000fe400078e00ff */
[----:B------:R-:W-:Y:S01]  /*4350*/  FADD.FTZ R185, R116, R185 ;  /* 0x000000b974b97221 */ /* 0x000fe20000010000 */
[----:B------:R-:W-:Y:S01]  /*4360*/  FADD.FTZ R170, R170, R117 ;  /* 0x00000075aaaa7221 */ /* 0x000fe20000010000 */
[----:B------:R-:W-:Y:S01]  /*4370*/  FADD.FTZ R168, R168, R51 ;  /* 0x00000033a8a87221 */ /* 0x000fe20000010000 */
[----:B------:R-:W-:-:S02]  /*4380*/  FADD.FTZ R166, R166, R49 ;  /* 0x00000031a6a67221 */ /* 0x000fc40000010000 */
[----:B------:R-:W-:Y:S02]  /*4390*/  F2FP.BF16.F32.PACK_AB R51, R172, R185 ;  /* 0x000000b9ac33723e */ /* 0x000fe400000010ff */
[----:B------:R-:W-:Y:S02]  /*43a0*/  F2FP.BF16.F32.PACK_AB R50, R170, R165 ;  /* 0x000000a5aa32723e */ /* 0x000fe400000010ff */
[----:B------:R-:W-:Y:S02]  /*43b0*/  F2FP.BF16.F32.PACK_AB R49, R168, R151 ;  /* 0x00000097a831723e */ /* 0x000fe400000010ff */
[----:B------:R-:W-:-:S07]  /*43c0*/  F2FP.BF16.F32.PACK_AB R48, R166, R137 ;  /* 0x00000089a630723e */ /* 0x000fce00000010ff */
.L_x_136:
[----:B------:R-:W0:Y:S02]  /*43d0*/  @P1 LDC.64 R116, c[0x0][0x3a8] ;  /* 0x0000ea00ff741b82 */ /* 0x000e240000000a00 */
[C---:B0-----:R-:W-:Y:S01]  /*43e0*/  @P1 IMAD.WIDE.U32 R116, R195.reuse, 0x10, R116 ;  /* 0x00000010c3741825 */ /* 0x041fe200078e0074 */
[----:B------:R-:W-:-:S04]  /*43f0*/  IADD3 R195, PT, PT, R195, 0x80, RZ ;  /* 0x00000080c3c37810 */ /* 0x000fc80007ffe0ff */
[----:B------:R3:W-:Y:S03]  /*4400*/  @P1 STG.E.128 desc[UR6][R116.64], R48 ;  /* 0x0000003074001986 */ /* 0x0007e6000c101d06 */
.L_x_133:
[----:B------:R-:W-:Y:S05]  /*4410*/  BSYNC.RECONVERGENT B0 ;  /* 0x0000000000007941 */ /* 0x000fea0003800200 */
.L_x_132:
[----:B------:R-:W-:Y:S01]  /*4420*/  ISETP.GE.U32.AND P4, PT, R131, 0x300, PT ;  /* 0x000003008300780c */ /* 0x000fe20003f86070 */
[----:B------:R-:W-:-:S12]  /*4430*/  BSSY.RECONVERGENT B0, `(.L_x_138) ;  /* 0x00000ab000007945 */ /* 0x000fd80003800200 */
[----:B------:R-:W-:Y:S05]  /*4440*/  @!P4 BRA `(.L_x_139) ;  /* 0x0000000800a4c947 */ /* 0x000fea0003800000 */
[----:B------:R-:W-:Y:S01]  /*4450*/  ISETP.NE.U32.AND P0, PT, RZ, UR12, PT ;  /* 0x0000000cff007c0c */ /* 0x000fe2000bf05070 */
[----:B-123--:R-:W1:Y:S03]  /*4460*/  LDC.64 R116, c[0x0][0x390] ;  /* 0x0000e400ff747b82 */ /* 0x00ee660000000a00 */
[----:B------:R-:W-:-:S13]  /*4470*/  ISETP.NE.AND.EX P0, PT, RZ, UR13, PT, P0 ;  /* 0x0000000dff007c0c */ /* 0x000fda000bf05300 */
[----:B0-----:R-:W0:Y:S02]  /*4480*/  @P0 LDC.64 R192, c[0x0][0x398] ;  /* 0x0000e600ffc00b82 */ /* 0x001e240000000a00 */
[----:B0-----:R-:W-:-:S05]  /*4490*/  @P0 IMAD.WIDE.U32 R192, R195, 0x10, R192 ;  /* 0x00000010c3c00825 */ /* 0x001fca00078e00c0 */
[----:B------:R0:W5:Y:S01]  /*44a0*/  @P0 LDG.E.128 R56, desc[UR6][R192.64] ;  /* 0x00000006c0380981 */ /* 0x000162000c1e1d00 */
[----:B------:R-:W-:Y:S01]  /*44b0*/  ISETP.NE.U32.AND P0, PT, RZ, UR14, PT ;  /* 0x0000000eff007c0c */ /* 0x000fe2000bf05070 */
[----:B-1----:R-:W-:-:S03]  /*44c0*/  IMAD.WIDE.U32 R116, R195, 0x10, R116 ;  /* 0x00000010c3747825 */ /* 0x002fc600078e0074 */
[----:B------:R-:W-:-:S03]  /*44d0*/  ISETP.NE.AND.EX P0, PT, RZ, UR15, PT, P0 ;  /* 0x0000000fff007c0c */ /* 0x000fc6000bf05300 */
[----:B------:R-:W5:Y:S10]  /*44e0*/  LDG.E.128 R116, desc[UR6][R116.64] ;  /* 0x0000000674747981 */ /* 0x000f74000c1e1d00 */
[----:B------:R-:W1:Y:S02]  /*44f0*/  @P0 LDC.64 R178, c[0x0][0x3a0] ;  /* 0x0000e800ffb20b82 */ /* 0x000e640000000a00 */
        /* <DEDUP_REMOVED lines=21> */
.L_x_141:
        /* <DEDUP_REMOVED lines=37> */
.L_x_140:
[----:B------:R-:W-:-:S04]  /*48a0*/  UISETP.NE.U32.AND UP0, UPT, UR14, URZ, UPT ;  /* 0x000000ff0e00728c */ /* 0x000fc8000bf05070 */
[----:B------:R-:W-:-:S09]  /*48b0*/  UISETP.NE.AND.EX UP0, UPT, UR15, URZ, UPT, UP0 ;  /* 0x000000ff0f00728c */ /* 0x000fd2000bf05300 */
[----:B------:R-:W-:Y:S05]  /*48c0*/  BRA.U UP0, `(.L_x_143) ;  /* 0x0000000100947547 */ /* 0x000fea000b800000 */
        /* <DEDUP_REMOVED lines=37> */
.L_x_143:
[C---:B-----5:R-:W-:Y:S01]  /*4b20*/  PRMT R49, R116.reuse, 0x7632, R49 ;  /* 0x0000763274317816 */ /* 0x060fe20000000031 */
[----:B------:R-:W-:Y:S01]  /*4b30*/  IMAD.U32 R116, R116, 0x10000, RZ ;  /* 0x0001000074747824 */ /* 0x000fe200078e00ff */
[C---:B------:R-:W-:Y:S02]  /*4b40*/  PRMT R48, R56.reuse, 0x7632, R48 ;  /* 0x0000763238307816 */ /* 0x040fe40000000030 */
        /* <DEDUP_REMOVED lines=19> */
[----:B------:R-:W-:-:S02]  /*4c80*/  PRMT R48, R57, 0x7632, R48 ;  /* 0x0000763239307816 */ /* 0x000fc40000000030 */
[----:B------:R-:W-:Y:S02]  /*4c90*/  PRMT R50, R59, 0x7632, R50 ;  /* 0x000076323b327816 */ /* 0x000fe40000000032 */
[----:B------:R-:W-:Y:S02]  /*4ca0*/  SHF.L.U32 R119, R58, 0x10, RZ ;  /* 0x000000103a777819 */ /* 0x000fe400000006ff */
[----:B------:R-:W-:Y:S01]  /*4cb0*/  SHF.L.U32 R51, R53, 0x10, RZ ;  /* 0x0000001035337819 */ /* 0x000fe200000006ff */
[----:B------:R-:W-:Y:S01]  /*4cc0*/  IMAD.U32 R50, R50, 0x10000, RZ ;  /* 0x0001000032327824 */ /* 0x000fe200078e00ff */
        /* <DEDUP_REMOVED lines=29> */
.L_x_142:
[----:B------:R-:W0:Y:S02]  /*4ea0*/  @P1 LDC.64 R116, c[0x0][0x3a8] ;  /* 0x0000ea00ff741b82 */ /* 0x000e240000000a00 */
[----:B0-----:R-:W-:-:S04]  /*4eb0*/  @P1 IMAD.WIDE.U32 R116, R195, 0x10, R116 ;  /* 0x00000010c3741825 */ /* 0x001fc800078e0074 */
[----:B------:R-:W-:Y:S01]  /*4ec0*/  VIADD R195, R195, 0x80 ;  /* 0x00000080c3c37836 */ /* 0x000fe20000000000 */
[----:B------:R4:W-:Y:S06]  /*4ed0*/  @P1 STG.E.128 desc[UR6][R116.64], R48 ;  /* 0x0000003074001986 */ /* 0x0009ec000c101d06 */
.L_x_139:
[----:B------:R-:W-:Y:S05]  /*4ee0*/  BSYNC.RECONVERGENT B0 ;  /* 0x0000000000007941 */ /* 0x000fea0003800200 */
.L_x_138:
[----:B------:R-:W-:Y:S01]  /*4ef0*/  ISETP.GE.U32.AND P5, PT, R131, 0x380, PT ;  /* 0x000003808300780c */ /* 0x000fe20003fa6070 */
[----:B------:R-:W-:-:S12]  /*4f00*/  BSSY.RECONVERGENT B0, `(.L_x_144) ;  /* 0x00000aa000007945 */ /* 0x000fd80003800200 */
[----:B------:R-:W-:Y:S05]  /*4f10*/  @!P5 BRA `(.L_x_145) ;  /* 0x0000000800a0d947 */ /* 0x000fea0003800000 */
[----:B------:R-:W-:-:S04]  /*4f20*/  ISETP.NE.U32.AND P0, PT, RZ, UR12, PT ;  /* 0x0000000cff007c0c */ /* 0x000fc8000bf05070 */
[----:B------:R-:W-:-:S13]  /*4f30*/  ISETP.NE.AND.EX P0, PT, RZ, UR13, PT, P0 ;  /* 0x0000000dff007c0c */ /* 0x000fda000bf05300 */
[----:B-1234-:R-:W1:Y:S02]  /*4f40*/  @P0 LDC.64 R116, c[0x0][0x398] ;  /* 0x0000e600ff740b82 */ /* 0x01ee640000000a00 */
[----:B-1----:R-:W-:-:S05]  /*4f50*/  @P0 IMAD.WIDE.U32 R188, R195, 0x10, R116 ;  /* 0x00000010c3bc0825 */ /* 0x002fca00078e0074 */
[----:B------:R1:W5:Y:S01]  /*4f60*/  @P0 LDG.E.128 R56, desc[UR6][R188.64] ;  /* 0x00000006bc380981 */ /* 0x000362000c1e1d00 */
[----:B------:R-:W-:-:S04]  /*4f70*/  ISETP.NE.U32.AND P0, PT, RZ, UR14, PT ;  /* 0x0000000eff007c0c */ /* 0x000fc8000bf05070 */
[----:B------:R-:W-:-:S13]  /*4f80*/  ISETP.NE.AND.EX P0, PT, RZ, UR15, PT, P0 ;  /* 0x0000000fff007c0c */ /* 0x000fda000bf05300 */
[----:B------:R-:W0:Y:S02]  /*4f90*/  @P0 LDC.64 R116, c[0x0][0x3a0] ;  /* 0x0000e800ff740b82 */ /* 0x000e240000000a00 */
[----:B0-----:R-:W-:-:S06]  /*4fa0*/  @P0 IMAD.WIDE.U32 R178, R195, 0x10, R116 ;  /* 0x00000010c3b20825 */ /* 0x001fcc00078e0074 */
[----:B------:R-:W0:Y:S01]  /*4fb0*/  LDC.64 R116, c[0x0][0x390] ;  /* 0x0000e400ff747b82 */ /* 0x000e220000000a00 */
[----:B------:R1:W5:Y:S01]  /*4fc0*/  @P0 LDG.E.128 R52, desc[UR6][R178.64] ;  /* 0x00000006b2340981 */ /* 0x000362000c1e1d00 */
[----:B0-----:R-:W-:-:S06]  /*4fd0*/  IMAD.WIDE.U32 R116, R195, 0x10, R116 ;  /* 0x00000010c3747825 */ /* 0x001fcc00078e0074 */
[----:B------:R-:W5:Y:S01]  /*4fe0*/  LDG.E.128 R116, desc[UR6][R116.64] ;  /* 0x0000000674747981 */ /* 0x000f62000c1e1d00 */
[----:B------:R-:W-:-:S04]  /*4ff0*/  UISETP.NE.U32.AND UP0, UPT, UR12, URZ, UPT ;  /* 0x000000ff0c00728c */ /* 0x000fc8000bf05070 */
[----:B------:R-:W-:-:S09]  /*5000*/  UISETP.NE.AND.EX UP0, UPT, UR13, URZ, UPT, UP0 ;  /* 0x000000ff0d00728c */ /* 0x000fd2000bf05300 */
[----:B-1----:R-:W-:Y:S05]  /*5010*/  BRA.U UP0, `(.L_x_146) ;  /* 0x0000000100d47547 */ /* 0x002fea000b800000 */
        /* <DEDUP_REMOVED lines=16> */
.L_x_147:
        /* <DEDUP_REMOVED lines=13> */
[----:B------:R-:W-:Y:S01]  /*51f0*/  PRMT R48, R52, 0x7632, R48 ;  /* 0x0000763234307816 */ /* 0x000fe20000000030 */
[----:B------:R-:W-:Y:S01]  /*5200*/  IMAD.U32 R51, R51, 0x10000, RZ ;  /* 0x0001000033337824 */ /* 0x000fe200078e00ff */
[----:B------:R-:W-:Y:S02]  /*5210*/  PRMT R49, R53, 0x7632, R49 ;  /* 0x0000763235317816 */ /* 0x000fe40000000031 */
[----:B------:R-:W-:Y:S01]  /*5220*/  PRMT R50, R54, 0x7632, R50 ;  /* 0x0000763236327816 */ /* 0x000fe20000000032 */
[----:B------:R-:W-:Y:S01]  /*5230*/  IMAD.U32 R48, R48, 0x10000, RZ ;  /* 0x0001000030307824 */ /* 0x000fe200078e00ff */
[----:B------:R-:W-:Y:S02]  /*5240*/  SHF.L.U32 R188, R188, 0x10, RZ ;  /* 0x00000010bcbc7819 */ /* 0x000fe400000006ff */
[----:B------:R-:W-:Y:S02]  /*5250*/  SHF.L.U32 R118, R118, 0x10, RZ ;  /* 0x0000001076767819 */ /* 0x000fe400000006ff */
[----:B------:R-:W-:Y:S01]  /*5260*/  SHF.L.U32 R161, R54, 0x10, RZ ;  /* 0x0000001036a17819 */ /* 0x000fe200000006ff */
[----:B------:R-:W-:Y:S01]  /*5270*/  FADD.FTZ R190, R188, R51 ;  /* 0x00000033bcbe7221 */ /* 0x000fe20000010000 */
        /* <DEDUP_REMOVED lines=15> */
.L_x_146:
        /* <DEDUP_REMOVED lines=20> */
[----:B------:R-:W-:Y:S01]  /*54b0*/  PRMT R50, R58, 0x7632, R50 ;  /* 0x000076323a327816 */ /* 0x000fe20000000032 */
[----:B------:R-:W-:Y:S01]  /*54c0*/  FADD.FTZ R161, R161, R118 ;  /* 0x00000076a1a17221 */ /* 0x000fe20000010000 */
[----:B------:R-:W-:Y:S01]  /*54d0*/  SHF.L.U32 R189, R119, 0x10, RZ ;  /* 0x0000001077bd7819 */ /* 0x000fe200000006ff */
[----:B------:R-:W-:Y:S01]  /*54e0*/  IMAD.U32 R49, R49, 0x10000, RZ ;  /* 0x0001000031317824 */ /* 0x000fe200078e00ff */
[----:B------:R-:W-:-:S02]  /*54f0*/  SHF.L.U32 R51, R51, 0x10, RZ ;  /* 0x0000001033337819 */ /* 0x000fc400000006ff */
[----:B------:R-:W-:Y:S02]  /*5500*/  SHF.L.U32 R116, R59, 0x10, RZ ;  /* 0x000000103b747819 */ /* 0x000fe400000006ff */
        /* <DEDUP_REMOVED lines=14> */
.L_x_149:
        /* <DEDUP_REMOVED lines=11> */
[----:B------:R-:W-:Y:S01]  /*56a0*/  PRMT R147, R117, 0x7632, R147 ;  /* 0x0000763275937816 */ /* 0x000fe20000000093 */
[----:B------:R-:W-:Y:S01]  /*56b0*/  FADD.FTZ R184, R49, R48 ;  /* 0x0000003031b87221 */ /* 0x000fe20000010000 */
[----:B------:R-:W-:Y:S01]  /*56c0*/  PRMT R161, R118, 0x7632, R161 ;  /* 0x0000763276a17816 */ /* 0x000fe200000000a1 */
[----:B------:R-:W-:Y:S01]  /*56d0*/  IMAD.U32 R117, R117, 0x10000, RZ ;  /* 0x0001000075757824 */ /* 0x000fe200078e00ff */
[----:B------:R-:W-:Y:S01]  /*56e0*/  SHF.L.U32 R116, R57, 0x10, RZ ;  /* 0x0000001039747819 */ /* 0x000fe200000006ff */
[----:B------:R-:W-:Y:S01]  /*56f0*/  FADD.FTZ R133, R50, R51 ;  /* 0x0000003332857221 */ /* 0x000fe20000010000 */
[----:B------:R-:W-:-:S02]  /*5700*/  PRMT R49, R58, 0x7632, R49 ;  /* 0x000076323a317816 */ /* 0x000fc40000000031 */
[----:B------:R-:W-:Y:S01]  /*5710*/  SHF.L.U32 R118, R118, 0x10, RZ ;  /* 0x0000001076767819 */ /* 0x000fe200000006ff */
[----:B------:R-:W-:Y:S01]  /*5720*/  FADD.FTZ R116, R116, R117 ;  /* 0x0000007574747221 */ /* 0x000fe20000010000 */
        /* <DEDUP_REMOVED lines=16> */
[C---:B------:R-:W-:Y:S01]  /*5830*/  IMAD.U32 R116, R55.reuse, 0x10000, RZ ;  /* 0x0001000037747824 */ /* 0x040fe200078e00ff */
[----:B------:R-:W-:Y:S01]  /*5840*/  PRMT R51, R55, 0x7632, R51 ;  /* 0x0000763237337816 */ /* 0x000fe20000000033 */
[----:B------:R-:W-:Y:S01]  /*5850*/  FADD.FTZ R190, R179, R50 ;  /* 0x00000032b3be7221 */ /* 0x000fe20000010000 */
        /* <DEDUP_REMOVED lines=17> */
.L_x_148:
[----:B------:R-:W0:Y:S02]  /*5970*/  @P1 LDC.64 R116, c[0x0][0x3a8] ;  /* 0x0000ea00ff741b82 */ /* 0x000e240000000a00 */
[----:B0-----:R-:W-:-:S05]  /*5980*/  @P1 IMAD.WIDE.U32 R116, R195, 0x10, R116 ;  /* 0x00000010c3741825 */ /* 0x001fca00078e0074 */
[----:B------:R0:W-:Y:S02]  /*5990*/  @P1 STG.E.128 desc[UR6][R116.64], R48 ;  /* 0x0000003074001986 */ /* 0x0001e4000c101d06 */
.L_x_145:
[----:B------:R-:W-:Y:S05]  /*59a0*/  BSYNC.RECONVERGENT B0 ;  /* 0x0000000000007941 */ /* 0x000fea0003800200 */
.L_x_144:
[----:B01234-:R-:W-:Y:S01]  /*59b0*/  FADD.FTZ R117, RZ, R145 ;  /* 0x00000091ff757221 */ /* 0x01ffe20000010000 */
[C---:B------:R-:W-:Y:S01]  /*59c0*/  ISETP.GE.U32.AND P0, PT, R131.reuse, 0x80, PT ;  /* 0x000000808300780c */ /* 0x040fe20003f06070 */
[----:B------:R-:W-:Y:S01]  /*59d0*/  BSSY.RECONVERGENT B0, `(.L_x_150) ;  /* 0x00000d8000007945 */ /* 0x000fe20003800200 */
[C---:B------:R-:W-:Y:S01]  /*59e0*/  ISETP.GT.U32.AND P6, PT, R131.reuse, 0xff, PT ;  /* 0x000000ff8300780c */ /* 0x040fe20003fc4070 */
[----:B------:R-:W-:Y:S01]  /*59f0*/  FADD.FTZ R116, R140, R117 ;  /* 0x000000758c747221 */ /* 0x000fe20000010000 */
[----:B------:R-:W-:Y:S01]  /*5a00*/  P2R R119, PR, RZ, 0x2 ;  /* 0x00000002ff777803 */ /* 0x000fe20000000000 */
[----:B------:R-:W-:Y:S01]  /*5a10*/  HFMA2 R193, -RZ, RZ, 0, 0 ;  /* 0x00000000ffc17431 */ /* 0x000fe200000001ff */
[----:B------:R-:W-:Y:S01]  /*5a20*/  ISETP.GT.U32.AND P1, PT, R131, 0x17f, PT ;  /* 0x0000017f8300780c */ /* 0x000fe20003f24070 */
[----:B------:R-:W-:-:S04]  /*5a30*/  FADD.FTZ R117, R159, R116 ;  /* 0x000000749f757221 */ /* 0x000fc80000010000 */
        /* <DEDUP_REMOVED lines=58> */
[----:B------:R-:W-:-:S04]  /*5de0*/  ISETP.NE.AND P1, PT, R119, RZ, PT ;  /* 0x000000ff7700720c */ /* 0x000fc80003f25270 */
        /* <DEDUP_REMOVED lines=9> */
[----:B0-----:R-:W-:Y:S02]  /*5e80*/  FADD.FTZ R117, R192, R117 ;  /* 0x00000075c0757221 */ /* 0x001fe40000010000 */
[----:B------:R-:W0:Y:S02]  /*5e90*/  S2R R192, SR_TID.X ;  /* 0x0000000000c07919 */ /* 0x000e240000002100 */
[----:B------:R-:W-:-:S04]  /*5ea0*/  FMUL.FTZ R116, R12, R117 ;  /* 0x000000750c747220 */ /* 0x000fc80000410000 */
[--C-:B------:R-:W-:Y:S01]  /*5eb0*/  FADD.FTZ R117, R145, -R116.reuse ;  /* 0x8000007491757221 */ /* 0x100fe20000010000 */
[--C-:B------:R-:W-:Y:S01]  /*5ec0*/  FADD.FTZ R118, R140, -R116.reuse ;  /* 0x800000748c767221 */ /* 0x100fe20000010000 */
[--C-:B------:R-:W-:Y:S01]  /*5ed0*/  FADD.FTZ R194, R159, -R116.reuse ;  /* 0x800000749fc27221 */ /* 0x100fe20000010000 */
[--C-:B------:R-:W-:Y:S01]  /*5ee0*/  FADD.FTZ R178, R173, -R116.reuse ;  /* 0x80000074adb27221 */ /* 0x100fe20000010000 */
[----:B------:R-:W-:Y:S01]  /*5ef0*/  FFMA.FTZ R117, R117, R117, RZ ;  /* 0x0000007575757223 */ /* 0x000fe200000100ff */
[--C-:B------:R-:W-:Y:S01]  /*5f00*/  FADD.FTZ R119, R142, -R116.reuse ;  /* 0x800000748e777221 */ /* 0x100fe20000010000 */
[--C-:B------:R-:W-:Y:S02]  /*5f10*/  FADD.FTZ R179, R157, -R116.reuse ;  /* 0x800000749db37221 */ /* 0x100fe40000010000 */
[----:B------:R-:W-:Y:S01]  /*5f20*/  FFMA.FTZ R117, R118, R118, R117 ;  /* 0x0000007676757223 */ /* 0x000fe20000010075 */
[----:B------:R-:W-:-:S03]  /*5f30*/  FADD.FTZ R118, R138, -R116 ;  /* 0x800000748a767221 */ /* 0x000fc60000010000 */
[----:B------:R-:W-:-:S04]  /*5f40*/  FFMA.FTZ R117, R194, R194, R117 ;  /* 0x000000c2c2757223 */ /* 0x000fc80000010075 */
[----:B------:R-:W-:Y:S01]  /*5f50*/  FFMA.FTZ R117, R118, R118, R117 ;  /* 0x0000007676757223 */ /* 0x000fe20000010075 */
[----:B------:R-:W-:-:S03]  /*5f60*/  FADD.FTZ R118, R136, -R116 ;  /* 0x8000007488767221 */ /* 0x000fc60000010000 */
[----:B------:R-:W-:Y:S01]  /*5f70*/  FFMA.FTZ R117, R178, R178, R117 ;  /* 0x000000b2b2757223 */ /* 0x000fe20000010075 */
[----:B------:R-:W-:-:S03]  /*5f80*/  FADD.FTZ R178, R175, -R116 ;  /* 0x80000074afb27221 */ /* 0x000fc60000010000 */
[----:B------:R-:W-:Y:S01]  /*5f90*/  FFMA.FTZ R117, R118, R118, R117 ;  /* 0x0000007676757223 */ /* 0x000fe20000010075 */
[----:B------:R-:W-:Y:S01]  /*5fa0*/  FADD.FTZ R118, R134, -R116 ;  /* 0x8000007486767221 */ /* 0x000fe20000010000 */
[----:B0-----:R-:W-:Y:S02]  /*5fb0*/  LOP3.LUT R195, R192, 0x1f, RZ, 0xc0, !PT ;  /* 0x0000001fc0c37812 */ /* 0x001fe400078ec0ff */
[----:B------:R-:W-:-:S04]  /*5fc0*/  FFMA.FTZ R117, R178, R178, R117 ;  /* 0x000000b2b2757223 */ /* 0x000fc80000010075 */
[----:B------:R-:W-:Y:S01]  /*5fd0*/  FFMA.FTZ R117, R118, R118, R117 ;  /* 0x0000007676757223 */ /* 0x000fe20000010075 */
[----:B------:R-:W-:-:S04]  /*5fe0*/  FADD.FTZ R118, R143, -R116 ;  /* 0x800000748f767221 */ /* 0x000fc80000010000 */
[----:B------:R-:W-:-:S05]  /*5ff0*/  FSEL R117, R117, RZ, P0 ;  /* 0x000000ff75757208 */ /* 0x000fca0000000000 */
[----:B------:R-:W-:-:S04]  /*6000*/  FFMA.FTZ R118, R118, R118, R117 ;  /* 0x0000007676767223 */ /* 0x000fc80000010075 */
[----:B------:R-:W-:Y:S01]  /*6010*/  FFMA.FTZ R118, R119, R119, R118 ;  /* 0x0000007777767223 */ /* 0x000fe20000010076 */
[----:B------:R-:W-:-:S03]  /*6020*/  FADD.FTZ R119, R144, -R116 ;  /* 0x8000007490777221 */ /* 0x000fc60000010000 */
        /* <DEDUP_REMOVED lines=10> */
[----:B------:R-:W-:Y:S01]  /*60d0*/  @P6 FFMA.FTZ R117, R119, R119, R118 ;  /* 0x0000007777756223 */ /* 0x000fe20000010076 */
[--C-:B------:R-:W-:Y:S01]  /*60e0*/  FADD.FTZ R118, R141, -R116.reuse ;  /* 0x800000748d767221 */ /* 0x100fe20000010000 */
[----:B------:R-:W-:Y:S01]  /*60f0*/  FADD.FTZ R119, R150, -R116 ;  /* 0x8000007496777221 */ /* 0x000fe20000010000 */
[----:B------:R-:W-:Y:S02]  /*6100*/  ISETP.GT.U32.AND P6, PT, R131, 0x17f, PT ;  /* 0x0000017f8300780c */ /* 0x000fe40003fc4070 */
        /* <DEDUP_REMOVED lines=79> */
[----:B------:R-:W-:-:S04]  /*6600*/  FFMA.FTZ R118, R179, R179, R118 ;  /* 0x000000b3b3767223 */ /* 0x000fc80000010076 */
[----:B------:R-:W-:Y:S01]  /*6610*/  @P6 FFMA.FTZ R117, R119, R119, R118 ;  /* 0x0000007777756223 */ /* 0x000fe20000010076 */
[----:B------:R-:W-:-:S04]  /*6620*/  LOP3.LUT P6, RZ, R192, 0x1f, RZ, 0xc0, !PT ;  /* 0x0000001fc0ff7812 */ /* 0x000fc800078cc0ff */
        /* <DEDUP_REMOVED lines=18> */
.L_x_151:
[----:B------:R-:W-:Y:S05]  /*6750*/  BSYNC.RECONVERGENT B0 ;  /* 0x0000000000007941 */ /* 0x000fea0003800200 */
.L_x_150:
[----:B------:R-:W-:Y:S01]  /*6760*/  BAR.SYNC.DEFER_BLOCKING 0x0 ;  /* 0x0000000000007b1d */ /* 0x000fe20000010000 */
[----:B------:R-:W-:Y:S02]  /*6770*/  ISETP.GT.U32.AND P6, PT, R195, 0x3, PT ;  /* 0x00000003c300780c */ /* 0x000fe40003fc4070 */
[----:B0-----:R-:W-:-:S03]  /*6780*/  CS2R R116, SRZ ;  /* 0x0000000000747805 */ /* 0x001fc6000001ff00 */
[----:B------:R-:W-:Y:S08]  /*6790*/  BSSY.RECONVERGENT B0, `(.L_x_152) ;  /* 0x000000a000007945 */ /* 0x000ff00003800200 */
[----:B------:R-:W-:Y:S05]  /*67a0*/  @P6 BRA `(.L_x_153) ;  /* 0x0000000000206947 */ /* 0x000fea0003800000 */
[----:B------:R-:W0:Y:S01]  /*67b0*/  S2UR UR5, SR_CgaCtaId ;  /* 0x00000000000579c3 */ /* 0x000e220000008800 */
[----:B------:R-:W-:Y:S01]  /*67c0*/  UMOV UR4, 0x400 ;  /* 0x0000040000047882 */ /* 0x000fe20000000000 */
[----:B------:R-:W-:Y:S01]  /*67d0*/  IMAD.SHL.U32 R116, R192, 0x8, RZ ;  /* 0x00000008c0747824 */ /* 0x000fe200078e00ff */
[----:B------:R-:W-:-:S04]  /*67e0*/  MOV R193, R130 ;  /* 0x0000008200c17202 */ /* 0x000fc80000000f00 */
[----:B------:R-:W-:Y:S01]  /*67f0*/  LOP3.LUT R116, R116, 0xf8, RZ, 0xc0, !PT ;  /* 0x000000f874747812 */ /* 0x000fe200078ec0ff */
[----:B0-----:R-:W-:-:S04]  /*6800*/  ULEA UR4, UR5, UR4, 0x18 ;  /* 0x0000000405047291 */ /* 0x001fc8000f8ec0ff */
[----:B------:R-:W-:-:S09]  /*6810*/  @UP1 UIADD3 UR4, UPT, UPT, UR4, 0x20, URZ ;  /* 0x0000002004041890 */ /* 0x000fd2000fffe0ff */
[----:B------:R-:W0:Y:S03]  /*6820*/  LDS.64 R116, [R116+UR4] ;  /* 0x0000000474747984 */ /* 0x000e260008000a00 */
.L_x_153:
[----:B------:R-:W-:Y:S05]  /*6830*/  BSYNC.RECONVERGENT B0 ;  /* 0x0000000000007941 */ /* 0x000fea0003800200 */
.L_x_152:
[----:B------:R-:W1:Y:S01]  /*6840*/  SHFL.DOWN PT, R118, R193, 0x2, 0x1f ;  /* 0x08401f00c1767f89 */ /* 0x000e6200000e0000 */
[-C--:B------:R-:W-:Y:S01]  /*6850*/  I2FP.F32.S32 R195, R193.reuse ;  /* 0x000000c100c37245 */ /* 0x080fe20000201400 */
[----:B------:R-:W-:Y:S01]  /*6860*/  BSSY.RECONVERGENT B0, `(.L_x_154) ;  /* 0x0000062000007945 */ /* 0x000fe20003800200 */
[----:B------:R-:W-:Y:S01]  /*6870*/  ISETP.NE.AND P6, PT, RZ, UR8, PT ;  /* 0x00000008ff007c0c */ /* 0x000fe2000bfc5270 */
[----:B0-----:R-:W0:Y:S01]  /*6880*/  SHFL.DOWN PT, R119, R116, 0x2, 0x1f ;  /* 0x08401f0074777f89 */ /* 0x001e2200000e0000 */
[----:B-1----:R-:W-:Y:S02]  /*6890*/  IADD3 R178, PT, PT, R118, R193, RZ ;  /* 0x000000c176b27210 */ /* 0x002fe40007ffe0ff */
[----:B------:R-:W-:Y:S02]  /*68a0*/  I2FP.F32.S32 R196, R118 ;  /* 0x0000007600c47245 */ /* 0x000fe40000201400 */
[----:B------:R-:W-:Y:S01]  /*68b0*/  I2FP.F32.S32 R179, R178 ;  /* 0x000000b200b37245 */ /* 0x000fe20000201400 */
[----:B------:R-:W1:Y:S02]  /*68c0*/  SHFL.DOWN PT, R199, R178, 0x1, 0x1f ;  /* 0x08201f00b2c77f89 */ /* 0x000e6400000e0000 */
[----:B0-----:R-:W-:Y:S01]  /*68d0*/  FMUL.FTZ R118, R119, R196 ;  /* 0x000000c477767220 */ /* 0x001fe20000410000 */
[----:B------:R-:W0:Y:S03]  /*68e0*/  MUFU.RCP R194, R179 ;  /* 0x000000b300c27308 */ /* 0x000e260000001000 */
[----:B------:R-:W-:Y:S01]  /*68f0*/  FFMA.FTZ R197, R195, R116, R118 ;  /* 0x00000074c3c57223 */ /* 0x000fe20000010076 */
[----:B------:R-:W-:-:S04]  /*6900*/  FADD.FTZ R116, -R119, R116 ;  /* 0x0000007477747221 */ /* 0x000fc80000010100 */
[----:B------:R-:W-:-:S04]  /*6910*/  FMUL.FTZ R116, R116, R116 ;  /* 0x0000007474747220 */ /* 0x000fc80000410000 */
[----:B------:R-:W-:-:S04]  /*6920*/  FMUL.FTZ R116, R116, R195 ;  /* 0x000000c374747220 */ /* 0x000fc80000410000 */
[----:B------:R-:W-:Y:S01]  /*6930*/  FMUL.FTZ R116, R116, R196 ;  /* 0x000000c474747220 */ /* 0x000fe20000410000 */
[----:B0-----:R-:W-:Y:S01]  /*6940*/  FMUL.FTZ R198, R194, R197 ;  /* 0x000000c5c2c67220 */ /* 0x001fe20000410000 */
[----:B-1----:R-:W-:Y:S01]  /*6950*/  IMAD.IADD R118, R178, 0x1, R199 ;  /* 0x00000001b2767824 */ /* 0x002fe200078e02c7 */
[----:B------:R-:W-:-:S03]  /*6960*/  I2FP.F32.S32 R199, R199 ;  /* 0x000000c700c77245 */ /* 0x000fc60000201400 */
[----:B------:R-:W0:Y:S01]  /*6970*/  SHFL.DOWN PT, R197, R198, 0x1, 0x1f ;  /* 0x08201f00c6c57f89 */ /* 0x000e2200000e0000 */
[----:B------:R-:W-:-:S06]  /*6980*/  I2FP.F32.S32 R200, R118 ;  /* 0x0000007600c87245 */ /* 0x000fcc0000201400 */
[----:B------:R-:W1:Y:S01]  /*6990*/  MUFU.RCP R200, R200 ;  /* 0x000000c800c87308 */ /* 0x000e620000001000 */
[----:B0-----:R-:W-:Y:S01]  /*69a0*/  FMUL.FTZ R118, R197, R199 ;  /* 0x000000c7c5767220 */ /* 0x001fe20000410000 */
[----:B------:R-:W-:-:S03]  /*69b0*/  FADD.FTZ R197, R198, -R197 ;  /* 0x800000c5c6c57221 */ /* 0x000fc60000010000 */
[----:B------:R-:W-:-:S04]  /*69c0*/  FFMA.FTZ R193, R179, R198, R118 ;  /* 0x000000c6b3c17223 */ /* 0x000fc80000010076 */
[----:B-1----:R-:W-:-:S05]  /*69d0*/  FMUL.FTZ R178, R200, R193 ;  /* 0x000000c1c8b27220 */ /* 0x002fca0000410000 */
[----:B------:R0:W1:Y:S02]  /*69e0*/  SHFL.IDX PT, R203, R178, RZ, 0x1f ;  /* 0x00001fffb2cb7589 */ /* 0x00006400000e0000 */
[----:B0-----:R-:W0:Y:S01]  /*69f0*/  LDC R178, c[0x0][0x448] ;  /* 0x00011200ffb27b82 */ /* 0x001e220000000800 */
[C---:B-1----:R-:W-:Y:S01]  /*6a00*/  FMUL.FTZ R118, R203.reuse, R203 ;  /* 0x000000cbcb767220 */ /* 0x042fe20000410000 */
[----:B------:R-:W-:-:S04]  /*6a10*/  FSEL R193, R203, RZ, !P6 ;  /* 0x000000ffcbc17208 */ /* 0x000fc80007000000 */
[----:B------:R-:W-:Y:S02]  /*6a20*/  FSEL R201, R118, RZ, P6 ;  /* 0x000000ff76c97208 */ /* 0x000fe40003000000 */
[----:B------:R-:W1:Y:S01]  /*6a30*/  SHFL.DOWN PT, R118, R117, 0x2, 0x1f ;  /* 0x08401f0075767f89 */ /* 0x000e6200000e0000 */
[----:B------:R-:W-:Y:S01]  /*6a40*/  ISETP.NE.AND P6, PT, R192, RZ, PT ;  /* 0x000000ffc000720c */ /* 0x000fe20003fc5270 */
[----:B-1----:R-:W-:Y:S01]  /*6a50*/  FADD.FTZ R119, R118, R117 ;  /* 0x0000007576777221 */ /* 0x002fe20000010000 */
[----:B------:R-:W-:-:S03]  /*6a60*/  FMUL.FTZ R118, R197, R197 ;  /* 0x000000c5c5767220 */ /* 0x000fc60000410000 */
[----:B------:R-:W-:Y:S01]  /*6a70*/  FFMA.FTZ R116, R194, R116, R119 ;  /* 0x00000074c2747223 */ /* 0x000fe20000010077 */
[----:B------:R-:W-:-:S04]  /*6a80*/  FMUL.FTZ R118, R179, R118 ;  /* 0x00000076b3767220 */ /* 0x000fc80000410000 */
[----:B------:R-:W1:Y:S01]  /*6a90*/  SHFL.DOWN PT, R119, R116, 0x1, 0x1f ;  /* 0x08201f0074777f89 */ /* 0x000e6200000e0000 */
[----:B------:R-:W-:Y:S01]  /*6aa0*/  FMUL.FTZ R118, R118, R199 ;  /* 0x000000c776767220 */ /* 0x000fe20000410000 */
[----:B-1----:R-:W-:Y:S02]  /*6ab0*/  FADD.FTZ R119, R116, R119 ;  /* 0x0000007774777221 */ /* 0x002fe40000010000 */
[----:B------:R-:W1:Y:S02]  /*6ac0*/  @!P6 LDC.64 R116, c[0x0][0x3c8] ;  /* 0x0000f200ff74eb82 */ /* 0x000e640000000a00 */
[----:B------:R-:W-:-:S05]  /*6ad0*/  FFMA.FTZ R200, R200, R118, R119 ;  /* 0x00000076c8c87223 */ /* 0x000fca0000010077 */
[----:B------:R-:W0:Y:S01]  /*6ae0*/  SHFL.IDX PT, R179, R200, RZ, 0x1f ;  /* 0x00001fffc8b37589 */ /* 0x000e2200000e0000 */
[----:B------:R-:W2:Y:S01]  /*6af0*/  @!P6 LDC.64 R118, c[0x0][0x3c0] ;  /* 0x0000f000ff76eb82 */ /* 0x000ea20000000a00 */
[----:B-1----:R-:W-:-:S04]  /*6b00*/  @!P6 IMAD.WIDE R116, R132, 0x4, R116 ;  /* 0x000000048474e825 */ /* 0x002fc800078e0274 */
[----:B0-----:R-:W-:Y:S01]  /*6b10*/  FFMA.FTZ R178, R179, UR9, R178 ;  /* 0x00000009b3b27c23 */ /* 0x001fe200080100b2 */
[----:B--2---:R-:W-:-:S04]  /*6b20*/  @!P6 IMAD.WIDE R118, R132, 0x4, R118 ;  /* 0x000000048476e825 */ /* 0x004fc800078e0276 */
[----:B------:R-:W-:Y:S01]  /*6b30*/  FADD.FTZ R178, R178, R201 ;  /* 0x000000c9b2b27221 */ /* 0x000fe20000010000 */
[----:B------:R0:W-:Y:S03]  /*6b40*/  @!P6 STG.E desc[UR6][R118.64], R203 ;  /* 0x000000cb7600e986 */ /* 0x0001e6000c101906 */
[----:B------:R-:W1:Y:S02]  /*6b50*/  MUFU.RSQ R195, R178 ;  /* 0x000000b200c37308 */ /* 0x000e640000001400 */
[----:B-1----:R0:W-:Y:S01]  /*6b60*/  @!P6 STG.E desc[UR6][R116.64], R195 ;  /* 0x000000c37400e986 */ /* 0x0021e2000c101906 */
[----:B------:R-:W-:Y:S05]  /*6b70*/  @!P0 BRA `(.L_x_155) ;  /* 0x0000000000c08947 */ /* 0x000fea0003800000 */
[--C-:B------:R-:W-:Y:S01]  /*6b80*/  FADD.FTZ R178, R173, -R193.reuse ;  /* 0x800000c1adb27221 */ /* 0x100fe20000010000 */
[--C-:B0-----:R-:W-:Y:S01]  /*6b90*/  FADD.FTZ R118, R159, -R193.reuse ;  /* 0x800000c19f767221 */ /* 0x101fe20000010000 */
[----:B------:R-:W-:Y:S01]  /*6ba0*/  IMAD.U32 R179, R113, 0x10000, RZ ;  /* 0x0001000071b37824 */ /* 0x000fe200078e00ff */
[----:B------:R-:W-:Y:S01]  /*6bb0*/  SHF.L.U32 R197, R109, 0x10, RZ ;  /* 0x000000106dc57819 */ /* 0x000fe200000006ff */
[----:B------:R-:W-:Y:S01]  /*6bc0*/  FADD.FTZ R194, R175, -R193 ;  /* 0x800000c1afc27221 */ /* 0x000fe20000010000 */
[----:B------:R-:W-:Y:S01]  /*6bd0*/  SHF.L.U32 R199, R114, 0x10, RZ ;  /* 0x0000001072c77819 */ /* 0x000fe200000006ff */
[C---:B------:R-:W-:Y:S01]  /*6be0*/  FMUL.FTZ R178, R195.reuse, R178 ;  /* 0x000000b2c3b27220 */ /* 0x040fe20000410000 */
[----:B------:R-:W-:Y:S02]  /*6bf0*/  IMAD.U32 R201, R110, 0x10000, RZ ;  /* 0x000100006ec97824 */ /* 0x000fe400078e00ff */
[C---:B------:R-:W-:Y:S01]  /*6c00*/  FMUL.FTZ R118, R195.reuse, R118 ;  /* 0x00000076c3767220 */ /* 0x040fe20000410000 */
[----:B------:R-:W-:Y:S01]  /*6c10*/  FMUL.FTZ R196, R195, R194 ;  /* 0x000000c2c3c47220 */ /* 0x000fe20000410000 */
[----:B------:R-:W-:Y:S01]  /*6c20*/  SHF.L.U32 R203, R115, 0x10, RZ ;  /* 0x0000001073cb7819 */ /* 0x000fe200000006ff */
[----:B------:R-:W-:Y:S01]  /*6c30*/  FFMA.FTZ R201, R178, R199, R201 ;  /* 0x000000c7b2c97223 */ /* 0x000fe200000100c9 */
[----:B------:R-:W-:Y:S01]  /*6c40*/  FFMA.FTZ R194, R118, R179, R197 ;  /* 0x000000b376c27223 */ /* 0x000fe200000100c5 */
[----:B------:R-:W-:Y:S01]  /*6c50*/  SHF.L.U32 R205, R111, 0x10, RZ ;  /* 0x000000106fcd7819 */ /* 0x000fe200000006ff */
[----:B------:R-:W0:Y:S01]  /*6c60*/  LDC.64 R178, c[0x0][0x428] ;  /* 0x00010a00ffb27b82 */ /* 0x000e220000000a00 */
[--C-:B------:R-:W-:Y:S01]  /*6c70*/  FADD.FTZ R116, R145, -R193.reuse ;  /* 0x800000c191747221 */ /* 0x100fe20000010000 */
[----:B------:R-:W-:Y:S01]  /*6c80*/  SHF.L.U32 R117, R112, 0x10, RZ ;  /* 0x0000001070757819 */ /* 0x000fe200000006ff */
[----:B------:R-:W-:Y:S01]  /*6c90*/  FADD.FTZ R118, R140, -R193 ;  /* 0x800000c18c767221 */ /* 0x000fe20000010000 */
[----:B------:R-:W-:Y:S01]  /*6ca0*/  SHF.L.U32 R119, R108, 0x10, RZ ;  /* 0x000000106c777819 */ /* 0x000fe200000006ff */
[----:B------:R-:W-:Y:S01]  /*6cb0*/  FMUL.FTZ R116, R195, R116 ;  /* 0x00000074c3747220 */ /* 0x000fe20000410000 */
[----:B------:R-:W-:Y:S01]  /*6cc0*/  FFMA.FTZ R200, R196, R203, R205 ;  /* 0x000000cbc4c87223 */ /* 0x000fe200000100cd */
[--C-:B------:R-:W-:Y:S01]  /*6cd0*/  FADD.FTZ R196, R138, -R193.reuse ;  /* 0x800000c18ac47221 */ /* 0x100fe20000010000 */
[--C-:B------:R-:W-:Y:S01]  /*6ce0*/  FADD.FTZ R198, R136, -R193.reuse ;  /* 0x800000c188c67221 */ /* 0x100fe20000010000 */
[----:B------:R-:W-:Y:S01]  /*6cf0*/  FADD.FTZ R202, R134, -R193 ;  /* 0x800000c186ca7221 */ /* 0x000fe20000010000 */
[----:B------:R-:W-:Y:S01]  /*6d00*/  FFMA.FTZ R116, R116, R117, R119 ;  /* 0x0000007574747223 */ /* 0x000fe20000010077 */
[----:B------:R-:W-:Y:S01]  /*6d10*/  SHF.L.U32 R197, R3, 0x10, RZ ;  /* 0x0000001003c57819 */ /* 0x000fe200000006ff */
[----:B------:R-:W-:Y:S01]  /*6d20*/  IMAD.U32 R199, R4, 0x10000, RZ ;  /* 0x0001000004c77824 */ /* 0x000fe200078e00ff */
[----:B------:R-:W-:Y:S01]  /*6d30*/  SHF.L.U32 R119, R2, 0x10, RZ ;  /* 0x0000001002777819 */ /* 0x000fe200000006ff */
[----:B------:R-:W-:Y:S01]  /*6d40*/  FMUL.FTZ R196, R195, R196 ;  /* 0x000000c4c3c47220 */ /* 0x000fe20000410000 */
[----:B------:R-:W-:Y:S01]  /*6d50*/  SHF.L.U32 R203, R5, 0x10, RZ ;  /* 0x0000001005cb7819 */ /* 0x000fe200000006ff */
[----:B------:R-:W-:Y:S01]  /*6d60*/  IMAD.U32 R117, R0, 0x10000, RZ ;  /* 0x0001000000757824 */ /* 0x000fe200078e00ff */
[----:B------:R-:W-:Y:S01]  /*6d70*/  SHF.L.U32 R205, R6, 0x10, RZ ;  /* 0x0000001006cd7819 */ /* 0x000fe200000006ff */
[----:B------:R-:W-:Y:S01]  /*6d80*/  IMAD.U32 R207, R7, 0x10000, RZ ;  /* 0x0001000007cf7824 */ /* 0x000fe200078e00ff */
[----:B------:R-:W-:Y:S01]  /*6d90*/  SHF.L.U32 R209, R8, 0x10, RZ ;  /* 0x0000001008d17819 */ /* 0x000fe200000006ff */
[C---:B------:R-:W-:Y:S01]  /*6da0*/  FMUL.FTZ R202, R195.reuse, R202 ;  /* 0x000000cac3ca7220 */ /* 0x040fe20000410000 */
[C---:B------:R-:W-:Y:S01]  /*6db0*/  FMUL.FTZ R198, R195.reuse, R198 ;  /* 0x000000c6c3c67220 */ /* 0x040fe20000410000 */
[----:B------:R-:W-:Y:S01]  /*6dc0*/  FMUL.FTZ R118, R195, R118 ;  /* 0x00000076c3767220 */ /* 0x000fe20000410000 */
[----:B------:R-:W-:Y:S01]  /*6dd0*/  FFMA.FTZ R199, R196, R197, R199 ;  /* 0x000000c5c4c77223 */ /* 0x000fe200000100c7 */
[----:B------:R-:W-:Y:S01]  /*6de0*/  FFMA.FTZ R207, R202, R207, R209 ;  /* 0x000000cfcacf7223 */ /* 0x000fe200000100d1 */
[----:B------:R-:W-:Y:S01]  /*6df0*/  FFMA.FTZ R198, R198, R203, R205 ;  /* 0x000000cbc6c67223 */ /* 0x000fe200000100cd */
[----:B------:R-:W-:Y:S01]  /*6e00*/  FFMA.FTZ R197, R118, R117, R119 ;  /* 0x0000007576c57223 */ /* 0x000fe20000010077 */
[----:B0-----:R-:W-:Y:S01]  /*6e10*/  IMAD.WIDE.U32 R178, R191, 0x10, R178 ;  /* 0x00000010bfb27825 */ /* 0x001fe200078e00b2 */
[----:B------:R-:W-:-:S02]  /*6e20*/  F2FP.BF16.F32.PACK_AB R117, R199, R194 ;  /* 0x000000c2c775723e */ /* 0x000fc400000010ff */
[----:B------:R-:W-:Y:S02]  /*6e30*/  F2FP.BF16.F32.PACK_AB R119, R207, R200 ;  /* 0x000000c8cf77723e */ /* 0x000fe400000010ff */
[----:B------:R-:W-:Y:S02]  /*6e40*/  F2FP.BF16.F32.PACK_AB R118, R198, R201 ;  /* 0x000000c9c676723e */ /* 0x000fe400000010ff */
[----:B------:R-:W-:Y:S02]  /*6e50*/  F2FP.BF16.F32.PACK_AB R116, R197, R116 ;  /* 0x00000074c574723e */ /* 0x000fe400000010ff */
[----:B------:R-:W-:-:S03]  /*6e60*/  IADD3 R191, PT, PT, R191, 0x80, RZ ;  /* 0x00000080bfbf7810 */ /* 0x000fc60007ffe0ff */
[----:B------:R1:W-:Y:S04]  /*6e70*/  STG.E.128 desc[UR6][R178.64], R116 ;  /* 0x00000074b2007986 */ /* 0x0003e8000c101d06 */
.L_x_155:
[----:B------:R-:W-:Y:S05]  /*6e80*/  BSYNC.RECONVERGENT B0 ;  /* 0x0000000000007941 */ /* 0x000fea0003800200 */
.L_x_154:
[----:B------:R-:W-:Y:S01]  /*6e90*/  ISETP.GE.U32.AND P6, PT, R131, 0x100, PT ;  /* 0x000001008300780c */ /* 0x000fe20003fc6070 */
[----:B------:R-:W-:-:S12]  /*6ea0*/  BSSY.RECONVERGENT B0, `(.L_x_156) ;  /* 0x0000032000007945 */ /* 0x000fd80003800200 */
[----:B------:R-:W-:Y:S05]  /*6eb0*/  @!P6 BRA `(.L_x_157) ;  /* 0x0000000000c0e947 */ /* 0x000fea0003800000 */
[--C-:B-1----:R-:W-:Y:S01]  /*6ec0*/  FADD.FTZ R178, R171, -R193.reuse ;  /* 0x800000c1abb27221 */ /* 0x102fe20000010000 */
[--C-:B0-----:R-:W-:Y:S01]  /*6ed0*/  FADD.FTZ R118, R157, -R193.reuse ;  /* 0x800000c19d767221 */ /* 0x101fe20000010000 */
[----:B------:R-:W-:Y:S01]  /*6ee0*/  SHF.L.U32 R179, R105, 0x10, RZ ;  /* 0x0000001069b37819 */ /* 0x000fe200000006ff */
[----:B------:R-:W-:Y:S01]  /*6ef0*/  FADD.FTZ R194, R177, -R193 ;  /* 0x800000c1b1c27221 */ /* 0x000fe20000010000 */
[----:B------:R-:W-:Y:S01]  /*6f00*/  SHF.L.U32 R199, R106, 0x10, RZ ;  /* 0x000000106ac77819 */ /* 0x000fe200000006ff */
[----:B------:R-:W-:Y:S01]  /*6f10*/  FMUL.FTZ R178, R195, R178 ;  /* 0x000000b2c3b27220 */ /* 0x000fe20000410000 */
[----:B------:R-:W-:Y:S01]  /*6f20*/  SHF.L.U32 R201, R102, 0x10, RZ ;  /* 0x0000001066c97819 */ /* 0x000fe200000006ff */
[----:B------:R-:W-:Y:S02]  /*6f30*/  IMAD.U32 R197, R101, 0x10000, RZ ;  /* 0x0001000065c57824 */ /* 0x000fe400078e00ff */
[C---:B------:R-:W-:Y:S01]  /*6f40*/  FMUL.FTZ R118, R195.reuse, R118 ;  /* 0x00000076c3767220 */ /* 0x040fe20000410000 */
[----:B------:R-:W-:Y:S01]  /*6f50*/  FMUL.FTZ R196, R195, R194 ;  /* 0x000000c2c3c47220 */ /* 0x000fe20000410000 */
[----:B------:R-:W-:Y:S01]  /*6f60*/  SHF.L.U32 R205, R103, 0x10, RZ ;  /* 0x0000001067cd7819 */ /* 0x000fe200000006ff */
[----:B------:R-:W-:Y:S01]  /*6f70*/  FFMA.FTZ R201, R178, R199, R201 ;  /* 0x000000c7b2c97223 */ /* 0x000fe200000100c9 */
[----:B------:R-:W-:Y:S01]  /*6f80*/  FFMA.FTZ R194, R118, R179, R197 ;  /* 0x000000b376c27223 */ /* 0x000fe200000100c5 */
[----:B------:R-:W-:Y:S01]  /*6f90*/  FADD.FTZ R116, R143, -R193 ;  /* 0x800000c18f747221 */ /* 0x000fe20000010000 */
[----:B------:R-:W0:Y:S01]  /*6fa0*/  LDC.64 R178, c[0x0][0x428] ;  /* 0x00010a00ffb27b82 */ /* 0x000e220000000a00 */
[----:B------:R-:W-:Y:S01]  /*6fb0*/  IMAD.U32 R203, R107, 0x10000, RZ ;  /* 0x000100006bcb7824 */ /* 0x000fe200078e00ff */
[----:B------:R-:W-:Y:S01]  /*6fc0*/  SHF.L.U32 R119, R100, 0x10, RZ ;  /* 0x0000001064777819 */ /* 0x000fe200000006ff */
[----:B------:R-:W-:-:S02]  /*6fd0*/  IMAD.U32 R117, R104, 0x10000, RZ ;  /* 0x0001000068757824 */ /* 0x000fc400078e00ff */
[----:B------:R-:W-:Y:S01]  /*6fe0*/  FMUL.FTZ R116, R195, R116 ;  /* 0x00000074c3747220 */ /* 0x000fe20000410000 */
[----:B------:R-:W-:Y:S01]  /*6ff0*/  FFMA.FTZ R200, R196, R203, R205 ;  /* 0x000000cbc4c87223 */ /* 0x000fe200000100cd */
[--C-:B------:R-:W-:Y:S01]  /*7000*/  FADD.FTZ R196, R144, -R193.reuse ;  /* 0x800000c190c47221 */ /* 0x100fe20000010000 */
[--C-:B------:R-:W-:Y:S01]  /*7010*/  FADD.FTZ R118, R142, -R193.reuse ;  /* 0x800000c18e767221 */ /* 0x100fe20000010000 */
[--C-:B------:R-:W-:Y:S01]  /*7020*/  FADD.FTZ R198, R146, -R193.reuse ;  /* 0x800000c192c67221 */ /* 0x100fe20000010000 */
[----:B------:R-:W-:Y:S01]  /*7030*/  FADD.FTZ R202, R148, -R193 ;  /* 0x800000c194ca7221 */ /* 0x000fe20000010000 */
[----:B------:R-:W-:Y:S01]  /*7040*/  FFMA.FTZ R116, R116, R117, R119 ;  /* 0x0000007574747223 */ /* 0x000fe20000010077 */
[----:B------:R-:W-:Y:S01]  /*7050*/  SHF.L.U32 R197, R11, 0x10, RZ ;  /* 0x000000100bc57819 */ /* 0x000fe200000006ff */
[----:B------:R-:W-:Y:S01]  /*7060*/  FMUL.FTZ R196, R195, R196 ;  /* 0x000000c4c3c47220 */ /* 0x000fe20000410000 */
[----:B------:R-:W-:Y:S01]  /*7070*/  SHF.L.U32 R199, R13, 0x10, RZ ;  /* 0x000000100dc77819 */ /* 0x000fe200000006ff */
[----:B------:R-:W-:Y:S01]  /*7080*/  IMAD.U32 R119, R10, 0x10000, RZ ;  /* 0x000100000a777824 */ /* 0x000fe200078e00ff */
        /* <DEDUP_REMOVED lines=19> */
.L_x_157:
[----:B------:R-:W-:Y:S05]  /*71c0*/  BSYNC.RECONVERGENT B0 ;  /* 0x0000000000007941 */ /* 0x000fea0003800200 */
.L_x_156:
[----:B------:R-:W-:Y:S01]  /*71d0*/  ISETP.GE.U32.AND P6, PT, R131, 0x180, PT ;  /* 0x000001808300780c */ /* 0x000fe20003fc6070 */
[----:B------:R-:W-:-:S12]  /*71e0*/  BSSY.RECONVERGENT B0, `(.L_x_158) ;  /* 0x0000032000007945 */ /* 0x000fd80003800200 */
[----:B------:R-:W-:Y:S05]  /*71f0*/  @!P6 BRA `(.L_x_159) ;  /* 0x0000000000c0e947 */ /* 0x000fea0003800000 */
[--C-:B-12---:R-:W-:Y:S01]  /*7200*/  FADD.FTZ R178, R169, -R193.reuse ;  /* 0x800000c1a9b27221 */ /* 0x106fe20000010000 */
[--C-:B0-----:R-:W-:Y:S01]  /*7210*/  FADD.FTZ R118, R155, -R193.reuse ;  /* 0x800000c19b767221 */ /* 0x101fe20000010000 */
[----:B------:R-:W-:Y:S01]  /*7220*/  SHF.L.U32 R179, R97, 0x10, RZ ;  /* 0x0000001061b37819 */ /* 0x000fe200000006ff */
[----:B------:R-:W-:Y:S01]  /*7230*/  FADD.FTZ R194, R181, -R193 ;  /* 0x800000c1b5c27221 */ /* 0x000fe20000010000 */
[----:B------:R-:W-:Y:S01]  /*7240*/  SHF.L.U32 R197, R93, 0x10, RZ ;  /* 0x000000105dc57819 */ /* 0x000fe200000006ff */
[C---:B------:R-:W-:Y:S01]  /*7250*/  FMUL.FTZ R178, R195.reuse, R178 ;  /* 0x000000b2c3b27220 */ /* 0x040fe20000410000 */
        /* <DEDUP_REMOVED lines=26> */
[C---:B------:R-:W-:Y:S01]  /*7400*/  FMUL.FTZ R202, R195.reuse, R202 ;  /* 0x000000cac3ca7220 */ /* 0x040fe20000410000 */
[----:B------:R-:W-:Y:S01]  /*7410*/  SHF.L.U32 R207, R24, 0x10, RZ ;  /* 0x0000001018cf7819 */ /* 0x000fe200000006ff */
[----:B------:R-:W-:Y:S01]  /*7420*/  FMUL.FTZ R198, R195, R198 ;  /* 0x000000c6c3c67220 */ /* 0x000fe20000410000 */
[----:B------:R-:W-:Y:S01]  /*7430*/  SHF.L.U32 R209, R25, 0x10, RZ ;  /* 0x0000001019d17819 */ /* 0x000fe200000006ff */
[----:B------:R-:W-:Y:S01]  /*7440*/  FMUL.FTZ R118, R195, R118 ;  /* 0x00000076c3767220 */ /* 0x000fe20000410000 */
[----:B------:R-:W-:Y:S01]  /*7450*/  FFMA.FTZ R199, R196, R197, R199 ;  /* 0x000000c5c4c77223 */ /* 0x000fe200000100c7 */
[----:B------:R-:W-:Y:S01]  /*7460*/  FFMA.FTZ R198, R198, R203, R205 ;  /* 0x000000cbc6c67223 */ /* 0x000fe200000100cd */
[----:B0-----:R-:W-:-:S04]  /*7470*/  IMAD.WIDE.U32 R178, R191, 0x10, R178 ;  /* 0x00000010bfb27825 */ /* 0x001fc800078e00b2 */
[----:B------:R-:W-:Y:S01]  /*7480*/  FFMA.FTZ R207, R202, R207, R209 ;  /* 0x000000cfcacf7223 */ /* 0x000fe200000100d1 */
[----:B------:R-:W-:Y:S01]  /*7490*/  FFMA.FTZ R197, R118, R117, R119 ;  /* 0x0000007576c57223 */ /* 0x000fe20000010077 */
[----:B------:R-:W-:Y:S01]  /*74a0*/  F2FP.BF16.F32.PACK_AB R117, R199, R194 ;  /* 0x000000c2c775723e */ /* 0x000fe200000010ff */
[----:B------:R-:W-:Y:S01]  /*74b0*/  VIADD R191, R191, 0x80 ;  /* 0x00000080bfbf7836 */ /* 0x000fe20000000000 */
[----:B------:R-:W-:Y:S02]  /*74c0*/  F2FP.BF16.F32.PACK_AB R118, R198, R201 ;  /* 0x000000c9c676723e */ /* 0x000fe400000010ff */
[----:B------:R-:W-:Y:S02]  /*74d0*/  F2FP.BF16.F32.PACK_AB R119, R207, R200 ;  /* 0x000000c8cf77723e */ /* 0x000fe400000010ff */
[----:B------:R-:W-:-:S05]  /*74e0*/  F2FP.BF16.F32.PACK_AB R116, R197, R116 ;  /* 0x00000074c574723e */ /* 0x000fca00000010ff */
[----:B------:R3:W-:Y:S02]  /*74f0*/  STG.E.128 desc[UR6][R178.64], R116 ;  /* 0x00000074b2007986 */ /* 0x0007e4000c101d06 */
.L_x_159:
[----:B------:R-:W-:Y:S05]  /*7500*/  BSYNC.RECONVERGENT B0 ;  /* 0x0000000000007941 */ /* 0x000fea0003800200 */
.L_x_158:
[----:B------:R-:W-:Y:S04]  /*7510*/  BSSY.RECONVERGENT B0, `(.L_x_160) ;  /* 0x0000032000007945 */ /* 0x000fe80003800200 */
[----:B------:R-:W-:Y:S05]  /*7520*/  @!P2 BRA `(.L_x_161) ;  /* 0x0000000000c0a947 */ /* 0x000fea0003800000 */
[--C-:B-123--:R-:W-:Y:S01]  /*7530*/  FADD.FTZ R178, R167, -R193.reuse ;  /* 0x800000c1a7b27221 */ /* 0x10efe20000010000 */
        /* <DEDUP_REMOVED lines=47> */
.L_x_161:
[----:B------:R-:W-:Y:S05]  /*7830*/  BSYNC.RECONVERGENT B0 ;  /* 0x0000000000007941 */ /* 0x000fea0003800200 */
.L_x_160:
[----:B------:R-:W-:Y:S04]  /*7840*/  BSSY.RECONVERGENT B0, `(.L_x_162) ;  /* 0x0000032000007945 */ /* 0x000fe80003800200 */
[----:B------:R-:W-:Y:S05]  /*7850*/  @!P3 BRA `(.L_x_163) ;  /* 0x0000000000c0b947 */ /* 0x000fea0003800000 */
[--C-:B-1234-:R-:W-:Y:S01]  /*7860*/  FADD.FTZ R178, R165, -R193.reuse ;  /* 0x800000c1a5b27221 */ /* 0x11efe20000010000 */
        /* <DEDUP_REMOVED lines=17> */
[C---:B------:R-:W-:Y:S01]  /*7980*/  FMUL.FTZ R116, R195.reuse, R116 ;  /* 0x00000074c3747220 */ /* 0x040fe20000410000 */
        /* <DEDUP_REMOVED lines=29> */
.L_x_163:
[----:B------:R-:W-:Y:S05]  /*7b60*/  BSYNC.RECONVERGENT B0 ;  /* 0x0000000000007941 */ /* 0x000fea0003800200 */
.L_x_162:
[----:B------:R-:W-:Y:S04]  /*7b70*/  BSSY.RECONVERGENT B0, `(.L_x_164) ;  /* 0x0000032000007945 */ /* 0x000fe80003800200 */
[----:B------:R-:W-:Y:S05]  /*7b80*/  @!P4 BRA `(.L_x_165) ;  /* 0x0000000000c0c947 */ /* 0x000fea0003800000 */
[--C-:B01234-:R-:W-:Y:S01]  /*7b90*/  FADD.FTZ R178, R163, -R193.reuse ;  /* 0x800000c1a3b27221 */ /* 0x11ffe20000010000 */
[--C-:B------:R-:W-:Y:S01]  /*7ba0*/  FADD.FTZ R118, R149, -R193.reuse ;  /* 0x800000c195767221 */ /* 0x100fe20000010000 */
        /* <DEDUP_REMOVED lines=46> */
.L_x_165:
[----:B------:R-:W-:Y:S05]  /*7e90*/  BSYNC.RECONVERGENT B0 ;  /* 0x0000000000007941 */ /* 0x000fea0003800200 */
.L_x_164:
[----:B------:R-:W-:Y:S04]  /*7ea0*/  BSSY.RECONVERGENT B0, `(.L_x_166) ;  /* 0x0000031000007945 */ /* 0x000fe80003800200 */
[----:B------:R-:W-:Y:S05]  /*7eb0*/  @!P5 BRA `(.L_x_167) ;  /* 0x0000000000bcd947 */ /* 0x000fea0003800000 */
[----:B01234-:R-:W0:Y:S01]  /*7ec0*/  LDC.64 R178, c[0x0][0x428] ;  /* 0x00010a00ffb27b82 */ /* 0x01fe220000000a00 */
[--C-:B------:R-:W-:Y:S01]  /*7ed0*/  FADD.FTZ R194, R147, -R193.reuse ;  /* 0x800000c193c27221 */ /* 0x100fe20000010000 */
[--C-:B------:R-:W-:Y:S01]  /*7ee0*/  FADD.FTZ R116, R133, -R193.reuse ;  /* 0x800000c185747221 */ /* 0x100fe20000010000 */
[--C-:B------:R-:W-:Y:S01]  /*7ef0*/  FADD.FTZ R198, R161, -R193.reuse ;  /* 0x800000c1a1c67221 */ /* 0x100fe20000010000 */
[--C-:B------:R-:W-:Y:S01]  /*7f00*/  FADD.FTZ R118, R184, -R193.reuse ;  /* 0x800000c1b8767221 */ /* 0x100fe20000010000 */
[--C-:B------:R-:W-:Y:S01]  /*7f10*/  FADD.FTZ R196, R186, -R193.reuse ;  /* 0x800000c1bac47221 */ /* 0x100fe20000010000 */
[--C-:B------:R-:W-:Y:S01]  /*7f20*/  FADD.FTZ R200, R188, -R193.reuse ;  /* 0x800000c1bcc87221 */ /* 0x100fe20000010000 */
[--C-:B------:R-:W-:Y:S01]  /*7f30*/  FADD.FTZ R202, R189, -R193.reuse ;  /* 0x800000c1bdca7221 */ /* 0x100fe20000010000 */
[----:B------:R-:W-:Y:S01]  /*7f40*/  FADD.FTZ R204, R190, -R193 ;  /* 0x800000c1becc7221 */ /* 0x000fe20000010000 */
[----:B------:R-:W-:Y:S01]  /*7f50*/  SHF.L.U32 R197, R61, 0x10, RZ ;  /* 0x000000103dc57819 */ /* 0x000fe200000006ff */
[----:B------:R-:W-:Y:S01]  /*7f60*/  IMAD.U32 R193, R65, 0x10000, RZ ;  /* 0x0001000041c17824 */ /* 0x000fe200078e00ff */
[----:B------:R-:W-:Y:S01]  /*7f70*/  SHF.L.U32 R117, R64, 0x10, RZ ;  /* 0x0000001040757819 */ /* 0x000fe200000006ff */
[C---:B------:R-:W-:Y:S01]  /*7f80*/  FMUL.FTZ R194, R195.reuse, R194 ;  /* 0x000000c2c3c27220 */ /* 0x040fe20000410000 */
[----:B------:R-:W-:Y:S01]  /*7f90*/  SHF.L.U32 R119, R60, 0x10, RZ ;  /* 0x000000103c777819 */ /* 0x000fe200000006ff */
[----:B------:R-:W-:Y:S01]  /*7fa0*/  IMAD.U32 R201, R62, 0x10000, RZ ;  /* 0x000100003ec97824 */ /* 0x000fe200078e00ff */
[----:B------:R-:W-:Y:S01]  /*7fb0*/  SHF.L.U32 R199, R66, 0x10, RZ ;  /* 0x0000001042c77819 */ /* 0x000fe200000006ff */
[C---:B------:R-:W-:Y:S01]  /*7fc0*/  FMUL.FTZ R116, R195.reuse, R116 ;  /* 0x00000074c3747220 */ /* 0x040fe20000410000 */
[C---:B------:R-:W-:Y:S01]  /*7fd0*/  FMUL.FTZ R198, R195.reuse, R198 ;  /* 0x000000c6c3c67220 */ /* 0x040fe20000410000 */
[----:B------:R-:W-:Y:S01]  /*7fe0*/  FFMA.FTZ R194, R194, R193, R197 ;  /* 0x000000c1c2c27223 */ /* 0x000fe200000100c5 */
[C---:B------:R-:W-:Y:S01]  /*7ff0*/  FMUL.FTZ R118, R195.reuse, R118 ;  /* 0x00000076c3767220 */ /* 0x040fe20000410000 */
[C---:B------:R-:W-:Y:S01]  /*8000*/  FMUL.FTZ R196, R195.reuse, R196 ;  /* 0x000000c4c3c47220 */ /* 0x040fe20000410000 */
[C---:B------:R-:W-:Y:S01]  /*8010*/  FMUL.FTZ R200, R195.reuse, R200 ;  /* 0x000000c8c3c87220 */ /* 0x040fe20000410000 */
[C---:B------:R-:W-:Y:S01]  /*8020*/  FMUL.FTZ R202, R195.reuse, R202 ;  /* 0x000000cac3ca7220 */ /* 0x040fe20000410000 */
[----:B------:R-:W-:Y:S01]  /*8030*/  FMUL.FTZ R204, R195, R204 ;  /* 0x000000ccc3cc7220 */ /* 0x000fe20000410000 */
[----:B------:R-:W-:Y:S01]  /*8040*/  FFMA.FTZ R116, R116, R117, R119 ;  /* 0x0000007574747223 */ /* 0x000fe20000010077 */
[----:B------:R-:W-:Y:S01]  /*8050*/  FFMA.FTZ R198, R198, R199, R201 ;  /* 0x000000c7c6c67223 */ /* 0x000fe200000100c9 */
[----:B------:R-:W-:Y:S01]  /*8060*/  SHF.L.U32 R193, R124, 0x10, RZ ;  /* 0x000000107cc17819 */ /* 0x000fe200000006ff */
[----:B------:R-:W-:Y:S01]  /*8070*/  IMAD.U32 R195, R125, 0x10000, RZ ;  /* 0x000100007dc37824 */ /* 0x000fe200078e00ff */
[----:B------:R-:W-:Y:S01]  /*8080*/  SHF.L.U32 R117, R122, 0x10, RZ ;  /* 0x000000107a757819 */ /* 0x000fe200000006ff */
[----:B------:R-:W-:Y:S01]  /*8090*/  IMAD.U32 R197, R126, 0x10000, RZ ;  /* 0x000100007ec57824 */ /* 0x000fe200078e00ff */
[----:B------:R-:W-:Y:S01]  /*80a0*/  SHF.L.U32 R201, R67, 0x10, RZ ;  /* 0x0000001043c97819 */ /* 0x000fe200000006ff */
[----:B------:R-:W-:Y:S01]  /*80b0*/  IMAD.U32 R205, R128, 0x10000, RZ ;  /* 0x0001000080cd7824 */ /* 0x000fe200078e00ff */
[----:B------:R-:W-:Y:S01]  /*80c0*/  SHF.L.U32 R203, R63, 0x10, RZ ;  /* 0x000000103fcb7819 */ /* 0x000fe200000006ff */
[----:B------:R-:W-:Y:S01]  /*80d0*/  FFMA.FTZ R195, R196, R193, R195 ;  /* 0x000000c1c4c37223 */ /* 0x000fe200000100c3 */
[----:B------:R-:W-:Y:S01]  /*80e0*/  SHF.L.U32 R207, R129, 0x10, RZ ;  /* 0x0000001081cf7819 */ /* 0x000fe200000006ff */
[----:B0-----:R-:W-:Y:S01]  /*80f0*/  IMAD.WIDE.U32 R178, R191, 0x10, R178 ;  /* 0x00000010bfb27825 */ /* 0x001fe200078e00b2 */
[----:B------:R-:W-:-:S03]  /*8100*/  SHF.L.U32 R199, R127, 0x10, RZ ;  /* 0x000000107fc77819 */ /* 0x000fc600000006ff */
[----:B------:R-:W-:Y:S01]  /*8110*/  FFMA.FTZ R201, R202, R201, R203 ;  /* 0x000000c9cac97223 */ /* 0x000fe200000100cb */
[----:B------:R-:W-:Y:S01]  /*8120*/  SHF.L.U32 R119, R123, 0x10, RZ ;  /* 0x000000107b777819 */ /* 0x000fe200000006ff */
[----:B------:R-:W-:Y:S01]  /*8130*/  FFMA.FTZ R204, R204, R205, R207 ;  /* 0x000000cdcccc7223 */ /* 0x000fe200000100cf */
[----:B------:R-:W-:-:S03]  /*8140*/  FFMA.FTZ R197, R200, R197, R199 ;  /* 0x000000c5c8c57223 */ /* 0x000fc600000100c7 */
[----:B------:R-:W-:Y:S01]  /*8150*/  FFMA.FTZ R193, R118, R117, R119 ;  /* 0x0000007576c17223 */ /* 0x000fe20000010077 */
[----:B------:R-:W-:Y:S02]  /*8160*/  F2FP.BF16.F32.PACK_AB R119, R204, R201 ;  /* 0x000000c9cc77723e */ /* 0x000fe400000010ff */
[----:B------:R-:W-:Y:S02]  /*8170*/  F2FP.BF16.F32.PACK_AB R118, R197, R198 ;  /* 0x000000c6c576723e */ /* 0x000fe400000010ff */
[----:B------:R-:W-:Y:S02]  /*8180*/  F2FP.BF16.F32.PACK_AB R117, R195, R194 ;  /* 0x000000c2c375723e */ /* 0x000fe400000010ff */
[----:B------:R-:W-:-:S05]  /*8190*/  F2FP.BF16.F32.PACK_AB R116, R193, R116 ;  /* 0x00000074c174723e */ /* 0x000fca00000010ff */
[----:B------:R0:W-:Y:S02]  /*81a0*/  STG.E.128 desc[UR6][R178.64], R116 ;  /* 0x00000074b2007986 */ /* 0x0001e4000c101d06 */
.L_x_167:
[----:B------:R-:W-:Y:S05]  /*81b0*/  BSYNC.RECONVERGENT B0 ;  /* 0x0000000000007941 */ /* 0x000fea0003800200 */
.L_x_166:
[----:B01234-:R-:W0:Y:S01]  /*81c0*/  LDC.64 R116, c[0x0][0x380] ;  /* 0x0000e000ff747b82 */ /* 0x01fe220000000a00 */
[----:B------:R-:W-:Y:S01]  /*81d0*/  UPLOP3.LUT UP1, UPT, UPT, UPT, UP1, 0x40, 0x4 ;  /* 0x000000000004789c */ /* 0x000fe20003f2e810 */
[----:B0-----:R-:W-:-:S04]  /*81e0*/  IADD3 R132, PT, PT, R132, R116, RZ ;  /* 0x0000007484847210 */ /* 0x001fc80007ffe0ff */
[----:B------:R-:W-:-:S13]  /*81f0*/  ISETP.GE.AND P2, PT, R132, R117, PT ;  /* 0x000000758400720c */ /* 0x000fda0003f46270 */
[----:B------:R-:W-:Y:S05]  /*8200*/  @!P2 BRA `(.L_x_168) ;  /* 0xffffff8c0000a947 */ /* 0x000fea000383ffff */
[----:B------:R-:W-:Y:S05]  /*8210*/  EXIT ;  /* 0x000000000000794d */ /* 0x000fea0003800000 */
.L_x_169:
        /* <DEDUP_REMOVED lines=14> */
.L_x_27846:


//--------------------- .text._ZN10layer_norm31ln_parallel_residual_fwd_kernelINS_13Kernel_traitsI13__nv_bfloat16S2_S2_S2_fjLj7168ELj1ELj1ELj4ELj16ENS_18Kernel_traits_baseILj7168ES2_S2_S2_S2_fjLj128EEEEELb0ELb1ELb1EEEvNS_9FwdParamsE --------------------------
	.section	.text._ZN10layer_norm31ln_parallel_residual_fwd_kernelINS_13Kernel_traitsI13__nv_bfloat16S2_S2_S2_fjLj7168ELj1ELj1ELj4ELj16ENS_18Kernel_traits_baseILj7168ES2_S2_S2_S2_fjLj128EEEEELb0ELb1ELb1EEEvNS_9FwdParamsE,"ax",@progbits
	.align	128
        .global         _ZN10layer_norm31ln_parallel_residual_fwd_kernelINS_13Kernel_traitsI13__nv_bfloat16S2_S2_S2_fjLj7168ELj1ELj1ELj4ELj16ENS_18Kernel_traits_baseILj7168ES2_S2_S2_S2_fjLj128EEEEELb0ELb1ELb1EEEvNS_9FwdParamsE
        .type           _ZN10layer_norm31ln_parallel_residual_fwd_kernelINS_13Kernel_traitsI13__nv_bfloat16S2_S2_S2_fjLj7168ELj1ELj1ELj4ELj16ENS_18Kernel_traits_baseILj7168ES2_S2_S2_S2_fjLj128EEEEELb0ELb1ELb1EEEvNS_9FwdParamsE,@function
        .size           _ZN10layer_norm31ln_parallel_residual_fwd_kernelINS_13Kernel_traitsI13__nv_bfloat16S2_S2_S2_fjLj7168ELj1ELj1ELj4ELj16ENS_18Kernel_traits_baseILj7168ES2_S2_S2_S2_fjLj128EEEEELb0ELb1ELb1EEEvNS_9FwdParamsE,(.L_x_27847 - _ZN10layer_norm31ln_parallel_residual_fwd_kernelINS_13Kernel_traitsI13__nv_bfloat16S2_S2_S2_fjLj7168ELj1ELj1ELj4ELj16ENS_18Kernel_traits_baseILj7168ES2_S2_S2_S2_fjLj128EEEEELb0ELb1ELb1EEEvNS_9FwdParamsE)
        .other          _ZN10layer_norm31ln_parallel_residual_fwd_kernelINS_13Kernel_traitsI13__nv_bfloat16S2_S2_S2_fjLj7168ELj1ELj1ELj4ELj16ENS_18Kernel_traits_baseILj7168ES2_S2_S2_S2_fjLj128EEEEELb0ELb1ELb1EEEvNS_9FwdParamsE,@"STO_CUDA_ENTRY STV_DEFAULT"
_ZN10layer_norm31ln_parallel_residual_fwd_kernelINS_13Kernel_traitsI13__nv_bfloat16S2_S2_S2_fjLj7168ELj1ELj1ELj4ELj16ENS_18Kernel_traits_baseILj7168ES2_S2_S2_S2_fjLj128EEEEELb0ELb1ELb1EEEvNS_9FwdParamsE:
.text._ZN10layer_norm31ln_parallel_residual_fwd_kernelINS_13Kernel_traitsI13__nv_bfloat16S2_S2_S2_fjLj7168ELj1ELj1ELj4ELj16ENS_18Kernel_traits_baseILj7168ES2_S2_S2_S2_fjLj128EEEEELb0ELb1ELb1EEEvNS_9FwdParamsE:
[----:B------:R-:W-:Y:S01]  /*0000*/  LDC R1, c[0x0][0x37c] ;  /* 0x0000df00ff017b82 */ /* 0x000fe20000000800 */
[----:B------:R-:W0:Y:S01]  /*0010*/  LDCU.64 UR4, c[0x0][0x438] ;  /* 0x00008700ff0477ac */ /* 0x000e220008000a00 */
[----:B------:R-:W1:Y:S06]  /*0020*/  S2R R0, SR_TID.X ;  /* 0x0000000000007919 */ /* 0x000e6c0000002100 */
[----:B------:R-:W2:Y:S01]  /*0030*/  LDC.64 R6, c[0x0][0x398] ;  /* 0x0000e600ff067b82 */ /* 0x000ea20000000a00 */
[----:B------:R-:W3:Y:S01]  /*0040*/  LDCU.64 UR6, c[0x0][0x358] ;  /* 0x00006b00ff0677ac */ /* 0x000ee20008000a00 */
[----:B------:R-:W4:Y:S01]  /*0050*/  LDCU.64 UR8, c[0x0][0x3a0] ;  /* 0x00007400ff0877ac */ /* 0x000f220008000a00 */
[----:B0-----:R-:W-:-:S04]  /*0060*/  ISETP.NE.U32.AND P0, PT, RZ, UR4, PT ;  /* 0x00000004ff007c0c */ /* 0x001fc8000bf05070 */
[----:B------:R-:W-:Y:S01]  /*0070*/  ISETP.NE.AND.EX P0, PT, RZ, UR5, PT, P0 ;  /* 0x00000005ff007c0c */ /* 0x000fe2000bf05300 */
[----:B------:R-:W0:Y:S01]  /*0080*/  S2UR UR4, SR_CTAID.X ;  /* 0x00000000000479c3 */ /* 0x000e220000002500 */
[----:B------:R-:W4:Y:S11]  /*0090*/  LDCU UR5, c[0x0][0x384] ;  /* 0x00007080ff0577ac */ /* 0x000f360008000800 */
[----:B------:R-:W1:Y:S08]  /*00a0*/  @P0 LDC.64 R2, c[0x0][0x3d0] ;  /* 0x0000f400ff020b82 */ /* 0x000e700000000a00 */
[----:B------:R-:W4:Y:S01]  /*00b0*/  @P0 LDC.64 R4, c[0x0][0x438] ;  /* 0x00010e00ff040b82 */ /* 0x000f220000000a00 */
[----:B-1----:R-:W-:-:S05]  /*00c0*/  @P0 IMAD.WIDE.U32 R2, R0, 0x10, R2 ;  /* 0x0000001000020825 */ /* 0x002fca00078e0002 */
[----:B---3--:R1:W5:Y:S01]  /*00d0*/  @P0 LDG.E.128 R92, desc[UR6][R2.64] ;  /* 0x00000006025c0981 */ /* 0x008362000c1e1d00 */
[----:B----4-:R-:W-:-:S03]  /*00e0*/  @P0 IMAD.WIDE.U32 R4, R0, 0x10, R4 ;  /* 0x0000001000040825 */ /* 0x010fc600078e0004 */
[----:B------:R1:W5:Y:S04]  /*00f0*/  @P0 LDG.E.128 R64, desc[UR6][R2.64+0x800] ;  /* 0x0008000602400981 */ /* 0x000368000c1e1d00 */
        /* <DEDUP_REMOVED lines=11> */
[----:B------:R1:W5:Y:S01]  /*01b0*/  @P0 LDG.E.128 R16, desc[UR6][R4.64+0x3000] ;  /* 0x0030000604100981 */ /* 0x000362000c1e1d00 */
[----:B0-----:R-:W-:-:S04]  /*01c0*/  MOV R88, UR4 ;  /* 0x0000000400587c02 */ /* 0x001fc80008000f00 */
[----:B------:R-:W-:Y:S01]  /*01d0*/  ISETP.GE.AND P1, PT, R88, UR5, PT ;  /* 0x0000000558007c0c */ /* 0x000fe2000bf26270 */
[----:B--2---:R-:W-:-:S12]  /*01e0*/  @P0 BRA `(.L_x_170) ;  /* 0x00000000005c0947 */ /* 0x004fd80003800000 */
[----:B-1----:R-:W0:Y:S02]  /*01f0*/  LDC.64 R2, c[0x0][0x3d0] ;  /* 0x0000f400ff027b82 */ /* 0x002e240000000a00 */
[----:B0-----:R-:W-:-:S05]  /*0200*/  IMAD.WIDE.U32 R2, R0, 0x10, R2 ;  /* 0x0000001000027825 */ /* 0x001fca00078e0002 */
[----:B-----5:R0:W5:Y:S04]  /*0210*/  LDG.E.128 R92, desc[UR6][R2.64] ;  /* 0x00000006025c7981 */ /* 0x020168000c1e1d00 */
        /* <DEDUP_REMOVED lines=20> */
.L_x_170:
[----:B------:R-:W-:Y:S05]  /*0360*/  @P1 EXIT ;  /* 0x000000000000194d */ /* 0x000fea0003800000 */
[C---:B------:R-:W-:Y:S01]  /*0370*/  ISETP.NE.U32.AND P1, PT, R6.reuse, RZ, PT ;  /* 0x000000ff0600720c */ /* 0x040fe20003f25070 */
[----:B------:R-:W-:Y:S01]  /*0380*/  UPLOP3.LUT UP1, UPT, UPT, UPT, UPT, 0x40, 0x4 ;  /* 0x000000000004789c */ /* 0x000fe20003f2e870 */
[----:B------:R-:W-:Y:S01]  /*0390*/  LOP3.LUT P0, RZ, R6, UR8, RZ, 0xfc, !PT ;  /* 0x0000000806ff7c12 */ /* 0x000fe2000f80fcff */
[----:B------:R-:W0:Y:S01]  /*03a0*/  LDCU UR10, c[0x0][0x388] ;  /* 0x00007100ff0a77ac */ /* 0x000e220008000800 */
[----:B------:R-:W-:Y:S02]  /*03b0*/  ISETP.NE.AND.EX P1, PT, R7, RZ, PT, P1 ;  /* 0x000000ff0700720c */ /* 0x000fe40003f25310 */
[----:B-----5:R-:W-:Y:S01]  /*03c0*/  PRMT R153, R19, 0x7632, R153 ;  /* 0x0000763213997816 */ /* 0x020fe20000000099 */
[----:B------:R-:W2:Y:S01]  /*03d0*/  LDCU.U8 UR8, c[0x0][0x410] ;  /* 0x00008200ff0877ac */ /* 0x000ea20008000000 */
[----:B------:R-:W-:Y:S02]  /*03e0*/  PRMT R152, R47, 0x7632, R152 ;  /* 0x000076322f987816 */ /* 0x000fe40000000098 */
[----:B------:R-:W-:Y:S01]  /*03f0*/  PRMT R151, R18, 0x7632, R151 ;  /* 0x0000763212977816 */ /* 0x000fe20000000097 */
[----:B------:R-:W3:Y:S01]  /*0400*/  LDCU.64 UR12, c[0x0][0x3a0] ;  /* 0x00007400ff0c77ac */ /* 0x000ee20008000a00 */
        /* <DEDUP_REMOVED lines=53> */
[----:B------:R-:W-:Y:S01]  /*0760*/  LOP3.LUT P0, RZ, R7, UR9, RZ, 0xfc, P0 ;  /* 0x0000000907ff7c12 */ /* 0x000fe2000800fcff */
[----:B0-23--:R-:W4:-:S12]  /*0770*/  LDCU UR9, c[0x0][0x400] ;  /* 0x00008000ff0977ac */ /* 0x00df180008000800 */
.L_x_203:
[----:B------:R-:W-:Y:S01]  /*0780*/  ISETP.NE.U32.AND P2, PT, RZ, UR12, PT ;  /* 0x0000000cff007c0c */ /* 0x000fe2000bf45070 */
[----:B-1-3--:R-:W0:Y:S01]  /*0790*/  LDC.64 R2, c[0x0][0x390] ;  /* 0x0000e400ff027b82 */ /* 0x00ae220000000a00 */
[----:B------:R-:W-:Y:S02]  /*07a0*/  IMAD R68, R88, UR10, RZ ;  /* 0x0000000a58447c24 */ /* 0x000fe4000f8e02ff */
[----:B------:R-:W-:-:S03]  /*07b0*/  ISETP.NE.AND.EX P2, PT, RZ, UR13, PT, P2 ;  /* 0x0000000dff007c0c */ /* 0x000fc6000bf45320 */
[----:B------:R-:W-:Y:S02]  /*07c0*/  SHF.R.S32.HI R69, RZ, 0x1f, R68 ;  /* 0x0000001fff457819 */ /* 0x000fe40000011444 */
[----:B------:R-:W1:Y:S02]  /*07d0*/  @P1 LDC.64 R72, c[0x0][0x398] ;  /* 0x0000e600ff481b82 */ /* 0x000e640000000a00 */
[----:B------:R-:W-:-:S04]  /*07e0*/  LEA.HI R69, R69, R68, RZ, 0x3 ;  /* 0x0000004445457211 */ /* 0x000fc800078f18ff */
[----:B------:R-:W-:Y:S02]  /*07f0*/  LEA.HI.SX32 R79, R69, R0, 0x1d ;  /* 0x00000000454f7211 */ /* 0x000fe400078feaff */
[----:B------:R-:W2:Y:S03]  /*0800*/  @P2 LDC.64 R74, c[0x0][0x3a0] ;  /* 0x0000e800ff4a2b82 */ /* 0x000ea60000000a00 */
[----:B0-----:R-:W-:-:S06]  /*0810*/  IMAD.WIDE.U32 R68, R79, 0x10, R2 ;  /* 0x000000104f447825 */ /* 0x001fcc00078e0002 */
[----:B------:R-:W5:Y:S01]  /*0820*/  LDG.E.128 R68, desc[UR6][R68.64] ;  /* 0x0000000644447981 */ /* 0x000f62000c1e1d00 */
[----:B-1----:R-:W-:-:S05]  /*0830*/  @P1 IMAD.WIDE.U32 R72, R79, 0x10, R72 ;  /* 0x000000104f481825 */ /* 0x002fca00078e0048 */
[----:B------:R0:W5:Y:S01]  /*0840*/  @P1 LDG.E.128 R8, desc[UR6][R72.64] ;  /* 0x0000000648081981 */ /* 0x000162000c1e1d00 */
[----:B--2---:R-:W-:-:S05]  /*0850*/  @P2 IMAD.WIDE.U32 R74, R79, 0x10, R74 ;  /* 0x000000104f4a2825 */ /* 0x004fca00078e004a */
[----:B------:R-:W2:Y:S02]  /*0860*/  @P2 LDG.E.128 R12, desc[UR6][R74.64] ;  /* 0x000000064a0c2981 */ /* 0x000ea4000c1e1d00 */
[----:B--2---:R-:W-:Y:S02]  /*0870*/  PRMT R0, R15, 0x7632, R0 ;  /* 0x000076320f007816 */ /* 0x004fe40000000000 */
[----:B------:R-:W-:Y:S02]  /*0880*/  PRMT R76, R14, 0x7632, R76 ;  /* 0x000076320e4c7816 */ /* 0x000fe4000000004c */
[----:B------:R-:W-:Y:S02]  /*0890*/  PRMT R77, R13, 0x7632, R77 ;  /* 0x000076320d4d7816 */ /* 0x000fe4000000004d */
[----:B------:R-:W-:Y:S01]  /*08a0*/  PRMT R78, R12, 0x7632, R78 ;  /* 0x000076320c4e7816 */ /* 0x000fe2000000004e */
[----:B0-----:R-:W-:Y:S06]  /*08b0*/  @!P1 BRA `(.L_x_171) ;  /* 0x00000004006c9947 */ /* 0x001fec0003800000 */
[----:B------:R-:W-:Y:S05]  /*08c0*/  @!P2 BRA `(.L_x_172) ;  /* 0x0000000000d4a947 */ /* 0x000fea0003800000 */
[----:B-----5:R-:W-:Y:S01]  /*08d0*/  PRMT R4, R68, 0x7632, R4 ;  /* 0x0000763244047816 */ /* 0x020fe20000000004 */
[----:B------:R-:W-:Y:S01]  /*08e0*/  IMAD.U32 R85, R12, 0x10000, RZ ;  /* 0x000100000c557824 */ /* 0x000fe200078e00ff */
[----:B------:R-:W-:Y:S01]  /*08f0*/  SHF.L.U32 R68, R68, 0x10, RZ ;  /* 0x0000001044447819 */ /* 0x000fe200000006ff */
[----:B------:R-:W-:Y:S01]  /*0900*/  IMAD.U32 R84, R15, 0x10000, RZ ;  /* 0x000100000f547824 */ /* 0x000fe200078e00ff */
[----:B------:R-:W-:Y:S01]  /*0910*/  SHF.L.U32 R5, R8, 0x10, RZ ;  /* 0x0000001008057819 */ /* 0x000fe200000006ff */
[----:B------:R-:W-:Y:S01]  /*0920*/  IMAD.U32 R80, R77, 0x10000, RZ ;  /* 0x000100004d507824 */ /* 0x000fe200078e00ff */
[C---:B------:R-:W-:Y:S01]  /*0930*/  PRMT R6, R69.reuse, 0x7632, R6 ;  /* 0x0000763245067816 */ /* 0x040fe20000000006 */
[----:B------:R-:W-:Y:S01]  /*0940*/  IMAD.U32 R69, R69, 0x10000, RZ ;  /* 0x0001000045457824 */ /* 0x000fe200078e00ff */
[C---:B------:R-:W-:Y:S01]  /*0950*/  PRMT R7, R9.reuse, 0x7632, R7 ;  /* 0x0000763209077816 */ /* 0x040fe20000000007 */
[--C-:B------:R-:W-:Y:S01]  /*0960*/  FADD.FTZ R68, R68, R5.reuse ;  /* 0x0000000544447221 */ /* 0x100fe20000010000 */
[----:B------:R-:W-:Y:S01]  /*0970*/  PRMT R5, R8, 0x7632, R5 ;  /* 0x0000763208057816 */ /* 0x000fe20000000005 */
[----:B------:R-:W-:Y:S01]  /*0980*/  IMAD.U32 R6, R6, 0x10000, RZ ;  /* 0x0001000006067824 */ /* 0x000fe200078e00ff */
[----:B------:R-:W-:Y:S01]  /*0990*/  SHF.L.U32 R72, R9, 0x10, RZ ;  /* 0x0000001009487819 */ /* 0x000fe200000006ff */
[----:B------:R-:W-:Y:S01]  /*09a0*/  FADD.FTZ R85, R68, R85 ;  /* 0x0000005544557221 */ /* 0x000fe20000010000 */
[----:B------:R-:W-:-:S02]  /*09b0*/  SHF.L.U32 R4, R4, 0x10, RZ ;  /* 0x0000001004047819 */ /* 0x000fc400000006ff */
[----:B------:R-:W-:Y:S01]  /*09c0*/  SHF.L.U32 R5, R5, 0x10, RZ ;  /* 0x0000001005057819 */ /* 0x000fe200000006ff */
[----:B------:R-:W-:Y:S01]  /*09d0*/  FADD.FTZ R69, R69, R72 ;  /* 0x0000004845457221 */ /* 0x000fe20000010000 */
[----:B------:R-:W-:Y:S01]  /*09e0*/  SHF.L.U32 R7, R7, 0x10, RZ ;  /* 0x0000001007077819 */ /* 0x000fe200000006ff */
[----:B------:R-:W-:Y:S01]  /*09f0*/  IMAD.U32 R72, R11, 0x10000, RZ ;  /* 0x000100000b487824 */ /* 0x000fe200078e00ff */
[----:B------:R-:W-:Y:S01]  /*0a00*/  SHF.L.U32 R75, R71, 0x10, RZ ;  /* 0x00000010474b7819 */ /* 0x000fe200000006ff */
[--C-:B------:R-:W-:Y:S01]  /*0a10*/  FADD.FTZ R4, R4, R5.reuse ;  /* 0x0000000504047221 */ /* 0x100fe20000010000 */
[----:B------:R-:W-:Y:S01]  /*0a20*/  PRMT R5, R10, 0x7632, R5 ;  /* 0x000076320a057816 */ /* 0x000fe20000000005 */
[----:B------:R-:W-:Y:S01]  /*0a30*/  FADD.FTZ R7, R6, R7 ;  /* 0x0000000706077221 */ /* 0x000fe20000010000 */
[----:B------:R-:W-:Y:S01]  /*0a40*/  PRMT R6, R11, 0x7632, R6 ;  /* 0x000076320b067816 */ /* 0x000fe20000000006 */
[----:B------:R-:W-:Y:S01]  /*0a50*/  FADD.FTZ R75, R75, R72 ;  /* 0x000000484b4b7221 */ /* 0x000fe20000010000 */
[----:B------:R-:W-:Y:S01]  /*0a60*/  PRMT R74, R71, 0x7632, R74 ;  /* 0x00007632474a7816 */ /* 0x000fe2000000004a */
[----:B------:R-:W-:Y:S01]  /*0a70*/  IMAD.U32 R72, R5, 0x10000, RZ ;  /* 0x0001000005487824 */ /* 0x000fe200078e00ff */
[C---:B------:R-:W-:Y:S01]  /*0a80*/  PRMT R73, R70.reuse, 0x7632, R73 ;  /* 0x0000763246497816 */ /* 0x040fe20000000049 */
[----:B------:R-:W-:Y:S01]  /*0a90*/  IMAD.U32 R70, R70, 0x10000, RZ ;  /* 0x0001000046467824 */ /* 0x000fe200078e00ff */
[----:B------:R-:W-:Y:S01]  /*0aa0*/  SHF.L.U32 R5, R6, 0x10, RZ ;  /* 0x0000001006057819 */ /* 0x000fe200000006ff */
[----:B------:R-:W-:Y:S01]  /*0ab0*/  FADD.FTZ R84, R75, R84 ;  /* 0x000000544b547221 */ /* 0x000fe20000010000 */
        /* <DEDUP_REMOVED lines=15> */
[----:B------:R-:W-:Y:S02]  /*0bb0*/  FADD.FTZ R82, R72, R69 ;  /* 0x0000004548527221 */ /* 0x000fe40000010000 */
[----:B------:R-:W-:Y:S01]  /*0bc0*/  FADD.FTZ R78, R4, R5 ;  /* 0x00000005044e7221 */ /* 0x000fe20000010000 */
[----:B------:R-:W-:Y:S02]  /*0bd0*/  F2FP.BF16.F32.PACK_AB R7, R97, R84 ;  /* 0x000000546107723e */ /* 0x000fe400000010ff */
[----:B------:R-:W-:Y:S02]  /*0be0*/  F2FP.BF16.F32.PACK_AB R6, R82, R89 ;  /* 0x000000595206723e */ /* 0x000fe400000010ff */
[----:B------:R-:W-:Y:S02]  /*0bf0*/  F2FP.BF16.F32.PACK_AB R5, R80, R87 ;  /* 0x000000575005723e */ /* 0x000fe400000010ff */
[----:B------:R-:W-:Y:S01]  /*0c00*/  F2FP.BF16.F32.PACK_AB R4, R78, R85 ;  /* 0x000000554e04723e */ /* 0x000fe200000010ff */
[----:B------:R-:W-:Y:S06]  /*0c10*/  BRA `(.L_x_173) ;  /* 0x00000004004c7947 */ /* 0x000fec0003800000 */
.L_x_172:
[C---:B-----5:R-:W-:Y:S01]  /*0c20*/  PRMT R72, R69.reuse, 0x7632, R72 ;  /* 0x0000763245487816 */ /* 0x060fe20000000048 */
[----:B------:R-:W-:Y:S01]  /*0c30*/  IMAD.U32 R69, R69, 0x10000, RZ ;  /* 0x0001000045457824 */ /* 0x000fe200078e00ff */
[----:B------:R-:W-:Y:S01]  /*0c40*/  PRMT R7, R68, 0x7632, R7 ;  /* 0x0000763244077816 */ /* 0x000fe20000000007 */
[----:B------:R-:W-:Y:S01]  /*0c50*/  IMAD.U32 R0, R9, 0x10000, RZ ;  /* 0x0001000009007824 */ /* 0x000fe200078e00ff */
[----:B------:R-:W-:Y:S01]  /*0c60*/  PRMT R73, R70, 0x7632, R73 ;  /* 0x0000763246497816 */ /* 0x000fe20000000049 */
[----:B------:R-:W-:Y:S01]  /*0c70*/  IMAD.U32 R84, R11, 0x10000, RZ ;  /* 0x000100000b547824 */ /* 0x000fe200078e00ff */
[----:B------:R-:W-:Y:S01]  /*0c80*/  PRMT R74, R71, 0x7632, R74 ;  /* 0x00007632474a7816 */ /* 0x000fe2000000004a */
[--C-:B------:R-:W-:Y:S01]  /*0c90*/  FADD.FTZ R87, R69, R0.reuse ;  /* 0x0000000045577221 */ /* 0x100fe20000010000 */
        /* <DEDUP_REMOVED lines=18> */
[----:B------:R-:W-:Y:S02]  /*0dc0*/  SHF.L.U32 R6, R6, 0x10, RZ ;  /* 0x0000001006067819 */ /* 0x000fe400000006ff */
        /* <DEDUP_REMOVED lines=10> */
.L_x_171:
[----:B------:R-:W-:Y:S05]  /*0e70*/  @!P2 BRA `(.L_x_174) ;  /* 0x000000000084a947 */ /* 0x000fea0003800000 */
[C---:B-----5:R-:W-:Y:S01]  /*0e80*/  PRMT R4, R68.reuse, 0x7632, R4 ;  /* 0x0000763244047816 */ /* 0x060fe20000000004 */
[----:B------:R-:W-:Y:S01]  /*0e90*/  IMAD.U32 R68, R68, 0x10000, RZ ;  /* 0x0001000044447824 */ /* 0x000fe200078e00ff */
[----:B------:R-:W-:Y:S01]  /*0ea0*/  PRMT R6, R69, 0x7632, R6 ;  /* 0x0000763245067816 */ /* 0x000fe20000000006 */
[----:B------:R-:W-:Y:S01]  /*0eb0*/  IMAD.U32 R85, R12, 0x10000, RZ ;  /* 0x000100000c557824 */ /* 0x000fe200078e00ff */
[----:B------:R-:W-:Y:S01]  /*0ec0*/  PRMT R7, R70, 0x7632, R7 ;  /* 0x0000763246077816 */ /* 0x000fe20000000007 */
[----:B------:R-:W-:Y:S01]  /*0ed0*/  IMAD.U32 R76, R76, 0x10000, RZ ;  /* 0x000100004c4c7824 */ /* 0x000fe200078e00ff */
[C---:B------:R-:W-:Y:S01]  /*0ee0*/  PRMT R73, R71.reuse, 0x7632, R73 ;  /* 0x0000763247497816 */ /* 0x040fe20000000049 */
[----:B------:R-:W-:Y:S01]  /*0ef0*/  IMAD.U32 R71, R71, 0x10000, RZ ;  /* 0x0001000047477824 */ /* 0x000fe200078e00ff */
[----:B------:R-:W-:Y:S01]  /*0f00*/  SHF.L.U32 R89, R70, 0x10, RZ ;  /* 0x0000001046597819 */ /* 0x000fe200000006ff */
[----:B------:R-:W-:Y:S01]  /*0f10*/  IMAD.U32 R4, R4, 0x10000, RZ ;  /* 0x0001000004047824 */ /* 0x000fe200078e00ff */
[----:B------:R-:W-:Y:S01]  /*0f20*/  SHF.L.U32 R69, R69, 0x10, RZ ;  /* 0x0000001045457819 */ /* 0x000fe200000006ff */
[----:B------:R-:W-:Y:S01]  /*0f30*/  IMAD.U32 R73, R73, 0x10000, RZ ;  /* 0x0001000049497824 */ /* 0x000fe200078e00ff */
        /* <DEDUP_REMOVED lines=21> */
.L_x_174:
        /* <DEDUP_REMOVED lines=11> */
[----:B------:R-:W-:-:S07]  /*1140*/  SHF.L.U32 R97, R97, 0x10, RZ ;  /* 0x0000001061617819 */ /* 0x000fce00000006ff */
.L_x_173:
[----:B------:R-:W0:Y:S01]  /*1150*/  LDC.64 R154, c[0x0][0x398] ;  /* 0x0000e600ff9a7b82 */ /* 0x000e220000000a00 */
[----:B------:R-:W-:-:S04]  /*1160*/  VIADD R81, R79, 0x80 ;  /* 0x000000804f517836 */ /* 0x000fc80000000000 */
[----:B------:R-:W-:-:S03]  /*1170*/  IMAD.WIDE.U32 R68, R81, 0x10, R2 ;  /* 0x0000001051447825 */ /* 0x000fc600078e0002 */
[----:B------:R-:W1:Y:S08]  /*1180*/  @P0 LDC.64 R72, c[0x0][0x3a8] ;  /* 0x0000ea00ff480b82 */ /* 0x000e700000000a00 */
[----:B------:R-:W2:Y:S01]  /*1190*/  @P2 LDC.64 R76, c[0x0][0x3a0] ;  /* 0x0000e800ff4c2b82 */ /* 0x000ea20000000a00 */
[----:B0-----:R-:W-:-:S04]  /*11a0*/  ISETP.NE.U32.AND P1, PT, R154, RZ, PT ;  /* 0x000000ff9a00720c */ /* 0x001fc80003f25070 */
[----:B------:R-:W-:Y:S01]  /*11b0*/  ISETP.NE.AND.EX P1, PT, R155, RZ, PT, P1 ;  /* 0x000000ff9b00720c */ /* 0x000fe20003f25310 */
[----:B-1----:R-:W-:-:S05]  /*11c0*/  @P0 IMAD.WIDE.U32 R72, R79, 0x10, R72 ;  /* 0x000000104f480825 */ /* 0x002fca00078e0048 */
[----:B------:R0:W-:Y:S01]  /*11d0*/  @P0 STG.E.128 desc[UR6][R72.64], R4 ;  /* 0x0000000448000986 */ /* 0x0001e2000c101d06 */
[----:B--2---:R-:W-:-:S06]  /*11e0*/  @P2 IMAD.WIDE.U32 R76, R81, 0x10, R76 ;  /* 0x00000010514c2825 */ /* 0x004fcc00078e004c */
[----:B------:R-:W1:Y:S01]  /*11f0*/  @P1 LDC.64 R74, c[0x0][0x398] ;  /* 0x0000e600ff4a1b82 */ /* 0x000e620000000a00 */
[----:B------:R-:W5:Y:S04]  /*1200*/  LDG.E.128 R68, desc[UR6][R68.64] ;  /* 0x0000000644447981 */ /* 0x000f68000c1e1d00 */
[----:B------:R0:W5:Y:S01]  /*1210*/  @P2 LDG.E.128 R12, desc[UR6][R76.64] ;  /* 0x000000064c0c2981 */ /* 0x000162000c1e1d00 */
[----:B-1----:R-:W-:-:S05]  /*1220*/  @P1 IMAD.WIDE.U32 R74, R81, 0x10, R74 ;  /* 0x00000010514a1825 */ /* 0x002fca00078e004a */
[----:B------:R0:W5:Y:S01]  /*1230*/  @P1 LDG.E.128 R8, desc[UR6][R74.64] ;  /* 0x000000064a081981 */ /* 0x000162000c1e1d00 */
[----:B------:R-:W-:-:S04]  /*1240*/  ISETP.NE.U32.AND P3, PT, R154, RZ, PT ;  /* 0x000000ff9a00720c */ /* 0x000fc80003f65070 */
[----:B------:R-:W-:-:S13]  /*1250*/  ISETP.NE.AND.EX P3, PT, R155, RZ, PT, P3 ;  /* 0x000000ff9b00720c */ /* 0x000fda0003f65330 */
[----:B0-----:R-:W-:Y:S05]  /*1260*/  @P3 BRA `(.L_x_175) ;  /* 0x0000000000d43947 */ /* 0x001fea0003800000 */
        /* <DEDUP_REMOVED lines=16> */
.L_x_176:
[C---:B-----5:R-:W-:Y:S01]  /*1370*/  PRMT R72, R69.reuse, 0x7632, R72 ;  /* 0x0000763245487816 */ /* 0x060fe20000000048 */
[----:B------:R-:W-:Y:S01]  /*1380*/  IMAD.U32 R99, R12, 0x10000, RZ ;  /* 0x000100000c637824 */ /* 0x000fe200078e00ff */
[----:B------:R-:W-:Y:S02]  /*1390*/  SHF.L.U32 R69, R69, 0x10, RZ ;  /* 0x0000001045457819 */ /* 0x000fe400000006ff */
[----:B------:R-:W-:Y:S02]  /*13a0*/  SHF.L.U32 R0, R13, 0x10, RZ ;  /* 0x000000100d007819 */ /* 0x000fe400000006ff */
[C---:B------:R-:W-:Y:S01]  /*13b0*/  PRMT R7, R68.reuse, 0x7632, R7 ;  /* 0x0000763244077816 */ /* 0x040fe20000000007 */
[----:B------:R-:W-:Y:S01]  /*13c0*/  IMAD.U32 R68, R68, 0x10000, RZ ;  /* 0x0001000044447824 */ /* 0x000fe200078e00ff */
[----:B------:R-:W-:Y:S01]  /*13d0*/  PRMT R73, R70, 0x7632, R73 ;  /* 0x0000763246497816 */ /* 0x000fe20000000049 */
[----:B------:R-:W-:Y:S01]  /*13e0*/  FADD.FTZ R101, R0, R69 ;  /* 0x0000004500657221 */ /* 0x000fe20000010000 */
[C---:B------:R-:W-:Y:S01]  /*13f0*/  PRMT R74, R71.reuse, 0x7632, R74 ;  /* 0x00007632474a7816 */ /* 0x040fe2000000004a */
[----:B------:R-:W-:Y:S01]  /*1400*/  IMAD.U32 R71, R71, 0x10000, RZ ;  /* 0x0001000047477824 */ /* 0x000fe200078e00ff */
[----:B------:R-:W-:Y:S01]  /*1410*/  PRMT R0, R12, 0x7632, R0 ;  /* 0x000076320c007816 */ /* 0x000fe20000000000 */
[----:B------:R-:W-:Y:S01]  /*1420*/  IMAD.U32 R69, R72, 0x10000, RZ ;  /* 0x0001000048457824 */ /* 0x000fe200078e00ff */
[----:B------:R-:W-:Y:S01]  /*1430*/  PRMT R4, R13, 0x7632, R4 ;  /* 0x000076320d047816 */ /* 0x000fe20000000004 */
[----:B------:R-:W-:Y:S01]  /*1440*/  FADD.FTZ R99, R99, R68 ;  /* 0x0000004463637221 */ /* 0x000fe20000010000 */
[----:B------:R-:W-:Y:S01]  /*1450*/  PRMT R5, R14, 0x7632, R5 ;  /* 0x000076320e057816 */ /* 0x000fe20000000005 */
[----:B------:R-:W-:Y:S01]  /*1460*/  IMAD.U32 R0, R0, 0x10000, RZ ;  /* 0x0001000000007824 */ /* 0x000fe200078e00ff */
[----:B------:R-:W-:-:S02]  /*1470*/  PRMT R6, R15, 0x7632, R6 ;  /* 0x000076320f067816 */ /* 0x000fc40000000006 */
        /* <DEDUP_REMOVED lines=12> */
[----:B------:R-:W-:Y:S02]  /*1540*/  FADD.FTZ R159, R159, R6 ;  /* 0x000000069f9f7221 */ /* 0x000fe40000010000 */
[----:B------:R-:W-:Y:S02]  /*1550*/  FADD.FTZ R86, R86, R5 ;  /* 0x0000000556567221 */ /* 0x000fe40000010000 */
[----:B------:R-:W-:Y:S01]  /*1560*/  FADD.FTZ R154, R69, R4 ;  /* 0x00000004459a7221 */ /* 0x000fe20000010000 */
[----:B------:R-:W-:Y:S02]  /*1570*/  F2FP.BF16.F32.PACK_AB R7, R159, R158 ;  /* 0x0000009e9f07723e */ /* 0x000fe400000010ff */
[----:B------:R-:W-:Y:S02]  /*1580*/  F2FP.BF16.F32.PACK_AB R6, R86, R155 ;  /* 0x0000009b5606723e */ /* 0x000fe400000010ff */
[----:B------:R-:W-:-:S02]  /*1590*/  F2FP.BF16.F32.PACK_AB R5, R154, R101 ;  /* 0x000000659a05723e */ /* 0x000fc400000010ff */
[----:B------:R-:W-:Y:S01]  /*15a0*/  F2FP.BF16.F32.PACK_AB R4, R156, R99 ;  /* 0x000000639c04723e */ /* 0x000fe200000010ff */
[----:B------:R-:W-:Y:S06]  /*15b0*/  BRA `(.L_x_177) ;  /* 0x0000000400807947 */ /* 0x000fec0003800000 */
.L_x_175:
[----:B------:R-:W-:-:S04]  /*15c0*/  UISETP.NE.U32.AND UP0, UPT, UR12, URZ, UPT ;  /* 0x000000ff0c00728c */ /* 0x000fc8000bf05070 */
[----:B------:R-:W-:-:S09]  /*15d0*/  UISETP.NE.AND.EX UP0, UPT, UR13, URZ, UPT, UP0 ;  /* 0x000000ff0d00728c */ /* 0x000fd2000bf05300 */
[----:B------:R-:W-:Y:S05]  /*15e0*/  BRA.U UP0, `(.L_x_178) ;  /* 0x0000000100947547 */ /* 0x000fea000b800000 */
[C---:B-----5:R-:W-:Y:S01]  /*15f0*/  PRMT R72, R69.reuse, 0x7632, R72 ;  /* 0x0000763245487816 */ /* 0x060fe20000000048 */
[----:B------:R-:W-:Y:S01]  /*1600*/  IMAD.U32 R155, R10, 0x10000, RZ ;  /* 0x000100000a9b7824 */ /* 0x000fe200078e00ff */
[----:B------:R-:W-:Y:S02]  /*1610*/  SHF.L.U32 R69, R69, 0x10, RZ ;  /* 0x0000001045457819 */ /* 0x000fe400000006ff */
[----:B------:R-:W-:Y:S02]  /*1620*/  SHF.L.U32 R0, R9, 0x10, RZ ;  /* 0x0000001009007819 */ /* 0x000fe400000006ff */
[----:B------:R-:W-:Y:S02]  /*1630*/  PRMT R7, R68, 0x7632, R7 ;  /* 0x0000763244077816 */ /* 0x000fe40000000007 */
        /* <DEDUP_REMOVED lines=12> */
[----:B------:R-:W-:-:S02]  /*1700*/  SHF.L.U32 R68, R68, 0x10, RZ ;  /* 0x0000001044447819 */ /* 0x000fc400000006ff */
[----:B------:R-:W-:Y:S02]  /*1710*/  SHF.L.U32 R99, R8, 0x10, RZ ;  /* 0x0000001008637819 */ /* 0x000fe400000006ff */
[----:B------:R-:W-:Y:S02]  /*1720*/  SHF.L.U32 R71, R71, 0x10, RZ ;  /* 0x0000001047477819 */ /* 0x000fe400000006ff */
[----:B------:R-:W-:Y:S01]  /*1730*/  SHF.L.U32 R158, R11, 0x10, RZ ;  /* 0x000000100b9e7819 */ /* 0x000fe200000006ff */
[----:B------:R-:W-:Y:S01]  /*1740*/  FADD.FTZ R99, R99, R68 ;  /* 0x0000004463637221 */ /* 0x000fe20000010000 */
[----:B------:R-:W-:Y:S02]  /*1750*/  SHF.L.U32 R69, R72, 0x10, RZ ;  /* 0x0000001048457819 */ /* 0x000fe400000006ff */
[----:B------:R-:W-:Y:S01]  /*1760*/  SHF.L.U32 R86, R73, 0x10, RZ ;  /* 0x0000001049567819 */ /* 0x000fe200000006ff */
[----:B------:R-:W-:Y:S01]  /*1770*/  FADD.FTZ R158, R158, R71 ;  /* 0x000000479e9e7221 */ /* 0x000fe20000010000 */
[----:B------:R-:W-:Y:S01]  /*1780*/  SHF.L.U32 R6, R6, 0x10, RZ ;  /* 0x0000001006067819 */ /* 0x000fe200000006ff */
[----:B------:R-:W-:Y:S01]  /*1790*/  FADD.FTZ R154, R69, R4 ;  /* 0x00000004459a7221 */ /* 0x000fe20000010000 */
[----:B------:R-:W-:-:S02]  /*17a0*/  SHF.L.U32 R5, R5, 0x10, RZ ;  /* 0x0000001005057819 */ /* 0x000fc400000006ff */
[----:B------:R-:W-:Y:S01]  /*17b0*/  SHF.L.U32 R0, R0, 0x10, RZ ;  /* 0x0000001000007819 */ /* 0x000fe200000006ff */
[----:B------:R-:W-:Y:S02]  /*17c0*/  FADD.FTZ R159, R159, R6 ;  /* 0x000000069f9f7221 */ /* 0x000fe40000010000 */
[----:B------:R-:W-:Y:S01]  /*17d0*/  FADD.FTZ R86, R86, R5 ;  /* 0x0000000556567221 */ /* 0x000fe20000010000 */
[----:B------:R-:W-:Y:S01]  /*17e0*/  F2FP.BF16.F32.PACK_AB R5, R154, R101 ;  /* 0x000000659a05723e */ /* 0x000fe200000010ff */
[----:B------:R-:W-:Y:S01]  /*17f0*/  FADD.FTZ R156, R7, R0 ;  /* 0x00000000079c7221 */ /* 0x000fe20000010000 */
[----:B------:R-:W-:Y:S02]  /*1800*/  F2FP.BF16.F32.PACK_AB R7, R159, R158 ;  /* 0x0000009e9f07723e */ /* 0x000fe400000010ff */
[----:B------:R-:W-:Y:S02]  /*1810*/  F2FP.BF16.F32.PACK_AB R6, R86, R155 ;  /* 0x0000009b5606723e */ /* 0x000fe400000010ff */
[----:B------:R-:W-:Y:S01]  /*1820*/  F2FP.BF16.F32.PACK_AB R4, R156, R99 ;  /* 0x000000639c04723e */ /* 0x000fe200000010ff */
[----:B------:R-:W-:Y:S06]  /*1830*/  BRA `(.L_x_177) ;  /* 0x0000000000e07947 */ /* 0x000fec0003800000 */
.L_x_178:
[C---:B-----5:R-:W-:Y:S01]  /*1840*/  PRMT R4, R68.reuse, 0x7632, R4 ;  /* 0x0000763244047816 */ /* 0x060fe20000000004 */
[----:B------:R-:W-:Y:S01]  /*1850*/  IMAD.U32 R75, R71, 0x10000, RZ ;  /* 0x00010000474b7824 */ /* 0x000fe200078e00ff */
[----:B------:R-:W-:Y:S01]  /*1860*/  SHF.L.U32 R68, R68, 0x10, RZ ;  /* 0x0000001044447819 */ /* 0x000fe200000006ff */
[----:B------:R-:W-:Y:S01]  /*1870*/  IMAD.U32 R158, R15, 0x10000, RZ ;  /* 0x000100000f9e7824 */ /* 0x000fe200078e00ff */
[C---:B------:R-:W-:Y:S02]  /*1880*/  SHF.L.U32 R5, R8.reuse, 0x10, RZ ;  /* 0x0000001008057819 */ /* 0x040fe400000006ff */
[----:B------:R-:W-:Y:S02]  /*1890*/  PRMT R0, R8, 0x7632, R0 ;  /* 0x0000763208007816 */ /* 0x000fe40000000000 */
[----:B------:R-:W-:Y:S01]  /*18a0*/  SHF.L.U32 R6, R12, 0x10, RZ ;  /* 0x000000100c067819 */ /* 0x000fe200000006ff */
[----:B------:R-:W-:Y:S01]  /*18b0*/  FADD.FTZ R5, R5, R68 ;  /* 0x0000004405057221 */ /* 0x000fe20000010000 */
[----:B------:R-:W-:Y:S01]  /*18c0*/  SHF.L.U32 R7, R4, 0x10, RZ ;  /* 0x0000001004077819 */ /* 0x000fe200000006ff */
[----:B------:R-:W-:Y:S01]  /*18d0*/  IMAD.U32 R0, R0, 0x10000, RZ ;  /* 0x0001000000007824 */ /* 0x000fe200078e00ff */
[----:B------:R-:W-:Y:S01]  /*18e0*/  PRMT R74, R71, 0x7632, R74 ;  /* 0x00007632474a7816 */ /* 0x000fe2000000004a */
[--C-:B------:R-:W-:Y:S01]  /*18f0*/  FADD.FTZ R99, R6, R5.reuse ;  /* 0x0000000506637221 */ /* 0x100fe20000010000 */
[----:B------:R-:W-:Y:S01]  /*1900*/  PRMT R5, R11, 0x7632, R5 ;  /* 0x000076320b057816 */ /* 0x000fe20000000005 */
[----:B------:R-:W-:Y:S01]  /*1910*/  FADD.FTZ R156, R7, R0 ;  /* 0x00000000079c7221 */ /* 0x000fe20000010000 */
[C---:B------:R-:W-:Y:S01]  /*1920*/  PRMT R72, R69.reuse, 0x7632, R72 ;  /* 0x0000763245487816 */ /* 0x040fe20000000048 */
[----:B------:R-:W-:Y:S01]  /*1930*/  IMAD.U32 R69, R69, 0x10000, RZ ;  /* 0x0001000045457824 */ /* 0x000fe200078e00ff */
[----:B------:R-:W-:Y:S01]  /*1940*/  PRMT R73, R70, 0x7632, R73 ;  /* 0x0000763246497816 */ /* 0x000fe20000000049 */
[----:B------:R-:W-:Y:S01]  /*1950*/  IMAD.U32 R71, R10, 0x10000, RZ ;  /* 0x000100000a477824 */ /* 0x000fe200078e00ff */
        /* <DEDUP_REMOVED lines=8> */
[--C-:B------:R-:W-:Y:S01]  /*19e0*/  FADD.FTZ R159, R74, R5.reuse ;  /* 0x000000054a9f7221 */ /* 0x100fe20000010000 */
[----:B------:R-:W-:Y:S01]  /*19f0*/  SHF.L.U32 R68, R9, 0x10, RZ ;  /* 0x0000001009447819 */ /* 0x000fe200000006ff */
[----:B------:R-:W-:Y:S01]  /*1a00*/  FADD.FTZ R154, R7, R0 ;  /* 0x00000000079a7221 */ /* 0x000fe20000010000 */
[----:B------:R-:W-:Y:S01]  /*1a10*/  PRMT R5, R14, 0x7632, R5 ;  /* 0x000076320e057816 */ /* 0x000fe20000000005 */
[----:B------:R-:W-:Y:S01]  /*1a20*/  FADD.FTZ R86, R73, R4 ;  /* 0x0000000449567221 */ /* 0x000fe20000010000 */
[----:B------:R-:W-:Y:S01]  /*1a30*/  SHF.L.U32 R70, R70, 0x10, RZ ;  /* 0x0000001046467819 */ /* 0x000fe200000006ff */
[----:B------:R-:W-:Y:S01]  /*1a40*/  FADD.FTZ R68, R68, R69 ;  /* 0x0000004544447221 */ /* 0x000fe20000010000 */
[----:B------:R-:W-:-:S02]  /*1a50*/  SHF.L.U32 R76, R11, 0x10, RZ ;  /* 0x000000100b4c7819 */ /* 0x000fc400000006ff */
[----:B------:R-:W-:Y:S01]  /*1a60*/  PRMT R0, R12, 0x7632, R0 ;  /* 0x000076320c007816 */ /* 0x000fe20000000000 */
[----:B------:R-:W-:Y:S01]  /*1a70*/  FADD.FTZ R70, R71, R70 ;  /* 0x0000004647467221 */ /* 0x000fe20000010000 */
[----:B------:R-:W-:Y:S01]  /*1a80*/  PRMT R6, R15, 0x7632, R6 ;  /* 0x000076320f067816 */ /* 0x000fe20000000006 */
[----:B------:R-:W-:Y:S01]  /*1a90*/  FADD.FTZ R75, R76, R75 ;  /* 0x0000004b4c4b7221 */ /* 0x000fe20000010000 */
[----:B------:R-:W-:Y:S02]  /*1aa0*/  PRMT R4, R13, 0x7632, R4 ;  /* 0x000076320d047816 */ /* 0x000fe40000000004 */
        /* <DEDUP_REMOVED lines=11> */
[----:B------:R-:W-:-:S02]  /*1b60*/  FADD.FTZ R159, R159, R6 ;  /* 0x000000069f9f7221 */ /* 0x000fc40000010000 */
[----:B------:R-:W-:Y:S01]  /*1b70*/  FADD.FTZ R156, R156, R5 ;  /* 0x000000059c9c7221 */ /* 0x000fe20000010000 */
[----:B------:R-:W-:Y:S02]  /*1b80*/  F2FP.BF16.F32.PACK_AB R6, R86, R155 ;  /* 0x0000009b5606723e */ /* 0x000fe400000010ff */
[----:B------:R-:W-:Y:S02]  /*1b90*/  F2FP.BF16.F32.PACK_AB R7, R159, R158 ;  /* 0x0000009e9f07723e */ /* 0x000fe400000010ff */
[----:B------:R-:W-:Y:S02]  /*1ba0*/  F2FP.BF16.F32.PACK_AB R5, R154, R101 ;  /* 0x000000659a05723e */ /* 0x000fe400000010ff */
[----:B------:R-:W-:-:S07]  /*1bb0*/  F2FP.BF16.F32.PACK_AB R4, R156, R99 ;  /* 0x000000639c04723e */ /* 0x000fce00000010ff */
.L_x_177:
[----:B------:R-:W0:Y:S01]  /*1bc0*/  @P0 LDC.64 R72, c[0x0][0x3a8] ;  /* 0x0000ea00ff480b82 */ /* 0x000e220000000a00 */
[----:B------:R-:W-:-:S05]  /*1bd0*/  IADD3 R83, PT, PT, R79, 0x100, RZ ;  /* 0x000001004f537810 */ /* 0x000fca0007ffe0ff */
[----:B------:R-:W-:Y:S02]  /*1be0*/  IMAD.WIDE.U32 R68, R83, 0x10, R2 ;  /* 0x0000001053447825 */ /* 0x000fe400078e0002 */
[----:B------:R-:W1:Y:S08]  /*1bf0*/  @P1 LDC.64 R74, c[0x0][0x398] ;  /* 0x0000e600ff4a1b82 */ /* 0x000e700000000a00 */
[----:B------:R-:W2:Y:S01]  /*1c00*/  @P2 LDC.64 R76, c[0x0][0x3a0] ;  /* 0x0000e800ff4c2b82 */ /* 0x000ea20000000a00 */
[----:B0-----:R-:W-:-:S05]  /*1c10*/  @P0 IMAD.WIDE.U32 R72, R81, 0x10, R72 ;  /* 0x0000001051480825 */ /* 0x001fca00078e0048 */
[----:B------:R0:W-:Y:S01]  /*1c20*/  @P0 STG.E.128 desc[UR6][R72.64], R4 ;  /* 0x0000000448000986 */ /* 0x0001e2000c101d06 */
[----:B-1----:R-:W-:-:S03]  /*1c30*/  @P1 IMAD.WIDE.U32 R74, R83, 0x10, R74 ;  /* 0x00000010534a1825 */ /* 0x002fc600078e004a */
[----:B------:R-:W5:Y:S04]  /*1c40*/  LDG.E.128 R68, desc[UR6][R68.64] ;  /* 0x0000000644447981 */ /* 0x000f68000c1e1d00 */
[----:B------:R0:W5:Y:S01]  /*1c50*/  @P1 LDG.E.128 R8, desc[UR6][R74.64] ;  /* 0x000000064a081981 */ /* 0x000162000c1e1d00 */
[----:B--2---:R-:W-:-:S05]  /*1c60*/  @P2 IMAD.WIDE.U32 R76, R83, 0x10, R76 ;  /* 0x00000010534c2825 */ /* 0x004fca00078e004c */
[----:B------:R0:W5:Y:S01]  /*1c70*/  @P2 LDG.E.128 R12, desc[UR6][R76.64] ;  /* 0x000000064c0c2981 */ /* 0x000162000c1e1d00 */
[----:B------:R-:W-:Y:S05]  /*1c80*/  @P3 BRA `(.L_x_179) ;  /* 0x0000000000cc3947 */ /* 0x000fea0003800000 */
        /* <DEDUP_REMOVED lines=14> */
.L_x_180:
[C---:B0----5:R-:W-:Y:S01]  /*1d70*/  PRMT R72, R69.reuse, 0x7632, R72 ;  /* 0x0000763245487816 */ /* 0x061fe20000000048 */
        /* <DEDUP_REMOVED lines=36> */
.L_x_179:
[----:B------:R-:W-:Y:S05]  /*1fc0*/  BRA.U UP0, `(.L_x_182) ;  /* 0x0000000100947547 */ /* 0x000fea000b800000 */
[C---:B0----5:R-:W-:Y:S01]  /*1fd0*/  PRMT R72, R69.reuse, 0x7632, R72 ;  /* 0x0000763245487816 */ /* 0x061fe20000000048 */
        /* <DEDUP_REMOVED lines=36> */
.L_x_182:
[----:B0----5:R-:W-:Y:S01]  /*2220*/  PRMT R4, R68, 0x7632, R4 ;  /* 0x0000763244047816 */ /* 0x021fe20000000004 */
[----:B------:R-:W-:Y:S01]  /*2230*/  IMAD.U32 R5, R8, 0x10000, RZ ;  /* 0x0001000008057824 */ /* 0x000fe200078e00ff */
[----:B------:R-:W-:Y:S01]  /*2240*/  SHF.L.U32 R68, R68, 0x10, RZ ;  /* 0x0000001044447819 */ /* 0x000fe200000006ff */
[----:B------:R-:W-:Y:S01]  /*2250*/  IMAD.U32 R6, R12, 0x10000, RZ ;  /* 0x000100000c067824 */ /* 0x000fe200078e00ff */
[----:B------:R-:W-:Y:S01]  /*2260*/  PRMT R0, R8, 0x7632, R0 ;  /* 0x0000763208007816 */ /* 0x000fe20000000000 */
[----:B------:R-:W-:Y:S01]  /*2270*/  IMAD.U32 R76, R11, 0x10000, RZ ;  /* 0x000100000b4c7824 */ /* 0x000fe200078e00ff */
[----:B------:R-:W-:Y:S01]  /*2280*/  SHF.L.U32 R7, R4, 0x10, RZ ;  /* 0x0000001004077819 */ /* 0x000fe200000006ff */
[----:B------:R-:W-:Y:S01]  /*2290*/  FADD.FTZ R5, R5, R68 ;  /* 0x0000004405057221 */ /* 0x000fe20000010000 */
[----:B------:R-:W-:Y:S01]  /*22a0*/  SHF.L.U32 R0, R0, 0x10, RZ ;  /* 0x0000001000007819 */ /* 0x000fe200000006ff */
        /* <DEDUP_REMOVED lines=29> */
[----:B------:R-:W-:-:S02]  /*2480*/  PRMT R5, R14, 0x7632, R5 ;  /* 0x000076320e057816 */ /* 0x000fc40000000005 */
[----:B------:R-:W-:Y:S01]  /*2490*/  PRMT R4, R13, 0x7632, R4 ;  /* 0x000076320d047816 */ /* 0x000fe20000000004 */
        /* <DEDUP_REMOVED lines=16> */
.L_x_181:
[----:B0-----:R-:W0:Y:S01]  /*25a0*/  @P0 LDC.64 R72, c[0x0][0x3a8] ;  /* 0x0000ea00ff480b82 */ /* 0x001e220000000a00 */
        /* <DEDUP_REMOVED lines=26> */
.L_x_184:
[C---:B0----5:R-:W-:Y:S01]  /*2750*/  PRMT R72, R69.reuse, 0x7632, R72 ;  /* 0x0000763245487816 */ /* 0x061fe20000000048 */
        /* <DEDUP_REMOVED lines=36> */
.L_x_183:
[----:B------:R-:W-:Y:S05]  /*29a0*/  BRA.U UP0, `(.L_x_186) ;  /* 0x0000000100947547 */ /* 0x000fea000b800000 */
        /* <DEDUP_REMOVED lines=37> */
.L_x_186:
[C---:B0----5:R-:W-:Y:S01]  /*2c00*/  PRMT R4, R68.reuse, 0x7632, R4 ;  /* 0x0000763244047816 */ /* 0x061fe20000000004 */
        /* <DEDUP_REMOVED lines=13> */
[----:B------:R-:W-:-:S02]  /*2ce0*/  PRMT R72, R69, 0x7632, R72 ;  /* 0x0000763245487816 */ /* 0x000fc40000000048 */
[C---:B------:R-:W-:Y:S01]  /*2cf0*/  PRMT R73, R70.reuse, 0x7632, R73 ;  /* 0x0000763246497816 */ /* 0x040fe20000000049 */
[----:B------:R-:W-:Y:S01]  /*2d00*/  IMAD.U32 R5, R5, 0x10000, RZ ;  /* 0x0001000005057824 */ /* 0x000fe200078e00ff */
        /* <DEDUP_REMOVED lines=17> */
[----:B------:R-:W-:Y:S02]  /*2e20*/  SHF.L.U32 R76, R11, 0x10, RZ ;  /* 0x000000100b4c7819 */ /* 0x000fe400000006ff */
[----:B------:R-:W-:Y:S01]  /*2e30*/  PRMT R0, R12, 0x7632, R0 ;  /* 0x000076320c007816 */ /* 0x000fe20000000000 */
[----:B------:R-:W-:Y:S01]  /*2e40*/  FADD.FTZ R70, R71, R70 ;  /* 0x0000004647467221 */ /* 0x000fe20000010000 */
[----:B------:R-:W-:Y:S01]  /*2e50*/  PRMT R6, R15, 0x7632, R6 ;  /* 0x000076320f067816 */ /* 0x000fe20000000006 */
[----:B------:R-:W-:Y:S01]  /*2e60*/  FADD.FTZ R75, R76, R75 ;  /* 0x0000004b4c4b7221 */ /* 0x000fe20000010000 */
[----:B------:R-:W-:Y:S01]  /*2e70*/  PRMT R4, R13, 0x7632, R4 ;  /* 0x000076320d047816 */ /* 0x000fe20000000004 */
        /* <DEDUP_REMOVED lines=10> */
[----:B------:R-:W-:Y:S01]  /*2f20*/  F2FP.BF16.F32.PACK_AB R6, R168, R173 ;  /* 0x000000ada806723e */ /* 0x000fe200000010ff */
[----:B------:R-:W-:Y:S02]  /*2f30*/  FADD.FTZ R170, R170, R7 ;  /* 0x00000007aaaa7221 */ /* 0x000fe40000010000 */
[----:B------:R-:W-:Y:S01]  /*2f40*/  FADD.FTZ R172, R172, R5 ;  /* 0x00000005acac7221 */ /* 0x000fe20000010000 */
[----:B------:R-:W-:-:S02]  /*2f50*/  F2FP.BF16.F32.PACK_AB R7, R175, R174 ;  /* 0x000000aeaf07723e */ /* 0x000fc400000010ff */
[----:B------:R-:W-:Y:S02]  /*2f60*/  F2FP.BF16.F32.PACK_AB R5, R170, R171 ;  /* 0x000000abaa05723e */ /* 0x000fe400000010ff */
[----:B------:R-:W-:-:S07]  /*2f70*/  F2FP.BF16.F32.PACK_AB R4, R172, R169 ;  /* 0x000000a9ac04723e */ /* 0x000fce00000010ff */
.L_x_185:
[----:B------:R-:W1:Y:S01]  /*2f80*/  @P2 LDC.64 R68, c[0x0][0x3a0] ;  /* 0x0000e800ff442b82 */ /* 0x000e620000000a00 */
[----:B------:R-:W-:-:S07]  /*2f90*/  VIADD R157, R79, 0x200 ;  /* 0x000002004f9d7836 */ /* 0x000fce0000000000 */
[----:B0-----:R-:W0:Y:S08]  /*2fa0*/  @P0 LDC.64 R72, c[0x0][0x3a8] ;  /* 0x0000ea00ff480b82 */ /* 0x001e300000000a00 */
[----:B------:R-:W2:Y:S01]  /*2fb0*/  @P1 LDC.64 R74, c[0x0][0x398] ;  /* 0x0000e600ff4a1b82 */ /* 0x000ea20000000a00 */
[----:B-1----:R-:W-:-:S04]  /*2fc0*/  @P2 IMAD.WIDE.U32 R76, R157, 0x10, R68 ;  /* 0x000000109d4c2825 */ /* 0x002fc800078e0044 */
[----:B------:R-:W-:-:S04]  /*2fd0*/  IMAD.WIDE.U32 R68, R157, 0x10, R2 ;  /* 0x000000109d447825 */ /* 0x000fc800078e0002 */
[----:B0-----:R-:W-:-:S05]  /*2fe0*/  @P0 IMAD.WIDE.U32 R72, R91, 0x10, R72 ;  /* 0x000000105b480825 */ /* 0x001fca00078e0048 */
[----:B------:R0:W-:Y:S01]  /*2ff0*/  @P0 STG.E.128 desc[UR6][R72.64], R4 ;  /* 0x0000000448000986 */ /* 0x0001e2000c101d06 */
[----:B--2---:R-:W-:-:S03]  /*3000*/  @P1 IMAD.WIDE.U32 R74, R157, 0x10, R74 ;  /* 0x000000109d4a1825 */ /* 0x004fc600078e004a */
[----:B------:R0:W5:Y:S04]  /*3010*/  @P2 LDG.E.128 R12, desc[UR6][R76.64] ;  /* 0x000000064c0c2981 */ /* 0x000168000c1e1d00 */
[----:B------:R0:W5:Y:S04]  /*3020*/  @P1 LDG.E.128 R8, desc[UR6][R74.64] ;  /* 0x000000064a081981 */ /* 0x000168000c1e1d00 */
[----:B------:R-:W5:Y:S01]  /*3030*/  LDG.E.128 R68, desc[UR6][R68.64] ;  /* 0x0000000644447981 */ /* 0x000f62000c1e1d00 */
[----:B------:R-:W-:Y:S05]  /*3040*/  @P3 BRA `(.L_x_187) ;  /* 0x0000000000cc3947 */ /* 0x000fea0003800000 */
        /* <DEDUP_REMOVED lines=14> */
.L_x_188:
[C---:B0----5:R-:W-:Y:S01]  /*3130*/  PRMT R72, R69.reuse, 0x7632, R72 ;  /* 0x0000763245487816 */ /* 0x061fe20000000048 */
[----:B------:R-:W-:Y:S01]  /*3140*/  IMAD.U32 R183, R12, 0x10000, RZ ;  /* 0x000100000cb77824 */ /* 0x000fe200078e00ff */
[C---:B------:R-:W-:Y:S02]  /*3150*/  PRMT R73, R70.reuse, 0x7632, R73 ;  /* 0x0000763246497816 */ /* 0x040fe40000000049 */
[----:B------:R-:W-:Y:S02]  /*3160*/  SHF.L.U32 R69, R69, 0x10, RZ ;  /* 0x0000001045457819 */ /* 0x000fe400000006ff */
[----:B------:R-:W-:Y:S02]  /*3170*/  SHF.L.U32 R70, R70, 0x10, RZ ;  /* 0x0000001046467819 */ /* 0x000fe400000006ff */
[----:B------:R-:W-:Y:S02]  /*3180*/  SHF.L.U32 R0, R13, 0x10, RZ ;  /* 0x000000100d007819 */ /* 0x000fe400000006ff */
[----:B------:R-:W-:-:S02]  /*3190*/  SHF.L.U32 R5, R14, 0x10, RZ ;  /* 0x000000100e057819 */ /* 0x000fc400000006ff */
[C---:B------:R-:W-:Y:S01]  /*31a0*/  PRMT R7, R68.reuse, 0x7632, R7 ;  /* 0x0000763244077816 */ /* 0x040fe20000000007 */
[----:B------:R-:W-:Y:S02]  /*31b0*/  IMAD.U32 R68, R68, 0x10000, RZ ;  /* 0x0001000044447824 */ /* 0x000fe400078e00ff */
[----:B------:R-:W-:Y:S01]  /*31c0*/  FADD.FTZ R181, R0, R69 ;  /* 0x0000004500b57221 */ /* 0x000fe20000010000 */
[----:B------:R-:W-:Y:S01]  /*31d0*/  FADD.FTZ R178, R5, R70 ;  /* 0x0000004605b27221 */ /* 0x000fe20000010000 */
        /* <DEDUP_REMOVED lines=26> */
.L_x_187:
[----:B------:R-:W-:Y:S05]  /*3380*/  BRA.U UP0, `(.L_x_190) ;  /* 0x0000000100947547 */ /* 0x000fea000b800000 */
[C---:B0----5:R-:W-:Y:S01]  /*3390*/  PRMT R72, R69.reuse, 0x7632, R72 ;  /* 0x0000763245487816 */ /* 0x061fe20000000048 */
[----:B------:R-:W-:Y:S01]  /*33a0*/  IMAD.U32 R5, R10, 0x10000, RZ ;  /* 0x000100000a057824 */ /* 0x000fe200078e00ff */
[----:B------:R-:W-:Y:S02]  /*33b0*/  SHF.L.U32 R69, R69, 0x10, RZ ;  /* 0x0000001045457819 */ /* 0x000fe400000006ff */
[C---:B------:R-:W-:Y:S01]  /*33c0*/  PRMT R73, R70.reuse, 0x7632, R73 ;  /* 0x0000763246497816 */ /* 0x040fe20000000049 */
[----:B------:R-:W-:Y:S01]  /*33d0*/  IMAD.U32 R70, R70, 0x10000, RZ ;  /* 0x0001000046467824 */ /* 0x000fe200078e00ff */
[----:B------:R-:W-:Y:S02]  /*33e0*/  SHF.L.U32 R0, R9, 0x10, RZ ;  /* 0x0000001009007819 */ /* 0x000fe400000006ff */
        /* <DEDUP_REMOVED lines=10> */
[----:B------:R-:W-:Y:S02]  /*3490*/  PRMT R5, R10, 0x7632, R5 ;  /* 0x000076320a057816 */ /* 0x000fe40000000005 */
[----:B------:R-:W-:Y:S01]  /*34a0*/  PRMT R6, R11, 0x7632, R6 ;  /* 0x000076320b067816 */ /* 0x000fe20000000006 */
[----:B------:R-:W-:Y:S01]  /*34b0*/  IMAD.U32 R4, R4, 0x10000, RZ ;  /* 0x0001000004047824 */ /* 0x000fe200078e00ff */
[----:B------:R-:W-:Y:S02]  /*34c0*/  SHF.L.U32 R71, R71, 0x10, RZ ;  /* 0x0000001047477819 */ /* 0x000fe400000006ff */
[----:B------:R-:W-:-:S02]  /*34d0*/  SHF.L.U32 R70, R11, 0x10, RZ ;  /* 0x000000100b467819 */ /* 0x000fc400000006ff */
        /* <DEDUP_REMOVED lines=8> */
[----:B------:R-:W-:Y:S02]  /*3560*/  FADD.FTZ R176, R73, R6 ;  /* 0x0000000649b07221 */ /* 0x000fe40000010000 */
[----:B------:R-:W-:Y:S01]  /*3570*/  FADD.FTZ R185, R68, R5 ;  /* 0x0000000544b97221 */ /* 0x000fe20000010000 */
[----:B------:R-:W-:Y:S01]  /*3580*/  F2FP.BF16.F32.PACK_AB R5, R180, R181 ;  /* 0x000000b5b405723e */ /* 0x000fe200000010ff */
[----:B------:R-:W-:Y:S01]  /*3590*/  FADD.FTZ R182, R7, R0 ;  /* 0x0000000007b67221 */ /* 0x000fe20000010000 */
[----:B------:R-:W-:-:S02]  /*35a0*/  F2FP.BF16.F32.PACK_AB R7, R176, R187 ;  /* 0x000000bbb007723e */ /* 0x000fc400000010ff */
[----:B------:R-:W-:Y:S02]  /*35b0*/  F2FP.BF16.F32.PACK_AB R6, R185, R178 ;  /* 0x000000b2b906723e */ /* 0x000fe400000010ff */
[----:B------:R-:W-:Y:S01]  /*35c0*/  F2FP.BF16.F32.PACK_AB R4, R182, R183 ;  /* 0x000000b7b604723e */ /* 0x000fe200000010ff */
[----:B------:R-:W-:Y:S06]  /*35d0*/  BRA `(.L_x_189) ;  /* 0x0000000000e07947 */ /* 0x000fec0003800000 */
.L_x_190:
[C---:B0----5:R-:W-:Y:S01]  /*35e0*/  PRMT R4, R68.reuse, 0x7632, R4 ;  /* 0x0000763244047816 */ /* 0x061fe20000000004 */
[----:B------:R-:W-:Y:S01]  /*35f0*/  IMAD.U32 R75, R71, 0x10000, RZ ;  /* 0x00010000474b7824 */ /* 0x000fe200078e00ff */
[----:B------:R-:W-:Y:S02]  /*3600*/  SHF.L.U32 R68, R68, 0x10, RZ ;  /* 0x0000001044447819 */ /* 0x000fe400000006ff */
        /* <DEDUP_REMOVED lines=14> */
[C---:B------:R-:W-:Y:S01]  /*36f0*/  SHF.L.U32 R68, R9.reuse, 0x10, RZ ;  /* 0x0000001009447819 */ /* 0x040fe200000006ff */
[----:B------:R-:W-:Y:S01]  /*3700*/  IMAD.U32 R7, R72, 0x10000, RZ ;  /* 0x0001000048077824 */ /* 0x000fe200078e00ff */
[----:B------:R-:W-:-:S02]  /*3710*/  PRMT R0, R9, 0x7632, R0 ;  /* 0x0000763209007816 */ /* 0x000fc40000000000 */
[----:B------:R-:W-:Y:S01]  /*3720*/  PRMT R4, R10, 0x7632, R4 ;  /* 0x000076320a047816 */ /* 0x000fe20000000004 */
[----:B------:R-:W-:Y:S01]  /*3730*/  FADD.FTZ R68, R68, R69 ;  /* 0x0000004544447221 */ /* 0x000fe20000010000 */
[----:B------:R-:W-:Y:S02]  /*3740*/  SHF.L.U32 R70, R70, 0x10, RZ ;  /* 0x0000001046467819 */ /* 0x000fe400000006ff */
[----:B------:R-:W-:Y:S01]  /*3750*/  SHF.L.U32 R74, R74, 0x10, RZ ;  /* 0x000000104a4a7819 */ /* 0x000fe200000006ff */
[----:B------:R-:W-:Y:S01]  /*3760*/  IMAD.U32 R4, R4, 0x10000, RZ ;  /* 0x0001000004047824 */ /* 0x000fe200078e00ff */
[----:B------:R-:W-:Y:S01]  /*3770*/  SHF.L.U32 R5, R5, 0x10, RZ ;  /* 0x0000001005057819 */ /* 0x000fe200000006ff */
[----:B------:R-:W-:Y:S01]  /*3780*/  FADD.FTZ R70, R71, R70 ;  /* 0x0000004647467221 */ /* 0x000fe20000010000 */
[----:B------:R-:W-:Y:S02]  /*3790*/  SHF.L.U32 R0, R0, 0x10, RZ ;  /* 0x0000001000007819 */ /* 0x000fe400000006ff */
[----:B------:R-:W-:Y:S01]  /*37a0*/  SHF.L.U32 R73, R73, 0x10, RZ ;  /* 0x0000001049497819 */ /* 0x000fe200000006ff */
[--C-:B------:R-:W-:Y:S01]  /*37b0*/  FADD.FTZ R176, R74, R5.reuse ;  /* 0x000000054ab07221 */ /* 0x100fe20000010000 */
[C---:B------:R-:W-:Y:S01]  /*37c0*/  SHF.L.U32 R69, R14.reuse, 0x10, RZ ;  /* 0x000000100e457819 */ /* 0x040fe200000006ff */
[----:B------:R-:W-:Y:S01]  /*37d0*/  FADD.FTZ R180, R7, R0 ;  /* 0x0000000007b47221 */ /* 0x000fe20000010000 */
[----:B------:R-:W-:Y:S01]  /*37e0*/  PRMT R6, R15, 0x7632, R6 ;  /* 0x000076320f067816 */ /* 0x000fe20000000006 */
[----:B------:R-:W-:Y:S01]  /*37f0*/  FADD.FTZ R185, R73, R4 ;  /* 0x0000000449b97221 */ /* 0x000fe20000010000 */
        /* <DEDUP_REMOVED lines=8> */
[----:B------:R-:W-:Y:S01]  /*3880*/  FADD.FTZ R75, R76, R75 ;  /* 0x0000004b4c4b7221 */ /* 0x000fe20000010000 */
[----:B------:R-:W-:Y:S02]  /*3890*/  SHF.L.U32 R69, R6, 0x10, RZ ;  /* 0x0000001006457819 */ /* 0x000fe400000006ff */
        /* <DEDUP_REMOVED lines=12> */
.L_x_189:
[----:B------:R-:W1:Y:S01]  /*3960*/  @P2 LDC.64 R68, c[0x0][0x3a0] ;  /* 0x0000e800ff442b82 */ /* 0x000e620000000a00 */
[----:B------:R-:W-:-:S07]  /*3970*/  IADD3 R177, PT, PT, R79, 0x280, RZ ;  /* 0x000002804fb17810 */ /* 0x000fce0007ffe0ff */
        /* <DEDUP_REMOVED lines=25> */
.L_x_192:
        /* <DEDUP_REMOVED lines=37> */
.L_x_191:
        /* <DEDUP_REMOVED lines=38> */
.L_x_194:
        /* <DEDUP_REMOVED lines=56> */
.L_x_193:
        /* <DEDUP_REMOVED lines=14> */
[----:B0----5:R-:W-:Y:S01]  /*4420*/  PRMT R76, R68, 0x7632, R76 ;  /* 0x00007632444c7816 */ /* 0x021fe2000000004c */
[----:B------:R-:W-:Y:S01]  /*4430*/  IMAD.U32 R75, R69, 0x10000, RZ ;  /* 0x00010000454b7824 */ /* 0x000fe200078e00ff */
[----:B------:R-:W-:Y:S02]  /*4440*/  PRMT R0, R71, 0x7632, R0 ;  /* 0x0000763247007816 */ /* 0x000fe40000000000 */
[----:B------:R-:W-:Y:S01]  /*4450*/  PRMT R74, R69, 0x7632, R74 ;  /* 0x00007632454a7816 */ /* 0x000fe2000000004a */
[----:B------:R-:W-:Y:S01]  /*4460*/  IMAD.U32 R76, R76, 0x10000, RZ ;  /* 0x000100004c4c7824 */ /* 0x000fe200078e00ff */
[C---:B------:R-:W-:Y:S02]  /*4470*/  PRMT R73, R70.reuse, 0x7632, R73 ;  /* 0x0000763246497816 */ /* 0x040fe40000000049 */
[----:B------:R-:W-:Y:S02]  /*4480*/  SHF.L.U32 R72, R70, 0x10, RZ ;  /* 0x0000001046487819 */ /* 0x000fe400000006ff */
[----:B------:R-:W-:Y:S01]  /*4490*/  SHF.L.U32 R70, R71, 0x10, RZ ;  /* 0x0000001047467819 */ /* 0x000fe200000006ff */
[----:B------:R-:W-:Y:S01]  /*44a0*/  IMAD.U32 R71, R0, 0x10000, RZ ;  /* 0x0001000000477824 */ /* 0x000fe200078e00ff */
[----:B------:R-:W-:-:S02]  /*44b0*/  SHF.L.U32 R77, R68, 0x10, RZ ;  /* 0x00000010444d7819 */ /* 0x000fc400000006ff */
[----:B------:R-:W-:Y:S02]  /*44c0*/  SHF.L.U32 R74, R74, 0x10, RZ ;  /* 0x000000104a4a7819 */ /* 0x000fe400000006ff */
[----:B------:R-:W-:Y:S01]  /*44d0*/  SHF.L.U32 R73, R73, 0x10, RZ ;  /* 0x0000001049497819 */ /* 0x000fe200000006ff */
[----:B------:R-:W-:Y:S06]  /*44e0*/  BRA `(.L_x_197) ;  /* 0x00000008000c7947 */ /* 0x000fec0003800000 */
.L_x_196:
[C---:B0----5:R-:W-:Y:S01]  /*44f0*/  PRMT R6, R69.reuse, 0x7632, R6 ;  /* 0x0000763245067816 */ /* 0x061fe20000000006 */
[----:B------:R-:W-:Y:S01]  /*4500*/  IMAD.U32 R3, R14, 0x10000, RZ ;  /* 0x000100000e037824 */ /* 0x000fe200078e00ff */
[----:B------:R-:W-:Y:S02]  /*4510*/  SHF.L.U32 R69, R69, 0x10, RZ ;  /* 0x0000001045457819 */ /* 0x000fe400000006ff */
[C---:B------:R-:W-:Y:S01]  /*4520*/  PRMT R73, R70.reuse, 0x7632, R73 ;  /* 0x0000763246497816 */ /* 0x040fe20000000049 */
        /* <DEDUP_REMOVED lines=23> */
[----:B------:R-:W-:Y:S02]  /*46a0*/  SHF.L.U32 R3, R3, 0x10, RZ ;  /* 0x0000001003037819 */ /* 0x000fe400000006ff */
        /* <DEDUP_REMOVED lines=9> */
.L_x_195:
[----:B------:R-:W-:Y:S05]  /*4740*/  BRA.U UP0, `(.L_x_198) ;  /* 0x0000000100947547 */ /* 0x000fea000b800000 */
[C---:B0----5:R-:W-:Y:S01]  /*4750*/  PRMT R73, R70.reuse, 0x7632, R73 ;  /* 0x0000763246497816 */ /* 0x061fe20000000049 */
        /* <DEDUP_REMOVED lines=21> */
[----:B------:R-:W-:Y:S01]  /*48b0*/  IMAD.U32 R6, R73, 0x10000, RZ ;  /* 0x0001000049067824 */ /* 0x000fe200078e00ff */
        /* <DEDUP_REMOVED lines=14> */
.L_x_198:
[C---:B-----5:R-:W-:Y:S01]  /*49a0*/  PRMT R2, R68.reuse, 0x7632, R2 ;  /* 0x0000763244027816 */ /* 0x060fe20000000002 */
[----:B------:R-:W-:Y:S01]  /*49b0*/  IMAD.U32 R68, R68, 0x10000, RZ ;  /* 0x0001000044447824 */ /* 0x000fe200078e00ff */
[C---:B------:R-:W-:Y:S02]  /*49c0*/  SHF.L.U32 R3, R8.reuse, 0x10, RZ ;  /* 0x0000001008037819 */ /* 0x040fe400000006ff */
[----:B------:R-:W-:Y:S01]  /*49d0*/  PRMT R0, R8, 0x7632, R0 ;  /* 0x0000763208007816 */ /* 0x000fe20000000000 */
[----:B0-----:R-:W-:Y:S01]  /*49e0*/  IMAD.U32 R5, R2, 0x10000, RZ ;  /* 0x0001000002057824 */ /* 0x001fe200078e00ff */
        /* <DEDUP_REMOVED lines=11> */
[----:B------:R-:W-:Y:S01]  /*4aa0*/  SHF.L.U32 R73, R71, 0x10, RZ ;  /* 0x0000001047497819 */ /* 0x000fe200000006ff */
[----:B------:R-:W-:Y:S01]  /*4ab0*/  IMAD.U32 R3, R3, 0x10000, RZ ;  /* 0x0001000003037824 */ /* 0x000fe200078e00ff */
[----:B------:R-:W-:Y:S01]  /*4ac0*/  PRMT R0, R9, 0x7632, R0 ;  /* 0x0000763209007816 */ /* 0x000fe20000000000 */
[----:B------:R-:W-:Y:S01]  /*4ad0*/  IMAD.U32 R7, R7, 0x10000, RZ ;  /* 0x0001000007077824 */ /* 0x000fe200078e00ff */
[C---:B------:R-:W-:Y:S02]  /*4ae0*/  PRMT R2, R10.reuse, 0x7632, R2 ;  /* 0x000076320a027816 */ /* 0x040fe40000000002 */
        /* <DEDUP_REMOVED lines=35> */
.L_x_197:
[----:B------:R-:W-:Y:S01]  /*4d20*/  FADD.FTZ R3, RZ, R85 ;  /* 0x00000055ff037221 */ /* 0x000fe20000010000 */
[----:B------:R-:W-:Y:S03]  /*4d30*/  BSSY.RECONVERGENT B0, `(.L_x_199) ;  /* 0x00000ca000007945 */ /* 0x000fe60003800200 */
        /* <DEDUP_REMOVED lines=64> */
[----:B0-----:R-:W-:-:S04]  /*5140*/  FADD.FTZ R2, R192, R197 ;  /* 0x000000c5c0027221 */ /* 0x001fc80000010000 */
[----:B------:R-:W-:-:S04]  /*5150*/  FMUL.FTZ R2, R2, 0.0005580357392318546772 ;  /* 0x3a12492502027820 */ /* 0x000fc80000410000 */
[C---:B------:R-:W-:Y:S01]  /*5160*/  FADD.FTZ R0, -R2.reuse, R85 ;  /* 0x0000005502007221 */ /* 0x040fe20000010100 */
[C---:B------:R-:W-:Y:S01]  /*5170*/  FADD.FTZ R197, -R2.reuse, R78 ;  /* 0x0000004e02c57221 */ /* 0x040fe20000010100 */
[C---:B------:R-:W-:Y:S01]  /*5180*/  FADD.FTZ R3, -R2.reuse, R87 ;  /* 0x0000005702037221 */ /* 0x040fe20000010100 */
[----:B------:R-:W-:Y:S01]  /*5190*/  FADD.FTZ R69, -R2, R82 ;  /* 0x0000005202457221 */ /* 0x000fe20000010100 */
[----:B------:R-:W-:-:S04]  /*51a0*/  FFMA.FTZ R0, R0, R0, RZ ;  /* 0x0000000000007223 */ /* 0x000fc800000100ff */
[----:B------:R-:W-:Y:S01]  /*51b0*/  FFMA.FTZ R0, R197, R197, R0 ;  /* 0x000000c5c5007223 */ /* 0x000fe20000010000 */
[----:B------:R-:W-:-:S03]  /*51c0*/  FADD.FTZ R197, -R2, R80 ;  /* 0x0000005002c57221 */ /* 0x000fc60000010100 */
[----:B------:R-:W-:Y:S01]  /*51d0*/  FFMA.FTZ R0, R3, R3, R0 ;  /* 0x0000000303007223 */ /* 0x000fe20000010000 */
[----:B------:R-:W-:-:S03]  /*51e0*/  FADD.FTZ R3, -R2, R89 ;  /* 0x0000005902037221 */ /* 0x000fc60000010100 */
[----:B------:R-:W-:-:S04]  /*51f0*/  FFMA.FTZ R0, R197, R197, R0 ;  /* 0x000000c5c5007223 */ /* 0x000fc80000010000 */
[----:B------:R-:W-:Y:S01]  /*5200*/  FFMA.FTZ R0, R3, R3, R0 ;  /* 0x0000000303007223 */ /* 0x000fe20000010000 */
[----:B------:R-:W-:-:S03]  /*5210*/  FADD.FTZ R3, -R2, R84 ;  /* 0x0000005402037221 */ /* 0x000fc60000010100 */
        /* <DEDUP_REMOVED lines=98> */
[----:B------:R-:W-:-:S04]  /*5840*/  FFMA.FTZ R0, R3, R3, R0 ;  /* 0x0000000303007223 */ /* 0x000fc80000010000 */
[----:B------:R-:W-:-:S05]  /*5850*/  FFMA.FTZ R3, R69, R69, R0 ;  /* 0x0000004545037223 */ /* 0x000fca0000010000 */
[----:B------:R-:W0:Y:S02]  /*5860*/  SHFL.BFLY PT, R0, R3, 0x1, 0x1f ;  /* 0x0c201f0003007f89 */ /* 0x000e2400000e0000 */
[----:B0-----:R-:W-:Y:S02]  /*5870*/  FADD.FTZ R192, R3, R0 ;  /* 0x0000000003c07221 */ /* 0x001fe40000010000 */
[----:B------:R-:W0:Y:S03]  /*5880*/  S2R R0, SR_TID.X ;  /* 0x0000000000007919 */ /* 0x000e260000002100 */
[----:B------:R-:W1:Y:S02]  /*5890*/  SHFL.BFLY PT, R69, R192, 0x2, 0x1f ;  /* 0x0c401f00c0457f89 */ /* 0x000e6400000e0000 */
[----:B-1----:R-:W-:Y:S01]  /*58a0*/  FADD.FTZ R194, R192, R69 ;  /* 0x00000045c0c27221 */ /* 0x002fe20000010000 */
[----:B0-----:R-:W-:-:S04]  /*58b0*/  LOP3.LUT P2, RZ, R0, 0x1f, RZ, 0xc0, !PT ;  /* 0x0000001f00ff7812 */ /* 0x001fc8000784c0ff */
[----:B------:R-:W0:Y:S02]  /*58c0*/  SHFL.BFLY PT, R69, R194, 0x4, 0x1f ;  /* 0x0c801f00c2457f89 */ /* 0x000e2400000e0000 */
[----:B0-----:R-:W-:Y:S02]  /*58d0*/  FADD.FTZ R196, R194, R69 ;  /* 0x00000045c2c47221 */ /* 0x001fe40000010000 */
[----:B------:R-:W0:Y:S03]  /*58e0*/  @P0 LDC.64 R68, c[0x0][0x3a8] ;  /* 0x0000ea00ff440b82 */ /* 0x000e260000000a00 */
[----:B------:R-:W1:Y:S01]  /*58f0*/  SHFL.BFLY PT, R197, R196, 0x8, 0x1f ;  /* 0x0d001f00c4c57f89 */ /* 0x000e6200000e0000 */
[----:B0-----:R-:W-:-:S04]  /*5900*/  @P0 IMAD.WIDE.U32 R68, R179, 0x10, R68 ;  /* 0x00000010b3440825 */ /* 0x001fc800078e0044 */
[----:B-1----:R-:W-:Y:S01]  /*5910*/  FADD.FTZ R197, R196, R197 ;  /* 0x000000c5c4c57221 */ /* 0x002fe20000010000 */
[----:B------:R-:W-:Y:S04]  /*5920*/  @P0 STG.E.128 desc[UR6][R68.64], R4 ;  /* 0x0000000444000986 */ /* 0x000fe8000c101d06 */
        /* <DEDUP_REMOVED lines=10> */
.L_x_200:
[----:B----4-:R-:W-:Y:S05]  /*59d0*/  BSYNC.RECONVERGENT B0 ;  /* 0x0000000000007941 */ /* 0x010fea0003800200 */
.L_x_199:
[----:B0-----:R-:W-:Y:S01]  /*59e0*/  LOP3.LUT R2, R0, 0x1f, RZ, 0xc0, !PT ;  /* 0x0000001f00027812 */ /* 0x001fe200078ec0ff */
[----:B------:R-:W-:Y:S01]  /*59f0*/  BAR.SYNC.DEFER_BLOCKING 0x0 ;  /* 0x0000000000007b1d */ /* 0x000fe20000010000 */
[----:B------:R-:W-:Y:S02]  /*5a00*/  IMAD.MOV.U32 R68, RZ, RZ, RZ ;  /* 0x000000ffff447224 */ /* 0x000fe400078e00ff */
[----:B------:R-:W-:Y:S02]  /*5a10*/  ISETP.GT.U32.AND P2, PT, R2, 0x3, PT ;  /* 0x000000030200780c */ /* 0x000fe40003f44070 */
[----:B------:R-:W-:Y:S01]  /*5a20*/  CS2R R2, SRZ ;  /* 0x0000000000027805 */ /* 0x000fe2000001ff00 */
[----:B------:R-:W-:Y:S10]  /*5a30*/  BSSY.RECONVERGENT B0, `(.L_x_201) ;  /* 0x000000a000007945 */ /* 0x000ff40003800200 */
[----:B------:R-:W-:Y:S05]  /*5a40*/  @P2 BRA `(.L_x_202) ;  /* 0x0000000000202947 */ /* 0x000fea0003800000 */
[----:B------:R-:W0:Y:S01]  /*5a50*/  S2UR UR5, SR_CgaCtaId ;  /* 0x00000000000579c3 */ /* 0x000e220000008800 */
[----:B------:R-:W-:Y:S01]  /*5a60*/  UMOV UR4, 0x400 ;  /* 0x0000040000047882 */ /* 0x000fe20000000000 */
[----:B------:R-:W-:Y:S01]  /*5a70*/  SHF.L.U32 R2, R0, 0x3, RZ ;  /* 0x0000000300027819 */ /* 0x000fe200000006ff */
[----:B------:R-:W-:-:S03]  /*5a80*/  HFMA2 R68, -RZ, RZ, 0, 0.0001068115234375 ;  /* 0x00000700ff447431 */ /* 0x000fc600000001ff */
[----:B------:R-:W-:Y:S01]  /*5a90*/  LOP3.LUT R2, R2, 0xf8, RZ, 0xc0, !PT ;  /* 0x000000f802027812 */ /* 0x000fe200078ec0ff */
[----:B0-----:R-:W-:-:S04]  /*5aa0*/  ULEA UR4, UR5, UR4, 0x18 ;  /* 0x0000000405047291 */ /* 0x001fc8000f8ec0ff */
[----:B------:R-:W-:-:S09]  /*5ab0*/  @UP1 UIADD3 UR4, UPT, UPT, UR4, 0x20, URZ ;  /* 0x0000002004041890 */ /* 0x000fd2000fffe0ff */
[----:B------:R-:W0:Y:S03]  /*5ac0*/  LDS.64 R2, [R2+UR4] ;  /* 0x0000000402027984 */ /* 0x000e260008000a00 */
.L_x_202:
[----:B------:R-:W-:Y:S05]  /*5ad0*/  BSYNC.RECONVERGENT B0 ;  /* 0x0000000000007941 */ /* 0x000fea0003800200 */
.L_x_201:
[----:B------:R-:W1:Y:S01]  /*5ae0*/  SHFL.DOWN PT, R69, R68, 0x2, 0x1f ;  /* 0x08401f0044457f89 */ /* 0x000e6200000e0000 */
[----:B------:R-:W-:Y:S01]  /*5af0*/  ISETP.NE.AND P2, PT, R0, RZ, PT ;  /* 0x000000ff0000720c */ /* 0x000fe20003f45270 */
[----:B------:R-:W-:Y:S01]  /*5b00*/  IMAD.U32 R248, R40, 0x10000, RZ ;  /* 0x0001000028f87824 */ /* 0x000fe200078e00ff */
[----:B------:R-:W-:Y:S01]  /*5b10*/  ISETP.NE.AND P3, PT, RZ, UR8, PT ;  /* 0x00000008ff007c0c */ /* 0x000fe2000bf65270 */
[----:B0-----:R-:W0:Y:S01]  /*5b20*/  SHFL.DOWN PT, R197, R2, 0x2, 0x1f ;  /* 0x08401f0002c57f89 */ /* 0x001e2200000e0000 */
[----:B------:R-:W-:Y:S01]  /*5b30*/  SHF.L.U32 R209, R152, 0x10, RZ ;  /* 0x0000001098d17819 */ /* 0x000fe200000006ff */
[----:B------:R-:W-:Y:S01]  /*5b40*/  IMAD.U32 R207, R19, 0x10000, RZ ;  /* 0x0001000013cf7824 */ /* 0x000fe200078e00ff */
[----:B------:R-:W-:Y:S01]  /*5b50*/  SHF.L.U32 R211, R153, 0x10, RZ ;  /* 0x0000001099d37819 */ /* 0x000fe200000006ff */
[----:B------:R-:W2:Y:S01]  /*5b60*/  SHFL.DOWN PT, R192, R3, 0x2, 0x1f ;  /* 0x08401f0003c07f89 */ /* 0x000ea200000e0000 */
[----:B------:R-:W-:Y:S01]  /*5b70*/  SHF.L.U32 R203, R149, 0x10, RZ ;  /* 0x0000001095cb7819 */ /* 0x000fe200000006ff */
[----:B------:R-:W-:Y:S01]  /*5b80*/  UPLOP3.LUT UP1, UPT, UPT, UPT, UP1, 0x40, 0x4 ;  /* 0x000000000004789c */ /* 0x000fe20003f2e810 */
[----:B------:R-:W-:Y:S01]  /*5b90*/  SHF.L.U32 R205, R47, 0x10, RZ ;  /* 0x000000102fcd7819 */ /* 0x000fe200000006ff */
[----:B-1----:R-:W-:Y:S01]  /*5ba0*/  IMAD.IADD R194, R69, 0x1, R68 ;  /* 0x0000000145c27824 */ /* 0x002fe200078e0244 */
[----:B------:R-:W-:-:S02]  /*5bb0*/  I2FP.F32.S32 R200, R69 ;  /* 0x0000004500c87245 */ /* 0x000fc40000201400 */
[----:B------:R-:W-:Y:S02]  /*5bc0*/  I2FP.F32.U32 R69, R68 ;  /* 0x0000004400457245 */ /* 0x000fe40000201000 */
[----:B------:R-:W-:Y:S01]  /*5bd0*/  I2FP.F32.S32 R196, R194 ;  /* 0x000000c200c47245 */ /* 0x000fe20000201400 */
[----:B------:R-:W1:Y:S01]  /*5be0*/  SHFL.DOWN PT, R201, R194, 0x1, 0x1f ;  /* 0x08201f00c2c97f89 */ /* 0x000e6200000e0000 */
[C---:B0-----:R-:W-:Y:S01]  /*5bf0*/  FMUL.FTZ R202, R197.reuse, R200 ;  /* 0x000000c8c5ca7220 */ /* 0x041fe20000410000 */
[----:B------:R-:W-:Y:S01]  /*5c00*/  FADD.FTZ R197, -R197, R2 ;  /* 0x00000002c5c57221 */ /* 0x000fe20000010100 */
[----:B------:R-:W0:Y:S01]  /*5c10*/  MUFU.RCP R198, R196 ;  /* 0x000000c400c67308 */ /* 0x000e220000001000 */
[----:B--2---:R-:W-:Y:S01]  /*5c20*/  FADD.FTZ R3, R192, R3 ;  /* 0x00000003c0037221 */ /* 0x004fe20000010000 */
[----:B------:R-:W-:Y:S01]  /*5c30*/  FFMA.FTZ R199, R69, R2, R202 ;  /* 0x0000000245c77223 */ /* 0x000fe200000100ca */
[----:B------:R-:W-:-:S04]  /*5c40*/  FMUL.FTZ R197, R197, R197 ;  /* 0x000000c5c5c57220 */ /* 0x000fc80000410000 */
[----:B------:R-:W-:-:S04]  /*5c50*/  FMUL.FTZ R197, R197, R69 ;  /* 0x00000045c5c57220 */ /* 0x000fc80000410000 */
[----:B------:R-:W-:Y:S01]  /*5c60*/  FMUL.FTZ R197, R197, R200 ;  /* 0x000000c8c5c57220 */ /* 0x000fe20000410000 */
[----:B0-----:R-:W-:-:S03]  /*5c70*/  FMUL.FTZ R199, R198, R199 ;  /* 0x000000c7c6c77220 */ /* 0x001fc60000410000 */
[----:B------:R-:W-:Y:S01]  /*5c80*/  FFMA.FTZ R3, R198, R197, R3 ;  /* 0x000000c5c6037223 */ /* 0x000fe20000010003 */
[-C--:B-1----:R-:W-:Y:S01]  /*5c90*/  IADD3 R194, PT, PT, R194, R201.reuse, RZ ;  /* 0x000000c9c2c27210 */ /* 0x082fe20007ffe0ff */
[----:B------:R-:W0:Y:S01]  /*5ca0*/  SHFL.DOWN PT, R2, R199, 0x1, 0x1f ;  /* 0x08201f00c7027f89 */ /* 0x000e2200000e0000 */
[----:B------:R-:W-:Y:S02]  /*5cb0*/  I2FP.F32.S32 R201, R201 ;  /* 0x000000c900c97245 */ /* 0x000fe40000201400 */
[----:B------:R-:W-:Y:S01]  /*5cc0*/  I2FP.F32.S32 R194, R194 ;  /* 0x000000c200c27245 */ /* 0x000fe20000201400 */
[----:B------:R-:W1:Y:S05]  /*5cd0*/  SHFL.DOWN PT, R68, R3, 0x1, 0x1f ;  /* 0x08201f0003447f89 */ /* 0x000e6a00000e0000 */
[----:B------:R-:W2:Y:S01]  /*5ce0*/  MUFU.RCP R194, R194 ;  /* 0x000000c200c27308 */ /* 0x000ea20000001000 */
[----:B0-----:R-:W-:Y:S01]  /*5cf0*/  FADD.FTZ R69, R199, -R2 ;  /* 0x80000002c7457221 */ /* 0x001fe20000010000 */
[----:B------:R-:W-:-:S03]  /*5d00*/  FMUL.FTZ R197, R2, R201 ;  /* 0x000000c902c57220 */ /* 0x000fc60000410000 */
[----:B------:R-:W-:Y:S01]  /*5d10*/  FMUL.FTZ R69, R69, R69 ;  /* 0x0000004545457220 */ /* 0x000fe20000410000 */
[C---:B------:R-:W-:Y:S01]  /*5d20*/  FFMA.FTZ R197, R196.reuse, R199, R197 ;  /* 0x000000c7c4c57223 */ /* 0x040fe200000100c5 */
[----:B-1----:R-:W-:Y:S02]  /*5d30*/  FADD.FTZ R3, R3, R68 ;  /* 0x0000004403037221 */ /* 0x002fe40000010000 */
[----:B------:R-:W-:Y:S01]  /*5d40*/  FMUL.FTZ R69, R196, R69 ;  /* 0x00000045c4457220 */ /* 0x000fe20000410000 */
[----:B--2---:R-:W-:-:S03]  /*5d50*/  FMUL.FTZ R197, R194, R197 ;  /* 0x000000c5c2c57220 */ /* 0x004fc60000410000 */
[----:B------:R-:W-:Y:S02]  /*5d60*/  FMUL.FTZ R201, R69, R201 ;  /* 0x000000c945c97220 */ /* 0x000fe40000410000 */
[----:B------:R0:W1:Y:S02]  /*5d70*/  SHFL.IDX PT, R69, R197, RZ, 0x1f ;  /* 0x00001fffc5457589 */ /* 0x00006400000e0000 */
[----:B------:R-:W-:Y:S02]  /*5d80*/  FFMA.FTZ R201, R194, R201, R3 ;  /* 0x000000c9c2c97223 */ /* 0x000fe40000010003 */
[----:B------:R-:W2:Y:S04]  /*5d90*/  LDC R194, c[0x0][0x448] ;  /* 0x00011200ffc27b82 */ /* 0x000ea80000000800 */
[----:B------:R-:W2:Y:S01]  /*5da0*/  SHFL.IDX PT, R201, R201, RZ, 0x1f ;  /* 0x00001fffc9c97589 */ /* 0x000ea200000e0000 */
[----:B0-----:R-:W-:-:S03]  /*5db0*/  SHF.L.U32 R197, R146, 0x10, RZ ;  /* 0x0000001092c57819 */ /* 0x001fc600000006ff */
[----:B------:R-:W0:Y:S01]  /*5dc0*/  @!P2 LDC.64 R2, c[0x0][0x3c0] ;  /* 0x0000f000ff02ab82 */ /* 0x000e220000000a00 */
[C---:B-1----:R-:W-:Y:S01]  /*5dd0*/  FMUL.FTZ R192, R69.reuse, R69 ;  /* 0x0000004545c07220 */ /* 0x042fe20000410000 */
[----:B------:R-:W-:-:S04]  /*5de0*/  FSEL R68, R69, RZ, !P3 ;  /* 0x000000ff45447208 */ /* 0x000fc80005800000 */
[----:B------:R-:W-:Y:S01]  /*5df0*/  FSEL R199, R192, RZ, P3 ;  /* 0x000000ffc0c77208 */ /* 0x000fe20001800000 */
[C---:B------:R-:W-:Y:S01]  /*5e00*/  FADD.FTZ R198, -R68.reuse, R89 ;  /* 0x0000005944c67221 */ /* 0x040fe20000010100 */
[C---:B------:R-:W-:Y:S01]  /*5e10*/  FADD.FTZ R192, -R68.reuse, R85 ;  /* 0x0000005544c07221 */ /* 0x040fe20000010100 */
[----:B--2---:R-:W-:Y:S01]  /*5e20*/  FFMA.FTZ R194, R201, UR9, R194 ;  /* 0x00000009c9c27c23 */ /* 0x004fe200080100c2 */
[C---:B------:R-:W-:Y:S01]  /*5e30*/  FADD.FTZ R218, -R68.reuse, R78 ;  /* 0x0000004e44da7221 */ /* 0x040fe20000010100 */
[C---:B------:R-:W-:Y:S01]  /*5e40*/  FADD.FTZ R212, -R68.reuse, R174 ;  /* 0x000000ae44d47221 */ /* 0x040fe20000010100 */
[----:B------:R-:W-:Y:S01]  /*5e50*/  FADD.FTZ R224, -R68, R87 ;  /* 0x0000005744e07221 */ /* 0x000fe20000010100 */
[----:B------:R-:W-:Y:S01]  /*5e60*/  FADD.FTZ R199, R194, R199 ;  /* 0x000000c7c2c77221 */ /* 0x000fe20000010000 */
[C---:B------:R-:W-:Y:S01]  /*5e70*/  FADD.FTZ R216, -R68.reuse, R166 ;  /* 0x000000a644d87221 */ /* 0x040fe20000010100 */
[C---:B------:R-:W-:Y:S01]  /*5e80*/  FADD.FTZ R174, -R68.reuse, R74 ;  /* 0x0000004a44ae7221 */ /* 0x040fe20000010100 */
[C---:B------:R-:W-:Y:S01]  /*5e90*/  FADD.FTZ R246, -R68.reuse, R80 ;  /* 0x0000005044f67221 */ /* 0x040fe20000010100 */
[----:B------:R-:W1:Y:S01]  /*5ea0*/  MUFU.RSQ R89, R199 ;  /* 0x000000c700597308 */ /* 0x000e620000001400 */
[C---:B------:R-:W-:Y:S01]  /*5eb0*/  FADD.FTZ R166, -R68.reuse, R75 ;  /* 0x0000004b44a67221 */ /* 0x040fe20000010100 */
[C---:B------:R-:W-:Y:S01]  /*5ec0*/  FADD.FTZ R74, -R68.reuse, R73 ;  /* 0x00000049444a7221 */ /* 0x040fe20000010100 */
[C---:B------:R-:W-:Y:S01]  /*5ed0*/  FADD.FTZ R78, -R68.reuse, R71 ;  /* 0x00000047444e7221 */ /* 0x040fe20000010100 */
[----:B------:R-:W-:Y:S01]  /*5ee0*/  FADD.FTZ R206, -R68, R82 ;  /* 0x0000005244ce7221 */ /* 0x000fe20000010100 */
[----:B------:R-:W-:Y:S01]  /*5ef0*/  SHF.L.U32 R71, R90, 0x10, RZ ;  /* 0x000000105a477819 */ /* 0x000fe200000006ff */
[----:B------:R-:W-:Y:S01]  /*5f00*/  FADD.FTZ R82, -R68, R77 ;  /* 0x0000004d44527221 */ /* 0x000fe20000010100 */
[----:B------:R-:W-:Y:S01]  /*5f10*/  SHF.L.U32 R75, R96, 0x10, RZ ;  /* 0x00000010604b7819 */ /* 0x000fe200000006ff */
[----:B------:R-:W-:Y:S01]  /*5f20*/  FADD.FTZ R244, -R68, R97 ;  /* 0x0000006144f47221 */ /* 0x000fe20000010100 */
[----:B------:R-:W-:Y:S01]  /*5f30*/  SHF.L.U32 R85, R41, 0x10, RZ ;  /* 0x0000001029557819 */ /* 0x000fe200000006ff */
[----:B------:R-:W-:Y:S01]  /*5f40*/  IMAD.U32 R77, R93, 0x10000, RZ ;  /* 0x000100005d4d7824 */ /* 0x000fe200078e00ff */
[----:B------:R-:W-:Y:S01]  /*5f50*/  SHF.L.U32 R87, R98, 0x10, RZ ;  /* 0x0000001062577819 */ /* 0x000fe200000006ff */
[----:B0-----:R-:W-:-:S04]  /*5f60*/  @!P2 IMAD.WIDE R2, R88, 0x4, R2 ;  /* 0x000000045802a825 */ /* 0x001fc800078e0202 */
[C---:B------:R-:W-:Y:S01]  /*5f70*/  FADD.FTZ R226, -R68.reuse, R84 ;  /* 0x0000005444e27221 */ /* 0x040fe20000010100 */
[C---:B------:R-:W-:Y:S01]  /*5f80*/  FADD.FTZ R202, -R68.reuse, R156 ;  /* 0x0000009c44ca7221 */ /* 0x040fe20000010100 */
[----:B------:R-:W-:Y:S01]  /*5f90*/  FADD.FTZ R228, -R68, R154 ;  /* 0x0000009a44e47221 */ /* 0x000fe20000010100 */
[----:B------:R-:W-:Y:S02]  /*5fa0*/  IMAD.U32 R97, R100, 0x10000, RZ ;  /* 0x0001000064617824 */ /* 0x000fe400078e00ff */
[C---:B------:R-:W-:Y:S01]  /*5fb0*/  FADD.FTZ R204, -R68.reuse, R86 ;  /* 0x0000005644cc7221 */ /* 0x040fe20000010100 */
[C---:B-1----:R-:W-:Y:S01]  /*5fc0*/  FMUL.FTZ R73, R89.reuse, R192 ;  /* 0x000000c059497220 */ /* 0x042fe20000410000 */
[C---:B------:R-:W-:Y:S01]  /*5fd0*/  FMUL.FTZ R192, R89.reuse, R218 ;  /* 0x000000da59c07220 */ /* 0x040fe20000410000 */
[C---:B------:R-:W-:Y:S01]  /*5fe0*/  FMUL.FTZ R224, R89.reuse, R224 ;  /* 0x000000e059e07220 */ /* 0x040fe20000410000 */
[C---:B------:R-:W-:Y:S01]  /*5ff0*/  FMUL.FTZ R218, R89.reuse, R246 ;  /* 0x000000f659da7220 */ /* 0x040fe20000410000 */
[C---:B------:R-:W-:Y:S01]  /*6000*/  FADD.FTZ R222, -R68.reuse, R158 ;  /* 0x0000009e44de7221 */ /* 0x040fe20000010100 */
        /* <DEDUP_REMOVED lines=36> */
[----:B------:R-:W-:Y:S01]  /*6250*/  FADD.FTZ R70, -R68, R70 ;  /* 0x0000004644467221 */ /* 0x000fe20000010100 */
[----:B------:R-:W-:Y:S01]  /*6260*/  FFMA.FTZ R192, R192, R71, R75 ;  /* 0x00000047c0c07223 */ /* 0x000fe2000001004b */
[----:B------:R-:W-:Y:S01]  /*6270*/  SHF.L.U32 R68, R92, 0x10, RZ ;  /* 0x000000105c447819 */ /* 0x000fe200000006ff */
[----:B------:R-:W-:Y:S01]  /*6280*/  FFMA.FTZ R75, R224, R77, R85 ;  /* 0x0000004de04b7223 */ /* 0x000fe20000010055 */
[----:B------:R-:W-:Y:S01]  /*6290*/  FFMA.FTZ R218, R218, R87, R97 ;  /* 0x00000057dada7223 */ /* 0x000fe20000010061 */
[C---:B------:R-:W-:Y:S01]  /*62a0*/  FMUL.FTZ R85, R89.reuse, R198 ;  /* 0x000000c659557220 */ /* 0x040fe20000410000 */
[----:B------:R0:W-:Y:S01]  /*62b0*/  @!P2 STG.E desc[UR6][R2.64], R69 ;  /* 0x000000450200a986 */ /* 0x0001e2000c101906 */
[----:B------:R-:W-:Y:S01]  /*62c0*/  SHF.L.U32 R77, R104, 0x10, RZ ;  /* 0x00000010684d7819 */ /* 0x000fe200000006ff */
[----:B------:R-:W-:Y:S01]  /*62d0*/  FMUL.FTZ R198, R89, R206 ;  /* 0x000000ce59c67220 */ /* 0x000fe20000410000 */
[----:B------:R-:W-:Y:S01]  /*62e0*/  SHF.L.U32 R87, R105, 0x10, RZ ;  /* 0x0000001069577819 */ /* 0x000fe200000006ff */
[----:B------:R-:W-:Y:S01]  /*62f0*/  FMUL.FTZ R206, R89, R244 ;  /* 0x000000f459ce7220 */ /* 0x000fe20000410000 */
[----:B------:R-:W-:Y:S01]  /*6300*/  FFMA.FTZ R73, R73, R68, R248 ;  /* 0x0000004449497223 */ /* 0x000fe200000100f8 */
[----:B------:R-:W-:Y:S01]  /*6310*/  SHF.L.U32 R68, R42, 0x10, RZ ;  /* 0x000000102a447819 */ /* 0x000fe200000006ff */
[C---:B------:R-:W-:Y:S01]  /*6320*/  FMUL.FTZ R101, R89.reuse, R196 ;  /* 0x000000c459657220 */ /* 0x040fe20000410000 */
[----:B------:R-:W-:Y:S01]  /*6330*/  FFMA.FTZ R206, R206, R77, R87 ;  /* 0x0000004dcece7223 */ /* 0x000fe20000010057 */
[----:B------:R-:W-:Y:S01]  /*6340*/  FMUL.FTZ R87, R89, R194 ;  /* 0x000000c259577220 */ /* 0x000fe20000410000 */
[----:B------:R-:W-:Y:S01]  /*6350*/  SHF.L.U32 R97, R109, 0x10, RZ ;  /* 0x000000106d617819 */ /* 0x000fe200000006ff */
[----:B------:R-:W-:Y:S01]  /*6360*/  FMUL.FTZ R194, R89, R202 ;  /* 0x000000ca59c27220 */ /* 0x000fe20000410000 */
[----:B0-----:R-:W-:Y:S01]  /*6370*/  SHF.L.U32 R69, R103, 0x10, RZ ;  /* 0x0000001067457819 */ /* 0x001fe200000006ff */
[----:B------:R-:W-:Y:S01]  /*6380*/  IMAD.U32 R3, R102, 0x10000, RZ ;  /* 0x0001000066037824 */ /* 0x000fe200078e00ff */
[----:B------:R-:W-:Y:S01]  /*6390*/  SHF.L.U32 R2, R94, 0x10, RZ ;  /* 0x000000105e027819 */ /* 0x000fe200000006ff */
[----:B------:R-:W-:-:S02]  /*63a0*/  IMAD.U32 R77, R108, 0x10000, RZ ;  /* 0x000100006c4d7824 */ /* 0x000fc400078e00ff */
[----:B------:R-:W-:Y:S01]  /*63b0*/  FMUL.FTZ R202, R89, R228 ;  /* 0x000000e459ca7220 */ /* 0x000fe20000410000 */
[----:B------:R-:W-:Y:S01]  /*63c0*/  FFMA.FTZ R198, R198, R3, R69 ;  /* 0x00000003c6c67223 */ /* 0x000fe20000010045 */
[----:B------:R-:W-:Y:S01]  /*63d0*/  SHF.L.U32 R3, R106, 0x10, RZ ;  /* 0x000000106a037819 */ /* 0x000fe200000006ff */
[----:B------:R-:W-:Y:S02]  /*63e0*/  IMAD.U32 R69, R107, 0x10000, RZ ;  /* 0x000100006b457824 */ /* 0x000fe400078e00ff */
[----:B------:R-:W-:Y:S01]  /*63f0*/  FFMA.FTZ R85, R85, R2, R68 ;  /* 0x0000000255557223 */ /* 0x000fe20000010044 */
[----:B------:R-:W-:Y:S01]  /*6400*/  SHF.L.U32 R68, R36, 0x10, RZ ;  /* 0x0000001024447819 */ /* 0x000fe200000006ff */
[----:B------:R-:W-:Y:S02]  /*6410*/  IMAD.U32 R2, R64, 0x10000, RZ ;  /* 0x0001000040027824 */ /* 0x000fe400078e00ff */
[----:B------:R-:W-:Y:S01]  /*6420*/  FFMA.FTZ R194, R194, R3, R69 ;  /* 0x00000003c2c27223 */ /* 0x000fe20000010045 */
[----:B------:R-:W-:Y:S01]  /*6430*/  FFMA.FTZ R202, R202, R77, R97 ;  /* 0x0000004dcaca7223 */ /* 0x000fe20000010061 */
[----:B------:R-:W-:Y:S01]  /*6440*/  SHF.L.U32 R3, R110, 0x10, RZ ;  /* 0x000000106e037819 */ /* 0x000fe200000006ff */
[----:B------:R-:W-:Y:S01]  /*6450*/  FMUL.FTZ R196, R89, R204 ;  /* 0x000000cc59c47220 */ /* 0x000fe20000410000 */
[----:B------:R-:W-:Y:S01]  /*6460*/  SHF.L.U32 R69, R111, 0x10, RZ ;  /* 0x000000106f457819 */ /* 0x000fe200000006ff */
[----:B------:R-:W-:Y:S01]  /*6470*/  IMAD.U32 R97, R113, 0x10000, RZ ;  /* 0x0001000071617824 */ /* 0x000fe200078e00ff */
[----:B------:R-:W-:Y:S01]  /*6480*/  SHF.L.U32 R77, R112, 0x10, RZ ;  /* 0x00000010704d7819 */ /* 0x000fe200000006ff */
[----:B------:R-:W-:Y:S01]  /*6490*/  FMUL.FTZ R204, R89, R240 ;  /* 0x000000f059cc7220 */ /* 0x000fe20000410000 */
[----:B------:R-:W-:Y:S01]  /*64a0*/  FFMA.FTZ R87, R87, R2, R68 ;  /* 0x0000000257577223 */ /* 0x000fe20000010044 */
[----:B------:R-:W-:Y:S01]  /*64b0*/  SHF.L.U32 R2, R66, 0x10, RZ ;  /* 0x0000001042027819 */ /* 0x000fe200000006ff */
[----:B------:R-:W-:-:S02]  /*64c0*/  IMAD.U32 R68, R38, 0x10000, RZ ;  /* 0x0001000026447824 */ /* 0x000fc400078e00ff */
[----:B------:R-:W-:Y:S01]  /*64d0*/  FFMA.FTZ R196, R196, R3, R69 ;  /* 0x00000003c4c47223 */ /* 0x000fe20000010045 */
[----:B------:R-:W-:Y:S01]  /*64e0*/  FFMA.FTZ R204, R204, R77, R97 ;  /* 0x0000004dcccc7223 */ /* 0x000fe20000010061 */
[----:B------:R-:W-:Y:S01]  /*64f0*/  SHF.L.U32 R97, R60, 0x10, RZ ;  /* 0x000000103c617819 */ /* 0x000fe200000006ff */
[----:B------:R-:W-:Y:S01]  /*6500*/  FMUL.FTZ R80, R89, R80 ;  /* 0x0000005059507220 */ /* 0x000fe20000410000 */
[----:B------:R-:W-:Y:S01]  /*6510*/  SHF.L.U32 R3, R32, 0x10, RZ ;  /* 0x0000001020037819 */ /* 0x000fe200000006ff */
[----:B------:R-:W-:Y:S01]  /*6520*/  FFMA.FTZ R101, R101, R2, R68 ;  /* 0x0000000265657223 */ /* 0x000fe20000010044 */
[----:B------:R-:W-:Y:S01]  /*6530*/  SHF.L.U32 R77, R115, 0x10, RZ ;  /* 0x00000010734d7819 */ /* 0x000fe200000006ff */
[----:B------:R-:W-:Y:S01]  /*6540*/  IMAD.U32 R69, R114, 0x10000, RZ ;  /* 0x0001000072457824 */ /* 0x000fe200078e00ff */
[----:B------:R-:W-:Y:S01]  /*6550*/  SHF.L.U32 R159, R116, 0x10, RZ ;  /* 0x00000010749f7819 */ /* 0x000fe200000006ff */
[----:B------:R-:W-:Y:S01]  /*6560*/  FMUL.FTZ R164, R89, R164 ;  /* 0x000000a459a47220 */ /* 0x000fe20000410000 */
[----:B------:R-:W-:Y:S01]  /*6570*/  SHF.L.U32 R161, R117, 0x10, RZ ;  /* 0x0000001075a17819 */ /* 0x000fe200000006ff */
[----:B------:R-:W-:Y:S01]  /*6580*/  FMUL.FTZ R242, R89, R242 ;  /* 0x000000f259f27220 */ /* 0x000fe20000410000 */
[----:B------:R-:W-:Y:S01]  /*6590*/  SHF.L.U32 R2, R61, 0x10, RZ ;  /* 0x000000103d027819 */ /* 0x000fe200000006ff */
[----:B------:R-:W-:-:S02]  /*65a0*/  IMAD.U32 R68, R33, 0x10000, RZ ;  /* 0x0001000021447824 */ /* 0x000fc400078e00ff */
[----:B------:R-:W-:Y:S01]  /*65b0*/  FMUL.FTZ R163, R89, R214 ;  /* 0x000000d659a37220 */ /* 0x000fe20000410000 */
[----:B------:R-:W-:Y:S01]  /*65c0*/  FFMA.FTZ R97, R80, R97, R3 ;  /* 0x0000006150617223 */ /* 0x000fe20000010003 */
[----:B------:R-:W-:Y:S01]  /*65d0*/  FFMA.FTZ R80, R164, R69, R77 ;  /* 0x00000045a4507223 */ /* 0x000fe2000001004d */
[----:B------:R-:W-:Y:S01]  /*65e0*/  FFMA.FTZ R164, R242, R159, R161 ;  /* 0x0000009ff2a47223 */ /* 0x000fe200000100a1 */
[----:B------:R-:W-:Y:S01]  /*65f0*/  FFMA.FTZ R163, R163, R2, R68 ;  /* 0x00000002a3a37223 */ /* 0x000fe20000010044 */
[----:B------:R-:W-:Y:S01]  /*6600*/  SHF.L.U32 R69, R34, 0x10, RZ ;  /* 0x0000001022457819 */ /* 0x000fe200000006ff */
[----:B------:R-:W-:Y:S01]  /*6610*/  FMUL.FTZ R165, R89, R200 ;  /* 0x000000c859a57220 */ /* 0x000fe20000410000 */
[----:B------:R-:W-:Y:S01]  /*6620*/  SHF.L.U32 R159, R121, 0x10, RZ ;  /* 0x00000010799f7819 */ /* 0x000fe200000006ff */
[----:B------:R-:W-:Y:S01]  /*6630*/  IMAD.U32 R3, R62, 0x10000, RZ ;  /* 0x000100003e037824 */ /* 0x000fe200078e00ff */
[----:B------:R-:W-:Y:S01]  /*6640*/  SHF.L.U32 R2, R118, 0x10, RZ ;  /* 0x0000001076027819 */ /* 0x000fe200000006ff */
[----:B------:R-:W-:-:S02]  /*6650*/  IMAD.U32 R77, R120, 0x10000, RZ ;  /* 0x00010000784d7824 */ /* 0x000fc400078e00ff */
[C---:B------:R-:W-:Y:S01]  /*6660*/  FMUL.FTZ R162, R89.reuse, R162 ;  /* 0x000000a259a27220 */ /* 0x040fe20000410000 */
[----:B------:R-:W-:Y:S01]  /*6670*/  FMUL.FTZ R200, R89, R236 ;  /* 0x000000ec59c87220 */ /* 0x000fe20000410000 */
[----:B------:R-:W-:Y:S01]  /*6680*/  IMAD.U32 R68, R119, 0x10000, RZ ;  /* 0x0001000077447824 */ /* 0x000fe200078e00ff */
[----:B------:R-:W-:Y:S01]  /*6690*/  SHF.L.U32 R169, R56, 0x10, RZ ;  /* 0x0000001038a97819 */ /* 0x000fe200000006ff */
[----:B------:R-:W-:Y:S01]  /*66a0*/  FFMA.FTZ R162, R162, R3, R69 ;  /* 0x00000003a2a27223 */ /* 0x000fe20000010045 */
[----:B------:R-:W-:Y:S01]  /*66b0*/  FFMA.FTZ R200, R200, R77, R159 ;  /* 0x0000004dc8c87223 */ /* 0x000fe2000001009f */
[----:B------:R-:W-:Y:S01]  /*66c0*/  FFMA.FTZ R165, R165, R2, R68 ;  /* 0x00000002a5a57223 */ /* 0x000fe20000010044 */
[----:B------:R-:W-:Y:S01]  /*66d0*/  SHF.L.U32 R69, R122, 0x10, RZ ;  /* 0x000000107a457819 */ /* 0x000fe200000006ff */
[----:B------:R-:W-:Y:S01]  /*66e0*/  IMAD.U32 R3, R28, 0x10000, RZ ;  /* 0x000100001c037824 */ /* 0x000fe200078e00ff */
[----:B------:R-:W-:Y:S01]  /*66f0*/  SHF.L.U32 R77, R123, 0x10, RZ ;  /* 0x000000107b4d7819 */ /* 0x000fe200000006ff */
[----:B------:R-:W-:Y:S01]  /*6700*/  FMUL.FTZ R156, R89, R156 ;  /* 0x0000009c599c7220 */ /* 0x000fe20000410000 */
[----:B------:R-:W-:Y:S01]  /*6710*/  SHF.L.U32 R68, R29, 0x10, RZ ;  /* 0x000000101d447819 */ /* 0x000fe200000006ff */
[----:B------:R-:W-:Y:S01]  /*6720*/  FMUL.FTZ R172, R89, R172 ;  /* 0x000000ac59ac7220 */ /* 0x000fe20000410000 */
[----:B------:R-:W-:Y:S01]  /*6730*/  IMAD.U32 R2, R57, 0x10000, RZ ;  /* 0x0001000039027824 */ /* 0x000fe200078e00ff */
[----:B------:R-:W-:Y:S01]  /*6740*/  SHF.L.U32 R159, R124, 0x10, RZ ;  /* 0x000000107c9f7819 */ /* 0x000fe200000006ff */
[----:B------:R-:W-:Y:S01]  /*6750*/  FMUL.FTZ R171, R89, R210 ;  /* 0x000000d259ab7220 */ /* 0x000fe20000410000 */
[----:B------:R-:W-:-:S02]  /*6760*/  IMAD.U32 R161, R125, 0x10000, RZ ;  /* 0x000100007da17824 */ /* 0x000fc400078e00ff */
[----:B------:R-:W-:Y:S01]  /*6770*/  FMUL.FTZ R210, R89, R238 ;  /* 0x000000ee59d27220 */ /* 0x000fe20000410000 */
[----:B------:R-:W-:Y:S01]  /*6780*/  FFMA.FTZ R169, R156, R169, R3 ;  /* 0x000000a99ca97223 */ /* 0x000fe20000010003 */
[----:B------:R-:W-:Y:S01]  /*6790*/  FFMA.FTZ R172, R172, R69, R77 ;  /* 0x00000045acac7223 */ /* 0x000fe2000001004d */
[----:B------:R-:W-:Y:S01]  /*67a0*/  FFMA.FTZ R171, R171, R2, R68 ;  /* 0x00000002abab7223 */ /* 0x000fe20000010044 */
[----:B------:R-:W-:Y:S01]  /*67b0*/  SHF.L.U32 R3, R58, 0x10, RZ ;  /* 0x000000103a037819 */ /* 0x000fe200000006ff */
[----:B------:R-:W-:Y:S01]  /*67c0*/  FFMA.FTZ R210, R210, R159, R161 ;  /* 0x0000009fd2d27223 */ /* 0x000fe200000100a1 */
[----:B------:R-:W-:Y:S01]  /*67d0*/  SHF.L.U32 R69, R30, 0x10, RZ ;  /* 0x000000101e457819 */ /* 0x000fe200000006ff */
[----:B------:R-:W-:Y:S01]  /*67e0*/  FMUL.FTZ R158, R89, R158 ;  /* 0x0000009e599e7220 */ /* 0x000fe20000410000 */
[----:B------:R-:W-:Y:S01]  /*67f0*/  SHF.L.U32 R68, R127, 0x10, RZ ;  /* 0x000000107f447819 */ /* 0x000fe200000006ff */
[----:B------:R-:W-:Y:S01]  /*6800*/  IMAD.U32 R2, R126, 0x10000, RZ ;  /* 0x000100007e027824 */ /* 0x000fe200078e00ff */
[----:B------:R-:W-:Y:S01]  /*6810*/  SHF.L.U32 R77, R128, 0x10, RZ ;  /* 0x00000010804d7819 */ /* 0x000fe200000006ff */
[----:B------:R-:W-:Y:S01]  /*6820*/  FMUL.FTZ R173, R89, R168 ;  /* 0x000000a859ad7220 */ /* 0x000fe20000410000 */
[----:B------:R-:W-:Y:S01]  /*6830*/  SHF.L.U32 R159, R129, 0x10, RZ ;  /* 0x00000010819f7819 */ /* 0x000fe200000006ff */
[----:B------:R-:W-:Y:S01]  /*6840*/  FMUL.FTZ R175, R89, R212 ;  /* 0x000000d459af7220 */ /* 0x000fe20000410000 */
[----:B------:R-:W-:Y:S01]  /*6850*/  SHF.L.U32 R224, R95, 0x10, RZ ;  /* 0x000000105fe07819 */ /* 0x000fe200000006ff */
[----:B------:R-:W-:Y:S01]  /*6860*/  FMUL.FTZ R212, R89, R232 ;  /* 0x000000e859d47220 */ /* 0x000fe20000410000 */
[----:B------:R-:W-:-:S02]  /*6870*/  IMAD.U32 R246, R43, 0x10000, RZ ;  /* 0x000100002bf67824 */ /* 0x000fc400078e00ff */
[----:B------:R-:W-:Y:S01]  /*6880*/  FMUL.FTZ R71, R89, R226 ;  /* 0x000000e259477220 */ /* 0x000fe20000410000 */
[----:B------:R-:W-:Y:S01]  /*6890*/  FFMA.FTZ R168, R158, R3, R69 ;  /* 0x000000039ea87223 */ /* 0x000fe20000010045 */
[----:B------:R-:W-:Y:S01]  /*68a0*/  FFMA.FTZ R173, R173, R2, R68 ;  /* 0x00000002adad7223 */ /* 0x000fe20000010044 */
[----:B------:R-:W-:Y:S01]  /*68b0*/  SHF.L.U32 R3, R24, 0x10, RZ ;  /* 0x0000001018037819 */ /* 0x000fe200000006ff */
[----:B------:R-:W-:Y:S01]  /*68c0*/  FFMA.FTZ R212, R212, R77, R159 ;  /* 0x0000004dd4d47223 */ /* 0x000fe2000001009f */
[----:B------:R-:W-:Y:S01]  /*68d0*/  IMAD.U32 R181, R52, 0x10000, RZ ;  /* 0x0001000034b57824 */ /* 0x000fe200078e00ff */
[----:B------:R-:W-:Y:S01]  /*68e0*/  SHF.L.U32 R69, R130, 0x10, RZ ;  /* 0x0000001082457819 */ /* 0x000fe200000006ff */
[----:B------:R-:W-:Y:S01]  /*68f0*/  FMUL.FTZ R154, R89, R154 ;  /* 0x0000009a599a7220 */ /* 0x000fe20000410000 */
[----:B------:R-:W-:Y:S01]  /*6900*/  SHF.L.U32 R2, R53, 0x10, RZ ;  /* 0x0000001035027819 */ /* 0x000fe200000006ff */
[----:B------:R-:W-:Y:S01]  /*6910*/  FMUL.FTZ R183, R89, R208 ;  /* 0x000000d059b77220 */ /* 0x000fe20000410000 */
[----:B------:R-:W-:Y:S01]  /*6920*/  SHF.L.U32 R68, R25, 0x10, RZ ;  /* 0x0000001019447819 */ /* 0x000fe200000006ff */
[----:B------:R-:W-:Y:S01]  /*6930*/  FFMA.FTZ R71, R71, R224, R246 ;  /* 0x000000e047477223 */ /* 0x000fe200000100f6 */
[----:B------:R-:W-:Y:S01]  /*6940*/  SHF.L.U32 R161, R133, 0x10, RZ ;  /* 0x0000001085a17819 */ /* 0x000fe200000006ff */
[----:B------:R-:W-:-:S02]  /*6950*/  IMAD.U32 R77, R131, 0x10000, RZ ;  /* 0x00010000834d7824 */ /* 0x000fc400078e00ff */
[C---:B------:R-:W-:Y:S01]  /*6960*/  FMUL.FTZ R182, R89.reuse, R182 ;  /* 0x000000b659b67220 */ /* 0x040fe20000410000 */
[----:B------:R-:W-:Y:S02]  /*6970*/  IMAD.U32 R159, R132, 0x10000, RZ ;  /* 0x00010000849f7824 */ /* 0x000fe400078e00ff */
[----:B------:R-:W-:Y:S01]  /*6980*/  FMUL.FTZ R208, R89, R234 ;  /* 0x000000ea59d07220 */ /* 0x000fe20000410000 */
[----:B------:R-:W-:Y:S01]  /*6990*/  SHF.L.U32 R224, R65, 0x10, RZ ;  /* 0x0000001041e07819 */ /* 0x000fe200000006ff */
[----:B------:R-:W-:Y:S01]  /*69a0*/  FMUL.FTZ R99, R89, R220 ;  /* 0x000000dc59637220 */ /* 0x000fe20000410000 */
[----:B------:R-:W-:Y:S01]  /*69b0*/  SHF.L.U32 R226, R37, 0x10, RZ ;  /* 0x0000001025e27819 */ /* 0x000fe200000006ff */
[----:B------:R-:W-:Y:S01]  /*69c0*/  FFMA.FTZ R181, R154, R181, R3 ;  /* 0x000000b59ab57223 */ /* 0x000fe20000010003 */
        /* <DEDUP_REMOVED lines=8> */
[----:B------:R-:W-:Y:S01]  /*6a50*/  FFMA.FTZ R99, R99, R224, R226 ;  /* 0x000000e063637223 */ /* 0x000fe200000100e2 */
[----:B------:R-:W-:Y:S01]  /*6a60*/  SHF.L.U32 R154, R137, 0x10, RZ ;  /* 0x00000010899a7819 */ /* 0x000fe200000006ff */
[----:B------:R-:W-:-:S02]  /*6a70*/  IMAD.U32 R161, R27, 0x10000, RZ ;  /* 0x000100001ba17824 */ /* 0x000fc400078e00ff */
[C---:B------:R-:W-:Y:S01]  /*6a80*/  FMUL.FTZ R2, R89.reuse, R170 ;  /* 0x000000aa59027220 */ /* 0x040fe20000410000 */
[----:B------:R-:W-:Y:S01]  /*6a90*/  FMUL.FTZ R187, R89, R230 ;  /* 0x000000e659bb7220 */ /* 0x000fe20000410000 */
[----:B------:R-:W-:Y:S01]  /*6aa0*/  SHF.L.U32 R224, R39, 0x10, RZ ;  /* 0x0000001027e07819 */ /* 0x000fe200000006ff */
[----:B------:R-:W-:Y:S02]  /*6ab0*/  IMAD.U32 R220, R67, 0x10000, RZ ;  /* 0x0001000043dc7824 */ /* 0x000fe400078e00ff */
[----:B------:R-:W-:Y:S01]  /*6ac0*/  FMUL.FTZ R155, R89, R222 ;  /* 0x000000de599b7220 */ /* 0x000fe20000410000 */
[----:B------:R-:W-:Y:S01]  /*6ad0*/  SHF.L.U32 R185, R134, 0x10, RZ ;  /* 0x0000001086b97819 */ /* 0x000fe200000006ff */
[----:B------:R-:W-:Y:S01]  /*6ae0*/  FFMA.FTZ R170, R178, R3, R69 ;  /* 0x00000003b2aa7223 */ /* 0x000fe20000010045 */
[----:B------:R-:W-:Y:S01]  /*6af0*/  SHF.L.U32 R77, R135, 0x10, RZ ;  /* 0x00000010874d7819 */ /* 0x000fe200000006ff */
[----:B------:R-:W-:Y:S01]  /*6b00*/  FMUL.FTZ R160, R89, R160 ;  /* 0x000000a059a07220 */ /* 0x000fe20000410000 */
[----:B------:R-:W-:Y:S01]  /*6b10*/  FFMA.FTZ R178, R2, R159, R161 ;  /* 0x0000009f02b27223 */ /* 0x000fe200000100a1 */
[----:B------:R-:W-:Y:S01]  /*6b20*/  FFMA.FTZ R187, R187, R68, R154 ;  /* 0x00000044bbbb7223 */ /* 0x000fe2000001009a */
[----:B------:R-:W-:Y:S01]  /*6b30*/  SHF.L.U32 R3, R48, 0x10, RZ ;  /* 0x0000001030037819 */ /* 0x000fe200000006ff */
[----:B------:R-:W-:Y:S01]  /*6b40*/  FFMA.FTZ R155, R155, R220, R224 ;  /* 0x000000dc9b9b7223 */ /* 0x000fe200000100e0 */
[----:B------:R-:W-:Y:S01]  /*6b50*/  SHF.L.U32 R2, R138, 0x10, RZ ;  /* 0x000000108a027819 */ /* 0x000fe200000006ff */
[----:B------:R-:W-:Y:S01]  /*6b60*/  IMAD.U32 R69, R20, 0x10000, RZ ;  /* 0x0001000014457824 */ /* 0x000fe200078e00ff */
[----:B------:R-:W-:Y:S01]  /*6b70*/  SHF.L.U32 R68, R139, 0x10, RZ ;  /* 0x000000108b447819 */ /* 0x000fe200000006ff */
[C---:B------:R-:W-:Y:S01]  /*6b80*/  FMUL.FTZ R84, R89.reuse, R84 ;  /* 0x0000005459547220 */ /* 0x040fe20000410000 */
[----:B------:R-:W-:Y:S01]  /*6b90*/  FMUL.FTZ R189, R89, R190 ;  /* 0x000000be59bd7220 */ /* 0x000fe20000410000 */
[----:B------:R-:W-:Y:S01]  /*6ba0*/  SHF.L.U32 R214, R63, 0x10, RZ ;  /* 0x000000103fd67819 */ /* 0x000fe200000006ff */
[----:B------:R-:W-:Y:S01]  /*6bb0*/  FMUL.FTZ R167, R89, R216 ;  /* 0x000000d859a77220 */ /* 0x000fe20000410000 */
[----:B------:R-:W-:Y:S01]  /*6bc0*/  SHF.L.U32 R220, R35, 0x10, RZ ;  /* 0x0000001023dc7819 */ /* 0x000fe200000006ff */
[----:B------:R-:W-:Y:S01]  /*6bd0*/  FFMA.FTZ R185, R160, R185, R77 ;  /* 0x000000b9a0b97223 */ /* 0x000fe2000001004d */
[----:B------:R-:W-:Y:S01]  /*6be0*/  FMUL.FTZ R77, R89, R176 ;  /* 0x000000b0594d7220 */ /* 0x000fe20000410000 */
[----:B------:R-:W-:Y:S01]  /*6bf0*/  FFMA.FTZ R176, R84, R3, R69 ;  /* 0x0000000354b07223 */ /* 0x000fe20000010045 */
[----:B------:R-:W-:Y:S01]  /*6c00*/  FFMA.FTZ R189, R189, R2, R68 ;  /* 0x00000002bdbd7223 */ /* 0x000fe20000010044 */
[----:B------:R-:W-:Y:S01]  /*6c10*/  SHF.L.U32 R3, R50, 0x10, RZ ;  /* 0x0000001032037819 */ /* 0x000fe200000006ff */
[----:B------:R-:W-:Y:S01]  /*6c20*/  IMAD.U32 R69, R22, 0x10000, RZ ;  /* 0x0001000016457824 */ /* 0x000fe200078e00ff */
[----:B------:R-:W-:Y:S01]  /*6c30*/  SHF.L.U32 R2, R144, 0x10, RZ ;  /* 0x0000001090027819 */ /* 0x000fe200000006ff */
[----:B------:R-:W-:Y:S01]  /*6c40*/  FFMA.FTZ R167, R167, R214, R220 ;  /* 0x000000d6a7a77223 */ /* 0x000fe200000100dc */
[----:B------:R-:W-:Y:S01]  /*6c50*/  SHF.L.U32 R68, R145, 0x10, RZ ;  /* 0x0000001091447819 */ /* 0x000fe200000006ff */
[----:B------:R-:W-:Y:S01]  /*6c60*/  FMUL.FTZ R86, R89, R86 ;  /* 0x0000005659567220 */ /* 0x000fe20000410000 */
[----:B------:R-:W-:Y:S01]  /*6c70*/  SHF.L.U32 R156, R59, 0x10, RZ ;  /* 0x000000103b9c7819 */ /* 0x000fe200000006ff */
[----:B------:R-:W-:Y:S01]  /*6c80*/  FMUL.FTZ R195, R89, R180 ;  /* 0x000000b459c37220 */ /* 0x000fe20000410000 */
[----:B------:R-:W-:-:S02]  /*6c90*/  IMAD.U32 R214, R31, 0x10000, RZ ;  /* 0x000100001fd67824 */ /* 0x000fc400078e00ff */
[----:B------:R-:W-:Y:S01]  /*6ca0*/  FFMA.FTZ R180, R86, R3, R69 ;  /* 0x0000000356b47223 */ /* 0x000fe20000010045 */
[----:B------:R-:W-:Y:S01]  /*6cb0*/  SHF.L.U32 R154, R49, 0x10, RZ ;  /* 0x00000010319a7819 */ /* 0x000fe200000006ff */
[----:B------:R-:W-:Y:S01]  /*6cc0*/  FFMA.FTZ R195, R195, R2, R68 ;  /* 0x00000002c3c37223 */ /* 0x000fe20000010044 */
[----:B------:R-:W-:Y:S01]  /*6cd0*/  FFMA.FTZ R175, R175, R156, R214 ;  /* 0x0000009cafaf7223 */ /* 0x000fe200000100d6 */
[----:B------:R-:W0:Y:S01]  /*6ce0*/  @!P2 LDC.64 R68, c[0x0][0x3c8] ;  /* 0x0000f200ff44ab82 */ /* 0x000e220000000a00 */
[----:B------:R-:W-:Y:S02]  /*6cf0*/  IMAD.U32 R156, R21, 0x10000, RZ ;  /* 0x00010000159c7824 */ /* 0x000fe400078e00ff */
[----:B------:R-:W-:Y:S01]  /*6d00*/  FMUL.FTZ R191, R89, R188 ;  /* 0x000000bc59bf7220 */ /* 0x000fe20000410000 */
[----:B------:R-:W-:Y:S01]  /*6d10*/  SHF.L.U32 R159, R51, 0x10, RZ ;  /* 0x00000010339f7819 */ /* 0x000fe200000006ff */
[----:B------:R-:W-:Y:S02]  /*6d20*/  IMAD.U32 R161, R23, 0x10000, RZ ;  /* 0x0001000017a17824 */ /* 0x000fe400078e00ff */
[----:B------:R-:W-:Y:S01]  /*6d30*/  FFMA.FTZ R188, R77, R154, R156 ;  /* 0x0000009a4dbc7223 */ /* 0x000fe2000001009c */
[----:B------:R-:W-:Y:S01]  /*6d40*/  SHF.L.U32 R193, R142, 0x10, RZ ;  /* 0x000000108ec17819 */ /* 0x000fe200000006ff */
[----:B------:R-:W-:Y:S01]  /*6d50*/  FMUL.FTZ R184, R89, R184 ;  /* 0x000000b859b87220 */ /* 0x000fe20000410000 */
[----:B------:R-:W-:Y:S01]  /*6d60*/  SHF.L.U32 R77, R143, 0x10, RZ ;  /* 0x000000108f4d7819 */ /* 0x000fe200000006ff */
[----:B------:R-:W-:Y:S01]  /*6d70*/  FMUL.FTZ R186, R89, R186 ;  /* 0x000000ba59ba7220 */ /* 0x000fe20000410000 */
[----:B------:R-:W-:Y:S01]  /*6d80*/  SHF.L.U32 R3, R44, 0x10, RZ ;  /* 0x000000102c037819 */ /* 0x000fe200000006ff */
[----:B------:R-:W-:Y:S01]  /*6d90*/  FFMA.FTZ R184, R184, R159, R161 ;  /* 0x0000009fb8b87223 */ /* 0x000fe200000100a1 */
[----:B------:R-:W-:Y:S01]  /*6da0*/  SHF.L.U32 R161, R45, 0x10, RZ ;  /* 0x000000102da17819 */ /* 0x000fe200000006ff */
[----:B------:R-:W-:Y:S01]  /*6db0*/  FFMA.FTZ R193, R186, R193, R77 ;  /* 0x000000c1bac17223 */ /* 0x000fe2000001004d */
[----:B------:R-:W-:Y:S01]  /*6dc0*/  FMUL.FTZ R2, R89, R166 ;  /* 0x000000a659027220 */ /* 0x000fe20000410000 */
[----:B------:R-:W-:-:S02]  /*6dd0*/  IMAD.U32 R77, R16, 0x10000, RZ ;  /* 0x00010000104d7824 */ /* 0x000fc400078e00ff */
[----:B------:R-:W-:Y:S01]  /*6de0*/  FMUL.FTZ R82, R89, R82 ;  /* 0x0000005259527220 */ /* 0x000fe20000410000 */
[----:B------:R-:W-:Y:S02]  /*6df0*/  IMAD.U32 R199, R17, 0x10000, RZ ;  /* 0x0001000011c77824 */ /* 0x000fe400078e00ff */
[----:B------:R-:W-:Y:S01]  /*6e00*/  FMUL.FTZ R84, R89, R174 ;  /* 0x000000ae59547220 */ /* 0x000fe20000410000 */
[----:B------:R-:W-:Y:S01]  /*6e10*/  SHF.L.U32 R159, R147, 0x10, RZ ;  /* 0x00000010939f7819 */ /* 0x000fe200000006ff */
[----:B------:R-:W-:Y:S01]  /*6e20*/  FFMA.FTZ R166, R82, R3, R77 ;  /* 0x0000000352a67223 */ /* 0x000fe2000001004d */
[----:B------:R-:W-:Y:S01]  /*6e30*/  FFMA.FTZ R174, R2, R161, R199 ;  /* 0x000000a102ae7223 */ /* 0x000fe200000100c7 */
[C---:B------:R-:W-:Y:S01]  /*6e40*/  FMUL.FTZ R76, R89.reuse, R76 ;  /* 0x0000004c594c7220 */ /* 0x040fe20000410000 */
[----:B------:R-:W1:Y:S01]  /*6e50*/  LDC.64 R2, c[0x0][0x428] ;  /* 0x00010a00ff027b82 */ /* 0x000e620000000a00 */
[----:B------:R-:W-:Y:S01]  /*6e60*/  FMUL.FTZ R78, R89, R78 ;  /* 0x0000004e594e7220 */ /* 0x000fe20000410000 */
[----:B------:R-:W-:Y:S01]  /*6e70*/  SHF.L.U32 R201, R148, 0x10, RZ ;  /* 0x0000001094c97819 */ /* 0x000fe200000006ff */
[----:B------:R-:W-:Y:S01]  /*6e80*/  FFMA.FTZ R197, R76, R197, R159 ;  /* 0x000000c54cc57223 */ /* 0x000fe2000001009f */
[----:B0-----:R-:W-:-:S04]  /*6e90*/  @!P2 IMAD.WIDE R76, R88, 0x4, R68 ;  /* 0x00000004584ca825 */ /* 0x001fc800078e0244 */
[----:B------:R-:W-:Y:S01]  /*6ea0*/  FFMA.FTZ R190, R78, R209, R211 ;  /* 0x000000d14ebe7223 */ /* 0x000fe200000100d3 */
[----:B------:R-:W-:Y:S01]  /*6eb0*/  F2FP.BF16.F32.PACK_AB R78, R165, R162 ;  /* 0x000000a2a54e723e */ /* 0x000fe200000010ff */
[----:B------:R-:W-:Y:S01]  /*6ec0*/  FFMA.FTZ R199, R84, R201, R203 ;  /* 0x000000c954c77223 */ /* 0x000fe200000100cb */
[----:B------:R-:W-:Y:S01]  /*6ed0*/  SHF.L.U32 R159, R46, 0x10, RZ ;  /* 0x000000102e9f7819 */ /* 0x000fe200000006ff */
[----:B------:R0:W-:Y:S01]  /*6ee0*/  @!P2 STG.E desc[UR6][R76.64], R89 ;  /* 0x000000594c00a986 */ /* 0x0001e2000c101906 */
[C---:B------:R-:W-:Y:S01]  /*6ef0*/  FMUL.FTZ R70, R89.reuse, R70 ;  /* 0x0000004659467220 */ /* 0x040fe20000410000 */
        /* <DEDUP_REMOVED lines=9> */
[----:B------:R-:W-:Y:S01]  /*6f90*/  F2FP.BF16.F32.PACK_AB R70, R198, R85 ;  /* 0x00000055c646723e */ /* 0x000fe200000010ff */
[----:B------:R-:W-:Y:S01]  /*6fa0*/  FFMA.FTZ R201, R74, R201, R203 ;  /* 0x000000c94ac97223 */ /* 0x000fe200000100cb */
[----:B0-----:R-:W-:Y:S01]  /*6fb0*/  F2FP.BF16.F32.PACK_AB R77, R164, R163 ;  /* 0x000000a3a44d723e */ /* 0x001fe200000010ff */
[----:B------:R-:W-:Y:S01]  /*6fc0*/  FFMA.FTZ R191, R191, R158, R160 ;  /* 0x0000009ebfbf7223 */ /* 0x000fe200000100a0 */
[----:B------:R-:W0:Y:S01]  /*6fd0*/  LDC.64 R162, c[0x0][0x380] ;  /* 0x0000e000ffa27b82 */ /* 0x000e220000000a00 */
[----:B------:R-:W-:Y:S01]  /*6fe0*/  F2FP.BF16.F32.PACK_AB R71, R206, R71 ;  /* 0x00000047ce47723e */ /* 0x000fe200000010ff */
[----:B-1----:R-:W-:Y:S01]  /*6ff0*/  IMAD.WIDE.U32 R84, R79, 0x10, R2 ;  /* 0x000000104f547825 */ /* 0x002fe200078e0002 */
[----:B------:R-:W-:-:S02]  /*7000*/  F2FP.BF16.F32.PACK_AB R69, R218, R75 ;  /* 0x0000004bda45723e */ /* 0x000fc400000010ff */
[----:B------:R-:W-:Y:S01]  /*7010*/  F2FP.BF16.F32.PACK_AB R68, R192, R73 ;  /* 0x00000049c044723e */ /* 0x000fe200000010ff */
[--C-:B------:R-:W-:Y:S01]  /*7020*/  IMAD.WIDE.U32 R158, R91, 0x10, R2.reuse ;  /* 0x000000105b9e7825 */ /* 0x100fe200078e0002 */
[----:B------:R-:W-:Y:S02]  /*7030*/  F2FP.BF16.F32.PACK_AB R72, R194, R87 ;  /* 0x00000057c248723e */ /* 0x000fe400000010ff */
[----:B------:R-:W-:Y:S01]  /*7040*/  F2FP.BF16.F32.PACK_AB R75, R204, R155 ;  /* 0x0000009bcc4b723e */ /* 0x000fe200000010ff */
[--C-:B------:R-:W-:Y:S01]  /*7050*/  IMAD.WIDE.U32 R86, R81, 0x10, R2.reuse ;  /* 0x0000001051567825 */ /* 0x100fe200078e0002 */
[----:B------:R-:W-:Y:S01]  /*7060*/  F2FP.BF16.F32.PACK_AB R74, R196, R101 ;  /* 0x00000065c44a723e */ /* 0x000fe200000010ff */
[----:B------:R1:W-:Y:S01]  /*7070*/  STG.E.128 desc[UR6][R84.64], R68 ;  /* 0x0000004454007986 */ /* 0x0003e2000c101d06 */
[----:B------:R-:W-:Y:S01]  /*7080*/  F2FP.BF16.F32.PACK_AB R73, R202, R99 ;  /* 0x00000063ca49723e */ /* 0x000fe200000010ff */
[----:B------:R-:W-:Y:S01]  /*7090*/  IMAD.WIDE.U32 R154, R83, 0x10, R2 ;  /* 0x00000010539a7825 */ /* 0x000fe200078e0002 */
[----:B------:R-:W-:-:S02]  /*70a0*/  F2FP.BF16.F32.PACK_AB R79, R200, R167 ;  /* 0x000000a7c84f723e */ /* 0x000fc400000010ff */
[----:B------:R-:W-:Y:S01]  /*70b0*/  F2FP.BF16.F32.PACK_AB R76, R80, R97 ;  /* 0x00000061504c723e */ /* 0x000fe200000010ff */
[--C-:B------:R-:W-:Y:S01]  /*70c0*/  IMAD.WIDE.U32 R156, R157, 0x10, R2.reuse ;  /* 0x000000109d9c7825 */ /* 0x100fe200078e0002 */
[----:B------:R-:W-:Y:S01]  /*70d0*/  F2FP.BF16.F32.PACK_AB R83, R212, R175 ;  /* 0x000000afd453723e */ /* 0x000fe200000010ff */
[----:B------:R2:W-:Y:S01]  /*70e0*/  STG.E.128 desc[UR6][R86.64], R72 ;  /* 0x0000004856007986 */ /* 0x0005e2000c101d06 */
[----:B------:R-:W-:Y:S01]  /*70f0*/  F2FP.BF16.F32.PACK_AB R82, R173, R168 ;  /* 0x000000a8ad52723e */ /* 0x000fe200000010ff */
[--C-:B------:R-:W-:Y:S01]  /*7100*/  IMAD.WIDE.U32 R160, R177, 0x10, R2.reuse ;  /* 0x00000010b1a07825 */ /* 0x100fe200078e0002 */
[----:B------:R-:W-:Y:S01]  /*7110*/  F2FP.BF16.F32.PACK_AB R81, R210, R171 ;  /* 0x000000abd251723e */ /* 0x000fe200000010ff */
[----:B------:R3:W-:Y:S01]  /*7120*/  STG.E.128 desc[UR6][R154.64], R76 ;  /* 0x0000004c9a007986 */ /* 0x0007e2000c101d06 */
[----:B------:R-:W-:Y:S01]  /*7130*/  F2FP.BF16.F32.PACK_AB R80, R172, R169 ;  /* 0x000000a9ac50723e */ /* 0x000fe200000010ff */
[----:B------:R-:W-:Y:S01]  /*7140*/  IMAD.WIDE.U32 R2, R179, 0x10, R2 ;  /* 0x00000010b3027825 */ /* 0x000fe200078e0002 */
[----:B0-----:R-:W-:-:S02]  /*7150*/  IADD3 R88, PT, PT, R88, R162, RZ ;  /* 0x000000a258587210 */ /* 0x001fc40007ffe0ff */
[----:B-1----:R-:W-:Y:S01]  /*7160*/  F2FP.BF16.F32.PACK_AB R71, R187, R178 ;  /* 0x000000b2bb47723e */ /* 0x002fe200000010ff */
[----:B------:R3:W-:Y:S01]  /*7170*/  STG.E.128 desc[UR6][R158.64], R80 ;  /* 0x000000509e007986 */ /* 0x0007e2000c101d06 */
[----:B------:R-:W-:Y:S02]  /*7180*/  F2FP.BF16.F32.PACK_AB R70, R185, R170 ;  /* 0x000000aab946723e */ /* 0x000fe400000010ff */
[----:B------:R-:W-:Y:S02]  /*7190*/  F2FP.BF16.F32.PACK_AB R69, R208, R183 ;  /* 0x000000b7d045723e */ /* 0x000fe400000010ff */
[----:B------:R-:W-:Y:S02]  /*71a0*/  F2FP.BF16.F32.PACK_AB R68, R182, R181 ;  /* 0x000000b5b644723e */ /* 0x000fe400000010ff */
[----:B--2---:R-:W-:Y:S02]  /*71b0*/  F2FP.BF16.F32.PACK_AB R75, R195, R184 ;  /* 0x000000b8c34b723e */ /* 0x004fe400000010ff */
[----:B------:R-:W-:Y:S01]  /*71c0*/  F2FP.BF16.F32.PACK_AB R74, R193, R180 ;  /* 0x000000b4c14a723e */ /* 0x000fe200000010ff */
[----:B------:R3:W-:Y:S01]  /*71d0*/  STG.E.128 desc[UR6][R156.64], R68 ;  /* 0x000000449c007986 */ /* 0x0007e2000c101d06 */
[----:B------:R-:W-:-:S02]  /*71e0*/  F2FP.BF16.F32.PACK_AB R73, R191, R188 ;  /* 0x000000bcbf49723e */ /* 0x000fc400000010ff */
[----:B------:R-:W-:Y:S02]  /*71f0*/  F2FP.BF16.F32.PACK_AB R72, R189, R176 ;  /* 0x000000b0bd48723e */ /* 0x000fe400000010ff */
[----:B------:R-:W-:Y:S02]  /*7200*/  F2FP.BF16.F32.PACK_AB R87, R190, R205 ;  /* 0x000000cdbe57723e */ /* 0x000fe400000010ff */
[----:B------:R-:W-:Y:S01]  /*7210*/  F2FP.BF16.F32.PACK_AB R86, R201, R186 ;  /* 0x000000bac956723e */ /* 0x000fe200000010ff */
[----:B------:R3:W-:Y:S01]  /*7220*/  STG.E.128 desc[UR6][R160.64], R72 ;  /* 0x00000048a0007986 */ /* 0x0007e2000c101d06 */
[----:B------:R-:W-:Y:S02]  /*7230*/  F2FP.BF16.F32.PACK_AB R85, R199, R174 ;  /* 0x000000aec755723e */ /* 0x000fe400000010ff */
[----:B------:R-:W-:Y:S02]  /*7240*/  F2FP.BF16.F32.PACK_AB R84, R197, R166 ;  /* 0x000000a6c554723e */ /* 0x000fe400000010ff */
[----:B------:R-:W-:-:S03]  /*7250*/  ISETP.GE.AND P2, PT, R88, R163, PT ;  /* 0x000000a35800720c */ /* 0x000fc60003f46270 */
[----:B------:R3:W-:Y:S10]  /*7260*/  STG.E.128 desc[UR6][R2.64], R84 ;  /* 0x0000005402007986 */ /* 0x0007f4000c101d06 */
[----:B------:R-:W-:Y:S05]  /*7270*/  @!P2 BRA `(.L_x_203) ;  /* 0xffffff940040a947 */ /* 0x000fea000383ffff */
[----:B------:R-:W-:Y:S05]  /*7280*/  EXIT ;  /* 0x000000000000794d */ /* 0x000fea0003800000 */
.L_x_204:
        /* <DEDUP_REMOVED lines=15> */
.L_x_27847:


//--------------------- .text._ZN10layer_norm31ln_parallel_residual_fwd_kernelINS_13Kernel_traitsI13__nv_bfloat16S2_S2_S2_fjLj7168ELj1ELj1ELj4ELj16ENS_18Kernel_traits_baseILj7168ES2_S2_S2_S2_fjLj128EEEEELb1ELb0ELb0EEEvNS_9FwdParamsE --------------------------
	.section	.text._ZN10layer_norm31ln_parallel_residual_fwd_kernelINS_13Kernel_traitsI13__nv_bfloat16S2_S2_S2_fjLj7168ELj1ELj1ELj4ELj16ENS_18Kernel_traits_baseILj7168ES2_S2_S2_S2_fjLj128EEEEELb1ELb0ELb0EEEvNS_9FwdParamsE,"ax",@progbits
	.align	128
        .global         _ZN10layer_norm31ln_parallel_residual_fwd_kernelINS_13Kernel_traitsI13__nv_bfloat16S2_S2_S2_fjLj7168ELj1ELj1ELj4ELj16ENS_18Kernel_traits_baseILj7168ES2_S2_S2_S2_fjLj128EEEEELb1ELb0ELb0EEEvNS_9FwdParamsE
        .type           _ZN10layer_norm31ln_parallel_residual_fwd_kernelINS_13Kernel_traitsI13__nv_bfloat16S2_S2_S2_fjLj7168ELj1ELj1ELj4ELj16ENS_18Kernel_traits_baseILj7168ES2_S2_S2_S2_fjLj128EEEEELb1ELb0ELb0EEEvNS_9FwdParamsE,@function
        .size           _ZN10layer_norm31ln_parallel_residual_fwd_kernelINS_13Kernel_traitsI13__nv_bfloat16S2_S2_S2_fjLj7168ELj1ELj1ELj4ELj16ENS_18Kernel_traits_baseILj7168ES2_S2_S2_S2_fjLj128EEEEELb1ELb0ELb0EEEvNS_9FwdParamsE,(.L_x_27848 - _ZN10layer_norm31ln_parallel_residual_fwd_kernelINS_13Kernel_traitsI13__nv_bfloat16S2_S2_S2_fjLj7168ELj1ELj1ELj4ELj16ENS_18Kernel_traits_baseILj7168ES2_S2_S2_S2_fjLj128EEEEELb1ELb0ELb0EEEvNS_9FwdParamsE)
        .other          _ZN10layer_norm31ln_parallel_residual_fwd_kernelINS_13Kernel_traitsI13__nv_bfloat16S2_S2_S2_fjLj7168ELj1ELj1ELj4ELj16ENS_18Kernel_traits_baseILj7168ES2_S2_S2_S2_fjLj128EEEEELb1ELb0ELb0EEEvNS_9FwdParamsE,@"STO_CUDA_ENTRY STV_DEFAULT"
_ZN10layer_norm31ln_parallel_residual_fwd_kernelINS_13Kernel_traitsI13__nv_bfloat16S2_S2_S2_fjLj7168ELj1ELj1ELj4ELj16ENS_18Kernel_traits_baseILj7168ES2_S2_S2_S2_fjLj128EEEEELb1ELb0ELb0EEEvNS_9FwdParamsE:
.text._ZN10layer_norm31ln_parallel_residual_fwd_kernelINS_13Kernel_traitsI13__nv_bfloat16S2_S2_S2_fjLj7168ELj1ELj1ELj4ELj16ENS_18Kernel_traits_baseILj7168ES2_S2_S2_S2_fjLj128EEEEELb1ELb0ELb0EEEvNS_9FwdParamsE:
[----:B------:R-:W0:Y:S01]  /*0000*/  LDC R1, c[0x0][0x37c] ;  /* 0x0000df00ff017b82 */ /* 0x000e220000000800 */
[----:B------:R-:W1:Y:S07]  /*0010*/  LDCU.U8 UR4, c[0x0][0x464] ;  /* 0x00008c80ff0477ac */ /* 0x000e6e0008000000 */
[----:B------:R-:W2:Y:S01]  /*0020*/  LDC R18, c[0x0][0x458] ;  /* 0x00011600ff127b82 */ /* 0x000ea20000000800 */
[----:B0-----:R-:W-:Y:S01]  /*0030*/  VIADD R1, R1, 0xfffffec8 ;  /* 0xfffffec801017836 */ /* 0x001fe20000000000 */
[----:B------:R-:W0:Y:S01]  /*0040*/  LDCU.64 UR10, c[0x0][0x450] ;  /* 0x00008a00ff0a77ac */ /* 0x000e220008000a00 */
[----:B------:R-:W3:Y:S05]  /*0050*/  LDCU.64 UR8, c[0x0][0x358] ;  /* 0x00006b00ff0877ac */ /* 0x000eea0008000a00 */
[----:B------:R-:W4:Y:S01]  /*0060*/  LDC R7, c[0x0][0x45c] ;  /* 0x00011700ff077b82 */ /* 0x000f220000000800 */
[----:B------:R-:W5:Y:S07]  /*0070*/  S2R R173, SR_TID.X ;  /* 0x0000000000ad7919 */ /* 0x000f6e0000002100 */
[----:B------:R-:W5:Y:S01]  /*0080*/  LDC R11, c[0x0][0x388] ;  /* 0x0000e200ff0b7b82 */ /* 0x000f620000000800 */
[----:B-1----:R-:W-:Y:S01]  /*0090*/  ISETP.NE.AND P0, PT, RZ, UR4, PT ;  /* 0x00000004ff007c0c */ /* 0x002fe2000bf05270 */
[----:B------:R-:W1:Y:S01]  /*00a0*/  LDCU.64 UR4, c[0x0][0x438] ;  /* 0x00008700ff0477ac */ /* 0x000e620008000a00 */
[----:B0-----:R-:W-:-:S02]  /*00b0*/  IMAD.U32 R4, RZ, RZ, UR10 ;  /* 0x0000000aff047e24 */ /* 0x001fc4000f8e00ff */
[----:B------:R-:W-:-:S09]  /*00c0*/  IMAD.U32 R5, RZ, RZ, UR11 ;  /* 0x0000000bff057e24 */ /* 0x000fd2000f8e00ff */
[----:B--2---:R-:W-:Y:S01]  /*00d0*/  @P0 MOV R6, R18 ;  /* 0x0000001200060202 */ /* 0x004fe20000000f00 */
[----:B---3--:R-:W2:Y:S01]  /*00e0*/  @P0 LDG.E.64 R4, desc[UR8][R4.64] ;  /* 0x0000000804040981 */ /* 0x008ea2000c1e1b00 */
[----:B------:R-:W0:Y:S03]  /*00f0*/  @P0 LDC R9, c[0x0][0x460] ;  /* 0x00011800ff090b82 */ /* 0x000e260000000800 */
[----:B----4-:R-:W0:Y:S01]  /*0100*/  @P0 LDG.E.64 R2, desc[UR8][R6.64] ;  /* 0x0000000806020981 */ /* 0x010e22000c1e1b00 */
[----:B-1----:R-:W-:-:S04]  /*0110*/  UISETP.NE.U32.AND UP0, UPT, UR4, URZ, UPT ;  /* 0x000000ff0400728c */ /* 0x002fc8000bf05070 */
[----:B------:R-:W-:Y:S01]  /*0120*/  UISETP.NE.AND.EX UP0, UPT, UR5, URZ, UPT, UP0 ;  /* 0x000000ff0500728c */ /* 0x000fe2000bf05300 */
[----:B-----5:R-:W-:Y:S01]  /*0130*/  SHF.R.S32.HI R0, RZ, 0x1f, R11 ;  /* 0x0000001fff007819 */ /* 0x020fe2000001140b */
[----:B------:R-:W-:Y:S03]  /*0140*/  BSSY.RECONVERGENT B0, `(.L_x_205) ;  /* 0x00001cd000007945 */ /* 0x000fe60003800200 */
[----:B------:R-:W-:Y:S02]  /*0150*/  LEA.HI R0, R0, R11, RZ, 0x3 ;  /* 0x0000000b00007211 */ /* 0x000fe400078f18ff */
[----:B--2---:R-:W-:Y:S02]  /*0160*/  @P0 R2UR UR10, R4 ;  /* 0x00000000040a02ca */ /* 0x004fe400000e0000 */
[----:B0-----:R-:W-:Y:S01]  /*0170*/  @P0 IADD3 R18, P1, PT, R2, R9, RZ ;  /* 0x0000000902120210 */ /* 0x001fe20007f3e0ff */
[----:B------:R-:W-:Y:S01]  /*0180*/  IMAD.MOV.U32 R2, RZ, RZ, R173 ;  /* 0x000000ffff027224 */ /* 0x000fe200078e00ad */
[----:B------:R-:W-:-:S03]  /*0190*/  @P0 R2UR UR11, R5 ;  /* 0x00000000050b02ca */ /* 0x000fc600000e0000 */
[----:B------:R-:W-:Y:S01]  /*01a0*/  @P0 IMAD.X R7, RZ, RZ, R3, P1 ;  /* 0x000000ffff070224 */ /* 0x000fe200008e0603 */
[----:B------:R-:W-:-:S04]  /*01b0*/  LOP3.LUT R5, R2, 0x7f, RZ, 0x3c, !PT ;  /* 0x0000007f02057812 */ /* 0x000fc800078e3cff */
[----:B------:R-:W-:Y:S02]  /*01c0*/  LEA.HI.SX32 R24, R0, R5, 0x1d ;  /* 0x0000000500187211 */ /* 0x000fe400078feaff */
[--C-:B------:R-:W-:Y:S02]  /*01d0*/  SHF.R.U64 R23, R18, 0x2, R7.reuse ;  /* 0x0000000212177819 */ /* 0x100fe40000001207 */
[----:B------:R-:W-:Y:S01]  /*01e0*/  SHF.R.U32.HI R17, RZ, 0x2, R7 ;  /* 0x00000002ff117819 */ /* 0x000fe20000011607 */
[----:B------:R-:W-:Y:S06]  /*01f0*/  BRA.U UP0, `(.L_x_206) ;  /* 0x0000000d00a47547 */ /* 0x000fec000b800000 */
        /* <DEDUP_REMOVED lines=11> */
[----:B------:R-:W-:-:S02]  /*02b0*/  ISETP.GE.U32.AND P4, PT, R24, 0x300, PT ;  /* 0x000003001800780c */ /* 0x000fc40003f86070 */
[----:B------:R-:W-:-:S03]  /*02c0*/  LOP3.LUT R22, R22, 0xfffffbff, RZ, 0xc0, !PT ;  /* 0xfffffbff16167812 */ /* 0x000fc600078ec0ff */
[----:B------:R-:W2:Y:S08]  /*02d0*/  LDC.64 R8, c[0x0][0x3d0] ;  /* 0x0000f400ff087b82 */ /* 0x000eb00000000a00 */
[----:B------:R-:W3:Y:S01]  /*02e0*/  LDC.64 R10, c[0x0][0x3d8] ;  /* 0x0000f600ff0a7b82 */ /* 0x000ee20000000a00 */
[----:B0-----:R-:W-:-:S07]  /*02f0*/  @P6 IMAD.WIDE.U32 R4, R2, 0x10, R4 ;  /* 0x0000001002046825 */ /* 0x001fce00078e0004 */
[----:B------:R-:W0:Y:S01]  /*0300*/  LDC.64 R12, c[0x0][0x3d0] ;  /* 0x0000f400ff0c7b82 */ /* 0x000e220000000a00 */
[C---:B-1----:R-:W-:Y:S01]  /*0310*/  @P6 IMAD.WIDE.U32 R6, R2.reuse, 0x10, R6 ;  /* 0x0000001002066825 */ /* 0x042fe200078e0006 */
[----:B------:R-:W-:Y:S01]  /*0320*/  @P6 LOP3.LUT R2, R2, 0x80, RZ, 0xfc, !PT ;  /* 0x0000008002026812 */ /* 0x000fe200078efcff */
[----:B------:R1:W5:Y:S05]  /*0330*/  @P6 LDG.E.128 R208, desc[UR8][R4.64] ;  /* 0x0000000804d06981 */ /* 0x00036a000c1e1d00 */
[----:B------:R-:W4:Y:S01]  /*0340*/  LDC.64 R14, c[0x0][0x3d8] ;  /* 0x0000f600ff0e7b82 */ /* 0x000f220000000a00 */
[C---:B--2---:R-:W-:Y:S01]  /*0350*/  @P0 IMAD.WIDE.U32 R8, R2.reuse, 0x10, R8 ;  /* 0x0000001002080825 */ /* 0x044fe200078e0008 */
[----:B------:R1:W5:Y:S06]  /*0360*/  @P6 LDG.E.128 R204, desc[UR8][R6.64] ;  /* 0x0000000806cc6981 */ /* 0x00036c000c1e1d00 */
[----:B------:R-:W2:Y:S01]  /*0370*/  LDC.64 R20, c[0x0][0x3d0] ;  /* 0x0000f400ff147b82 */ /* 0x000ea20000000a00 */
[C---:B---3--:R-:W-:Y:S01]  /*0380*/  @P0 IMAD.WIDE.U32 R10, R2.reuse, 0x10, R10 ;  /* 0x00000010020a0825 */ /* 0x048fe200078e000a */
[----:B------:R1:W5:Y:S06]  /*0390*/  @P0 LDG.E.128 R200, desc[UR8][R8.64] ;  /* 0x0000000808c80981 */ /* 0x00036c000c1e1d00 */
[----:B------:R-:W3:Y:S01]  /*03a0*/  LDC.64 R26, c[0x0][0x3d8] ;  /* 0x0000f600ff1a7b82 */ /* 0x000ee20000000a00 */
[----:B------:R-:W-:Y:S01]  /*03b0*/  @P0 VIADD R2, R2, 0x80 ;  /* 0x0000008002020836 */ /* 0x000fe20000000000 */
[----:B------:R1:W5:Y:S06]  /*03c0*/  @P0 LDG.E.128 R196, desc[UR8][R10.64] ;  /* 0x000000080ac40981 */ /* 0x00036c000c1e1d00 */
[----:B------:R-:W1:Y:S01]  /*03d0*/  LDC.64 R28, c[0x0][0x3d0] ;  /* 0x0000f400ff1c7b82 */ /* 0x000e620000000a00 */
[----:B0-----:R-:W-:-:S07]  /*03e0*/  @P1 IMAD.WIDE.U32 R12, R2, 0x10, R12 ;  /* 0x00000010020c1825 */ /* 0x001fce00078e000c */
[----:B------:R-:W0:Y:S01]  /*03f0*/  LDC.64 R30, c[0x0][0x3d8] ;  /* 0x0000f600ff1e7b82 */ /* 0x000e220000000a00 */
[C---:B----4-:R-:W-:Y:S01]  /*0400*/  @P1 IMAD.WIDE.U32 R14, R2.reuse, 0x10, R14 ;  /* 0x00000010020e1825 */ /* 0x050fe200078e000e */
[----:B------:R-:W-:Y:S01]  /*0410*/  @P1 IADD3 R2, PT, PT, R2, 0x80, RZ ;  /* 0x0000008002021810 */ /* 0x000fe20007ffe0ff */
[----:B------:R4:W5:Y:S05]  /*0420*/  @P1 LDG.E.128 R192, desc[UR8][R12.64] ;  /* 0x000000080cc01981 */ /* 0x00096a000c1e1d00 */
[----:B------:R-:W4:Y:S01]  /*0430*/  LDC.64 R32, c[0x0][0x3d0] ;  /* 0x0000f400ff207b82 */ /* 0x000f220000000a00 */
[C---:B--2---:R-:W-:Y:S01]  /*0440*/  @P2 IMAD.WIDE.U32 R20, R2.reuse, 0x10, R20 ;  /* 0x0000001002142825 */ /* 0x044fe200078e0014 */
[----:B------:R2:W5:Y:S06]  /*0450*/  @P1 LDG.E.128 R188, desc[UR8][R14.64] ;  /* 0x000000080ebc1981 */ /* 0x00056c000c1e1d00 */
[----:B------:R-:W2:Y:S01]  /*0460*/  LDC.64 R34, c[0x0][0x3d8] ;  /* 0x0000f600ff227b82 */ /* 0x000ea20000000a00 */
[----:B---3--:R-:W-:Y:S01]  /*0470*/  @P2 IMAD.WIDE.U32 R26, R2, 0x10, R26 ;  /* 0x00000010021a2825 */ /* 0x008fe200078e001a */
[----:B------:R3:W5:Y:S01]  /*0480*/  @P2 LDG.E.128 R184, desc[UR8][R20.64] ;  /* 0x0000000814b82981 */ /* 0x000762000c1e1d00 */
[----:B------:R-:W-:-:S02]  /*0490*/  ISETP.GE.U32.AND P5, PT, R24, 0x380, PT ;  /* 0x000003801800780c */ /* 0x000fc40003fa6070 */
[----:B------:R-:W-:Y:S01]  /*04a0*/  @P2 VIADD R2, R2, 0x80 ;  /* 0x0000008002022836 */ /* 0x000fe20000000000 */
[----:B------:R3:W5:Y:S01]  /*04b0*/  @P2 LDG.E.128 R180, desc[UR8][R26.64] ;  /* 0x000000081ab42981 */ /* 0x000762000c1e1d00 */
[----:B------:R-:W-:Y:S01]  /*04c0*/  HFMA2 R110, -RZ, RZ, 0, 0 ;  /* 0x00000000ff6e7431 */ /* 0x000fe200000001ff */
[----:B------:R-:W-:Y:S01]  /*04d0*/  @P6 LOP3.LUT R22, R22, 0x400, RZ, 0xfc, !PT ;  /* 0x0000040016166812 */ /* 0x000fe200078efcff */
[----:B-1----:R-:W-:-:S04]  /*04e0*/  @P3 IMAD.WIDE.U32 R28, R2, 0x10, R28 ;  /* 0x00000010021c3825 */ /* 0x002fc800078e001c */
[C---:B0-----:R-:W-:Y:S01]  /*04f0*/  @P3 IMAD.WIDE.U32 R30, R2.reuse, 0x10, R30 ;  /* 0x00000010021e3825 */ /* 0x041fe200078e001e */
[----:B------:R3:W5:Y:S03]  /*0500*/  @P3 LDG.E.128 R168, desc[UR8][R28.64] ;  /* 0x000000081ca83981 */ /* 0x000766000c1e1d00 */
[----:B------:R-:W-:Y:S01]  /*0510*/  @P3 VIADD R2, R2, 0x80 ;  /* 0x0000008002023836 */ /* 0x000fe20000000000 */
[----:B------:R3:W5:Y:S03]  /*0520*/  @P3 LDG.E.128 R164, desc[UR8][R30.64] ;  /* 0x000000081ea43981 */ /* 0x000766000c1e1d00 */
[----:B----4-:R-:W-:-:S04]  /*0530*/  @P4 IMAD.WIDE.U32 R32, R2, 0x10, R32 ;  /* 0x0000001002204825 */ /* 0x010fc800078e0020 */
[----:B--2---:R-:W-:Y:S01]  /*0540*/  @P4 IMAD.WIDE.U32 R34, R2, 0x10, R34 ;  /* 0x0000001002224825 */ /* 0x004fe200078e0022 */
[----:B------:R3:W5:Y:S04]  /*0550*/  @P4 LDG.E.128 R160, desc[UR8][R32.64] ;  /* 0x0000000820a04981 */ /* 0x000768000c1e1d00 */
[----:B------:R3:W5:Y:S01]  /*0560*/  @P4 LDG.E.128 R156, desc[UR8][R34.64] ;  /* 0x00000008229c4981 */ /* 0x000762000c1e1d00 */
[----:B------:R-:W-:Y:S01]  /*0570*/  IMAD.MOV.U32 R114, RZ, RZ, RZ ;  /* 0x000000ffff727224 */ /* 0x000fe200078e00ff */
[----:B------:R-:W-:Y:S02]  /*0580*/  CS2R R112, SRZ ;  /* 0x0000000000707805 */ /* 0x000fe4000001ff00 */
[----:B------:R-:W-:Y:S01]  /*0590*/  CS2R R108, SRZ ;  /* 0x00000000006c7805 */ /* 0x000fe2000001ff00 */
[----:B------:R-:W-:Y:S01]  /*05a0*/  IMAD.MOV.U32 R106, RZ, RZ, RZ ;  /* 0x000000ffff6a7224 */ /* 0x000fe200078e00ff */
[----:B------:R-:W-:Y:S01]  /*05b0*/  CS2R R104, SRZ ;  /* 0x0000000000687805 */ /* 0x000fe2000001ff00 */
[----:B------:R-:W-:Y:S01]  /*05c0*/  IMAD.MOV.U32 R102, RZ, RZ, RZ ;  /* 0x000000ffff667224 */ /* 0x000fe200078e00ff */
[----:B------:R-:W-:Y:S01]  /*05d0*/  CS2R R100, SRZ ;  /* 0x0000000000647805 */ /* 0x000fe2000001ff00 */
[----:B------:R-:W-:Y:S01]  /*05e0*/  IMAD.MOV.U32 R98, RZ, RZ, RZ ;  /* 0x000000ffff627224 */ /* 0x000fe200078e00ff */
[----:B------:R-:W-:-:S02]  /*05f0*/  CS2R R96, SRZ ;  /* 0x0000000000607805 */ /* 0x000fc4000001ff00 */
[----:B------:R-:W-:Y:S02]  /*0600*/  MOV R94, RZ ;  /* 0x000000ff005e7202 */ /* 0x000fe40000000f00 */
        /* <DEDUP_REMOVED lines=12> */
[----:B------:R-:W-:Y:S01]  /*06d0*/  CS2R R68, SRZ ;  /* 0x0000000000447805 */ /* 0x000fe2000001ff00 */
[----:B------:R-:W-:Y:S01]  /*06e0*/  @P6 IMAD.MOV.U32 R95, RZ, RZ, RZ ;  /* 0x000000ffff5f6224 */ /* 0x000fe200078e00ff */
[----:B------:R-:W-:Y:S01]  /*06f0*/  @P2 MOV R107, RZ ;  /* 0x000000ff006b2202 */ /* 0x000fe20000000f00 */
[----:B------:R-:W-:Y:S02]  /*0700*/  @P0 IMAD.MOV.U32 R99, RZ, RZ, RZ ;  /* 0x000000ffff630224 */ /* 0x000fe400078e00ff */
[----:B------:R-:W-:Y:S02]  /*0710*/  @P1 IMAD.MOV.U32 R103, RZ, RZ, RZ ;  /* 0x000000ffff671224 */ /* 0x000fe400078e00ff */
[----:B------:R-:W-:Y:S02]  /*0720*/  @P3 IMAD.MOV.U32 R111, RZ, RZ, RZ ;  /* 0x000000ffff6f3224 */ /* 0x000fe400078e00ff */
[----:B------:R-:W-:-:S02]  /*0730*/  @P4 IMAD.MOV.U32 R115, RZ, RZ, RZ ;  /* 0x000000ffff734224 */ /* 0x000fc400078e00ff */
[----:B------:R-:W-:Y:S01]  /*0740*/  @P4 VIADD R2, R2, 0x80 ;  /* 0x0000008002024836 */ /* 0x000fe20000000000 */
[----:B---3--:R-:W-:Y:S06]  /*0750*/  @!P5 BRA `(.L_x_208) ;  /* 0x0000001400acd947 */ /* 0x008fec0003800000 */
        /* <DEDUP_REMOVED lines=33> */
[----:B------:R-:W-:Y:S01]  /*0970*/  CS2R R68, SRZ ;  /* 0x0000000000447805 */ /* 0x000fe2000001ff00 */
[----:B------:R-:W-:Y:S06]  /*0980*/  BRA `(.L_x_208) ;  /* 0x0000001400207947 */ /* 0x000fec0003800000 */
.L_x_207:
[C---:B------:R-:W-:Y:S01]  /*0990*/  ISETP.GE.U32.AND P6, PT, R24.reuse, 0x80, PT ;  /* 0x000000801800780c */ /* 0x040fe20003fc6070 */
[----:B------:R-:W0:Y:S01]  /*09a0*/  LDC.64 R6, c[0x0][0x3d0] ;  /* 0x0000f400ff067b82 */ /* 0x000e220000000a00 */
[C---:B------:R-:W-:Y:S02]  /*09b0*/  ISETP.GE.U32.AND P0, PT, R24.reuse, 0x100, PT ;  /* 0x000001001800780c */ /* 0x040fe40003f06070 */
[C---:B------:R-:W-:Y:S02]  /*09c0*/  ISETP.GE.U32.AND P1, PT, R24.reuse, 0x180, PT ;  /* 0x000001801800780c */ /* 0x040fe40003f26070 */
[C---:B------:R-:W-:Y:S02]  /*09d0*/  ISETP.GE.U32.AND P2, PT, R24.reuse, 0x200, PT ;  /* 0x000002001800780c */ /* 0x040fe40003f46070 */
[C---:B------:R-:W-:Y:S01]  /*09e0*/  ISETP.GE.U32.AND P3, PT, R24.reuse, 0x280, PT ;  /* 0x000002801800780c */ /* 0x040fe20003f66070 */
[----:B------:R-:W1:Y:S01]  /*09f0*/  LDC.64 R8, c[0x0][0x3d8] ;  /* 0x0000f600ff087b82 */ /* 0x000e620000000a00 */
[----:B------:R-:W-:-:S02]  /*0a00*/  ISETP.GE.U32.AND P4, PT, R24, 0x300, PT ;  /* 0x000003001800780c */ /* 0x000fc40003f86070 */
[----:B------:R-:W-:-:S05]  /*0a10*/  LOP3.LUT R22, R22, 0xfffffbff, RZ, 0xc0, !PT ;  /* 0xfffffbff16167812 */ /* 0x000fca00078ec0ff */
[----:B------:R-:W2:Y:S08]  /*0a20*/  @P6 LDC.64 R4, c[0x0][0x440] ;  /* 0x00011000ff046b82 */ /* 0x000eb00000000a00 */
[----:B------:R-:W3:Y:S01]  /*0a30*/  LDC.64 R10, c[0x0][0x3d0] ;  /* 0x0000f400ff0a7b82 */ /* 0x000ee20000000a00 */
[----:B0-----:R-:W-:-:S07]  /*0a40*/  @P6 IMAD.WIDE.U32 R6, R2, 0x10, R6 ;  /* 0x0000001002066825 */ /* 0x001fce00078e0006 */
[----:B------:R-:W0:Y:S01]  /*0a50*/  LDC.64 R12, c[0x0][0x3d8] ;  /* 0x0000f600ff0c7b82 */ /* 0x000e220000000a00 */
[C---:B-1----:R-:W-:Y:S01]  /*0a60*/  @P6 IMAD.WIDE.U32 R8, R2.reuse, 0x10, R8 ;  /* 0x0000001002086825 */ /* 0x042fe200078e0008 */
[----:B------:R1:W5:Y:S06]  /*0a70*/  @P6 LDG.E.128 R208, desc[UR8][R6.64] ;  /* 0x0000000806d06981 */ /* 0x00036c000c1e1d00 */
[----:B------:R-:W4:Y:S01]  /*0a80*/  LDC.64 R20, c[0x0][0x3d0] ;  /* 0x0000f400ff147b82 */ /* 0x000f220000000a00 */
[C---:B--2---:R-:W-:Y:S01]  /*0a90*/  @P6 IMAD.WIDE.U32 R4, R2.reuse, 0x10, R4 ;  /* 0x0000001002046825 */ /* 0x044fe200078e0004 */
[----:B------:R-:W-:Y:S01]  /*0aa0*/  @P6 LOP3.LUT R2, R2, 0x80, RZ, 0xfc, !PT ;  /* 0x0000008002026812 */ /* 0x000fe200078efcff */
[----:B------:R1:W5:Y:S05]  /*0ab0*/  @P6 LDG.E.128 R204, desc[UR8][R8.64] ;  /* 0x0000000808cc6981 */ /* 0x00036a000c1e1d00 */
[----:B------:R-:W2:Y:S01]  /*0ac0*/  LDC.64 R26, c[0x0][0x3d8] ;  /* 0x0000f600ff1a7b82 */ /* 0x000ea20000000a00 */
[C---:B---3--:R-:W-:Y:S01]  /*0ad0*/  @P0 IMAD.WIDE.U32 R10, R2.reuse, 0x10, R10 ;  /* 0x00000010020a0825 */ /* 0x048fe200078e000a */
[----:B------:R1:W5:Y:S06]  /*0ae0*/  @P6 LD.E.128 R68, desc[UR8][R4.64] ;  /* 0x0000000804446980 */ /* 0x00036c000c101d00 */
[----:B------:R-:W3:Y:S01]  /*0af0*/  LDC.64 R30, c[0x0][0x3d0] ;  /* 0x0000f400ff1e7b82 */ /* 0x000ee20000000a00 */
[----:B0-----:R-:W-:Y:S01]  /*0b00*/  @P0 IMAD.WIDE.U32 R12, R2, 0x10, R12 ;  /* 0x00000010020c0825 */ /* 0x001fe200078e000c */
[----:B------:R1:W5:Y:S06]  /*0b10*/  @P0 LDG.E.128 R200, desc[UR8][R10.64] ;  /* 0x000000080ac80981 */ /* 0x00036c000c1e1d00 */
[----:B------:R-:W0:Y:S01]  /*0b20*/  LDC.64 R32, c[0x0][0x3d8] ;  /* 0x0000f600ff207b82 */ /* 0x000e220000000a00 */
[----:B------:R1:W5:Y:S07]  /*0b30*/  @P0 LDG.E.128 R196, desc[UR8][R12.64] ;  /* 0x000000080cc40981 */ /* 0x00036e000c1e1d00 */
[----:B------:R-:W1:Y:S08]  /*0b40*/  LDC.64 R36, c[0x0][0x3d0] ;  /* 0x0000f400ff247b82 */ /* 0x000e700000000a00 */
[----:B------:R-:W1:Y:S08]  /*0b50*/  LDC.64 R38, c[0x0][0x3d8] ;  /* 0x0000f600ff267b82 */ /* 0x000e700000000a00 */
[----:B------:R-:W1:Y:S08]  /*0b60*/  LDC.64 R42, c[0x0][0x3d0] ;  /* 0x0000f400ff2a7b82 */ /* 0x000e700000000a00 */
[----:B------:R-:W1:Y:S01]  /*0b70*/  LDC.64 R44, c[0x0][0x3d8] ;  /* 0x0000f600ff2c7b82 */ /* 0x000e620000000a00 */
[----:B------:R-:W-:-:S07]  /*0b80*/  ISETP.GE.U32.AND P5, PT, R24, 0x380, PT ;  /* 0x000003801800780c */ /* 0x000fce0003fa6070 */
[----:B------:R-:W4:Y:S01]  /*0b90*/  @P0 LDC.64 R14, c[0x0][0x440] ;  /* 0x00011000ff0e0b82 */ /* 0x000f220000000a00 */
[----:B------:R-:W-:Y:S01]  /*0ba0*/  HFMA2 R106, -RZ, RZ, 0, 0 ;  /* 0x00000000ff6a7431 */ /* 0x000fe200000001ff */
[----:B------:R-:W-:-:S06]  /*0bb0*/  @P6 LOP3.LUT R22, R22, 0x400, RZ, 0xfc, !PT ;  /* 0x0000040016166812 */ /* 0x000fcc00078efcff */
[----:B------:R-:W3:Y:S08]  /*0bc0*/  @P1 LDC.64 R28, c[0x0][0x440] ;  /* 0x00011000ff1c1b82 */ /* 0x000ef00000000a00 */
[----:B------:R-:W1:Y:S08]  /*0bd0*/  @P2 LDC.64 R34, c[0x0][0x440] ;  /* 0x00011000ff222b82 */ /* 0x000e700000000a00 */
[----:B------:R-:W1:Y:S01]  /*0be0*/  @P3 LDC.64 R40, c[0x0][0x440] ;  /* 0x00011000ff283b82 */ /* 0x000e620000000a00 */
[----:B----4-:R-:W-:-:S04]  /*0bf0*/  @P0 IMAD.WIDE.U32 R14, R2, 0x10, R14 ;  /* 0x00000010020e0825 */ /* 0x010fc800078e000e */
[----:B------:R-:W-:Y:S01]  /*0c00*/  @P0 VIADD R2, R2, 0x80 ;  /* 0x0000008002020836 */ /* 0x000fe20000000000 */
[----:B------:R4:W5:Y:S02]  /*0c10*/  @P0 LD.E.128 R72, desc[UR8][R14.64] ;  /* 0x000000080e480980 */ /* 0x000964000c101d00 */
[----:B------:R-:W4:Y:S01]  /*0c20*/  @P4 LDC.64 R46, c[0x0][0x440] ;  /* 0x00011000ff2e4b82 */ /* 0x000f220000000a00 */
[----:B------:R-:W-:-:S04]  /*0c30*/  @P1 IMAD.WIDE.U32 R20, R2, 0x10, R20 ;  /* 0x0000001002141825 */ /* 0x000fc800078e0014 */
[C---:B--2---:R-:W-:Y:S01]  /*0c40*/  @P1 IMAD.WIDE.U32 R26, R2.reuse, 0x10, R26 ;  /* 0x00000010021a1825 */ /* 0x044fe200078e001a */
[----:B------:R2:W5:Y:S03]  /*0c50*/  @P1 LDG.E.128 R192, desc[UR8][R20.64] ;  /* 0x0000000814c01981 */ /* 0x000566000c1e1d00 */
[C---:B---3--:R-:W-:Y:S01]  /*0c60*/  @P1 IMAD.WIDE.U32 R28, R2.reuse, 0x10, R28 ;  /* 0x00000010021c1825 */ /* 0x048fe200078e001c */
[----:B------:R2:W5:Y:S03]  /*0c70*/  @P1 LDG.E.128 R188, desc[UR8][R26.64] ;  /* 0x000000081abc1981 */ /* 0x000566000c1e1d00 */
[----:B------:R-:W-:Y:S01]  /*0c80*/  @P1 VIADD R2, R2, 0x80 ;  /* 0x0000008002021836 */ /* 0x000fe20000000000 */
[----:B------:R2:W5:Y:S03]  /*0c90*/  @P1 LD.E.128 R76, desc[UR8][R28.64] ;  /* 0x000000081c4c1980 */ /* 0x000566000c101d00 */
[----:B------:R-:W-:-:S04]  /*0ca0*/  @P2 IMAD.WIDE.U32 R30, R2, 0x10, R30 ;  /* 0x00000010021e2825 */ /* 0x000fc800078e001e */
[C---:B0-----:R-:W-:Y:S01]  /*0cb0*/  @P2 IMAD.WIDE.U32 R32, R2.reuse, 0x10, R32 ;  /* 0x0000001002202825 */ /* 0x041fe200078e0020 */
[----:B------:R2:W5:Y:S03]  /*0cc0*/  @P2 LDG.E.128 R184, desc[UR8][R30.64] ;  /* 0x000000081eb82981 */ /* 0x000566000c1e1d00 */
[C---:B-1----:R-:W-:Y:S01]  /*0cd0*/  @P2 IMAD.WIDE.U32 R34, R2.reuse, 0x10, R34 ;  /* 0x0000001002222825 */ /* 0x042fe200078e0022 */
        /* <DEDUP_REMOVED lines=13> */
[----:B----4-:R-:W-:Y:S01]  /*0db0*/  @P4 IMAD.WIDE.U32 R46, R2, 0x10, R46 ;  /* 0x00000010022e4825 */ /* 0x010fe200078e002e */
[----:B------:R2:W5:Y:S04]  /*0dc0*/  @P4 LDG.E.128 R156, desc[UR8][R44.64] ;  /* 0x000000082c9c4981 */ /* 0x000568000c1e1d00 */
[----:B------:R2:W5:Y:S01]  /*0dd0*/  @P4 LD.E.128 R88, desc[UR8][R46.64] ;  /* 0x000000082e584980 */ /* 0x000562000c101d00 */
[----:B------:R-:W-:Y:S01]  /*0de0*/  IMAD.MOV.U32 R114, RZ, RZ, RZ ;  /* 0x000000ffff727224 */ /* 0x000fe200078e00ff */
[----:B------:R-:W-:Y:S01]  /*0df0*/  CS2R R112, SRZ ;  /* 0x0000000000707805 */ /* 0x000fe2000001ff00 */
[----:B------:R-:W-:Y:S01]  /*0e00*/  IMAD.MOV.U32 R110, RZ, RZ, RZ ;  /* 0x000000ffff6e7224 */ /* 0x000fe200078e00ff */
[----:B------:R-:W-:-:S02]  /*0e10*/  CS2R R108, SRZ ;  /* 0x00000000006c7805 */ /* 0x000fc4000001ff00 */
[----:B------:R-:W-:Y:S01]  /*0e20*/  CS2R R104, SRZ ;  /* 0x0000000000687805 */ /* 0x000fe2000001ff00 */
[----:B------:R-:W-:Y:S01]  /*0e30*/  IMAD.MOV.U32 R102, RZ, RZ, RZ ;  /* 0x000000ffff667224 */ /* 0x000fe200078e00ff */
[----:B------:R-:W-:Y:S01]  /*0e40*/  CS2R R100, SRZ ;  /* 0x0000000000647805 */ /* 0x000fe2000001ff00 */
[----:B------:R-:W-:Y:S01]  /*0e50*/  IMAD.MOV.U32 R98, RZ, RZ, RZ ;  /* 0x000000ffff627224 */ /* 0x000fe200078e00ff */
[----:B------:R-:W-:Y:S01]  /*0e60*/  CS2R R96, SRZ ;  /* 0x0000000000607805 */ /* 0x000fe2000001ff00 */
[----:B------:R-:W-:Y:S01]  /*0e70*/  IMAD.MOV.U32 R94, RZ, RZ, RZ ;  /* 0x000000ffff5e7224 */ /* 0x000fe200078e00ff */
[----:B------:R-:W-:Y:S02]  /*0e80*/  CS2R R92, SRZ ;  /* 0x00000000005c7805 */ /* 0x000fe4000001ff00 */
[----:B------:R-:W-:Y:S01]  /*0e90*/  @P6 MOV R95, RZ ;  /* 0x000000ff005f6202 */ /* 0x000fe20000000f00 */
[----:B------:R-:W-:Y:S01]  /*0ea0*/  @P0 IMAD.MOV.U32 R99, RZ, RZ, RZ ;  /* 0x000000ffff630224 */ /* 0x000fe200078e00ff */
[----:B------:R-:W-:Y:S01]  /*0eb0*/  @P3 MOV R111, RZ ;  /* 0x000000ff006f3202 */ /* 0x000fe20000000f00 */
[----:B------:R-:W-:-:S02]  /*0ec0*/  @P1 IMAD.MOV.U32 R103, RZ, RZ, RZ ;  /* 0x000000ffff671224 */ /* 0x000fc400078e00ff */
[----:B------:R-:W-:Y:S02]  /*0ed0*/  @P2 IMAD.MOV.U32 R107, RZ, RZ, RZ ;  /* 0x000000ffff6b2224 */ /* 0x000fe400078e00ff */
[----:B------:R-:W-:Y:S02]  /*0ee0*/  @P4 IMAD.MOV.U32 R115, RZ, RZ, RZ ;  /* 0x000000ffff734224 */ /* 0x000fe400078e00ff */
[----:B------:R-:W-:Y:S01]  /*0ef0*/  @P4 VIADD R2, R2, 0x80 ;  /* 0x0000008002024836 */ /* 0x000fe20000000000 */
        /* <DEDUP_REMOVED lines=24> */
[----:B------:R-:W-:Y:S06]  /*1080*/  BRA `(.L_x_208) ;  /* 0x0000000c00607947 */ /* 0x000fec0003800000 */
.L_x_206:
        /* <DEDUP_REMOVED lines=8> */
[----:B------:R-:W-:Y:S02]  /*1110*/  ISETP.GE.U32.AND P2, PT, R24, 0x200, PT ;  /* 0x000002001800780c */ /* 0x000fe40003f46070 */
[----:B------:R-:W-:Y:S01]  /*1120*/  LOP3.LUT R22, R22, 0xfffffbff, RZ, 0xc0, !PT ;  /* 0xfffffbff16167812 */ /* 0x000fe200078ec0ff */
[----:B------:R-:W1:Y:S08]  /*1130*/  LDC.64 R8, c[0x0][0x3d8] ;  /* 0x0000f600ff087b82 */ /* 0x000e700000000a00 */
[----:B------:R-:W2:Y:S08]  /*1140*/  LDC.64 R12, c[0x0][0x3d0] ;  /* 0x0000f400ff0c7b82 */ /* 0x000eb00000000a00 */
[----:B------:R-:W3:Y:S01]  /*1150*/  LDC.64 R20, c[0x0][0x3d8] ;  /* 0x0000f600ff147b82 */ /* 0x000ee20000000a00 */
[----:B------:R-:W-:Y:S01]  /*1160*/  ISETP.GE.U32.AND P3, PT, R24, 0x280, PT ;  /* 0x000002801800780c */ /* 0x000fe20003f66070 */
[----:B0-----:R-:W-:Y:S01]  /*1170*/  @P5 IMAD.WIDE.U32 R6, R2, 0x10, R6 ;  /* 0x0000001002065825 */ /* 0x001fe200078e0006 */
[----:B------:R-:W-:-:S02]  /*1180*/  ISETP.GE.U32.AND P4, PT, R24, 0x300, PT ;  /* 0x000003001800780c */ /* 0x000fc40003f86070 */
[----:B------:R-:W-:Y:S02]  /*1190*/  @P5 LOP3.LUT R22, R22, 0x400, RZ, 0xfc, !PT ;  /* 0x0000040016165812 */ /* 0x000fe400078efcff */
[----:B------:R0:W5:Y:S01]  /*11a0*/  @P5 LDG.E.128 R208, desc[UR8][R6.64] ;  /* 0x0000000806d05981 */ /* 0x000162000c1e1d00 */
[----:B------:R-:W4:Y:S01]  /*11b0*/  @P5 LDC.64 R4, c[0x0][0x438] ;  /* 0x00010e00ff045b82 */ /* 0x000f220000000a00 */
[----:B-1----:R-:W-:-:S05]  /*11c0*/  @P5 IMAD.WIDE.U32 R8, R2, 0x10, R8 ;  /* 0x0000001002085825 */ /* 0x002fca00078e0008 */
[----:B------:R-:W5:Y:S02]  /*11d0*/  @P5 LDG.E.128 R204, desc[UR8][R8.64] ;  /* 0x0000000808cc5981 */ /* 0x000f64000c1e1d00 */
[----:B------:R-:W1:Y:S08]  /*11e0*/  @P5 LDC.64 R10, c[0x0][0x440] ;  /* 0x00011000ff0a5b82 */ /* 0x000e700000000a00 */
[----:B------:R-:W0:Y:S08]  /*11f0*/  @P0 LDC.64 R14, c[0x0][0x438] ;  /* 0x00010e00ff0e0b82 */ /* 0x000e300000000a00 */
[----:B------:R-:W3:Y:S01]  /*1200*/  @P0 LDC.64 R26, c[0x0][0x440] ;  /* 0x00011000ff1a0b82 */ /* 0x000ee20000000a00 */
[----:B----4-:R-:W-:-:S05]  /*1210*/  @P5 IMAD.WIDE.U32 R4, R2, 0x10, R4 ;  /* 0x0000001002045825 */ /* 0x010fca00078e0004 */
[----:B------:R4:W5:Y:S02]  /*1220*/  @P5 LD.E.128 R92, desc[UR8][R4.64] ;  /* 0x00000008045c5980 */ /* 0x000964000c101d00 */
[----:B------:R-:W4:Y:S01]  /*1230*/  LDC.64 R28, c[0x0][0x3d0] ;  /* 0x0000f400ff1c7b82 */ /* 0x000f220000000a00 */
[C---:B-1----:R-:W-:Y:S01]  /*1240*/  @P5 IMAD.WIDE.U32 R10, R2.reuse, 0x10, R10 ;  /* 0x00000010020a5825 */ /* 0x042fe200078e000a */
[----:B------:R-:W-:-:S04]  /*1250*/  @P5 LOP3.LUT R2, R2, 0x80, RZ, 0xfc, !PT ;  /* 0x0000008002025812 */ /* 0x000fc800078efcff */
[----:B------:R1:W5:Y:S02]  /*1260*/  @P5 LD.E.128 R68, desc[UR8][R10.64] ;  /* 0x000000080a445980 */ /* 0x000364000c101d00 */
[----:B------:R-:W1:Y:S08]  /*1270*/  LDC.64 R32, c[0x0][0x3d8] ;  /* 0x0000f600ff207b82 */ /* 0x000e700000000a00 */
[----:B------:R-:W1:Y:S08]  /*1280*/  @P1 LDC.64 R30, c[0x0][0x438] ;  /* 0x00010e00ff1e1b82 */ /* 0x000e700000000a00 */
[----:B------:R-:W1:Y:S01]  /*1290*/  @P1 LDC.64 R34, c[0x0][0x440] ;  /* 0x00011000ff221b82 */ /* 0x000e620000000a00 */
[----:B--2---:R-:W-:-:S07]  /*12a0*/  @P0 IMAD.WIDE.U32 R12, R2, 0x10, R12 ;  /* 0x00000010020c0825 */ /* 0x004fce00078e000c */
[----:B------:R-:W2:Y:S01]  /*12b0*/  LDC.64 R36, c[0x0][0x3d0] ;  /* 0x0000f400ff247b82 */ /* 0x000ea20000000a00 */
[C---:B0-----:R-:W-:Y:S01]  /*12c0*/  @P0 IMAD.WIDE.U32 R14, R2.reuse, 0x10, R14 ;  /* 0x00000010020e0825 */ /* 0x041fe200078e000e */
[----:B------:R0:W5:Y:S06]  /*12d0*/  @P0 LDG.E.128 R200, desc[UR8][R12.64] ;  /* 0x000000080cc80981 */ /* 0x00016c000c1e1d00 */
[----:B------:R-:W2:Y:S01]  /*12e0*/  LDC.64 R6, c[0x0][0x3d8] ;  /* 0x0000f600ff067b82 */ /* 0x000ea20000000a00 */
[C---:B---3--:R-:W-:Y:S01]  /*12f0*/  @P0 IMAD.WIDE.U32 R20, R2.reuse, 0x10, R20 ;  /* 0x0000001002140825 */ /* 0x048fe200078e0014 */
[----:B------:R3:W5:Y:S04]  /*1300*/  @P0 LD.E.128 R96, desc[UR8][R14.64] ;  /* 0x000000080e600980 */ /* 0x000768000c101d00 */
[----:B------:R3:W5:Y:S02]  /*1310*/  @P0 LDG.E.128 R196, desc[UR8][R20.64] ;  /* 0x0000000814c40981 */ /* 0x000764000c1e1d00 */
[----:B----4-:R-:W4:Y:S08]  /*1320*/  @P2 LDC.64 R4, c[0x0][0x438] ;  /* 0x00010e00ff042b82 */ /* 0x010f300000000a00 */
[----:B------:R-:W4:Y:S08]  /*1330*/  @P2 LDC.64 R8, c[0x0][0x440] ;  /* 0x00011000ff082b82 */ /* 0x000f300000000a00 */
[----:B-1----:R-:W1:Y:S08]  /*1340*/  LDC.64 R10, c[0x0][0x3d0] ;  /* 0x0000f400ff0a7b82 */ /* 0x002e700000000a00 */
[----:B------:R-:W1:Y:S08]  /*1350*/  @P3 LDC.64 R38, c[0x0][0x438] ;  /* 0x00010e00ff263b82 */ /* 0x000e700000000a00 */
[----:B------:R-:W1:Y:S08]  /*1360*/  LDC.64 R40, c[0x0][0x3d8] ;  /* 0x0000f600ff287b82 */ /* 0x000e700000000a00 */
[----:B------:R-:W1:Y:S01]  /*1370*/  @P3 LDC.64 R42, c[0x0][0x440] ;  /* 0x00011000ff2a3b82 */ /* 0x000e620000000a00 */
[----:B------:R-:W-:-:S07]  /*1380*/  @P0 IMAD.WIDE.U32 R26, R2, 0x10, R26 ;  /* 0x00000010021a0825 */ /* 0x000fce00078e001a */
[----:B------:R-:W1:Y:S01]  /*1390*/  LDC.64 R44, c[0x0][0x3d0] ;  /* 0x0000f400ff2c7b82 */ /* 0x000e620000000a00 */
[----:B------:R-:W-:Y:S01]  /*13a0*/  @P0 VIADD R2, R2, 0x80 ;  /* 0x0000008002020836 */ /* 0x000fe20000000000 */
[----:B------:R1:W5:Y:S06]  /*13b0*/  @P0 LD.E.128 R72, desc[UR8][R26.64] ;  /* 0x000000081a480980 */ /* 0x00036c000c101d00 */
[----:B0-----:R-:W0:Y:S08]  /*13c0*/  @P4 LDC.64 R12, c[0x0][0x438] ;  /* 0x00010e00ff0c4b82 */ /* 0x001e300000000a00 */
[----:B---3--:R-:W3:Y:S08]  /*13d0*/  LDC.64 R14, c[0x0][0x3d8] ;  /* 0x0000f600ff0e7b82 */ /* 0x008ef00000000a00 */
[----:B------:R-:W3:Y:S01]  /*13e0*/  @P4 LDC.64 R20, c[0x0][0x440] ;  /* 0x00011000ff144b82 */ /* 0x000ee20000000a00 */
[----:B------:R-:W-:-:S04]  /*13f0*/  @P1 IMAD.WIDE.U32 R28, R2, 0x10, R28 ;  /* 0x00000010021c1825 */ /* 0x000fc800078e001c */
[C---:B------:R-:W-:Y:S01]  /*1400*/  @P1 IMAD.WIDE.U32 R30, R2.reuse, 0x10, R30 ;  /* 0x00000010021e1825 */ /* 0x040fe200078e001e */
[----:B------:R0:W5:Y:S03]  /*1410*/  @P1 LDG.E.128 R192, desc[UR8][R28.64] ;  /* 0x000000081cc01981 */ /* 0x000166000c1e1d00 */
[C---:B------:R-:W-:Y:S01]  /*1420*/  @P1 IMAD.WIDE.U32 R32, R2.reuse, 0x10, R32 ;  /* 0x0000001002201825 */ /* 0x040fe200078e0020 */
[----:B------:R0:W5:Y:S03]  /*1430*/  @P1 LD.E.128 R100, desc[UR8][R30.64] ;  /* 0x000000081e641980 */ /* 0x000166000c101d00 */
[C---:B------:R-:W-:Y:S01]  /*1440*/  @P1 IMAD.WIDE.U32 R34, R2.reuse, 0x10, R34 ;  /* 0x0000001002221825 */ /* 0x040fe200078e0022 */
[----:B------:R0:W5:Y:S03]  /*1450*/  @P1 LDG.E.128 R188, desc[UR8][R32.64] ;  /* 0x0000000820bc1981 */ /* 0x000166000c1e1d00 */
[----:B------:R-:W-:Y:S01]  /*1460*/  @P1 VIADD R2, R2, 0x80 ;  /* 0x0000008002021836 */ /* 0x000fe20000000000 */
[----:B------:R0:W5:Y:S03]  /*1470*/  @P1 LD.E.128 R76, desc[UR8][R34.64] ;  /* 0x00000008224c1980 */ /* 0x000166000c101d00 */
[----:B--2---:R-:W-:-:S04]  /*1480*/  @P2 IMAD.WIDE.U32 R36, R2, 0x10, R36 ;  /* 0x0000001002242825 */ /* 0x004fc800078e0024 */
[C---:B----4-:R-:W-:Y:S01]  /*1490*/  @P2 IMAD.WIDE.U32 R4, R2.reuse, 0x10, R4 ;  /* 0x0000001002042825 */ /* 0x050fe200078e0004 */
[----:B------:R2:W5:Y:S03]  /*14a0*/  @P2 LDG.E.128 R184, desc[UR8][R36.64] ;  /* 0x0000000824b82981 */ /* 0x000566000c1e1d00 */
[C---:B------:R-:W-:Y:S01]  /*14b0*/  @P2 IMAD.WIDE.U32 R6, R2.reuse, 0x10, R6 ;  /* 0x0000001002062825 */ /* 0x040fe200078e0006 */
[----:B------:R2:W5:Y:S03]  /*14c0*/  @P2 LD.E.128 R104, desc[UR8][R4.64] ;  /* 0x0000000804682980 */ /* 0x000566000c101d00 */
[C---:B------:R-:W-:Y:S01]  /*14d0*/  @P2 IMAD.WIDE.U32 R8, R2.reuse, 0x10, R8 ;  /* 0x0000001002082825 */ /* 0x040fe200078e0008 */
[----:B------:R2:W5:Y:S03]  /*14e0*/  @P2 LDG.E.128 R180, desc[UR8][R6.64] ;  /* 0x0000000806b42981 */ /* 0x000566000c1e1d00 */
[----:B------:R-:W-:Y:S01]  /*14f0*/  @P2 VIADD R2, R2, 0x80 ;  /* 0x0000008002022836 */ /* 0x000fe20000000000 */
[----:B------:R2:W5:Y:S03]  /*1500*/  @P2 LD.E.128 R80, desc[UR8][R8.64] ;  /* 0x0000000808502980 */ /* 0x000566000c101d00 */
[----:B-1----:R-:W-:-:S04]  /*1510*/  @P3 IMAD.WIDE.U32 R10, R2, 0x10, R10 ;  /* 0x00000010020a3825 */ /* 0x002fc800078e000a */
[C---:B------:R-:W-:Y:S01]  /*1520*/  @P3 IMAD.WIDE.U32 R38, R2.reuse, 0x10, R38 ;  /* 0x0000001002263825 */ /* 0x040fe200078e0026 */
[----:B------:R2:W5:Y:S03]  /*1530*/  @P3 LDG.E.128 R168, desc[UR8][R10.64] ;  /* 0x000000080aa83981 */ /* 0x000566000c1e1d00 */
[C---:B------:R-:W-:Y:S01]  /*1540*/  @P3 IMAD.WIDE.U32 R40, R2.reuse, 0x10, R40 ;  /* 0x0000001002283825 */ /* 0x040fe200078e0028 */
[----:B------:R2:W5:Y:S03]  /*1550*/  @P3 LD.E.128 R108, desc[UR8][R38.64] ;  /* 0x00000008266c3980 */ /* 0x000566000c101d00 */
[C---:B------:R-:W-:Y:S01]  /*1560*/  @P3 IMAD.WIDE.U32 R42, R2.reuse, 0x10, R42 ;  /* 0x00000010022a3825 */ /* 0x040fe200078e002a */
[----:B------:R-:W-:Y:S01]  /*1570*/  @P3 IADD3 R2, PT, PT, R2, 0x80, RZ ;  /* 0x0000008002023810 */ /* 0x000fe20007ffe0ff */
[----:B------:R2:W5:Y:S04]  /*1580*/  @P3 LDG.E.128 R164, desc[UR8][R40.64] ;  /* 0x0000000828a43981 */ /* 0x000568000c1e1d00 */
[C---:B------:R-:W-:Y:S01]  /*1590*/  @P4 IMAD.WIDE.U32 R44, R2.reuse, 0x10, R44 ;  /* 0x00000010022c4825 */ /* 0x040fe200078e002c */
[----:B------:R2:W5:Y:S03]  /*15a0*/  @P3 LD.E.128 R84, desc[UR8][R42.64] ;  /* 0x000000082a543980 */ /* 0x000566000c101d00 */
[C---:B0-----:R-:W-:Y:S01]  /*15b0*/  @P4 IMAD.WIDE.U32 R12, R2.reuse, 0x10, R12 ;  /* 0x00000010020c4825 */ /* 0x041fe200078e000c */
[----:B------:R2:W5:Y:S03]  /*15c0*/  @P4 LDG.E.128 R160, desc[UR8][R44.64] ;  /* 0x000000082ca04981 */ /* 0x000566000c1e1d00 */
[C---:B---3--:R-:W-:Y:S01]  /*15d0*/  @P4 IMAD.WIDE.U32 R14, R2.reuse, 0x10, R14 ;  /* 0x00000010020e4825 */ /* 0x048fe200078e000e */
[----:B------:R2:W5:Y:S03]  /*15e0*/  @P4 LD.E.128 R112, desc[UR8][R12.64] ;  /* 0x000000080c704980 */ /* 0x000566000c101d00 */
[----:B------:R-:W-:Y:S01]  /*15f0*/  @P4 IMAD.WIDE.U32 R20, R2, 0x10, R20 ;  /* 0x0000001002144825 */ /* 0x000fe200078e0014 */
[----:B------:R2:W5:Y:S04]  /*1600*/  @P4 LDG.E.128 R156, desc[UR8][R14.64] ;  /* 0x000000080e9c4981 */ /* 0x000568000c1e1d00 */
[----:B------:R2:W5:Y:S01]  /*1610*/  @P4 LD.E.128 R88, desc[UR8][R20.64] ;  /* 0x0000000814584980 */ /* 0x000562000c101d00 */
[----:B------:R-:W-:Y:S01]  /*1620*/  ISETP.GE.U32.AND P0, PT, R24, 0x380, PT ;  /* 0x000003801800780c */ /* 0x000fe20003f06070 */
[----:B------:R-:W-:-:S12]  /*1630*/  @P4 VIADD R2, R2, 0x80 ;  /* 0x0000008002024836 */ /* 0x000fd80000000000 */
[----:B--2---:R-:W-:Y:S05]  /*1640*/  @!P0 BRA `(.L_x_208) ;  /* 0x0000000400f08947 */ /* 0x004fea0003800000 */
        /* <DEDUP_REMOVED lines=13> */
.L_x_209:
        /* <DEDUP_REMOVED lines=35> */
[----:B------:R-:W2:Y:S08]  /*1950*/  @P1 LDC.64 R26, c[0x0][0x438] ;  /* 0x00010e00ff1a1b82 */ /* 0x000eb00000000a00 */
[----:B------:R-:W0:Y:S08]  /*1960*/  @P2 LDC.64 R32, c[0x0][0x438] ;  /* 0x00010e00ff202b82 */ /* 0x000e300000000a00 */
        /* <DEDUP_REMOVED lines=8> */
[C---:B------:R-:W-:Y:S01]  /*19f0*/  @P1 IMAD.WIDE.U32 R28, R2.reuse, 0x10, R28 ;  /* 0x00000010021c1825 */ /* 0x040fe200078e001c */
[----:B------:R2:W5:Y:S03]  /*1a00*/  @P1 LD.E.128 R100, desc[UR8][R26.64] ;  /* 0x000000081a641980 */ /* 0x000566000c101d00 */
[----:B------:R-:W-:Y:S01]  /*1a10*/  @P1 VIADD R2, R2, 0x80 ;  /* 0x0000008002021836 */ /* 0x000fe20000000000 */
[----:B------:R2:W5:Y:S03]  /*1a20*/  @P1 LDG.E.128 R188, desc[UR8][R28.64] ;  /* 0x000000081cbc1981 */ /* 0x000566000c1e1d00 */
[----:B---3--:R-:W-:-:S04]  /*1a30*/  @P2 IMAD.WIDE.U32 R30, R2, 0x10, R30 ;  /* 0x00000010021e2825 */ /* 0x008fc800078e001e */
[C---:B0-----:R-:W-:Y:S01]  /*1a40*/  @P2 IMAD.WIDE.U32 R32, R2.reuse, 0x10, R32 ;  /* 0x0000001002202825 */ /* 0x041fe200078e0020 */
[----:B------:R2:W5:Y:S03]  /*1a50*/  @P2 LDG.E.128 R184, desc[UR8][R30.64] ;  /* 0x000000081eb82981 */ /* 0x000566000c1e1d00 */
[C---:B------:R-:W-:Y:S01]  /*1a60*/  @P2 IMAD.WIDE.U32 R34, R2.reuse, 0x10, R34 ;  /* 0x0000001002222825 */ /* 0x040fe200078e0022 */
[----:B------:R-:W-:Y:S01]  /*1a70*/  @P2 IADD3 R2, PT, PT, R2, 0x80, RZ ;  /* 0x0000008002022810 */ /* 0x000fe20007ffe0ff */
[----:B------:R2:W5:Y:S04]  /*1a80*/  @P2 LD.E.128 R104, desc[UR8][R32.64] ;  /* 0x0000000820682980 */ /* 0x000568000c101d00 */
[C---:B-1----:R-:W-:Y:S01]  /*1a90*/  @P3 IMAD.WIDE.U32 R36, R2.reuse, 0x10, R36 ;  /* 0x0000001002243825 */ /* 0x042fe200078e0024 */
        /* <DEDUP_REMOVED lines=8> */
[C---:B----4-:R-:W-:Y:S01]  /*1b20*/  @P4 IMAD.WIDE.U32 R44, R2.reuse, 0x10, R44 ;  /* 0x00000010022c4825 */ /* 0x050fe200078e002c */
[----:B------:R2:W5:Y:S03]  /*1b30*/  @P4 LDG.E.128 R160, desc[UR8][R42.64] ;  /* 0x000000082aa04981 */ /* 0x000566000c1e1d00 */
[----:B------:R-:W-:Y:S01]  /*1b40*/  @P4 IMAD.WIDE.U32 R46, R2, 0x10, R46 ;  /* 0x00000010022e4825 */ /* 0x000fe200078e002e */
[----:B------:R2:W5:Y:S04]  /*1b50*/  @P4 LD.E.128 R112, desc[UR8][R44.64] ;  /* 0x000000082c704980 */ /* 0x000568000c101d00 */
[----:B------:R2:W5:Y:S01]  /*1b60*/  @P4 LDG.E.128 R156, desc[UR8][R46.64] ;  /* 0x000000082e9c4981 */ /* 0x000562000c1e1d00 */
        /* <DEDUP_REMOVED lines=41> */
[----:B------:R-:W-:-:S07]  /*1e00*/  CS2R R68, SRZ ;  /* 0x0000000000447805 */ /* 0x000fce000001ff00 */
.L_x_208:
[----:B------:R-:W-:Y:S05]  /*1e10*/  BSYNC.RECONVERGENT B0 ;  /* 0x0000000000007941 */ /* 0x000fea0003800200 */
.L_x_205:
[----:B------:R-:W0:Y:S08]  /*1e20*/  S2UR UR4, SR_CTAID.X ;  /* 0x00000000000479c3 */ /* 0x000e300000002500 */
[----:B------:R-:W0:Y:S02]  /*1e30*/  LDC R2, c[0x0][0x384] ;  /* 0x0000e100ff027b82 */ /* 0x000e240000000800 */
[----:B0-----:R-:W-:-:S13]  /*1e40*/  ISETP.LE.AND P0, PT, R2, UR4, PT ;  /* 0x0000000402007c0c */ /* 0x001fda000bf03270 */
[----:B------:R-:W-:Y:S05]  /*1e50*/  @P0 EXIT ;  /* 0x000000000000094d */ /* 0x000fea0003800000 */
[----:B------:R-:W0:Y:S01]  /*1e60*/  LDC R4, c[0x0][0x360] ;  /* 0x0000d800ff047b82 */ /* 0x000e220000000800 */
[----:B------:R-:W-:Y:S01]  /*1e70*/  IMAD.HI.U32 R2, R23, -0x2daee0ad, RZ ;  /* 0xd2511f5317027827 */ /* 0x000fe200078e00ff */
[----:B------:R-:W-:Y:S01]  /*1e80*/  UIADD3 UR5, UPT, UPT, UR10, -0x61c88647, URZ ;  /* 0x9e3779b90a057890 */ /* 0x000fe2000fffe0ff */
[----:B-----5:R-:W-:Y:S01]  /*1e90*/  PRMT R148, R59, 0x7632, R148 ;  /* 0x000076323b947816 */ /* 0x020fe20000000094 */
[----:B------:R-:W-:Y:S01]  /*1ea0*/  UIADD3 UR6, UPT, UPT, UR11, -0x4498517b, URZ ;  /* 0xbb67ae850b067890 */ /* 0x000fe2000fffe0ff */
[----:B------:R-:W-:Y:S01]  /*1eb0*/  IMAD R6, R23, -0x2daee0ad, RZ ;  /* 0xd2511f5317067824 */ /* 0x000fe200078e02ff */
[----:B------:R-:W-:Y:S01]  /*1ec0*/  LOP3.LUT R3, R2, UR11, RZ, 0x3c, !PT ;  /* 0x0000000b02037c12 */ /* 0x000fe2000f8e3cff */
[----:B------:R-:W-:Y:S01]  /*1ed0*/  UIADD3 UR7, UPT, UPT, UR11, 0x76cf5d0a, URZ ;  /* 0x76cf5d0a0b077890 */ /* 0x000fe2000fffe0ff */
[----:B------:R-:W-:Y:S01]  /*1ee0*/  PRMT R147, R67, 0x7632, R147 ;  /* 0x0000763243937816 */ /* 0x000fe20000000093 */
[----:B------:R-:W-:Y:S01]  /*1ef0*/  STL.S16 [R1+0x130], R148 ;  /* 0x0001309401007387 */ /* 0x000fe20000100600 */
[----:B------:R-:W-:Y:S01]  /*1f00*/  PRMT R146, R63, 0x7632, R146 ;  /* 0x000076323f927816 */ /* 0x000fe20000000092 */
[----:B------:R-:W-:Y:S01]  /*1f10*/  UIADD3 UR13, UPT, UPT, UR10, -0x700cb87f, URZ ;  /* 0x8ff347810a0d7890 */ /* 0x000fe2000fffe0ff */
[----:B------:R-:W-:Y:S01]  /*1f20*/  PRMT R145, R155, 0x7632, R145 ;  /* 0x000076329b917816 */ /* 0x000fe20000000091 */
[----:B------:R-:W-:Y:S01]  /*1f30*/  STL.S16 [R1+0x12c], R147 ;  /* 0x00012c9301007387 */ /* 0x000fe20000100600 */
[----:B------:R-:W-:Y:S01]  /*1f40*/  PRMT R144, R58, 0x7632, R144 ;  /* 0x000076323a907816 */ /* 0x000fe20000000090 */
[----:B------:R-:W-:Y:S01]  /*1f50*/  UIADD3 UR12, UPT, UPT, UR11, -0x695add53, URZ ;  /* 0x96a522ad0b0c7890 */ /* 0x000fe2000fffe0ff */
[----:B------:R-:W-:Y:S01]  /*1f60*/  PRMT R143, R66, 0x7632, R143 ;  /* 0x00007632428f7816 */ /* 0x000fe2000000008f */
[----:B------:R-:W-:Y:S01]  /*1f70*/  STL.S16 [R1+0x128], R146 ;  /* 0x0001289201007387 */ /* 0x000fe20000100600 */
[----:B------:R-:W-:Y:S01]  /*1f80*/  PRMT R142, R62, 0x7632, R142 ;  /* 0x000076323e8e7816 */ /* 0x000fe2000000008e */
[----:B------:R-:W-:Y:S01]  /*1f90*/  UPLOP3.LUT UP1, UPT, UPT, UPT, UPT, 0x40, 0x4 ;  /* 0x000000000004789c */ /* 0x000fe20003f2e870 */
[----:B------:R-:W-:Y:S01]  /*1fa0*/  PRMT R141, R154, 0x7632, R141 ;  /* 0x000076329a8d7816 */ /* 0x000fe2000000008d */
[----:B------:R-:W-:Y:S01]  /*1fb0*/  STL.S16 [R1+0x124], R145 ;  /* 0x0001249101007387 */ /* 0x000fe20000100600 */
[----:B------:R-:W-:Y:S01]  /*1fc0*/  PRMT R140, R57, 0x7632, R140 ;  /* 0x00007632398c7816 */ /* 0x000fe2000000008c */
[----:B------:R-:W1:Y:S01]  /*1fd0*/  LDCU.U8 UR18, c[0x0][0x410] ;  /* 0x00008200ff1277ac */ /* 0x000e620008000000 */
[----:B0-----:R-:W-:Y:S01]  /*1fe0*/  IMAD R21, R4, UR4, R173 ;  /* 0x0000000404157c24 */ /* 0x001fe2000f8e02ad */
[----:B------:R-:W-:Y:S01]  /*1ff0*/  STL.S16 [R1+0x120], R144 ;  /* 0x0001209001007387 */ /* 0x000fe20000100600 */
[----:B------:R-:W-:Y:S01]  /*2000*/  IMAD.HI.U32 R4, R3, -0x326172a9, RZ ;  /* 0xcd9e8d5703047827 */ /* 0x000fe200078e00ff */
[----:B------:R-:W-:Y:S01]  /*2010*/  PRMT R139, R65, 0x7632, R139 ;  /* 0x00007632418b7816 */ /* 0x000fe2000000008b */
[----:B------:R-:W0:Y:S01]  /*2020*/  LDCU UR19, c[0x0][0x400] ;  /* 0x00008000ff1377ac */ /* 0x000e220008000800 */
[----:B------:R-:W-:Y:S01]  /*2030*/  STL.S16 [R1+0x11c], R143 ;  /* 0x00011c8f01007387 */ /* 0x000fe20000100600 */
[----:B------:R-:W-:Y:S01]  /*2040*/  IMAD.HI.U32 R2, R21, -0x326172a9, RZ ;  /* 0xcd9e8d5715027827 */ /* 0x000fe200078e00ff */
[----:B------:R-:W-:Y:S01]  /*2050*/  PRMT R138, R61, 0x7632, R138 ;  /* 0x000076323d8a7816 */ /* 0x000fe2000000008a */
[----:B------:R-:W2:Y:S01]  /*2060*/  LDCU.64 UR14, c[0x0][0x3a0] ;  /* 0x00007400ff0e77ac */ /* 0x000ea20008000a00 */
[----:B------:R-:W-:Y:S01]  /*2070*/  STL.S16 [R1+0x118], R142 ;  /* 0x0001188e01007387 */ /* 0x000fe20000100600 */
[----:B------:R-:W-:Y:S01]  /*2080*/  IMAD R5, R21, -0x326172a9, RZ ;  /* 0xcd9e8d5715057824 */ /* 0x000fe200078e02ff */
[----:B------:R-:W-:Y:S01]  /*2090*/  LOP3.LUT R2, R17, UR10, R2, 0x96, !PT ;  /* 0x0000000a11027c12 */ /* 0x000fe2000f8e9602 */
[----:B------:R-:W-:Y:S01]  /*20a0*/  IMAD R3, R3, -0x326172a9, RZ ;  /* 0xcd9e8d5703037824 */ /* 0x000fe200078e02ff */
[----:B------:R-:W-:Y:S01]  /*20b0*/  PRMT R137, R153, 0x7632, R137 ;  /* 0x0000763299897816 */ /* 0x000fe20000000089 */
[----:B------:R-:W-:Y:S01]  /*20c0*/  STL.S16 [R1+0x114], R141 ;  /* 0x0001148d01007387 */ /* 0x000fe20000100600 */
[----:B------:R-:W-:Y:S01]  /*20d0*/  LOP3.LUT R4, R5, UR5, R4, 0x96, !PT ;  /* 0x0000000505047c12 */ /* 0x000fe2000f8e9604 */
[----:B------:R-:W-:Y:S01]  /*20e0*/  IMAD.HI.U32 R5, R2, -0x2daee0ad, RZ ;  /* 0xd2511f5302057827 */ /* 0x000fe200078e00ff */
[----:B------:R-:W-:Y:S01]  /*20f0*/  UIADD3 UR5, UPT, UPT, UR10, 0x3c6ef372, URZ ;  /* 0x3c6ef3720a057890 */ /* 0x000fe2000fffe0ff */
[----:B------:R-:W-:Y:S01]  /*2100*/  PRMT R136, R56, 0x7632, R136 ;  /* 0x0000763238887816 */ /* 0x000fe20000000088 */
[----:B------:R-:W-:Y:S01]  /*2110*/  STL.S16 [R1+0x110], R140 ;  /* 0x0001108c01007387 */ /* 0x000fe20000100600 */
[----:B------:R-:W-:Y:S01]  /*2120*/  IMAD R7, R2, -0x2daee0ad, RZ ;  /* 0xd2511f5302077824 */ /* 0x000fe200078e02ff */
[----:B------:R-:W-:Y:S01]  /*2130*/  LOP3.LUT R5, R6, UR6, R5, 0x96, !PT ;  /* 0x0000000606057c12 */ /* 0x000fe2000f8e9605 */
[----:B------:R-:W-:Y:S01]  /*2140*/  IMAD.HI.U32 R2, R4, -0x2daee0ad, RZ ;  /* 0xd2511f5304027827 */ /* 0x000fe200078e00ff */
[----:B------:R-:W-:Y:S01]  /*2150*/  UIADD3 UR6, UPT, UPT, UR10, -0x255992d5, URZ ;  /* 0xdaa66d2b0a067890 */ /* 0x000fe2000fffe0ff */
[----:B------:R-:W-:Y:S01]  /*2160*/  PRMT R135, R64, 0x7632, R135 ;  /* 0x0000763240877816 */ /* 0x000fe20000000087 */
[----:B------:R-:W-:Y:S01]  /*2170*/  STL.S16 [R1+0x10c], R139 ;  /* 0x00010c8b01007387 */ /* 0x000fe20000100600 */
[----:B------:R-:W-:Y:S01]  /*2180*/  IMAD R6, R5, -0x326172a9, RZ ;  /* 0xcd9e8d5705067824 */ /* 0x000fe200078e02ff */
[----:B------:R-:W-:Y:S01]  /*2190*/  LOP3.LUT R7, R7, UR7, R2, 0x96, !PT ;  /* 0x0000000707077c12 */ /* 0x000fe2000f8e9602 */
[----:B------:R-:W-:Y:S01]  /*21a0*/  IMAD.HI.U32 R2, R5, -0x326172a9, RZ ;  /* 0xcd9e8d5705027827 */ /* 0x000fe200078e00ff */
[----:B------:R-:W-:Y:S01]  /*21b0*/  PRMT R134, R60, 0x7632, R134 ;  /* 0x000076323c867816 */ /* 0x000fe20000000086 */
[----:B------:R-:W-:Y:S01]  /*21c0*/  STL.S16 [R1+0x108], R138 ;  /* 0x0001088a01007387 */ /* 0x000fe20000100600 */
[----:B------:R-:W-:Y:S01]  /*21d0*/  PRMT R133, R152, 0x7632, R133 ;  /* 0x0000763298857816 */ /* 0x000fe20000000085 */
[----:B------:R-:W-:Y:S01]  /*21e0*/  IMAD.HI.U32 R5, R7, -0x326172a9, RZ ;  /* 0xcd9e8d5707057827 */ /* 0x000fe200078e00ff */
[----:B------:R-:W-:Y:S01]  /*21f0*/  LOP3.LUT R2, R3, UR5, R2, 0x96, !PT ;  /* 0x0000000503027c12 */ /* 0x000fe2000f8e9602 */
[----:B------:R-:W-:Y:S01]  /*2200*/  UIADD3 UR5, UPT, UPT, UR11, 0x32370b8f, URZ ;  /* 0x32370b8f0b057890 */ /* 0x000fe2000fffe0ff */
[----:B------:R-:W-:Y:S01]  /*2210*/  STL.S16 [R1+0x104], R137 ;  /* 0x0001048901007387 */ /* 0x000fe20000100600 */
[----:B------:R-:W-:Y:S01]  /*2220*/  IMAD R4, R4, -0x2daee0ad, RZ ;  /* 0xd2511f5304047824 */ /* 0x000fe200078e02ff */
[----:B------:R-:W-:Y:S01]  /*2230*/  LOP3.LUT R5, R6, UR6, R5, 0x96, !PT ;  /* 0x0000000606057c12 */ /* 0x000fe2000f8e9605 */
[C---:B------:R-:W-:Y:S01]  /*2240*/  IMAD.HI.U32 R3, R2.reuse, -0x2daee0ad, RZ ;  /* 0xd2511f5302037827 */ /* 0x040fe200078e00ff */
[----:B------:R-:W-:Y:S01]  /*2250*/  UIADD3 UR6, UPT, UPT, UR11, -0x126145ec, URZ ;  /* 0xed9eba140b067890 */ /* 0x000fe2000fffe0ff */
[----:B------:R-:W-:Y:S01]  /*2260*/  PRMT R132, R91, 0x7632, R132 ;  /* 0x000076325b847816 */ /* 0x000fe20000000084 */
[----:B------:R-:W-:Y:S01]  /*2270*/  STL.S16 [R1+0x100], R136 ;  /* 0x0001008801007387 */ /* 0x000fe20000100600 */
[----:B------:R-:W-:Y:S01]  /*2280*/  IMAD R9, R2, -0x2daee0ad, RZ ;  /* 0xd2511f5302097824 */ /* 0x000fe200078e02ff */
[----:B------:R-:W-:Y:S01]  /*2290*/  LOP3.LUT R3, R4, UR5, R3, 0x96, !PT ;  /* 0x0000000504037c12 */ /* 0x000fe2000f8e9603 */
[----:B------:R-:W-:Y:S01]  /*22a0*/  IMAD.HI.U32 R2, R5, -0x2daee0ad, RZ ;  /* 0xd2511f5305027827 */ /* 0x000fe200078e00ff */
[----:B------:R-:W-:Y:S01]  /*22b0*/  PRMT R131, R159, 0x7632, R131 ;  /* 0x000076329f837816 */ /* 0x000fe20000000083 */
[----:B------:R-:W-:Y:S01]  /*22c0*/  UIADD3 UR5, UPT, UPT, UR10, 0x78dde6e4, URZ ;  /* 0x78dde6e40a057890 */ /* 0x000fe2000fffe0ff */
[----:B------:R-:W-:Y:S01]  /*22d0*/  STL.S16 [R1+0xfc], R135 ;  /* 0x0000fc8701007387 */ /* 0x000fe20000100600 */
[----:B------:R-:W-:Y:S01]  /*22e0*/  PRMT R130, R115, 0x7632, R130 ;  /* 0x0000763273827816 */ /* 0x000fe20000000082 */
[----:B------:R-:W-:Y:S01]  /*22f0*/  IMAD R7, R7, -0x326172a9, RZ ;  /* 0xcd9e8d5707077824 */ /* 0x000fe200078e02ff */
[----:B------:R-:W-:Y:S01]  /*2300*/  LOP3.LUT R9, R9, UR6, R2, 0x96, !PT ;  /* 0x0000000609097c12 */ /* 0x000fe2000f8e9602 */
[----:B------:R-:W-:Y:S01]  /*2310*/  IMAD.HI.U32 R2, R3, -0x326172a9, RZ ;  /* 0xcd9e8d5703027827 */ /* 0x000fe200078e00ff */
[----:B------:R-:W-:Y:S01]  /*2320*/  STL.S16 [R1+0xf8], R134 ;  /* 0x0000f88601007387 */ /* 0x000fe20000100600 */
[----:B------:R-:W-:Y:S01]  /*2330*/  PRMT R129, R163, 0x7632, R129 ;  /* 0x00007632a3817816 */ /* 0x000fe20000000081 */
[----:B------:R-:W-:Y:S01]  /*2340*/  UIADD3 UR6, UPT, UPT, UR10, 0x1715609d, URZ ;  /* 0x1715609d0a067890 */ /* 0x000fe2000fffe0ff */
[----:B------:R-:W-:Y:S01]  /*2350*/  PRMT R128, R90, 0x7632, R128 ;  /* 0x000076325a807816 */ /* 0x000fe20000000080 */
[----:B------:R-:W-:Y:S01]  /*2360*/  STL.S16 [R1+0xf4], R133 ;  /* 0x0000f48501007387 */ /* 0x000fe20000100600 */
[----:B------:R-:W-:Y:S01]  /*2370*/  IMAD R4, R3, -0x326172a9, RZ ;  /* 0xcd9e8d5703047824 */ /* 0x000fe200078e02ff */
[----:B------:R-:W-:Y:S01]  /*2380*/  PRMT R127, R158, 0x7632, R127 ;  /* 0x000076329e7f7816 */ /* 0x000fe2000000007f */
[----:B------:R-:W-:Y:S01]  /*2390*/  IMAD.HI.U32 R3, R9, -0x326172a9, RZ ;  /* 0xcd9e8d5709037827 */ /* 0x000fe200078e00ff */
[----:B------:R-:W-:Y:S01]  /*23a0*/  STL.S16 [R1+0xf0], R132 ;  /* 0x0000f08401007387 */ /* 0x000fe20000100600 */
[----:B------:R-:W-:Y:S01]  /*23b0*/  PRMT R126, R114, 0x7632, R126 ;  /* 0x00007632727e7816 */ /* 0x000fe2000000007e */
[----:B------:R-:W-:Y:S01]  /*23c0*/  UIADD3 UR7, UPT, UPT, UR11, 0x1fd5c5a3, URZ ;  /* 0x1fd5c5a30b077890 */ /* 0x000fe2000fffe0ff */
[----:B------:R-:W-:Y:S01]  /*23d0*/  PRMT R125, R162, 0x7632, R125 ;  /* 0x00007632a27d7816 */ /* 0x000fe2000000007d */
[----:B------:R-:W-:Y:S01]  /*23e0*/  STL.S16 [R1+0xec], R131 ;  /* 0x0000ec8301007387 */ /* 0x000fe20000100600 */
[----:B------:R-:W-:Y:S01]  /*23f0*/  LOP3.LUT R2, R7, UR5, R2, 0x96, !PT ;  /* 0x0000000507027c12 */ /* 0x000fe2000f8e9602 */
[----:B------:R-:W-:Y:S01]  /*2400*/  UIADD3 UR5, UPT, UPT, UR11, -0x56f99767, URZ ;  /* 0xa90668990b057890 */ /* 0x000fe2000fffe0ff */
[----:B------:R-:W-:Y:S01]  /*2410*/  PRMT R124, R89, 0x7632, R124 ;  /* 0x00007632597c7816 */ /* 0x000fe2000000007c */
[----:B------:R-:W-:Y:S01]  /*2420*/  STL.S16 [R1+0xe8], R130 ;  /* 0x0000e88201007387 */ /* 0x000fe20000100600 */
[----:B------:R-:W-:Y:S01]  /*2430*/  PRMT R123, R157, 0x7632, R123 ;  /* 0x000076329d7b7816 */ /* 0x000fe2000000007b */
[----:B------:R-:W-:Y:S01]  /*2440*/  IMAD R5, R5, -0x2daee0ad, RZ ;  /* 0xd2511f5305057824 */ /* 0x000fe200078e02ff */
[----:B------:R-:W-:Y:S01]  /*2450*/  PRMT R122, R113, 0x7632, R122 ;  /* 0x00007632717a7816 */ /* 0x000fe2000000007a */
[----:B------:R-:W-:Y:S01]  /*2460*/  STL.S16 [R1+0xe4], R129 ;  /* 0x0000e48101007387 */ /* 0x000fe20000100600 */
[----:B------:R-:W-:Y:S01]  /*2470*/  LOP3.LUT R3, R4, UR6, R3, 0x96, !PT ;  /* 0x0000000604037c12 */ /* 0x000fe2000f8e9603 */
[----:B------:R-:W-:Y:S01]  /*2480*/  IMAD.HI.U32 R4, R2, -0x2daee0ad, RZ ;  /* 0xd2511f5302047827 */ /* 0x000fe200078e00ff */
[----:B------:R-:W-:Y:S01]  /*2490*/  PRMT R121, R161, 0x7632, R121 ;  /* 0x00007632a1797816 */ /* 0x000fe20000000079 */
[----:B------:R-:W-:Y:S01]  /*24a0*/  STL.S16 [R1+0xe0], R128 ;  /* 0x0000e08001007387 */ /* 0x000fe20000100600 */
[----:B------:R-:W-:Y:S01]  /*24b0*/  PRMT R120, R88, 0x7632, R120 ;  /* 0x0000763258787816 */ /* 0x000fe20000000078 */
[----:B------:R-:W-:Y:S01]  /*24c0*/  UIADD3 UR6, UPT, UPT, UR11, 0x646e171e, URZ ;  /* 0x646e171e0b067890 */ /* 0x000fe2000fffe0ff */
[----:B------:R-:W-:Y:S01]  /*24d0*/  PRMT R119, R156, 0x7632, R119 ;  /* 0x000076329c777816 */ /* 0x000fe20000000077 */
[----:B------:R-:W-:Y:S01]  /*24e0*/  STL.S16 [R1+0xdc], R127 ;  /* 0x0000dc7f01007387 */ /* 0x000fe20000100600 */
[----:B------:R-:W-:Y:S01]  /*24f0*/  PRMT R118, R112, 0x7632, R118 ;  /* 0x0000763270767816 */ /* 0x000fe20000000076 */
[----:B------:R-:W-:Y:S01]  /*2500*/  IMAD R7, R2, -0x2daee0ad, RZ ;  /* 0xd2511f5302077824 */ /* 0x000fe200078e02ff */
[----:B------:R-:W-:Y:S01]  /*2510*/  PRMT R117, R160, 0x7632, R117 ;  /* 0x00007632a0757816 */ /* 0x000fe20000000075 */
[----:B------:R-:W-:Y:S01]  /*2520*/  STL.S16 [R1+0xd8], R126 ;  /* 0x0000d87e01007387 */ /* 0x000fe20000100600 */
[----:B------:R-:W-:Y:S01]  /*2530*/  IMAD.HI.U32 R2, R3, -0x2daee0ad, RZ ;  /* 0xd2511f5303027827 */ /* 0x000fe200078e00ff */
[----:B------:R-:W-:Y:S01]  /*2540*/  PRMT R116, R87, 0x7632, R116 ;  /* 0x0000763257747816 */ /* 0x000fe20000000074 */
[----:B------:R-:W3:Y:S01]  /*2550*/  LDCU.64 UR16, c[0x0][0x380] ;  /* 0x00007000ff1077ac */ /* 0x000ee20008000a00 */
[----:B------:R-:W-:Y:S01]  /*2560*/  STL.S16 [R1+0xd4], R125 ;  /* 0x0000d47d01007387 */ /* 0x000fe20000100600 */
[----:B------:R-:W-:Y:S01]  /*2570*/  PRMT R55, R167, 0x7632, R55 ;  /* 0x00007632a7377816 */ /* 0x000fe20000000037 */
[----:B------:R-:W-:Y:S01]  /*2580*/  IMAD R9, R9, -0x326172a9, RZ ;  /* 0xcd9e8d5709097824 */ /* 0x000fe200078e02ff */
[----:B------:R-:W-:Y:S01]  /*2590*/  LOP3.LUT R4, R5, UR5, R4, 0x96, !PT ;  /* 0x0000000505047c12 */ /* 0x000fe2000f8e9604 */
[----:B------:R-:W-:Y:S01]  /*25a0*/  STL.S16 [R1+0xd0], R124 ;  /* 0x0000d07c01007387 */ /* 0x000fe20000100600 */
[----:B------:R-:W-:Y:S01]  /*25b0*/  PRMT R54, R111, 0x7632, R54 ;  /* 0x000076326f367816 */ /* 0x000fe20000000036 */
[----:B------:R-:W-:Y:S01]  /*25c0*/  UIADD3 UR5, UPT, UPT, UR10, -0x4ab325aa, URZ ;  /* 0xb54cda560a057890 */ /* 0x000fe2000fffe0ff */
[----:B------:R-:W-:Y:S01]  /*25d0*/  PRMT R53, R171, 0x7632, R53 ;  /* 0x00007632ab357816 */ /* 0x000fe20000000035 */
[----:B------:R-:W-:Y:S01]  /*25e0*/  STL.S16 [R1+0xcc], R123 ;  /* 0x0000cc7b01007387 */ /* 0x000fe20000100600 */
[----:B------:R-:W-:Y:S01]  /*25f0*/  PRMT R52, R86, 0x7632, R52 ;  /* 0x0000763256347816 */ /* 0x000fe20000000034 */
[----:B------:R-:W-:Y:S01]  /*2600*/  IMAD R5, R4, -0x326172a9, RZ ;  /* 0xcd9e8d5704057824 */ /* 0x000fe200078e02ff */
[----:B------:R-:W-:Y:S01]  /*2610*/  LOP3.LUT R7, R7, UR6, R2, 0x96, !PT ;  /* 0x0000000607077c12 */ /* 0x000fe2000f8e9602 */
[----:B------:R-:W-:Y:S01]  /*2620*/  STL.S16 [R1+0xc8], R122 ;  /* 0x0000c87a01007387 */ /* 0x000fe20000100600 */
[----:B------:R-:W-:Y:S01]  /*2630*/  PRMT R51, R166, 0x7632, R51 ;  /* 0x00007632a6337816 */ /* 0x000fe20000000033 */
        /* <DEDUP_REMOVED lines=8> */
[----:B------:R-:W-:Y:S01]  /*26c0*/  IMAD.HI.U32 R4, R7, -0x326172a9, RZ ;  /* 0xcd9e8d5707047827 */ /* 0x000fe200078e00ff */
[----:B------:R-:W-:Y:S01]  /*26d0*/  PRMT R46, R109, 0x7632, R46 ;  /* 0x000076326d2e7816 */ /* 0x000fe2000000002e */
[----:B------:R-:W-:Y:S01]  /*26e0*/  STL.S16 [R1+0xbc], R119 ;  /* 0x0000bc7701007387 */ /* 0x000fe20000100600 */
[----:B------:R-:W-:Y:S01]  /*26f0*/  PRMT R45, R169, 0x7632, R45 ;  /* 0x00007632a92d7816 */ /* 0x000fe2000000002d */
[----:B------:R-:W-:Y:S01]  /*2700*/  IMAD R3, R3, -0x2daee0ad, RZ ;  /* 0xd2511f5303037824 */ /* 0x000fe200078e02ff */
[----:B------:R-:W-:Y:S01]  /*2710*/  LOP3.LUT R2, R9, UR5, R2, 0x96, !PT ;  /* 0x0000000509027c12 */ /* 0x000fe2000f8e9602 */
[----:B------:R-:W-:Y:S01]  /*2720*/  STL.S16 [R1+0xb8], R118 ;  /* 0x0000b87601007387 */ /* 0x000fe20000100600 */
[----:B------:R-:W-:Y:S01]  /*2730*/  PRMT R44, R84, 0x7632, R44 ;  /* 0x00007632542c7816 */ /* 0x000fe2000000002c */
[----:B------:R-:W-:Y:S01]  /*2740*/  IMAD.SHL.U32 R6, R173, 0x20, RZ ;  /* 0x00000020ad067824 */ /* 0x000fe200078e00ff */
[----:B------:R-:W-:Y:S01]  /*2750*/  PRMT R43, R164, 0x7632, R43 ;  /* 0x00007632a42b7816 */ /* 0x000fe2000000002b */
[----:B------:R-:W-:Y:S01]  /*2760*/  STL.S16 [R1+0xb4], R117 ;  /* 0x0000b47501007387 */ /* 0x000fe20000100600 */
[----:B------:R-:W-:Y:S01]  /*2770*/  PRMT R42, R108, 0x7632, R42 ;  /* 0x000076326c2a7816 */ /* 0x000fe2000000002a */
[----:B------:R-:W-:Y:S01]  /*2780*/  UIADD3 UR5, UPT, UPT, UR10, -0xe443238, URZ ;  /* 0xf1bbcdc80a057890 */ /* 0x000fe2000fffe0ff */
[----:B------:R-:W-:Y:S01]  /*2790*/  LOP3.LUT R4, R5, UR6, R4, 0x96, !PT ;  /* 0x0000000605047c12 */ /* 0x000fe2000f8e9604 */
[----:B------:R-:W-:Y:S01]  /*27a0*/  STL.S16 [R1+0xb0], R116 ;  /* 0x0000b07401007387 */ /* 0x000fe20000100600 */
[----:B------:R-:W-:Y:S01]  /*27b0*/  PRMT R41, R168, 0x7632, R41 ;  /* 0x00007632a8297816 */ /* 0x000fe20000000029 */
[----:B------:R-:W-:Y:S01]  /*27c0*/  UIADD3 UR6, UPT, UPT, UR11, -0x24c28bd8, URZ ;  /* 0xdb3d74280b067890 */ /* 0x000fe2000fffe0ff */
[----:B------:R-:W-:Y:S01]  /*27d0*/  SHF.R.S32.HI R5, RZ, 0x3, R0 ;  /* 0x00000003ff057819 */ /* 0x000fe20000011400 */
[----:B------:R-:W-:Y:S01]  /*27e0*/  STL.S16 [R1+0xac], R55 ;  /* 0x0000ac3701007387 */ /* 0x000fe20000100600 */
[----:B------:R-:W-:Y:S01]  /*27f0*/  PRMT R40, R83, 0x7632, R40 ;  /* 0x0000763253287816 */ /* 0x000fe20000000028 */
[----:B------:R-:W-:Y:S01]  /*2800*/  IMAD.HI.U32 R0, R2, -0x2daee0ad, RZ ;  /* 0xd2511f5302007827 */ /* 0x000fe200078e00ff */
[----:B------:R-:W-:Y:S01]  /*2810*/  PRMT R39, R183, 0x7632, R39 ;  /* 0x00007632b7277816 */ /* 0x000fe20000000027 */
[----:B------:R-:W-:Y:S01]  /*2820*/  STL.S16 [R1+0xa8], R54 ;  /* 0x0000a83601007387 */ /* 0x000fe20000100600 */
[----:B------:R-:W-:Y:S01]  /*2830*/  PRMT R38, R107, 0x7632, R38 ;  /* 0x000076326b267816 */ /* 0x000fe20000000026 */
[----:B------:R-:W-:Y:S01]  /*2840*/  IMAD R7, R7, -0x326172a9, RZ ;  /* 0xcd9e8d5707077824 */ /* 0x000fe200078e02ff */
[----:B------:R-:W-:Y:S01]  /*2850*/  PRMT R37, R187, 0x7632, R37 ;  /* 0x00007632bb257816 */ /* 0x000fe20000000025 */
[----:B------:R-:W-:Y:S01]  /*2860*/  STL.S16 [R1+0xa4], R53 ;  /* 0x0000a43501007387 */ /* 0x000fe20000100600 */
[----:B------:R-:W-:-:S02]  /*2870*/  PRMT R36, R82, 0x7632, R36 ;  /* 0x0000763252247816 */ /* 0x000fc40000000024 */
[----:B------:R-:W-:Y:S01]  /*2880*/  PRMT R35, R182, 0x7632, R35 ;  /* 0x00007632b6237816 */ /* 0x000fe20000000023 */
[----:B------:R-:W-:Y:S01]  /*2890*/  STL.S16 [R1+0xa0], R52 ;  /* 0x0000a03401007387 */ /* 0x000fe20000100600 */
[----:B------:R-:W-:Y:S02]  /*28a0*/  LOP3.LUT R9, R173, 0x60, RZ, 0xc0, !PT ;  /* 0x00000060ad097812 */ /* 0x000fe400078ec0ff */
[----:B------:R-:W-:Y:S01]  /*28b0*/  LOP3.LUT R8, R5, 0x7f, RZ, 0xc0, !PT ;  /* 0x0000007f05087812 */ /* 0x000fe200078ec0ff */
[----:B------:R-:W-:Y:S01]  /*28c0*/  STL.S16 [R1+0x9c], R51 ;  /* 0x00009c3301007387 */ /* 0x000fe20000100600 */
[----:B------:R-:W-:Y:S01]  /*28d0*/  LOP3.LUT R0, R3, UR7, R0, 0x96, !PT ;  /* 0x0000000703007c12 */ /* 0x000fe2000f8e9600 */
[----:B------:R-:W-:Y:S01]  /*28e0*/  IMAD.SHL.U32 R5, R5, 0x2, RZ ;  /* 0x0000000205057824 */ /* 0x000fe200078e00ff */
[----:B------:R-:W-:Y:S01]  /*28f0*/  PRMT R34, R106, 0x7632, R34 ;  /* 0x000076326a227816 */ /* 0x000fe20000000022 */
[----:B------:R-:W-:Y:S01]  /*2900*/  STL.S16 [R1+0x98], R50 ;  /* 0x0000983201007387 */ /* 0x000fe20000100600 */
[----:B------:R-:W-:Y:S01]  /*2910*/  PRMT R33, R186, 0x7632, R33 ;  /* 0x00007632ba217816 */ /* 0x000fe20000000021 */
[----:B------:R-:W-:Y:S01]  /*2920*/  IMAD.HI.U32 R3, R4, -0x2daee0ad, RZ ;  /* 0xd2511f5304037827 */ /* 0x000fe200078e00ff */
[----:B------:R-:W-:Y:S01]  /*2930*/  LOP3.LUT R11, R6, 0x3e0, RZ, 0xc0, !PT ;  /* 0x000003e0060b7812 */ /* 0x000fe200078ec0ff */
[----:B------:R-:W-:Y:S01]  /*2940*/  STL.S16 [R1+0x94], R49 ;  /* 0x0000943101007387 */ /* 0x000fe20000100600 */
[----:B------:R-:W-:Y:S01]  /*2950*/  PRMT R32, R81, 0x7632, R32 ;  /* 0x0000763251207816 */ /* 0x000fe20000000020 */
[----:B------:R-:W-:Y:S01]  /*2960*/  IMAD R6, R2, -0x2daee0ad, RZ ;  /* 0xd2511f5302067824 */ /* 0x000fe200078e02ff */
[----:B------:R-:W-:Y:S01]  /*2970*/  PRMT R31, R181, 0x7632, R31 ;  /* 0x00007632b51f7816 */ /* 0x000fe2000000001f */
[----:B------:R-:W-:Y:S01]  /*2980*/  STL.S16 [R1+0x90], R48 ;  /* 0x0000903001007387 */ /* 0x000fe20000100600 */
[----:B------:R-:W-:Y:S01]  /*2990*/  VIADDMNMX R9, R8, -R9, RZ, !PT ;  /* 0x8000000908097246 */ /* 0x000fe200078001ff */
[----:B------:R-:W-:Y:S01]  /*29a0*/  IMAD.HI.U32 R2, R0, -0x326172a9, RZ ;  /* 0xcd9e8d5700027827 */ /* 0x000fe200078e00ff */
[----:B------:R-:W-:Y:S01]  /*29b0*/  PRMT R30, R105, 0x7632, R30 ;  /* 0x00007632691e7816 */ /* 0x000fe2000000001e */
[----:B------:R-:W-:Y:S01]  /*29c0*/  STL.S16 [R1+0x8c], R47 ;  /* 0x00008c2f01007387 */ /* 0x000fe20000100600 */
[----:B------:R-:W-:Y:S01]  /*29d0*/  PRMT R29, R185, 0x7632, R29 ;  /* 0x00007632b91d7816 */ /* 0x000fe2000000001d */
[----:B------:R-:W-:Y:S01]  /*29e0*/  IMAD R4, R4, -0x2daee0ad, RZ ;  /* 0xd2511f5304047824 */ /* 0x000fe200078e02ff */
[----:B------:R-:W-:Y:S01]  /*29f0*/  VIADDMNMX R11, R8, -R11, RZ, !PT ;  /* 0x8000000b080b7246 */ /* 0x000fe200078001ff */
[----:B------:R-:W-:Y:S01]  /*2a00*/  STL.S16 [R1+0x88], R46 ;  /* 0x0000882e01007387 */ /* 0x000fe20000100600 */
[----:B------:R-:W-:Y:S01]  /*2a10*/  PRMT R28, R80, 0x7632, R28 ;  /* 0x00007632501c7816 */ /* 0x000fe2000000001c */
[----:B------:R-:W4:Y:S01]  /*2a20*/  LDCU UR7, c[0x0][0x388] ;  /* 0x00007100ff0777ac */ /* 0x000f220008000800 */
[----:B------:R-:W-:Y:S01]  /*2a30*/  PRMT R27, R180, 0x7632, R27 ;  /* 0x00007632b41b7816 */ /* 0x000fe2000000001b */
[----:B------:R-:W-:Y:S01]  /*2a40*/  STL.S16 [R1+0x84], R45 ;  /* 0x0000842d01007387 */ /* 0x000fe20000100600 */
[----:B------:R-:W-:Y:S01]  /*2a50*/  LOP3.LUT R212, R5, 0xffffff00, RZ, 0xc0, !PT ;  /* 0xffffff0005d47812 */ /* 0x000fe200078ec0ff */
[----:B------:R-:W-:Y:S01]  /*2a60*/  IMAD R5, R0, -0x326172a9, RZ ;  /* 0xcd9e8d5700057824 */ /* 0x000fe200078e02ff */
[----:B------:R-:W-:Y:S01]  /*2a70*/  VIMNMX R9, PT, PT, R9, 0x20, PT ;  /* 0x0000002009097848 */ /* 0x000fe20003fe0100 */
[----:B------:R-:W-:Y:S01]  /*2a80*/  STL.S16 [R1+0x80], R44 ;  /* 0x0000802c01007387 */ /* 0x000fe20000100600 */
[----:B------:R-:W-:-:S02]  /*2a90*/  PRMT R26, R104, 0x7632, R26 ;  /* 0x00007632681a7816 */ /* 0x000fc4000000001a */
[----:B------:R-:W-:Y:S01]  /*2aa0*/  LOP3.LUT R3, R6, UR6, R3, 0x96, !PT ;  /* 0x0000000606037c12 */ /* 0x000fe2000f8e9603 */
[----:B------:R-:W-:Y:S01]  /*2ab0*/  STL.S16 [R1+0x7c], R43 ;  /* 0x00007c2b01007387 */ /* 0x000fe20000100600 */
[----:B------:R-:W-:Y:S01]  /*2ac0*/  PRMT R25, R184, 0x7632, R25 ;  /* 0x00007632b8197816 */ /* 0x000fe20000000019 */
[----:B------:R-:W-:Y:S01]  /*2ad0*/  IMAD R9, R9, 0x8, R212 ;  /* 0x0000000809097824 */ /* 0x000fe200078e02d4 */
[----:B------:R-:W-:Y:S01]  /*2ae0*/  LOP3.LUT R2, R7, UR5, R2, 0x96, !PT ;  /* 0x0000000507027c12 */ /* 0x000fe2000f8e9602 */
[----:B------:R-:W-:Y:S01]  /*2af0*/  STL.S16 [R1+0x78], R42 ;  /* 0x0000782a01007387 */ /* 0x000fe20000100600 */
[----:B------:R-:W-:Y:S01]  /*2b00*/  VIMNMX R11, PT, PT, R11, 0x20, PT ;  /* 0x000000200b0b7848 */ /* 0x000fe20003fe0100 */
[----:B------:R-:W-:Y:S01]  /*2b10*/  IMAD.HI.U32 R20, R3, -0x326172a9, RZ ;  /* 0xcd9e8d5703147827 */ /* 0x000fe200078e00ff */
[----:B------:R-:W-:Y:S01]  /*2b20*/  PRMT R16, R79, 0x7632, R16 ;  /* 0x000076324f107816 */ /* 0x000fe20000000010 */
[----:B------:R-:W-:Y:S01]  /*2b30*/  STL.S16 [R1+0x74], R41 ;  /* 0x0000742901007387 */ /* 0x000fe20000100600 */
[----:B------:R-:W-:Y:S01]  /*2b40*/  PRMT R15, R191, 0x7632, R15 ;  /* 0x00007632bf0f7816 */ /* 0x000fe2000000000f */
[C---:B------:R-:W-:Y:S01]  /*2b50*/  IMAD.HI.U32 R19, R2.reuse, -0x2daee0ad, RZ ;  /* 0xd2511f5302137827 */ /* 0x040fe200078e00ff */
[----:B------:R-:W-:Y:S01]  /*2b60*/  PRMT R14, R103, 0x7632, R14 ;  /* 0x00007632670e7816 */ /* 0x000fe2000000000e */
[----:B------:R-:W-:Y:S01]  /*2b70*/  STL.S16 [R1+0x70], R40 ;  /* 0x0000702801007387 */ /* 0x000fe20000100600 */
[----:B------:R-:W-:Y:S01]  /*2b80*/  PRMT R13, R195, 0x7632, R13 ;  /* 0x00007632c30d7816 */ /* 0x000fe2000000000d */
[----:B------:R-:W-:Y:S01]  /*2b90*/  IMAD R172, R2, -0x2daee0ad, RZ ;  /* 0xd2511f5302ac7824 */ /* 0x000fe200078e02ff */
[----:B------:R-:W-:Y:S01]  /*2ba0*/  LEA R212, R11, R212, 0x3 ;  /* 0x000000d40bd47211 */ /* 0x000fe200078e18ff */
[----:B------:R-:W-:Y:S01]  /*2bb0*/  STL.S16 [R1+0x6c], R39 ;  /* 0x00006c2701007387 */ /* 0x000fe20000100600 */
[----:B------:R-:W-:-:S02]  /*2bc0*/  PRMT R12, R78, 0x7632, R12 ;  /* 0x000076324e0c7816 */ /* 0x000fc4000000000c */
[----:B------:R-:W-:Y:S01]  /*2bd0*/  PRMT R11, R190, 0x7632, R11 ;  /* 0x00007632be0b7816 */ /* 0x000fe2000000000b */
[----:B------:R-:W-:Y:S01]  /*2be0*/  STL.S16 [R1+0x68], R38 ;  /* 0x0000682601007387 */ /* 0x000fe20000100600 */
[----:B------:R-:W-:Y:S02]  /*2bf0*/  PRMT R10, R102, 0x7632, R10 ;  /* 0x00007632660a7816 */ /* 0x000fe4000000000a */
[----:B------:R-:W-:Y:S01]  /*2c00*/  PRMT R8, R194, 0x7632, R8 ;  /* 0x00007632c2087816 */ /* 0x000fe20000000008 */
[----:B------:R-:W-:Y:S01]  /*2c10*/  STL.S16 [R1+0x64], R37 ;  /* 0x0000642501007387 */ /* 0x000fe20000100600 */
[----:B------:R-:W-:Y:S02]  /*2c20*/  PRMT R7, R77, 0x7632, R7 ;  /* 0x000076324d077816 */ /* 0x000fe40000000007 */
[----:B------:R-:W-:Y:S01]  /*2c30*/  LOP3.LUT R20, R5, UR13, R20, 0x96, !PT ;  /* 0x0000000d05147c12 */ /* 0x000fe2000f8e9614 */
[----:B------:R-:W-:Y:S01]  /*2c40*/  STL.S16 [R1+0x60], R36 ;  /* 0x0000602401007387 */ /* 0x000fe20000100600 */
[----:B------:R-:W-:-:S02]  /*2c50*/  PRMT R6, R189, 0x7632, R6 ;  /* 0x00007632bd067816 */ /* 0x000fc40000000006 */
[----:B------:R-:W-:Y:S01]  /*2c60*/  LOP3.LUT R19, R4, UR12, R19, 0x96, !PT ;  /* 0x0000000c04137c12 */ /* 0x000fe2000f8e9613 */
[----:B------:R-:W-:Y:S01]  /*2c70*/  STL.S16 [R1+0x5c], R35 ;  /* 0x00005c2301007387 */ /* 0x000fe20000100600 */
[----:B------:R-:W-:Y:S01]  /*2c80*/  PRMT R5, R101, 0x7632, R5 ;  /* 0x0000763265057816 */ /* 0x000fe20000000005 */
[----:B------:R-:W0:Y:S01]  /*2c90*/  LDCU.64 UR12, c[0x0][0x398] ;  /* 0x00007300ff0c77ac */ /* 0x000e220008000a00 */
[----:B------:R-:W-:Y:S01]  /*2ca0*/  PRMT R4, R193, 0x7632, R4 ;  /* 0x00007632c1047816 */ /* 0x000fe20000000004 */
[----:B------:R-:W-:Y:S01]  /*2cb0*/  STL.S16 [R1+0x58], R34 ;  /* 0x0000582201007387 */ /* 0x000fe20000100600 */
[----:B------:R-:W-:Y:S02]  /*2cc0*/  PRMT R0, R76, 0x7632, R0 ;  /* 0x000076324c007816 */ /* 0x000fe40000000000 */
[----:B------:R-:W-:Y:S01]  /*2cd0*/  I2FP.F32.U32 R9, R9 ;  /* 0x0000000900097245 */ /* 0x000fe20000201000 */
[----:B------:R-:W-:Y:S01]  /*2ce0*/  STL.S16 [R1+0x54], R33 ;  /* 0x0000542101007387 */ /* 0x000fe20000100600 */
[----:B------:R-:W-:-:S02]  /*2cf0*/  LOP3.LUT R18, R18, 0x3, RZ, 0xc0, !PT ;  /* 0x0000000312127812 */ /* 0x000fc400078ec0ff */
[----:B------:R0:W0:Y:S01]  /*2d00*/  MUFU.RCP R213, R9 ;  /* 0x0000000900d57308 */ /* 0x0000220000001000 */
[----:B------:R-:W-:Y:S01]  /*2d10*/  STL.S16 [R1+0x50], R32 ;  /* 0x0000502001007387 */ /* 0x000fe20000100600 */
[----:B------:R-:W-:Y:S02]  /*2d20*/  PRMT R248, R188, 0x7632, R248 ;  /* 0x00007632bcf87816 */ /* 0x000fe400000000f8 */
[----:B------:R-:W-:Y:S01]  /*2d30*/  PRMT R247, R100, 0x7632, R247 ;  /* 0x0000763264f77816 */ /* 0x000fe200000000f7 */
[----:B------:R-:W-:Y:S01]  /*2d40*/  STL.S16 [R1+0x4c], R31 ;  /* 0x00004c1f01007387 */ /* 0x000fe20000100600 */
[----:B------:R-:W-:Y:S02]  /*2d50*/  PRMT R246, R192, 0x7632, R246 ;  /* 0x00007632c0f67816 */ /* 0x000fe400000000f6 */
[----:B------:R-:W-:Y:S01]  /*2d60*/  PRMT R245, R75, 0x7632, R245 ;  /* 0x000076324bf57816 */ /* 0x000fe200000000f5 */
        /* <DEDUP_REMOVED lines=25> */
[----:B------:R-:W-:Y:S01]  /*2f00*/  PRMT R228, R207, 0x7632, R228 ;  /* 0x00007632cfe47816 */ /* 0x000fe200000000e4 */
[----:B-1----:R-:W-:Y:S01]  /*2f10*/  IMAD R16, R3, -0x326172a9, RZ ;  /* 0xcd9e8d5703107824 */ /* 0x002fe200078e02ff */
[----:B------:R-:W-:Y:S01]  /*2f20*/  PRMT R227, R95, 0x7632, R227 ;  /* 0x000076325fe37816 */ /* 0x000fe200000000e3 */
[----:B------:R1:W-:Y:S01]  /*2f30*/  STL.S16 [R1+0x24], R13 ;  /* 0x0000240d01007387 */ /* 0x0003e20000100600 */
[----:B------:R-:W-:Y:S01]  /*2f40*/  PRMT R226, R211, 0x7632, R226 ;  /* 0x00007632d3e27816 */ /* 0x000fe200000000e2 */
[----:B--2---:R-:W-:Y:S01]  /*2f50*/  IMAD.MOV.U32 R15, RZ, RZ, RZ ;  /* 0x000000ffff0f7224 */ /* 0x004fe200078e00ff */
        /* <DEDUP_REMOVED lines=17> */
[----:B------:R-:W-:-:S03]  /*3070*/  PRMT R214, R208, 0x7632, R214 ;  /* 0x00007632d0d67816 */ /* 0x000fc600000000d6 */
[----:B------:R1:W-:Y:S04]  /*3080*/  STL.S16 [R1+0x8], R5 ;  /* 0x0000080501007387 */ /* 0x0003e80000100600 */
[----:B------:R1:W-:Y:S04]  /*3090*/  STL.S16 [R1+0x4], R4 ;  /* 0x0000040401007387 */ /* 0x0003e80000100600 */
[----:B0--34-:R1:W-:Y:S02]  /*30a0*/  STL.S16 [R1], R0 ;  /* 0x0000000001007387 */ /* 0x0193e40000100600 */
.L_x_1102:
[----:B------:R-:W-:Y:S01]  /*30b0*/  UIMAD UR5, UR4, UR7, URZ ;  /* 0x00000007040572a4 */ /* 0x000fe2000f8e02ff */
[----:B------:R-:W-:Y:S01]  /*30c0*/  LOP3.LUT P0, RZ, R22, 0x400, RZ, 0xc0, !PT ;  /* 0x0000040016ff7812 */ /* 0x000fe2000780c0ff */
[----:B------:R-:W-:Y:S02]  /*30d0*/  BSSY.RECONVERGENT B0, `(.L_x_210) ;  /* 0x00009bf000007945 */ /* 0x000fe40003800200 */
[----:B------:R-:W-:-:S04]  /*30e0*/  USHF.R.S32.HI UR6, URZ, 0x1f, UR5 ;  /* 0x0000001fff067899 */ /* 0x000fc80008011405 */
[----:B------:R-:W-:-:S06]  /*30f0*/  ULEA.HI UR6, UR6, UR5, URZ, 0x3 ;  /* 0x0000000506067291 */ /* 0x000fcc000f8f18ff */
[----:B------:R-:W-:-:S05]  /*3100*/  IMAD.U32 R14, RZ, RZ, UR6 ;  /* 0x00000006ff0e7e24 */ /* 0x000fca000f8e00ff */
[----:B------:R-:W-:-:S05]  /*3110*/  LEA.HI.SX32 R14, R14, R173, 0x1d ;  /* 0x000000ad0e0e7211 */ /* 0x000fca00078feaff */
[----:B01234-:R-:W-:Y:S01]  /*3120*/  IMAD.MOV.U32 R120, RZ, RZ, R14 ;  /* 0x000000ffff787224 */ /* 0x01ffe200078e000e */
[----:B------:R-:W-:Y:S06]  /*3130*/  @!P0 BRA `(.L_x_211) ;  /* 0x0000009800e08947 */ /* 0x000fec0003800000 */
[----:B------:R-:W-:Y:S01]  /*3140*/  ISETP.NE.U32.AND P0, PT, RZ, UR12, PT ;  /* 0x0000000cff007c0c */ /* 0x000fe2000bf05070 */
[----:B------:R-:W0:Y:S01]  /*3150*/  LDC.64 R118, c[0x0][0x390] ;  /* 0x0000e400ff767b82 */ /* 0x000e220000000a00 */
[----:B------:R-:W-:Y:S02]  /*3160*/  ISETP.NE.U32.AND P1, PT, RZ, UR14, PT ;  /* 0x0000000eff007c0c */ /* 0x000fe4000bf25070 */
[----:B------:R-:W-:Y:S02]  /*3170*/  ISETP.NE.AND.EX P0, PT, RZ, UR13, PT, P0 ;  /* 0x0000000dff007c0c */ /* 0x000fe4000bf05300 */
[----:B------:R-:W-:-:S11]  /*3180*/  ISETP.NE.AND.EX P1, PT, RZ, UR15, PT, P1 ;  /* 0x0000000fff007c0c */ /* 0x000fd6000bf25310 */
[----:B------:R-:W2:Y:S02]  /*3190*/  @P0 LDC.64 R116, c[0x0][0x398] ;  /* 0x0000e600ff740b82 */ /* 0x000ea40000000a00 */
[----:B--2---:R-:W-:-:S05]  /*31a0*/  @P0 IMAD.WIDE.U32 R116, R14, 0x10, R116 ;  /* 0x000000100e740825 */ /* 0x004fca00078e0074 */
[----:B------:R2:W5:Y:S02]  /*31b0*/  @P0 LDG.E.128 R52, desc[UR8][R116.64] ;  /* 0x0000000874340981 */ /* 0x000564000c1e1d00 */
[----:B--2---:R-:W2:Y:S02]  /*31c0*/  @P1 LDC.64 R116, c[0x0][0x3a0] ;  /* 0x0000e800ff741b82 */ /* 0x004ea40000000a00 */
[----:B--2---:R-:W-:-:S05]  /*31d0*/  @P1 IMAD.WIDE.U32 R116, R14, 0x10, R116 ;  /* 0x000000100e741825 */ /* 0x004fca00078e0074 */
[----:B------:R0:W5:Y:S02]  /*31e0*/  @P1 LDG.E.128 R48, desc[UR8][R116.64] ;  /* 0x0000000874301981 */ /* 0x000164000c1e1d00 */
[----:B0-----:R-:W-:-:S06]  /*31f0*/  IMAD.WIDE.U32 R116, R14, 0x10, R118 ;  /* 0x000000100e747825 */ /* 0x001fcc00078e0076 */
[----:B------:R-:W5:Y:S01]  /*3200*/  LDG.E.128 R116, desc[UR8][R116.64] ;  /* 0x0000000874747981 */ /* 0x000f62000c1e1d00 */
[----:B------:R-:W-:-:S04]  /*3210*/  UISETP.NE.U32.AND UP0, UPT, UR12, URZ, UPT ;  /* 0x000000ff0c00728c */ /* 0x000fc8000bf05070 */
[----:B------:R-:W-:-:S09]  /*3220*/  UISETP.NE.AND.EX UP0, UPT, UR13, URZ, UPT, UP0 ;  /* 0x000000ff0d00728c */ /* 0x000fd2000bf05300 */
[----:B------:R-:W-:Y:S05]  /*3230*/  BRA.U UP0, `(.L_x_212) ;  /* 0x0000003100c87547 */ /* 0x000fea000b800000 */
[----:B------:R-:W-:Y:S01]  /*3240*/  ISETP.NE.AND P2, PT, R18, 0x1, PT ;  /* 0x000000011200780c */ /* 0x000fe20003f45270 */
[----:B------:R-:W-:Y:S01]  /*3250*/  BSSY.RECONVERGENT B1, `(.L_x_213) ;  /* 0x0000059000017945 */ /* 0x000fe20003800200 */
[----:B------:R-:W-:Y:S02]  /*3260*/  HFMA2 R38, -RZ, RZ, 0, 1.1920928955078125e-07 ;  /* 0x00000002ff267431 */ /* 0x000fe400000001ff */
[----:B-1----:R-:W-:Y:S02]  /*3270*/  IMAD.MOV.U32 R13, RZ, RZ, R16 ;  /* 0x000000ffff0d7224 */ /* 0x002fe400078e0010 */
[----:B------:R-:W-:-:S07]  /*3280*/  IMAD.MOV.U32 R120, RZ, RZ, R172 ;  /* 0x000000ffff787224 */ /* 0x000fce00078e00ac */
[----:B------:R-:W-:Y:S05]  /*3290*/  @!P2 BRA `(.L_x_214) ;  /* 0x000000040050a947 */ /* 0x000fea0003800000 */
[----:B------:R-:W-:-:S13]  /*32a0*/  ISETP.NE.AND P2, PT, R18, 0x3, PT ;  /* 0x000000031200780c */ /* 0x000fda0003f45270 */
[----:B------:R-:W-:Y:S05]  /*32b0*/  @!P2 BRA `(.L_x_215) ;  /* 0x000000000020a947 */ /* 0x000fea0003800000 */
[----:B------:R-:W-:-:S13]  /*32c0*/  ISETP.NE.AND P2, PT, R18, 0x2, PT ;  /* 0x000000021200780c */ /* 0x000fda0003f45270 */
[----:B------:R-:W-:Y:S01]  /*32d0*/  @!P2 IMAD.MOV.U32 R38, RZ, RZ, 0x3 ;  /* 0x00000003ff26a424 */ /* 0x000fe200078e00ff */
[----:B------:R-:W-:Y:S01]  /*32e0*/  @P2 IADD3 R38, PT, PT, R18, 0x1, RZ ;  /* 0x0000000112262810 */ /* 0x000fe20007ffe0ff */
[--C-:B------:R-:W-:Y:S02]  /*32f0*/  @!P2 IMAD.MOV.U32 R120, RZ, RZ, R172.reuse ;  /* 0x000000ffff78a224 */ /* 0x100fe400078e00ac */
[----:B------:R-:W-:Y:S01]  /*3300*/  @!P2 IMAD.MOV.U32 R13, RZ, RZ, R19 ;  /* 0x000000ffff0da224 */ /* 0x000fe200078e0013 */
[----:B------:R-:W-:Y:S01]  /*3310*/  @P2 MOV R13, R20 ;  /* 0x00000014000d2202 */ /* 0x000fe20000000f00 */
[----:B------:R-:W-:Y:S01]  /*3320*/  @P2 IMAD.MOV.U32 R120, RZ, RZ, R172 ;  /* 0x000000ffff782224 */ /* 0x000fe200078e00ac */
[----:B------:R-:W-:Y:S06]  /*3330*/  BRA `(.L_x_214) ;  /* 0x0000000400287947 */ /* 0x000fec0003800000 */
.L_x_215:
[----:B------:R-:W-:Y:S01]  /*3340*/  VIADD R23, R23, 0x1 ;  /* 0x0000000117177836 */ /* 0x000fe20000000000 */
[----:B------:R-:W-:Y:S04]  /*3350*/  BSSY.RECONVERGENT B2, `(.L_x_216) ;  /* 0x000000b000027945 */ /* 0x000fe80003800200 */
[----:B------:R-:W-:-:S13]  /*3360*/  ISETP.NE.AND P2, PT, R23, RZ, PT ;  /* 0x000000ff1700720c */ /* 0x000fda0003f45270 */
[----:B------:R-:W-:Y:S05]  /*3370*/  @P2 BRA `(.L_x_217) ;  /* 0x0000000000202947 */ /* 0x000fea0003800000 */
[----:B------:R-:W-:-:S05]  /*3380*/  VIADD R17, R17, 0x1 ;  /* 0x0000000111117836 */ /* 0x000fca0000000000 */
[----:B------:R-:W-:-:S13]  /*3390*/  ISETP.NE.AND P2, PT, R17, RZ, PT ;  /* 0x000000ff1100720c */ /* 0x000fda0003f45270 */
[----:B------:R-:W-:Y:S01]  /*33a0*/  @!P2 VIADD R21, R21, 0x1 ;  /* 0x000000011515a836 */ /* 0x000fe20000000000 */
[----:B------:R-:W-:Y:S01]  /*33b0*/  @!P2 IADD3 R13, PT, PT, R15, 0x1, RZ ;  /* 0x000000010f0da810 */ /* 0x000fe20007ffe0ff */
[----:B------:R-:W-:-:S03]  /*33c0*/  @!P2 IMAD.MOV.U32 R17, RZ, RZ, RZ ;  /* 0x000000ffff11a224 */ /* 0x000fc600078e00ff */
[----:B------:R-:W-:-:S13]  /*33d0*/  ISETP.NE.AND P3, PT, R21, RZ, !P2 ;  /* 0x000000ff1500720c */ /* 0x000fda0005765270 */
[----:B------:R-:W-:-:S04]  /*33e0*/  @P3 IMAD.MOV R13, RZ, RZ, R15 ;  /* 0x000000ffff0d3224 */ /* 0x000fc800078e020f */
[----:B------:R-:W-:-:S07]  /*33f0*/  @!P2 IMAD.MOV.U32 R15, RZ, RZ, R13 ;  /* 0x000000ffff0fa224 */ /* 0x000fce00078e000d */
.L_x_217:
[----:B------:R-:W-:Y:S05]  /*3400*/  BSYNC.RECONVERGENT B2 ;  /* 0x0000000000027941 */ /* 0x000fea0003800200 */
.L_x_216:
[----:B------:R-:W-:Y:S01]  /*3410*/  IMAD.WIDE.U32 R122, R23, -0x2daee0ad, RZ ;  /* 0xd2511f53177a7825 */ /* 0x000fe200078e00ff */
[----:B------:R-:W-:-:S03]  /*3420*/  UIADD3 UR5, UPT, UPT, UR10, -0x61c88647, URZ ;  /* 0x9e3779b90a057890 */ /* 0x000fc6000fffe0ff */
[----:B------:R-:W-:Y:S01]  /*3430*/  IMAD.WIDE.U32 R18, R21, -0x326172a9, RZ ;  /* 0xcd9e8d5715127825 */ /* 0x000fe200078e00ff */
[----:B------:R-:W-:-:S03]  /*3440*/  LOP3.LUT R120, R15, UR11, R123, 0x96, !PT ;  /* 0x0000000b0f787c12 */ /* 0x000fc6000f8e967b */
[----:B------:R-:W-:Y:S01]  /*3450*/  IMAD.MOV.U32 R13, RZ, RZ, R172 ;  /* 0x000000ffff0d7224 */ /* 0x000fe200078e00ac */
[----:B------:R-:W-:Y:S01]  /*3460*/  LOP3.LUT R19, R17, UR10, R19, 0x96, !PT ;  /* 0x0000000a11137c12 */ /* 0x000fe2000f8e9613 */
[----:B------:R-:W-:-:S04]  /*3470*/  IMAD.WIDE.U32 R120, R120, -0x326172a9, RZ ;  /* 0xcd9e8d5778787825 */ /* 0x000fc800078e00ff */
[----:B------:R-:W-:Y:S01]  /*3480*/  IMAD.MOV.U32 R38, RZ, RZ, RZ ;  /* 0x000000ffff267224 */ /* 0x000fe200078e00ff */
[----:B------:R-:W-:Y:S01]  /*3490*/  LOP3.LUT R123, R18, UR5, R121, 0x96, !PT ;  /* 0x00000005127b7c12 */ /* 0x000fe2000f8e9679 */
[----:B------:R-:W-:Y:S01]  /*34a0*/  UIADD3 UR5, UPT, UPT, UR11, -0x4498517b, URZ ;  /* 0xbb67ae850b057890 */ /* 0x000fe2000fffe0ff */
[----:B------:R-:W-:-:S05]  /*34b0*/  IMAD.WIDE.U32 R18, R19, -0x2daee0ad, RZ ;  /* 0xd2511f5313127825 */ /* 0x000fca00078e00ff */
[----:B------:R-:W-:Y:S01]  /*34c0*/  LOP3.LUT R19, R122, UR5, R19, 0x96, !PT ;  /* 0x000000057a137c12 */ /* 0x000fe2000f8e9613 */
[----:B------:R-:W-:Y:S01]  /*34d0*/  UIADD3 UR5, UPT, UPT, UR11, 0x76cf5d0a, URZ ;  /* 0x76cf5d0a0b057890 */ /* 0x000fe2000fffe0ff */
[----:B------:R-:W-:-:S05]  /*34e0*/  IMAD.WIDE.U32 R122, R123, -0x2daee0ad, RZ ;  /* 0xd2511f537b7a7825 */ /* 0x000fca00078e00ff */
[----:B------:R-:W-:Y:S01]  /*34f0*/  LOP3.LUT R123, R18, UR5, R123, 0x96, !PT ;  /* 0x00000005127b7c12 */ /* 0x000fe2000f8e967b */
[----:B------:R-:W-:Y:S01]  /*3500*/  UIADD3 UR5, UPT, UPT, UR10, 0x3c6ef372, URZ ;  /* 0x3c6ef3720a057890 */ /* 0x000fe2000fffe0ff */
[----:B------:R-:W-:-:S05]  /*3510*/  IMAD.WIDE.U32 R18, R19, -0x326172a9, RZ ;  /* 0xcd9e8d5713127825 */ /* 0x000fca00078e00ff */
[----:B------:R-:W-:Y:S01]  /*3520*/  LOP3.LUT R120, R120, UR5, R19, 0x96, !PT ;  /* 0x0000000578787c12 */ /* 0x000fe2000f8e9613 */
[----:B------:R-:W-:-:S04]  /*3530*/  UIADD3 UR5, UPT, UPT, UR11, 0x32370b8f, URZ ;  /* 0x32370b8f0b057890 */ /* 0x000fc8000fffe0ff */
[----:B------:R-:W-:-:S05]  /*3540*/  IMAD.WIDE.U32 R120, R120, -0x2daee0ad, RZ ;  /* 0xd2511f5378787825 */ /* 0x000fca00078e00ff */
[----:B------:R-:W-:Y:S01]  /*3550*/  LOP3.LUT R121, R122, UR5, R121, 0x96, !PT ;  /* 0x000000057a797c12 */ /* 0x000fe2000f8e9679 */
[----:B------:R-:W-:Y:S01]  /*3560*/  UIADD3 UR5, UPT, UPT, UR10, -0x255992d5, URZ ;  /* 0xdaa66d2b0a057890 */ /* 0x000fe2000fffe0ff */
[----:B------:R-:W-:-:S05]  /*3570*/  IMAD.WIDE.U32 R122, R123, -0x326172a9, RZ ;  /* 0xcd9e8d577b7a7825 */ /* 0x000fca00078e00ff */
[----:B------:R-:W-:Y:S01]  /*3580*/  LOP3.LUT R18, R18, UR5, R123, 0x96, !PT ;  /* 0x0000000512127c12 */ /* 0x000fe2000f8e967b */
[----:B------:R-:W-:-:S04]  /*3590*/  UIADD3 UR5, UPT, UPT, UR11, -0x126145ec, URZ ;  /* 0xed9eba140b057890 */ /* 0x000fc8000fffe0ff */
[----:B------:R-:W-:-:S05]  /*35a0*/  IMAD.WIDE.U32 R18, R18, -0x2daee0ad, RZ ;  /* 0xd2511f5312127825 */ /* 0x000fca00078e00ff */
[----:B------:R-:W-:Y:S01]  /*35b0*/  LOP3.LUT R19, R120, UR5, R19, 0x96, !PT ;  /* 0x0000000578137c12 */ /* 0x000fe2000f8e9613 */
[----:B------:R-:W-:Y:S01]  /*35c0*/  UIADD3 UR5, UPT, UPT, UR10, 0x78dde6e4, URZ ;  /* 0x78dde6e40a057890 */ /* 0x000fe2000fffe0ff */
        /* <DEDUP_REMOVED lines=14> */
[----:B------:R-:W-:-:S04]  /*36b0*/  UIADD3 UR5, UPT, UPT, UR11, 0x1fd5c5a3, URZ ;  /* 0x1fd5c5a30b057890 */ /* 0x000fc8000fffe0ff */
        /* <DEDUP_REMOVED lines=14> */
[----:B------:R-:W-:Y:S01]  /*37a0*/  UIADD3 UR5, UPT, UPT, UR10, -0x700cb87f, URZ ;  /* 0x8ff347810a057890 */ /* 0x000fe2000fffe0ff */
[----:B------:R-:W-:-:S05]  /*37b0*/  IMAD.WIDE.U32 R122, R123, -0x326172a9, RZ ;  /* 0xcd9e8d577b7a7825 */ /* 0x000fca00078e00ff */
[----:B------:R-:W-:Y:S02]  /*37c0*/  LOP3.LUT R20, R18, UR5, R123, 0x96, !PT ;  /* 0x0000000512147c12 */ /* 0x000fe4000f8e967b */
[----:B------:R-:W-:-:S07]  /*37d0*/  MOV R16, R122 ;  /* 0x0000007a00107202 */ /* 0x000fce0000000f00 */
.L_x_214:
[----:B------:R-:W-:Y:S05]  /*37e0*/  BSYNC.RECONVERGENT B1 ;  /* 0x0000000000017941 */ /* 0x000fea0003800200 */
.L_x_213:
[----:B------:R-:W0:Y:S01]  /*37f0*/  LDC R176, c[0x0][0x404] ;  /* 0x00010100ffb07b82 */ /* 0x000e220000000800 */
[----:B------:R-:W-:Y:S01]  /*3800*/  I2FP.F32.U32 R13, R13 ;  /* 0x0000000d000d7245 */ /* 0x000fe20000201000 */
[----:B------:R-:W-:Y:S01]  /*3810*/  IMAD.MOV.U32 R177, RZ, RZ, 0x2f800000 ;  /* 0x2f800000ffb17424 */ /* 0x000fe200078e00ff */
[----:B------:R-:W-:Y:S01]  /*3820*/  ISETP.NE.AND P3, PT, R38, 0x1, PT ;  /* 0x000000012600780c */ /* 0x000fe20003f65270 */
[----:B-----5:R-:W-:Y:S01]  /*3830*/  @P1 IMAD.U32 R18, R48, 0x10000, RZ ;  /* 0x0001000030121824 */ /* 0x020fe200078e00ff */
[----:B------:R-:W-:Y:S01]  /*3840*/  LOP3.LUT R22, R22, 0xffffffef, RZ, 0xc0, !PT ;  /* 0xffffffef16167812 */ /* 0x000fe200078ec0ff */
[----:B------:R-:W-:Y:S01]  /*3850*/  FFMA.FTZ R13, R13, R177, 1.1641532182693481445e-10 ;  /* 0x2f0000000d0d7423 */ /* 0x000fe200000100b1 */
[----:B------:R-:W-:Y:S01]  /*3860*/  BSSY.RECONVERGENT B1, `(.L_x_218) ;  /* 0x0000061000017945 */ /* 0x000fe20003800200 */
[----:B------:R-:W1:Y:S01]  /*3870*/  LDC R146, c[0x0][0x408] ;  /* 0x00010200ff927b82 */ /* 0x000e620000000800 */
[----:B------:R-:W-:Y:S02]  /*3880*/  IMAD.MOV.U32 R37, RZ, RZ, R16 ;  /* 0x000000ffff257224 */ /* 0x000fe400078e0010 */
[----:B0-----:R-:W-:-:S02]  /*3890*/  FSETP.GTU.FTZ.AND P2, PT, R13, R176, PT ;  /* 0x000000b00d00720b */ /* 0x001fc40003f5c000 */
[C---:B------:R-:W-:Y:S02]  /*38a0*/  SHF.L.U32 R13, R116.reuse, 0x10, RZ ;  /* 0x00000010740d7819 */ /* 0x040fe400000006ff */
[----:B------:R-:W-:-:S03]  /*38b0*/  PRMT R116, R116, 0x7632, R116 ;  /* 0x0000763274747816 */ /* 0x000fc60000000074 */
[----:B-1----:R-:W-:-:S05]  /*38c0*/  FMUL.FTZ R13, R13, R146 ;  /* 0x000000920d0d7220 */ /* 0x002fca0000410000 */
[----:B------:R-:W-:Y:S02]  /*38d0*/  FSEL R13, R13, RZ, !P2 ;  /* 0x000000ff0d0d7208 */ /* 0x000fe40005000000 */
[----:B------:R-:W-:-:S03]  /*38e0*/  PLOP3.LUT P2, PT, P2, PT, PT, 0x8, 0x80 ;  /* 0x000000000080781c */ /* 0x000fc6000174e170 */
[----:B------:R-:W-:Y:S01]  /*38f0*/  @P1 FADD.FTZ R13, R18, R13 ;  /* 0x0000000d120d1221 */ /* 0x000fe20000010000 */
[----:B------:R-:W-:-:S04]  /*3900*/  IMAD.MOV.U32 R18, RZ, RZ, 0x2 ;  /* 0x00000002ff127424 */ /* 0x000fc800078e00ff */
[----:B------:R-:W-:-:S05]  /*3910*/  F2FP.BF16.F32.PACK_AB R121, RZ, R13 ;  /* 0x0000000dff79723e */ /* 0x000fca00000010ff */
[----:B------:R-:W-:Y:S01]  /*3920*/  @P2 LOP3.LUT R22, R22, 0x10, RZ, 0xfc, !PT ;  /* 0x0000001016162812 */ /* 0x000fe200078efcff */
[----:B------:R-:W-:Y:S06]  /*3930*/  @!P3 BRA `(.L_x_219) ;  /* 0x00000004004cb947 */ /* 0x000fec0003800000 */
[----:B------:R-:W-:-:S13]  /*3940*/  ISETP.NE.AND P2, PT, R38, 0x3, PT ;  /* 0x000000032600780c */ /* 0x000fda0003f45270 */
[----:B------:R-:W-:Y:S05]  /*3950*/  @!P2 BRA `(.L_x_220) ;  /* 0x000000000018a947 */ /* 0x000fea0003800000 */
[----:B------:R-:W-:-:S13]  /*3960*/  ISETP.NE.AND P2, PT, R38, 0x2, PT ;  /* 0x000000022600780c */ /* 0x000fda0003f45270 */
[----:B------:R-:W-:Y:S01]  /*3970*/  @!P2 MOV R18, 0x3 ;  /* 0x000000030012a802 */ /* 0x000fe20000000f00 */
[----:B------:R-:W-:Y:S02]  /*3980*/  @!P2 IMAD.MOV.U32 R37, RZ, RZ, R19 ;  /* 0x000000ffff25a224 */ /* 0x000fe400078e0013 */
[----:B------:R-:W-:Y:S02]  /*3990*/  @P2 VIADD R18, R38, 0x1 ;  /* 0x0000000126122836 */ /* 0x000fe40000000000 */
[----:B------:R-:W-:Y:S01]  /*39a0*/  @P2 IMAD.MOV.U32 R37, RZ, RZ, R20 ;  /* 0x000000ffff252224 */ /* 0x000fe200078e0014 */
[----:B------:R-:W-:Y:S06]  /*39b0*/  BRA `(.L_x_219) ;  /* 0x00000004002c7947 */ /* 0x000fec0003800000 */
.L_x_220:
[----:B------:R-:W-:Y:S01]  /*39c0*/  IADD3 R23, PT, PT, R23, 0x1, RZ ;  /* 0x0000000117177810 */ /* 0x000fe20007ffe0ff */
[----:B------:R-:W-:Y:S03]  /*39d0*/  BSSY.RECONVERGENT B2, `(.L_x_221) ;  /* 0x000000b000027945 */ /* 0x000fe60003800200 */
[----:B------:R-:W-:-:S13]  /*39e0*/  ISETP.NE.AND P2, PT, R23, RZ, PT ;  /* 0x000000ff1700720c */ /* 0x000fda0003f45270 */
[----:B------:R-:W-:Y:S05]  /*39f0*/  @P2 BRA `(.L_x_222) ;  /* 0x0000000000202947 */ /* 0x000fea0003800000 */
[----:B------:R-:W-:-:S05]  /*3a00*/  VIADD R17, R17, 0x1 ;  /* 0x0000000111117836 */ /* 0x000fca0000000000 */
[----:B------:R-:W-:-:S13]  /*3a10*/  ISETP.NE.AND P2, PT, R17, RZ, PT ;  /* 0x000000ff1100720c */ /* 0x000fda0003f45270 */
[----:B------:R-:W-:Y:S02]  /*3a20*/  @!P2 VIADD R21, R21, 0x1 ;  /* 0x000000011515a836 */ /* 0x000fe40000000000 */
[----:B------:R-:W-:Y:S02]  /*3a30*/  @!P2 VIADD R16, R15, 0x1 ;  /* 0x000000010f10a836 */ /* 0x000fe40000000000 */
[----:B------:R-:W-:Y:S01]  /*3a40*/  @!P2 IMAD.MOV.U32 R17, RZ, RZ, RZ ;  /* 0x000000ffff11a224 */ /* 0x000fe200078e00ff */
[----:B------:R-:W-:-:S13]  /*3a50*/  ISETP.NE.AND P3, PT, R21, RZ, !P2 ;  /* 0x000000ff1500720c */ /* 0x000fda0005765270 */
[----:B------:R-:W-:-:S05]  /*3a60*/  @P3 IADD3 R16, PT, PT, R15, RZ, RZ ;  /* 0x000000ff0f103210 */ /* 0x000fca0007ffe0ff */
[----:B------:R-:W-:-:S07]  /*3a70*/  @!P2 IMAD.MOV.U32 R15, RZ, RZ, R16 ;  /* 0x000000ffff0fa224 */ /* 0x000fce00078e0010 */
.L_x_222:
[----:B------:R-:W-:Y:S05]  /*3a80*/  BSYNC.RECONVERGENT B2 ;  /* 0x0000000000027941 */ /* 0x000fea0003800200 */
.L_x_221:
[----:B------:R-:W-:Y:S01]  /*3a90*/  IMAD.WIDE.U32 R132, R23, -0x2daee0ad, RZ ;  /* 0xd2511f5317847825 */ /* 0x000fe200078e00ff */
[----:B------:R-:W-:-:S03]  /*3aa0*/  UIADD3 UR5, UPT, UPT, UR10, -0x61c88647, URZ ;  /* 0x9e3779b90a057890 */ /* 0x000fc6000fffe0ff */
[----:B------:R-:W-:Y:S01]  /*3ab0*/  IMAD.WIDE.U32 R18, R21, -0x326172a9, RZ ;  /* 0xcd9e8d5715127825 */ /* 0x000fe200078e00ff */
[----:B------:R-:W-:-:S03]  /*3ac0*/  LOP3.LUT R122, R15, UR11, R133, 0x96, !PT ;  /* 0x0000000b0f7a7c12 */ /* 0x000fc6000f8e9685 */
[----:B------:R-:W-:Y:S01]  /*3ad0*/  IMAD.MOV.U32 R37, RZ, RZ, R120 ;  /* 0x000000ffff257224 */ /* 0x000fe200078e0078 */
[----:B------:R-:W-:Y:S01]  /*3ae0*/  LOP3.LUT R19, R17, UR10, R19, 0x96, !PT ;  /* 0x0000000a11137c12 */ /* 0x000fe2000f8e9613 */
[----:B------:R-:W-:-:S05]  /*3af0*/  IMAD.WIDE.U32 R122, R122, -0x326172a9, RZ ;  /* 0xcd9e8d577a7a7825 */ /* 0x000fca00078e00ff */
        /* <DEDUP_REMOVED lines=50> */
[----:B------:R-:W-:Y:S01]  /*3e20*/  MOV R120, R122 ;  /* 0x0000007a00787202 */ /* 0x000fe20000000f00 */
[----:B------:R-:W-:-:S04]  /*3e30*/  IMAD.WIDE.U32 R122, R16, -0x326172a9, RZ ;  /* 0xcd9e8d57107a7825 */ /* 0x000fc800078e00ff */
[----:B------:R-:W-:Y:S01]  /*3e40*/  IMAD.MOV.U32 R16, RZ, RZ, R122 ;  /* 0x000000ffff107224 */ /* 0x000fe200078e007a */
[----:B------:R-:W-:Y:S01]  /*3e50*/  LOP3.LUT R20, R18, UR5, R123, 0x96, !PT ;  /* 0x0000000512147c12 */ /* 0x000fe2000f8e967b */
[----:B------:R-:W-:-:S07]  /*3e60*/  IMAD.MOV.U32 R18, RZ, RZ, RZ ;  /* 0x000000ffff127224 */ /* 0x000fce00078e00ff */
.L_x_219:
[----:B------:R-:W-:Y:S05]  /*3e70*/  BSYNC.RECONVERGENT B1 ;  /* 0x0000000000017941 */ /* 0x000fea0003800200 */
.L_x_218:
[----:B------:R-:W-:Y:S01]  /*3e80*/  I2FP.F32.U32 R37, R37 ;  /* 0x0000002500257245 */ /* 0x000fe20000201000 */
[----:B------:R-:W-:Y:S01]  /*3e90*/  IMAD.U32 R38, R116, 0x10000, RZ ;  /* 0x0001000074267824 */ /* 0x000fe200078e00ff */
[----:B------:R-:W-:Y:S01]  /*3ea0*/  ISETP.NE.AND P3, PT, R18, 0x1, PT ;  /* 0x000000011200780c */ /* 0x000fe20003f65270 */
[----:B------:R-:W-:Y:S01]  /*3eb0*/  BSSY.RECONVERGENT B1, `(.L_x_223) ;  /* 0x0000062000017945 */ /* 0x000fe20003800200 */
[----:B------:R-:W-:Y:S01]  /*3ec0*/  LOP3.LUT R22, R22, 0xfffffff7, RZ, 0xc0, !PT ;  /* 0xfffffff716167812 */ /* 0x000fe200078ec0ff */
[----:B------:R-:W-:Y:S01]  /*3ed0*/  FFMA.FTZ R37, R37, R177, 1.1641532182693481445e-10 ;  /* 0x2f00000025257423 */ /* 0x000fe200000100b1 */
[----:B------:R-:W-:Y:S01]  /*3ee0*/  FMUL.FTZ R38, R38, R146 ;  /* 0x0000009226267220 */ /* 0x000fe20000410000 */
[----:B------:R-:W-:-:S03]  /*3ef0*/  IMAD.MOV.U32 R132, RZ, RZ, 0x2 ;  /* 0x00000002ff847424 */ /* 0x000fc600078e00ff */
[----:B------:R-:W-:Y:S02]  /*3f00*/  FSETP.GTU.FTZ.AND P2, PT, R37, R176, PT ;  /* 0x000000b02500720b */ /* 0x000fe40003f5c000 */
[----:B------:R-:W-:Y:S02]  /*3f10*/  @P1 PRMT R37, R48, 0x7632, R37 ;  /* 0x0000763230251816 */ /* 0x000fe40000000025 */
[----:B------:R-:W-:Y:S02]  /*3f20*/  FSEL R38, R38, RZ, !P2 ;  /* 0x000000ff26267208 */ /* 0x000fe40005000000 */
[----:B------:R-:W-:Y:S02]  /*3f30*/  PLOP3.LUT P2, PT, P2, PT, PT, 0x8, 0x80 ;  /* 0x000000000080781c */ /* 0x000fe4000174e170 */
[----:B------:R-:W-:-:S05]  /*3f40*/  @P1 SHF.L.U32 R37, R37, 0x10, RZ ;  /* 0x0000001025251819 */ /* 0x000fca00000006ff */
[----:B------:R-:W-:Y:S01]  /*3f50*/  @P1 FADD.FTZ R38, R37, R38 ;  /* 0x0000002625261221 */ /* 0x000fe20000010000 */
[----:B------:R-:W-:-:S04]  /*3f60*/  IMAD.MOV.U32 R37, RZ, RZ, R16 ;  /* 0x000000ffff257224 */ /* 0x000fc800078e0010 */
[----:B------:R-:W-:Y:S02]  /*3f70*/  F2FP.BF16.F32.PACK_AB R116, RZ, R38 ;  /* 0x00000026ff74723e */ /* 0x000fe400000010ff */
[----:B------:R-:W-:Y:S01]  /*3f80*/  @P2 LOP3.LUT R22, R22, 0x8, RZ, 0xfc, !PT ;  /* 0x0000000816162812 */ /* 0x000fe200078efcff */
[----:B------:R-:W-:Y:S06]  /*3f90*/  @!P3 BRA `(.L_x_224) ;  /* 0x00000004004cb947 */ /* 0x000fec0003800000 */
[----:B------:R-:W-:-:S13]  /*3fa0*/  ISETP.NE.AND P2, PT, R18, 0x3, PT ;  /* 0x000000031200780c */ /* 0x000fda0003f45270 */
[----:B------:R-:W-:Y:S05]  /*3fb0*/  @!P2 BRA `(.L_x_225) ;  /* 0x000000000018a947 */ /* 0x000fea0003800000 */
[----:B------:R-:W-:-:S13]  /*3fc0*/  ISETP.NE.AND P2, PT, R18, 0x2, PT ;  /* 0x000000021200780c */ /* 0x000fda0003f45270 */
[----:B------:R-:W-:Y:S01]  /*3fd0*/  @!P2 IMAD.MOV.U32 R132, RZ, RZ, 0x3 ;  /* 0x00000003ff84a424 */ /* 0x000fe200078e00ff */
[----:B------:R-:W-:Y:S01]  /*3fe0*/  @P2 IADD3 R132, PT, PT, R18, 0x1, RZ ;  /* 0x0000000112842810 */ /* 0x000fe20007ffe0ff */
[----:B------:R-:W-:Y:S02]  /*3ff0*/  @!P2 IMAD.MOV.U32 R37, RZ, RZ, R19 ;  /* 0x000000ffff25a224 */ /* 0x000fe400078e0013 */
[----:B------:R-:W-:Y:S01]  /*4000*/  @P2 IMAD.MOV.U32 R37, RZ, RZ, R20 ;  /* 0x000000ffff252224 */ /* 0x000fe200078e0014 */
[----:B------:R-:W-:Y:S06]  /*4010*/  BRA `(.L_x_224) ;  /* 0x00000004002c7947 */ /* 0x000fec0003800000 */
.L_x_225:
[----:B------:R-:W-:Y:S01]  /*4020*/  VIADD R23, R23, 0x1 ;  /* 0x0000000117177836 */ /* 0x000fe20000000000 */
[----:B------:R-:W-:Y:S04]  /*4030*/  BSSY.RECONVERGENT B2, `(.L_x_226) ;  /* 0x000000b000027945 */ /* 0x000fe80003800200 */
[----:B------:R-:W-:-:S13]  /*4040*/  ISETP.NE.AND P2, PT, R23, RZ, PT ;  /* 0x000000ff1700720c */ /* 0x000fda0003f45270 */
[----:B------:R-:W-:Y:S05]  /*4050*/  @P2 BRA `(.L_x_227) ;  /* 0x0000000000202947 */ /* 0x000fea0003800000 */
[----:B------:R-:W-:-:S04]  /*4060*/  IADD3 R17, PT, PT, R17, 0x1, RZ ;  /* 0x0000000111117810 */ /* 0x000fc80007ffe0ff */
[----:B------:R-:W-:-:S13]  /*4070*/  ISETP.NE.AND P2, PT, R17, RZ, PT ;  /* 0x000000ff1100720c */ /* 0x000fda0003f45270 */
[----:B------:R-:W-:Y:S02]  /*4080*/  @!P2 VIADD R21, R21, 0x1 ;  /* 0x000000011515a836 */ /* 0x000fe40000000000 */
[----:B------:R-:W-:Y:S02]  /*4090*/  @!P2 VIADD R16, R15, 0x1 ;  /* 0x000000010f10a836 */ /* 0x000fe40000000000 */
[----:B------:R-:W-:Y:S01]  /*40a0*/  @!P2 IMAD.MOV.U32 R17, RZ, RZ, RZ ;  /* 0x000000ffff11a224 */ /* 0x000fe200078e00ff */
[----:B------:R-:W-:-:S13]  /*40b0*/  ISETP.NE.AND P3, PT, R21, RZ, !P2 ;  /* 0x000000ff1500720c */ /* 0x000fda0005765270 */
[----:B------:R-:W-:-:S05]  /*40c0*/  @P3 IMAD.MOV R16, RZ, RZ, R15 ;  /* 0x000000ffff103224 */ /* 0x000fca00078e020f */
[----:B------:R-:W-:-:S07]  /*40d0*/  @!P2 MOV R15, R16 ;  /* 0x00000010000fa202 */ /* 0x000fce0000000f00 */
.L_x_227:
[----:B------:R-:W-:Y:S05]  /*40e0*/  BSYNC.RECONVERGENT B2 ;  /* 0x0000000000027941 */ /* 0x000fea0003800200 */
.L_x_226:
        /* <DEDUP_REMOVED lines=54> */
[----:B------:R-:W-:-:S04]  /*4450*/  IMAD.WIDE.U32 R122, R122, -0x2daee0ad, RZ ;  /* 0xd2511f537a7a7825 */ /* 0x000fc800078e00ff */
[----:B------:R-:W-:Y:S01]  /*4460*/  IMAD.MOV.U32 R120, RZ, RZ, R122 ;  /* 0x000000ffff787224 */ /* 0x000fe200078e007a */
[----:B------:R-:W-:Y:S01]  /*4470*/  LOP3.LUT R19, R132, UR5, R123, 0x96, !PT ;  /* 0x0000000584137c12 */ /* 0x000fe2000f8e967b */
[----:B------:R-:W-:Y:S01]  /*4480*/  UIADD3 UR5, UPT, UPT, UR10, -0x700cb87f, URZ ;  /* 0x8ff347810a057890 */ /* 0x000fe2000fffe0ff */
[----:B------:R-:W-:-:S04]  /*4490*/  IMAD.WIDE.U32 R122, R16, -0x326172a9, RZ ;  /* 0xcd9e8d57107a7825 */ /* 0x000fc800078e00ff */
[----:B------:R-:W-:Y:S01]  /*44a0*/  IMAD.MOV.U32 R132, RZ, RZ, RZ ;  /* 0x000000ffff847224 */ /* 0x000fe200078e00ff */
[----:B------:R-:W-:Y:S02]  /*44b0*/  LOP3.LUT R20, R18, UR5, R123, 0x96, !PT ;  /* 0x0000000512147c12 */ /* 0x000fe4000f8e967b */
[----:B------:R-:W-:-:S07]  /*44c0*/  MOV R16, R122 ;  /* 0x0000007a00107202 */ /* 0x000fce0000000f00 */
.L_x_224:
[----:B------:R-:W-:Y:S05]  /*44d0*/  BSYNC.RECONVERGENT B1 ;  /* 0x0000000000017941 */ /* 0x000fea0003800200 */
.L_x_223:
[----:B------:R-:W-:Y:S01]  /*44e0*/  I2FP.F32.U32 R18, R37 ;  /* 0x0000002500127245 */ /* 0x000fe20000201000 */
[----:B------:R-:W-:Y:S01]  /*44f0*/  BSSY.RECONVERGENT B1, `(.L_x_228) ;  /* 0x0000064000017945 */ /* 0x000fe20003800200 */
[----:B------:R-:W-:Y:S01]  /*4500*/  ISETP.NE.AND P2, PT, R132, 0x1, PT ;  /* 0x000000018400780c */ /* 0x000fe20003f45270 */
[----:B------:R-:W-:Y:S01]  /*4510*/  IMAD.MOV.U32 R123, RZ, RZ, R16 ;  /* 0x000000ffff7b7224 */ /* 0x000fe200078e0010 */
[----:B------:R-:W-:Y:S01]  /*4520*/  LOP3.LUT R22, R22, 0xfffffffb, RZ, 0xc0, !PT ;  /* 0xfffffffb16167812 */ /* 0x000fe200078ec0ff */
[----:B------:R-:W-:-:S05]  /*4530*/  FFMA.FTZ R18, R18, R177, 1.1641532182693481445e-10 ;  /* 0x2f00000012127423 */ /* 0x000fca00000100b1 */
[----:B------:R-:W-:Y:S01]  /*4540*/  FSETP.GTU.FTZ.AND P3, PT, R18, R176, PT ;  /* 0x000000b01200720b */ /* 0x000fe20003f7c000 */
[C---:B------:R-:W-:Y:S01]  /*4550*/  IMAD.U32 R18, R117.reuse, 0x10000, RZ ;  /* 0x0001000075127824 */ /* 0x040fe200078e00ff */
[----:B------:R-:W-:-:S03]  /*4560*/  PRMT R117, R117, 0x7632, R117 ;  /* 0x0000763275757816 */ /* 0x000fc60000000075 */
[----:B------:R-:W-:-:S05]  /*4570*/  FMUL.FTZ R18, R18, R146 ;  /* 0x0000009212127220 */ /* 0x000fca0000410000 */
[----:B------:R-:W-:Y:S01]  /*4580*/  FSEL R37, R18, RZ, !P3 ;  /* 0x000000ff12257208 */ /* 0x000fe20005800000 */
[----:B------:R-:W-:Y:S01]  /*4590*/  @P1 IMAD.U32 R18, R49, 0x10000, RZ ;  /* 0x0001000031121824 */ /* 0x000fe200078e00ff */
[----:B------:R-:W-:-:S03]  /*45a0*/  PLOP3.LUT P3, PT, P3, PT, PT, 0x8, 0x80 ;  /* 0x000000000080781c */ /* 0x000fc60001f6e170 */
[----:B------:R-:W-:Y:S01]  /*45b0*/  @P1 FADD.FTZ R37, R18, R37 ;  /* 0x0000002512251221 */ /* 0x000fe20000010000 */
[----:B------:R-:W-:-:S04]  /*45c0*/  HFMA2 R18, -RZ, RZ, 0, 1.1920928955078125e-07 ;  /* 0x00000002ff127431 */ /* 0x000fc800000001ff */
[----:B------:R-:W-:-:S05]  /*45d0*/  F2FP.BF16.F32.PACK_AB R122, RZ, R37 ;  /* 0x00000025ff7a723e */ /* 0x000fca00000010ff */
[----:B------:R-:W-:Y:S01]  /*45e0*/  @P3 LOP3.LUT R22, R22, 0x4, RZ, 0xfc, !PT ;  /* 0x0000000416163812 */ /* 0x000fe200078efcff */
[----:B------:R-:W-:Y:S06]  /*45f0*/  @!P2 BRA `(.L_x_229) ;  /* 0x00000004004ca947 */ /* 0x000fec0003800000 */
[----:B------:R-:W-:-:S13]  /*4600*/  ISETP.NE.AND P2, PT, R132, 0x3, PT ;  /* 0x000000038400780c */ /* 0x000fda0003f45270 */
[----:B------:R-:W-:Y:S05]  /*4610*/  @!P2 BRA `(.L_x_230) ;  /* 0x000000000018a947 */ /* 0x000fea0003800000 */
[----:B------:R-:W-:-:S13]  /*4620*/  ISETP.NE.AND P2, PT, R132, 0x2, PT ;  /* 0x000000028400780c */ /* 0x000fda0003f45270 */
[----:B------:R-:W-:Y:S01]  /*4630*/  @!P2 IMAD.MOV.U32 R18, RZ, RZ, 0x3 ;  /* 0x00000003ff12a424 */ /* 0x000fe200078e00ff */
[----:B------:R-:W-:Y:S01]  /*4640*/  @!P2 MOV R123, R19 ;  /* 0x00000013007ba202 */ /* 0x000fe20000000f00 */
[----:B------:R-:W-:Y:S02]  /*4650*/  @P2 VIADD R18, R132, 0x1 ;  /* 0x0000000184122836 */ /* 0x000fe40000000000 */
[----:B------:R-:W-:Y:S01]  /*4660*/  @P2 IMAD.MOV.U32 R123, RZ, RZ, R20 ;  /* 0x000000ffff7b2224 */ /* 0x000fe200078e0014 */
[----:B------:R-:W-:Y:S06]  /*4670*/  BRA `(.L_x_229) ;  /* 0x00000004002c7947 */ /* 0x000fec0003800000 */
.L_x_230:
[----:B------:R-:W-:Y:S01]  /*4680*/  VIADD R23, R23, 0x1 ;  /* 0x0000000117177836 */ /* 0x000fe20000000000 */
[----:B------:R-:W-:Y:S04]  /*4690*/  BSSY.RECONVERGENT B2, `(.L_x_231) ;  /* 0x000000b000027945 */ /* 0x000fe80003800200 */
[----:B------:R-:W-:-:S13]  /*46a0*/  ISETP.NE.AND P2, PT, R23, RZ, PT ;  /* 0x000000ff1700720c */ /* 0x000fda0003f45270 */
[----:B------:R-:W-:Y:S05]  /*46b0*/  @P2 BRA `(.L_x_232) ;  /* 0x0000000000202947 */ /* 0x000fea0003800000 */
[----:B------:R-:W-:-:S05]  /*46c0*/  VIADD R17, R17, 0x1 ;  /* 0x0000000111117836 */ /* 0x000fca0000000000 */
[----:B------:R-:W-:-:S13]  /*46d0*/  ISETP.NE.AND P2, PT, R17, RZ, PT ;  /* 0x000000ff1100720c */ /* 0x000fda0003f45270 */
[----:B------:R-:W-:Y:S01]  /*46e0*/  @!P2 IADD3 R21, PT, PT, R21, 0x1, RZ ;  /* 0x000000011515a810 */ /* 0x000fe20007ffe0ff */
[----:B------:R-:W-:Y:S01]  /*46f0*/  @!P2 VIADD R16, R15, 0x1 ;  /* 0x000000010f10a836 */ /* 0x000fe20000000000 */
[----:B------:R-:W-:Y:S02]  /*4700*/  @!P2 MOV R17, RZ ;  /* 0x000000ff0011a202 */ /* 0x000fe40000000f00 */
[----:B------:R-:W-:-:S13]  /*4710*/  ISETP.NE.AND P3, PT, R21, RZ, !P2 ;  /* 0x000000ff1500720c */ /* 0x000fda0005765270 */
[----:B------:R-:W-:-:S04]  /*4720*/  @P3 IMAD.MOV R16, RZ, RZ, R15 ;  /* 0x000000ffff103224 */ /* 0x000fc800078e020f */
[----:B------:R-:W-:-:S07]  /*4730*/  @!P2 IMAD.MOV.U32 R15, RZ, RZ, R16 ;  /* 0x000000ffff0fa224 */ /* 0x000fce00078e0010 */
.L_x_232:
[----:B------:R-:W-:Y:S05]  /*4740*/  BSYNC.RECONVERGENT B2 ;  /* 0x0000000000027941 */ /* 0x000fea0003800200 */
.L_x_231:
        /* <DEDUP_REMOVED lines=59> */
[----:B------:R-:W-:Y:S01]  /*4b00*/  IMAD.MOV.U32 R16, RZ, RZ, R132 ;  /* 0x000000ffff107224 */ /* 0x000fe200078e0084 */
[----:B------:R-:W-:Y:S01]  /*4b10*/  LOP3.LUT R20, R18, UR5, R133, 0x96, !PT ;  /* 0x0000000512147c12 */ /* 0x000fe2000f8e9685 */
[----:B------:R-:W-:-:S07]  /*4b20*/  HFMA2 R18, -RZ, RZ, 0, 0 ;  /* 0x00000000ff127431 */ /* 0x000fce00000001ff */
.L_x_229:
[----:B------:R-:W-:Y:S05]  /*4b30*/  BSYNC.RECONVERGENT B1 ;  /* 0x0000000000017941 */ /* 0x000fea0003800200 */
.L_x_228:
[----:B------:R-:W-:Y:S01]  /*4b40*/  I2FP.F32.U32 R123, R123 ;  /* 0x0000007b007b7245 */ /* 0x000fe20000201000 */
[----:B------:R-:W-:Y:S01]  /*4b50*/  IMAD.U32 R117, R117, 0x10000, RZ ;  /* 0x0001000075757824 */ /* 0x000fe200078e00ff */
[----:B------:R-:W-:Y:S01]  /*4b60*/  LOP3.LUT R22, R22, 0xfffffffd, RZ, 0xc0, !PT ;  /* 0xfffffffd16167812 */ /* 0x000fe200078ec0ff */
[----:B------:R-:W-:Y:S01]  /*4b70*/  BSSY.RECONVERGENT B1, `(.L_x_233) ;  /* 0x0000062000017945 */ /* 0x000fe20003800200 */
[----:B------:R-:W-:Y:S02]  /*4b80*/  IMAD.MOV.U32 R134, RZ, RZ, 0x2 ;  /* 0x00000002ff867424 */ /* 0x000fe400078e00ff */
[----:B------:R-:W-:Y:S01]  /*4b90*/  FFMA.FTZ R123, R123, R177, 1.1641532182693481445e-10 ;  /* 0x2f0000007b7b7423 */ /* 0x000fe200000100b1 */
[----:B------:R-:W-:Y:S01]  /*4ba0*/  FMUL.FTZ R133, R117, R146 ;  /* 0x0000009275857220 */ /* 0x000fe20000410000 */
[----:B------:R-:W-:-:S03]  /*4bb0*/  @P1 PRMT R117, R49, 0x7632, R117 ;  /* 0x0000763231751816 */ /* 0x000fc60000000075 */
[----:B------:R-:W-:Y:S02]  /*4bc0*/  FSETP.GTU.FTZ.AND P2, PT, R123, R176, PT ;  /* 0x000000b07b00720b */ /* 0x000fe40003f5c000 */
[----:B------:R-:W-:Y:S01]  /*4bd0*/  @P1 IMAD.U32 R117, R117, 0x10000, RZ ;  /* 0x0001000075751824 */ /* 0x000fe200078e00ff */
[----:B------:R-:W-:Y:S02]  /*4be0*/  MOV R123, R16 ;  /* 0x00000010007b7202 */ /* 0x000fe40000000f00 */
[----:B------:R-:W-:Y:S02]  /*4bf0*/  FSEL R133, R133, RZ, !P2 ;  /* 0x000000ff85857208 */ /* 0x000fe40005000000 */
[----:B------:R-:W-:-:S03]  /*4c00*/  PLOP3.LUT P2, PT, P2, PT, PT, 0x8, 0x80 ;  /* 0x000000000080781c */ /* 0x000fc6000174e170 */
[----:B------:R-:W-:-:S05]  /*4c10*/  @P1 FADD.FTZ R133, R117, R133 ;  /* 0x0000008575851221 */ /* 0x000fca0000010000 */
[----:B------:R-:W-:-:S05]  /*4c20*/  F2FP.BF16.F32.PACK_AB R117, RZ, R133 ;  /* 0x00000085ff75723e */ /* 0x000fca00000010ff */
[----:B------:R-:W-:Y:S02]  /*4c30*/  @P2 LOP3.LUT R22, R22, 0x2, RZ, 0xfc, !PT ;  /* 0x0000000216162812 */ /* 0x000fe400078efcff */
[----:B------:R-:W-:-:S13]  /*4c40*/  ISETP.NE.AND P2, PT, R18, 0x1, PT ;  /* 0x000000011200780c */ /* 0x000fda0003f45270 */
[----:B------:R-:W-:Y:S05]  /*4c50*/  @!P2 BRA `(.L_x_234) ;  /* 0x00000004004ca947 */ /* 0x000fea0003800000 */
[----:B------:R-:W-:-:S13]  /*4c60*/  ISETP.NE.AND P2, PT, R18, 0x3, PT ;  /* 0x000000031200780c */ /* 0x000fda0003f45270 */
[----:B------:R-:W-:Y:S05]  /*4c70*/  @!P2 BRA `(.L_x_235) ;  /* 0x000000000018a947 */ /* 0x000fea0003800000 */
[----:B------:R-:W-:-:S13]  /*4c80*/  ISETP.NE.AND P2, PT, R18, 0x2, PT ;  /* 0x000000021200780c */ /* 0x000fda0003f45270 */
[----:B------:R-:W-:Y:S02]  /*4c90*/  @!P2 IMAD.MOV.U32 R134, RZ, RZ, 0x3 ;  /* 0x00000003ff86a424 */ /* 0x000fe400078e00ff */
[----:B------:R-:W-:Y:S01]  /*4ca0*/  @!P2 IMAD.MOV.U32 R123, RZ, RZ, R19 ;  /* 0x000000ffff7ba224 */ /* 0x000fe200078e0013 */
[----:B------:R-:W-:Y:S01]  /*4cb0*/  @P2 MOV R123, R20 ;  /* 0x00000014007b2202 */ /* 0x000fe20000000f00 */
[----:B------:R-:W-:Y:S01]  /*4cc0*/  @P2 VIADD R134, R18, 0x1 ;  /* 0x0000000112862836 */ /* 0x000fe20000000000 */
[----:B------:R-:W-:Y:S06]  /*4cd0*/  BRA `(.L_x_234) ;  /* 0x00000004002c7947 */ /* 0x000fec0003800000 */
.L_x_235:
        /* <DEDUP_REMOVED lines=12> */
.L_x_237:
[----:B------:R-:W-:Y:S05]  /*4da0*/  BSYNC.RECONVERGENT B2 ;  /* 0x0000000000027941 */ /* 0x000fea0003800200 */
.L_x_236:
[----:B------:R-:W-:Y:S01]  /*4db0*/  IMAD.WIDE.U32 R172, R23, -0x2daee0ad, RZ ;  /* 0xd2511f5317ac7825 */ /* 0x000fe200078e00ff */
[----:B------:R-:W-:Y:S01]  /*4dc0*/  UIADD3 UR5, UPT, UPT, UR10, -0x61c88647, URZ ;  /* 0x9e3779b90a057890 */ /* 0x000fe2000fffe0ff */
[----:B------:R-:W-:Y:S02]  /*4dd0*/  MOV R123, R120 ;  /* 0x00000078007b7202 */ /* 0x000fe40000000f00 */
[----:B------:R-:W-:Y:S01]  /*4de0*/  IMAD.WIDE.U32 R18, R21, -0x326172a9, RZ ;  /* 0xcd9e8d5715127825 */ /* 0x000fe200078e00ff */
[----:B------:R-:W-:-:S04]  /*4df0*/  LOP3.LUT R134, R15, UR11, R173, 0x96, !PT ;  /* 0x0000000b0f867c12 */ /* 0x000fc8000f8e96ad */
        /* <DEDUP_REMOVED lines=56> */
[----:B------:R-:W-:-:S07]  /*5180*/  IMAD.MOV.U32 R134, RZ, RZ, RZ ;  /* 0x000000ffff867224 */ /* 0x000fce00078e00ff */
.L_x_234:
[----:B------:R-:W-:Y:S05]  /*5190*/  BSYNC.RECONVERGENT B1 ;  /* 0x0000000000017941 */ /* 0x000fea0003800200 */
.L_x_233:
[----:B------:R-:W-:Y:S01]  /*51a0*/  I2FP.F32.U32 R18, R123 ;  /* 0x0000007b00127245 */ /* 0x000fe20000201000 */
[----:B------:R-:W-:Y:S01]  /*51b0*/  BSSY.RECONVERGENT B1, `(.L_x_238) ;  /* 0x0000062000017945 */ /* 0x000fe20003800200 */
[----:B------:R-:W-:Y:S01]  /*51c0*/  SHF.L.U32 R123, R118, 0x10, RZ ;  /* 0x00000010767b7819 */ /* 0x000fe200000006ff */
[----:B------:R-:W-:Y:S01]  /*51d0*/  IMAD.MOV.U32 R172, RZ, RZ, R16 ;  /* 0x000000ffffac7224 */ /* 0x000fe200078e0010 */
[----:B------:R-:W-:Y:S01]  /*51e0*/  ISETP.NE.AND P3, PT, R134, 0x1, PT ;  /* 0x000000018600780c */ /* 0x000fe20003f65270 */
[----:B------:R-:W-:Y:S02]  /*51f0*/  FFMA.FTZ R18, R18, R177, 1.1641532182693481445e-10 ;  /* 0x2f00000012127423 */ /* 0x000fe400000100b1 */
[----:B------:R-:W-:-:S03]  /*5200*/  FMUL.FTZ R123, R123, R146 ;  /* 0x000000927b7b7220 */ /* 0x000fc60000410000 */
[----:B------:R-:W-:Y:S01]  /*5210*/  FSETP.GTU.FTZ.AND P2, PT, R18, R176, PT ;  /* 0x000000b01200720b */ /* 0x000fe20003f5c000 */
[----:B------:R-:W-:-:S03]  /*5220*/  @P1 IMAD.U32 R18, R50, 0x10000, RZ ;  /* 0x0001000032121824 */ /* 0x000fc600078e00ff */
[----:B------:R-:W-:Y:S02]  /*5230*/  FSEL R132, R123, RZ, !P2 ;  /* 0x000000ff7b847208 */ /* 0x000fe40005000000 */
[----:B------:R-:W-:Y:S02]  /*5240*/  PRMT R123, R118, 0x7632, R123 ;  /* 0x00007632767b7816 */ /* 0x000fe4000000007b */
[----:B------:R-:W-:Y:S01]  /*5250*/  PLOP3.LUT P2, PT, P2, PT, PT, 0x8, 0x80 ;  /* 0x000000000080781c */ /* 0x000fe2000174e170 */
[----:B------:R-:W-:Y:S01]  /*5260*/  @P1 FADD.FTZ R132, R18, R132 ;  /* 0x0000008412841221 */ /* 0x000fe20000010000 */
[----:B------:R-:W-:-:S04]  /*5270*/  IMAD.MOV.U32 R18, RZ, RZ, 0x2 ;  /* 0x00000002ff127424 */ /* 0x000fc800078e00ff */
[----:B------:R-:W-:Y:S01]  /*5280*/  F2FP.BF16.F32.PACK_AB R118, RZ, R132 ;  /* 0x00000084ff76723e */ /* 0x000fe200000010ff */
        /* <DEDUP_REMOVED lines=9> */
.L_x_240:
        /* <DEDUP_REMOVED lines=12> */
.L_x_242:
[----:B------:R-:W-:Y:S05]  /*53e0*/  BSYNC.RECONVERGENT B2 ;  /* 0x0000000000027941 */ /* 0x000fea0003800200 */
.L_x_241:
[----:B------:R-:W-:Y:S01]  /*53f0*/  IMAD.WIDE.U32 R172, R23, -0x2daee0ad, RZ ;  /* 0xd2511f5317ac7825 */ /* 0x000fe200078e00ff */
[----:B------:R-:W-:-:S03]  /*5400*/  UIADD3 UR5, UPT, UPT, UR10, -0x61c88647, URZ ;  /* 0x9e3779b90a057890 */ /* 0x000fc6000fffe0ff */
        /* <DEDUP_REMOVED lines=53> */
[----:B------:R-:W-:Y:S01]  /*5760*/  IMAD.MOV.U32 R172, RZ, RZ, R120 ;  /* 0x000000ffffac7224 */ /* 0x000fe200078e0078 */
[----:B------:R-:W-:Y:S01]  /*5770*/  MOV R120, R134 ;  /* 0x0000008600787202 */ /* 0x000fe20000000f00 */
[----:B------:R-:W-:Y:S01]  /*5780*/  UIADD3 UR5, UPT, UPT, UR10, -0x700cb87f, URZ ;  /* 0x8ff347810a057890 */ /* 0x000fe2000fffe0ff */
[----:B------:R-:W-:-:S04]  /*5790*/  IMAD.WIDE.U32 R134, R16, -0x326172a9, RZ ;  /* 0xcd9e8d5710867825 */ /* 0x000fc800078e00ff */
[----:B------:R-:W-:Y:S01]  /*57a0*/  IMAD.MOV.U32 R16, RZ, RZ, R134 ;  /* 0x000000ffff107224 */ /* 0x000fe200078e0086 */
[----:B------:R-:W-:Y:S01]  /*57b0*/  LOP3.LUT R20, R18, UR5, R135, 0x96, !PT ;  /* 0x0000000512147c12 */ /* 0x000fe2000f8e9687 */
[----:B------:R-:W-:-:S07]  /*57c0*/  IMAD.MOV.U32 R18, RZ, RZ, RZ ;  /* 0x000000ffff127224 */ /* 0x000fce00078e00ff */
.L_x_239:
[----:B------:R-:W-:Y:S05]  /*57d0*/  BSYNC.RECONVERGENT B1 ;  /* 0x0000000000017941 */ /* 0x000fea0003800200 */
.L_x_238:
[----:B------:R-:W-:Y:S01]  /*57e0*/  I2FP.F32.U32 R134, R172 ;  /* 0x000000ac00867245 */ /* 0x000fe20000201000 */
[----:B------:R-:W-:Y:S01]  /*57f0*/  IMAD.U32 R123, R123, 0x10000, RZ ;  /* 0x000100007b7b7824 */ /* 0x000fe200078e00ff */
[----:B------:R-:W-:Y:S01]  /*5800*/  ISETP.NE.AND P4, PT, R18, 0x1, PT ;  /* 0x000000011200780c */ /* 0x000fe20003f85270 */
[----:B------:R-:W-:Y:S01]  /*5810*/  BSSY.RECONVERGENT B1, `(.L_x_243) ;  /* 0x0000060000017945 */ /* 0x000fe20003800200 */
[----:B------:R-:W-:Y:S02]  /*5820*/  IMAD.MOV.U32 R172, RZ, RZ, 0x2 ;  /* 0x00000002ffac7424 */ /* 0x000fe400078e00ff */
[----:B------:R-:W-:Y:S01]  /*5830*/  FFMA.FTZ R134, R134, R177, 1.1641532182693481445e-10 ;  /* 0x2f00000086867423 */ /* 0x000fe200000100b1 */
[----:B------:R-:W-:-:S04]  /*5840*/  IMAD.MOV.U32 R135, RZ, RZ, R16 ;  /* 0x000000ffff877224 */ /* 0x000fc800078e0010 */
[----:B------:R-:W-:Y:S01]  /*5850*/  FSETP.GTU.FTZ.AND P3, PT, R134, R176, PT ;  /* 0x000000b08600720b */ /* 0x000fe20003f7c000 */
[----:B------:R-:W-:Y:S01]  /*5860*/  FMUL.FTZ R134, R123, R146 ;  /* 0x000000927b867220 */ /* 0x000fe20000410000 */
[----:B------:R-:W-:-:S04]  /*5870*/  @P1 PRMT R123, R50, 0x7632, R123 ;  /* 0x00007632327b1816 */ /* 0x000fc8000000007b */
[----:B------:R-:W-:Y:S02]  /*5880*/  @P1 SHF.L.U32 R123, R123, 0x10, RZ ;  /* 0x000000107b7b1819 */ /* 0x000fe400000006ff */
[----:B------:R-:W-:Y:S02]  /*5890*/  FSEL R134, R134, RZ, !P3 ;  /* 0x000000ff86867208 */ /* 0x000fe40005800000 */
[----:B------:R-:W-:-:S03]  /*58a0*/  PLOP3.LUT P3, PT, P3, PT, PT, 0x8, 0x80 ;  /* 0x000000000080781c */ /* 0x000fc60001f6e170 */
[----:B------:R-:W-:-:S05]  /*58b0*/  @P1 FADD.FTZ R134, R123, R134 ;  /* 0x000000867b861221 */ /* 0x000fca0000010000 */
[----:B------:R-:W-:Y:S01]  /*58c0*/  F2FP.BF16.F32.PACK_AB R123, RZ, R134 ;  /* 0x00000086ff7b723e */ /* 0x000fe200000010ff */
        /* <DEDUP_REMOVED lines=9> */
.L_x_245:
        /* <DEDUP_REMOVED lines=12> */
.L_x_247:
[----:B------:R-:W-:Y:S05]  /*5a20*/  BSYNC.RECONVERGENT B2 ;  /* 0x0000000000027941 */ /* 0x000fea0003800200 */
.L_x_246:
        /* <DEDUP_REMOVED lines=58> */
[----:B------:R-:W-:-:S03]  /*5dd0*/  IMAD.WIDE.U32 R172, R16, -0x326172a9, RZ ;  /* 0xcd9e8d5710ac7825 */ /* 0x000fc600078e00ff */
[----:B------:R-:W-:Y:S01]  /*5de0*/  MOV R16, R172 ;  /* 0x000000ac00107202 */ /* 0x000fe20000000f00 */
[----:B------:R-:W-:Y:S01]  /*5df0*/  IMAD.MOV.U32 R172, RZ, RZ, RZ ;  /* 0x000000ffffac7224 */ /* 0x000fe200078e00ff */
[----:B------:R-:W-:-:S07]  /*5e00*/  LOP3.LUT R20, R18, UR5, R173, 0x96, !PT ;  /* 0x0000000512147c12 */ /* 0x000fce000f8e96ad */
.L_x_244:
[----:B------:R-:W-:Y:S05]  /*5e10*/  BSYNC.RECONVERGENT B1 ;  /* 0x0000000000017941 */ /* 0x000fea0003800200 */
.L_x_243:
[----:B------:R-:W-:Y:S01]  /*5e20*/  I2FP.F32.U32 R18, R135 ;  /* 0x0000008700127245 */ /* 0x000fe20000201000 */
[C---:B------:R-:W-:Y:S01]  /*5e30*/  IMAD.U32 R135, R119.reuse, 0x10000, RZ ;  /* 0x0001000077877824 */ /* 0x040fe200078e00ff */
[----:B------:R-:W-:Y:S01]  /*5e40*/  ISETP.NE.AND P5, PT, R172, 0x1, PT ;  /* 0x00000001ac00780c */ /* 0x000fe20003fa5270 */
[----:B------:R-:W-:Y:S01]  /*5e50*/  BSSY.RECONVERGENT B1, `(.L_x_248) ;  /* 0x0000060000017945 */ /* 0x000fe20003800200 */
[----:B------:R-:W-:Y:S01]  /*5e60*/  PRMT R178, R119, 0x7632, R178 ;  /* 0x0000763277b27816 */ /* 0x000fe200000000b2 */
[----:B------:R-:W-:Y:S01]  /*5e70*/  FFMA.FTZ R18, R18, R177, 1.1641532182693481445e-10 ;  /* 0x2f00000012127423 */ /* 0x000fe200000100b1 */
[----:B------:R-:W-:Y:S01]  /*5e80*/  FMUL.FTZ R135, R135, R146 ;  /* 0x0000009287877220 */ /* 0x000fe20000410000 */
[----:B------:R-:W-:-:S03]  /*5e90*/  IMAD.MOV.U32 R174, RZ, RZ, R16 ;  /* 0x000000ffffae7224 */ /* 0x000fc600078e0010 */
[----:B------:R-:W-:Y:S01]  /*5ea0*/  FSETP.GTU.FTZ.AND P4, PT, R18, R176, PT ;  /* 0x000000b01200720b */ /* 0x000fe20003f9c000 */
[----:B------:R-:W-:-:S03]  /*5eb0*/  @P1 IMAD.U32 R18, R51, 0x10000, RZ ;  /* 0x0001000033121824 */ /* 0x000fc600078e00ff */
[----:B------:R-:W-:Y:S02]  /*5ec0*/  FSEL R135, R135, RZ, !P4 ;  /* 0x000000ff87877208 */ /* 0x000fe40006000000 */
[----:B------:R-:W-:-:S03]  /*5ed0*/  PLOP3.LUT P4, PT, P4, PT, PT, 0x8, 0x80 ;  /* 0x000000000080781c */ /* 0x000fc6000278e170 */
[----:B------:R-:W-:Y:S01]  /*5ee0*/  @P1 FADD.FTZ R135, R18, R135 ;  /* 0x0000008712871221 */ /* 0x000fe20000010000 */
[----:B------:R-:W-:-:S04]  /*5ef0*/  HFMA2 R18, -RZ, RZ, 0, 1.1920928955078125e-07 ;  /* 0x00000002ff127431 */ /* 0x000fc800000001ff */
[----:B------:R-:W-:Y:S01]  /*5f00*/  F2FP.BF16.F32.PACK_AB R119, RZ, R135 ;  /* 0x00000087ff77723e */ /* 0x000fe200000010ff */
        /* <DEDUP_REMOVED lines=9> */
.L_x_250:
        /* <DEDUP_REMOVED lines=12> */
.L_x_252:
[----:B------:R-:W-:Y:S05]  /*6060*/  BSYNC.RECONVERGENT B2 ;  /* 0x0000000000027941 */ /* 0x000fea0003800200 */
.L_x_251:
        /* <DEDUP_REMOVED lines=56> */
[----:B------:R-:W-:Y:S01]  /*63f0*/  UIADD3 UR5, UPT, UPT, UR10, -0x700cb87f, URZ ;  /* 0x8ff347810a057890 */ /* 0x000fe2000fffe0ff */
[----:B------:R-:W-:Y:S02]  /*6400*/  IMAD.MOV.U32 R120, RZ, RZ, R172 ;  /* 0x000000ffff787224 */ /* 0x000fe400078e00ac */
[----:B------:R-:W-:-:S04]  /*6410*/  IMAD.WIDE.U32 R172, R16, -0x326172a9, RZ ;  /* 0xcd9e8d5710ac7825 */ /* 0x000fc800078e00ff */
[----:B------:R-:W-:Y:S01]  /*6420*/  IMAD.MOV.U32 R16, RZ, RZ, R172 ;  /* 0x000000ffff107224 */ /* 0x000fe200078e00ac */
[----:B------:R-:W-:Y:S01]  /*6430*/  LOP3.LUT R20, R18, UR5, R173, 0x96, !PT ;  /* 0x0000000512147c12 */ /* 0x000fe2000f8e96ad */
[----:B------:R-:W-:-:S07]  /*6440*/  HFMA2 R18, -RZ, RZ, 0, 0 ;  /* 0x00000000ff127431 */ /* 0x000fce00000001ff */
.L_x_249:
[----:B------:R-:W-:Y:S05]  /*6450*/  BSYNC.RECONVERGENT B1 ;  /* 0x0000000000017941 */ /* 0x000fea0003800200 */
.L_x_248:
[----:B------:R-:W-:Y:S01]  /*6460*/  I2FP.F32.U32 R172, R174 ;  /* 0x000000ae00ac7245 */ /* 0x000fe20000201000 */
[----:B------:R-:W-:Y:S01]  /*6470*/  IMAD.U32 R178, R178, 0x10000, RZ ;  /* 0x00010000b2b27824 */ /* 0x000fe200078e00ff */
[----:B------:R-:W-:Y:S02]  /*6480*/  PRMT R118, R118, 0x5410, R123 ;  /* 0x0000541076767816 */ /* 0x000fe4000000007b */
[----:B------:R-:W-:Y:S01]  /*6490*/  PRMT R117, R122, 0x5410, R117 ;  /* 0x000054107a757816 */ /* 0x000fe20000000075 */
[----:B------:R-:W-:Y:S01]  /*64a0*/  FFMA.FTZ R172, R172, R177, 1.1641532182693481445e-10 ;  /* 0x2f000000acac7423 */ /* 0x000fe200000100b1 */
[----:B------:R-:W-:Y:S01]  /*64b0*/  FMUL.FTZ R146, R178, R146 ;  /* 0x00000092b2927220 */ /* 0x000fe20000410000 */
[----:B------:R-:W-:-:S03]  /*64c0*/  PRMT R116, R121, 0x5410, R116 ;  /* 0x0000541079747816 */ /* 0x000fc60000000074 */
[----:B------:R-:W-:Y:S02]  /*64d0*/  FSETP.GTU.FTZ.AND P5, PT, R172, R176, PT ;  /* 0x000000b0ac00720b */ /* 0x000fe40003fbc000 */
[----:B------:R-:W-:Y:S02]  /*64e0*/  @P1 PRMT R172, R51, 0x7632, R172 ;  /* 0x0000763233ac1816 */ /* 0x000fe400000000ac */
[----:B------:R-:W-:Y:S02]  /*64f0*/  FSEL R146, R146, RZ, !P5 ;  /* 0x000000ff92927208 */ /* 0x000fe40006800000 */
[----:B------:R-:W-:Y:S01]  /*6500*/  PLOP3.LUT P5, PT, P5, PT, PT, 0x8, 0x80 ;  /* 0x000000000080781c */ /* 0x000fe20002fae170 */
[----:B------:R-:W-:-:S04]  /*6510*/  @P1 IMAD.U32 R172, R172, 0x10000, RZ ;  /* 0x00010000acac1824 */ /* 0x000fc800078e00ff */
[----:B------:R-:W-:-:S05]  /*6520*/  @P1 FADD.FTZ R146, R172, R146 ;  /* 0x00000092ac921221 */ /* 0x000fca0000010000 */
[----:B------:R-:W-:-:S04]  /*6530*/  F2FP.BF16.F32.PACK_AB R172, RZ, R146 ;  /* 0x00000092ffac723e */ /* 0x000fc800000010ff */
[----:B------:R-:W-:Y:S01]  /*6540*/  PRMT R119, R119, 0x5410, R172 ;  /* 0x0000541077777816 */ /* 0x000fe200000000ac */
[----:B------:R-:W-:Y:S06]  /*6550*/  BRA `(.L_x_253) ;  /* 0x0000006400247947 */ /* 0x000fec0003800000 */
.L_x_212:
[----:B------:R-:W-:Y:S01]  /*6560*/  ISETP.NE.AND P2, PT, R18, 0x1, PT ;  /* 0x000000011200780c */ /* 0x000fe20003f45270 */
[----:B------:R-:W-:Y:S01]  /*6570*/  BSSY.RECONVERGENT B1, `(.L_x_254) ;  /* 0x0000059000017945 */ /* 0x000fe20003800200 */
[----:B-1----:R-:W-:Y:S01]  /*6580*/  IMAD.MOV.U32 R7, RZ, RZ, 0x2 ;  /* 0x00000002ff077424 */ /* 0x002fe200078e00ff */
[----:B------:R-:W-:Y:S01]  /*6590*/  MOV R5, R16 ;  /* 0x0000001000057202 */ /* 0x000fe20000000f00 */
[----:B------:R-:W-:-:S09]  /*65a0*/  IMAD.MOV.U32 R120, RZ, RZ, R172 ;  /* 0x000000ffff787224 */ /* 0x000fd200078e00ac */
[----:B------:R-:W-:Y:S05]  /*65b0*/  @!P2 BRA `(.L_x_255) ;  /* 0x000000040050a947 */ /* 0x000fea0003800000 */
[----:B------:R-:W-:-:S13]  /*65c0*/  ISETP.NE.AND P2, PT, R18, 0x3, PT ;  /* 0x000000031200780c */ /* 0x000fda0003f45270 */
[----:B------:R-:W-:Y:S05]  /*65d0*/  @!P2 BRA `(.L_x_256) ;  /* 0x000000000020a947 */ /* 0x000fea0003800000 */
[----:B------:R-:W-:-:S13]  /*65e0*/  ISETP.NE.AND P2, PT, R18, 0x2, PT ;  /* 0x000000021200780c */ /* 0x000fda0003f45270 */
[----:B------:R-:W-:Y:S01]  /*65f0*/  @!P2 IMAD.MOV.U32 R7, RZ, RZ, 0x3 ;  /* 0x00000003ff07a424 */ /* 0x000fe200078e00ff */
[----:B------:R-:W-:Y:S01]  /*6600*/  @!P2 MOV R120, R172 ;  /* 0x000000ac0078a202 */ /* 0x000fe20000000f00 */
[----:B------:R-:W-:Y:S02]  /*6610*/  @!P2 IMAD.MOV.U32 R5, RZ, RZ, R19 ;  /* 0x000000ffff05a224 */ /* 0x000fe400078e0013 */
[----:B------:R-:W-:Y:S02]  /*6620*/  @P2 VIADD R7, R18, 0x1 ;  /* 0x0000000112072836 */ /* 0x000fe40000000000 */
[----:B------:R-:W-:Y:S02]  /*6630*/  @P2 IMAD.MOV.U32 R120, RZ, RZ, R172 ;  /* 0x000000ffff782224 */ /* 0x000fe400078e00ac */
[----:B------:R-:W-:Y:S01]  /*6640*/  @P2 IMAD.MOV.U32 R5, RZ, RZ, R20 ;  /* 0x000000ffff052224 */ /* 0x000fe200078e0014 */
[----:B------:R-:W-:Y:S06]  /*6650*/  BRA `(.L_x_255) ;  /* 0x0000000400287947 */ /* 0x000fec0003800000 */
.L_x_256:
        /* <DEDUP_REMOVED lines=12> */
.L_x_258:
[----:B------:R-:W-:Y:S05]  /*6720*/  BSYNC.RECONVERGENT B2 ;  /* 0x0000000000027941 */ /* 0x000fea0003800200 */
.L_x_257:
        /* <DEDUP_REMOVED lines=57> */
[----:B------:R-:W-:-:S04]  /*6ac0*/  IMAD.WIDE.U32 R6, R7, -0x326172a9, RZ ;  /* 0xcd9e8d5707067825 */ /* 0x000fc800078e00ff */
[----:B------:R-:W-:Y:S01]  /*6ad0*/  IMAD.MOV.U32 R16, RZ, RZ, R6 ;  /* 0x000000ffff107224 */ /* 0x000fe200078e0006 */
[----:B------:R-:W-:Y:S01]  /*6ae0*/  LOP3.LUT R20, R8, UR5, R7, 0x96, !PT ;  /* 0x0000000508147c12 */ /* 0x000fe2000f8e9607 */
[----:B------:R-:W-:-:S07]  /*6af0*/  IMAD.MOV.U32 R7, RZ, RZ, RZ ;  /* 0x000000ffff077224 */ /* 0x000fce00078e00ff */
.L_x_255:
[----:B------:R-:W-:Y:S05]  /*6b00*/  BSYNC.RECONVERGENT B1 ;  /* 0x0000000000017941 */ /* 0x000fea0003800200 */
.L_x_254:
[----:B------:R-:W0:Y:S01]  /*6b10*/  LDC R176, c[0x0][0x404] ;  /* 0x00010100ffb07b82 */ /* 0x000e220000000800 */
[----:B------:R-:W-:Y:S01]  /*6b20*/  I2FP.F32.U32 R5, R5 ;  /* 0x0000000500057245 */ /* 0x000fe20000201000 */
[----:B------:R-:W-:Y:S01]  /*6b30*/  IMAD.MOV.U32 R177, RZ, RZ, 0x2f800000 ;  /* 0x2f800000ffb17424 */ /* 0x000fe200078e00ff */
[----:B------:R-:W-:Y:S01]  /*6b40*/  ISETP.NE.AND P3, PT, R7, 0x1, PT ;  /* 0x000000010700780c */ /* 0x000fe20003f65270 */
[----:B-----5:R-:W-:Y:S01]  /*6b50*/  IMAD.U32 R12, R116, 0x10000, RZ ;  /* 0x00010000740c7824 */ /* 0x020fe200078e00ff */
[----:B------:R-:W-:Y:S01]  /*6b60*/  LOP3.LUT R22, R22, 0xffffffef, RZ, 0xc0, !PT ;  /* 0xffffffef16167812 */ /* 0x000fe200078ec0ff */
[----:B------:R-:W-:Y:S01]  /*6b70*/  FFMA.FTZ R5, R5, R177, 1.1641532182693481445e-10 ;  /* 0x2f00000005057423 */ /* 0x000fe200000100b1 */
[----:B------:R-:W-:Y:S01]  /*6b80*/  BSSY.RECONVERGENT B1, `(.L_x_259) ;  /* 0x000005e000017945 */ /* 0x000fe20003800200 */
[----:B------:R-:W1:Y:S01]  /*6b90*/  LDC R146, c[0x0][0x408] ;  /* 0x00010200ff927b82 */ /* 0x000e620000000800 */
[----:B------:R-:W-:Y:S02]  /*6ba0*/  HFMA2 R6, -RZ, RZ, 0, 1.1920928955078125e-07 ;  /* 0x00000002ff067431 */ /* 0x000fe400000001ff */
[----:B------:R-:W-:Y:S01]  /*6bb0*/  IMAD.MOV.U32 R9, RZ, RZ, R16 ;  /* 0x000000ffff097224 */ /* 0x000fe200078e0010 */
[----:B0-----:R-:W-:-:S02]  /*6bc0*/  FSETP.GTU.FTZ.AND P2, PT, R5, R176, PT ;  /* 0x000000b00500720b */ /* 0x001fc40003f5c000 */
[----:B------:R-:W-:Y:S02]  /*6bd0*/  PRMT R5, R116, 0x7632, R5 ;  /* 0x0000763274057816 */ /* 0x000fe40000000005 */
[----:B------:R-:W-:Y:S01]  /*6be0*/  PLOP3.LUT P4, PT, P2, PT, PT, 0x8, 0x80 ;  /* 0x000000000080781c */ /* 0x000fe2000178e170 */
[----:B-1----:R-:W-:-:S05]  /*6bf0*/  FMUL.FTZ R12, R12, R146 ;  /* 0x000000920c0c7220 */ /* 0x002fca0000410000 */
[----:B------:R-:W-:-:S07]  /*6c00*/  FSEL R12, R12, RZ, !P2 ;  /* 0x000000ff0c0c7208 */ /* 0x000fce0005000000 */
        /* <DEDUP_REMOVED lines=10> */
.L_x_261:
        /* <DEDUP_REMOVED lines=12> */
.L_x_263:
[----:B------:R-:W-:Y:S05]  /*6d70*/  BSYNC.RECONVERGENT B2 ;  /* 0x0000000000027941 */ /* 0x000fea0003800200 */
.L_x_262:
        /* <DEDUP_REMOVED lines=52> */
[----:B------:R-:W-:Y:S01]  /*70c0*/  UIADD3 UR5, UPT, UPT, UR11, -0x695add53, URZ ;  /* 0x96a522ad0b057890 */ /* 0x000fe2000fffe0ff */
[----:B------:R-:W-:-:S03]  /*70d0*/  IMAD.MOV.U32 R9, RZ, RZ, R120 ;  /* 0x000000ffff097224 */ /* 0x000fc600078e0078 */
[----:B------:R-:W-:-:S04]  /*70e0*/  IMAD.WIDE.U32 R6, R6, -0x2daee0ad, RZ ;  /* 0xd2511f5306067825 */ /* 0x000fc800078e00ff */
[----:B------:R-:W-:Y:S01]  /*70f0*/  IMAD.MOV.U32 R120, RZ, RZ, R6 ;  /* 0x000000ffff787224 */ /* 0x000fe200078e0006 */
[----:B------:R-:W-:Y:S01]  /*7100*/  LOP3.LUT R19, R10, UR5, R7, 0x96, !PT ;  /* 0x000000050a137c12 */ /* 0x000fe2000f8e9607 */
[----:B------:R-:W-:Y:S01]  /*7110*/  IMAD.WIDE.U32 R6, R11, -0x326172a9, RZ ;  /* 0xcd9e8d570b067825 */ /* 0x000fe200078e00ff */
[----:B------:R-:W-:-:S03]  /*7120*/  UIADD3 UR5, UPT, UPT, UR10, -0x700cb87f, URZ ;  /* 0x8ff347810a057890 */ /* 0x000fc6000fffe0ff */
[----:B------:R-:W-:Y:S02]  /*7130*/  IMAD.MOV.U32 R16, RZ, RZ, R6 ;  /* 0x000000ffff107224 */ /* 0x000fe400078e0006 */
[----:B------:R-:W-:Y:S01]  /*7140*/  HFMA2 R6, -RZ, RZ, 0, 0 ;  /* 0x00000000ff067431 */ /* 0x000fe200000001ff */
[----:B------:R-:W-:-:S07]  /*7150*/  LOP3.LUT R20, R8, UR5, R7, 0x96, !PT ;  /* 0x0000000508147c12 */ /* 0x000fce000f8e9607 */
.L_x_260:
[----:B------:R-:W-:Y:S05]  /*7160*/  BSYNC.RECONVERGENT B1 ;  /* 0x0000000000017941 */ /* 0x000fea0003800200 */
.L_x_259:
[----:B------:R-:W-:Y:S01]  /*7170*/  I2FP.F32.U32 R7, R9 ;  /* 0x0000000900077245 */ /* 0x000fe20000201000 */
[----:B------:R-:W-:Y:S01]  /*7180*/  @P1 IMAD.U32 R13, R48, 0x10000, RZ ;  /* 0x00010000300d1824 */ /* 0x000fe200078e00ff */
[----:B------:R-:W-:Y:S01]  /*7190*/  ISETP.NE.AND P3, PT, R6, 0x1, PT ;  /* 0x000000010600780c */ /* 0x000fe20003f65270 */
[----:B------:R-:W-:Y:S01]  /*71a0*/  BSSY.RECONVERGENT B1, `(.L_x_264) ;  /* 0x0000061000017945 */ /* 0x000fe20003800200 */
[----:B------:R-:W-:Y:S02]  /*71b0*/  IMAD.MOV.U32 R9, RZ, RZ, R16 ;  /* 0x000000ffff097224 */ /* 0x000fe400078e0010 */
[----:B------:R-:W-:-:S05]  /*71c0*/  FFMA.FTZ R7, R7, R177, 1.1641532182693481445e-10 ;  /* 0x2f00000007077423 */ /* 0x000fca00000100b1 */
[----:B------:R-:W-:Y:S01]  /*71d0*/  FSETP.GTU.FTZ.AND P2, PT, R7, R176, PT ;  /* 0x000000b00700720b */ /* 0x000fe20003f5c000 */
[----:B------:R-:W-:-:S04]  /*71e0*/  IMAD.U32 R7, R52, 0x10000, RZ ;  /* 0x0001000034077824 */ /* 0x000fc800078e00ff */
[----:B------:R-:W-:-:S05]  /*71f0*/  FMUL.FTZ R7, R7, R146 ;  /* 0x0000009207077220 */ /* 0x000fca0000410000 */
[----:B------:R-:W-:-:S05]  /*7200*/  FSEL R7, R7, RZ, !P2 ;  /* 0x000000ff07077208 */ /* 0x000fca0005000000 */
[----:B------:R-:W-:Y:S01]  /*7210*/  FADD.FTZ R12, R12, R7 ;  /* 0x000000070c0c7221 */ /* 0x000fe20000010000 */
[----:B------:R-:W-:-:S03]  /*7220*/  MOV R7, 0x2 ;  /* 0x0000000200077802 */ /* 0x000fc60000000f00 */
[--C-:B------:R-:W-:Y:S01]  /*7230*/  @P1 FADD.FTZ R13, R13, R12.reuse ;  /* 0x0000000c0d0d1221 */ /* 0x100fe20000010000 */
[----:B------:R-:W-:Y:S01]  /*7240*/  @!P1 IMAD.MOV.U32 R13, RZ, RZ, R12 ;  /* 0x000000ffff0d9224 */ /* 0x000fe200078e000c */
[----:B------:R-:W-:-:S04]  /*7250*/  SEL R12, RZ, 0x1, P2 ;  /* 0x00000001ff0c7807 */ /* 0x000fc80001000000 */
        /* <DEDUP_REMOVED lines=10> */
.L_x_266:
        /* <DEDUP_REMOVED lines=12> */
.L_x_268:
[----:B------:R-:W-:Y:S05]  /*73c0*/  BSYNC.RECONVERGENT B2 ;  /* 0x0000000000027941 */ /* 0x000fea0003800200 */
.L_x_267:
        /* <DEDUP_REMOVED lines=62> */
.L_x_265:
[----:B------:R-:W-:Y:S05]  /*77b0*/  BSYNC.RECONVERGENT B1 ;  /* 0x0000000000017941 */ /* 0x000fea0003800200 */
.L_x_264:
[----:B------:R-:W-:Y:S01]  /*77c0*/  I2FP.F32.U32 R6, R9 ;  /* 0x0000000900067245 */ /* 0x000fe20000201000 */
[----:B------:R-:W-:Y:S01]  /*77d0*/  IMAD.U32 R5, R5, 0x10000, RZ ;  /* 0x0001000005057824 */ /* 0x000fe200078e00ff */
[----:B------:R-:W-:Y:S01]  /*77e0*/  ISETP.NE.AND P3, PT, R7, 0x1, PT ;  /* 0x000000010700780c */ /* 0x000fe20003f65270 */
[----:B------:R-:W-:Y:S01]  /*77f0*/  BSSY.RECONVERGENT B1, `(.L_x_269) ;  /* 0x000005e000017945 */ /* 0x000fe20003800200 */
[----:B------:R-:W-:Y:S01]  /*7800*/  LOP3.LUT R22, R22, 0xfffffff7, RZ, 0xc0, !PT ;  /* 0xfffffff716167812 */ /* 0x000fe200078ec0ff */
[----:B------:R-:W-:Y:S01]  /*7810*/  FFMA.FTZ R6, R6, R177, 1.1641532182693481445e-10 ;  /* 0x2f00000006067423 */ /* 0x000fe200000100b1 */
[----:B------:R-:W-:Y:S01]  /*7820*/  FMUL.FTZ R5, R5, R146 ;  /* 0x0000009205057220 */ /* 0x000fe20000410000 */
[----:B------:R-:W-:-:S03]  /*7830*/  IMAD.MOV.U32 R9, RZ, RZ, R16 ;  /* 0x000000ffff097224 */ /* 0x000fc600078e0010 */
[----:B------:R-:W-:Y:S01]  /*7840*/  FSETP.GTU.FTZ.AND P2, PT, R6, R176, PT ;  /* 0x000000b00600720b */ /* 0x000fe20003f5c000 */
[----:B------:R-:W-:-:S03]  /*7850*/  IMAD.MOV.U32 R6, RZ, RZ, 0x2 ;  /* 0x00000002ff067424 */ /* 0x000fc600078e00ff */
[----:B------:R-:W-:Y:S02]  /*7860*/  PLOP3.LUT P4, PT, P2, PT, PT, 0x8, 0x80 ;  /* 0x000000000080781c */ /* 0x000fe4000178e170 */
[----:B------:R-:W-:-:S11]  /*7870*/  FSEL R5, R5, RZ, !P2 ;  /* 0x000000ff05057208 */ /* 0x000fd60005000000 */
        /* <DEDUP_REMOVED lines=10> */
.L_x_271:
        /* <DEDUP_REMOVED lines=12> */
.L_x_273:
[----:B------:R-:W-:Y:S05]  /*79e0*/  BSYNC.RECONVERGENT B2 ;  /* 0x0000000000027941 */ /* 0x000fea0003800200 */
.L_x_272:
        /* <DEDUP_REMOVED lines=62> */
.L_x_270:
[----:B------:R-:W-:Y:S05]  /*7dd0*/  BSYNC.RECONVERGENT B1 ;  /* 0x0000000000017941 */ /* 0x000fea0003800200 */
.L_x_269:
[----:B------:R-:W-:Y:S01]  /*7de0*/  I2FP.F32.U32 R7, R9 ;  /* 0x0000000900077245 */ /* 0x000fe20000201000 */
[----:B------:R-:W-:Y:S01]  /*7df0*/  BSSY.RECONVERGENT B1, `(.L_x_274) ;  /* 0x0000065000017945 */ /* 0x000fe20003800200 */
[----:B------:R-:W-:-:S03]  /*7e00*/  ISETP.NE.AND P3, PT, R6, 0x1, PT ;  /* 0x000000010600780c */ /* 0x000fc60003f65270 */
[----:B------:R-:W-:-:S05]  /*7e10*/  FFMA.FTZ R7, R7, R177, 1.1641532182693481445e-10 ;  /* 0x2f00000007077423 */ /* 0x000fca00000100b1 */
[----:B------:R-:W-:Y:S02]  /*7e20*/  FSETP.GTU.FTZ.AND P2, PT, R7, R176, PT ;  /* 0x000000b00700720b */ /* 0x000fe40003f5c000 */
[----:B------:R-:W-:Y:S02]  /*7e30*/  PRMT R7, R52, 0x7632, R7 ;  /* 0x0000763234077816 */ /* 0x000fe40000000007 */
[----:B------:R-:W-:-:S03]  /*7e40*/  SEL R11, RZ, 0x1, P2 ;  /* 0x00000001ff0b7807 */ /* 0x000fc60001000000 */
[----:B------:R-:W-:-:S04]  /*7e50*/  IMAD.U32 R7, R7, 0x10000, RZ ;  /* 0x0001000007077824 */ /* 0x000fc800078e00ff */
[----:B------:R-:W-:-:S05]  /*7e60*/  FMUL.FTZ R7, R7, R146 ;  /* 0x0000009207077220 */ /* 0x000fca0000410000 */
[----:B------:R-:W-:-:S05]  /*7e70*/  FSEL R7, R7, RZ, !P2 ;  /* 0x000000ff07077208 */ /* 0x000fca0005000000 */
[--C-:B------:R-:W-:Y:S01]  /*7e80*/  FADD.FTZ R5, R5, R7.reuse ;  /* 0x0000000705057221 */ /* 0x100fe20000010000 */
[----:B------:R-:W-:-:S04]  /*7e90*/  @P1 PRMT R7, R48, 0x7632, R7 ;  /* 0x0000763230071816 */ /* 0x000fc80000000007 */
[----:B------:R-:W-:-:S05]  /*7ea0*/  @P1 SHF.L.U32 R7, R7, 0x10, RZ ;  /* 0x0000001007071819 */ /* 0x000fca00000006ff */
[----:B------:R-:W-:Y:S01]  /*7eb0*/  @P1 FADD.FTZ R38, R5, R7 ;  /* 0x0000000705261221 */ /* 0x000fe20000010000 */
[----:B------:R-:W-:Y:S02]  /*7ec0*/  @!P1 IMAD.MOV.U32 R38, RZ, RZ, R5 ;  /* 0x000000ffff269224 */ /* 0x000fe400078e0005 */
[----:B------:R-:W-:Y:S02]  /*7ed0*/  IMAD.MOV.U32 R7, RZ, RZ, 0x2 ;  /* 0x00000002ff077424 */ /* 0x000fe400078e00ff */
[----:B------:R-:W-:Y:S01]  /*7ee0*/  IMAD.MOV.U32 R5, RZ, RZ, R16 ;  /* 0x000000ffff057224 */ /* 0x000fe200078e0010 */
        /* <DEDUP_REMOVED lines=10> */
.L_x_276:
        /* <DEDUP_REMOVED lines=12> */
.L_x_278:
[----:B------:R-:W-:Y:S05]  /*8050*/  BSYNC.RECONVERGENT B2 ;  /* 0x0000000000027941 */ /* 0x000fea0003800200 */
.L_x_277:
        /* <DEDUP_REMOVED lines=62> */
.L_x_275:
[----:B------:R-:W-:Y:S05]  /*8440*/  BSYNC.RECONVERGENT B1 ;  /* 0x0000000000017941 */ /* 0x000fea0003800200 */
.L_x_274:
[----:B------:R-:W-:Y:S01]  /*8450*/  I2FP.F32.U32 R5, R5 ;  /* 0x0000000500057245 */ /* 0x000fe20000201000 */
[----:B------:R-:W-:Y:S01]  /*8460*/  BSSY.RECONVERGENT B1, `(.L_x_279) ;  /* 0x0000061000017945 */ /* 0x000fe20003800200 */
[----:B------:R-:W-:Y:S01]  /*8470*/  ISETP.NE.AND P2, PT, R7, 0x1, PT ;  /* 0x000000010700780c */ /* 0x000fe20003f45270 */
[----:B------:R-:W-:Y:S01]  /*8480*/  HFMA2 R6, -RZ, RZ, 0, 1.1920928955078125e-07 ;  /* 0x00000002ff067431 */ /* 0x000fe200000001ff */
[----:B------:R-:W-:Y:S01]  /*8490*/  LOP3.LUT R22, R22, 0xfffffffb, RZ, 0xc0, !PT ;  /* 0xfffffffb16167812 */ /* 0x000fe200078ec0ff */
[----:B------:R-:W-:Y:S01]  /*84a0*/  FFMA.FTZ R5, R5, R177, 1.1641532182693481445e-10 ;  /* 0x2f00000005057423 */ /* 0x000fe200000100b1 */
[----:B------:R-:W-:-:S04]  /*84b0*/  IMAD.MOV.U32 R9, RZ, RZ, R16 ;  /* 0x000000ffff097224 */ /* 0x000fc800078e0010 */
[----:B------:R-:W-:Y:S01]  /*84c0*/  FSETP.GTU.FTZ.AND P3, PT, R5, R176, PT ;  /* 0x000000b00500720b */ /* 0x000fe20003f7c000 */
[----:B------:R-:W-:-:S04]  /*84d0*/  IMAD.U32 R5, R117, 0x10000, RZ ;  /* 0x0001000075057824 */ /* 0x000fc800078e00ff */
[----:B------:R-:W-:-:S05]  /*84e0*/  FMUL.FTZ R5, R5, R146 ;  /* 0x0000009205057220 */ /* 0x000fca0000410000 */
[----:B------:R-:W-:Y:S02]  /*84f0*/  FSEL R10, R5, RZ, !P3 ;  /* 0x000000ff050a7208 */ /* 0x000fe40005800000 */
[----:B------:R-:W-:Y:S02]  /*8500*/  PLOP3.LUT P3, PT, P3, PT, PT, 0x8, 0x80 ;  /* 0x000000000080781c */ /* 0x000fe40001f6e170 */
[----:B------:R-:W-:-:S11]  /*8510*/  PRMT R5, R117, 0x7632, R5 ;  /* 0x0000763275057816 */ /* 0x000fd60000000005 */
        /* <DEDUP_REMOVED lines=10> */
.L_x_281:
        /* <DEDUP_REMOVED lines=12> */
.L_x_283:
[----:B------:R-:W-:Y:S05]  /*8680*/  BSYNC.RECONVERGENT B2 ;  /* 0x0000000000027941 */ /* 0x000fea0003800200 */
.L_x_282:
        /* <DEDUP_REMOVED lines=62> */
.L_x_280:
[----:B------:R-:W-:Y:S05]  /*8a70*/  BSYNC.RECONVERGENT B1 ;  /* 0x0000000000017941 */ /* 0x000fea0003800200 */
.L_x_279:
[----:B------:R-:W-:Y:S01]  /*8a80*/  I2FP.F32.U32 R7, R9 ;  /* 0x0000000900077245 */ /* 0x000fe20000201000 */
[----:B------:R-:W-:Y:S01]  /*8a90*/  @P1 IMAD.U32 R37, R49, 0x10000, RZ ;  /* 0x0001000031251824 */ /* 0x000fe200078e00ff */
        /* <DEDUP_REMOVED lines=11> */
[----:B------:R-:W-:Y:S02]  /*8b50*/  SEL R10, RZ, 0x1, P2 ;  /* 0x00000001ff0a7807 */ /* 0x000fe40001000000 */
[----:B------:R-:W-:Y:S02]  /*8b60*/  ISETP.NE.AND P2, PT, R6, 0x1, PT ;  /* 0x000000010600780c */ /* 0x000fe40003f45270 */
[----:B------:R-:W-:-:S11]  /*8b70*/  F2FP.BF16.F32.PACK_AB R117, RZ, R37 ;  /* 0x00000025ff75723e */ /* 0x000fd600000010ff */
[----:B------:R-:W-:Y:S05]  /*8b80*/  @!P2 BRA `(.L_x_285) ;  /* 0x00000004004ca947 */ /* 0x000fea0003800000 */
        /* <DEDUP_REMOVED lines=8> */
.L_x_286:
        /* <DEDUP_REMOVED lines=12> */
.L_x_288:
[----:B------:R-:W-:Y:S05]  /*8cd0*/  BSYNC.RECONVERGENT B2 ;  /* 0x0000000000027941 */ /* 0x000fea0003800200 */
.L_x_287:
        /* <DEDUP_REMOVED lines=62> */
.L_x_285:
[----:B------:R-:W-:Y:S05]  /*90c0*/  BSYNC.RECONVERGENT B1 ;  /* 0x0000000000017941 */ /* 0x000fea0003800200 */
.L_x_284:
[----:B------:R-:W-:Y:S01]  /*90d0*/  I2FP.F32.U32 R6, R9 ;  /* 0x0000000900067245 */ /* 0x000fe20000201000 */
[----:B------:R-:W-:Y:S01]  /*90e0*/  IMAD.U32 R5, R5, 0x10000, RZ ;  /* 0x0001000005057824 */ /* 0x000fe200078e00ff */
[----:B------:R-:W-:Y:S01]  /*90f0*/  LOP3.LUT R22, R22, 0xfffffffd, RZ, 0xc0, !PT ;  /* 0xfffffffd16167812 */ /* 0x000fe200078ec0ff */
[----:B------:R-:W-:Y:S01]  /*9100*/  BSSY.RECONVERGENT B1, `(.L_x_289) ;  /* 0x000005e000017945 */ /* 0x000fe20003800200 */
[----:B------:R-:W-:Y:S02]  /*9110*/  IMAD.MOV.U32 R9, RZ, RZ, R16 ;  /* 0x000000ffff097224 */ /* 0x000fe400078e0010 */
[----:B------:R-:W-:Y:S01]  /*9120*/  FFMA.FTZ R6, R6, R177, 1.1641532182693481445e-10 ;  /* 0x2f00000006067423 */ /* 0x000fe200000100b1 */
[----:B------:R-:W-:-:S04]  /*9130*/  FMUL.FTZ R5, R5, R146 ;  /* 0x0000009205057220 */ /* 0x000fc80000410000 */
[----:B------:R-:W-:Y:S01]  /*9140*/  FSETP.GTU.FTZ.AND P2, PT, R6, R176, PT ;  /* 0x000000b00600720b */ /* 0x000fe20003f5c000 */
[----:B------:R-:W-:-:S03]  /*9150*/  IMAD.MOV.U32 R6, RZ, RZ, 0x2 ;  /* 0x00000002ff067424 */ /* 0x000fc600078e00ff */
[----:B------:R-:W-:Y:S02]  /*9160*/  FSEL R5, R5, RZ, !P2 ;  /* 0x000000ff05057208 */ /* 0x000fe40005000000 */
[----:B------:R-:W-:-:S13]  /*9170*/  PLOP3.LUT P2, PT, P2, PT, PT, 0x8, 0x80 ;  /* 0x000000000080781c */ /* 0x000fda000174e170 */
[----:B------:R-:W-:Y:S02]  /*9180*/  @P2 LOP3.LUT R22, R22, 0x2, RZ, 0xfc, !PT ;  /* 0x0000000216162812 */ /* 0x000fe400078efcff */
[----:B------:R-:W-:-:S13]  /*9190*/  ISETP.NE.AND P2, PT, R7, 0x1, PT ;  /* 0x000000010700780c */ /* 0x000fda0003f45270 */
[----:B------:R-:W-:Y:S05]  /*91a0*/  @!P2 BRA `(.L_x_290) ;  /* 0x00000004004ca947 */ /* 0x000fea0003800000 */
        /* <DEDUP_REMOVED lines=8> */
.L_x_291:
        /* <DEDUP_REMOVED lines=12> */
.L_x_293:
[----:B------:R-:W-:Y:S05]  /*92f0*/  BSYNC.RECONVERGENT B2 ;  /* 0x0000000000027941 */ /* 0x000fea0003800200 */
.L_x_292:
        /* <DEDUP_REMOVED lines=62> */
.L_x_290:
[----:B------:R-:W-:Y:S05]  /*96e0*/  BSYNC.RECONVERGENT B1 ;  /* 0x0000000000017941 */ /* 0x000fea0003800200 */
.L_x_289:
[----:B------:R-:W-:Y:S01]  /*96f0*/  I2FP.F32.U32 R7, R9 ;  /* 0x0000000900077245 */ /* 0x000fe20000201000 */
[----:B------:R-:W-:Y:S04]  /*9700*/  BSSY.RECONVERGENT B1, `(.L_x_294) ;  /* 0x0000065000017945 */ /* 0x000fe80003800200 */
[----:B------:R-:W-:-:S05]  /*9710*/  FFMA.FTZ R7, R7, R177, 1.1641532182693481445e-10 ;  /* 0x2f00000007077423 */ /* 0x000fca00000100b1 */
[----:B------:R-:W-:Y:S02]  /*9720*/  FSETP.GTU.FTZ.AND P2, PT, R7, R176, PT ;  /* 0x000000b00700720b */ /* 0x000fe40003f5c000 */
[----:B------:R-:W-:Y:S02]  /*9730*/  PRMT R7, R53, 0x7632, R7 ;  /* 0x0000763235077816 */ /* 0x000fe40000000007 */
[----:B------:R-:W-:-:S03]  /*9740*/  SEL R9, RZ, 0x1, P2 ;  /* 0x00000001ff097807 */ /* 0x000fc60001000000 */
[----:B------:R-:W-:-:S04]  /*9750*/  IMAD.U32 R7, R7, 0x10000, RZ ;  /* 0x0001000007077824 */ /* 0x000fc800078e00ff */
[----:B------:R-:W-:-:S05]  /*9760*/  FMUL.FTZ R7, R7, R146 ;  /* 0x0000009207077220 */ /* 0x000fca0000410000 */
[----:B------:R-:W-:Y:S02]  /*9770*/  FSEL R7, R7, RZ, !P2 ;  /* 0x000000ff07077208 */ /* 0x000fe40005000000 */
[----:B------:R-:W-:-:S03]  /*9780*/  ISETP.NE.AND P2, PT, R6, 0x1, PT ;  /* 0x000000010600780c */ /* 0x000fc60003f45270 */
        /* <DEDUP_REMOVED lines=17> */
.L_x_296:
        /* <DEDUP_REMOVED lines=12> */
.L_x_298:
[----:B------:R-:W-:Y:S05]  /*9960*/  BSYNC.RECONVERGENT B2 ;  /* 0x0000000000027941 */ /* 0x000fea0003800200 */
.L_x_297:
        /* <DEDUP_REMOVED lines=62> */
.L_x_295:
[----:B------:R-:W-:Y:S05]  /*9d50*/  BSYNC.RECONVERGENT B1 ;  /* 0x0000000000017941 */ /* 0x000fea0003800200 */
.L_x_294:
[----:B------:R-:W-:Y:S01]  /*9d60*/  I2FP.F32.U32 R5, R5 ;  /* 0x0000000500057245 */ /* 0x000fe20000201000 */
[----:B------:R-:W-:Y:S01]  /*9d70*/  IMAD.U32 R8, R118, 0x10000, RZ ;  /* 0x0001000076087824 */ /* 0x000fe200078e00ff */
[----:B------:R-:W-:Y:S01]  /*9d80*/  ISETP.NE.AND P3, PT, R7, 0x1, PT ;  /* 0x000000010700780c */ /* 0x000fe20003f65270 */
[----:B------:R-:W-:Y:S01]  /*9d90*/  BSSY.RECONVERGENT B1, `(.L_x_299) ;  /* 0x000005d000017945 */ /* 0x000fe20003800200 */
[----:B------:R-:W-:Y:S02]  /*9da0*/  HFMA2 R6, -RZ, RZ, 0, 1.1920928955078125e-07 ;  /* 0x00000002ff067431 */ /* 0x000fe400000001ff */
[----:B------:R-:W-:Y:S01]  /*9db0*/  FFMA.FTZ R5, R5, R177, 1.1641532182693481445e-10 ;  /* 0x2f00000005057423 */ /* 0x000fe200000100b1 */
[----:B------:R-:W-:-:S04]  /*9dc0*/  FMUL.FTZ R8, R8, R146 ;  /* 0x0000009208087220 */ /* 0x000fc80000410000 */
[----:B------:R-:W-:Y:S02]  /*9dd0*/  FSETP.GTU.FTZ.AND P2, PT, R5, R176, PT ;  /* 0x000000b00500720b */ /* 0x000fe40003f5c000 */
[----:B------:R-:W-:Y:S01]  /*9de0*/  PRMT R5, R118, 0x7632, R5 ;  /* 0x0000763276057816 */ /* 0x000fe20000000005 */
[----:B------:R-:W-:Y:S01]  /*9df0*/  IMAD.MOV.U32 R118, RZ, RZ, R16 ;  /* 0x000000ffff767224 */ /* 0x000fe200078e0010 */
[----:B------:R-:W-:Y:S02]  /*9e00*/  FSEL R8, R8, RZ, !P2 ;  /* 0x000000ff08087208 */ /* 0x000fe40005000000 */
[----:B------:R-:W-:Y:S01]  /*9e10*/  PLOP3.LUT P2, PT, P2, PT, PT, 0x8, 0x80 ;  /* 0x000000000080781c */ /* 0x000fe2000174e170 */
[----:B------:R-:W-:-:S12]  /*9e20*/  @!P3 BRA `(.L_x_300) ;  /* 0x00000004004cb947 */ /* 0x000fd80003800000 */
        /* <DEDUP_REMOVED lines=8> */
.L_x_301:
        /* <DEDUP_REMOVED lines=12> */
.L_x_303:
[----:B------:R-:W-:Y:S05]  /*9f70*/  BSYNC.RECONVERGENT B2 ;  /* 0x0000000000027941 */ /* 0x000fea0003800200 */
.L_x_302:
        /* <DEDUP_REMOVED lines=62> */
.L_x_300:
[----:B------:R-:W-:Y:S05]  /*a360*/  BSYNC.RECONVERGENT B1 ;  /* 0x0000000000017941 */ /* 0x000fea0003800200 */
.L_x_299:
        /* <DEDUP_REMOVED lines=25> */
.L_x_306:
        /* <DEDUP_REMOVED lines=12> */
.L_x_308:
[----:B------:R-:W-:Y:S05]  /*a5c0*/  BSYNC.RECONVERGENT B2 ;  /* 0x0000000000027941 */ /* 0x000fea0003800200 */
.L_x_307:
        /* <DEDUP_REMOVED lines=62> */
.L_x_305:
[----:B------:R-:W-:Y:S05]  /*a9b0*/  BSYNC.RECONVERGENT B1 ;  /* 0x0000000000017941 */ /* 0x000fea0003800200 */
.L_x_304:
[----:B------:R-:W-:Y:S01]  /*a9c0*/  I2FP.F32.U32 R6, R123 ;  /* 0x0000007b00067245 */ /* 0x000fe20000201000 */
[----:B------:R-:W-:Y:S01]  /*a9d0*/  IMAD.U32 R5, R5, 0x10000, RZ ;  /* 0x0001000005057824 */ /* 0x000fe200078e00ff */
[----:B------:R-:W-:Y:S01]  /*a9e0*/  ISETP.NE.AND P4, PT, R7, 0x1, PT ;  /* 0x000000010700780c */ /* 0x000fe20003f85270 */
[----:B------:R-:W-:Y:S01]  /*a9f0*/  BSSY.RECONVERGENT B1, `(.L_x_309) ;  /* 0x000005c000017945 */ /* 0x000fe20003800200 */
[----:B------:R-:W-:Y:S02]  /*aa00*/  IMAD.MOV.U32 R123, RZ, RZ, R16 ;  /* 0x000000ffff7b7224 */ /* 0x000fe400078e0010 */
[----:B------:R-:W-:Y:S01]  /*aa10*/  FFMA.FTZ R6, R6, R177, 1.1641532182693481445e-10 ;  /* 0x2f00000006067423 */ /* 0x000fe200000100b1 */
[----:B------:R-:W-:-:S04]  /*aa20*/  FMUL.FTZ R5, R5, R146 ;  /* 0x0000009205057220 */ /* 0x000fc80000410000 */
[----:B------:R-:W-:Y:S01]  /*aa30*/  FSETP.GTU.FTZ.AND P3, PT, R6, R176, PT ;  /* 0x000000b00600720b */ /* 0x000fe20003f7c000 */
[----:B------:R-:W-:-:S03]  /*aa40*/  IMAD.MOV.U32 R6, RZ, RZ, 0x2 ;  /* 0x00000002ff067424 */ /* 0x000fc600078e00ff */
[----:B------:R-:W-:Y:S02]  /*aa50*/  FSEL R5, R5, RZ, !P3 ;  /* 0x000000ff05057208 */ /* 0x000fe40005800000 */
[----:B------:R-:W-:Y:S01]  /*aa60*/  PLOP3.LUT P3, PT, P3, PT, PT, 0x8, 0x80 ;  /* 0x000000000080781c */ /* 0x000fe20001f6e170 */
[----:B------:R-:W-:-:S12]  /*aa70*/  @!P4 BRA `(.L_x_310) ;  /* 0x00000004004cc947 */ /* 0x000fd80003800000 */
        /* <DEDUP_REMOVED lines=8> */
.L_x_311:
        /* <DEDUP_REMOVED lines=12> */
.L_x_313:
[----:B------:R-:W-:Y:S05]  /*abc0*/  BSYNC.RECONVERGENT B2 ;  /* 0x0000000000027941 */ /* 0x000fea0003800200 */
.L_x_312:
        /* <DEDUP_REMOVED lines=62> */
.L_x_310:
[----:B------:R-:W-:Y:S05]  /*afb0*/  BSYNC.RECONVERGENT B1 ;  /* 0x0000000000017941 */ /* 0x000fea0003800200 */
.L_x_309:
[----:B------:R-:W-:Y:S01]  /*afc0*/  I2FP.F32.U32 R7, R123 ;  /* 0x0000007b00077245 */ /* 0x000fe20000201000 */
[----:B------:R-:W-:Y:S01]  /*afd0*/  BSSY.RECONVERGENT B1, `(.L_x_314) ;  /* 0x0000065000017945 */ /* 0x000fe20003800200 */
[----:B------:R-:W-:-:S03]  /*afe0*/  IMAD.MOV.U32 R135, RZ, RZ, 0x2 ;  /* 0x00000002ff877424 */ /* 0x000fc600078e00ff */
[----:B------:R-:W-:-:S05]  /*aff0*/  FFMA.FTZ R7, R7, R177, 1.1641532182693481445e-10 ;  /* 0x2f00000007077423 */ /* 0x000fca00000100b1 */
[----:B------:R-:W-:Y:S02]  /*b000*/  FSETP.GTU.FTZ.AND P4, PT, R7, R176, PT ;  /* 0x000000b00700720b */ /* 0x000fe40003f9c000 */
[----:B------:R-:W-:-:S05]  /*b010*/  PRMT R7, R54, 0x7632, R7 ;  /* 0x0000763236077816 */ /* 0x000fca0000000007 */
[----:B------:R-:W-:-:S04]  /*b020*/  IMAD.U32 R7, R7, 0x10000, RZ ;  /* 0x0001000007077824 */ /* 0x000fc800078e00ff */
[----:B------:R-:W-:-:S05]  /*b030*/  FMUL.FTZ R7, R7, R146 ;  /* 0x0000009207077220 */ /* 0x000fca0000410000 */
[----:B------:R-:W-:-:S05]  /*b040*/  FSEL R7, R7, RZ, !P4 ;  /* 0x000000ff07077208 */ /* 0x000fca0006000000 */
[--C-:B------:R-:W-:Y:S01]  /*b050*/  FADD.FTZ R5, R5, R7.reuse ;  /* 0x0000000705057221 */ /* 0x100fe20000010000 */
[----:B------:R-:W-:-:S04]  /*b060*/  @P1 PRMT R7, R50, 0x7632, R7 ;  /* 0x0000763232071816 */ /* 0x000fc80000000007 */
[----:B------:R-:W-:-:S05]  /*b070*/  @P1 SHF.L.U32 R7, R7, 0x10, RZ ;  /* 0x0000001007071819 */ /* 0x000fca00000006ff */
[----:B------:R-:W-:Y:S01]  /*b080*/  @P1 FADD.FTZ R134, R5, R7 ;  /* 0x0000000705861221 */ /* 0x000fe20000010000 */
[----:B------:R-:W-:Y:S01]  /*b090*/  SEL R7, RZ, 0x1, P4 ;  /* 0x00000001ff077807 */ /* 0x000fe20002000000 */
[----:B------:R-:W-:Y:S01]  /*b0a0*/  @!P1 IMAD.MOV.U32 R134, RZ, RZ, R5 ;  /* 0x000000ffff869224 */ /* 0x000fe200078e0005 */
[----:B------:R-:W-:Y:S01]  /*b0b0*/  ISETP.NE.AND P4, PT, R6, 0x1, PT ;  /* 0x000000010600780c */ /* 0x000fe20003f85270 */
[----:B------:R-:W-:-:S03]  /*b0c0*/  IMAD.MOV.U32 R5, RZ, RZ, R16 ;  /* 0x000000ffff057224 */ /* 0x000fc600078e0010 */
[----:B------:R-:W-:-:S09]  /*b0d0*/  F2FP.BF16.F32.PACK_AB R123, RZ, R134 ;  /* 0x00000086ff7b723e */ /* 0x000fd200000010ff */
        /* <DEDUP_REMOVED lines=9> */
.L_x_316:
        /* <DEDUP_REMOVED lines=12> */
.L_x_318:
[----:B------:R-:W-:Y:S05]  /*b230*/  BSYNC.RECONVERGENT B2 ;  /* 0x0000000000027941 */ /* 0x000fea0003800200 */
.L_x_317:
        /* <DEDUP_REMOVED lines=61> */
[----:B------:R-:W-:-:S07]  /*b610*/  LOP3.LUT R20, R18, UR5, R173, 0x96, !PT ;  /* 0x0000000512147c12 */ /* 0x000fce000f8e96ad */
.L_x_315:
[----:B------:R-:W-:Y:S05]  /*b620*/  BSYNC.RECONVERGENT B1 ;  /* 0x0000000000017941 */ /* 0x000fea0003800200 */
.L_x_314:
        /* <DEDUP_REMOVED lines=21> */
.L_x_321:
        /* <DEDUP_REMOVED lines=12> */
.L_x_323:
[----:B------:R-:W-:Y:S05]  /*b840*/  BSYNC.RECONVERGENT B2 ;  /* 0x0000000000027941 */ /* 0x000fea0003800200 */
.L_x_322:
        /* <DEDUP_REMOVED lines=62> */
.L_x_320:
[----:B------:R-:W-:Y:S05]  /*bc30*/  BSYNC.RECONVERGENT B1 ;  /* 0x0000000000017941 */ /* 0x000fea0003800200 */
.L_x_319:
[----:B------:R-:W-:Y:S01]  /*bc40*/  I2FP.F32.U32 R119, R119 ;  /* 0x0000007700777245 */ /* 0x000fe20000201000 */
[----:B------:R-:W-:Y:S01]  /*bc50*/  IMAD.U32 R135, R55, 0x10000, RZ ;  /* 0x0001000037877824 */ /* 0x000fe200078e00ff */
[----:B------:R-:W-:Y:S01]  /*bc60*/  BSSY.RECONVERGENT B1, `(.L_x_324) ;  /* 0x0000063000017945 */ /* 0x000fe20003800200 */
[----:B------:R-:W-:Y:S01]  /*bc70*/  MOV R172, 0x2 ;  /* 0x0000000200ac7802 */ /* 0x000fe20000000f00 */
[----:B------:R-:W-:Y:S02]  /*bc80*/  IMAD.MOV.U32 R174, RZ, RZ, R16 ;  /* 0x000000ffffae7224 */ /* 0x000fe400078e0010 */
[----:B------:R-:W-:Y:S01]  /*bc90*/  FFMA.FTZ R119, R119, R177, 1.1641532182693481445e-10 ;  /* 0x2f00000077777423 */ /* 0x000fe200000100b1 */
[----:B------:R-:W-:-:S04]  /*bca0*/  FMUL.FTZ R135, R135, R146 ;  /* 0x0000009287877220 */ /* 0x000fc80000410000 */
[----:B------:R-:W-:-:S04]  /*bcb0*/  FSETP.GTU.FTZ.AND P5, PT, R119, R176, PT ;  /* 0x000000b07700720b */ /* 0x000fc80003fbc000 */
[----:B------:R-:W-:Y:S02]  /*bcc0*/  FSEL R135, R135, RZ, !P5 ;  /* 0x000000ff87877208 */ /* 0x000fe40006800000 */
[----:B------:R-:W-:Y:S02]  /*bcd0*/  SEL R119, RZ, 0x1, P5 ;  /* 0x00000001ff777807 */ /* 0x000fe40002800000 */
[----:B------:R-:W-:Y:S01]  /*bce0*/  ISETP.NE.AND P5, PT, R18, 0x1, PT ;  /* 0x000000011200780c */ /* 0x000fe20003fa5270 */
[----:B------:R-:W-:Y:S01]  /*bcf0*/  FADD.FTZ R6, R6, R135 ;  /* 0x0000008706067221 */ /* 0x000fe20000010000 */
[----:B------:R-:W-:-:S04]  /*bd00*/  @P1 IMAD.U32 R135, R51, 0x10000, RZ ;  /* 0x0001000033871824 */ /* 0x000fc800078e00ff */
[--C-:B------:R-:W-:Y:S01]  /*bd10*/  @P1 FADD.FTZ R135, R135, R6.reuse ;  /* 0x0000000687871221 */ /* 0x100fe20000010000 */
[--C-:B------:R-:W-:Y:S01]  /*bd20*/  @!P1 IMAD.MOV.U32 R135, RZ, RZ, R6.reuse ;  /* 0x000000ffff879224 */ /* 0x100fe200078e0006 */
[----:B------:R-:W-:-:S04]  /*bd30*/  PRMT R6, R119, 0x7610, R6 ;  /* 0x0000761077067816 */ /* 0x000fc80000000006 */
        /* <DEDUP_REMOVED lines=10> */
.L_x_326:
        /* <DEDUP_REMOVED lines=12> */
.L_x_328:
[----:B------:R-:W-:Y:S05]  /*bea0*/  BSYNC.RECONVERGENT B2 ;  /* 0x0000000000027941 */ /* 0x000fea0003800200 */
.L_x_327:
        /* <DEDUP_REMOVED lines=59> */
[----:B------:R-:W-:Y:S02]  /*c260*/  IMAD.MOV.U32 R16, RZ, RZ, R172 ;  /* 0x000000ffff107224 */ /* 0x000fe400078e00ac */
[----:B------:R-:W-:Y:S01]  /*c270*/  HFMA2 R172, -RZ, RZ, 0, 0 ;  /* 0x00000000ffac7431 */ /* 0x000fe200000001ff */
[----:B------:R-:W-:-:S07]  /*c280*/  LOP3.LUT R20, R18, UR5, R173, 0x96, !PT ;  /* 0x0000000512147c12 */ /* 0x000fce000f8e96ad */
.L_x_325:
[----:B------:R-:W-:Y:S05]  /*c290*/  BSYNC.RECONVERGENT B1 ;  /* 0x0000000000017941 */ /* 0x000fea0003800200 */
.L_x_324:
        /* <DEDUP_REMOVED lines=20> */
.L_x_331:
[----:B------:R-:W-:Y:S01]  /*c3e0*/  IADD3 R23, PT, PT, R23, 0x1, RZ ;  /* 0x0000000117177810 */ /* 0x000fe20007ffe0ff */
[----:B------:R-:W-:Y:S03]  /*c3f0*/  BSSY.RECONVERGENT B2, `(.L_x_332) ;  /* 0x000000e000027945 */ /* 0x000fe60003800200 */
[----:B------:R-:W-:-:S13]  /*c400*/  ISETP.NE.AND P6, PT, R23, RZ, PT ;  /* 0x000000ff1700720c */ /* 0x000fda0003fc5270 */
[----:B------:R-:W-:Y:S05]  /*c410*/  @P6 BRA `(.L_x_333) ;  /* 0x00000000002c6947 */ /* 0x000fea0003800000 */
[----:B------:R-:W-:Y:S01]  /*c420*/  VIADD R17, R17, 0x1 ;  /* 0x0000000111117836 */ /* 0x000fe20000000000 */
[----:B------:R-:W-:-:S04]  /*c430*/  LOP3.LUT R22, R22, 0xffffefff, RZ, 0xc0, !PT ;  /* 0xffffefff16167812 */ /* 0x000fc800078ec0ff */
[----:B------:R-:W-:Y:S02]  /*c440*/  ISETP.NE.AND P6, PT, R17, RZ, PT ;  /* 0x000000ff1100720c */ /* 0x000fe40003fc5270 */
[----:B------:R-:W-:-:S11]  /*c450*/  @P0 LOP3.LUT R22, R22, 0x1000, RZ, 0xfc, !PT ;  /* 0x0000100016160812 */ /* 0x000fd600078efcff */
[----:B------:R-:W-:Y:S02]  /*c460*/  @!P6 VIADD R21, R21, 0x1 ;  /* 0x000000011515e836 */ /* 0x000fe40000000000 */
[----:B------:R-:W-:Y:S02]  /*c470*/  @!P6 VIADD R16, R15, 0x1 ;  /* 0x000000010f10e836 */ /* 0x000fe40000000000 */
[----:B------:R-:W-:Y:S01]  /*c480*/  @!P6 IMAD.MOV.U32 R17, RZ, RZ, RZ ;  /* 0x000000ffff11e224 */ /* 0x000fe200078e00ff */
[----:B------:R-:W-:-:S13]  /*c490*/  ISETP.NE.AND P0, PT, R21, RZ, !P6 ;  /* 0x000000ff1500720c */ /* 0x000fda0007705270 */
[----:B------:R-:W-:Y:S02]  /*c4a0*/  @P0 IADD3 R16, PT, PT, R15, RZ, RZ ;  /* 0x000000ff0f100210 */ /* 0x000fe40007ffe0ff */
[----:B------:R-:W-:-:S03]  /*c4b0*/  LOP3.LUT P0, RZ, R22, 0x1000, RZ, 0xc0, !PT ;  /* 0x0000100016ff7812 */ /* 0x000fc6000780c0ff */
[----:B------:R-:W-:-:S10]  /*c4c0*/  @!P6 IMAD.MOV.U32 R15, RZ, RZ, R16 ;  /* 0x000000ffff0fe224 */ /* 0x000fd400078e0010 */
.L_x_333:
[----:B------:R-:W-:Y:S05]  /*c4d0*/  BSYNC.RECONVERGENT B2 ;  /* 0x0000000000027941 */ /* 0x000fea0003800200 */
.L_x_332:
        /* <DEDUP_REMOVED lines=62> */
.L_x_330:
[----:B------:R-:W-:Y:S05]  /*c8c0*/  BSYNC.RECONVERGENT B1 ;  /* 0x0000000000017941 */ /* 0x000fea0003800200 */
.L_x_329:
[----:B------:R-:W-:Y:S02]  /*c8d0*/  I2FP.F32.U32 R172, R174 ;  /* 0x000000ae00ac7245 */ /* 0x000fe40000201000 */
[----:B------:R-:W-:Y:S02]  /*c8e0*/  PRMT R118, R118, 0x5410, R123 ;  /* 0x0000541076767816 */ /* 0x000fe4000000007b */
[----:B------:R-:W-:Y:S01]  /*c8f0*/  PRMT R117, R117, 0x5410, R122 ;  /* 0x0000541075757816 */ /* 0x000fe2000000007a */
[----:B------:R-:W-:Y:S01]  /*c900*/  FFMA.FTZ R172, R172, R177, 1.1641532182693481445e-10 ;  /* 0x2f000000acac7423 */ /* 0x000fe200000100b1 */
[----:B------:R-:W-:-:S04]  /*c910*/  PRMT R116, R116, 0x5410, R121 ;  /* 0x0000541074747816 */ /* 0x000fc80000000079 */
[----:B------:R-:W-:Y:S02]  /*c920*/  FSETP.GTU.FTZ.AND P6, PT, R172, R176, PT ;  /* 0x000000b0ac00720b */ /* 0x000fe40003fdc000 */
[----:B------:R-:W-:-:S05]  /*c930*/  PRMT R172, R55, 0x7632, R172 ;  /* 0x0000763237ac7816 */ /* 0x000fca00000000ac */
[----:B------:R-:W-:-:S04]  /*c940*/  IMAD.U32 R172, R172, 0x10000, RZ ;  /* 0x00010000acac7824 */ /* 0x000fc800078e00ff */
[----:B------:R-:W-:Y:S01]  /*c950*/  FMUL.FTZ R172, R172, R146 ;  /* 0x00000092acac7220 */ /* 0x000fe20000410000 */
[----:B------:R-:W-:-:S04]  /*c960*/  @P1 PRMT R146, R51, 0x7632, R146 ;  /* 0x0000763233921816 */ /* 0x000fc80000000092 */
[----:B------:R-:W-:Y:S02]  /*c970*/  FSEL R172, R172, RZ, !P6 ;  /* 0x000000ffacac7208 */ /* 0x000fe40007000000 */
[----:B------:R-:W-:-:S03]  /*c980*/  @P1 SHF.L.U32 R146, R146, 0x10, RZ ;  /* 0x0000001092921819 */ /* 0x000fc600000006ff */
[----:B------:R-:W-:-:S04]  /*c990*/  FADD.FTZ R5, R5, R172 ;  /* 0x000000ac05057221 */ /* 0x000fc80000010000 */
[----:B------:R-:W-:Y:S01]  /*c9a0*/  @P1 FADD.FTZ R146, R5, R146 ;  /* 0x0000009205921221 */ /* 0x000fe20000010000 */
[----:B------:R-:W-:Y:S01]  /*c9b0*/  @!P1 IMAD.MOV.U32 R146, RZ, RZ, R5 ;  /* 0x000000ffff929224 */ /* 0x000fe200078e0005 */
[----:B------:R-:W-:-:S04]  /*c9c0*/  SEL R5, RZ, 0x1, P6 ;  /* 0x00000001ff057807 */ /* 0x000fc80003000000 */
[----:B------:R-:W-:-:S04]  /*c9d0*/  F2FP.BF16.F32.PACK_AB R172, RZ, R146 ;  /* 0x00000092ffac723e */ /* 0x000fc800000010ff */
[----:B------:R-:W-:-:S07]  /*c9e0*/  PRMT R119, R119, 0x5410, R172 ;  /* 0x0000541077777816 */ /* 0x000fce00000000ac */
.L_x_253:
[----:B------:R-:W0:Y:S01]  /*c9f0*/  LDC.64 R122, c[0x0][0x3a8] ;  /* 0x0000ea00ff7a7b82 */ /* 0x000e220000000a00 */
[C---:B------:R-:W-:Y:S02]  /*ca00*/  LOP3.LUT P6, RZ, R22.reuse, 0x8, RZ, 0xc0, !PT ;  /* 0x0000000816ff7812 */ /* 0x040fe400078cc0ff */
[----:B------:R-:W-:Y:S01]  /*ca10*/  LOP3.LUT P1, RZ, R22, 0x10, RZ, 0xc0, !PT ;  /* 0x0000001016ff7812 */ /* 0x000fe2000782c0ff */
[----:B0-----:R-:W-:-:S05]  /*ca20*/  IMAD.WIDE.U32 R122, R14, 0x10, R122 ;  /* 0x000000100e7a7825 */ /* 0x001fca00078e007a */
[----:B------:R0:W-:Y:S02]  /*ca30*/  STG.E.128 desc[UR8][R122.64], R116 ;  /* 0x000000747a007986 */ /* 0x0001e4000c101d08 */
[----:B0-----:R-:W-:Y:S02]  /*ca40*/  SEL R116, RZ, 0x1000000, !P5 ;  /* 0x01000000ff747807 */ /* 0x001fe40006800000 */
[----:B------:R-:W-:Y:S02]  /*ca50*/  SEL R117, RZ, 0x10000, !P4 ;  /* 0x00010000ff757807 */ /* 0x000fe40006000000 */
[----:B------:R-:W-:Y:S02]  /*ca60*/  SEL R118, RZ, 0x100, !P3 ;  /* 0x00000100ff767807 */ /* 0x000fe40005800000 */
[----:B------:R-:W-:Y:S02]  /*ca70*/  LOP3.LUT P5, RZ, R22, 0x4, RZ, 0xc0, !PT ;  /* 0x0000000416ff7812 */ /* 0x000fe400078ac0ff */
[----:B------:R-:W-:-:S02]  /*ca80*/  LOP3.LUT R116, R118, R116, R117, 0xfe, !PT ;  /* 0x0000007476747212 */ /* 0x000fc400078efe75 */
[----:B------:R-:W-:Y:S02]  /*ca90*/  SEL R117, RZ, 0x1, !P2 ;  /* 0x00000001ff757807 */ /* 0x000fe40005000000 */
[----:B------:R-:W-:Y:S02]  /*caa0*/  LOP3.LUT P4, RZ, R22, 0x2, RZ, 0xc0, !PT ;  /* 0x0000000216ff7812 */ /* 0x000fe4000788c0ff */
[----:B------:R-:W-:Y:S02]  /*cab0*/  LOP3.LUT R117, R116, R117, RZ, 0xfc, !PT ;  /* 0x0000007574757212 */ /* 0x000fe400078efcff */
[----:B------:R-:W-:Y:S02]  /*cac0*/  SEL R116, RZ, 0x1000000, !P4 ;  /* 0x01000000ff747807 */ /* 0x000fe40006000000 */
[----:B------:R-:W-:Y:S02]  /*cad0*/  SEL R118, RZ, 0x10000, !P5 ;  /* 0x00010000ff767807 */ /* 0x000fe40006800000 */
[----:B------:R-:W-:-:S04]  /*cae0*/  SEL R119, RZ, 0x100, !P6 ;  /* 0x00000100ff777807 */ /* 0x000fc80007000000 */
[----:B------:R-:W-:Y:S02]  /*caf0*/  LOP3.LUT R116, R119, R116, R118, 0xfe, !PT ;  /* 0x0000007477747212 */ /* 0x000fe400078efe76 */
[----:B------:R-:W-:-:S04]  /*cb00*/  SEL R118, RZ, 0x1, !P1 ;  /* 0x00000001ff767807 */ /* 0x000fc80004800000 */
[----:B------:R-:W-:Y:S02]  /*cb10*/  LOP3.LUT R116, R116, R118, RZ, 0xfc, !PT ;  /* 0x0000007674747212 */ /* 0x000fe400078efcff */
[----:B------:R-:W0:Y:S02]  /*cb20*/  LDC.64 R118, c[0x0][0x3b0] ;  /* 0x0000ec00ff767b82 */ /* 0x000e240000000a00 */
[----:B0-----:R-:W-:-:S05]  /*cb30*/  IMAD.WIDE.U32 R118, R14, 0x8, R118 ;  /* 0x000000080e767825 */ /* 0x001fca00078e0076 */
[----:B------:R0:W-:Y:S01]  /*cb40*/  STG.E.64 desc[UR8][R118.64], R116 ;  /* 0x0000007476007986 */ /* 0x0001e2000c101b08 */
[----:B------:R-:W-:Y:S05]  /*cb50*/  @!P0 BRA `(.L_x_334) ;  /* 0x0000000000508947 */ /* 0x000fea0003800000 */
[----:B0-----:R-:W-:Y:S01]  /*cb60*/  IMAD.U32 R116, R6, 0x10000, RZ ;  /* 0x0001000006747824 */ /* 0x001fe200078e00ff */
[----:B------:R-:W-:Y:S02]  /*cb70*/  LOP3.LUT R117, R5, 0xffff, RZ, 0xc0, !PT ;  /* 0x0000ffff05757812 */ /* 0x000fe400078ec0ff */
[----:B------:R-:W-:Y:S02]  /*cb80*/  PRMT R121, R7, 0x7104, RZ ;  /* 0x0000710407797816 */ /* 0x000fe400000000ff */
[----:B------:R-:W-:Y:S02]  /*cb90*/  LOP3.LUT R116, R116, 0xff0000, RZ, 0xc0, !PT ;  /* 0x00ff000074747812 */ /* 0x000fe400078ec0ff */
[----:B------:R-:W-:Y:S02]  /*cba0*/  LOP3.LUT R118, R10, 0xff, RZ, 0xc0, !PT ;  /* 0x000000ff0a767812 */ /* 0x000fe400078ec0ff */
[----:B------:R-:W-:Y:S02]  /*cbb0*/  PRMT R116, R116, 0x4210, R117 ;  /* 0x0000421074747816 */ /* 0x000fe40000000075 */
[----:B------:R-:W-:Y:S01]  /*cbc0*/  LOP3.LUT R122, R11, 0xff, RZ, 0xc0, !PT ;  /* 0x000000ff0b7a7812 */ /* 0x000fe200078ec0ff */
[----:B------:R-:W-:Y:S01]  /*cbd0*/  IMAD.WIDE.U32 R118, R118, 0x10000, RZ ;  /* 0x0001000076767825 */ /* 0x000fe200078e00ff */
[----:B------:R-:W-:-:S02]  /*cbe0*/  LOP3.LUT R121, R116, 0xff00, R121, 0xf8, !PT ;  /* 0x0000ff0074797812 */ /* 0x000fc400078ef879 */
[----:B------:R-:W-:Y:S01]  /*cbf0*/  LOP3.LUT R116, R9, 0xff, RZ, 0xc0, !PT ;  /* 0x000000ff09747812 */ /* 0x000fe200078ec0ff */
[----:B------:R-:W-:Y:S01]  /*cc00*/  IMAD.WIDE.U32 R122, R122, 0x100, RZ ;  /* 0x000001007a7a7825 */ /* 0x000fe200078e00ff */
[----:B------:R-:W-:-:S03]  /*cc10*/  LOP3.LUT R121, R121, 0xff, R8, 0xf8, !PT ;  /* 0x000000ff79797812 */ /* 0x000fc600078ef808 */
[----:B------:R-:W-:-:S05]  /*cc20*/  IMAD.WIDE.U32 R116, R116, 0x1000000, RZ ;  /* 0x0100000074747825 */ /* 0x000fca00078e00ff */
[----:B------:R-:W-:Y:S02]  /*cc30*/  LOP3.LUT R117, R119, R121, R117, 0xfe, !PT ;  /* 0x0000007977757212 */ /* 0x000fe400078efe75 */
[----:B------:R-:W-:Y:S02]  /*cc40*/  LOP3.LUT R116, R122, R116, R118, 0xfe, !PT ;  /* 0x000000747a747212 */ /* 0x000fe400078efe76 */
[----:B------:R-:W0:Y:S01]  /*cc50*/  LDC.64 R118, c[0x0][0x3b8] ;  /* 0x0000ee00ff767b82 */ /* 0x000e220000000a00 */
[----:B------:R-:W-:Y:S02]  /*cc60*/  LOP3.LUT R117, R117, R123, RZ, 0xfc, !PT ;  /* 0x0000007b75757212 */ /* 0x000fe400078efcff */
[----:B------:R-:W-:Y:S01]  /*cc70*/  LOP3.LUT R116, R116, 0xff, R12, 0xf8, !PT ;  /* 0x000000ff74747812 */ /* 0x000fe200078ef80c */
[----:B0-----:R-:W-:-:S05]  /*cc80*/  IMAD.WIDE.U32 R118, R14, 0x8, R118 ;  /* 0x000000080e767825 */ /* 0x001fca00078e0076 */
[----:B------:R1:W-:Y:S02]  /*cc90*/  STG.E.64 desc[UR8][R118.64], R116 ;  /* 0x0000007476007986 */ /* 0x0003e4000c101b08 */
.L_x_334:
[----:B------:R-:W-:Y:S01]  /*cca0*/  IMAD.MOV.U32 R172, RZ, RZ, R120 ;  /* 0x000000ffffac7224 */ /* 0x000fe200078e0078 */
[----:B------:R-:W-:-:S07]  /*ccb0*/  IADD3 R120, PT, PT, R14, 0x80, RZ ;  /* 0x000000800e787810 */ /* 0x000fce0007ffe0ff */
.L_x_211:
[----:B------:R-:W-:Y:S05]  /*ccc0*/  BSYNC.RECONVERGENT B0 ;  /* 0x0000000000007941 */ /* 0x000fea0003800200 */
.L_x_210:
[----:B------:R-:W-:Y:S01]  /*ccd0*/  ISETP.GE.U32.AND P0, PT, R24, 0x100, PT ;  /* 0x000001001800780c */ /* 0x000fe20003f06070 */
[----:B------:R-:W-:Y:S01]  /*cce0*/  BSSY.RECONVERGENT B0, `(.L_x_335) ;  /* 0x00009bd000007945 */ /* 0x000fe20003800200 */
[----:B------:R-:W-:-:S11]  /*ccf0*/  LOP3.LUT R22, R22, 0xfffff7ff, RZ, 0xc0, !PT ;  /* 0xfffff7ff16167812 */ /* 0x000fd600078ec0ff */
[----:B------:R-:W-:Y:S01]  /*cd00*/  @P0 LOP3.LUT R22, R22, 0x800, RZ, 0xfc, !PT ;  /* 0x0000080016160812 */ /* 0x000fe200078efcff */
[----:B------:R-:W-:Y:S06]  /*cd10*/  @!P0 BRA `(.L_x_336) ;  /* 0x0000009800e48947 */ /* 0x000fec0003800000 */
        /* <DEDUP_REMOVED lines=8> */
[----:B-1----:R-:W1:Y:S02]  /*cda0*/  @P1 LDC.64 R116, c[0x0][0x3a0] ;  /* 0x0000e800ff741b82 */ /* 0x002e640000000a00 */
[----:B-1----:R-:W-:-:S05]  /*cdb0*/  @P1 IMAD.WIDE.U32 R116, R120, 0x10, R116 ;  /* 0x0000001078741825 */ /* 0x002fca00078e0074 */
[----:B------:R0:W5:Y:S02]  /*cdc0*/  @P1 LDG.E.128 R48, desc[UR8][R116.64] ;  /* 0x0000000874301981 */ /* 0x000164000c1e1d00 */
[----:B0-----:R-:W-:-:S06]  /*cdd0*/  IMAD.WIDE.U32 R116, R120, 0x10, R118 ;  /* 0x0000001078747825 */ /* 0x001fcc00078e0076 */
[----:B------:R-:W5:Y:S01]  /*cde0*/  LDG.E.128 R116, desc[UR8][R116.64] ;  /* 0x0000000874747981 */ /* 0x000f62000c1e1d00 */
[----:B------:R-:W-:Y:S05]  /*cdf0*/  @!P0 BRA `(.L_x_337) ;  /* 0x0000006400308947 */ /* 0x000fea0003800000 */
[----:B------:R-:W-:Y:S01]  /*ce00*/  ISETP.NE.AND P2, PT, R18, 0x1, PT ;  /* 0x000000011200780c */ /* 0x000fe20003f45270 */
[----:B------:R-:W-:Y:S01]  /*ce10*/  BSSY.RECONVERGENT B1, `(.L_x_338) ;  /* 0x000005a000017945 */ /* 0x000fe20003800200 */
[----:B------:R-:W-:Y:S02]  /*ce20*/  IMAD.MOV.U32 R6, RZ, RZ, 0x2 ;  /* 0x00000002ff067424 */ /* 0x000fe400078e00ff */
[----:B------:R-:W-:Y:S02]  /*ce30*/  IMAD.MOV.U32 R4, RZ, RZ, R16 ;  /* 0x000000ffff047224 */ /* 0x000fe400078e0010 */
[----:B------:R-:W-:-:S07]  /*ce40*/  IMAD.MOV.U32 R121, RZ, RZ, R172 ;  /* 0x000000ffff797224 */ /* 0x000fce00078e00ac */
[----:B------:R-:W-:Y:S05]  /*ce50*/  @!P2 BRA `(.L_x_339) ;  /* 0x000000040054a947 */ /* 0x000fea0003800000 */
[----:B------:R-:W-:-:S13]  /*ce60*/  ISETP.NE.AND P2, PT, R18, 0x3, PT ;  /* 0x000000031200780c */ /* 0x000fda0003f45270 */
[----:B------:R-:W-:Y:S05]  /*ce70*/  @!P2 BRA `(.L_x_340) ;  /* 0x000000000020a947 */ /* 0x000fea0003800000 */
[----:B------:R-:W-:-:S13]  /*ce80*/  ISETP.NE.AND P2, PT, R18, 0x2, PT ;  /* 0x000000021200780c */ /* 0x000fda0003f45270 */
[----:B------:R-:W-:Y:S01]  /*ce90*/  @!P2 MOV R6, 0x3 ;  /* 0x000000030006a802 */ /* 0x000fe20000000f00 */
[--C-:B------:R-:W-:Y:S01]  /*cea0*/  @!P2 IMAD.MOV.U32 R121, RZ, RZ, R172.reuse ;  /* 0x000000ffff79a224 */ /* 0x100fe200078e00ac */
[----:B------:R-:W-:Y:S01]  /*ceb0*/  @!P2 MOV R4, R19 ;  /* 0x000000130004a202 */ /* 0x000fe20000000f00 */
[----:B------:R-:W-:Y:S02]  /*cec0*/  @P2 VIADD R6, R18, 0x1 ;  /* 0x0000000112062836 */ /* 0x000fe40000000000 */
[----:B------:R-:W-:Y:S02]  /*ced0*/  @P2 IMAD.MOV.U32 R121, RZ, RZ, R172 ;  /* 0x000000ffff792224 */ /* 0x000fe400078e00ac */
[----:B------:R-:W-:Y:S01]  /*cee0*/  @P2 IMAD.MOV.U32 R4, RZ, RZ, R20 ;  /* 0x000000ffff042224 */ /* 0x000fe200078e0014 */
[----:B------:R-:W-:Y:S06]  /*cef0*/  BRA `(.L_x_339) ;  /* 0x00000004002c7947 */ /* 0x000fec0003800000 */
.L_x_340:
        /* <DEDUP_REMOVED lines=12> */
.L_x_342:
[----:B------:R-:W-:Y:S05]  /*cfc0*/  BSYNC.RECONVERGENT B2 ;  /* 0x0000000000027941 */ /* 0x000fea0003800200 */
.L_x_341:
        /* <DEDUP_REMOVED lines=60> */
[----:B------:R-:W-:Y:S02]  /*d390*/  HFMA2 R6, -RZ, RZ, 0, 0 ;  /* 0x00000000ff067431 */ /* 0x000fe400000001ff */
[----:B------:R-:W-:-:S07]  /*d3a0*/  IMAD.MOV.U32 R4, RZ, RZ, R172 ;  /* 0x000000ffff047224 */ /* 0x000fce00078e00ac */
.L_x_339:
[----:B------:R-:W-:Y:S05]  /*d3b0*/  BSYNC.RECONVERGENT B1 ;  /* 0x0000000000017941 */ /* 0x000fea0003800200 */
.L_x_338:
[----:B------:R-:W0:Y:S01]  /*d3c0*/  LDC R177, c[0x0][0x404] ;  /* 0x00010100ffb17b82 */ /* 0x000e220000000800 */
[----:B------:R-:W-:Y:S01]  /*d3d0*/  I2FP.F32.U32 R4, R4 ;  /* 0x0000000400047245 */ /* 0x000fe20000201000 */
[----:B------:R-:W-:Y:S01]  /*d3e0*/  IMAD.MOV.U32 R178, RZ, RZ, 0x2f800000 ;  /* 0x2f800000ffb27424 */ /* 0x000fe200078e00ff */
[----:B------:R-:W-:Y:S01]  /*d3f0*/  ISETP.NE.AND P3, PT, R6, 0x1, PT ;  /* 0x000000010600780c */ /* 0x000fe20003f65270 */
[----:B------:R-:W-:Y:S01]  /*d400*/  BSSY.RECONVERGENT B1, `(.L_x_343) ;  /* 0x0000061000017945 */ /* 0x000fe20003800200 */
[----:B------:R-:W-:Y:S01]  /*d410*/  LOP3.LUT R22, R22, 0xffffffef, RZ, 0xc0, !PT ;  /* 0xffffffef16167812 */ /* 0x000fe200078ec0ff */
[----:B------:R-:W-:Y:S01]  /*d420*/  FFMA.FTZ R4, R4, R178, 1.1641532182693481445e-10 ;  /* 0x2f00000004047423 */ /* 0x000fe200000100b2 */
[----:B-----5:R-:W-:Y:S01]  /*d430*/  PRMT R5, R116, 0x7632, R5 ;  /* 0x0000763274057816 */ /* 0x020fe20000000005 */
[----:B------:R-:W1:Y:S01]  /*d440*/  LDC R176, c[0x0][0x408] ;  /* 0x00010200ffb07b82 */ /* 0x000e620000000800 */
[----:B------:R-:W-:Y:S01]  /*d450*/  IMAD.MOV.U32 R7, RZ, RZ, 0x2 ;  /* 0x00000002ff077424 */ /* 0x000fe200078e00ff */
[----:B------:R-:W-:-:S02]  /*d460*/  MOV R9, R16 ;  /* 0x0000001000097202 */ /* 0x000fc40000000f00 */
[----:B0-----:R-:W-:Y:S01]  /*d470*/  FSETP.GTU.FTZ.AND P2, PT, R4, R177, PT ;  /* 0x000000b10400720b */ /* 0x001fe20003f5c000 */
[----:B------:R-:W-:-:S03]  /*d480*/  IMAD.U32 R4, R116, 0x10000, RZ ;  /* 0x0001000074047824 */ /* 0x000fc600078e00ff */
        /* <DEDUP_REMOVED lines=13> */
.L_x_345:
        /* <DEDUP_REMOVED lines=12> */
.L_x_347:
[----:B------:R-:W-:Y:S05]  /*d620*/  BSYNC.RECONVERGENT B2 ;  /* 0x0000000000027941 */ /* 0x000fea0003800200 */
.L_x_346:
        /* <DEDUP_REMOVED lines=53> */
[----:B------:R-:W-:-:S03]  /*d980*/  MOV R9, R121 ;  /* 0x0000007900097202 */ /* 0x000fc60000000f00 */
        /* <DEDUP_REMOVED lines=8> */
.L_x_344:
[----:B------:R-:W-:Y:S05]  /*da10*/  BSYNC.RECONVERGENT B1 ;  /* 0x0000000000017941 */ /* 0x000fea0003800200 */
.L_x_343:
[----:B------:R-:W-:Y:S01]  /*da20*/  I2FP.F32.U32 R6, R9 ;  /* 0x0000000900067245 */ /* 0x000fe20000201000 */
[----:B------:R-:W-:Y:S01]  /*da30*/  BSSY.RECONVERGENT B1, `(.L_x_348) ;  /* 0x0000063000017945 */ /* 0x000fe20003800200 */
[----:B------:R-:W-:Y:S02]  /*da40*/  ISETP.NE.AND P3, PT, R7, 0x1, PT ;  /* 0x000000010700780c */ /* 0x000fe40003f65270 */
[----:B------:R-:W-:Y:S01]  /*da50*/  MOV R9, R16 ;  /* 0x0000001000097202 */ /* 0x000fe20000000f00 */
[----:B------:R-:W-:-:S05]  /*da60*/  FFMA.FTZ R6, R6, R178, 1.1641532182693481445e-10 ;  /* 0x2f00000006067423 */ /* 0x000fca00000100b2 */
[----:B------:R-:W-:Y:S02]  /*da70*/  FSETP.GTU.FTZ.AND P2, PT, R6, R177, PT ;  /* 0x000000b10600720b */ /* 0x000fe40003f5c000 */
[----:B------:R-:W-:Y:S02]  /*da80*/  SHF.L.U32 R6, R52, 0x10, RZ ;  /* 0x0000001034067819 */ /* 0x000fe400000006ff */
[----:B------:R-:W-:-:S03]  /*da90*/  SEL R12, RZ, 0x1, P2 ;  /* 0x00000001ff0c7807 */ /* 0x000fc60001000000 */
[----:B------:R-:W-:-:S05]  /*daa0*/  FMUL.FTZ R6, R6, R176 ;  /* 0x000000b006067220 */ /* 0x000fca0000410000 */
[----:B------:R-:W-:-:S05]  /*dab0*/  FSEL R6, R6, RZ, !P2 ;  /* 0x000000ff06067208 */ /* 0x000fca0005000000 */
[----:B------:R-:W-:Y:S01]  /*dac0*/  FADD.FTZ R6, R4, R6 ;  /* 0x0000000604067221 */ /* 0x000fe20000010000 */
[----:B------:R-:W-:-:S04]  /*dad0*/  @P1 IMAD.U32 R4, R48, 0x10000, RZ ;  /* 0x0001000030041824 */ /* 0x000fc800078e00ff */
[--C-:B------:R-:W-:Y:S01]  /*dae0*/  @P1 FADD.FTZ R4, R4, R6.reuse ;  /* 0x0000000604041221 */ /* 0x100fe20000010000 */
[----:B------:R-:W-:Y:S02]  /*daf0*/  @!P1 IMAD.MOV.U32 R4, RZ, RZ, R6 ;  /* 0x000000ffff049224 */ /* 0x000fe400078e0006 */
[----:B------:R-:W-:-:S03]  /*db00*/  IMAD.MOV.U32 R6, RZ, RZ, 0x2 ;  /* 0x00000002ff067424 */ /* 0x000fc600078e00ff */
[----:B------:R-:W-:Y:S01]  /*db10*/  F2FP.BF16.F32.PACK_AB R116, RZ, R4 ;  /* 0x00000004ff74723e */ /* 0x000fe200000010ff */
        /* <DEDUP_REMOVED lines=9> */
.L_x_350:
        /* <DEDUP_REMOVED lines=12> */
.L_x_352:
[----:B------:R-:W-:Y:S05]  /*dc70*/  BSYNC.RECONVERGENT B2 ;  /* 0x0000000000027941 */ /* 0x000fea0003800200 */
.L_x_351:
        /* <DEDUP_REMOVED lines=62> */
.L_x_349:
[----:B------:R-:W-:Y:S05]  /*e060*/  BSYNC.RECONVERGENT B1 ;  /* 0x0000000000017941 */ /* 0x000fea0003800200 */
.L_x_348:
[----:B------:R-:W-:Y:S01]  /*e070*/  I2FP.F32.U32 R7, R9 ;  /* 0x0000000900077245 */ /* 0x000fe20000201000 */
[----:B------:R-:W-:Y:S01]  /*e080*/  BSSY.RECONVERGENT B1, `(.L_x_353) ;  /* 0x0000060000017945 */ /* 0x000fe20003800200 */
[----:B------:R-:W-:Y:S01]  /*e090*/  SHF.L.U32 R5, R5, 0x10, RZ ;  /* 0x0000001005057819 */ /* 0x000fe200000006ff */
[----:B------:R-:W-:Y:S01]  /*e0a0*/  IMAD.MOV.U32 R9, RZ, RZ, R16 ;  /* 0x000000ffff097224 */ /* 0x000fe200078e0010 */
[----:B------:R-:W-:Y:S01]  /*e0b0*/  ISETP.NE.AND P2, PT, R6, 0x1, PT ;  /* 0x000000010600780c */ /* 0x000fe20003f45270 */
[----:B------:R-:W-:Y:S01]  /*e0c0*/  FFMA.FTZ R7, R7, R178, 1.1641532182693481445e-10 ;  /* 0x2f00000007077423 */ /* 0x000fe200000100b2 */
[----:B------:R-:W-:Y:S01]  /*e0d0*/  LOP3.LUT R22, R22, 0xfffffff7, RZ, 0xc0, !PT ;  /* 0xfffffff716167812 */ /* 0x000fe200078ec0ff */
[----:B------:R-:W-:-:S03]  /*e0e0*/  FMUL.FTZ R5, R5, R176 ;  /* 0x000000b005057220 */ /* 0x000fc60000410000 */
[----:B------:R-:W-:Y:S01]  /*e0f0*/  FSETP.GTU.FTZ.AND P3, PT, R7, R177, PT ;  /* 0x000000b10700720b */ /* 0x000fe20003f7c000 */
[----:B------:R-:W-:-:S03]  /*e100*/  IMAD.MOV.U32 R7, RZ, RZ, 0x2 ;  /* 0x00000002ff077424 */ /* 0x000fc600078e00ff */
[----:B------:R-:W-:Y:S02]  /*e110*/  FSEL R5, R5, RZ, !P3 ;  /* 0x000000ff05057208 */ /* 0x000fe40005800000 */
[----:B------:R-:W-:-:S13]  /*e120*/  PLOP3.LUT P3, PT, P3, PT, PT, 0x8, 0x80 ;  /* 0x000000000080781c */ /* 0x000fda0001f6e170 */
        /* <DEDUP_REMOVED lines=10> */
.L_x_355:
        /* <DEDUP_REMOVED lines=12> */
.L_x_357:
[----:B------:R-:W-:Y:S05]  /*e290*/  BSYNC.RECONVERGENT B2 ;  /* 0x0000000000027941 */ /* 0x000fea0003800200 */
.L_x_356:
        /* <DEDUP_REMOVED lines=58> */
[----:B------:R-:W-:-:S05]  /*e640*/  IMAD.WIDE.U32 R6, R11, -0x326172a9, RZ ;  /* 0xcd9e8d570b067825 */ /* 0x000fca00078e00ff */
[----:B------:R-:W-:Y:S01]  /*e650*/  LOP3.LUT R20, R8, UR5, R7, 0x96, !PT ;  /* 0x0000000508147c12 */ /* 0x000fe2000f8e9607 */
[----:B------:R-:W-:Y:S01]  /*e660*/  IMAD.MOV.U32 R7, RZ, RZ, RZ ;  /* 0x000000ffff077224 */ /* 0x000fe200078e00ff */
[----:B------:R-:W-:-:S07]  /*e670*/  MOV R16, R6 ;  /* 0x0000000600107202 */ /* 0x000fce0000000f00 */
.L_x_354:
[----:B------:R-:W-:Y:S05]  /*e680*/  BSYNC.RECONVERGENT B1 ;  /* 0x0000000000017941 */ /* 0x000fea0003800200 */
.L_x_353:
        /* <DEDUP_REMOVED lines=11> */
[----:B------:R-:W-:-:S05]  /*e740*/  @P1 PRMT R6, R48, 0x7632, R6 ;  /* 0x0000763230061816 */ /* 0x000fca0000000006 */
[----:B------:R-:W-:-:S04]  /*e750*/  @P1 IMAD.U32 R6, R6, 0x10000, RZ ;  /* 0x0001000006061824 */ /* 0x000fc800078e00ff */
[----:B------:R-:W-:Y:S01]  /*e760*/  @P1 FADD.FTZ R36, R5, R6 ;  /* 0x0000000605241221 */ /* 0x000fe20000010000 */
[----:B------:R-:W-:Y:S01]  /*e770*/  @!P1 MOV R36, R5 ;  /* 0x0000000500249202 */ /* 0x000fe20000000f00 */
[----:B------:R-:W-:Y:S02]  /*e780*/  IMAD.MOV.U32 R6, RZ, RZ, 0x2 ;  /* 0x00000002ff067424 */ /* 0x000fe400078e00ff */
[----:B------:R-:W-:Y:S01]  /*e790*/  IMAD.MOV.U32 R5, RZ, RZ, R16 ;  /* 0x000000ffff057224 */ /* 0x000fe200078e0010 */
        /* <DEDUP_REMOVED lines=10> */
.L_x_360:
        /* <DEDUP_REMOVED lines=12> */
.L_x_362:
[----:B------:R-:W-:Y:S05]  /*e900*/  BSYNC.RECONVERGENT B2 ;  /* 0x0000000000027941 */ /* 0x000fea0003800200 */
.L_x_361:
        /* <DEDUP_REMOVED lines=62> */
.L_x_359:
[----:B------:R-:W-:Y:S05]  /*ecf0*/  BSYNC.RECONVERGENT B1 ;  /* 0x0000000000017941 */ /* 0x000fea0003800200 */
.L_x_358:
[----:B------:R-:W-:Y:S01]  /*ed00*/  I2FP.F32.U32 R5, R5 ;  /* 0x0000000500057245 */ /* 0x000fe20000201000 */
[----:B------:R-:W-:Y:S01]  /*ed10*/  BSSY.RECONVERGENT B1, `(.L_x_363) ;  /* 0x0000061000017945 */ /* 0x000fe20003800200 */
[----:B------:R-:W-:Y:S01]  /*ed20*/  LOP3.LUT R22, R22, 0xfffffffb, RZ, 0xc0, !PT ;  /* 0xfffffffb16167812 */ /* 0x000fe200078ec0ff */
[----:B------:R-:W-:Y:S01]  /*ed30*/  IMAD.MOV.U32 R7, RZ, RZ, 0x2 ;  /* 0x00000002ff077424 */ /* 0x000fe200078e00ff */
[----:B------:R-:W-:Y:S01]  /*ed40*/  MOV R9, R16 ;  /* 0x0000001000097202 */ /* 0x000fe20000000f00 */
[----:B------:R-:W-:-:S05]  /*ed50*/  FFMA.FTZ R5, R5, R178, 1.1641532182693481445e-10 ;  /* 0x2f00000005057423 */ /* 0x000fca00000100b2 */
[----:B------:R-:W-:Y:S01]  /*ed60*/  FSETP.GTU.FTZ.AND P2, PT, R5, R177, PT ;  /* 0x000000b10500720b */ /* 0x000fe20003f5c000 */
[C---:B------:R-:W-:Y:S01]  /*ed70*/  IMAD.U32 R5, R117.reuse, 0x10000, RZ ;  /* 0x0001000075057824 */ /* 0x040fe200078e00ff */
[----:B------:R-:W-:-:S03]  /*ed80*/  PRMT R117, R117, 0x7632, R117 ;  /* 0x0000763275757816 */ /* 0x000fc60000000075 */
[----:B------:R-:W-:-:S05]  /*ed90*/  FMUL.FTZ R5, R5, R176 ;  /* 0x000000b005057220 */ /* 0x000fca0000410000 */
        /* <DEDUP_REMOVED lines=13> */
.L_x_365:
        /* <DEDUP_REMOVED lines=12> */
.L_x_367:
[----:B------:R-:W-:Y:S05]  /*ef30*/  BSYNC.RECONVERGENT B2 ;  /* 0x0000000000027941 */ /* 0x000fea0003800200 */
.L_x_366:
        /* <DEDUP_REMOVED lines=62> */
.L_x_364:
[----:B------:R-:W-:Y:S05]  /*f320*/  BSYNC.RECONVERGENT B1 ;  /* 0x0000000000017941 */ /* 0x000fea0003800200 */
.L_x_363:
[----:B------:R-:W-:Y:S01]  /*f330*/  I2FP.F32.U32 R6, R9 ;  /* 0x0000000900067245 */ /* 0x000fe20000201000 */
[----:B------:R-:W-:Y:S01]  /*f340*/  @P1 IMAD.U32 R35, R49, 0x10000, RZ ;  /* 0x0001000031231824 */ /* 0x000fe200078e00ff */
[----:B------:R-:W-:Y:S01]  /*f350*/  BSSY.RECONVERGENT B1, `(.L_x_368) ;  /* 0x0000062000017945 */ /* 0x000fe20003800200 */
[----:B------:R-:W-:Y:S02]  /*f360*/  MOV R9, R16 ;  /* 0x0000001000097202 */ /* 0x000fe40000000f00 */
[----:B------:R-:W-:-:S05]  /*f370*/  FFMA.FTZ R6, R6, R178, 1.1641532182693481445e-10 ;  /* 0x2f00000006067423 */ /* 0x000fca00000100b2 */
[----:B------:R-:W-:Y:S02]  /*f380*/  FSETP.GTU.FTZ.AND P2, PT, R6, R177, PT ;  /* 0x000000b10600720b */ /* 0x000fe40003f5c000 */
[----:B------:R-:W-:Y:S02]  /*f390*/  SHF.L.U32 R6, R53, 0x10, RZ ;  /* 0x0000001035067819 */ /* 0x000fe400000006ff */
[----:B------:R-:W-:-:S03]  /*f3a0*/  SEL R10, RZ, 0x1, P2 ;  /* 0x00000001ff0a7807 */ /* 0x000fc60001000000 */
[----:B------:R-:W-:-:S05]  /*f3b0*/  FMUL.FTZ R6, R6, R176 ;  /* 0x000000b006067220 */ /* 0x000fca0000410000 */
[----:B------:R-:W-:Y:S02]  /*f3c0*/  FSEL R6, R6, RZ, !P2 ;  /* 0x000000ff06067208 */ /* 0x000fe40005000000 */
[----:B------:R-:W-:-:S03]  /*f3d0*/  ISETP.NE.AND P2, PT, R7, 0x1, PT ;  /* 0x000000010700780c */ /* 0x000fc60003f45270 */
[----:B------:R-:W-:Y:S01]  /*f3e0*/  FADD.FTZ R5, R5, R6 ;  /* 0x0000000605057221 */ /* 0x000fe20000010000 */
[----:B------:R-:W-:-:S03]  /*f3f0*/  IMAD.MOV.U32 R6, RZ, RZ, 0x2 ;  /* 0x00000002ff067424 */ /* 0x000fc600078e00ff */
[--C-:B------:R-:W-:Y:S01]  /*f400*/  @P1 FADD.FTZ R35, R35, R5.reuse ;  /* 0x0000000523231221 */ /* 0x100fe20000010000 */
[----:B------:R-:W-:-:S05]  /*f410*/  @!P1 IMAD.MOV.U32 R35, RZ, RZ, R5 ;  /* 0x000000ffff239224 */ /* 0x000fca00078e0005 */
        /* <DEDUP_REMOVED lines=10> */
.L_x_370:
        /* <DEDUP_REMOVED lines=12> */
.L_x_372:
[----:B------:R-:W-:Y:S05]  /*f580*/  BSYNC.RECONVERGENT B2 ;  /* 0x0000000000027941 */ /* 0x000fea0003800200 */
.L_x_371:
        /* <DEDUP_REMOVED lines=62> */
.L_x_369:
[----:B------:R-:W-:Y:S05]  /*f970*/  BSYNC.RECONVERGENT B1 ;  /* 0x0000000000017941 */ /* 0x000fea0003800200 */
.L_x_368:
[----:B------:R-:W-:Y:S01]  /*f980*/  I2FP.F32.U32 R7, R9 ;  /* 0x0000000900077245 */ /* 0x000fe20000201000 */
[----:B------:R-:W-:Y:S01]  /*f990*/  BSSY.RECONVERGENT B1, `(.L_x_373) ;  /* 0x0000060000017945 */ /* 0x000fe20003800200 */
[----:B------:R-:W-:Y:S01]  /*f9a0*/  SHF.L.U32 R117, R117, 0x10, RZ ;  /* 0x0000001075757819 */ /* 0x000fe200000006ff */
[----:B------:R-:W-:Y:S01]  /*f9b0*/  IMAD.MOV.U32 R9, RZ, RZ, R16 ;  /* 0x000000ffff097224 */ /* 0x000fe200078e0010 */
[----:B------:R-:W-:Y:S01]  /*f9c0*/  LOP3.LUT R22, R22, 0xfffffffd, RZ, 0xc0, !PT ;  /* 0xfffffffd16167812 */ /* 0x000fe200078ec0ff */
[----:B------:R-:W-:Y:S02]  /*f9d0*/  FFMA.FTZ R7, R7, R178, 1.1641532182693481445e-10 ;  /* 0x2f00000007077423 */ /* 0x000fe400000100b2 */
[----:B------:R-:W-:-:S03]  /*f9e0*/  FMUL.FTZ R117, R117, R176 ;  /* 0x000000b075757220 */ /* 0x000fc60000410000 */
        /* <DEDUP_REMOVED lines=15> */
.L_x_375:
        /* <DEDUP_REMOVED lines=12> */
.L_x_377:
[----:B------:R-:W-:Y:S05]  /*fba0*/  BSYNC.RECONVERGENT B2 ;  /* 0x0000000000027941 */ /* 0x000fea0003800200 */
.L_x_376:
        /* <DEDUP_REMOVED lines=62> */
.L_x_374:
[----:B------:R-:W-:Y:S05]  /*ff90*/  BSYNC.RECONVERGENT B1 ;  /* 0x0000000000017941 */ /* 0x000fea0003800200 */
.L_x_373:
[----:B------:R-:W-:Y:S01]  /*ffa0*/  I2FP.F32.U32 R6, R9 ;  /* 0x0000000900067245 */ /* 0x000fe20000201000 */
[----:B------:R-:W-:Y:S01]  /*ffb0*/  BSSY.RECONVERGENT B1, `(.L_x_378) ;  /* 0x0000065000017945 */ /* 0x000fe20003800200 */
[----:B------:R-:W-:-:S03]  /*ffc0*/  IMAD.MOV.U32 R8, RZ, RZ, R16 ;  /* 0x000000ffff087224 */ /* 0x000fc600078e0010 */
        /* <DEDUP_REMOVED lines=13> */
[----:B------:R-:W-:-:S03]  /*100a0*/  IMAD.MOV.U32 R6, RZ, RZ, 0x2 ;  /* 0x00000002ff067424 */ /* 0x000fc600078e00ff */
        /* <DEDUP_REMOVED lines=10> */
.L_x_380:
        /* <DEDUP_REMOVED lines=12> */
.L_x_382:
[----:B------:R-:W-:Y:S05]  /*10210*/  BSYNC.RECONVERGENT B2 ;  /* 0x0000000000027941 */ /* 0x000fea0003800200 */
.L_x_381:
        /* <DEDUP_REMOVED lines=62> */
.L_x_379:
[----:B------:R-:W-:Y:S05]  /*10600*/  BSYNC.RECONVERGENT B1 ;  /* 0x0000000000017941 */ /* 0x000fea0003800200 */
.L_x_378:
[----:B------:R-:W-:Y:S01]  /*10610*/  I2FP.F32.U32 R7, R8 ;  /* 0x0000000800077245 */ /* 0x000fe20000201000 */
[----:B------:R-:W-:Y:S01]  /*10620*/  IMAD.U32 R8, R118, 0x10000, RZ ;  /* 0x0001000076087824 */ /* 0x000fe200078e00ff */
[----:B------:R-:W-:Y:S01]  /*10630*/  ISETP.NE.AND P3, PT, R6, 0x1, PT ;  /* 0x000000010600780c */ /* 0x000fe20003f65270 */
[----:B------:R-:W-:Y:S01]  /*10640*/  BSSY.RECONVERGENT B1, `(.L_x_383) ;  /* 0x000005d000017945 */ /* 0x000fe20003800200 */
[----:B------:R-:W-:Y:S01]  /*10650*/  PRMT R123, R118, 0x7632, R123 ;  /* 0x00007632767b7816 */ /* 0x000fe2000000007b */
[----:B------:R-:W-:Y:S01]  /*10660*/  FFMA.FTZ R7, R7, R178, 1.1641532182693481445e-10 ;  /* 0x2f00000007077423 */ /* 0x000fe200000100b2 */
[----:B------:R-:W-:Y:S01]  /*10670*/  FMUL.FTZ R8, R8, R176 ;  /* 0x000000b008087220 */ /* 0x000fe20000410000 */
[----:B------:R-:W-:-:S03]  /*10680*/  MOV R118, R16 ;  /* 0x0000001000767202 */ /* 0x000fc60000000f00 */
        /* <DEDUP_REMOVED lines=13> */
.L_x_385:
        /* <DEDUP_REMOVED lines=12> */
.L_x_387:
[----:B------:R-:W-:Y:S05]  /*10820*/  BSYNC.RECONVERGENT B2 ;  /* 0x0000000000027941 */ /* 0x000fea0003800200 */
.L_x_386:
        /* <DEDUP_REMOVED lines=62> */
.L_x_384:
[----:B------:R-:W-:Y:S05]  /*10c10*/  BSYNC.RECONVERGENT B1 ;  /* 0x0000000000017941 */ /* 0x000fea0003800200 */
.L_x_383:
[----:B------:R-:W-:Y:S01]  /*10c20*/  I2FP.F32.U32 R6, R118 ;  /* 0x0000007600067245 */ /* 0x000fe20000201000 */
[----:B------:R-:W-:Y:S01]  /*10c30*/  @P1 IMAD.U32 R130, R50, 0x10000, RZ ;  /* 0x0001000032821824 */ /* 0x000fe200078e00ff */
[----:B------:R-:W-:Y:S01]  /*10c40*/  BSSY.RECONVERGENT B1, `(.L_x_388) ;  /* 0x0000062000017945 */ /* 0x000fe20003800200 */
[----:B------:R-:W-:Y:S02]  /*10c50*/  MOV R136, R16 ;  /* 0x0000001000887202 */ /* 0x000fe40000000f00 */
[----:B------:R-:W-:-:S05]  /*10c60*/  FFMA.FTZ R6, R6, R178, 1.1641532182693481445e-10 ;  /* 0x2f00000006067423 */ /* 0x000fca00000100b2 */
[----:B------:R-:W-:Y:S02]  /*10c70*/  FSETP.GTU.FTZ.AND P3, PT, R6, R177, PT ;  /* 0x000000b10600720b */ /* 0x000fe40003f7c000 */
[----:B------:R-:W-:-:S05]  /*10c80*/  SHF.L.U32 R6, R54, 0x10, RZ ;  /* 0x0000001036067819 */ /* 0x000fca00000006ff */
[----:B------:R-:W-:-:S05]  /*10c90*/  FMUL.FTZ R6, R6, R176 ;  /* 0x000000b006067220 */ /* 0x000fca0000410000 */
[----:B------:R-:W-:-:S05]  /*10ca0*/  FSEL R6, R6, RZ, !P3 ;  /* 0x000000ff06067208 */ /* 0x000fca0005800000 */
[----:B------:R-:W-:Y:S01]  /*10cb0*/  FADD.FTZ R8, R8, R6 ;  /* 0x0000000608087221 */ /* 0x000fe20000010000 */
[----:B------:R-:W-:-:S03]  /*10cc0*/  IMAD.MOV.U32 R6, RZ, RZ, 0x2 ;  /* 0x00000002ff067424 */ /* 0x000fc600078e00ff */
        /* <DEDUP_REMOVED lines=14> */
.L_x_390:
        /* <DEDUP_REMOVED lines=12> */
.L_x_392:
[----:B------:R-:W-:Y:S05]  /*10e70*/  BSYNC.RECONVERGENT B2 ;  /* 0x0000000000027941 */ /* 0x000fea0003800200 */
.L_x_391:
        /* <DEDUP_REMOVED lines=57> */
[----:B------:R-:W-:Y:S02]  /*11210*/  IMAD.MOV.U32 R121, RZ, RZ, R6 ;  /* 0x000000ffff797224 */ /* 0x000fe400078e0006 */
[----:B------:R-:W-:-:S04]  /*11220*/  IMAD.WIDE.U32 R6, R16, -0x326172a9, RZ ;  /* 0xcd9e8d5710067825 */ /* 0x000fc800078e00ff */
[----:B------:R-:W-:Y:S01]  /*11230*/  IMAD.MOV.U32 R16, RZ, RZ, R6 ;  /* 0x000000ffff107224 */ /* 0x000fe200078e0006 */
[----:B------:R-:W-:Y:S01]  /*11240*/  LOP3.LUT R20, R18, UR5, R7, 0x96, !PT ;  /* 0x0000000512147c12 */ /* 0x000fe2000f8e9607 */
[----:B------:R-:W-:-:S07]  /*11250*/  IMAD.MOV.U32 R6, RZ, RZ, RZ ;  /* 0x000000ffff067224 */ /* 0x000fce00078e00ff */
.L_x_389:
[----:B------:R-:W-:Y:S05]  /*11260*/  BSYNC.RECONVERGENT B1 ;  /* 0x0000000000017941 */ /* 0x000fea0003800200 */
.L_x_388:
[----:B------:R-:W-:Y:S01]  /*11270*/  I2FP.F32.U32 R7, R136 ;  /* 0x0000008800077245 */ /* 0x000fe20000201000 */
[----:B------:R-:W-:Y:S01]  /*11280*/  BSSY.RECONVERGENT B1, `(.L_x_393) ;  /* 0x000005e000017945 */ /* 0x000fe20003800200 */
[----:B------:R-:W-:Y:S01]  /*11290*/  ISETP.NE.AND P4, PT, R6, 0x1, PT ;  /* 0x000000010600780c */ /* 0x000fe20003f85270 */
[----:B------:R-:W-:Y:S01]  /*112a0*/  IMAD.MOV.U32 R18, RZ, RZ, 0x2 ;  /* 0x00000002ff127424 */ /* 0x000fe200078e00ff */
[----:B------:R-:W-:Y:S01]  /*112b0*/  SHF.L.U32 R123, R123, 0x10, RZ ;  /* 0x000000107b7b7819 */ /* 0x000fe200000006ff */
[----:B------:R-:W-:Y:S01]  /*112c0*/  FFMA.FTZ R7, R7, R178, 1.1641532182693481445e-10 ;  /* 0x2f00000007077423 */ /* 0x000fe200000100b2 */
[----:B------:R-:W-:-:S03]  /*112d0*/  IMAD.MOV.U32 R136, RZ, RZ, R16 ;  /* 0x000000ffff887224 */ /* 0x000fc600078e0010 */
[----:B------:R-:W-:Y:S01]  /*112e0*/  FMUL.FTZ R123, R123, R176 ;  /* 0x000000b07b7b7220 */ /* 0x000fe20000410000 */
[----:B------:R-:W-:-:S04]  /*112f0*/  FSETP.GTU.FTZ.AND P3, PT, R7, R177, PT ;  /* 0x000000b10700720b */ /* 0x000fc80003f7c000 */
[----:B------:R-:W-:Y:S02]  /*11300*/  FSEL R123, R123, RZ, !P3 ;  /* 0x000000ff7b7b7208 */ /* 0x000fe40005800000 */
[----:B------:R-:W-:Y:S01]  /*11310*/  PLOP3.LUT P3, PT, P3, PT, PT, 0x8, 0x80 ;  /* 0x000000000080781c */ /* 0x000fe20001f6e170 */
[----:B------:R-:W-:-:S12]  /*11320*/  @!P4 BRA `(.L_x_394) ;  /* 0x00000004004cc947 */ /* 0x000fd80003800000 */
        /* <DEDUP_REMOVED lines=8> */
.L_x_395:
        /* <DEDUP_REMOVED lines=12> */
.L_x_397:
[----:B------:R-:W-:Y:S05]  /*11470*/  BSYNC.RECONVERGENT B2 ;  /* 0x0000000000027941 */ /* 0x000fea0003800200 */
.L_x_396:
        /* <DEDUP_REMOVED lines=58> */
[----:B------:R-:W-:-:S05]  /*11820*/  IMAD.WIDE.U32 R6, R16, -0x326172a9, RZ ;  /* 0xcd9e8d5710067825 */ /* 0x000fca00078e00ff */
[----:B------:R-:W-:Y:S01]  /*11830*/  LOP3.LUT R20, R18, UR5, R7, 0x96, !PT ;  /* 0x0000000512147c12 */ /* 0x000fe2000f8e9607 */
[----:B------:R-:W-:Y:S01]  /*11840*/  IMAD.MOV.U32 R18, RZ, RZ, RZ ;  /* 0x000000ffff127224 */ /* 0x000fe200078e00ff */
[----:B------:R-:W-:-:S07]  /*11850*/  MOV R16, R6 ;  /* 0x0000000600107202 */ /* 0x000fce0000000f00 */
.L_x_394:
[----:B------:R-:W-:Y:S05]  /*11860*/  BSYNC.RECONVERGENT B1 ;  /* 0x0000000000017941 */ /* 0x000fea0003800200 */
.L_x_393:
[----:B------:R-:W-:Y:S01]  /*11870*/  I2FP.F32.U32 R6, R136 ;  /* 0x0000008800067245 */ /* 0x000fe20000201000 */
[----:B------:R-:W-:Y:S01]  /*11880*/  BSSY.RECONVERGENT B1, `(.L_x_398) ;  /* 0x0000065000017945 */ /* 0x000fe20003800200 */
[----:B------:R-:W-:-:S03]  /*11890*/  IMAD.MOV.U32 R137, RZ, RZ, 0x2 ;  /* 0x00000002ff897424 */ /* 0x000fc600078e00ff */
        /* <DEDUP_REMOVED lines=13> */
[----:B------:R-:W-:-:S03]  /*11970*/  IMAD.MOV.U32 R6, RZ, RZ, R16 ;  /* 0x000000ffff067224 */ /* 0x000fc600078e0010 */
        /* <DEDUP_REMOVED lines=10> */
.L_x_400:
        /* <DEDUP_REMOVED lines=12> */
.L_x_402:
[----:B------:R-:W-:Y:S05]  /*11ae0*/  BSYNC.RECONVERGENT B2 ;  /* 0x0000000000027941 */ /* 0x000fea0003800200 */
.L_x_401:
        /* <DEDUP_REMOVED lines=59> */
[----:B------:R-:W-:-:S05]  /*11ea0*/  IMAD.WIDE.U32 R172, R16, -0x326172a9, RZ ;  /* 0xcd9e8d5710ac7825 */ /* 0x000fca00078e00ff */
[----:B------:R-:W-:Y:S02]  /*11eb0*/  LOP3.LUT R20, R18, UR5, R173, 0x96, !PT ;  /* 0x0000000512147c12 */ /* 0x000fe4000f8e96ad */
[----:B------:R-:W-:-:S07]  /*11ec0*/  MOV R16, R172 ;  /* 0x000000ac00107202 */ /* 0x000fce0000000f00 */
.L_x_399:
[----:B------:R-:W-:Y:S05]  /*11ed0*/  BSYNC.RECONVERGENT B1 ;  /* 0x0000000000017941 */ /* 0x000fea0003800200 */
.L_x_398:
[----:B------:R-:W-:Y:S01]  /*11ee0*/  I2FP.F32.U32 R6, R6 ;  /* 0x0000000600067245 */ /* 0x000fe20000201000 */
[----:B------:R-:W-:Y:S01]  /*11ef0*/  BSSY.RECONVERGENT B1, `(.L_x_403) ;  /* 0x000005f000017945 */ /* 0x000fe20003800200 */
[----:B------:R-:W-:Y:S01]  /*11f00*/  ISETP.NE.AND P5, PT, R137, 0x1, PT ;  /* 0x000000018900780c */ /* 0x000fe20003fa5270 */
[----:B------:R-:W-:Y:S01]  /*11f10*/  IMAD.MOV.U32 R18, RZ, RZ, 0x2 ;  /* 0x00000002ff127424 */ /* 0x000fe200078e00ff */
[----:B------:R-:W-:Y:S01]  /*11f20*/  PRMT R147, R119, 0x7632, R147 ;  /* 0x0000763277937816 */ /* 0x000fe20000000093 */
[----:B------:R-:W-:-:S05]  /*11f30*/  FFMA.FTZ R6, R6, R178, 1.1641532182693481445e-10 ;  /* 0x2f00000006067423 */ /* 0x000fca00000100b2 */
[----:B------:R-:W-:Y:S01]  /*11f40*/  FSETP.GTU.FTZ.AND P4, PT, R6, R177, PT ;  /* 0x000000b10600720b */ /* 0x000fe20003f9c000 */
[----:B------:R-:W-:Y:S01]  /*11f50*/  IMAD.U32 R6, R119, 0x10000, RZ ;  /* 0x0001000077067824 */ /* 0x000fe200078e00ff */
[----:B------:R-:W-:-:S03]  /*11f60*/  MOV R119, R16 ;  /* 0x0000001000777202 */ /* 0x000fc60000000f00 */
[----:B------:R-:W-:-:S05]  /*11f70*/  FMUL.FTZ R6, R6, R176 ;  /* 0x000000b006067220 */ /* 0x000fca0000410000 */
        /* <DEDUP_REMOVED lines=11> */
.L_x_405:
        /* <DEDUP_REMOVED lines=12> */
.L_x_407:
[----:B------:R-:W-:Y:S05]  /*120f0*/  BSYNC.RECONVERGENT B2 ;  /* 0x0000000000027941 */ /* 0x000fea0003800200 */
.L_x_406:
        /* <DEDUP_REMOVED lines=62> */
.L_x_404:
[----:B------:R-:W-:Y:S05]  /*124e0*/  BSYNC.RECONVERGENT B1 ;  /* 0x0000000000017941 */ /* 0x000fea0003800200 */
.L_x_403:
[----:B------:R-:W-:Y:S01]  /*124f0*/  I2FP.F32.U32 R119, R119 ;  /* 0x0000007700777245 */ /* 0x000fe20000201000 */
[----:B------:R-:W-:Y:S01]  /*12500*/  BSSY.RECONVERGENT B1, `(.L_x_408) ;  /* 0x0000064000017945 */ /* 0x000fe20003800200 */
[----:B------:R-:W-:Y:S01]  /*12510*/  SHF.L.U32 R137, R55, 0x10, RZ ;  /* 0x0000001037897819 */ /* 0x000fe200000006ff */
[----:B------:R-:W-:Y:S01]  /*12520*/  IMAD.MOV.U32 R172, RZ, RZ, 0x2 ;  /* 0x00000002ffac7424 */ /* 0x000fe200078e00ff */
[----:B------:R-:W-:Y:S01]  /*12530*/  MOV R174, R16 ;  /* 0x0000001000ae7202 */ /* 0x000fe20000000f00 */
[----:B------:R-:W-:Y:S02]  /*12540*/  FFMA.FTZ R119, R119, R178, 1.1641532182693481445e-10 ;  /* 0x2f00000077777423 */ /* 0x000fe400000100b2 */
[----:B------:R-:W-:-:S03]  /*12550*/  FMUL.FTZ R137, R137, R176 ;  /* 0x000000b089897220 */ /* 0x000fc60000410000 */
        /* <DEDUP_REMOVED lines=19> */
.L_x_410:
        /* <DEDUP_REMOVED lines=12> */
.L_x_412:
[----:B------:R-:W-:Y:S05]  /*12750*/  BSYNC.RECONVERGENT B2 ;  /* 0x0000000000027941 */ /* 0x000fea0003800200 */
.L_x_411:
        /* <DEDUP_REMOVED lines=62> */
.L_x_409:
[----:B------:R-:W-:Y:S05]  /*12b40*/  BSYNC.RECONVERGENT B1 ;  /* 0x0000000000017941 */ /* 0x000fea0003800200 */
.L_x_408:
[----:B------:R-:W-:Y:S01]  /*12b50*/  I2FP.F32.U32 R18, R174 ;  /* 0x000000ae00127245 */ /* 0x000fe20000201000 */
[----:B------:R-:W-:Y:S01]  /*12b60*/  BSSY.RECONVERGENT B1, `(.L_x_413) ;  /* 0x0000061000017945 */ /* 0x000fe20003800200 */
[----:B------:R-:W-:Y:S01]  /*12b70*/  ISETP.NE.AND P6, PT, R172, 0x1, PT ;  /* 0x00000001ac00780c */ /* 0x000fe20003fc5270 */
[----:B------:R-:W-:Y:S01]  /*12b80*/  IMAD.MOV.U32 R174, RZ, RZ, R16 ;  /* 0x000000ffffae7224 */ /* 0x000fe200078e0010 */
[----:B------:R-:W-:Y:S01]  /*12b90*/  SHF.L.U32 R147, R147, 0x10, RZ ;  /* 0x0000001093937819 */ /* 0x000fe200000006ff */
[----:B------:R-:W-:-:S04]  /*12ba0*/  FFMA.FTZ R18, R18, R178, 1.1641532182693481445e-10 ;  /* 0x2f00000012127423 */ /* 0x000fc800000100b2 */
[----:B------:R-:W-:Y:S01]  /*12bb0*/  FMUL.FTZ R147, R147, R176 ;  /* 0x000000b093937220 */ /* 0x000fe20000410000 */
        /* <DEDUP_REMOVED lines=13> */
.L_x_415:
[----:B------:R-:W-:Y:S01]  /*12c90*/  VIADD R23, R23, 0x1 ;  /* 0x0000000117177836 */ /* 0x000fe20000000000 */
[----:B------:R-:W-:Y:S04]  /*12ca0*/  BSSY.RECONVERGENT B2, `(.L_x_416) ;  /* 0x000000e000027945 */ /* 0x000fe80003800200 */
[----:B------:R-:W-:-:S13]  /*12cb0*/  ISETP.NE.AND P6, PT, R23, RZ, PT ;  /* 0x000000ff1700720c */ /* 0x000fda0003fc5270 */
[----:B------:R-:W-:Y:S05]  /*12cc0*/  @P6 BRA `(.L_x_417) ;  /* 0x00000000002c6947 */ /* 0x000fea0003800000 */
[----:B------:R-:W-:Y:S02]  /*12cd0*/  IADD3 R17, PT, PT, R17, 0x1, RZ ;  /* 0x0000000111117810 */ /* 0x000fe40007ffe0ff */
[----:B------:R-:W-:Y:S02]  /*12ce0*/  LOP3.LUT R22, R22, 0xffffefff, RZ, 0xc0, !PT ;  /* 0xffffefff16167812 */ /* 0x000fe400078ec0ff */
[----:B------:R-:W-:Y:S02]  /*12cf0*/  ISETP.NE.AND P6, PT, R17, RZ, PT ;  /* 0x000000ff1100720c */ /* 0x000fe40003fc5270 */
[----:B------:R-:W-:-:S11]  /*12d00*/  @P0 LOP3.LUT R22, R22, 0x1000, RZ, 0xfc, !PT ;  /* 0x0000100016160812 */ /* 0x000fd600078efcff */
[----:B------:R-:W-:Y:S02]  /*12d10*/  @!P6 VIADD R21, R21, 0x1 ;  /* 0x000000011515e836 */ /* 0x000fe40000000000 */
[----:B------:R-:W-:Y:S02]  /*12d20*/  @!P6 VIADD R16, R15, 0x1 ;  /* 0x000000010f10e836 */ /* 0x000fe40000000000 */
[----:B------:R-:W-:Y:S01]  /*12d30*/  @!P6 IMAD.MOV.U32 R17, RZ, RZ, RZ ;  /* 0x000000ffff11e224 */ /* 0x000fe200078e00ff */
[----:B------:R-:W-:-:S13]  /*12d40*/  ISETP.NE.AND P0, PT, R21, RZ, !P6 ;  /* 0x000000ff1500720c */ /* 0x000fda0007705270 */
[----:B------:R-:W-:Y:S01]  /*12d50*/  @P0 IMAD.MOV R16, RZ, RZ, R15 ;  /* 0x000000ffff100224 */ /* 0x000fe200078e020f */
[----:B------:R-:W-:-:S04]  /*12d60*/  LOP3.LUT P0, RZ, R22, 0x1000, RZ, 0xc0, !PT ;  /* 0x0000100016ff7812 */ /* 0x000fc8000780c0ff */
[----:B------:R-:W-:-:S09]  /*12d70*/  @!P6 MOV R15, R16 ;  /* 0x00000010000fe202 */ /* 0x000fd20000000f00 */
.L_x_417:
[----:B------:R-:W-:Y:S05]  /*12d80*/  BSYNC.RECONVERGENT B2 ;  /* 0x0000000000027941 */ /* 0x000fea0003800200 */
.L_x_416:
        /* <DEDUP_REMOVED lines=62> */
.L_x_414:
[----:B------:R-:W-:Y:S05]  /*13170*/  BSYNC.RECONVERGENT B1 ;  /* 0x0000000000017941 */ /* 0x000fea0003800200 */
.L_x_413:
[----:B------:R-:W-:Y:S02]  /*13180*/  I2FP.F32.U32 R172, R174 ;  /* 0x000000ae00ac7245 */ /* 0x000fe40000201000 */
[----:B------:R-:W-:Y:S02]  /*13190*/  PRMT R117, R5, 0x5410, R117 ;  /* 0x0000541005757816 */ /* 0x000fe40000000075 */
[----:B------:R-:W-:Y:S01]  /*131a0*/  PRMT R118, R118, 0x5410, R123 ;  /* 0x0000541076767816 */ /* 0x000fe2000000007b */
[----:B------:R-:W-:Y:S01]  /*131b0*/  FFMA.FTZ R172, R172, R178, 1.1641532182693481445e-10 ;  /* 0x2f000000acac7423 */ /* 0x000fe200000100b2 */
[----:B------:R-:W-:-:S04]  /*131c0*/  PRMT R116, R116, 0x5410, R122 ;  /* 0x0000541074747816 */ /* 0x000fc8000000007a */
[----:B------:R-:W-:Y:S02]  /*131d0*/  FSETP.GTU.FTZ.AND P6, PT, R172, R177, PT ;  /* 0x000000b1ac00720b */ /* 0x000fe40003fdc000 */
[----:B------:R-:W-:Y:S02]  /*131e0*/  PRMT R172, R55, 0x7632, R172 ;  /* 0x0000763237ac7816 */ /* 0x000fe400000000ac */
[----:B------:R-:W-:-:S03]  /*131f0*/  SEL R173, RZ, 0x1, P6 ;  /* 0x00000001ffad7807 */ /* 0x000fc60003000000 */
[----:B------:R-:W-:Y:S01]  /*13200*/  IMAD.U32 R172, R172, 0x10000, RZ ;  /* 0x00010000acac7824 */ /* 0x000fe200078e00ff */
[----:B------:R-:W-:-:S03]  /*13210*/  PRMT R5, R173, 0x7610, R5 ;  /* 0x00007610ad057816 */ /* 0x000fc60000000005 */
[----:B------:R-:W-:-:S05]  /*13220*/  FMUL.FTZ R172, R172, R176 ;  /* 0x000000b0acac7220 */ /* 0x000fca0000410000 */
[----:B------:R-:W-:-:S05]  /*13230*/  FSEL R172, R172, RZ, !P6 ;  /* 0x000000ffacac7208 */ /* 0x000fca0007000000 */
[----:B------:R-:W-:Y:S01]  /*13240*/  FADD.FTZ R172, R147, R172 ;  /* 0x000000ac93ac7221 */ /* 0x000fe20000010000 */
[----:B------:R-:W-:-:S05]  /*13250*/  @P1 PRMT R147, R51, 0x7632, R147 ;  /* 0x0000763233931816 */ /* 0x000fca0000000093 */
[----:B------:R-:W-:-:S04]  /*13260*/  @P1 IMAD.U32 R147, R147, 0x10000, RZ ;  /* 0x0001000093931824 */ /* 0x000fc800078e00ff */
[----:B------:R-:W-:Y:S01]  /*13270*/  @P1 FADD.FTZ R147, R172, R147 ;  /* 0x00000093ac931221 */ /* 0x000fe20000010000 */
[----:B------:R-:W-:-:S04]  /*13280*/  @!P1 MOV R147, R172 ;  /* 0x000000ac00939202 */ /* 0x000fc80000000f00 */
[----:B------:R-:W-:-:S04]  /*13290*/  F2FP.BF16.F32.PACK_AB R172, RZ, R147 ;  /* 0x00000093ffac723e */ /* 0x000fc800000010ff */
[----:B------:R-:W-:Y:S01]  /*132a0*/  PRMT R119, R119, 0x5410, R172 ;  /* 0x0000541077777816 */ /* 0x000fe200000000ac */
[----:B------:R-:W-:Y:S06]  /*132b0*/  BRA `(.L_x_418) ;  /* 0x0000003000c87947 */ /* 0x000fec0003800000 */
.L_x_337:
        /* <DEDUP_REMOVED lines=16> */
.L_x_421:
        /* <DEDUP_REMOVED lines=12> */
.L_x_423:
[----:B------:R-:W-:Y:S05]  /*13480*/  BSYNC.RECONVERGENT B2 ;  /* 0x0000000000027941 */ /* 0x000fea0003800200 */
.L_x_422:
[----:B------:R-:W-:Y:S01]  /*13490*/  IMAD.WIDE.U32 R130, R23, -0x2daee0ad, RZ ;  /* 0xd2511f5317827825 */ /* 0x000fe200078e00ff */
[----:B------:R-:W-:-:S03]  /*134a0*/  UIADD3 UR5, UPT, UPT, UR10, -0x61c88647, URZ ;  /* 0x9e3779b90a057890 */ /* 0x000fc6000fffe0ff */
[----:B------:R-:W-:Y:S02]  /*134b0*/  HFMA2 R36, -RZ, RZ, 0, 0 ;  /* 0x00000000ff247431 */ /* 0x000fe400000001ff */
        /* <DEDUP_REMOVED lines=58> */
[----:B------:R-:W-:-:S07]  /*13860*/  IMAD.MOV.U32 R4, RZ, RZ, R172 ;  /* 0x000000ffff047224 */ /* 0x000fce00078e00ac */
.L_x_420:
[----:B------:R-:W-:Y:S05]  /*13870*/  BSYNC.RECONVERGENT B1 ;  /* 0x0000000000017941 */ /* 0x000fea0003800200 */
.L_x_419:
        /* <DEDUP_REMOVED lines=10> */
[----:B0-----:R-:W-:Y:S01]  /*13920*/  FSETP.GTU.FTZ.AND P2, PT, R4, R178, PT ;  /* 0x000000b20400720b */ /* 0x001fe20003f5c000 */
[C---:B------:R-:W-:Y:S01]  /*13930*/  IMAD.U32 R4, R116.reuse, 0x10000, RZ ;  /* 0x0001000074047824 */ /* 0x040fe200078e00ff */
[----:B------:R-:W-:-:S03]  /*13940*/  PRMT R116, R116, 0x7632, R116 ;  /* 0x0000763274747816 */ /* 0x000fc60000000074 */
[----:B-1----:R-:W-:-:S05]  /*13950*/  FMUL.FTZ R4, R4, R147 ;  /* 0x0000009304047220 */ /* 0x002fca0000410000 */
[----:B------:R-:W-:Y:S02]  /*13960*/  FSEL R4, R4, RZ, !P2 ;  /* 0x000000ff04047208 */ /* 0x000fe40005000000 */
        /* <DEDUP_REMOVED lines=14> */
.L_x_426:
        /* <DEDUP_REMOVED lines=12> */
.L_x_428:
[----:B------:R-:W-:Y:S05]  /*13b10*/  BSYNC.RECONVERGENT B2 ;  /* 0x0000000000027941 */ /* 0x000fea0003800200 */
.L_x_427:
        /* <DEDUP_REMOVED lines=62> */
.L_x_425:
[----:B------:R-:W-:Y:S05]  /*13f00*/  BSYNC.RECONVERGENT B1 ;  /* 0x0000000000017941 */ /* 0x000fea0003800200 */
.L_x_424:
        /* <DEDUP_REMOVED lines=11> */
[----:B------:R-:W-:Y:S01]  /*13fc0*/  PLOP3.LUT P3, PT, P3, PT, PT, 0x8, 0x80 ;  /* 0x000000000080781c */ /* 0x000fe20001f6e170 */
[----:B------:R-:W-:-:S04]  /*13fd0*/  @P1 IMAD.U32 R35, R35, 0x10000, RZ ;  /* 0x0001000023231824 */ /* 0x000fc800078e00ff */
[----:B------:R-:W-:Y:S01]  /*13fe0*/  @P1 FADD.FTZ R36, R35, R36 ;  /* 0x0000002423241221 */ /* 0x000fe20000010000 */
[----:B------:R-:W-:-:S04]  /*13ff0*/  MOV R35, R16 ;  /* 0x0000001000237202 */ /* 0x000fc80000000f00 */
[----:B------:R-:W-:-:S03]  /*14000*/  F2FP.BF16.F32.PACK_AB R116, RZ, R36 ;  /* 0x00000024ff74723e */ /* 0x000fc600000010ff */
        /* <DEDUP_REMOVED lines=10> */
.L_x_431:
        /* <DEDUP_REMOVED lines=12> */
.L_x_433:
[----:B------:R-:W-:Y:S05]  /*14170*/  BSYNC.RECONVERGENT B2 ;  /* 0x0000000000027941 */ /* 0x000fea0003800200 */
.L_x_432:
        /* <DEDUP_REMOVED lines=62> */
.L_x_430:
[----:B------:R-:W-:Y:S05]  /*14560*/  BSYNC.RECONVERGENT B1 ;  /* 0x0000000000017941 */ /* 0x000fea0003800200 */
.L_x_429:
[----:B------:R-:W-:Y:S01]  /*14570*/  I2FP.F32.U32 R18, R35 ;  /* 0x0000002300127245 */ /* 0x000fe20000201000 */
[----:B------:R-:W-:Y:S01]  /*14580*/  BSSY.RECONVERGENT B1, `(.L_x_434) ;  /* 0x0000064000017945 */ /* 0x000fe20003800200 */
[----:B------:R-:W-:Y:S01]  /*14590*/  LOP3.LUT R22, R22, 0xfffffffb, RZ, 0xc0, !PT ;  /* 0xfffffffb16167812 */ /* 0x000fe200078ec0ff */
[----:B------:R-:W-:Y:S01]  /*145a0*/  IMAD.MOV.U32 R136, RZ, RZ, R16 ;  /* 0x000000ffff887224 */ /* 0x000fe200078e0010 */
[----:B------:R-:W-:Y:S01]  /*145b0*/  PRMT R123, R117, 0x7632, R123 ;  /* 0x00007632757b7816 */ /* 0x000fe2000000007b */
[----:B------:R-:W-:-:S05]  /*145c0*/  FFMA.FTZ R18, R18, R179, 1.1641532182693481445e-10 ;  /* 0x2f00000012127423 */ /* 0x000fca00000100b3 */
[----:B------:R-:W-:Y:S02]  /*145d0*/  FSETP.GTU.FTZ.AND P2, PT, R18, R178, PT ;  /* 0x000000b21200720b */ /* 0x000fe40003f5c000 */
[----:B------:R-:W-:-:S05]  /*145e0*/  SHF.L.U32 R18, R117, 0x10, RZ ;  /* 0x0000001075127819 */ /* 0x000fca00000006ff */
[----:B------:R-:W-:-:S05]  /*145f0*/  FMUL.FTZ R18, R18, R147 ;  /* 0x0000009312127220 */ /* 0x000fca0000410000 */
[----:B------:R-:W-:Y:S01]  /*14600*/  FSEL R35, R18, RZ, !P2 ;  /* 0x000000ff12237208 */ /* 0x000fe20005000000 */
[----:B------:R-:W-:Y:S01]  /*14610*/  @P1 IMAD.U32 R18, R49, 0x10000, RZ ;  /* 0x0001000031121824 */ /* 0x000fe200078e00ff */
[----:B------:R-:W-:-:S03]  /*14620*/  PLOP3.LUT P2, PT, P2, PT, PT, 0x8, 0x80 ;  /* 0x000000000080781c */ /* 0x000fc6000174e170 */
[----:B------:R-:W-:Y:S01]  /*14630*/  @P1 FADD.FTZ R35, R18, R35 ;  /* 0x0000002312231221 */ /* 0x000fe20000010000 */
[----:B------:R-:W-:-:S04]  /*14640*/  IMAD.MOV.U32 R18, RZ, RZ, 0x2 ;  /* 0x00000002ff127424 */ /* 0x000fc800078e00ff */
[----:B------:R-:W-:-:S05]  /*14650*/  F2FP.BF16.F32.PACK_AB R117, RZ, R35 ;  /* 0x00000023ff75723e */ /* 0x000fca00000010ff */
        /* <DEDUP_REMOVED lines=11> */
.L_x_436:
        /* <DEDUP_REMOVED lines=12> */
.L_x_438:
[----:B------:R-:W-:Y:S05]  /*147d0*/  BSYNC.RECONVERGENT B2 ;  /* 0x0000000000027941 */ /* 0x000fea0003800200 */
.L_x_437:
        /* <DEDUP_REMOVED lines=62> */
.L_x_435:
[----:B------:R-:W-:Y:S05]  /*14bc0*/  BSYNC.RECONVERGENT B1 ;  /* 0x0000000000017941 */ /* 0x000fea0003800200 */
.L_x_434:
        /* <DEDUP_REMOVED lines=8> */
[----:B------:R-:W-:Y:S01]  /*14c50*/  FSETP.GTU.FTZ.AND P2, PT, R130, R178, PT ;  /* 0x000000b28200720b */ /* 0x000fe20003f5c000 */
[----:B------:R-:W-:Y:S01]  /*14c60*/  IMAD.MOV.U32 R130, RZ, RZ, R16 ;  /* 0x000000ffff827224 */ /* 0x000fe200078e0010 */
[----:B------:R-:W-:Y:S02]  /*14c70*/  @P1 SHF.L.U32 R123, R123, 0x10, RZ ;  /* 0x000000107b7b1819 */ /* 0x000fe400000006ff */
        /* <DEDUP_REMOVED lines=15> */
.L_x_441:
        /* <DEDUP_REMOVED lines=12> */
.L_x_443:
[----:B------:R-:W-:Y:S05]  /*14e30*/  BSYNC.RECONVERGENT B2 ;  /* 0x0000000000027941 */ /* 0x000fea0003800200 */
.L_x_442:
        /* <DEDUP_REMOVED lines=62> */
.L_x_440:
[----:B------:R-:W-:Y:S05]  /*15220*/  BSYNC.RECONVERGENT B1 ;  /* 0x0000000000017941 */ /* 0x000fea0003800200 */
.L_x_439:
[----:B------:R-:W-:Y:S01]  /*15230*/  I2FP.F32.U32 R18, R130 ;  /* 0x0000008200127245 */ /* 0x000fe20000201000 */
[----:B------:R-:W-:Y:S01]  /*15240*/  IMAD.U32 R130, R118, 0x10000, RZ ;  /* 0x0001000076827824 */ /* 0x000fe200078e00ff */
        /* <DEDUP_REMOVED lines=22> */
.L_x_446:
        /* <DEDUP_REMOVED lines=12> */
.L_x_448:
[----:B------:R-:W-:Y:S05]  /*15470*/  BSYNC.RECONVERGENT B2 ;  /* 0x0000000000027941 */ /* 0x000fea0003800200 */
.L_x_447:
        /* <DEDUP_REMOVED lines=62> */
.L_x_445:
[----:B------:R-:W-:Y:S05]  /*15860*/  BSYNC.RECONVERGENT B1 ;  /* 0x0000000000017941 */ /* 0x000fea0003800200 */
.L_x_444:
[----:B------:R-:W-:Y:S01]  /*15870*/  I2FP.F32.U32 R136, R172 ;  /* 0x000000ac00887245 */ /* 0x000fe20000201000 */
[----:B------:R-:W-:Y:S01]  /*15880*/  BSSY.RECONVERGENT B1, `(.L_x_449) ;  /* 0x0000062000017945 */ /* 0x000fe20003800200 */
[----:B------:R-:W-:Y:S02]  /*15890*/  ISETP.NE.AND P4, PT, R18, 0x1, PT ;  /* 0x000000011200780c */ /* 0x000fe40003f85270 */
[----:B------:R-:W-:Y:S01]  /*158a0*/  @P1 PRMT R137, R50, 0x7632, R137 ;  /* 0x0000763232891816 */ /* 0x000fe20000000089 */
[----:B------:R-:W-:-:S04]  /*158b0*/  FFMA.FTZ R136, R136, R179, 1.1641532182693481445e-10 ;  /* 0x2f00000088887423 */ /* 0x000fc800000100b3 */
[----:B------:R-:W-:Y:S01]  /*158c0*/  @P1 IMAD.U32 R137, R137, 0x10000, RZ ;  /* 0x0001000089891824 */ /* 0x000fe200078e00ff */
[----:B------:R-:W-:Y:S01]  /*158d0*/  FSETP.GTU.FTZ.AND P3, PT, R136, R178, PT ;  /* 0x000000b28800720b */ /* 0x000fe20003f7c000 */
[----:B------:R-:W-:Y:S02]  /*158e0*/  IMAD.U32 R136, R174, 0x10000, RZ ;  /* 0x00010000ae887824 */ /* 0x000fe400078e00ff */
[----:B------:R-:W-:Y:S02]  /*158f0*/  IMAD.MOV.U32 R174, RZ, RZ, 0x2 ;  /* 0x00000002ffae7424 */ /* 0x000fe400078e00ff */
[----:B------:R-:W-:-:S05]  /*15900*/  FMUL.FTZ R136, R136, R147 ;  /* 0x0000009388887220 */ /* 0x000fca0000410000 */
[----:B------:R-:W-:Y:S02]  /*15910*/  FSEL R136, R136, RZ, !P3 ;  /* 0x000000ff88887208 */ /* 0x000fe40005800000 */
[----:B------:R-:W-:-:S03]  /*15920*/  PLOP3.LUT P3, PT, P3, PT, PT, 0x8, 0x80 ;  /* 0x000000000080781c */ /* 0x000fc60001f6e170 */
[----:B------:R-:W-:Y:S01]  /*15930*/  @P1 FADD.FTZ R136, R137, R136 ;  /* 0x0000008889881221 */ /* 0x000fe20000010000 */
[----:B------:R-:W-:-:S04]  /*15940*/  MOV R137, R16 ;  /* 0x0000001000897202 */ /* 0x000fc80000000f00 */
        /* <DEDUP_REMOVED lines=10> */
.L_x_451:
        /* <DEDUP_REMOVED lines=12> */
.L_x_453:
[----:B------:R-:W-:Y:S05]  /*15ab0*/  BSYNC.RECONVERGENT B2 ;  /* 0x0000000000027941 */ /* 0x000fea0003800200 */
.L_x_452:
        /* <DEDUP_REMOVED lines=62> */
.L_x_450:
[----:B------:R-:W-:Y:S05]  /*15ea0*/  BSYNC.RECONVERGENT B1 ;  /* 0x0000000000017941 */ /* 0x000fea0003800200 */
.L_x_449:
[----:B------:R-:W-:Y:S01]  /*15eb0*/  I2FP.F32.U32 R18, R137 ;  /* 0x0000008900127245 */ /* 0x000fe20000201000 */
[----:B------:R-:W-:Y:S01]  /*15ec0*/  BSSY.RECONVERGENT B1, `(.L_x_454) ;  /* 0x0000062000017945 */ /* 0x000fe20003800200 */
[C---:B------:R-:W-:Y:S01]  /*15ed0*/  SHF.L.U32 R137, R119.reuse, 0x10, RZ ;  /* 0x0000001077897819 */ /* 0x040fe200000006ff */
[----:B------:R-:W-:Y:S01]  /*15ee0*/  IMAD.MOV.U32 R176, RZ, RZ, R16 ;  /* 0x000000ffffb07224 */ /* 0x000fe200078e0010 */
[----:B------:R-:W-:Y:S01]  /*15ef0*/  ISETP.NE.AND P5, PT, R174, 0x1, PT ;  /* 0x00000001ae00780c */ /* 0x000fe20003fa5270 */
[----:B------:R-:W-:Y:S01]  /*15f00*/  FFMA.FTZ R18, R18, R179, 1.1641532182693481445e-10 ;  /* 0x2f00000012127423 */ /* 0x000fe200000100b3 */
[----:B------:R-:W-:Y:S01]  /*15f10*/  PRMT R173, R119, 0x7632, R173 ;  /* 0x0000763277ad7816 */ /* 0x000fe200000000ad */
[----:B------:R-:W-:-:S03]  /*15f20*/  FMUL.FTZ R137, R137, R147 ;  /* 0x0000009389897220 */ /* 0x000fc60000410000 */
[----:B------:R-:W-:Y:S01]  /*15f30*/  FSETP.GTU.FTZ.AND P4, PT, R18, R178, PT ;  /* 0x000000b21200720b */ /* 0x000fe20003f9c000 */
[----:B------:R-:W-:-:S03]  /*15f40*/  @P1 IMAD.U32 R18, R51, 0x10000, RZ ;  /* 0x0001000033121824 */ /* 0x000fc600078e00ff */
[----:B------:R-:W-:Y:S02]  /*15f50*/  FSEL R137, R137, RZ, !P4 ;  /* 0x000000ff89897208 */ /* 0x000fe40006000000 */
[----:B------:R-:W-:-:S03]  /*15f60*/  PLOP3.LUT P4, PT, P4, PT, PT, 0x8, 0x80 ;  /* 0x000000000080781c */ /* 0x000fc6000278e170 */
        /* <DEDUP_REMOVED lines=12> */
.L_x_456:
        /* <DEDUP_REMOVED lines=12> */
.L_x_458:
[----:B------:R-:W-:Y:S05]  /*160f0*/  BSYNC.RECONVERGENT B2 ;  /* 0x0000000000027941 */ /* 0x000fea0003800200 */
.L_x_457:
        /* <DEDUP_REMOVED lines=62> */
.L_x_455:
[----:B------:R-:W-:Y:S05]  /*164e0*/  BSYNC.RECONVERGENT B1 ;  /* 0x0000000000017941 */ /* 0x000fea0003800200 */
.L_x_454:
[----:B------:R-:W-:Y:S01]  /*164f0*/  I2FP.F32.U32 R174, R176 ;  /* 0x000000b000ae7245 */ /* 0x000fe20000201000 */
[----:B------:R-:W-:Y:S01]  /*16500*/  IMAD.U32 R173, R173, 0x10000, RZ ;  /* 0x00010000adad7824 */ /* 0x000fe200078e00ff */
[----:B------:R-:W-:Y:S02]  /*16510*/  PRMT R118, R118, 0x5410, R172 ;  /* 0x0000541076767816 */ /* 0x000fe400000000ac */
[----:B------:R-:W-:Y:S01]  /*16520*/  PRMT R117, R117, 0x5410, R123 ;  /* 0x0000541075757816 */ /* 0x000fe2000000007b */
[----:B------:R-:W-:Y:S01]  /*16530*/  FFMA.FTZ R174, R174, R179, 1.1641532182693481445e-10 ;  /* 0x2f000000aeae7423 */ /* 0x000fe200000100b3 */
[----:B------:R-:W-:Y:S01]  /*16540*/  FMUL.FTZ R147, R173, R147 ;  /* 0x00000093ad937220 */ /* 0x000fe20000410000 */
[----:B------:R-:W-:Y:S02]  /*16550*/  @P1 PRMT R173, R51, 0x7632, R173 ;  /* 0x0000763233ad1816 */ /* 0x000fe400000000ad */
[----:B------:R-:W-:Y:S02]  /*16560*/  PRMT R116, R122, 0x5410, R116 ;  /* 0x000054107a747816 */ /* 0x000fe40000000074 */
[----:B------:R-:W-:-:S02]  /*16570*/  FSETP.GTU.FTZ.AND P5, PT, R174, R178, PT ;  /* 0x000000b2ae00720b */ /* 0x000fc40003fbc000 */
[----:B------:R-:W-:Y:S02]  /*16580*/  @P1 SHF.L.U32 R173, R173, 0x10, RZ ;  /* 0x00000010adad1819 */ /* 0x000fe400000006ff */
[----:B------:R-:W-:Y:S02]  /*16590*/  FSEL R147, R147, RZ, !P5 ;  /* 0x000000ff93937208 */ /* 0x000fe40006800000 */
[----:B------:R-:W-:-:S03]  /*165a0*/  PLOP3.LUT P5, PT, P5, PT, PT, 0x8, 0x80 ;  /* 0x000000000080781c */ /* 0x000fc60002fae170 */
[----:B------:R-:W-:-:S05]  /*165b0*/  @P1 FADD.FTZ R147, R173, R147 ;  /* 0x00000093ad931221 */ /* 0x000fca0000010000 */
[----:B------:R-:W-:-:S04]  /*165c0*/  F2FP.BF16.F32.PACK_AB R173, RZ, R147 ;  /* 0x00000093ffad723e */ /* 0x000fc800000010ff */
[----:B------:R-:W-:-:S07]  /*165d0*/  PRMT R119, R119, 0x5410, R173 ;  /* 0x0000541077777816 */ /* 0x000fce00000000ad */
.L_x_418:
        /* <DEDUP_REMOVED lines=8> */
[----:B------:R-:W-:Y:S02]  /*16660*/  SEL R119, RZ, 0x1, !P2 ;  /* 0x00000001ff777807 */ /* 0x000fe40005000000 */
[----:B------:R-:W-:-:S02]  /*16670*/  LOP3.LUT R116, R118, R116, R117, 0xfe, !PT ;  /* 0x0000007476747212 */ /* 0x000fc400078efe75 */
[C---:B------:R-:W-:Y:S02]  /*16680*/  LOP3.LUT P5, RZ, R22.reuse, 0x4, RZ, 0xc0, !PT ;  /* 0x0000000416ff7812 */ /* 0x040fe400078ac0ff */
        /* <DEDUP_REMOVED lines=32> */
.L_x_459:
[----:B------:R-:W-:Y:S02]  /*16890*/  IMAD.MOV.U32 R172, RZ, RZ, R121 ;  /* 0x000000ffffac7224 */ /* 0x000fe400078e0079 */
[----:B------:R-:W-:-:S07]  /*168a0*/  VIADD R120, R120, 0x80 ;  /* 0x0000008078787836 */ /* 0x000fce0000000000 */
.L_x_336:
[----:B------:R-:W-:Y:S05]  /*168b0*/  BSYNC.RECONVERGENT B0 ;  /* 0x0000000000007941 */ /* 0x000fea0003800200 */
.L_x_335:
        /* <DEDUP_REMOVED lines=21> */
[----:B------:R-:W-:Y:S02]  /*16a10*/  HFMA2 R6, -RZ, RZ, 0, 1.1920928955078125e-07 ;  /* 0x00000002ff067431 */ /* 0x000fe400000001ff */
[----:B------:R-:W-:Y:S02]  /*16a20*/  IMAD.MOV.U32 R3, RZ, RZ, R16 ;  /* 0x000000ffff037224 */ /* 0x000fe400078e0010 */
        /* <DEDUP_REMOVED lines=12> */
.L_x_465:
        /* <DEDUP_REMOVED lines=12> */
.L_x_467:
[----:B------:R-:W-:Y:S05]  /*16bb0*/  BSYNC.RECONVERGENT B2 ;  /* 0x0000000000027941 */ /* 0x000fea0003800200 */
.L_x_466:
        /* <DEDUP_REMOVED lines=60> */
[----:B------:R-:W-:Y:S02]  /*16f80*/  IMAD.MOV.U32 R3, RZ, RZ, R172 ;  /* 0x000000ffff037224 */ /* 0x000fe400078e00ac */
[----:B------:R-:W-:-:S07]  /*16f90*/  IMAD.MOV.U32 R6, RZ, RZ, RZ ;  /* 0x000000ffff067224 */ /* 0x000fce00078e00ff */
.L_x_464:
[----:B------:R-:W-:Y:S05]  /*16fa0*/  BSYNC.RECONVERGENT B1 ;  /* 0x0000000000017941 */ /* 0x000fea0003800200 */
.L_x_463:
[----:B------:R-:W0:Y:S01]  /*16fb0*/  LDC R177, c[0x0][0x404] ;  /* 0x00010100ffb17b82 */ /* 0x000e220000000800 */
[----:B------:R-:W-:Y:S01]  /*16fc0*/  I2FP.F32.U32 R3, R3 ;  /* 0x0000000300037245 */ /* 0x000fe20000201000 */
[----:B------:R-:W-:Y:S01]  /*16fd0*/  HFMA2 R178, -RZ, RZ, 0.1171875, 0 ;  /* 0x2f800000ffb27431 */ /* 0x000fe200000001ff */
[----:B------:R-:W-:Y:S01]  /*16fe0*/  ISETP.NE.AND P2, PT, R6, 0x1, PT ;  /* 0x000000010600780c */ /* 0x000fe20003f45270 */
[----:B------:R-:W-:Y:S01]  /*16ff0*/  BSSY.RECONVERGENT B1, `(.L_x_468) ;  /* 0x0000061000017945 */ /* 0x000fe20003800200 */
[----:B------:R-:W-:Y:S01]  /*17000*/  LOP3.LUT R22, R22, 0xffffffef, RZ, 0xc0, !PT ;  /* 0xffffffef16167812 */ /* 0x000fe200078ec0ff */
[----:B------:R-:W-:Y:S02]  /*17010*/  IMAD.MOV.U32 R7, RZ, RZ, 0x2 ;  /* 0x00000002ff077424 */ /* 0x000fe400078e00ff */
[----:B------:R-:W-:Y:S01]  /*17020*/  FFMA.FTZ R3, R3, R178, 1.1641532182693481445e-10 ;  /* 0x2f00000003037423 */ /* 0x000fe200000100b2 */
[----:B------:R-:W1:Y:S01]  /*17030*/  LDC R176, c[0x0][0x408] ;  /* 0x00010200ffb07b82 */ /* 0x000e620000000800 */
[----:B-----5:R-:W-:Y:S01]  /*17040*/  PRMT R5, R116, 0x7632, R5 ;  /* 0x0000763274057816 */ /* 0x020fe20000000005 */
[----:B------:R-:W-:-:S02]  /*17050*/  IMAD.MOV.U32 R9, RZ, RZ, R16 ;  /* 0x000000ffff097224 */ /* 0x000fc400078e0010 */
[----:B0-----:R-:W-:Y:S01]  /*17060*/  FSETP.GTU.FTZ.AND P3, PT, R3, R177, PT ;  /* 0x000000b10300720b */ /* 0x001fe20003f7c000 */
[----:B------:R-:W-:-:S04]  /*17070*/  IMAD.U32 R3, R116, 0x10000, RZ ;  /* 0x0001000074037824 */ /* 0x000fc800078e00ff */
[----:B-1----:R-:W-:-:S05]  /*17080*/  FMUL.FTZ R3, R3, R176 ;  /* 0x000000b003037220 */ /* 0x002fca0000410000 */
[----:B------:R-:W-:Y:S02]  /*17090*/  FSEL R3, R3, RZ, !P3 ;  /* 0x000000ff03037208 */ /* 0x000fe40005800000 */
[----:B------:R-:W-:-:S13]  /*170a0*/  PLOP3.LUT P3, PT, P3, PT, PT, 0x8, 0x80 ;  /* 0x000000000080781c */ /* 0x000fda0001f6e170 */
        /* <DEDUP_REMOVED lines=10> */
.L_x_470:
        /* <DEDUP_REMOVED lines=12> */
.L_x_472:
[----:B------:R-:W-:Y:S05]  /*17210*/  BSYNC.RECONVERGENT B2 ;  /* 0x0000000000027941 */ /* 0x000fea0003800200 */
.L_x_471:
        /* <DEDUP_REMOVED lines=62> */
.L_x_469:
[----:B------:R-:W-:Y:S05]  /*17600*/  BSYNC.RECONVERGENT B1 ;  /* 0x0000000000017941 */ /* 0x000fea0003800200 */
.L_x_468:
[----:B------:R-:W-:Y:S01]  /*17610*/  I2FP.F32.U32 R6, R9 ;  /* 0x0000000900067245 */ /* 0x000fe20000201000 */
[----:B------:R-:W-:Y:S01]  /*17620*/  BSSY.RECONVERGENT B1, `(.L_x_473) ;  /* 0x0000063000017945 */ /* 0x000fe20003800200 */
[----:B------:R-:W-:-:S03]  /*17630*/  IMAD.MOV.U32 R9, RZ, RZ, R16 ;  /* 0x000000ffff097224 */ /* 0x000fc600078e0010 */
[----:B------:R-:W-:-:S05]  /*17640*/  FFMA.FTZ R6, R6, R178, 1.1641532182693481445e-10 ;  /* 0x2f00000006067423 */ /* 0x000fca00000100b2 */
[----:B------:R-:W-:Y:S01]  /*17650*/  FSETP.GTU.FTZ.AND P2, PT, R6, R177, PT ;  /* 0x000000b10600720b */ /* 0x000fe20003f5c000 */
[----:B------:R-:W-:-:S03]  /*17660*/  IMAD.U32 R6, R52, 0x10000, RZ ;  /* 0x0001000034067824 */ /* 0x000fc600078e00ff */
[----:B------:R-:W-:Y:S01]  /*17670*/  SEL R12, RZ, 0x1, P2 ;  /* 0x00000001ff0c7807 */ /* 0x000fe20001000000 */
[----:B------:R-:W-:-:S05]  /*17680*/  FMUL.FTZ R6, R6, R176 ;  /* 0x000000b006067220 */ /* 0x000fca0000410000 */
[----:B------:R-:W-:Y:S02]  /*17690*/  FSEL R6, R6, RZ, !P2 ;  /* 0x000000ff06067208 */ /* 0x000fe40005000000 */
[----:B------:R-:W-:-:S03]  /*176a0*/  ISETP.NE.AND P2, PT, R7, 0x1, PT ;  /* 0x000000010700780c */ /* 0x000fc60003f45270 */
[----:B------:R-:W-:Y:S01]  /*176b0*/  FADD.FTZ R6, R3, R6 ;  /* 0x0000000603067221 */ /* 0x000fe20000010000 */
[----:B------:R-:W-:-:S05]  /*176c0*/  @P1 SHF.L.U32 R3, R48, 0x10, RZ ;  /* 0x0000001030031819 */ /* 0x000fca00000006ff */
        /* <DEDUP_REMOVED lines=13> */
.L_x_475:
        /* <DEDUP_REMOVED lines=12> */
.L_x_477:
[----:B------:R-:W-:Y:S05]  /*17860*/  BSYNC.RECONVERGENT B2 ;  /* 0x0000000000027941 */ /* 0x000fea0003800200 */
.L_x_476:
        /* <DEDUP_REMOVED lines=62> */
.L_x_474:
[----:B------:R-:W-:Y:S05]  /*17c50*/  BSYNC.RECONVERGENT B1 ;  /* 0x0000000000017941 */ /* 0x000fea0003800200 */
.L_x_473:
        /* <DEDUP_REMOVED lines=8> */
[----:B------:R-:W-:-:S03]  /*17ce0*/  HFMA2 R7, -RZ, RZ, 0, 1.1920928955078125e-07 ;  /* 0x00000002ff077431 */ /* 0x000fc600000001ff */
        /* <DEDUP_REMOVED lines=13> */
.L_x_480:
        /* <DEDUP_REMOVED lines=12> */
.L_x_482:
[----:B------:R-:W-:Y:S05]  /*17e80*/  BSYNC.RECONVERGENT B2 ;  /* 0x0000000000027941 */ /* 0x000fea0003800200 */
.L_x_481:
        /* <DEDUP_REMOVED lines=62> */
.L_x_479:
[----:B------:R-:W-:Y:S05]  /*18270*/  BSYNC.RECONVERGENT B1 ;  /* 0x0000000000017941 */ /* 0x000fea0003800200 */
.L_x_478:
        /* <DEDUP_REMOVED lines=14> */
[----:B------:R-:W-:Y:S01]  /*18360*/  @!P1 IMAD.MOV.U32 R34, RZ, RZ, R5 ;  /* 0x000000ffff229224 */ /* 0x000fe200078e0005 */
[----:B------:R-:W-:Y:S01]  /*18370*/  MOV R6, 0x2 ;  /* 0x0000000200067802 */ /* 0x000fe20000000f00 */
[----:B------:R-:W-:-:S03]  /*18380*/  IMAD.MOV.U32 R5, RZ, RZ, R16 ;  /* 0x000000ffff057224 */ /* 0x000fc600078e0010 */
        /* <DEDUP_REMOVED lines=10> */
.L_x_485:
        /* <DEDUP_REMOVED lines=12> */
.L_x_487:
[----:B------:R-:W-:Y:S05]  /*184f0*/  BSYNC.RECONVERGENT B2 ;  /* 0x0000000000027941 */ /* 0x000fea0003800200 */
.L_x_486:
        /* <DEDUP_REMOVED lines=62> */
.L_x_484:
[----:B------:R-:W-:Y:S05]  /*188e0*/  BSYNC.RECONVERGENT B1 ;  /* 0x0000000000017941 */ /* 0x000fea0003800200 */
.L_x_483:
[----:B------:R-:W-:Y:S01]  /*188f0*/  I2FP.F32.U32 R5, R5 ;  /* 0x0000000500057245 */ /* 0x000fe20000201000 */
[----:B------:R-:W-:Y:S01]  /*18900*/  BSSY.RECONVERGENT B1, `(.L_x_488) ;  /* 0x0000061000017945 */ /* 0x000fe20003800200 */
[----:B------:R-:W-:Y:S01]  /*18910*/  LOP3.LUT R22, R22, 0xfffffffb, RZ, 0xc0, !PT ;  /* 0xfffffffb16167812 */ /* 0x000fe200078ec0ff */
[----:B------:R-:W-:Y:S02]  /*18920*/  IMAD.MOV.U32 R7, RZ, RZ, 0x2 ;  /* 0x00000002ff077424 */ /* 0x000fe400078e00ff */
[----:B------:R-:W-:Y:S01]  /*18930*/  FFMA.FTZ R5, R5, R178, 1.1641532182693481445e-10 ;  /* 0x2f00000005057423 */ /* 0x000fe200000100b2 */
[----:B------:R-:W-:-:S04]  /*18940*/  IMAD.MOV.U32 R9, RZ, RZ, R16 ;  /* 0x000000ffff097224 */ /* 0x000fc800078e0010 */
        /* <DEDUP_REMOVED lines=17> */
.L_x_490:
        /* <DEDUP_REMOVED lines=12> */
.L_x_492:
[----:B------:R-:W-:Y:S05]  /*18b20*/  BSYNC.RECONVERGENT B2 ;  /* 0x0000000000027941 */ /* 0x000fea0003800200 */
.L_x_491:
        /* <DEDUP_REMOVED lines=62> */
.L_x_489:
[----:B------:R-:W-:Y:S05]  /*18f10*/  BSYNC.RECONVERGENT B1 ;  /* 0x0000000000017941 */ /* 0x000fea0003800200 */
.L_x_488:
[----:B------:R-:W-:Y:S01]  /*18f20*/  I2FP.F32.U32 R6, R9 ;  /* 0x0000000900067245 */ /* 0x000fe20000201000 */
[----:B------:R-:W-:Y:S01]  /*18f30*/  BSSY.RECONVERGENT B1, `(.L_x_493) ;  /* 0x0000063000017945 */ /* 0x000fe20003800200 */
[----:B------:R-:W-:Y:S01]  /*18f40*/  @P1 SHF.L.U32 R33, R49, 0x10, RZ ;  /* 0x0000001031211819 */ /* 0x000fe200000006ff */
[----:B------:R-:W-:Y:S02]  /*18f50*/  IMAD.MOV.U32 R9, RZ, RZ, R16 ;  /* 0x000000ffff097224 */ /* 0x000fe400078e0010 */
        /* <DEDUP_REMOVED lines=21> */
.L_x_495:
        /* <DEDUP_REMOVED lines=12> */
.L_x_497:
[----:B------:R-:W-:Y:S05]  /*19170*/  BSYNC.RECONVERGENT B2 ;  /* 0x0000000000027941 */ /* 0x000fea0003800200 */
.L_x_496:
        /* <DEDUP_REMOVED lines=62> */
.L_x_494:
[----:B------:R-:W-:Y:S05]  /*19560*/  BSYNC.RECONVERGENT B1 ;  /* 0x0000000000017941 */ /* 0x000fea0003800200 */
.L_x_493:
        /* <DEDUP_REMOVED lines=22> */
.L_x_500:
        /* <DEDUP_REMOVED lines=12> */
.L_x_502:
[----:B------:R-:W-:Y:S05]  /*19790*/  BSYNC.RECONVERGENT B2 ;  /* 0x0000000000027941 */ /* 0x000fea0003800200 */
.L_x_501:
        /* <DEDUP_REMOVED lines=62> */
.L_x_499:
[----:B------:R-:W-:Y:S05]  /*19b80*/  BSYNC.RECONVERGENT B1 ;  /* 0x0000000000017941 */ /* 0x000fea0003800200 */
.L_x_498:
        /* <DEDUP_REMOVED lines=16> */
[----:B------:R-:W-:-:S04]  /*19c90*/  MOV R6, 0x2 ;  /* 0x0000000200067802 */ /* 0x000fc80000000f00 */
        /* <DEDUP_REMOVED lines=10> */
.L_x_505:
        /* <DEDUP_REMOVED lines=12> */
.L_x_507:
[----:B------:R-:W-:Y:S05]  /*19e00*/  BSYNC.RECONVERGENT B2 ;  /* 0x0000000000027941 */ /* 0x000fea0003800200 */
.L_x_506:
        /* <DEDUP_REMOVED lines=62> */
.L_x_504:
[----:B------:R-:W-:Y:S05]  /*1a1f0*/  BSYNC.RECONVERGENT B1 ;  /* 0x0000000000017941 */ /* 0x000fea0003800200 */
.L_x_503:
        /* <DEDUP_REMOVED lines=21> */
.L_x_510:
        /* <DEDUP_REMOVED lines=12> */
.L_x_512:
[----:B------:R-:W-:Y:S05]  /*1a410*/  BSYNC.RECONVERGENT B2 ;  /* 0x0000000000027941 */ /* 0x000fea0003800200 */
.L_x_511:
        /* <DEDUP_REMOVED lines=62> */
.L_x_509:
[----:B------:R-:W-:Y:S05]  /*1a800*/  BSYNC.RECONVERGENT B1 ;  /* 0x0000000000017941 */ /* 0x000fea0003800200 */
.L_x_508:
[----:B------:R-:W-:Y:S01]  /*1a810*/  I2FP.F32.U32 R6, R118 ;  /* 0x0000007600067245 */ /* 0x000fe20000201000 */
[----:B------:R-:W-:Y:S01]  /*1a820*/  BSSY.RECONVERGENT B1, `(.L_x_513) ;  /* 0x0000063000017945 */ /* 0x000fe20003800200 */
[----:B------:R-:W-:Y:S01]  /*1a830*/  @P1 SHF.L.U32 R128, R50, 0x10, RZ ;  /* 0x0000001032801819 */ /* 0x000fe200000006ff */
[----:B------:R-:W-:Y:S02]  /*1a840*/  IMAD.MOV.U32 R138, RZ, RZ, R16 ;  /* 0x000000ffff8a7224 */ /* 0x000fe400078e0010 */
[----:B------:R-:W-:-:S05]  /*1a850*/  FFMA.FTZ R6, R6, R178, 1.1641532182693481445e-10 ;  /* 0x2f00000006067423 */ /* 0x000fca00000100b2 */
[----:B------:R-:W-:Y:S01]  /*1a860*/  FSETP.GTU.FTZ.AND P3, PT, R6, R177, PT ;  /* 0x000000b10600720b */ /* 0x000fe20003f7c000 */
[----:B------:R-:W-:-:S04]  /*1a870*/  IMAD.U32 R6, R54, 0x10000, RZ ;  /* 0x0001000036067824 */ /* 0x000fc800078e00ff */
        /* <DEDUP_REMOVED lines=18> */
.L_x_515:
        /* <DEDUP_REMOVED lines=12> */
.L_x_517:
[----:B------:R-:W-:Y:S05]  /*1aa60*/  BSYNC.RECONVERGENT B2 ;  /* 0x0000000000027941 */ /* 0x000fea0003800200 */
.L_x_516:
        /* <DEDUP_REMOVED lines=62> */
.L_x_514:
[----:B------:R-:W-:Y:S05]  /*1ae50*/  BSYNC.RECONVERGENT B1 ;  /* 0x0000000000017941 */ /* 0x000fea0003800200 */
.L_x_513:
[----:B------:R-:W-:Y:S01]  /*1ae60*/  I2FP.F32.U32 R7, R138 ;  /* 0x0000008a00077245 */ /* 0x000fe20000201000 */
[----:B------:R-:W-:Y:S01]  /*1ae70*/  IMAD.U32 R123, R123, 0x10000, RZ ;  /* 0x000100007b7b7824 */ /* 0x000fe200078e00ff */
[----:B------:R-:W-:Y:S01]  /*1ae80*/  ISETP.NE.AND P4, PT, R6, 0x1, PT ;  /* 0x000000010600780c */ /* 0x000fe20003f85270 */
[----:B------:R-:W-:Y:S01]  /*1ae90*/  BSSY.RECONVERGENT B1, `(.L_x_518) ;  /* 0x000005c000017945 */ /* 0x000fe20003800200 */
[----:B------:R-:W-:Y:S02]  /*1aea0*/  HFMA2 R18, -RZ, RZ, 0, 1.1920928955078125e-07 ;  /* 0x00000002ff127431 */ /* 0x000fe400000001ff */
[----:B------:R-:W-:Y:S01]  /*1aeb0*/  FFMA.FTZ R7, R7, R178, 1.1641532182693481445e-10 ;  /* 0x2f00000007077423 */ /* 0x000fe200000100b2 */
[----:B------:R-:W-:Y:S01]  /*1aec0*/  FMUL.FTZ R123, R123, R176 ;  /* 0x000000b07b7b7220 */ /* 0x000fe20000410000 */
[----:B------:R-:W-:-:S03]  /*1aed0*/  IMAD.MOV.U32 R138, RZ, RZ, R16 ;  /* 0x000000ffff8a7224 */ /* 0x000fc600078e0010 */
        /* <DEDUP_REMOVED lines=12> */
.L_x_520:
        /* <DEDUP_REMOVED lines=12> */
.L_x_522:
[----:B------:R-:W-:Y:S05]  /*1b060*/  BSYNC.RECONVERGENT B2 ;  /* 0x0000000000027941 */ /* 0x000fea0003800200 */
.L_x_521:
        /* <DEDUP_REMOVED lines=62> */
.L_x_519:
[----:B------:R-:W-:Y:S05]  /*1b450*/  BSYNC.RECONVERGENT B1 ;  /* 0x0000000000017941 */ /* 0x000fea0003800200 */
.L_x_518:
[----:B------:R-:W-:Y:S01]  /*1b460*/  I2FP.F32.U32 R6, R138 ;  /* 0x0000008a00067245 */ /* 0x000fe20000201000 */
[----:B------:R-:W-:Y:S01]  /*1b470*/  BSSY.RECONVERGENT B1, `(.L_x_523) ;  /* 0x0000065000017945 */ /* 0x000fe20003800200 */
[----:B------:R-:W-:-:S03]  /*1b480*/  MOV R139, 0x2 ;  /* 0x00000002008b7802 */ /* 0x000fc60000000f00 */
        /* <DEDUP_REMOVED lines=12> */
[----:B------:R-:W-:Y:S02]  /*1b550*/  @!P1 IMAD.MOV.U32 R138, RZ, RZ, R123 ;  /* 0x000000ffff8a9224 */ /* 0x000fe400078e007b */
        /* <DEDUP_REMOVED lines=11> */
.L_x_525:
        /* <DEDUP_REMOVED lines=12> */
.L_x_527:
[----:B------:R-:W-:Y:S05]  /*1b6d0*/  BSYNC.RECONVERGENT B2 ;  /* 0x0000000000027941 */ /* 0x000fea0003800200 */
.L_x_526:
[----:B------:R-:W-:Y:S01]  /*1b6e0*/  IMAD.WIDE.U32 R174, R23, -0x2daee0ad, RZ ;  /* 0xd2511f5317ae7825 */ /* 0x000fe200078e00ff */
[----:B------:R-:W-:-:S03]  /*1b6f0*/  UIADD3 UR5, UPT, UPT, UR10, -0x61c88647, URZ ;  /* 0x9e3779b90a057890 */ /* 0x000fc6000fffe0ff */
[----:B------:R-:W-:Y:S02]  /*1b700*/  HFMA2 R139, -RZ, RZ, 0, 0 ;  /* 0x00000000ff8b7431 */ /* 0x000fe400000001ff */
        /* <DEDUP_REMOVED lines=58> */
[----:B------:R-:W-:-:S07]  /*1bab0*/  LOP3.LUT R20, R18, UR5, R173, 0x96, !PT ;  /* 0x0000000512147c12 */ /* 0x000fce000f8e96ad */
.L_x_524:
[----:B------:R-:W-:Y:S05]  /*1bac0*/  BSYNC.RECONVERGENT B1 ;  /* 0x0000000000017941 */ /* 0x000fea0003800200 */
.L_x_523:
[----:B------:R-:W-:Y:S01]  /*1bad0*/  I2FP.F32.U32 R6, R6 ;  /* 0x0000000600067245 */ /* 0x000fe20000201000 */
[----:B------:R-:W-:Y:S01]  /*1bae0*/  BSSY.RECONVERGENT B1, `(.L_x_528) ;  /* 0x000005f000017945 */ /* 0x000fe20003800200 */
[----:B------:R-:W-:Y:S01]  /*1baf0*/  ISETP.NE.AND P5, PT, R139, 0x1, PT ;  /* 0x000000018b00780c */ /* 0x000fe20003fa5270 */
[----:B------:R-:W-:Y:S01]  /*1bb00*/  IMAD.MOV.U32 R18, RZ, RZ, 0x2 ;  /* 0x00000002ff127424 */ /* 0x000fe200078e00ff */
[----:B------:R-:W-:Y:S01]  /*1bb10*/  PRMT R148, R119, 0x7632, R148 ;  /* 0x0000763277947816 */ /* 0x000fe20000000094 */
[----:B------:R-:W-:-:S05]  /*1bb20*/  FFMA.FTZ R6, R6, R178, 1.1641532182693481445e-10 ;  /* 0x2f00000006067423 */ /* 0x000fca00000100b2 */
[----:B------:R-:W-:Y:S01]  /*1bb30*/  FSETP.GTU.FTZ.AND P4, PT, R6, R177, PT ;  /* 0x000000b10600720b */ /* 0x000fe20003f9c000 */
[----:B------:R-:W-:Y:S02]  /*1bb40*/  IMAD.U32 R6, R119, 0x10000, RZ ;  /* 0x0001000077067824 */ /* 0x000fe400078e00ff */
[----:B------:R-:W-:Y:S02]  /*1bb50*/  IMAD.MOV.U32 R119, RZ, RZ, R16 ;  /* 0x000000ffff777224 */ /* 0x000fe400078e0010 */
[----:B------:R-:W-:-:S05]  /*1bb60*/  FMUL.FTZ R6, R6, R176 ;  /* 0x000000b006067220 */ /* 0x000fca0000410000 */
        /* <DEDUP_REMOVED lines=11> */
.L_x_530:
        /* <DEDUP_REMOVED lines=12> */
.L_x_532:
[----:B------:R-:W-:Y:S05]  /*1bce0*/  BSYNC.RECONVERGENT B2 ;  /* 0x0000000000027941 */ /* 0x000fea0003800200 */
.L_x_531:
        /* <DEDUP_REMOVED lines=62> */
.L_x_529:
[----:B------:R-:W-:Y:S05]  /*1c0d0*/  BSYNC.RECONVERGENT B1 ;  /* 0x0000000000017941 */ /* 0x000fea0003800200 */
.L_x_528:
[----:B------:R-:W-:Y:S01]  /*1c0e0*/  I2FP.F32.U32 R119, R119 ;  /* 0x0000007700777245 */ /* 0x000fe20000201000 */
[----:B------:R-:W-:Y:S01]  /*1c0f0*/  IMAD.U32 R139, R55, 0x10000, RZ ;  /* 0x00010000378b7824 */ /* 0x000fe200078e00ff */
[----:B------:R-:W-:Y:S01]  /*1c100*/  BSSY.RECONVERGENT B1, `(.L_x_533) ;  /* 0x0000063000017945 */ /* 0x000fe20003800200 */
[----:B------:R-:W-:Y:S02]  /*1c110*/  IMAD.MOV.U32 R172, RZ, RZ, 0x2 ;  /* 0x00000002ffac7424 */ /* 0x000fe400078e00ff */
[----:B------:R-:W-:Y:S01]  /*1c120*/  FFMA.FTZ R119, R119, R178, 1.1641532182693481445e-10 ;  /* 0x2f00000077777423 */ /* 0x000fe200000100b2 */
[----:B------:R-:W-:Y:S01]  /*1c130*/  FMUL.FTZ R139, R139, R176 ;  /* 0x000000b08b8b7220 */ /* 0x000fe20000410000 */
[----:B------:R-:W-:-:S03]  /*1c140*/  IMAD.MOV.U32 R174, RZ, RZ, R16 ;  /* 0x000000ffffae7224 */ /* 0x000fc600078e0010 */
[----:B------:R-:W-:-:S04]  /*1c150*/  FSETP.GTU.FTZ.AND P5, PT, R119, R177, PT ;  /* 0x000000b17700720b */ /* 0x000fc80003fbc000 */
[----:B------:R-:W-:Y:S02]  /*1c160*/  FSEL R139, R139, RZ, !P5 ;  /* 0x000000ff8b8b7208 */ /* 0x000fe40006800000 */
[----:B------:R-:W-:Y:S02]  /*1c170*/  SEL R119, RZ, 0x1, P5 ;  /* 0x00000001ff777807 */ /* 0x000fe40002800000 */
[----:B------:R-:W-:Y:S01]  /*1c180*/  ISETP.NE.AND P5, PT, R18, 0x1, PT ;  /* 0x000000011200780c */ /* 0x000fe20003fa5270 */
[----:B------:R-:W-:Y:S01]  /*1c190*/  FADD.FTZ R6, R6, R139 ;  /* 0x0000008b06067221 */ /* 0x000fe20000010000 */
[----:B------:R-:W-:-:S05]  /*1c1a0*/  @P1 SHF.L.U32 R139, R51, 0x10, RZ ;  /* 0x00000010338b1819 */ /* 0x000fca00000006ff */
        /* <DEDUP_REMOVED lines=13> */
.L_x_535:
        /* <DEDUP_REMOVED lines=12> */
.L_x_537:
[----:B------:R-:W-:Y:S05]  /*1c340*/  BSYNC.RECONVERGENT B2 ;  /* 0x0000000000027941 */ /* 0x000fea0003800200 */
.L_x_536:
        /* <DEDUP_REMOVED lines=62> */
.L_x_534:
[----:B------:R-:W-:Y:S05]  /*1c730*/  BSYNC.RECONVERGENT B1 ;  /* 0x0000000000017941 */ /* 0x000fea0003800200 */
.L_x_533:
        /* <DEDUP_REMOVED lines=8> */
[----:B------:R-:W-:-:S03]  /*1c7c0*/  HFMA2 R18, -RZ, RZ, 0, 1.1920928955078125e-07 ;  /* 0x00000002ff127431 */ /* 0x000fc600000001ff */
        /* <DEDUP_REMOVED lines=11> */
.L_x_540:
[----:B------:R-:W-:Y:S01]  /*1c880*/  VIADD R23, R23, 0x1 ;  /* 0x0000000117177836 */ /* 0x000fe20000000000 */
[----:B------:R-:W-:Y:S04]  /*1c890*/  BSSY.RECONVERGENT B2, `(.L_x_541) ;  /* 0x000000e000027945 */ /* 0x000fe80003800200 */
[----:B------:R-:W-:-:S13]  /*1c8a0*/  ISETP.NE.AND P6, PT, R23, RZ, PT ;  /* 0x000000ff1700720c */ /* 0x000fda0003fc5270 */
[----:B------:R-:W-:Y:S05]  /*1c8b0*/  @P6 BRA `(.L_x_542) ;  /* 0x00000000002c6947 */ /* 0x000fea0003800000 */
[----:B------:R-:W-:Y:S01]  /*1c8c0*/  VIADD R17, R17, 0x1 ;  /* 0x0000000111117836 */ /* 0x000fe20000000000 */
[----:B------:R-:W-:-:S04]  /*1c8d0*/  LOP3.LUT R22, R22, 0xffffefff, RZ, 0xc0, !PT ;  /* 0xffffefff16167812 */ /* 0x000fc800078ec0ff */
[----:B------:R-:W-:Y:S02]  /*1c8e0*/  ISETP.NE.AND P6, PT, R17, RZ, PT ;  /* 0x000000ff1100720c */ /* 0x000fe40003fc5270 */
[----:B------:R-:W-:-:S11]  /*1c8f0*/  @P0 LOP3.LUT R22, R22, 0x1000, RZ, 0xfc, !PT ;  /* 0x0000100016160812 */ /* 0x000fd600078efcff */
[----:B------:R-:W-:Y:S01]  /*1c900*/  @!P6 IADD3 R21, PT, PT, R21, 0x1, RZ ;  /* 0x000000011515e810 */ /* 0x000fe20007ffe0ff */
[----:B------:R-:W-:Y:S01]  /*1c910*/  @!P6 VIADD R16, R15, 0x1 ;  /* 0x000000010f10e836 */ /* 0x000fe20000000000 */
[----:B------:R-:W-:Y:S02]  /*1c920*/  @!P6 MOV R17, RZ ;  /* 0x000000ff0011e202 */ /* 0x000fe40000000f00 */
[----:B------:R-:W-:-:S13]  /*1c930*/  ISETP.NE.AND P0, PT, R21, RZ, !P6 ;  /* 0x000000ff1500720c */ /* 0x000fda0007705270 */
[----:B------:R-:W-:Y:S01]  /*1c940*/  @P0 IMAD.MOV R16, RZ, RZ, R15 ;  /* 0x000000ffff100224 */ /* 0x000fe200078e020f */
[----:B------:R-:W-:-:S03]  /*1c950*/  LOP3.LUT P0, RZ, R22, 0x1000, RZ, 0xc0, !PT ;  /* 0x0000100016ff7812 */ /* 0x000fc6000780c0ff */
[----:B------:R-:W-:-:S10]  /*1c960*/  @!P6 IMAD.MOV.U32 R15, RZ, RZ, R16 ;  /* 0x000000ffff0fe224 */ /* 0x000fd400078e0010 */
.L_x_542:
[----:B------:R-:W-:Y:S05]  /*1c970*/  BSYNC.RECONVERGENT B2 ;  /* 0x0000000000027941 */ /* 0x000fea0003800200 */
.L_x_541:
        /* <DEDUP_REMOVED lines=62> */
.L_x_539:
[----:B------:R-:W-:Y:S05]  /*1cd60*/  BSYNC.RECONVERGENT B1 ;  /* 0x0000000000017941 */ /* 0x000fea0003800200 */
.L_x_538:
        /* <DEDUP_REMOVED lines=16> */
[----:B------:R-:W-:-:S05]  /*1ce70*/  @!P1 IMAD.MOV.U32 R148, RZ, RZ, R172 ;  /* 0x000000ffff949224 */ /* 0x000fca00078e00ac */
[----:B------:R-:W-:-:S04]  /*1ce80*/  F2FP.BF16.F32.PACK_AB R172, RZ, R148 ;  /* 0x00000094ffac723e */ /* 0x000fc800000010ff */
[----:B------:R-:W-:Y:S01]  /*1ce90*/  PRMT R119, R119, 0x5410, R172 ;  /* 0x0000541077777816 */ /* 0x000fe200000000ac */
[----:B------:R-:W-:Y:S06]  /*1cea0*/  BRA `(.L_x_543) ;  /* 0x0000003000c87947 */ /* 0x000fec0003800000 */
.L_x_462:
[----:B------:R-:W-:Y:S01]  /*1ceb0*/  ISETP.NE.AND P2, PT, R18, 0x1, PT ;  /* 0x000000011200780c */ /* 0x000fe20003f45270 */
[----:B------:R-:W-:Y:S01]  /*1cec0*/  BSSY.RECONVERGENT B1, `(.L_x_544) ;  /* 0x000005a000017945 */ /* 0x000fe20003800200 */
[----:B------:R-:W-:Y:S01]  /*1ced0*/  MOV R34, 0x2 ;  /* 0x0000000200227802 */ /* 0x000fe20000000f00 */
[----:B------:R-:W-:Y:S02]  /*1cee0*/  IMAD.MOV.U32 R3, RZ, RZ, R16 ;  /* 0x000000ffff037224 */ /* 0x000fe400078e0010 */
[----:B------:R-:W-:-:S08]  /*1cef0*/  IMAD.MOV.U32 R121, RZ, RZ, R172 ;  /* 0x000000ffff797224 */ /* 0x000fd000078e00ac */
        /* <DEDUP_REMOVED lines=11> */
.L_x_546:
        /* <DEDUP_REMOVED lines=12> */
.L_x_548:
[----:B------:R-:W-:Y:S05]  /*1d070*/  BSYNC.RECONVERGENT B2 ;  /* 0x0000000000027941 */ /* 0x000fea0003800200 */
.L_x_547:
[----:B------:R-:W-:Y:S01]  /*1d080*/  IMAD.WIDE.U32 R128, R23, -0x2daee0ad, RZ ;  /* 0xd2511f5317807825 */ /* 0x000fe200078e00ff */
[----:B------:R-:W-:-:S03]  /*1d090*/  UIADD3 UR5, UPT, UPT, UR10, -0x61c88647, URZ ;  /* 0x9e3779b90a057890 */ /* 0x000fc6000fffe0ff */
[----:B------:R-:W-:Y:S01]  /*1d0a0*/  IMAD.WIDE.U32 R18, R21, -0x326172a9, RZ ;  /* 0xcd9e8d5715127825 */ /* 0x000fe200078e00ff */
[----:B------:R-:W-:-:S03]  /*1d0b0*/  LOP3.LUT R122, R15, UR11, R129, 0x96, !PT ;  /* 0x0000000b0f7a7c12 */ /* 0x000fc6000f8e9681 */
[----:B------:R-:W-:Y:S01]  /*1d0c0*/  IMAD.MOV.U32 R34, RZ, RZ, RZ ;  /* 0x000000ffff227224 */ /* 0x000fe200078e00ff */
        /* <DEDUP_REMOVED lines=56> */
[----:B------:R-:W-:-:S07]  /*1d450*/  IMAD.MOV.U32 R3, RZ, RZ, R172 ;  /* 0x000000ffff037224 */ /* 0x000fce00078e00ac */
.L_x_545:
[----:B------:R-:W-:Y:S05]  /*1d460*/  BSYNC.RECONVERGENT B1 ;  /* 0x0000000000017941 */ /* 0x000fea0003800200 */
.L_x_544:
[----:B------:R-:W0:Y:S01]  /*1d470*/  LDC R178, c[0x0][0x404] ;  /* 0x00010100ffb27b82 */ /* 0x000e220000000800 */
[----:B------:R-:W-:Y:S01]  /*1d480*/  I2FP.F32.U32 R3, R3 ;  /* 0x0000000300037245 */ /* 0x000fe20000201000 */
[----:B------:R-:W-:Y:S01]  /*1d490*/  HFMA2 R179, -RZ, RZ, 0.1171875, 0 ;  /* 0x2f800000ffb37431 */ /* 0x000fe200000001ff */
[----:B------:R-:W-:Y:S01]  /*1d4a0*/  ISETP.NE.AND P2, PT, R34, 0x1, PT ;  /* 0x000000012200780c */ /* 0x000fe20003f45270 */
[----:B-----5:R-:W-:Y:S01]  /*1d4b0*/  @P1 IMAD.U32 R18, R48, 0x10000, RZ ;  /* 0x0001000030121824 */ /* 0x020fe200078e00ff */
[----:B------:R-:W-:Y:S01]  /*1d4c0*/  LOP3.LUT R22, R22, 0xffffffef, RZ, 0xc0, !PT ;  /* 0xffffffef16167812 */ /* 0x000fe200078ec0ff */
[----:B------:R-:W-:Y:S01]  /*1d4d0*/  BSSY.RECONVERGENT B1, `(.L_x_549) ;  /* 0x0000062000017945 */ /* 0x000fe20003800200 */
[----:B------:R-:W-:Y:S01]  /*1d4e0*/  FFMA.FTZ R3, R3, R179, 1.1641532182693481445e-10 ;  /* 0x2f00000003037423 */ /* 0x000fe200000100b3 */
[----:B------:R-:W1:Y:S01]  /*1d4f0*/  LDC R148, c[0x0][0x408] ;  /* 0x00010200ff947b82 */ /* 0x000e620000000800 */
[----:B------:R-:W-:-:S03]  /*1d500*/  MOV R33, R16 ;  /* 0x0000001000217202 */ /* 0x000fc60000000f00 */
[----:B0-----:R-:W-:Y:S01]  /*1d510*/  FSETP.GTU.FTZ.AND P3, PT, R3, R178, PT ;  /* 0x000000b20300720b */ /* 0x001fe20003f7c000 */
[C---:B------:R-:W-:Y:S01]  /*1d520*/  IMAD.U32 R3, R116.reuse, 0x10000, RZ ;  /* 0x0001000074037824 */ /* 0x040fe200078e00ff */
        /* <DEDUP_REMOVED lines=17> */
.L_x_551:
        /* <DEDUP_REMOVED lines=12> */
.L_x_553:
[----:B------:R-:W-:Y:S05]  /*1d700*/  BSYNC.RECONVERGENT B2 ;  /* 0x0000000000027941 */ /* 0x000fea0003800200 */
.L_x_552:
        /* <DEDUP_REMOVED lines=62> */
.L_x_550:
[----:B------:R-:W-:Y:S05]  /*1daf0*/  BSYNC.RECONVERGENT B1 ;  /* 0x0000000000017941 */ /* 0x000fea0003800200 */
.L_x_549:
[----:B------:R-:W-:Y:S01]  /*1db00*/  I2FP.F32.U32 R33, R33 ;  /* 0x0000002100217245 */ /* 0x000fe20000201000 */
[----:B------:R-:W-:Y:S01]  /*1db10*/  BSSY.RECONVERGENT B1, `(.L_x_554) ;  /* 0x0000064000017945 */ /* 0x000fe20003800200 */
[----:B------:R-:W-:Y:S01]  /*1db20*/  SHF.L.U32 R34, R116, 0x10, RZ ;  /* 0x0000001074227819 */ /* 0x000fe200000006ff */
[----:B------:R-:W-:Y:S01]  /*1db30*/  IMAD.MOV.U32 R128, RZ, RZ, 0x2 ;  /* 0x00000002ff807424 */ /* 0x000fe200078e00ff */
[----:B------:R-:W-:Y:S01]  /*1db40*/  LOP3.LUT R22, R22, 0xfffffff7, RZ, 0xc0, !PT ;  /* 0xfffffff716167812 */ /* 0x000fe200078ec0ff */
[----:B------:R-:W-:Y:S02]  /*1db50*/  FFMA.FTZ R33, R33, R179, 1.1641532182693481445e-10 ;  /* 0x2f00000021217423 */ /* 0x000fe400000100b3 */
[----:B------:R-:W-:-:S03]  /*1db60*/  FMUL.FTZ R34, R34, R148 ;  /* 0x0000009422227220 */ /* 0x000fc60000410000 */
[----:B------:R-:W-:Y:S02]  /*1db70*/  FSETP.GTU.FTZ.AND P2, PT, R33, R178, PT ;  /* 0x000000b22100720b */ /* 0x000fe40003f5c000 */
[----:B------:R-:W-:Y:S02]  /*1db80*/  @P1 PRMT R33, R48, 0x7632, R33 ;  /* 0x0000763230211816 */ /* 0x000fe40000000021 */
[----:B------:R-:W-:Y:S02]  /*1db90*/  FSEL R34, R34, RZ, !P2 ;  /* 0x000000ff22227208 */ /* 0x000fe40005000000 */
[----:B------:R-:W-:Y:S01]  /*1dba0*/  PLOP3.LUT P2, PT, P2, PT, PT, 0x8, 0x80 ;  /* 0x000000000080781c */ /* 0x000fe2000174e170 */
[----:B------:R-:W-:-:S04]  /*1dbb0*/  @P1 IMAD.U32 R33, R33, 0x10000, RZ ;  /* 0x0001000021211824 */ /* 0x000fc800078e00ff */
[----:B------:R-:W-:Y:S01]  /*1dbc0*/  @P1 FADD.FTZ R34, R33, R34 ;  /* 0x0000002221221221 */ /* 0x000fe20000010000 */
[----:B------:R-:W-:-:S04]  /*1dbd0*/  IMAD.MOV.U32 R33, RZ, RZ, R16 ;  /* 0x000000ffff217224 */ /* 0x000fc800078e0010 */
[----:B------:R-:W-:-:S03]  /*1dbe0*/  F2FP.BF16.F32.PACK_AB R116, RZ, R34 ;  /* 0x00000022ff74723e */ /* 0x000fc600000010ff */
        /* <DEDUP_REMOVED lines=11> */
.L_x_556:
        /* <DEDUP_REMOVED lines=12> */
.L_x_558:
[----:B------:R-:W-:Y:S05]  /*1dd60*/  BSYNC.RECONVERGENT B2 ;  /* 0x0000000000027941 */ /* 0x000fea0003800200 */
.L_x_557:
        /* <DEDUP_REMOVED lines=62> */
.L_x_555:
[----:B------:R-:W-:Y:S05]  /*1e150*/  BSYNC.RECONVERGENT B1 ;  /* 0x0000000000017941 */ /* 0x000fea0003800200 */
.L_x_554:
[----:B------:R-:W-:Y:S01]  /*1e160*/  I2FP.F32.U32 R18, R33 ;  /* 0x0000002100127245 */ /* 0x000fe20000201000 */
[----:B------:R-:W-:Y:S01]  /*1e170*/  BSSY.RECONVERGENT B1, `(.L_x_559) ;  /* 0x0000064000017945 */ /* 0x000fe20003800200 */
[----:B------:R-:W-:Y:S01]  /*1e180*/  LOP3.LUT R22, R22, 0xfffffffb, RZ, 0xc0, !PT ;  /* 0xfffffffb16167812 */ /* 0x000fe200078ec0ff */
[----:B------:R-:W-:Y:S01]  /*1e190*/  IMAD.MOV.U32 R138, RZ, RZ, R16 ;  /* 0x000000ffff8a7224 */ /* 0x000fe200078e0010 */
[----:B------:R-:W-:Y:S01]  /*1e1a0*/  PRMT R123, R117, 0x7632, R123 ;  /* 0x00007632757b7816 */ /* 0x000fe2000000007b */
[----:B------:R-:W-:-:S05]  /*1e1b0*/  FFMA.FTZ R18, R18, R179, 1.1641532182693481445e-10 ;  /* 0x2f00000012127423 */ /* 0x000fca00000100b3 */
[----:B------:R-:W-:Y:S01]  /*1e1c0*/  FSETP.GTU.FTZ.AND P2, PT, R18, R178, PT ;  /* 0x000000b21200720b */ /* 0x000fe20003f5c000 */
[----:B------:R-:W-:-:S04]  /*1e1d0*/  IMAD.U32 R18, R117, 0x10000, RZ ;  /* 0x0001000075127824 */ /* 0x000fc800078e00ff */
[----:B------:R-:W-:-:S05]  /*1e1e0*/  FMUL.FTZ R18, R18, R148 ;  /* 0x0000009412127220 */ /* 0x000fca0000410000 */
[----:B------:R-:W-:Y:S02]  /*1e1f0*/  FSEL R33, R18, RZ, !P2 ;  /* 0x000000ff12217208 */ /* 0x000fe40005000000 */
[----:B------:R-:W-:Y:S02]  /*1e200*/  PLOP3.LUT P2, PT, P2, PT, PT, 0x8, 0x80 ;  /* 0x000000000080781c */ /* 0x000fe4000174e170 */
[----:B------:R-:W-:-:S05]  /*1e210*/  @P1 SHF.L.U32 R18, R49, 0x10, RZ ;  /* 0x0000001031121819 */ /* 0x000fca00000006ff */
[----:B------:R-:W-:Y:S01]  /*1e220*/  @P1 FADD.FTZ R33, R18, R33 ;  /* 0x0000002112211221 */ /* 0x000fe20000010000 */
[----:B------:R-:W-:-:S04]  /*1e230*/  IMAD.MOV.U32 R18, RZ, RZ, 0x2 ;  /* 0x00000002ff127424 */ /* 0x000fc800078e00ff */
[----:B------:R-:W-:Y:S02]  /*1e240*/  F2FP.BF16.F32.PACK_AB R117, RZ, R33 ;  /* 0x00000021ff75723e */ /* 0x000fe400000010ff */
        /* <DEDUP_REMOVED lines=11> */
.L_x_561:
        /* <DEDUP_REMOVED lines=12> */
.L_x_563:
[----:B------:R-:W-:Y:S05]  /*1e3c0*/  BSYNC.RECONVERGENT B2 ;  /* 0x0000000000027941 */ /* 0x000fea0003800200 */
.L_x_562:
        /* <DEDUP_REMOVED lines=62> */
.L_x_560:
[----:B------:R-:W-:Y:S05]  /*1e7b0*/  BSYNC.RECONVERGENT B1 ;  /* 0x0000000000017941 */ /* 0x000fea0003800200 */
.L_x_559:
[----:B------:R-:W-:Y:S01]  /*1e7c0*/  I2FP.F32.U32 R128, R138 ;  /* 0x0000008a00807245 */ /* 0x000fe20000201000 */
[----:B------:R-:W-:Y:S01]  /*1e7d0*/  IMAD.U32 R123, R123, 0x10000, RZ ;  /* 0x000100007b7b7824 */ /* 0x000fe200078e00ff */
[----:B------:R-:W-:Y:S01]  /*1e7e0*/  LOP3.LUT R22, R22, 0xfffffffd, RZ, 0xc0, !PT ;  /* 0xfffffffd16167812 */ /* 0x000fe200078ec0ff */
[----:B------:R-:W-:Y:S01]  /*1e7f0*/  BSSY.RECONVERGENT B1, `(.L_x_564) ;  /* 0x0000062000017945 */ /* 0x000fe20003800200 */
[----:B------:R-:W-:Y:S02]  /*1e800*/  HFMA2 R138, -RZ, RZ, 0, 1.1920928955078125e-07 ;  /* 0x00000002ff8a7431 */ /* 0x000fe400000001ff */
[----:B------:R-:W-:Y:S01]  /*1e810*/  FFMA.FTZ R128, R128, R179, 1.1641532182693481445e-10 ;  /* 0x2f00000080807423 */ /* 0x000fe200000100b3 */
[----:B------:R-:W-:Y:S01]  /*1e820*/  FMUL.FTZ R129, R123, R148 ;  /* 0x000000947b817220 */ /* 0x000fe20000410000 */
[----:B------:R-:W-:-:S03]  /*1e830*/  @P1 PRMT R123, R49, 0x7632, R123 ;  /* 0x00007632317b1816 */ /* 0x000fc6000000007b */
[----:B------:R-:W-:Y:S01]  /*1e840*/  FSETP.GTU.FTZ.AND P2, PT, R128, R178, PT ;  /* 0x000000b28000720b */ /* 0x000fe20003f5c000 */
[----:B------:R-:W-:Y:S02]  /*1e850*/  IMAD.MOV.U32 R128, RZ, RZ, R16 ;  /* 0x000000ffff807224 */ /* 0x000fe400078e0010 */
[----:B------:R-:W-:Y:S01]  /*1e860*/  @P1 IMAD.U32 R123, R123, 0x10000, RZ ;  /* 0x000100007b7b1824 */ /* 0x000fe200078e00ff */
        /* <DEDUP_REMOVED lines=15> */
.L_x_566:
        /* <DEDUP_REMOVED lines=12> */
.L_x_568:
[----:B------:R-:W-:Y:S05]  /*1ea20*/  BSYNC.RECONVERGENT B2 ;  /* 0x0000000000027941 */ /* 0x000fea0003800200 */
.L_x_567:
        /* <DEDUP_REMOVED lines=62> */
.L_x_565:
[----:B------:R-:W-:Y:S05]  /*1ee10*/  BSYNC.RECONVERGENT B1 ;  /* 0x0000000000017941 */ /* 0x000fea0003800200 */
.L_x_564:
        /* <DEDUP_REMOVED lines=24> */
.L_x_571:
        /* <DEDUP_REMOVED lines=12> */
.L_x_573:
[----:B------:R-:W-:Y:S05]  /*1f060*/  BSYNC.RECONVERGENT B2 ;  /* 0x0000000000027941 */ /* 0x000fea0003800200 */
.L_x_572:
        /* <DEDUP_REMOVED lines=62> */
.L_x_570:
[----:B------:R-:W-:Y:S05]  /*1f450*/  BSYNC.RECONVERGENT B1 ;  /* 0x0000000000017941 */ /* 0x000fea0003800200 */
.L_x_569:
[----:B------:R-:W-:Y:S01]  /*1f460*/  I2FP.F32.U32 R138, R172 ;  /* 0x000000ac008a7245 */ /* 0x000fe20000201000 */
[----:B------:R-:W-:Y:S01]  /*1f470*/  BSSY.RECONVERGENT B1, `(.L_x_574) ;  /* 0x0000062000017945 */ /* 0x000fe20003800200 */
[----:B------:R-:W-:Y:S02]  /*1f480*/  ISETP.NE.AND P4, PT, R18, 0x1, PT ;  /* 0x000000011200780c */ /* 0x000fe40003f85270 */
[----:B------:R-:W-:Y:S01]  /*1f490*/  @P1 PRMT R139, R50, 0x7632, R139 ;  /* 0x00007632328b1816 */ /* 0x000fe2000000008b */
[----:B------:R-:W-:-:S04]  /*1f4a0*/  FFMA.FTZ R138, R138, R179, 1.1641532182693481445e-10 ;  /* 0x2f0000008a8a7423 */ /* 0x000fc800000100b3 */
[----:B------:R-:W-:Y:S01]  /*1f4b0*/  @P1 IMAD.U32 R139, R139, 0x10000, RZ ;  /* 0x000100008b8b1824 */ /* 0x000fe200078e00ff */
[----:B------:R-:W-:Y:S02]  /*1f4c0*/  FSETP.GTU.FTZ.AND P3, PT, R138, R178, PT ;  /* 0x000000b28a00720b */ /* 0x000fe40003f7c000 */
[----:B------:R-:W-:Y:S01]  /*1f4d0*/  SHF.L.U32 R138, R174, 0x10, RZ ;  /* 0x00000010ae8a7819 */ /* 0x000fe200000006ff */
[----:B------:R-:W-:-:S04]  /*1f4e0*/  IMAD.MOV.U32 R174, RZ, RZ, 0x2 ;  /* 0x00000002ffae7424 */ /* 0x000fc800078e00ff */
[----:B------:R-:W-:-:S05]  /*1f4f0*/  FMUL.FTZ R138, R138, R148 ;  /* 0x000000948a8a7220 */ /* 0x000fca0000410000 */
[----:B------:R-:W-:Y:S02]  /*1f500*/  FSEL R138, R138, RZ, !P3 ;  /* 0x000000ff8a8a7208 */ /* 0x000fe40005800000 */
[----:B------:R-:W-:-:S03]  /*1f510*/  PLOP3.LUT P3, PT, P3, PT, PT, 0x8, 0x80 ;  /* 0x000000000080781c */ /* 0x000fc60001f6e170 */
[----:B------:R-:W-:Y:S01]  /*1f520*/  @P1 FADD.FTZ R138, R139, R138 ;  /* 0x0000008a8b8a1221 */ /* 0x000fe20000010000 */
[----:B------:R-:W-:-:S04]  /*1f530*/  IMAD.MOV.U32 R139, RZ, RZ, R16 ;  /* 0x000000ffff8b7224 */ /* 0x000fc800078e0010 */
        /* <DEDUP_REMOVED lines=10> */
.L_x_576:
        /* <DEDUP_REMOVED lines=12> */
.L_x_578:
[----:B------:R-:W-:Y:S05]  /*1f6a0*/  BSYNC.RECONVERGENT B2 ;  /* 0x0000000000027941 */ /* 0x000fea0003800200 */
.L_x_577:
        /* <DEDUP_REMOVED lines=62> */
.L_x_575:
[----:B------:R-:W-:Y:S05]  /*1fa90*/  BSYNC.RECONVERGENT B1 ;  /* 0x0000000000017941 */ /* 0x000fea0003800200 */
.L_x_574:
        /* <DEDUP_REMOVED lines=8> */
[----:B------:R-:W-:Y:S02]  /*1fb20*/  FSETP.GTU.FTZ.AND P4, PT, R18, R178, PT ;  /* 0x000000b21200720b */ /* 0x000fe40003f9c000 */
[----:B------:R-:W-:Y:S02]  /*1fb30*/  @P1 SHF.L.U32 R18, R51, 0x10, RZ ;  /* 0x0000001033121819 */ /* 0x000fe400000006ff */
        /* <DEDUP_REMOVED lines=14> */
.L_x_581:
        /* <DEDUP_REMOVED lines=12> */
.L_x_583:
[----:B------:R-:W-:Y:S05]  /*1fce0*/  BSYNC.RECONVERGENT B2 ;  /* 0x0000000000027941 */ /* 0x000fea0003800200 */
.L_x_582:
        /* <DEDUP_REMOVED lines=62> */
.L_x_580:
[----:B------:R-:W-:Y:S05]  /*200d0*/  BSYNC.RECONVERGENT B1 ;  /* 0x0000000000017941 */ /* 0x000fea0003800200 */
.L_x_579:
        /* <DEDUP_REMOVED lines=8> */
[----:B------:R-:W-:Y:S01]  /*20160*/  FSETP.GTU.FTZ.AND P5, PT, R174, R178, PT ;  /* 0x000000b2ae00720b */ /* 0x000fe20003fbc000 */
[----:B------:R-:W-:-:S03]  /*20170*/  @P1 IMAD.U32 R173, R173, 0x10000, RZ ;  /* 0x00010000adad1824 */ /* 0x000fc600078e00ff */
[----:B------:R-:W-:Y:S02]  /*20180*/  FSEL R148, R148, RZ, !P5 ;  /* 0x000000ff94947208 */ /* 0x000fe40006800000 */
[----:B------:R-:W-:-:S03]  /*20190*/  PLOP3.LUT P5, PT, P5, PT, PT, 0x8, 0x80 ;  /* 0x000000000080781c */ /* 0x000fc60002fae170 */
[----:B------:R-:W-:-:S05]  /*201a0*/  @P1 FADD.FTZ R148, R173, R148 ;  /* 0x00000094ad941221 */ /* 0x000fca0000010000 */
[----:B------:R-:W-:-:S04]  /*201b0*/  F2FP.BF16.F32.PACK_AB R173, RZ, R148 ;  /* 0x00000094ffad723e */ /* 0x000fc800000010ff */
[----:B------:R-:W-:-:S07]  /*201c0*/  PRMT R119, R119, 0x5410, R173 ;  /* 0x0000541077777816 */ /* 0x000fce00000000ad */
.L_x_543:
        /* <DEDUP_REMOVED lines=23> */
[----:B0-----:R-:W-:Y:S02]  /*20340*/  SHF.L.U32 R116, R6, 0x10, RZ ;  /* 0x0000001006747819 */ /* 0x001fe400000006ff */
[----:B------:R-:W-:Y:S02]  /*20350*/  LOP3.LUT R117, R5, 0xffff, RZ, 0xc0, !PT ;  /* 0x0000ffff05757812 */ /* 0x000fe400078ec0ff */
[----:B------:R-:W-:Y:S02]  /*20360*/  LOP3.LUT R116, R116, 0xff0000, RZ, 0xc0, !PT ;  /* 0x00ff000074747812 */ /* 0x000fe400078ec0ff */
[----:B------:R-:W-:Y:S02]  /*20370*/  PRMT R172, R7, 0x7104, RZ ;  /* 0x0000710407ac7816 */ /* 0x000fe400000000ff */
[----:B------:R-:W-:Y:S02]  /*20380*/  PRMT R116, R116, 0x4210, R117 ;  /* 0x0000421074747816 */ /* 0x000fe40000000075 */
[----:B------:R-:W-:-:S02]  /*20390*/  LOP3.LUT R118, R10, 0xff, RZ, 0xc0, !PT ;  /* 0x000000ff0a767812 */ /* 0x000fc400078ec0ff */
[----:B------:R-:W-:Y:S02]  /*203a0*/  LOP3.LUT R172, R116, 0xff00, R172, 0xf8, !PT ;  /* 0x0000ff0074ac7812 */ /* 0x000fe400078ef8ac */
[----:B------:R-:W-:Y:S01]  /*203b0*/  LOP3.LUT R116, R9, 0xff, RZ, 0xc0, !PT ;  /* 0x000000ff09747812 */ /* 0x000fe200078ec0ff */
[----:B------:R-:W-:Y:S01]  /*203c0*/  IMAD.WIDE.U32 R118, R118, 0x10000, RZ ;  /* 0x0001000076767825 */ /* 0x000fe200078e00ff */
[----:B------:R-:W-:Y:S02]  /*203d0*/  LOP3.LUT R122, R11, 0xff, RZ, 0xc0, !PT ;  /* 0x000000ff0b7a7812 */ /* 0x000fe400078ec0ff */
[----:B------:R-:W-:Y:S01]  /*203e0*/  LOP3.LUT R172, R172, 0xff, R8, 0xf8, !PT ;  /* 0x000000ffacac7812 */ /* 0x000fe200078ef808 */
[----:B------:R-:W-:-:S04]  /*203f0*/  IMAD.WIDE.U32 R116, R116, 0x1000000, RZ ;  /* 0x0100000074747825 */ /* 0x000fc800078e00ff */
[----:B------:R-:W-:Y:S01]  /*20400*/  IMAD.WIDE.U32 R122, R122, 0x100, RZ ;  /* 0x000001007a7a7825 */ /* 0x000fe200078e00ff */
[----:B------:R-:W-:Y:S02]  /*20410*/  LOP3.LUT R117, R119, R172, R117, 0xfe, !PT ;  /* 0x000000ac77757212 */ /* 0x000fe400078efe75 */
[----:B------:R-:W-:Y:S02]  /*20420*/  LOP3.LUT R116, R122, R116, R118, 0xfe, !PT ;  /* 0x000000747a747212 */ /* 0x000fe400078efe76 */
[----:B------:R-:W0:Y:S01]  /*20430*/  LDC.64 R118, c[0x0][0x3b8] ;  /* 0x0000ee00ff767b82 */ /* 0x000e220000000a00 */
[----:B------:R-:W-:Y:S02]  /*20440*/  LOP3.LUT R117, R117, R123, RZ, 0xfc, !PT ;  /* 0x0000007b75757212 */ /* 0x000fe400078efcff */
[----:B------:R-:W-:Y:S01]  /*20450*/  LOP3.LUT R116, R116, 0xff, R12, 0xf8, !PT ;  /* 0x000000ff74747812 */ /* 0x000fe200078ef80c */
[----:B0-----:R-:W-:-:S05]  /*20460*/  IMAD.WIDE.U32 R118, R120, 0x8, R118 ;  /* 0x0000000878767825 */ /* 0x001fca00078e0076 */
[----:B------:R1:W-:Y:S02]  /*20470*/  STG.E.64 desc[UR8][R118.64], R116 ;  /* 0x0000007476007986 */ /* 0x0003e4000c101b08 */
.L_x_584:
[----:B------:R-:W-:Y:S02]  /*20480*/  IMAD.MOV.U32 R172, RZ, RZ, R121 ;  /* 0x000000ffffac7224 */ /* 0x000fe400078e0079 */
[----:B------:R-:W-:-:S07]  /*20490*/  VIADD R120, R120, 0x80 ;  /* 0x0000008078787836 */ /* 0x000fce0000000000 */
.L_x_461:
[----:B------:R-:W-:Y:S05]  /*204a0*/  BSYNC.RECONVERGENT B0 ;  /* 0x0000000000007941 */ /* 0x000fea0003800200 */
.L_x_460:
        /* <DEDUP_REMOVED lines=21> */
[----:B------:R-:W-:Y:S01]  /*20600*/  IMAD.MOV.U32 R6, RZ, RZ, 0x2 ;  /* 0x00000002ff067424 */ /* 0x000fe200078e00ff */
        /* <DEDUP_REMOVED lines=13> */
.L_x_590:
        /* <DEDUP_REMOVED lines=12> */
.L_x_592:
[----:B------:R-:W-:Y:S05]  /*207a0*/  BSYNC.RECONVERGENT B2 ;  /* 0x0000000000027941 */ /* 0x000fea0003800200 */
.L_x_591:
        /* <DEDUP_REMOVED lines=59> */
[----:B------:R-:W-:Y:S01]  /*20b60*/  MOV R16, R6 ;  /* 0x0000000600107202 */ /* 0x000fe20000000f00 */
[----:B------:R-:W-:Y:S01]  /*20b70*/  IMAD.MOV.U32 R6, RZ, RZ, RZ ;  /* 0x000000ffff067224 */ /* 0x000fe200078e00ff */
[----:B------:R-:W-:-:S07]  /*20b80*/  LOP3.LUT R20, R8, UR5, R7, 0x96, !PT ;  /* 0x0000000508147c12 */ /* 0x000fce000f8e9607 */
.L_x_589:
[----:B------:R-:W-:Y:S05]  /*20b90*/  BSYNC.RECONVERGENT B1 ;  /* 0x0000000000017941 */ /* 0x000fea0003800200 */
.L_x_588:
[----:B------:R-:W0:Y:S01]  /*20ba0*/  LDC R177, c[0x0][0x404] ;  /* 0x00010100ffb17b82 */ /* 0x000e220000000800 */
[----:B------:R-:W-:Y:S01]  /*20bb0*/  I2FP.F32.U32 R2, R2 ;  /* 0x0000000200027245 */ /* 0x000fe20000201000 */
[----:B------:R-:W-:Y:S01]  /*20bc0*/  IMAD.MOV.U32 R178, RZ, RZ, 0x2f800000 ;  /* 0x2f800000ffb27424 */ /* 0x000fe200078e00ff */
[----:B------:R-:W-:Y:S01]  /*20bd0*/  LOP3.LUT R22, R22, 0xffffffef, RZ, 0xc0, !PT ;  /* 0xffffffef16167812 */ /* 0x000fe200078ec0ff */
[----:B------:R-:W-:Y:S01]  /*20be0*/  BSSY.RECONVERGENT B1, `(.L_x_593) ;  /* 0x0000061000017945 */ /* 0x000fe20003800200 */
[----:B-----5:R-:W-:Y:S01]  /*20bf0*/  PRMT R5, R116, 0x7632, R5 ;  /* 0x0000763274057816 */ /* 0x020fe20000000005 */
[----:B------:R-:W-:Y:S01]  /*20c00*/  FFMA.FTZ R2, R2, R178, 1.1641532182693481445e-10 ;  /* 0x2f00000002027423 */ /* 0x000fe200000100b2 */
[----:B------:R-:W-:Y:S01]  /*20c10*/  IMAD.MOV.U32 R7, RZ, RZ, 0x2 ;  /* 0x00000002ff077424 */ /* 0x000fe200078e00ff */
[----:B------:R-:W1:Y:S01]  /*20c20*/  LDC R176, c[0x0][0x408] ;  /* 0x00010200ffb07b82 */ /* 0x000e620000000800 */
[----:B------:R-:W-:Y:S02]  /*20c30*/  IMAD.MOV.U32 R9, RZ, RZ, R16 ;  /* 0x000000ffff097224 */ /* 0x000fe400078e0010 */
[----:B0-----:R-:W-:-:S02]  /*20c40*/  FSETP.GTU.FTZ.AND P2, PT, R2, R177, PT ;  /* 0x000000b10200720b */ /* 0x001fc40003f5c000 */
[----:B------:R-:W-:-:S05]  /*20c50*/  SHF.L.U32 R2, R116, 0x10, RZ ;  /* 0x0000001074027819 */ /* 0x000fca00000006ff */
[----:B-1----:R-:W-:-:S05]  /*20c60*/  FMUL.FTZ R2, R2, R176 ;  /* 0x000000b002027220 */ /* 0x002fca0000410000 */
        /* <DEDUP_REMOVED lines=13> */
.L_x_595:
        /* <DEDUP_REMOVED lines=12> */
.L_x_597:
[----:B------:R-:W-:Y:S05]  /*20e00*/  BSYNC.RECONVERGENT B2 ;  /* 0x0000000000027941 */ /* 0x000fea0003800200 */
.L_x_596:
        /* <DEDUP_REMOVED lines=62> */
.L_x_594:
[----:B------:R-:W-:Y:S05]  /*211f0*/  BSYNC.RECONVERGENT B1 ;  /* 0x0000000000017941 */ /* 0x000fea0003800200 */
.L_x_593:
        /* <DEDUP_REMOVED lines=25> */
.L_x_600:
        /* <DEDUP_REMOVED lines=12> */
.L_x_602:
[----:B------:R-:W-:Y:S05]  /*21450*/  BSYNC.RECONVERGENT B2 ;  /* 0x0000000000027941 */ /* 0x000fea0003800200 */
.L_x_601:
        /* <DEDUP_REMOVED lines=62> */
.L_x_599:
[----:B------:R-:W-:Y:S05]  /*21840*/  BSYNC.RECONVERGENT B1 ;  /* 0x0000000000017941 */ /* 0x000fea0003800200 */
.L_x_598:
[----:B------:R-:W-:Y:S01]  /*21850*/  I2FP.F32.U32 R7, R9 ;  /* 0x0000000900077245 */ /* 0x000fe20000201000 */
[----:B------:R-:W-:Y:S01]  /*21860*/  IMAD.U32 R5, R5, 0x10000, RZ ;  /* 0x0001000005057824 */ /* 0x000fe200078e00ff */
[----:B------:R-:W-:Y:S01]  /*21870*/  LOP3.LUT R22, R22, 0xfffffff7, RZ, 0xc0, !PT ;  /* 0xfffffff716167812 */ /* 0x000fe200078ec0ff */
[----:B------:R-:W-:Y:S01]  /*21880*/  BSSY.RECONVERGENT B1, `(.L_x_603) ;  /* 0x000005e000017945 */ /* 0x000fe20003800200 */
[----:B------:R-:W-:Y:S01]  /*21890*/  MOV R9, R16 ;  /* 0x0000001000097202 */ /* 0x000fe20000000f00 */
        /* <DEDUP_REMOVED lines=17> */
.L_x_605:
        /* <DEDUP_REMOVED lines=12> */
.L_x_607:
[----:B------:R-:W-:Y:S05]  /*21a70*/  BSYNC.RECONVERGENT B2 ;  /* 0x0000000000027941 */ /* 0x000fea0003800200 */
.L_x_606:
        /* <DEDUP_REMOVED lines=62> */
.L_x_604:
[----:B------:R-:W-:Y:S05]  /*21e60*/  BSYNC.RECONVERGENT B1 ;  /* 0x0000000000017941 */ /* 0x000fea0003800200 */
.L_x_603:
[----:B------:R-:W-:Y:S01]  /*21e70*/  I2FP.F32.U32 R6, R9 ;  /* 0x0000000900067245 */ /* 0x000fe20000201000 */
[----:B------:R-:W-:Y:S04]  /*21e80*/  BSSY.RECONVERGENT B1, `(.L_x_608) ;  /* 0x0000065000017945 */ /* 0x000fe80003800200 */
[----:B------:R-:W-:-:S05]  /*21e90*/  FFMA.FTZ R6, R6, R178, 1.1641532182693481445e-10 ;  /* 0x2f00000006067423 */ /* 0x000fca00000100b2 */
[----:B------:R-:W-:Y:S02]  /*21ea0*/  FSETP.GTU.FTZ.AND P2, PT, R6, R177, PT ;  /* 0x000000b10600720b */ /* 0x000fe40003f5c000 */
[----:B------:R-:W-:Y:S02]  /*21eb0*/  PRMT R6, R52, 0x7632, R6 ;  /* 0x0000763234067816 */ /* 0x000fe40000000006 */
[----:B------:R-:W-:Y:S02]  /*21ec0*/  SEL R11, RZ, 0x1, P2 ;  /* 0x00000001ff0b7807 */ /* 0x000fe40001000000 */
[----:B------:R-:W-:-:S05]  /*21ed0*/  SHF.L.U32 R6, R6, 0x10, RZ ;  /* 0x0000001006067819 */ /* 0x000fca00000006ff */
        /* <DEDUP_REMOVED lines=8> */
[----:B------:R-:W-:Y:S01]  /*21f60*/  MOV R5, R16 ;  /* 0x0000001000057202 */ /* 0x000fe20000000f00 */
        /* <DEDUP_REMOVED lines=11> */
.L_x_610:
        /* <DEDUP_REMOVED lines=12> */
.L_x_612:
[----:B------:R-:W-:Y:S05]  /*220e0*/  BSYNC.RECONVERGENT B2 ;  /* 0x0000000000027941 */ /* 0x000fea0003800200 */
.L_x_611:
        /* <DEDUP_REMOVED lines=62> */
.L_x_609:
[----:B------:R-:W-:Y:S05]  /*224d0*/  BSYNC.RECONVERGENT B1 ;  /* 0x0000000000017941 */ /* 0x000fea0003800200 */
.L_x_608:
[----:B------:R-:W-:Y:S01]  /*224e0*/  I2FP.F32.U32 R5, R5 ;  /* 0x0000000500057245 */ /* 0x000fe20000201000 */
[----:B------:R-:W-:Y:S01]  /*224f0*/  BSSY.RECONVERGENT B1, `(.L_x_613) ;  /* 0x0000061000017945 */ /* 0x000fe20003800200 */
[----:B------:R-:W-:Y:S01]  /*22500*/  LOP3.LUT R22, R22, 0xfffffffb, RZ, 0xc0, !PT ;  /* 0xfffffffb16167812 */ /* 0x000fe200078ec0ff */
[----:B------:R-:W-:Y:S02]  /*22510*/  IMAD.MOV.U32 R7, RZ, RZ, 0x2 ;  /* 0x00000002ff077424 */ /* 0x000fe400078e00ff */
[----:B------:R-:W-:Y:S01]  /*22520*/  FFMA.FTZ R5, R5, R178, 1.1641532182693481445e-10 ;  /* 0x2f00000005057423 */ /* 0x000fe200000100b2 */
[----:B------:R-:W-:-:S04]  /*22530*/  IMAD.MOV.U32 R9, RZ, RZ, R16 ;  /* 0x000000ffff097224 */ /* 0x000fc800078e0010 */
[----:B------:R-:W-:Y:S02]  /*22540*/  FSETP.GTU.FTZ.AND P2, PT, R5, R177, PT ;  /* 0x000000b10500720b */ /* 0x000fe40003f5c000 */
[C---:B------:R-:W-:Y:S02]  /*22550*/  SHF.L.U32 R5, R117.reuse, 0x10, RZ ;  /* 0x0000001075057819 */ /* 0x040fe400000006ff */
        /* <DEDUP_REMOVED lines=15> */
.L_x_615:
        /* <DEDUP_REMOVED lines=12> */
.L_x_617:
[----:B------:R-:W-:Y:S05]  /*22710*/  BSYNC.RECONVERGENT B2 ;  /* 0x0000000000027941 */ /* 0x000fea0003800200 */
.L_x_616:
        /* <DEDUP_REMOVED lines=62> */
.L_x_614:
[----:B------:R-:W-:Y:S05]  /*22b00*/  BSYNC.RECONVERGENT B1 ;  /* 0x0000000000017941 */ /* 0x000fea0003800200 */
.L_x_613:
[----:B------:R-:W-:Y:S01]  /*22b10*/  I2FP.F32.U32 R6, R9 ;  /* 0x0000000900067245 */ /* 0x000fe20000201000 */
[----:B------:R-:W-:Y:S01]  /*22b20*/  @P1 IMAD.U32 R31, R49, 0x10000, RZ ;  /* 0x00010000311f1824 */ /* 0x000fe200078e00ff */
[----:B------:R-:W-:Y:S01]  /*22b30*/  BSSY.RECONVERGENT B1, `(.L_x_618) ;  /* 0x0000062000017945 */ /* 0x000fe20003800200 */
        /* <DEDUP_REMOVED lines=10> */
[----:B------:R-:W-:Y:S01]  /*22be0*/  @P1 FADD.FTZ R31, R31, R5 ;  /* 0x000000051f1f1221 */ /* 0x000fe20000010000 */
[----:B------:R-:W-:-:S04]  /*22bf0*/  @!P1 MOV R31, R5 ;  /* 0x00000005001f9202 */ /* 0x000fc80000000f00 */
        /* <DEDUP_REMOVED lines=10> */
.L_x_620:
        /* <DEDUP_REMOVED lines=12> */
.L_x_622:
[----:B------:R-:W-:Y:S05]  /*22d60*/  BSYNC.RECONVERGENT B2 ;  /* 0x0000000000027941 */ /* 0x000fea0003800200 */
.L_x_621:
        /* <DEDUP_REMOVED lines=62> */
.L_x_619:
[----:B------:R-:W-:Y:S05]  /*23150*/  BSYNC.RECONVERGENT B1 ;  /* 0x0000000000017941 */ /* 0x000fea0003800200 */
.L_x_618:
        /* <DEDUP_REMOVED lines=22> */
.L_x_625:
        /* <DEDUP_REMOVED lines=12> */
.L_x_627:
[----:B------:R-:W-:Y:S05]  /*23380*/  BSYNC.RECONVERGENT B2 ;  /* 0x0000000000027941 */ /* 0x000fea0003800200 */
.L_x_626:
        /* <DEDUP_REMOVED lines=62> */
.L_x_624:
[----:B------:R-:W-:Y:S05]  /*23770*/  BSYNC.RECONVERGENT B1 ;  /* 0x0000000000017941 */ /* 0x000fea0003800200 */
.L_x_623:
[----:B------:R-:W-:Y:S01]  /*23780*/  I2FP.F32.U32 R6, R9 ;  /* 0x0000000900067245 */ /* 0x000fe20000201000 */
[----:B------:R-:W-:Y:S01]  /*23790*/  BSSY.RECONVERGENT B1, `(.L_x_628) ;  /* 0x0000065000017945 */ /* 0x000fe20003800200 */
[----:B------:R-:W-:-:S03]  /*237a0*/  MOV R8, R16 ;  /* 0x0000001000087202 */ /* 0x000fc60000000f00 */
        /* <DEDUP_REMOVED lines=24> */
.L_x_630:
        /* <DEDUP_REMOVED lines=12> */
.L_x_632:
[----:B------:R-:W-:Y:S05]  /*239f0*/  BSYNC.RECONVERGENT B2 ;  /* 0x0000000000027941 */ /* 0x000fea0003800200 */
.L_x_631:
        /* <DEDUP_REMOVED lines=62> */
.L_x_629:
[----:B------:R-:W-:Y:S05]  /*23de0*/  BSYNC.RECONVERGENT B1 ;  /* 0x0000000000017941 */ /* 0x000fea0003800200 */
.L_x_628:
[----:B------:R-:W-:Y:S01]  /*23df0*/  I2FP.F32.U32 R7, R8 ;  /* 0x0000000800077245 */ /* 0x000fe20000201000 */
[----:B------:R-:W-:Y:S01]  /*23e00*/  BSSY.RECONVERGENT B1, `(.L_x_633) ;  /* 0x000005f000017945 */ /* 0x000fe20003800200 */
[----:B------:R-:W-:Y:S02]  /*23e10*/  ISETP.NE.AND P3, PT, R6, 0x1, PT ;  /* 0x000000010600780c */ /* 0x000fe40003f65270 */
[C---:B------:R-:W-:Y:S01]  /*23e20*/  SHF.L.U32 R8, R118.reuse, 0x10, RZ ;  /* 0x0000001076087819 */ /* 0x040fe200000006ff */
[----:B------:R-:W-:Y:S01]  /*23e30*/  FFMA.FTZ R7, R7, R178, 1.1641532182693481445e-10 ;  /* 0x2f00000007077423 */ /* 0x000fe200000100b2 */
[----:B------:R-:W-:Y:S01]  /*23e40*/  PRMT R123, R118, 0x7632, R123 ;  /* 0x00007632767b7816 */ /* 0x000fe2000000007b */
[----:B------:R-:W-:Y:S02]  /*23e50*/  IMAD.MOV.U32 R118, RZ, RZ, R16 ;  /* 0x000000ffff767224 */ /* 0x000fe400078e0010 */
        /* <DEDUP_REMOVED lines=14> */
.L_x_635:
        /* <DEDUP_REMOVED lines=12> */
.L_x_637:
[----:B------:R-:W-:Y:S05]  /*24000*/  BSYNC.RECONVERGENT B2 ;  /* 0x0000000000027941 */ /* 0x000fea0003800200 */
.L_x_636:
        /* <DEDUP_REMOVED lines=62> */
.L_x_634:
[----:B------:R-:W-:Y:S05]  /*243f0*/  BSYNC.RECONVERGENT B1 ;  /* 0x0000000000017941 */ /* 0x000fea0003800200 */
.L_x_633:
        /* <DEDUP_REMOVED lines=11> */
[----:B------:R-:W-:Y:S01]  /*244b0*/  @P1 FADD.FTZ R126, R126, R8 ;  /* 0x000000087e7e1221 */ /* 0x000fe20000010000 */
[----:B------:R-:W-:Y:S02]  /*244c0*/  @!P1 MOV R126, R8 ;  /* 0x00000008007e9202 */ /* 0x000fe40000000f00 */
        /* <DEDUP_REMOVED lines=12> */
.L_x_640:
        /* <DEDUP_REMOVED lines=12> */
.L_x_642:
[----:B------:R-:W-:Y:S05]  /*24650*/  BSYNC.RECONVERGENT B2 ;  /* 0x0000000000027941 */ /* 0x000fea0003800200 */
.L_x_641:
        /* <DEDUP_REMOVED lines=58> */
[----:B------:R-:W-:-:S03]  /*24a00*/  IMAD.WIDE.U32 R6, R16, -0x326172a9, RZ ;  /* 0xcd9e8d5710067825 */ /* 0x000fc600078e00ff */
[----:B------:R-:W-:Y:S01]  /*24a10*/  MOV R16, R6 ;  /* 0x0000000600107202 */ /* 0x000fe20000000f00 */
[----:B------:R-:W-:Y:S01]  /*24a20*/  IMAD.MOV.U32 R6, RZ, RZ, RZ ;  /* 0x000000ffff067224 */ /* 0x000fe200078e00ff */
[----:B------:R-:W-:-:S07]  /*24a30*/  LOP3.LUT R20, R18, UR5, R7, 0x96, !PT ;  /* 0x0000000512147c12 */ /* 0x000fce000f8e9607 */
.L_x_639:
[----:B------:R-:W-:Y:S05]  /*24a40*/  BSYNC.RECONVERGENT B1 ;  /* 0x0000000000017941 */ /* 0x000fea0003800200 */
.L_x_638:
[----:B------:R-:W-:Y:S01]  /*24a50*/  I2FP.F32.U32 R7, R140 ;  /* 0x0000008c00077245 */ /* 0x000fe20000201000 */
[----:B------:R-:W-:Y:S01]  /*24a60*/  IMAD.U32 R123, R123, 0x10000, RZ ;  /* 0x000100007b7b7824 */ /* 0x000fe200078e00ff */
[----:B------:R-:W-:Y:S01]  /*24a70*/  ISETP.NE.AND P4, PT, R6, 0x1, PT ;  /* 0x000000010600780c */ /* 0x000fe20003f85270 */
[----:B------:R-:W-:Y:S01]  /*24a80*/  BSSY.RECONVERGENT B1, `(.L_x_643) ;  /* 0x000005c000017945 */ /* 0x000fe20003800200 */
[----:B------:R-:W-:Y:S02]  /*24a90*/  IMAD.MOV.U32 R18, RZ, RZ, 0x2 ;  /* 0x00000002ff127424 */ /* 0x000fe400078e00ff */
[----:B------:R-:W-:Y:S01]  /*24aa0*/  FFMA.FTZ R7, R7, R178, 1.1641532182693481445e-10 ;  /* 0x2f00000007077423 */ /* 0x000fe200000100b2 */
[----:B------:R-:W-:Y:S01]  /*24ab0*/  FMUL.FTZ R123, R123, R176 ;  /* 0x000000b07b7b7220 */ /* 0x000fe20000410000 */
[----:B------:R-:W-:-:S03]  /*24ac0*/  MOV R140, R16 ;  /* 0x00000010008c7202 */ /* 0x000fc60000000f00 */
[----:B------:R-:W-:-:S04]  /*24ad0*/  FSETP.GTU.FTZ.AND P3, PT, R7, R177, PT ;  /* 0x000000b10700720b */ /* 0x000fc80003f7c000 */
        /* <DEDUP_REMOVED lines=11> */
.L_x_645:
        /* <DEDUP_REMOVED lines=12> */
.L_x_647:
[----:B------:R-:W-:Y:S05]  /*24c50*/  BSYNC.RECONVERGENT B2 ;  /* 0x0000000000027941 */ /* 0x000fea0003800200 */
.L_x_646:
        /* <DEDUP_REMOVED lines=62> */
.L_x_644:
[----:B------:R-:W-:Y:S05]  /*25040*/  BSYNC.RECONVERGENT B1 ;  /* 0x0000000000017941 */ /* 0x000fea0003800200 */
.L_x_643:
[----:B------:R-:W-:Y:S01]  /*25050*/  I2FP.F32.U32 R6, R140 ;  /* 0x0000008c00067245 */ /* 0x000fe20000201000 */
[----:B------:R-:W-:Y:S01]  /*25060*/  BSSY.RECONVERGENT B1, `(.L_x_648) ;  /* 0x0000065000017945 */ /* 0x000fe20003800200 */
[----:B------:R-:W-:-:S03]  /*25070*/  IMAD.MOV.U32 R141, RZ, RZ, 0x2 ;  /* 0x00000002ff8d7424 */ /* 0x000fc600078e00ff */
        /* <DEDUP_REMOVED lines=24> */
.L_x_650:
        /* <DEDUP_REMOVED lines=12> */
.L_x_652:
[----:B------:R-:W-:Y:S05]  /*252c0*/  BSYNC.RECONVERGENT B2 ;  /* 0x0000000000027941 */ /* 0x000fea0003800200 */
.L_x_651:
[----:B------:R-:W-:Y:S01]  /*252d0*/  IMAD.WIDE.U32 R174, R23, -0x2daee0ad, RZ ;  /* 0xd2511f5317ae7825 */ /* 0x000fe200078e00ff */
[----:B------:R-:W-:Y:S01]  /*252e0*/  UIADD3 UR5, UPT, UPT, UR10, -0x61c88647, URZ ;  /* 0x9e3779b90a057890 */ /* 0x000fe2000fffe0ff */
[----:B------:R-:W-:Y:S02]  /*252f0*/  MOV R6, R121 ;  /* 0x0000007900067202 */ /* 0x000fe40000000f00 */
        /* <DEDUP_REMOVED lines=59> */
.L_x_649:
[----:B------:R-:W-:Y:S05]  /*256b0*/  BSYNC.RECONVERGENT B1 ;  /* 0x0000000000017941 */ /* 0x000fea0003800200 */
.L_x_648:
[----:B------:R-:W-:Y:S01]  /*256c0*/  I2FP.F32.U32 R6, R6 ;  /* 0x0000000600067245 */ /* 0x000fe20000201000 */
[----:B------:R-:W-:Y:S01]  /*256d0*/  BSSY.RECONVERGENT B1, `(.L_x_653) ;  /* 0x000005f000017945 */ /* 0x000fe20003800200 */
[----:B------:R-:W-:Y:S01]  /*256e0*/  ISETP.NE.AND P5, PT, R141, 0x1, PT ;  /* 0x000000018d00780c */ /* 0x000fe20003fa5270 */
[----:B------:R-:W-:Y:S01]  /*256f0*/  IMAD.MOV.U32 R18, RZ, RZ, 0x2 ;  /* 0x00000002ff127424 */ /* 0x000fe200078e00ff */
[----:B------:R-:W-:Y:S01]  /*25700*/  PRMT R149, R119, 0x7632, R149 ;  /* 0x0000763277957816 */ /* 0x000fe20000000095 */
[----:B------:R-:W-:-:S05]  /*25710*/  FFMA.FTZ R6, R6, R178, 1.1641532182693481445e-10 ;  /* 0x2f00000006067423 */ /* 0x000fca00000100b2 */
[----:B------:R-:W-:Y:S02]  /*25720*/  FSETP.GTU.FTZ.AND P4, PT, R6, R177, PT ;  /* 0x000000b10600720b */ /* 0x000fe40003f9c000 */
[----:B------:R-:W-:Y:S01]  /*25730*/  SHF.L.U32 R6, R119, 0x10, RZ ;  /* 0x0000001077067819 */ /* 0x000fe200000006ff */
[----:B------:R-:W-:-:S04]  /*25740*/  IMAD.MOV.U32 R119, RZ, RZ, R16 ;  /* 0x000000ffff777224 */ /* 0x000fc800078e0010 */
[----:B------:R-:W-:-:S05]  /*25750*/  FMUL.FTZ R6, R6, R176 ;  /* 0x000000b006067220 */ /* 0x000fca0000410000 */
        /* <DEDUP_REMOVED lines=11> */
.L_x_655:
        /* <DEDUP_REMOVED lines=12> */
.L_x_657:
[----:B------:R-:W-:Y:S05]  /*258d0*/  BSYNC.RECONVERGENT B2 ;  /* 0x0000000000027941 */ /* 0x000fea0003800200 */
.L_x_656:
        /* <DEDUP_REMOVED lines=62> */
.L_x_654:
[----:B------:R-:W-:Y:S05]  /*25cc0*/  BSYNC.RECONVERGENT B1 ;  /* 0x0000000000017941 */ /* 0x000fea0003800200 */
.L_x_653:
        /* <DEDUP_REMOVED lines=12> */
[----:B------:R-:W-:-:S04]  /*25d90*/  @P1 IMAD.U32 R141, R51, 0x10000, RZ ;  /* 0x00010000338d1824 */ /* 0x000fc800078e00ff */
[--C-:B------:R-:W-:Y:S01]  /*25da0*/  @P1 FADD.FTZ R141, R141, R6.reuse ;  /* 0x000000068d8d1221 */ /* 0x100fe20000010000 */
[----:B------:R-:W-:Y:S02]  /*25db0*/  @!P1 MOV R141, R6 ;  /* 0x00000006008d9202 */ /* 0x000fe40000000f00 */
[----:B------:R-:W-:Y:S02]  /*25dc0*/  PRMT R6, R119, 0x7610, R6 ;  /* 0x0000761077067816 */ /* 0x000fe40000000006 */
[----:B------:R-:W-:Y:S02]  /*25dd0*/  F2FP.BF16.F32.PACK_AB R119, RZ, R141 ;  /* 0x0000008dff77723e */ /* 0x000fe400000010ff */
        /* <DEDUP_REMOVED lines=9> */
.L_x_660:
        /* <DEDUP_REMOVED lines=12> */
.L_x_662:
[----:B------:R-:W-:Y:S05]  /*25f30*/  BSYNC.RECONVERGENT B2 ;  /* 0x0000000000027941 */ /* 0x000fea0003800200 */
.L_x_661:
        /* <DEDUP_REMOVED lines=62> */
.L_x_659:
[----:B------:R-:W-:Y:S05]  /*26320*/  BSYNC.RECONVERGENT B1 ;  /* 0x0000000000017941 */ /* 0x000fea0003800200 */
.L_x_658:
[----:B------:R-:W-:Y:S01]  /*26330*/  I2FP.F32.U32 R18, R174 ;  /* 0x000000ae00127245 */ /* 0x000fe20000201000 */
[----:B------:R-:W-:Y:S01]  /*26340*/  IMAD.U32 R149, R149, 0x10000, RZ ;  /* 0x0001000095957824 */ /* 0x000fe200078e00ff */
[----:B------:R-:W-:Y:S01]  /*26350*/  ISETP.NE.AND P6, PT, R172, 0x1, PT ;  /* 0x00000001ac00780c */ /* 0x000fe20003fc5270 */
[----:B------:R-:W-:Y:S01]  /*26360*/  BSSY.RECONVERGENT B1, `(.L_x_663) ;  /* 0x000005f000017945 */ /* 0x000fe20003800200 */
[----:B------:R-:W-:Y:S01]  /*26370*/  MOV R174, R16 ;  /* 0x0000001000ae7202 */ /* 0x000fe20000000f00 */
        /* <DEDUP_REMOVED lines=15> */
.L_x_665:
        /* <DEDUP_REMOVED lines=8> */
[----:B------:R-:W-:Y:S01]  /*264f0*/  @!P6 VIADD R21, R21, 0x1 ;  /* 0x000000011515e836 */ /* 0x000fe20000000000 */
[----:B------:R-:W-:Y:S01]  /*26500*/  @!P6 IADD3 R16, PT, PT, R15, 0x1, RZ ;  /* 0x000000010f10e810 */ /* 0x000fe20007ffe0ff */
[----:B------:R-:W-:-:S03]  /*26510*/  @!P6 IMAD.MOV.U32 R17, RZ, RZ, RZ ;  /* 0x000000ffff11e224 */ /* 0x000fc600078e00ff */
[----:B------:R-:W-:-:S13]  /*26520*/  ISETP.NE.AND P0, PT, R21, RZ, !P6 ;  /* 0x000000ff1500720c */ /* 0x000fda0007705270 */
[----:B------:R-:W-:Y:S01]  /*26530*/  @P0 IMAD.MOV R16, RZ, RZ, R15 ;  /* 0x000000ffff100224 */ /* 0x000fe200078e020f */
[----:B------:R-:W-:-:S03]  /*26540*/  LOP3.LUT P0, RZ, R22, 0x1000, RZ, 0xc0, !PT ;  /* 0x0000100016ff7812 */ /* 0x000fc6000780c0ff */
[----:B------:R-:W-:-:S10]  /*26550*/  @!P6 IMAD.MOV.U32 R15, RZ, RZ, R16 ;  /* 0x000000ffff0fe224 */ /* 0x000fd400078e0010 */
.L_x_667:
[----:B------:R-:W-:Y:S05]  /*26560*/  BSYNC.RECONVERGENT B2 ;  /* 0x0000000000027941 */ /* 0x000fea0003800200 */
.L_x_666:
        /* <DEDUP_REMOVED lines=62> */
.L_x_664:
[----:B------:R-:W-:Y:S05]  /*26950*/  BSYNC.RECONVERGENT B1 ;  /* 0x0000000000017941 */ /* 0x000fea0003800200 */
.L_x_663:
[----:B------:R-:W-:Y:S02]  /*26960*/  I2FP.F32.U32 R172, R174 ;  /* 0x000000ae00ac7245 */ /* 0x000fe40000201000 */
[----:B------:R-:W-:Y:S02]  /*26970*/  PRMT R117, R5, 0x5410, R117 ;  /* 0x0000541005757816 */ /* 0x000fe40000000075 */
[----:B------:R-:W-:Y:S01]  /*26980*/  PRMT R118, R118, 0x5410, R123 ;  /* 0x0000541076767816 */ /* 0x000fe2000000007b */
[----:B------:R-:W-:Y:S01]  /*26990*/  FFMA.FTZ R172, R172, R178, 1.1641532182693481445e-10 ;  /* 0x2f000000acac7423 */ /* 0x000fe200000100b2 */
[----:B------:R-:W-:-:S04]  /*269a0*/  PRMT R116, R116, 0x5410, R122 ;  /* 0x0000541074747816 */ /* 0x000fc8000000007a */
[----:B------:R-:W-:Y:S02]  /*269b0*/  FSETP.GTU.FTZ.AND P6, PT, R172, R177, PT ;  /* 0x000000b1ac00720b */ /* 0x000fe40003fdc000 */
[----:B------:R-:W-:Y:S02]  /*269c0*/  PRMT R172, R55, 0x7632, R172 ;  /* 0x0000763237ac7816 */ /* 0x000fe400000000ac */
[----:B------:R-:W-:Y:S02]  /*269d0*/  SEL R173, RZ, 0x1, P6 ;  /* 0x00000001ffad7807 */ /* 0x000fe40003000000 */
[----:B------:R-:W-:Y:S02]  /*269e0*/  SHF.L.U32 R172, R172, 0x10, RZ ;  /* 0x00000010acac7819 */ /* 0x000fe400000006ff */
        /* <DEDUP_REMOVED lines=11> */
.L_x_587:
        /* <DEDUP_REMOVED lines=16> */
.L_x_671:
        /* <DEDUP_REMOVED lines=12> */
.L_x_673:
[----:B------:R-:W-:Y:S05]  /*26c60*/  BSYNC.RECONVERGENT B2 ;  /* 0x0000000000027941 */ /* 0x000fea0003800200 */
.L_x_672:
        /* <DEDUP_REMOVED lines=62> */
.L_x_670:
[----:B------:R-:W-:Y:S05]  /*27050*/  BSYNC.RECONVERGENT B1 ;  /* 0x0000000000017941 */ /* 0x000fea0003800200 */
.L_x_669:
[----:B------:R-:W0:Y:S01]  /*27060*/  LDC R178, c[0x0][0x404] ;  /* 0x00010100ffb27b82 */ /* 0x000e220000000800 */
[----:B------:R-:W-:Y:S01]  /*27070*/  I2FP.F32.U32 R2, R2 ;  /* 0x0000000200027245 */ /* 0x000fe20000201000 */
[----:B------:R-:W-:Y:S01]  /*27080*/  IMAD.MOV.U32 R179, RZ, RZ, 0x2f800000 ;  /* 0x2f800000ffb37424 */ /* 0x000fe200078e00ff */
[----:B------:R-:W-:Y:S01]  /*27090*/  LOP3.LUT R22, R22, 0xffffffef, RZ, 0xc0, !PT ;  /* 0xffffffef16167812 */ /* 0x000fe200078ec0ff */
[----:B-----5:R-:W-:Y:S01]  /*270a0*/  @P1 IMAD.U32 R18, R48, 0x10000, RZ ;  /* 0x0001000030121824 */ /* 0x020fe200078e00ff */
[----:B------:R-:W-:Y:S01]  /*270b0*/  BSSY.RECONVERGENT B1, `(.L_x_674) ;  /* 0x0000063000017945 */ /* 0x000fe20003800200 */
[----:B------:R-:W-:Y:S01]  /*270c0*/  FFMA.FTZ R2, R2, R179, 1.1641532182693481445e-10 ;  /* 0x2f00000002027423 */ /* 0x000fe200000100b3 */
[----:B------:R-:W-:Y:S01]  /*270d0*/  PRMT R31, R116, 0x7632, R31 ;  /* 0x00007632741f7816 */ /* 0x000fe2000000001f */
[----:B------:R-:W1:Y:S01]  /*270e0*/  LDC R149, c[0x0][0x408] ;  /* 0x00010200ff957b82 */ /* 0x000e620000000800 */
[----:B------:R-:W-:Y:S02]  /*270f0*/  IMAD.MOV.U32 R32, RZ, RZ, R16 ;  /* 0x000000ffff207224 */ /* 0x000fe400078e0010 */
[----:B0-----:R-:W-:-:S02]  /*27100*/  FSETP.GTU.FTZ.AND P2, PT, R2, R178, PT ;  /* 0x000000b20200720b */ /* 0x001fc40003f5c000 */
[----:B------:R-:W-:-:S05]  /*27110*/  SHF.L.U32 R2, R116, 0x10, RZ ;  /* 0x0000001074027819 */ /* 0x000fca00000006ff */
[----:B-1----:R-:W-:-:S05]  /*27120*/  FMUL.FTZ R2, R2, R149 ;  /* 0x0000009502027220 */ /* 0x002fca0000410000 */
[----:B------:R-:W-:Y:S02]  /*27130*/  FSEL R2, R2, RZ, !P2 ;  /* 0x000000ff02027208 */ /* 0x000fe40005000000 */
        /* <DEDUP_REMOVED lines=15> */
.L_x_676:
        /* <DEDUP_REMOVED lines=12> */
.L_x_678:
[----:B------:R-:W-:Y:S05]  /*272f0*/  BSYNC.RECONVERGENT B2 ;  /* 0x0000000000027941 */ /* 0x000fea0003800200 */
.L_x_677:
        /* <DEDUP_REMOVED lines=62> */
.L_x_675:
[----:B------:R-:W-:Y:S05]  /*276e0*/  BSYNC.RECONVERGENT B1 ;  /* 0x0000000000017941 */ /* 0x000fea0003800200 */
.L_x_674:
[----:B------:R-:W-:Y:S01]  /*276f0*/  I2FP.F32.U32 R32, R32 ;  /* 0x0000002000207245 */ /* 0x000fe20000201000 */
[----:B------:R-:W-:Y:S01]  /*27700*/  IMAD.U32 R31, R31, 0x10000, RZ ;  /* 0x000100001f1f7824 */ /* 0x000fe200078e00ff */
[----:B------:R-:W-:Y:S01]  /*27710*/  LOP3.LUT R22, R22, 0xfffffff7, RZ, 0xc0, !PT ;  /* 0xfffffff716167812 */ /* 0x000fe200078ec0ff */
[----:B------:R-:W-:Y:S01]  /*27720*/  BSSY.RECONVERGENT B1, `(.L_x_679) ;  /* 0x0000062000017945 */ /* 0x000fe20003800200 */
[----:B------:R-:W-:Y:S02]  /*27730*/  IMAD.MOV.U32 R126, RZ, RZ, 0x2 ;  /* 0x00000002ff7e7424 */ /* 0x000fe400078e00ff */
[----:B------:R-:W-:-:S05]  /*27740*/  FFMA.FTZ R32, R32, R179, 1.1641532182693481445e-10 ;  /* 0x2f00000020207423 */ /* 0x000fca00000100b3 */
[----:B------:R-:W-:Y:S01]  /*27750*/  FSETP.GTU.FTZ.AND P2, PT, R32, R178, PT ;  /* 0x000000b22000720b */ /* 0x000fe20003f5c000 */
[----:B------:R-:W-:Y:S01]  /*27760*/  FMUL.FTZ R32, R31, R149 ;  /* 0x000000951f207220 */ /* 0x000fe20000410000 */
[----:B------:R-:W-:-:S04]  /*27770*/  @P1 PRMT R31, R48, 0x7632, R31 ;  /* 0x00007632301f1816 */ /* 0x000fc8000000001f */
[----:B------:R-:W-:Y:S02]  /*27780*/  FSEL R32, R32, RZ, !P2 ;  /* 0x000000ff20207208 */ /* 0x000fe40005000000 */
[----:B------:R-:W-:Y:S02]  /*27790*/  PLOP3.LUT P2, PT, P2, PT, PT, 0x8, 0x80 ;  /* 0x000000000080781c */ /* 0x000fe4000174e170 */
[----:B------:R-:W-:-:S05]  /*277a0*/  @P1 SHF.L.U32 R31, R31, 0x10, RZ ;  /* 0x000000101f1f1819 */ /* 0x000fca00000006ff */
[----:B------:R-:W-:Y:S01]  /*277b0*/  @P1 FADD.FTZ R32, R31, R32 ;  /* 0x000000201f201221 */ /* 0x000fe20000010000 */
[----:B------:R-:W-:-:S04]  /*277c0*/  IMAD.MOV.U32 R31, RZ, RZ, R16 ;  /* 0x000000ffff1f7224 */ /* 0x000fc800078e0010 */
        /* <DEDUP_REMOVED lines=12> */
.L_x_681:
        /* <DEDUP_REMOVED lines=12> */
.L_x_683:
[----:B------:R-:W-:Y:S05]  /*27950*/  BSYNC.RECONVERGENT B2 ;  /* 0x0000000000027941 */ /* 0x000fea0003800200 */
.L_x_682:
        /* <DEDUP_REMOVED lines=62> */
.L_x_680:
[----:B------:R-:W-:Y:S05]  /*27d40*/  BSYNC.RECONVERGENT B1 ;  /* 0x0000000000017941 */ /* 0x000fea0003800200 */
.L_x_679:
        /* <DEDUP_REMOVED lines=9> */
[----:B------:R-:W-:Y:S01]  /*27de0*/  FSEL R31, R18, RZ, !P2 ;  /* 0x000000ff121f7208 */ /* 0x000fe20005000000 */
[----:B------:R-:W-:Y:S01]  /*27df0*/  @P1 IMAD.U32 R18, R49, 0x10000, RZ ;  /* 0x0001000031121824 */ /* 0x000fe200078e00ff */
[----:B------:R-:W-:-:S03]  /*27e00*/  PLOP3.LUT P2, PT, P2, PT, PT, 0x8, 0x80 ;  /* 0x000000000080781c */ /* 0x000fc6000174e170 */
[----:B------:R-:W-:Y:S01]  /*27e10*/  @P1 FADD.FTZ R31, R18, R31 ;  /* 0x0000001f121f1221 */ /* 0x000fe20000010000 */
[----:B------:R-:W-:-:S04]  /*27e20*/  HFMA2 R18, -RZ, RZ, 0, 1.1920928955078125e-07 ;  /* 0x00000002ff127431 */ /* 0x000fc800000001ff */
        /* <DEDUP_REMOVED lines=12> */
.L_x_686:
        /* <DEDUP_REMOVED lines=12> */
.L_x_688:
[----:B------:R-:W-:Y:S05]  /*27fb0*/  BSYNC.RECONVERGENT B2 ;  /* 0x0000000000027941 */ /* 0x000fea0003800200 */
.L_x_687:
        /* <DEDUP_REMOVED lines=62> */
.L_x_685:
[----:B------:R-:W-:Y:S05]  /*283a0*/  BSYNC.RECONVERGENT B1 ;  /* 0x0000000000017941 */ /* 0x000fea0003800200 */
.L_x_684:
        /* <DEDUP_REMOVED lines=26> */
.L_x_691:
        /* <DEDUP_REMOVED lines=12> */
.L_x_693:
[----:B------:R-:W-:Y:S05]  /*28610*/  BSYNC.RECONVERGENT B2 ;  /* 0x0000000000027941 */ /* 0x000fea0003800200 */
.L_x_692:
        /* <DEDUP_REMOVED lines=62> */
.L_x_690:
[----:B------:R-:W-:Y:S05]  /*28a00*/  BSYNC.RECONVERGENT B1 ;  /* 0x0000000000017941 */ /* 0x000fea0003800200 */
.L_x_689:
[----:B------:R-:W-:Y:S01]  /*28a10*/  I2FP.F32.U32 R18, R126 ;  /* 0x0000007e00127245 */ /* 0x000fe20000201000 */
[----:B------:R-:W-:Y:S01]  /*28a20*/  BSSY.RECONVERGENT B1, `(.L_x_694) ;  /* 0x0000062000017945 */ /* 0x000fe20003800200 */
[----:B------:R-:W-:Y:S01]  /*28a30*/  SHF.L.U32 R126, R118, 0x10, RZ ;  /* 0x00000010767e7819 */ /* 0x000fe200000006ff */
        /* <DEDUP_REMOVED lines=21> */
.L_x_696:
        /* <DEDUP_REMOVED lines=12> */
.L_x_698:
[----:B------:R-:W-:Y:S05]  /*28c50*/  BSYNC.RECONVERGENT B2 ;  /* 0x0000000000027941 */ /* 0x000fea0003800200 */
.L_x_697:
        /* <DEDUP_REMOVED lines=62> */
.L_x_695:
[----:B------:R-:W-:Y:S05]  /*29040*/  BSYNC.RECONVERGENT B1 ;  /* 0x0000000000017941 */ /* 0x000fea0003800200 */
.L_x_694:
[----:B------:R-:W-:Y:S01]  /*29050*/  I2FP.F32.U32 R140, R172 ;  /* 0x000000ac008c7245 */ /* 0x000fe20000201000 */
[----:B------:R-:W-:Y:S01]  /*29060*/  BSSY.RECONVERGENT B1, `(.L_x_699) ;  /* 0x0000062000017945 */ /* 0x000fe20003800200 */
[----:B------:R-:W-:Y:S02]  /*29070*/  ISETP.NE.AND P4, PT, R18, 0x1, PT ;  /* 0x000000011200780c */ /* 0x000fe40003f85270 */
[----:B------:R-:W-:Y:S01]  /*29080*/  @P1 PRMT R141, R50, 0x7632, R141 ;  /* 0x00007632328d1816 */ /* 0x000fe2000000008d */
[----:B------:R-:W-:-:S03]  /*29090*/  FFMA.FTZ R140, R140, R179, 1.1641532182693481445e-10 ;  /* 0x2f0000008c8c7423 */ /* 0x000fc600000100b3 */
[----:B------:R-:W-:Y:S02]  /*290a0*/  @P1 SHF.L.U32 R141, R141, 0x10, RZ ;  /* 0x000000108d8d1819 */ /* 0x000fe400000006ff */
[----:B------:R-:W-:Y:S01]  /*290b0*/  FSETP.GTU.FTZ.AND P3, PT, R140, R178, PT ;  /* 0x000000b28c00720b */ /* 0x000fe20003f7c000 */
[----:B------:R-:W-:Y:S02]  /*290c0*/  IMAD.U32 R140, R174, 0x10000, RZ ;  /* 0x00010000ae8c7824 */ /* 0x000fe400078e00ff */
[----:B------:R-:W-:Y:S02]  /*290d0*/  IMAD.MOV.U32 R174, RZ, RZ, 0x2 ;  /* 0x00000002ffae7424 */ /* 0x000fe400078e00ff */
        /* <DEDUP_REMOVED lines=15> */
.L_x_701:
        /* <DEDUP_REMOVED lines=12> */
.L_x_703:
[----:B------:R-:W-:Y:S05]  /*29290*/  BSYNC.RECONVERGENT B2 ;  /* 0x0000000000027941 */ /* 0x000fea0003800200 */
.L_x_702:
        /* <DEDUP_REMOVED lines=62> */
.L_x_700:
[----:B------:R-:W-:Y:S05]  /*29680*/  BSYNC.RECONVERGENT B1 ;  /* 0x0000000000017941 */ /* 0x000fea0003800200 */
.L_x_699:
        /* <DEDUP_REMOVED lines=24> */
.L_x_706:
        /* <DEDUP_REMOVED lines=12> */
.L_x_708:
[----:B------:R-:W-:Y:S05]  /*298d0*/  BSYNC.RECONVERGENT B2 ;  /* 0x0000000000027941 */ /* 0x000fea0003800200 */
.L_x_707:
        /* <DEDUP_REMOVED lines=62> */
.L_x_705:
[----:B------:R-:W-:Y:S05]  /*29cc0*/  BSYNC.RECONVERGENT B1 ;  /* 0x0000000000017941 */ /* 0x000fea0003800200 */
.L_x_704:
        /* <DEDUP_REMOVED lines=15> */
.L_x_668:
        /* <DEDUP_REMOVED lines=43> */
.L_x_709:
[----:B------:R-:W-:Y:S01]  /*2a070*/  MOV R172, R121 ;  /* 0x0000007900ac7202 */ /* 0x000fe20000000f00 */
[----:B------:R-:W-:-:S07]  /*2a080*/  VIADD R120, R120, 0x80 ;  /* 0x0000008078787836 */ /* 0x000fce0000000000 */
.L_x_586:
[----:B------:R-:W-:Y:S05]  /*2a090*/  BSYNC.RECONVERGENT B0 ;  /* 0x0000000000007941 */ /* 0x000fea0003800200 */
.L_x_585:
        /* <DEDUP_REMOVED lines=28> */
[----:B------:R-:W-:Y:S02]  /*2a260*/  @!P2 IMAD.MOV.U32 R6, RZ, RZ, 0x3 ;  /* 0x00000003ff06a424 */ /* 0x000fe400078e00ff */
[----:B------:R-:W-:Y:S01]  /*2a270*/  @!P2 IMAD.MOV.U32 R121, RZ, RZ, R172 ;  /* 0x000000ffff79a224 */ /* 0x000fe200078e00ac */
[----:B------:R-:W-:Y:S01]  /*2a280*/  @P2 MOV R121, R172 ;  /* 0x000000ac00792202 */ /* 0x000fe20000000f00 */
[----:B------:R-:W-:Y:S02]  /*2a290*/  @!P2 IMAD.MOV.U32 R0, RZ, RZ, R19 ;  /* 0x000000ffff00a224 */ /* 0x000fe400078e0013 */
[----:B------:R-:W-:Y:S02]  /*2a2a0*/  @P2 VIADD R6, R18, 0x1 ;  /* 0x0000000112062836 */ /* 0x000fe40000000000 */
[----:B------:R-:W-:Y:S01]  /*2a2b0*/  @P2 IMAD.MOV.U32 R0, RZ, RZ, R20 ;  /* 0x000000ffff002224 */ /* 0x000fe200078e0014 */
[----:B------:R-:W-:Y:S06]  /*2a2c0*/  BRA `(.L_x_714) ;  /* 0x00000004002c7947 */ /* 0x000fec0003800000 */
.L_x_715:
        /* <DEDUP_REMOVED lines=12> */
.L_x_717:
[----:B------:R-:W-:Y:S05]  /*2a390*/  BSYNC.RECONVERGENT B2 ;  /* 0x0000000000027941 */ /* 0x000fea0003800200 */
.L_x_716:
        /* <DEDUP_REMOVED lines=57> */
[----:B------:R-:W-:Y:S01]  /*2a730*/  IMAD.WIDE.U32 R6, R0, -0x326172a9, RZ ;  /* 0xcd9e8d5700067825 */ /* 0x000fe200078e00ff */
[----:B------:R-:W-:-:S03]  /*2a740*/  MOV R0, R172 ;  /* 0x000000ac00007202 */ /* 0x000fc60000000f00 */
[----:B------:R-:W-:Y:S01]  /*2a750*/  IMAD.MOV.U32 R16, RZ, RZ, R6 ;  /* 0x000000ffff107224 */ /* 0x000fe200078e0006 */
[----:B------:R-:W-:Y:S01]  /*2a760*/  LOP3.LUT R20, R8, UR5, R7, 0x96, !PT ;  /* 0x0000000508147c12 */ /* 0x000fe2000f8e9607 */
[----:B------:R-:W-:-:S07]  /*2a770*/  IMAD.MOV.U32 R6, RZ, RZ, RZ ;  /* 0x000000ffff067224 */ /* 0x000fce00078e00ff */
.L_x_714:
[----:B------:R-:W-:Y:S05]  /*2a780*/  BSYNC.RECONVERGENT B1 ;  /* 0x0000000000017941 */ /* 0x000fea0003800200 */
.L_x_713:
[----:B------:R-:W0:Y:S01]  /*2a790*/  LDC R177, c[0x0][0x404] ;  /* 0x00010100ffb17b82 */ /* 0x000e220000000800 */
[----:B------:R-:W-:Y:S01]  /*2a7a0*/  I2FP.F32.U32 R0, R0 ;  /* 0x0000000000007245 */ /* 0x000fe20000201000 */
[----:B------:R-:W-:Y:S01]  /*2a7b0*/  IMAD.MOV.U32 R178, RZ, RZ, 0x2f800000 ;  /* 0x2f800000ffb27424 */ /* 0x000fe200078e00ff */
[----:B------:R-:W-:Y:S01]  /*2a7c0*/  LOP3.LUT R22, R22, 0xffffffef, RZ, 0xc0, !PT ;  /* 0xffffffef16167812 */ /* 0x000fe200078ec0ff */
[----:B-----5:R-:W-:Y:S01]  /*2a7d0*/  IMAD.U32 R5, R116, 0x10000, RZ ;  /* 0x0001000074057824 */ /* 0x020fe200078e00ff */
[----:B------:R-:W-:Y:S01]  /*2a7e0*/  BSSY.RECONVERGENT B1, `(.L_x_718) ;  /* 0x0000060000017945 */ /* 0x000fe20003800200 */
[----:B------:R-:W-:Y:S01]  /*2a7f0*/  FFMA.FTZ R0, R0, R178, 1.1641532182693481445e-10 ;  /* 0x2f00000000007423 */ /* 0x000fe200000100b2 */
[----:B------:R-:W-:Y:S01]  /*2a800*/  HFMA2 R7, -RZ, RZ, 0, 1.1920928955078125e-07 ;  /* 0x00000002ff077431 */ /* 0x000fe200000001ff */
[----:B------:R-:W1:Y:S01]  /*2a810*/  LDC R176, c[0x0][0x408] ;  /* 0x00010200ffb07b82 */ /* 0x000e620000000800 */
[----:B------:R-:W-:Y:S02]  /*2a820*/  IMAD.MOV.U32 R9, RZ, RZ, R16 ;  /* 0x000000ffff097224 */ /* 0x000fe400078e0010 */
[----:B0-----:R-:W-:Y:S01]  /*2a830*/  FSETP.GTU.FTZ.AND P2, PT, R0, R177, PT ;  /* 0x000000b10000720b */ /* 0x001fe20003f5c000 */
[----:B-1----:R-:W-:Y:S01]  /*2a840*/  FMUL.FTZ R0, R5, R176 ;  /* 0x000000b005007220 */ /* 0x002fe20000410000 */
[----:B------:R-:W-:-:S04]  /*2a850*/  PRMT R5, R116, 0x7632, R5 ;  /* 0x0000763274057816 */ /* 0x000fc80000000005 */
        /* <DEDUP_REMOVED lines=13> */
.L_x_720:
        /* <DEDUP_REMOVED lines=12> */
.L_x_722:
[----:B------:R-:W-:Y:S05]  /*2a9f0*/  BSYNC.RECONVERGENT B2 ;  /* 0x0000000000027941 */ /* 0x000fea0003800200 */
.L_x_721:
        /* <DEDUP_REMOVED lines=62> */
.L_x_719:
[----:B------:R-:W-:Y:S05]  /*2ade0*/  BSYNC.RECONVERGENT B1 ;  /* 0x0000000000017941 */ /* 0x000fea0003800200 */
.L_x_718:
        /* <DEDUP_REMOVED lines=12> */
[--C-:B------:R-:W-:Y:S01]  /*2aeb0*/  @P1 FADD.FTZ R0, R0, R6.reuse ;  /* 0x0000000600001221 */ /* 0x100fe20000010000 */
        /* <DEDUP_REMOVED lines=12> */
.L_x_725:
        /* <DEDUP_REMOVED lines=12> */
.L_x_727:
[----:B------:R-:W-:Y:S05]  /*2b040*/  BSYNC.RECONVERGENT B2 ;  /* 0x0000000000027941 */ /* 0x000fea0003800200 */
.L_x_726:
        /* <DEDUP_REMOVED lines=62> */
.L_x_724:
[----:B------:R-:W-:Y:S05]  /*2b430*/  BSYNC.RECONVERGENT B1 ;  /* 0x0000000000017941 */ /* 0x000fea0003800200 */
.L_x_723:
        /* <DEDUP_REMOVED lines=22> */
.L_x_730:
        /* <DEDUP_REMOVED lines=12> */
.L_x_732:
[----:B------:R-:W-:Y:S05]  /*2b660*/  BSYNC.RECONVERGENT B2 ;  /* 0x0000000000027941 */ /* 0x000fea0003800200 */
.L_x_731:
        /* <DEDUP_REMOVED lines=62> */
.L_x_729:
[----:B------:R-:W-:Y:S05]  /*2ba50*/  BSYNC.RECONVERGENT B1 ;  /* 0x0000000000017941 */ /* 0x000fea0003800200 */
.L_x_728:
        /* <DEDUP_REMOVED lines=27> */
.L_x_735:
        /* <DEDUP_REMOVED lines=12> */
.L_x_737:
[----:B------:R-:W-:Y:S05]  /*2bcd0*/  BSYNC.RECONVERGENT B2 ;  /* 0x0000000000027941 */ /* 0x000fea0003800200 */
.L_x_736:
        /* <DEDUP_REMOVED lines=62> */
.L_x_734:
[----:B------:R-:W-:Y:S05]  /*2c0c0*/  BSYNC.RECONVERGENT B1 ;  /* 0x0000000000017941 */ /* 0x000fea0003800200 */
.L_x_733:
[----:B------:R-:W-:Y:S01]  /*2c0d0*/  I2FP.F32.U32 R5, R5 ;  /* 0x0000000500057245 */ /* 0x000fe20000201000 */
[----:B------:R-:W-:Y:S01]  /*2c0e0*/  BSSY.RECONVERGENT B1, `(.L_x_738) ;  /* 0x0000061000017945 */ /* 0x000fe20003800200 */
[----:B------:R-:W-:Y:S01]  /*2c0f0*/  LOP3.LUT R22, R22, 0xfffffffb, RZ, 0xc0, !PT ;  /* 0xfffffffb16167812 */ /* 0x000fe200078ec0ff */
[----:B------:R-:W-:Y:S02]  /*2c100*/  HFMA2 R7, -RZ, RZ, 0, 1.1920928955078125e-07 ;  /* 0x00000002ff077431 */ /* 0x000fe400000001ff */
[----:B------:R-:W-:Y:S02]  /*2c110*/  IMAD.MOV.U32 R9, RZ, RZ, R16 ;  /* 0x000000ffff097224 */ /* 0x000fe400078e0010 */
        /* <DEDUP_REMOVED lines=18> */
.L_x_740:
        /* <DEDUP_REMOVED lines=12> */
.L_x_742:
[----:B------:R-:W-:Y:S05]  /*2c300*/  BSYNC.RECONVERGENT B2 ;  /* 0x0000000000027941 */ /* 0x000fea0003800200 */
.L_x_741:
        /* <DEDUP_REMOVED lines=62> */
.L_x_739:
[----:B------:R-:W-:Y:S05]  /*2c6f0*/  BSYNC.RECONVERGENT B1 ;  /* 0x0000000000017941 */ /* 0x000fea0003800200 */
.L_x_738:
        /* <DEDUP_REMOVED lines=12> */
[----:B------:R-:W-:-:S03]  /*2c7c0*/  MOV R6, 0x2 ;  /* 0x0000000200067802 */ /* 0x000fc60000000f00 */
[--C-:B------:R-:W-:Y:S01]  /*2c7d0*/  @P1 FADD.FTZ R29, R29, R5.reuse ;  /* 0x000000051d1d1221 */ /* 0x100fe20000010000 */
[----:B------:R-:W-:-:S05]  /*2c7e0*/  @!P1 IMAD.MOV.U32 R29, RZ, RZ, R5 ;  /* 0x000000ffff1d9224 */ /* 0x000fca00078e0005 */
        /* <DEDUP_REMOVED lines=10> */
.L_x_745:
        /* <DEDUP_REMOVED lines=12> */
.L_x_747:
[----:B------:R-:W-:Y:S05]  /*2c950*/  BSYNC.RECONVERGENT B2 ;  /* 0x0000000000027941 */ /* 0x000fea0003800200 */
.L_x_746:
        /* <DEDUP_REMOVED lines=62> */
.L_x_744:
[----:B------:R-:W-:Y:S05]  /*2cd40*/  BSYNC.RECONVERGENT B1 ;  /* 0x0000000000017941 */ /* 0x000fea0003800200 */
.L_x_743:
        /* <DEDUP_REMOVED lines=22> */
.L_x_750:
        /* <DEDUP_REMOVED lines=12> */
.L_x_752:
[----:B------:R-:W-:Y:S05]  /*2cf70*/  BSYNC.RECONVERGENT B2 ;  /* 0x0000000000027941 */ /* 0x000fea0003800200 */
.L_x_751:
        /* <DEDUP_REMOVED lines=62> */
.L_x_749:
[----:B------:R-:W-:Y:S05]  /*2d360*/  BSYNC.RECONVERGENT B1 ;  /* 0x0000000000017941 */ /* 0x000fea0003800200 */
.L_x_748:
        /* <DEDUP_REMOVED lines=27> */
.L_x_755:
        /* <DEDUP_REMOVED lines=12> */
.L_x_757:
[----:B------:R-:W-:Y:S05]  /*2d5e0*/  BSYNC.RECONVERGENT B2 ;  /* 0x0000000000027941 */ /* 0x000fea0003800200 */
.L_x_756:
        /* <DEDUP_REMOVED lines=62> */
.L_x_754:
[----:B------:R-:W-:Y:S05]  /*2d9d0*/  BSYNC.RECONVERGENT B1 ;  /* 0x0000000000017941 */ /* 0x000fea0003800200 */
.L_x_753:
        /* <DEDUP_REMOVED lines=21> */
.L_x_760:
        /* <DEDUP_REMOVED lines=12> */
.L_x_762:
[----:B------:R-:W-:Y:S05]  /*2dbf0*/  BSYNC.RECONVERGENT B2 ;  /* 0x0000000000027941 */ /* 0x000fea0003800200 */
.L_x_761:
        /* <DEDUP_REMOVED lines=62> */
.L_x_759:
[----:B------:R-:W-:Y:S05]  /*2dfe0*/  BSYNC.RECONVERGENT B1 ;  /* 0x0000000000017941 */ /* 0x000fea0003800200 */
.L_x_758:
        /* <DEDUP_REMOVED lines=25> */
.L_x_765:
        /* <DEDUP_REMOVED lines=12> */
.L_x_767:
[----:B------:R-:W-:Y:S05]  /*2e240*/  BSYNC.RECONVERGENT B2 ;  /* 0x0000000000027941 */ /* 0x000fea0003800200 */
.L_x_766:
        /* <DEDUP_REMOVED lines=62> */
.L_x_764:
[----:B------:R-:W-:Y:S05]  /*2e630*/  BSYNC.RECONVERGENT B1 ;  /* 0x0000000000017941 */ /* 0x000fea0003800200 */
.L_x_763:
[----:B------:R-:W-:Y:S01]  /*2e640*/  I2FP.F32.U32 R7, R142 ;  /* 0x0000008e00077245 */ /* 0x000fe20000201000 */
[----:B------:R-:W-:Y:S01]  /*2e650*/  IMAD.U32 R123, R123, 0x10000, RZ ;  /* 0x000100007b7b7824 */ /* 0x000fe200078e00ff */
[----:B------:R-:W-:Y:S01]  /*2e660*/  ISETP.NE.AND P4, PT, R6, 0x1, PT ;  /* 0x000000010600780c */ /* 0x000fe20003f85270 */
[----:B------:R-:W-:Y:S01]  /*2e670*/  BSSY.RECONVERGENT B1, `(.L_x_768) ;  /* 0x000005c000017945 */ /* 0x000fe20003800200 */
[----:B------:R-:W-:Y:S02]  /*2e680*/  IMAD.MOV.U32 R18, RZ, RZ, 0x2 ;  /* 0x00000002ff127424 */ /* 0x000fe400078e00ff */
        /* <DEDUP_REMOVED lines=15> */
.L_x_770:
        /* <DEDUP_REMOVED lines=12> */
.L_x_772:
[----:B------:R-:W-:Y:S05]  /*2e840*/  BSYNC.RECONVERGENT B2 ;  /* 0x0000000000027941 */ /* 0x000fea0003800200 */
.L_x_771:
        /* <DEDUP_REMOVED lines=62> */
.L_x_769:
[----:B------:R-:W-:Y:S05]  /*2ec30*/  BSYNC.RECONVERGENT B1 ;  /* 0x0000000000017941 */ /* 0x000fea0003800200 */
.L_x_768:
        /* <DEDUP_REMOVED lines=27> */
.L_x_775:
        /* <DEDUP_REMOVED lines=12> */
.L_x_777:
[----:B------:R-:W-:Y:S05]  /*2eeb0*/  BSYNC.RECONVERGENT B2 ;  /* 0x0000000000027941 */ /* 0x000fea0003800200 */
.L_x_776:
        /* <DEDUP_REMOVED lines=62> */
.L_x_774:
[----:B------:R-:W-:Y:S05]  /*2f2a0*/  BSYNC.RECONVERGENT B1 ;  /* 0x0000000000017941 */ /* 0x000fea0003800200 */
.L_x_773:
[----:B------:R-:W-:Y:S01]  /*2f2b0*/  I2FP.F32.U32 R6, R6 ;  /* 0x0000000600067245 */ /* 0x000fe20000201000 */
[----:B------:R-:W-:Y:S01]  /*2f2c0*/  BSSY.RECONVERGENT B1, `(.L_x_778) ;  /* 0x000005f000017945 */ /* 0x000fe20003800200 */
[----:B------:R-:W-:Y:S01]  /*2f2d0*/  ISETP.NE.AND P5, PT, R143, 0x1, PT ;  /* 0x000000018f00780c */ /* 0x000fe20003fa5270 */
[----:B------:R-:W-:Y:S01]  /*2f2e0*/  HFMA2 R18, -RZ, RZ, 0, 1.1920928955078125e-07 ;  /* 0x00000002ff127431 */ /* 0x000fe200000001ff */
        /* <DEDUP_REMOVED lines=17> */
.L_x_780:
        /* <DEDUP_REMOVED lines=12> */
.L_x_782:
[----:B------:R-:W-:Y:S05]  /*2f4c0*/  BSYNC.RECONVERGENT B2 ;  /* 0x0000000000027941 */ /* 0x000fea0003800200 */
.L_x_781:
        /* <DEDUP_REMOVED lines=62> */
.L_x_779:
[----:B------:R-:W-:Y:S05]  /*2f8b0*/  BSYNC.RECONVERGENT B1 ;  /* 0x0000000000017941 */ /* 0x000fea0003800200 */
.L_x_778:
        /* <DEDUP_REMOVED lines=26> */
.L_x_785:
        /* <DEDUP_REMOVED lines=12> */
.L_x_787:
[----:B------:R-:W-:Y:S05]  /*2fb20*/  BSYNC.RECONVERGENT B2 ;  /* 0x0000000000027941 */ /* 0x000fea0003800200 */
.L_x_786:
        /* <DEDUP_REMOVED lines=62> */
.L_x_784:
[----:B------:R-:W-:Y:S05]  /*2ff10*/  BSYNC.RECONVERGENT B1 ;  /* 0x0000000000017941 */ /* 0x000fea0003800200 */
.L_x_783:
        /* <DEDUP_REMOVED lines=20> */
.L_x_790:
        /* <DEDUP_REMOVED lines=15> */
.L_x_792:
[----:B------:R-:W-:Y:S05]  /*30150*/  BSYNC.RECONVERGENT B2 ;  /* 0x0000000000027941 */ /* 0x000fea0003800200 */
.L_x_791:
        /* <DEDUP_REMOVED lines=62> */
.L_x_789:
[----:B------:R-:W-:Y:S05]  /*30540*/  BSYNC.RECONVERGENT B1 ;  /* 0x0000000000017941 */ /* 0x000fea0003800200 */
.L_x_788:
        /* <DEDUP_REMOVED lines=13> */
[----:B------:R-:W-:-:S04]  /*30620*/  @P1 PRMT R150, R51, 0x7632, R150 ;  /* 0x0000763233961816 */ /* 0x000fc80000000096 */
[----:B------:R-:W-:-:S05]  /*30630*/  @P1 SHF.L.U32 R150, R150, 0x10, RZ ;  /* 0x0000001096961819 */ /* 0x000fca00000006ff */
[----:B------:R-:W-:Y:S01]  /*30640*/  @P1 FADD.FTZ R150, R172, R150 ;  /* 0x00000096ac961221 */ /* 0x000fe20000010000 */
[----:B------:R-:W-:-:S05]  /*30650*/  @!P1 IMAD.MOV.U32 R150, RZ, RZ, R172 ;  /* 0x000000ffff969224 */ /* 0x000fca00078e00ac */
[----:B------:R-:W-:-:S04]  /*30660*/  F2FP.BF16.F32.PACK_AB R172, RZ, R150 ;  /* 0x00000096ffac723e */ /* 0x000fc800000010ff */
[----:B------:R-:W-:Y:S01]  /*30670*/  PRMT R119, R119, 0x5410, R172 ;  /* 0x0000541077777816 */ /* 0x000fe200000000ac */
[----:B------:R-:W-:Y:S06]  /*30680*/  BRA `(.L_x_793) ;  /* 0x0000003000c87947 */ /* 0x000fec0003800000 */
.L_x_712:
        /* <DEDUP_REMOVED lines=16> */
.L_x_796:
        /* <DEDUP_REMOVED lines=12> */
.L_x_798:
[----:B------:R-:W-:Y:S05]  /*30850*/  BSYNC.RECONVERGENT B2 ;  /* 0x0000000000027941 */ /* 0x000fea0003800200 */
.L_x_797:
        /* <DEDUP_REMOVED lines=62> */
.L_x_795:
[----:B------:R-:W-:Y:S05]  /*30c40*/  BSYNC.RECONVERGENT B1 ;  /* 0x0000000000017941 */ /* 0x000fea0003800200 */
.L_x_794:
[----:B------:R-:W0:Y:S01]  /*30c50*/  LDC R150, c[0x0][0x408] ;  /* 0x00010200ff967b82 */ /* 0x000e220000000800 */
[----:B------:R-:W-:Y:S01]  /*30c60*/  I2FP.F32.U32 R0, R0 ;  /* 0x0000000000007245 */ /* 0x000fe20000201000 */
[----:B------:R-:W-:Y:S01]  /*30c70*/  IMAD.MOV.U32 R179, RZ, RZ, 0x2f800000 ;  /* 0x2f800000ffb37424 */ /* 0x000fe200078e00ff */
[----:B------:R-:W-:Y:S01]  /*30c80*/  LOP3.LUT R22, R22, 0xffffffef, RZ, 0xc0, !PT ;  /* 0xffffffef16167812 */ /* 0x000fe200078ec0ff */
[----:B-----5:R-:W-:Y:S01]  /*30c90*/  IMAD.U32 R18, R116, 0x10000, RZ ;  /* 0x0001000074127824 */ /* 0x020fe200078e00ff */
[----:B------:R-:W-:Y:S01]  /*30ca0*/  BSSY.RECONVERGENT B1, `(.L_x_799) ;  /* 0x0000063000017945 */ /* 0x000fe20003800200 */
[----:B------:R-:W-:Y:S01]  /*30cb0*/  FFMA.FTZ R0, R0, R179, 1.1641532182693481445e-10 ;  /* 0x2f00000000007423 */ /* 0x000fe200000100b3 */
[----:B------:R-:W-:Y:S01]  /*30cc0*/  PRMT R29, R116, 0x7632, R29 ;  /* 0x00007632741d7816 */ /* 0x000fe2000000001d */
[----:B------:R-:W1:Y:S01]  /*30cd0*/  LDC R178, c[0x0][0x404] ;  /* 0x00010100ffb27b82 */ /* 0x000e620000000800 */
[----:B------:R-:W-:Y:S02]  /*30ce0*/  IMAD.MOV.U32 R30, RZ, RZ, R16 ;  /* 0x000000ffff1e7224 */ /* 0x000fe400078e0010 */
[----:B0-----:R-:W-:Y:S01]  /*30cf0*/  FMUL.FTZ R18, R18, R150 ;  /* 0x0000009612127220 */ /* 0x001fe20000410000 */
[----:B-1----:R-:W-:-:S04]  /*30d00*/  FSETP.GTU.FTZ.AND P2, PT, R0, R178, PT ;  /* 0x000000b20000720b */ /* 0x002fc80003f5c000 */
        /* <DEDUP_REMOVED lines=17> */
.L_x_801:
        /* <DEDUP_REMOVED lines=12> */
.L_x_803:
[----:B------:R-:W-:Y:S05]  /*30ee0*/  BSYNC.RECONVERGENT B2 ;  /* 0x0000000000027941 */ /* 0x000fea0003800200 */
.L_x_802:
        /* <DEDUP_REMOVED lines=62> */
.L_x_800:
[----:B------:R-:W-:Y:S05]  /*312d0*/  BSYNC.RECONVERGENT B1 ;  /* 0x0000000000017941 */ /* 0x000fea0003800200 */
.L_x_799:
[----:B------:R-:W-:Y:S01]  /*312e0*/  I2FP.F32.U32 R30, R30 ;  /* 0x0000001e001e7245 */ /* 0x000fe20000201000 */
[----:B------:R-:W-:Y:S01]  /*312f0*/  IMAD.U32 R29, R29, 0x10000, RZ ;  /* 0x000100001d1d7824 */ /* 0x000fe200078e00ff */
[----:B------:R-:W-:Y:S01]  /*31300*/  LOP3.LUT R22, R22, 0xfffffff7, RZ, 0xc0, !PT ;  /* 0xfffffff716167812 */ /* 0x000fe200078ec0ff */
[----:B------:R-:W-:Y:S01]  /*31310*/  BSSY.RECONVERGENT B1, `(.L_x_804) ;  /* 0x0000062000017945 */ /* 0x000fe20003800200 */
[----:B------:R-:W-:Y:S02]  /*31320*/  HFMA2 R124, -RZ, RZ, 0, 1.1920928955078125e-07 ;  /* 0x00000002ff7c7431 */ /* 0x000fe400000001ff */
[----:B------:R-:W-:-:S05]  /*31330*/  FFMA.FTZ R30, R30, R179, 1.1641532182693481445e-10 ;  /* 0x2f0000001e1e7423 */ /* 0x000fca00000100b3 */
[----:B------:R-:W-:Y:S01]  /*31340*/  FSETP.GTU.FTZ.AND P2, PT, R30, R178, PT ;  /* 0x000000b21e00720b */ /* 0x000fe20003f5c000 */
[----:B------:R-:W-:Y:S01]  /*31350*/  FMUL.FTZ R30, R29, R150 ;  /* 0x000000961d1e7220 */ /* 0x000fe20000410000 */
[----:B------:R-:W-:-:S04]  /*31360*/  @P1 PRMT R29, R48, 0x7632, R29 ;  /* 0x00007632301d1816 */ /* 0x000fc8000000001d */
[----:B------:R-:W-:Y:S01]  /*31370*/  FSEL R30, R30, RZ, !P2 ;  /* 0x000000ff1e1e7208 */ /* 0x000fe20005000000 */
[----:B------:R-:W-:Y:S01]  /*31380*/  @P1 IMAD.U32 R29, R29, 0x10000, RZ ;  /* 0x000100001d1d1824 */ /* 0x000fe200078e00ff */
[----:B------:R-:W-:-:S03]  /*31390*/  PLOP3.LUT P2, PT, P2, PT, PT, 0x8, 0x80 ;  /* 0x000000000080781c */ /* 0x000fc6000174e170 */
[----:B------:R-:W-:Y:S01]  /*313a0*/  @P1 FADD.FTZ R30, R29, R30 ;  /* 0x0000001e1d1e1221 */ /* 0x000fe20000010000 */
[----:B------:R-:W-:-:S04]  /*313b0*/  IMAD.MOV.U32 R29, RZ, RZ, R16 ;  /* 0x000000ffff1d7224 */ /* 0x000fc800078e0010 */
        /* <DEDUP_REMOVED lines=12> */
.L_x_806:
        /* <DEDUP_REMOVED lines=12> */
.L_x_808:
[----:B------:R-:W-:Y:S05]  /*31540*/  BSYNC.RECONVERGENT B2 ;  /* 0x0000000000027941 */ /* 0x000fea0003800200 */
.L_x_807:
        /* <DEDUP_REMOVED lines=62> */
.L_x_805:
[----:B------:R-:W-:Y:S05]  /*31930*/  BSYNC.RECONVERGENT B1 ;  /* 0x0000000000017941 */ /* 0x000fea0003800200 */
.L_x_804:
[----:B------:R-:W-:Y:S01]  /*31940*/  I2FP.F32.U32 R18, R29 ;  /* 0x0000001d00127245 */ /* 0x000fe20000201000 */
[----:B------:R-:W-:Y:S01]  /*31950*/  BSSY.RECONVERGENT B1, `(.L_x_809) ;  /* 0x0000064000017945 */ /* 0x000fe20003800200 */
[----:B------:R-:W-:Y:S02]  /*31960*/  LOP3.LUT R22, R22, 0xfffffffb, RZ, 0xc0, !PT ;  /* 0xfffffffb16167812 */ /* 0x000fe400078ec0ff */
[----:B------:R-:W-:Y:S01]  /*31970*/  PRMT R123, R117, 0x7632, R123 ;  /* 0x00007632757b7816 */ /* 0x000fe2000000007b */
[----:B------:R-:W-:Y:S01]  /*31980*/  FFMA.FTZ R18, R18, R179, 1.1641532182693481445e-10 ;  /* 0x2f00000012127423 */ /* 0x000fe200000100b3 */
[----:B------:R-:W-:-:S04]  /*31990*/  MOV R142, R16 ;  /* 0x00000010008e7202 */ /* 0x000fc80000000f00 */
[----:B------:R-:W-:Y:S01]  /*319a0*/  FSETP.GTU.FTZ.AND P2, PT, R18, R178, PT ;  /* 0x000000b21200720b */ /* 0x000fe20003f5c000 */
[----:B------:R-:W-:-:S04]  /*319b0*/  IMAD.U32 R18, R117, 0x10000, RZ ;  /* 0x0001000075127824 */ /* 0x000fc800078e00ff */
        /* <DEDUP_REMOVED lines=18> */
.L_x_811:
        /* <DEDUP_REMOVED lines=12> */
.L_x_813:
[----:B------:R-:W-:Y:S05]  /*31ba0*/  BSYNC.RECONVERGENT B2 ;  /* 0x0000000000027941 */ /* 0x000fea0003800200 */
.L_x_812:
        /* <DEDUP_REMOVED lines=62> */
.L_x_810:
[----:B------:R-:W-:Y:S05]  /*31f90*/  BSYNC.RECONVERGENT B1 ;  /* 0x0000000000017941 */ /* 0x000fea0003800200 */
.L_x_809:
[----:B------:R-:W-:Y:S01]  /*31fa0*/  I2FP.F32.U32 R124, R142 ;  /* 0x0000008e007c7245 */ /* 0x000fe20000201000 */
[----:B------:R-:W-:Y:S01]  /*31fb0*/  BSSY.RECONVERGENT B1, `(.L_x_814) ;  /* 0x0000064000017945 */ /* 0x000fe20003800200 */
[----:B------:R-:W-:Y:S01]  /*31fc0*/  SHF.L.U32 R123, R123, 0x10, RZ ;  /* 0x000000107b7b7819 */ /* 0x000fe200000006ff */
[----:B------:R-:W-:Y:S01]  /*31fd0*/  IMAD.MOV.U32 R142, RZ, RZ, 0x2 ;  /* 0x00000002ff8e7424 */ /* 0x000fe200078e00ff */
[----:B------:R-:W-:Y:S01]  /*31fe0*/  LOP3.LUT R22, R22, 0xfffffffd, RZ, 0xc0, !PT ;  /* 0xfffffffd16167812 */ /* 0x000fe200078ec0ff */
[----:B------:R-:W-:Y:S02]  /*31ff0*/  FFMA.FTZ R124, R124, R179, 1.1641532182693481445e-10 ;  /* 0x2f0000007c7c7423 */ /* 0x000fe400000100b3 */
[----:B------:R-:W-:Y:S01]  /*32000*/  FMUL.FTZ R125, R123, R150 ;  /* 0x000000967b7d7220 */ /* 0x000fe20000410000 */
[----:B------:R-:W-:Y:S02]  /*32010*/  @P1 PRMT R123, R49, 0x7632, R123 ;  /* 0x00007632317b1816 */ /* 0x000fe4000000007b */
[----:B------:R-:W-:Y:S01]  /*32020*/  FSETP.GTU.FTZ.AND P2, PT, R124, R178, PT ;  /* 0x000000b27c00720b */ /* 0x000fe20003f5c000 */
[----:B------:R-:W-:-:S02]  /*32030*/  IMAD.MOV.U32 R124, RZ, RZ, R16 ;  /* 0x000000ffff7c7224 */ /* 0x000fc400078e0010 */
        /* <DEDUP_REMOVED lines=16> */
.L_x_816:
        /* <DEDUP_REMOVED lines=12> */
.L_x_818:
[----:B------:R-:W-:Y:S05]  /*32200*/  BSYNC.RECONVERGENT B2 ;  /* 0x0000000000027941 */ /* 0x000fea0003800200 */
.L_x_817:
        /* <DEDUP_REMOVED lines=62> */
.L_x_815:
[----:B------:R-:W-:Y:S05]  /*325f0*/  BSYNC.RECONVERGENT B1 ;  /* 0x0000000000017941 */ /* 0x000fea0003800200 */
.L_x_814:
        /* <DEDUP_REMOVED lines=24> */
.L_x_821:
        /* <DEDUP_REMOVED lines=12> */
.L_x_823:
[----:B------:R-:W-:Y:S05]  /*32840*/  BSYNC.RECONVERGENT B2 ;  /* 0x0000000000027941 */ /* 0x000fea0003800200 */
.L_x_822:
        /* <DEDUP_REMOVED lines=62> */
.L_x_820:
[----:B------:R-:W-:Y:S05]  /*32c30*/  BSYNC.RECONVERGENT B1 ;  /* 0x0000000000017941 */ /* 0x000fea0003800200 */
.L_x_819:
        /* <DEDUP_REMOVED lines=8> */
[----:B------:R-:W-:Y:S02]  /*32cc0*/  HFMA2 R174, -RZ, RZ, 0, 1.1920928955078125e-07 ;  /* 0x00000002ffae7431 */ /* 0x000fe400000001ff */
        /* <DEDUP_REMOVED lines=15> */
.L_x_826:
        /* <DEDUP_REMOVED lines=12> */
.L_x_828:
[----:B------:R-:W-:Y:S05]  /*32e80*/  BSYNC.RECONVERGENT B2 ;  /* 0x0000000000027941 */ /* 0x000fea0003800200 */
.L_x_827:
        /* <DEDUP_REMOVED lines=62> */
.L_x_825:
[----:B------:R-:W-:Y:S05]  /*33270*/  BSYNC.RECONVERGENT B1 ;  /* 0x0000000000017941 */ /* 0x000fea0003800200 */
.L_x_824:
[----:B------:R-:W-:Y:S01]  /*33280*/  I2FP.F32.U32 R18, R143 ;  /* 0x0000008f00127245 */ /* 0x000fe20000201000 */
[C---:B------:R-:W-:Y:S01]  /*33290*/  IMAD.U32 R143, R119.reuse, 0x10000, RZ ;  /* 0x00010000778f7824 */ /* 0x040fe200078e00ff */
        /* <DEDUP_REMOVED lines=22> */
.L_x_831:
        /* <DEDUP_REMOVED lines=12> */
.L_x_833:
[----:B------:R-:W-:Y:S05]  /*334c0*/  BSYNC.RECONVERGENT B2 ;  /* 0x0000000000027941 */ /* 0x000fea0003800200 */
.L_x_832:
        /* <DEDUP_REMOVED lines=62> */
.L_x_830:
[----:B------:R-:W-:Y:S05]  /*338b0*/  BSYNC.RECONVERGENT B1 ;  /* 0x0000000000017941 */ /* 0x000fea0003800200 */
.L_x_829:
[----:B------:R-:W-:Y:S02]  /*338c0*/  I2FP.F32.U32 R174, R176 ;  /* 0x000000b000ae7245 */ /* 0x000fe40000201000 */
[----:B------:R-:W-:Y:S02]  /*338d0*/  SHF.L.U32 R173, R173, 0x10, RZ ;  /* 0x00000010adad7819 */ /* 0x000fe400000006ff */
[----:B------:R-:W-:Y:S01]  /*338e0*/  PRMT R118, R118, 0x5410, R172 ;  /* 0x0000541076767816 */ /* 0x000fe200000000ac */
[----:B------:R-:W-:Y:S01]  /*338f0*/  FFMA.FTZ R174, R174, R179, 1.1641532182693481445e-10 ;  /* 0x2f000000aeae7423 */ /* 0x000fe200000100b3 */
[----:B------:R-:W-:Y:S01]  /*33900*/  PRMT R117, R117, 0x5410, R123 ;  /* 0x0000541075757816 */ /* 0x000fe2000000007b */
[----:B------:R-:W-:Y:S01]  /*33910*/  FMUL.FTZ R150, R173, R150 ;  /* 0x00000096ad967220 */ /* 0x000fe20000410000 */
[----:B------:R-:W-:Y:S02]  /*33920*/  @P1 PRMT R173, R51, 0x7632, R173 ;  /* 0x0000763233ad1816 */ /* 0x000fe400000000ad */
[----:B------:R-:W-:-:S02]  /*33930*/  FSETP.GTU.FTZ.AND P5, PT, R174, R178, PT ;  /* 0x000000b2ae00720b */ /* 0x000fc40003fbc000 */
[----:B------:R-:W-:Y:S01]  /*33940*/  PRMT R116, R116, 0x5410, R122 ;  /* 0x0000541074747816 */ /* 0x000fe2000000007a */
[----:B------:R-:W-:Y:S01]  /*33950*/  @P1 IMAD.U32 R173, R173, 0x10000, RZ ;  /* 0x00010000adad1824 */ /* 0x000fe200078e00ff */
[----:B------:R-:W-:Y:S02]  /*33960*/  FSEL R150, R150, RZ, !P5 ;  /* 0x000000ff96967208 */ /* 0x000fe40006800000 */
[----:B------:R-:W-:-:S03]  /*33970*/  PLOP3.LUT P5, PT, P5, PT, PT, 0x8, 0x80 ;  /* 0x000000000080781c */ /* 0x000fc60002fae170 */
[----:B------:R-:W-:-:S05]  /*33980*/  @P1 FADD.FTZ R150, R173, R150 ;  /* 0x00000096ad961221 */ /* 0x000fca0000010000 */
[----:B------:R-:W-:-:S04]  /*33990*/  F2FP.BF16.F32.PACK_AB R173, RZ, R150 ;  /* 0x00000096ffad723e */ /* 0x000fc800000010ff */
[----:B------:R-:W-:-:S07]  /*339a0*/  PRMT R119, R119, 0x5410, R173 ;  /* 0x0000541077777816 */ /* 0x000fce00000000ad */
.L_x_793:
        /* <DEDUP_REMOVED lines=43> */
.L_x_834:
[----:B------:R-:W-:Y:S01]  /*33c60*/  IMAD.MOV.U32 R172, RZ, RZ, R121 ;  /* 0x000000ffffac7224 */ /* 0x000fe200078e0079 */
[----:B------:R-:W-:-:S07]  /*33c70*/  IADD3 R120, PT, PT, R120, 0x80, RZ ;  /* 0x0000008078787810 */ /* 0x000fce0007ffe0ff */
.L_x_711:
[----:B------:R-:W-:Y:S05]  /*33c80*/  BSYNC.RECONVERGENT B0 ;  /* 0x0000000000007941 */ /* 0x000fea0003800200 */
.L_x_710:
[----:B------:R-:W-:Y:S01]  /*33c90*/  ISETP.GE.U32.AND P0, PT, R24, 0x300, PT ;  /* 0x000003001800780c */ /* 0x000fe20003f06070 */
[----:B------:R-:W-:Y:S01]  /*33ca0*/  BSSY.RECONVERGENT B0, `(.L_x_835) ;  /* 0x00009bd000007945 */ /* 0x000fe20003800200 */
[----:B------:R-:W-:-:S11]  /*33cb0*/  LOP3.LUT R22, R22, 0xffffffbf, RZ, 0xc0, !PT ;  /* 0xffffffbf16167812 */ /* 0x000fd600078ec0ff */
[----:B------:R-:W-:Y:S01]  /*33cc0*/  @P0 LOP3.LUT R22, R22, 0x40, RZ, 0xfc, !PT ;  /* 0x0000004016160812 */ /* 0x000fe200078efcff */
[----:B------:R-:W-:Y:S06]  /*33cd0*/  @!P0 BRA `(.L_x_836) ;  /* 0x0000009800e48947 */ /* 0x000fec0003800000 */
[----:B------:R-:W-:Y:S01]  /*33ce0*/  ISETP.NE.U32.AND P0, PT, RZ, UR12, PT ;  /* 0x0000000cff007c0c */ /* 0x000fe2000bf05070 */
[----:B------:R-:W2:Y:S01]  /*33cf0*/  LDC.64 R46, c[0x0][0x390] ;  /* 0x0000e400ff2e7b82 */ /* 0x000ea20000000a00 */
[----:B------:R-:W-:Y:S02]  /*33d00*/  ISETP.NE.U32.AND P1, PT, RZ, UR14, PT ;  /* 0x0000000eff007c0c */ /* 0x000fe4000bf25070 */
[----:B------:R-:W-:Y:S02]  /*33d10*/  ISETP.NE.AND.EX P0, PT, RZ, UR13, PT, P0 ;  /* 0x0000000dff007c0c */ /* 0x000fe4000bf05300 */
[----:B------:R-:W-:-:S11]  /*33d20*/  ISETP.NE.AND.EX P1, PT, RZ, UR15, PT, P1 ;  /* 0x0000000fff007c0c */ /* 0x000fd6000bf25310 */
[----:B------:R-:W3:Y:S02]  /*33d30*/  @P0 LDC.64 R44, c[0x0][0x398] ;  /* 0x0000e600ff2c0b82 */ /* 0x000ee40000000a00 */
[----:B---3--:R-:W-:-:S05]  /*33d40*/  @P0 IMAD.WIDE.U32 R44, R120, 0x10, R44 ;  /* 0x00000010782c0825 */ /* 0x008fca00078e002c */
[----:B------:R3:W5:Y:S02]  /*33d50*/  @P0 LDG.E.128 R52, desc[UR8][R44.64] ;  /* 0x000000082c340981 */ /* 0x000764000c1e1d00 */
[----:B---3--:R-:W3:Y:S02]  /*33d60*/  @P1 LDC.64 R44, c[0x0][0x3a0] ;  /* 0x0000e800ff2c1b82 */ /* 0x008ee40000000a00 */
[----:B---3--:R-:W-:-:S05]  /*33d70*/  @P1 IMAD.WIDE.U32 R44, R120, 0x10, R44 ;  /* 0x00000010782c1825 */ /* 0x008fca00078e002c */
[----:B------:R2:W5:Y:S02]  /*33d80*/  @P1 LDG.E.128 R48, desc[UR8][R44.64] ;  /* 0x000000082c301981 */ /* 0x000564000c1e1d00 */
[----:B--2---:R-:W-:-:S06]  /*33d90*/  IMAD.WIDE.U32 R44, R120, 0x10, R46 ;  /* 0x00000010782c7825 */ /* 0x004fcc00078e002e */
[----:B------:R-:W5:Y:S01]  /*33da0*/  LDG.E.128 R44, desc[UR8][R44.64] ;  /* 0x000000082c2c7981 */ /* 0x000f62000c1e1d00 */
[----:B------:R-:W-:Y:S05]  /*33db0*/  @!P0 BRA `(.L_x_837) ;  /* 0x0000006400308947 */ /* 0x000fea0003800000 */
[----:B------:R-:W-:Y:S01]  /*33dc0*/  ISETP.NE.AND P2, PT, R18, 0x1, PT ;  /* 0x000000011200780c */ /* 0x000fe20003f45270 */
[----:B------:R-:W-:Y:S01]  /*33dd0*/  BSSY.RECONVERGENT B1, `(.L_x_838) ;  /* 0x000005a000017945 */ /* 0x000fe20003800200 */
[----:B-1----:R-:W-:Y:S02]  /*33de0*/  IMAD.MOV.U32 R6, RZ, RZ, 0x2 ;  /* 0x00000002ff067424 */ /* 0x002fe400078e00ff */
[----:B------:R-:W-:Y:S02]  /*33df0*/  IMAD.MOV.U32 R5, RZ, RZ, R16 ;  /* 0x000000ffff057224 */ /* 0x000fe400078e0010 */
[----:B------:R-:W-:-:S07]  /*33e00*/  IMAD.MOV.U32 R121, RZ, RZ, R172 ;  /* 0x000000ffff797224 */ /* 0x000fce00078e00ac */
[----:B------:R-:W-:Y:S05]  /*33e10*/  @!P2 BRA `(.L_x_839) ;  /* 0x000000040054a947 */ /* 0x000fea0003800000 */
[----:B------:R-:W-:-:S13]  /*33e20*/  ISETP.NE.AND P2, PT, R18, 0x3, PT ;  /* 0x000000031200780c */ /* 0x000fda0003f45270 */
[----:B------:R-:W-:Y:S05]  /*33e30*/  @!P2 BRA `(.L_x_840) ;  /* 0x000000000020a947 */ /* 0x000fea0003800000 */
[----:B------:R-:W-:-:S13]  /*33e40*/  ISETP.NE.AND P2, PT, R18, 0x2, PT ;  /* 0x000000021200780c */ /* 0x000fda0003f45270 */
[----:B------:R-:W-:Y:S01]  /*33e50*/  @!P2 MOV R6, 0x3 ;  /* 0x000000030006a802 */ /* 0x000fe20000000f00 */
[----:B------:R-:W-:Y:S01]  /*33e60*/  @!P2 IMAD.MOV.U32 R121, RZ, RZ, R172 ;  /* 0x000000ffff79a224 */ /* 0x000fe200078e00ac */
[----:B------:R-:W-:Y:S01]  /*33e70*/  @P2 MOV R121, R172 ;  /* 0x000000ac00792202 */ /* 0x000fe20000000f00 */
[----:B------:R-:W-:Y:S02]  /*33e80*/  @!P2 IMAD.MOV.U32 R5, RZ, RZ, R19 ;  /* 0x000000ffff05a224 */ /* 0x000fe400078e0013 */
[----:B------:R-:W-:Y:S02]  /*33e90*/  @P2 VIADD R6, R18, 0x1 ;  /* 0x0000000112062836 */ /* 0x000fe40000000000 */
[----:B------:R-:W-:Y:S01]  /*33ea0*/  @P2 IMAD.MOV.U32 R5, RZ, RZ, R20 ;  /* 0x000000ffff052224 */ /* 0x000fe200078e0014 */
[----:B------:R-:W-:Y:S06]  /*33eb0*/  BRA `(.L_x_839) ;  /* 0x00000004002c7947 */ /* 0x000fec0003800000 */
.L_x_840:
[----:B------:R-:W-:Y:S01]  /*33ec0*/  IADD3 R23, PT, PT, R23, 0x1, RZ ;  /* 0x0000000117177810 */ /* 0x000fe20007ffe0ff */
[----:B------:R-:W-:Y:S03]  /*33ed0*/  BSSY.RECONVERGENT B2, `(.L_x_841) ;  /* 0x000000b000027945 */ /* 0x000fe60003800200 */
[----:B------:R-:W-:-:S13]  /*33ee0*/  ISETP.NE.AND P2, PT, R23, RZ, PT ;  /* 0x000000ff1700720c */ /* 0x000fda0003f45270 */
[----:B------:R-:W-:Y:S05]  /*33ef0*/  @P2 BRA `(.L_x_842) ;  /* 0x0000000000202947 */ /* 0x000fea0003800000 */
[----:B------:R-:W-:-:S05]  /*33f00*/  VIADD R17, R17, 0x1 ;  /* 0x0000000111117836 */ /* 0x000fca0000000000 */
[----:B------:R-:W-:-:S13]  /*33f10*/  ISETP.NE.AND P2, PT, R17, RZ, PT ;  /* 0x000000ff1100720c */ /* 0x000fda0003f45270 */
[----:B------:R-:W-:Y:S01]  /*33f20*/  @!P2 VIADD R21, R21, 0x1 ;  /* 0x000000011515a836 */ /* 0x000fe20000000000 */
[----:B------:R-:W-:Y:S02]  /*33f30*/  @!P2 IADD3 R5, PT, PT, R15, 0x1, RZ ;  /* 0x000000010f05a810 */ /* 0x000fe40007ffe0ff */
[----:B------:R-:W-:Y:S02]  /*33f40*/  @!P2 MOV R17, RZ ;  /* 0x000000ff0011a202 */ /* 0x000fe40000000f00 */
[----:B------:R-:W-:-:S13]  /*33f50*/  ISETP.NE.AND P3, PT, R21, RZ, !P2 ;  /* 0x000000ff1500720c */ /* 0x000fda0005765270 */
[----:B------:R-:W-:-:S04]  /*33f60*/  @P3 IMAD.MOV R5, RZ, RZ, R15 ;  /* 0x000000ffff053224 */ /* 0x000fc800078e020f */
[----:B------:R-:W-:-:S07]  /*33f70*/  @!P2 IMAD.MOV.U32 R15, RZ, RZ, R5 ;  /* 0x000000ffff0fa224 */ /* 0x000fce00078e0005 */
.L_x_842:
[----:B------:R-:W-:Y:S05]  /*33f80*/  BSYNC.RECONVERGENT B2 ;  /* 0x0000000000027941 */ /* 0x000fea0003800200 */
.L_x_841:
        /* <DEDUP_REMOVED lines=62> */
.L_x_839:
[----:B------:R-:W-:Y:S05]  /*34370*/  BSYNC.RECONVERGENT B1 ;  /* 0x0000000000017941 */ /* 0x000fea0003800200 */
.L_x_838:
[----:B------:R-:W1:Y:S01]  /*34380*/  LDC R177, c[0x0][0x404] ;  /* 0x00010100ffb17b82 */ /* 0x000e620000000800 */
[----:B------:R-:W-:Y:S01]  /*34390*/  I2FP.F32.U32 R5, R5 ;  /* 0x0000000500057245 */ /* 0x000fe20000201000 */
[----:B------:R-:W-:Y:S01]  /*343a0*/  IMAD.MOV.U32 R178, RZ, RZ, 0x2f800000 ;  /* 0x2f800000ffb27424 */ /* 0x000fe200078e00ff */
[----:B-----5:R-:W-:Y:S01]  /*343b0*/  SHF.L.U32 R7, R44, 0x10, RZ ;  /* 0x000000102c077819 */ /* 0x020fe200000006ff */
[----:B------:R-:W-:Y:S01]  /*343c0*/  BSSY.RECONVERGENT B1, `(.L_x_843) ;  /* 0x0000061000017945 */ /* 0x000fe20003800200 */
[----:B------:R-:W-:Y:S01]  /*343d0*/  LOP3.LUT R22, R22, 0xffffffef, RZ, 0xc0, !PT ;  /* 0xffffffef16167812 */ /* 0x000fe200078ec0ff */
[----:B------:R-:W-:Y:S01]  /*343e0*/  FFMA.FTZ R5, R5, R178, 1.1641532182693481445e-10 ;  /* 0x2f00000005057423 */ /* 0x000fe200000100b2 */
[----:B------:R-:W-:Y:S01]  /*343f0*/  PRMT R44, R44, 0x7632, R44 ;  /* 0x000076322c2c7816 */ /* 0x000fe2000000002c */
[----:B------:R-:W2:Y:S01]  /*34400*/  LDC R176, c[0x0][0x408] ;  /* 0x00010200ffb07b82 */ /* 0x000ea20000000800 */
[----:B------:R-:W-:Y:S02]  /*34410*/  IMAD.MOV.U32 R9, RZ, RZ, R16 ;  /* 0x000000ffff097224 */ /* 0x000fe400078e0010 */
[----:B-1----:R-:W-:Y:S01]  /*34420*/  FSETP.GTU.FTZ.AND P2, PT, R5, R177, PT ;  /* 0x000000b10500720b */ /* 0x002fe20003f5c000 */
[----:B--2---:R-:W-:Y:S01]  /*34430*/  FMUL.FTZ R5, R7, R176 ;  /* 0x000000b007057220 */ /* 0x004fe20000410000 */
[----:B------:R-:W-:-:S04]  /*34440*/  IMAD.MOV.U32 R7, RZ, RZ, 0x2 ;  /* 0x00000002ff077424 */ /* 0x000fc800078e00ff */
        /* <DEDUP_REMOVED lines=9> */
[----:B------:R-:W-:Y:S01]  /*344e0*/  @!P2 IMAD.MOV.U32 R9, RZ, RZ, R19 ;  /* 0x000000ffff09a224 */ /* 0x000fe200078e0013 */
[----:B------:R-:W-:Y:S01]  /*344f0*/  @P2 MOV R9, R20 ;  /* 0x0000001400092202 */ /* 0x000fe20000000f00 */
[----:B------:R-:W-:Y:S01]  /*34500*/  @P2 VIADD R7, R6, 0x1 ;  /* 0x0000000106072836 */ /* 0x000fe20000000000 */
[----:B------:R-:W-:Y:S06]  /*34510*/  BRA `(.L_x_844) ;  /* 0x00000004002c7947 */ /* 0x000fec0003800000 */
.L_x_845:
[----:B------:R-:W-:Y:S01]  /*34520*/  VIADD R23, R23, 0x1 ;  /* 0x0000000117177836 */ /* 0x000fe20000000000 */
[----:B------:R-:W-:Y:S04]  /*34530*/  BSSY.RECONVERGENT B2, `(.L_x_846) ;  /* 0x000000b000027945 */ /* 0x000fe80003800200 */
[----:B------:R-:W-:-:S13]  /*34540*/  ISETP.NE.AND P2, PT, R23, RZ, PT ;  /* 0x000000ff1700720c */ /* 0x000fda0003f45270 */
[----:B------:R-:W-:Y:S05]  /*34550*/  @P2 BRA `(.L_x_847) ;  /* 0x0000000000202947 */ /* 0x000fea0003800000 */
[----:B------:R-:W-:-:S05]  /*34560*/  VIADD R17, R17, 0x1 ;  /* 0x0000000111117836 */ /* 0x000fca0000000000 */
[----:B------:R-:W-:-:S13]  /*34570*/  ISETP.NE.AND P2, PT, R17, RZ, PT ;  /* 0x000000ff1100720c */ /* 0x000fda0003f45270 */
[----:B------:R-:W-:Y:S01]  /*34580*/  @!P2 IADD3 R21, PT, PT, R21, 0x1, RZ ;  /* 0x000000011515a810 */ /* 0x000fe20007ffe0ff */
[----:B------:R-:W-:Y:S02]  /*34590*/  @!P2 VIADD R6, R15, 0x1 ;  /* 0x000000010f06a836 */ /* 0x000fe40000000000 */
[----:B------:R-:W-:Y:S01]  /*345a0*/  @!P2 IMAD.MOV.U32 R17, RZ, RZ, RZ ;  /* 0x000000ffff11a224 */ /* 0x000fe200078e00ff */
[----:B------:R-:W-:-:S13]  /*345b0*/  ISETP.NE.AND P3, PT, R21, RZ, !P2 ;  /* 0x000000ff1500720c */ /* 0x000fda0005765270 */
[----:B------:R-:W-:-:S05]  /*345c0*/  @P3 IMAD.MOV R6, RZ, RZ, R15 ;  /* 0x000000ffff063224 */ /* 0x000fca00078e020f */
[----:B------:R-:W-:-:S07]  /*345d0*/  @!P2 MOV R15, R6 ;  /* 0x00000006000fa202 */ /* 0x000fce0000000f00 */
.L_x_847:
[----:B------:R-:W-:Y:S05]  /*345e0*/  BSYNC.RECONVERGENT B2 ;  /* 0x0000000000027941 */ /* 0x000fea0003800200 */
.L_x_846:
        /* <DEDUP_REMOVED lines=62> */
.L_x_844:
[----:B------:R-:W-:Y:S05]  /*349d0*/  BSYNC.RECONVERGENT B1 ;  /* 0x0000000000017941 */ /* 0x000fea0003800200 */
.L_x_843:
[----:B------:R-:W-:Y:S01]  /*349e0*/  I2FP.F32.U32 R6, R9 ;  /* 0x0000000900067245 */ /* 0x000fe20000201000 */
[----:B------:R-:W-:Y:S01]  /*349f0*/  @P1 IMAD.U32 R25, R48, 0x10000, RZ ;  /* 0x0001000030191824 */ /* 0x000fe200078e00ff */
[----:B------:R-:W-:Y:S03]  /*34a00*/  BSSY.RECONVERGENT B1, `(.L_x_848) ;  /* 0x0000062000017945 */ /* 0x000fe60003800200 */
        /* <DEDUP_REMOVED lines=8> */
[----:B------:R-:W-:-:S03]  /*34a90*/  HFMA2 R6, -RZ, RZ, 0, 1.1920928955078125e-07 ;  /* 0x00000002ff067431 */ /* 0x000fc600000001ff */
[--C-:B------:R-:W-:Y:S01]  /*34aa0*/  @P1 FADD.FTZ R25, R25, R5.reuse ;  /* 0x0000000519191221 */ /* 0x100fe20000010000 */
[----:B------:R-:W-:Y:S02]  /*34ab0*/  @!P1 IMAD.MOV.U32 R25, RZ, RZ, R5 ;  /* 0x000000ffff199224 */ /* 0x000fe400078e0005 */
[----:B------:R-:W-:-:S03]  /*34ac0*/  IMAD.MOV.U32 R5, RZ, RZ, R16 ;  /* 0x000000ffff057224 */ /* 0x000fc600078e0010 */
[----:B0-----:R-:W-:Y:S01]  /*34ad0*/  F2FP.BF16.F32.PACK_AB R116, RZ, R25 ;  /* 0x00000019ff74723e */ /* 0x001fe200000010ff */
        /* <DEDUP_REMOVED lines=9> */
.L_x_850:
        /* <DEDUP_REMOVED lines=12> */
.L_x_852:
[----:B------:R-:W-:Y:S05]  /*34c30*/  BSYNC.RECONVERGENT B2 ;  /* 0x0000000000027941 */ /* 0x000fea0003800200 */
.L_x_851:
        /* <DEDUP_REMOVED lines=62> */
.L_x_849:
[----:B------:R-:W-:Y:S05]  /*35020*/  BSYNC.RECONVERGENT B1 ;  /* 0x0000000000017941 */ /* 0x000fea0003800200 */
.L_x_848:
[----:B------:R-:W-:Y:S01]  /*35030*/  I2FP.F32.U32 R5, R5 ;  /* 0x0000000500057245 */ /* 0x000fe20000201000 */
[----:B------:R-:W-:Y:S01]  /*35040*/  IMAD.U32 R44, R44, 0x10000, RZ ;  /* 0x000100002c2c7824 */ /* 0x000fe200078e00ff */
[----:B------:R-:W-:Y:S01]  /*35050*/  LOP3.LUT R22, R22, 0xfffffff7, RZ, 0xc0, !PT ;  /* 0xfffffff716167812 */ /* 0x000fe200078ec0ff */
[----:B------:R-:W-:Y:S01]  /*35060*/  BSSY.RECONVERGENT B1, `(.L_x_853) ;  /* 0x000005e000017945 */ /* 0x000fe20003800200 */
[----:B------:R-:W-:Y:S02]  /*35070*/  HFMA2 R7, -RZ, RZ, 0, 1.1920928955078125e-07 ;  /* 0x00000002ff077431 */ /* 0x000fe400000001ff */
[----:B------:R-:W-:Y:S01]  /*35080*/  FFMA.FTZ R5, R5, R178, 1.1641532182693481445e-10 ;  /* 0x2f00000005057423 */ /* 0x000fe200000100b2 */
[----:B------:R-:W-:-:S04]  /*35090*/  IMAD.MOV.U32 R9, RZ, RZ, R16 ;  /* 0x000000ffff097224 */ /* 0x000fc800078e0010 */
[----:B------:R-:W-:Y:S01]  /*350a0*/  FSETP.GTU.FTZ.AND P2, PT, R5, R177, PT ;  /* 0x000000b10500720b */ /* 0x000fe20003f5c000 */
        /* <DEDUP_REMOVED lines=14> */
.L_x_855:
        /* <DEDUP_REMOVED lines=12> */
.L_x_857:
[----:B------:R-:W-:Y:S05]  /*35250*/  BSYNC.RECONVERGENT B2 ;  /* 0x0000000000027941 */ /* 0x000fea0003800200 */
.L_x_856:
        /* <DEDUP_REMOVED lines=62> */
.L_x_854:
[----:B------:R-:W-:Y:S05]  /*35640*/  BSYNC.RECONVERGENT B1 ;  /* 0x0000000000017941 */ /* 0x000fea0003800200 */
.L_x_853:
        /* <DEDUP_REMOVED lines=27> */
.L_x_860:
        /* <DEDUP_REMOVED lines=10> */
[----:B------:R-:W-:-:S05]  /*358a0*/  @P3 IADD3 R5, PT, PT, R15, RZ, RZ ;  /* 0x000000ff0f053210 */ /* 0x000fca0007ffe0ff */
[----:B------:R-:W-:-:S07]  /*358b0*/  @!P2 IMAD.MOV.U32 R15, RZ, RZ, R5 ;  /* 0x000000ffff0fa224 */ /* 0x000fce00078e0005 */
.L_x_862:
[----:B------:R-:W-:Y:S05]  /*358c0*/  BSYNC.RECONVERGENT B2 ;  /* 0x0000000000027941 */ /* 0x000fea0003800200 */
.L_x_861:
        /* <DEDUP_REMOVED lines=62> */
.L_x_859:
[----:B------:R-:W-:Y:S05]  /*35cb0*/  BSYNC.RECONVERGENT B1 ;  /* 0x0000000000017941 */ /* 0x000fea0003800200 */
.L_x_858:
[----:B------:R-:W-:Y:S01]  /*35cc0*/  I2FP.F32.U32 R5, R5 ;  /* 0x0000000500057245 */ /* 0x000fe20000201000 */
[----:B------:R-:W-:Y:S01]  /*35cd0*/  BSSY.RECONVERGENT B1, `(.L_x_863) ;  /* 0x0000061000017945 */ /* 0x000fe20003800200 */
[----:B------:R-:W-:Y:S01]  /*35ce0*/  LOP3.LUT R22, R22, 0xfffffffb, RZ, 0xc0, !PT ;  /* 0xfffffffb16167812 */ /* 0x000fe200078ec0ff */
[----:B------:R-:W-:Y:S01]  /*35cf0*/  IMAD.MOV.U32 R7, RZ, RZ, 0x2 ;  /* 0x00000002ff077424 */ /* 0x000fe200078e00ff */
[----:B------:R-:W-:Y:S01]  /*35d00*/  PRMT R43, R45, 0x7632, R43 ;  /* 0x000076322d2b7816 */ /* 0x000fe2000000002b */
[----:B------:R-:W-:Y:S01]  /*35d10*/  FFMA.FTZ R5, R5, R178, 1.1641532182693481445e-10 ;  /* 0x2f00000005057423 */ /* 0x000fe200000100b2 */
[----:B------:R-:W-:-:S04]  /*35d20*/  MOV R9, R16 ;  /* 0x0000001000097202 */ /* 0x000fc80000000f00 */
[----:B------:R-:W-:Y:S01]  /*35d30*/  FSETP.GTU.FTZ.AND P2, PT, R5, R177, PT ;  /* 0x000000b10500720b */ /* 0x000fe20003f5c000 */
[----:B------:R-:W-:-:S04]  /*35d40*/  IMAD.U32 R5, R45, 0x10000, RZ ;  /* 0x000100002d057824 */ /* 0x000fc800078e00ff */
        /* <DEDUP_REMOVED lines=14> */
.L_x_865:
        /* <DEDUP_REMOVED lines=12> */
.L_x_867:
[----:B------:R-:W-:Y:S05]  /*35ef0*/  BSYNC.RECONVERGENT B2 ;  /* 0x0000000000027941 */ /* 0x000fea0003800200 */
.L_x_866:
        /* <DEDUP_REMOVED lines=62> */
.L_x_864:
[----:B------:R-:W-:Y:S05]  /*362e0*/  BSYNC.RECONVERGENT B1 ;  /* 0x0000000000017941 */ /* 0x000fea0003800200 */
.L_x_863:
        /* <DEDUP_REMOVED lines=25> */
.L_x_870:
        /* <DEDUP_REMOVED lines=12> */
.L_x_872:
[----:B------:R-:W-:Y:S05]  /*36540*/  BSYNC.RECONVERGENT B2 ;  /* 0x0000000000027941 */ /* 0x000fea0003800200 */
.L_x_871:
        /* <DEDUP_REMOVED lines=62> */
.L_x_869:
[----:B------:R-:W-:Y:S05]  /*36930*/  BSYNC.RECONVERGENT B1 ;  /* 0x0000000000017941 */ /* 0x000fea0003800200 */
.L_x_868:
        /* <DEDUP_REMOVED lines=22> */
.L_x_875:
        /* <DEDUP_REMOVED lines=12> */
.L_x_877:
[----:B------:R-:W-:Y:S05]  /*36b60*/  BSYNC.RECONVERGENT B2 ;  /* 0x0000000000027941 */ /* 0x000fea0003800200 */
.L_x_876:
        /* <DEDUP_REMOVED lines=62> */
.L_x_874:
[----:B------:R-:W-:Y:S05]  /*36f50*/  BSYNC.RECONVERGENT B1 ;  /* 0x0000000000017941 */ /* 0x000fea0003800200 */
.L_x_873:
[----:B------:R-:W-:Y:S01]  /*36f60*/  I2FP.F32.U32 R6, R9 ;  /* 0x0000000900067245 */ /* 0x000fe20000201000 */
[----:B------:R-:W-:Y:S01]  /*36f70*/  BSSY.RECONVERGENT B1, `(.L_x_878) ;  /* 0x0000065000017945 */ /* 0x000fe20003800200 */
[----:B------:R-:W-:-:S03]  /*36f80*/  IMAD.MOV.U32 R8, RZ, RZ, R16 ;  /* 0x000000ffff087224 */ /* 0x000fc600078e0010 */
        /* <DEDUP_REMOVED lines=13> */
[----:B------:R-:W-:-:S03]  /*37060*/  HFMA2 R6, -RZ, RZ, 0, 1.1920928955078125e-07 ;  /* 0x00000002ff067431 */ /* 0x000fc600000001ff */
        /* <DEDUP_REMOVED lines=10> */
.L_x_880:
        /* <DEDUP_REMOVED lines=12> */
.L_x_882:
[----:B------:R-:W-:Y:S05]  /*371d0*/  BSYNC.RECONVERGENT B2 ;  /* 0x0000000000027941 */ /* 0x000fea0003800200 */
.L_x_881:
        /* <DEDUP_REMOVED lines=62> */
.L_x_879:
[----:B------:R-:W-:Y:S05]  /*375c0*/  BSYNC.RECONVERGENT B1 ;  /* 0x0000000000017941 */ /* 0x000fea0003800200 */
.L_x_878:
        /* <DEDUP_REMOVED lines=21> */
.L_x_885:
        /* <DEDUP_REMOVED lines=12> */
.L_x_887:
[----:B------:R-:W-:Y:S05]  /*377e0*/  BSYNC.RECONVERGENT B2 ;  /* 0x0000000000027941 */ /* 0x000fea0003800200 */
.L_x_886:
        /* <DEDUP_REMOVED lines=62> */
.L_x_884:
[----:B------:R-:W-:Y:S05]  /*37bd0*/  BSYNC.RECONVERGENT B1 ;  /* 0x0000000000017941 */ /* 0x000fea0003800200 */
.L_x_883:
[----:B------:R-:W-:Y:S01]  /*37be0*/  I2FP.F32.U32 R6, R43 ;  /* 0x0000002b00067245 */ /* 0x000fe20000201000 */
[----:B------:R-:W-:Y:S01]  /*37bf0*/  BSSY.RECONVERGENT B1, `(.L_x_888) ;  /* 0x0000063000017945 */ /* 0x000fe20003800200 */
[----:B------:R-:W-:Y:S02]  /*37c00*/  @P1 SHF.L.U32 R43, R50, 0x10, RZ ;  /* 0x00000010322b1819 */ /* 0x000fe400000006ff */
[----:B------:R-:W-:Y:S01]  /*37c10*/  MOV R45, R16 ;  /* 0x00000010002d7202 */ /* 0x000fe20000000f00 */
        /* <DEDUP_REMOVED lines=21> */
.L_x_890:
        /* <DEDUP_REMOVED lines=12> */
.L_x_892:
[----:B------:R-:W-:Y:S05]  /*37e30*/  BSYNC.RECONVERGENT B2 ;  /* 0x0000000000027941 */ /* 0x000fea0003800200 */
.L_x_891:
        /* <DEDUP_REMOVED lines=62> */
.L_x_889:
[----:B------:R-:W-:Y:S05]  /*38220*/  BSYNC.RECONVERGENT B1 ;  /* 0x0000000000017941 */ /* 0x000fea0003800200 */
.L_x_888:
        /* <DEDUP_REMOVED lines=20> */
.L_x_895:
        /* <DEDUP_REMOVED lines=12> */
.L_x_897:
[----:B------:R-:W-:Y:S05]  /*38430*/  BSYNC.RECONVERGENT B2 ;  /* 0x0000000000027941 */ /* 0x000fea0003800200 */
.L_x_896:
        /* <DEDUP_REMOVED lines=62> */
.L_x_894:
[----:B------:R-:W-:Y:S05]  /*38820*/  BSYNC.RECONVERGENT B1 ;  /* 0x0000000000017941 */ /* 0x000fea0003800200 */
.L_x_893:
[----:B------:R-:W-:Y:S01]  /*38830*/  I2FP.F32.U32 R6, R46 ;  /* 0x0000002e00067245 */ /* 0x000fe20000201000 */
[----:B------:R-:W-:Y:S01]  /*38840*/  BSSY.RECONVERGENT B1, `(.L_x_898) ;  /* 0x0000065000017945 */ /* 0x000fe20003800200 */
[----:B------:R-:W-:Y:S01]  /*38850*/  @P1 PRMT R7, R50, 0x7632, R7 ;  /* 0x0000763232071816 */ /* 0x000fe20000000007 */
[----:B------:R-:W-:Y:S02]  /*38860*/  IMAD.MOV.U32 R122, RZ, RZ, 0x2 ;  /* 0x00000002ff7a7424 */ /* 0x000fe400078e00ff */
[----:B------:R-:W-:Y:S02]  /*38870*/  FFMA.FTZ R6, R6, R178, 1.1641532182693481445e-10 ;  /* 0x2f00000006067423 */ /* 0x000fe400000100b2 */
[----:B------:R-:W-:-:S03]  /*38880*/  @P1 IMAD.U32 R7, R7, 0x10000, RZ ;  /* 0x0001000007071824 */ /* 0x000fc600078e00ff */
[----:B------:R-:W-:Y:S02]  /*38890*/  FSETP.GTU.FTZ.AND P4, PT, R6, R177, PT ;  /* 0x000000b10600720b */ /* 0x000fe40003f9c000 */
[----:B------:R-:W-:-:S05]  /*388a0*/  PRMT R6, R54, 0x7632, R6 ;  /* 0x0000763236067816 */ /* 0x000fca0000000006 */
[----:B------:R-:W-:-:S04]  /*388b0*/  IMAD.U32 R6, R6, 0x10000, RZ ;  /* 0x0001000006067824 */ /* 0x000fc800078e00ff */
[----:B------:R-:W-:-:S05]  /*388c0*/  FMUL.FTZ R6, R6, R176 ;  /* 0x000000b006067220 */ /* 0x000fca0000410000 */
[----:B------:R-:W-:-:S05]  /*388d0*/  FSEL R6, R6, RZ, !P4 ;  /* 0x000000ff06067208 */ /* 0x000fca0006000000 */
[----:B------:R-:W-:-:S04]  /*388e0*/  FADD.FTZ R6, R45, R6 ;  /* 0x000000062d067221 */ /* 0x000fc80000010000 */
[----:B------:R-:W-:Y:S01]  /*388f0*/  @P1 FADD.FTZ R45, R6, R7 ;  /* 0x00000007062d1221 */ /* 0x000fe20000010000 */
[----:B------:R-:W-:Y:S02]  /*38900*/  SEL R7, RZ, 0x1, P4 ;  /* 0x00000001ff077807 */ /* 0x000fe40002000000 */
[----:B------:R-:W-:Y:S02]  /*38910*/  ISETP.NE.AND P4, PT, R18, 0x1, PT ;  /* 0x000000011200780c */ /* 0x000fe40003f85270 */
[----:B------:R-:W-:Y:S01]  /*38920*/  @!P1 MOV R45, R6 ;  /* 0x00000006002d9202 */ /* 0x000fe20000000f00 */
[----:B------:R-:W-:-:S03]  /*38930*/  IMAD.MOV.U32 R6, RZ, RZ, R16 ;  /* 0x000000ffff067224 */ /* 0x000fc600078e0010 */
[----:B------:R-:W-:-:S07]  /*38940*/  F2FP.BF16.F32.PACK_AB R123, RZ, R45 ;  /* 0x0000002dff7b723e */ /* 0x000fce00000010ff */
        /* <DEDUP_REMOVED lines=9> */
.L_x_900:
        /* <DEDUP_REMOVED lines=12> */
.L_x_902:
[----:B------:R-:W-:Y:S05]  /*38aa0*/  BSYNC.RECONVERGENT B2 ;  /* 0x0000000000027941 */ /* 0x000fea0003800200 */
.L_x_901:
        /* <DEDUP_REMOVED lines=62> */
.L_x_899:
[----:B------:R-:W-:Y:S05]  /*38e90*/  BSYNC.RECONVERGENT B1 ;  /* 0x0000000000017941 */ /* 0x000fea0003800200 */
.L_x_898:
[----:B------:R-:W-:Y:S01]  /*38ea0*/  I2FP.F32.U32 R6, R6 ;  /* 0x0000000600067245 */ /* 0x000fe20000201000 */
[----:B------:R-:W-:Y:S01]  /*38eb0*/  BSSY.RECONVERGENT B1, `(.L_x_903) ;  /* 0x000005f000017945 */ /* 0x000fe20003800200 */
[----:B------:R-:W-:Y:S01]  /*38ec0*/  ISETP.NE.AND P5, PT, R122, 0x1, PT ;  /* 0x000000017a00780c */ /* 0x000fe20003fa5270 */
        /* <DEDUP_REMOVED lines=18> */
.L_x_905:
        /* <DEDUP_REMOVED lines=12> */
.L_x_907:
[----:B------:R-:W-:Y:S05]  /*390b0*/  BSYNC.RECONVERGENT B2 ;  /* 0x0000000000027941 */ /* 0x000fea0003800200 */
.L_x_906:
        /* <DEDUP_REMOVED lines=62> */
.L_x_904:
[----:B------:R-:W-:Y:S05]  /*394a0*/  BSYNC.RECONVERGENT B1 ;  /* 0x0000000000017941 */ /* 0x000fea0003800200 */
.L_x_903:
[----:B------:R-:W-:Y:S01]  /*394b0*/  I2FP.F32.U32 R46, R46 ;  /* 0x0000002e002e7245 */ /* 0x000fe20000201000 */
[----:B------:R-:W-:Y:S01]  /*394c0*/  BSSY.RECONVERGENT B1, `(.L_x_908) ;  /* 0x0000064000017945 */ /* 0x000fe20003800200 */
[----:B------:R-:W-:Y:S01]  /*394d0*/  SHF.L.U32 R122, R55, 0x10, RZ ;  /* 0x00000010377a7819 */ /* 0x000fe200000006ff */
[----:B------:R-:W-:Y:S02]  /*394e0*/  HFMA2 R172, -RZ, RZ, 0, 1.1920928955078125e-07 ;  /* 0x00000002ffac7431 */ /* 0x000fe400000001ff */
        /* <DEDUP_REMOVED lines=22> */
.L_x_910:
        /* <DEDUP_REMOVED lines=12> */
.L_x_912:
[----:B------:R-:W-:Y:S05]  /*39710*/  BSYNC.RECONVERGENT B2 ;  /* 0x0000000000027941 */ /* 0x000fea0003800200 */
.L_x_911:
        /* <DEDUP_REMOVED lines=62> */
.L_x_909:
[----:B------:R-:W-:Y:S05]  /*39b00*/  BSYNC.RECONVERGENT B1 ;  /* 0x0000000000017941 */ /* 0x000fea0003800200 */
.L_x_908:
        /* <DEDUP_REMOVED lines=20> */
.L_x_915:
        /* <DEDUP_REMOVED lines=8> */
[----:B------:R-:W-:Y:S01]  /*39cd0*/  @!P6 VIADD R21, R21, 0x1 ;  /* 0x000000011515e836 */ /* 0x000fe20000000000 */
[----:B------:R-:W-:Y:S02]  /*39ce0*/  @!P6 IADD3 R16, PT, PT, R15, 0x1, RZ ;  /* 0x000000010f10e810 */ /* 0x000fe40007ffe0ff */
[----:B------:R-:W-:Y:S02]  /*39cf0*/  @!P6 MOV R17, RZ ;  /* 0x000000ff0011e202 */ /* 0x000fe40000000f00 */
[----:B------:R-:W-:-:S13]  /*39d00*/  ISETP.NE.AND P0, PT, R21, RZ, !P6 ;  /* 0x000000ff1500720c */ /* 0x000fda0007705270 */
[----:B------:R-:W-:Y:S01]  /*39d10*/  @P0 IMAD.MOV R16, RZ, RZ, R15 ;  /* 0x000000ffff100224 */ /* 0x000fe200078e020f */
[----:B------:R-:W-:-:S03]  /*39d20*/  LOP3.LUT P0, RZ, R22, 0x1000, RZ, 0xc0, !PT ;  /* 0x0000100016ff7812 */ /* 0x000fc6000780c0ff */
[----:B------:R-:W-:-:S10]  /*39d30*/  @!P6 IMAD.MOV.U32 R15, RZ, RZ, R16 ;  /* 0x000000ffff0fe224 */ /* 0x000fd400078e0010 */
.L_x_917:
[----:B------:R-:W-:Y:S05]  /*39d40*/  BSYNC.RECONVERGENT B2 ;  /* 0x0000000000027941 */ /* 0x000fea0003800200 */
.L_x_916:
        /* <DEDUP_REMOVED lines=62> */
.L_x_914:
[----:B------:R-:W-:Y:S05]  /*3a130*/  BSYNC.RECONVERGENT B1 ;  /* 0x0000000000017941 */ /* 0x000fea0003800200 */
.L_x_913:
        /* <DEDUP_REMOVED lines=20> */
.L_x_837:
        /* <DEDUP_REMOVED lines=11> */
[--C-:B------:R-:W-:Y:S01]  /*3a330*/  @!P2 IMAD.MOV.U32 R121, RZ, RZ, R172.reuse ;  /* 0x000000ffff79a224 */ /* 0x100fe200078e00ac */
[----:B------:R-:W-:Y:S01]  /*3a340*/  @P2 IADD3 R28, PT, PT, R18, 0x1, RZ ;  /* 0x00000001121c2810 */ /* 0x000fe20007ffe0ff */
[----:B------:R-:W-:Y:S02]  /*3a350*/  @P2 IMAD.MOV.U32 R121, RZ, RZ, R172 ;  /* 0x000000ffff792224 */ /* 0x000fe400078e00ac */
[----:B------:R-:W-:Y:S01]  /*3a360*/  @P2 IMAD.MOV.U32 R25, RZ, RZ, R20 ;  /* 0x000000ffff192224 */ /* 0x000fe200078e0014 */
[----:B------:R-:W-:Y:S06]  /*3a370*/  BRA `(.L_x_920) ;  /* 0x00000004002c7947 */ /* 0x000fec0003800000 */
.L_x_921:
        /* <DEDUP_REMOVED lines=12> */
.L_x_923:
[----:B------:R-:W-:Y:S05]  /*3a440*/  BSYNC.RECONVERGENT B2 ;  /* 0x0000000000027941 */ /* 0x000fea0003800200 */
.L_x_922:
[----:B01----:R-:W-:Y:S01]  /*3a450*/  IMAD.WIDE.U32 R118, R23, -0x2daee0ad, RZ ;  /* 0xd2511f5317767825 */ /* 0x003fe200078e00ff */
        /* <DEDUP_REMOVED lines=61> */
.L_x_920:
[----:B------:R-:W-:Y:S05]  /*3a830*/  BSYNC.RECONVERGENT B1 ;  /* 0x0000000000017941 */ /* 0x000fea0003800200 */
.L_x_919:
[----:B------:R-:W2:Y:S01]  /*3a840*/  LDC R176, c[0x0][0x408] ;  /* 0x00010200ffb07b82 */ /* 0x000ea20000000800 */
[----:B------:R-:W-:Y:S01]  /*3a850*/  I2FP.F32.U32 R18, R25 ;  /* 0x0000001900127245 */ /* 0x000fe20000201000 */
[----:B------:R-:W-:Y:S01]  /*3a860*/  IMAD.MOV.U32 R178, RZ, RZ, 0x2f800000 ;  /* 0x2f800000ffb27424 */ /* 0x000fe200078e00ff */
[----:B------:R-:W-:Y:S01]  /*3a870*/  LOP3.LUT R22, R22, 0xffffffef, RZ, 0xc0, !PT ;  /* 0xffffffef16167812 */ /* 0x000fe200078ec0ff */
[----:B-----5:R-:W-:Y:S01]  /*3a880*/  IMAD.U32 R25, R44, 0x10000, RZ ;  /* 0x000100002c197824 */ /* 0x020fe200078e00ff */
[----:B------:R-:W-:Y:S01]  /*3a890*/  BSSY.RECONVERGENT B1, `(.L_x_924) ;  /* 0x0000063000017945 */ /* 0x000fe20003800200 */
[----:B------:R-:W-:Y:S01]  /*3a8a0*/  FFMA.FTZ R18, R18, R178, 1.1641532182693481445e-10 ;  /* 0x2f00000012127423 */ /* 0x000fe200000100b2 */
[----:B------:R-:W-:Y:S01]  /*3a8b0*/  PRMT R44, R44, 0x7632, R44 ;  /* 0x000076322c2c7816 */ /* 0x000fe2000000002c */
[----:B------:R-:W3:Y:S01]  /*3a8c0*/  LDC R177, c[0x0][0x404] ;  /* 0x00010100ffb17b82 */ /* 0x000ee20000000800 */
[----:B------:R-:W-:Y:S02]  /*3a8d0*/  IMAD.MOV.U32 R27, RZ, RZ, R16 ;  /* 0x000000ffff1b7224 */ /* 0x000fe400078e0010 */
[----:B--2---:R-:W-:Y:S01]  /*3a8e0*/  FMUL.FTZ R25, R25, R176 ;  /* 0x000000b019197220 */ /* 0x004fe20000410000 */
[----:B---3--:R-:W-:-:S02]  /*3a8f0*/  FSETP.GTU.FTZ.AND P2, PT, R18, R177, PT ;  /* 0x000000b11200720b */ /* 0x008fc40003f5c000 */
[----:B------:R-:W-:Y:S02]  /*3a900*/  @P1 SHF.L.U32 R18, R48, 0x10, RZ ;  /* 0x0000001030121819 */ /* 0x000fe400000006ff */
[----:B------:R-:W-:Y:S02]  /*3a910*/  FSEL R25, R25, RZ, !P2 ;  /* 0x000000ff19197208 */ /* 0x000fe40005000000 */
[----:B------:R-:W-:-:S03]  /*3a920*/  PLOP3.LUT P2, PT, P2, PT, PT, 0x8, 0x80 ;  /* 0x000000000080781c */ /* 0x000fc6000174e170 */
[----:B------:R-:W-:Y:S01]  /*3a930*/  @P1 FADD.FTZ R25, R18, R25 ;  /* 0x0000001912191221 */ /* 0x000fe20000010000 */
[----:B------:R-:W-:-:S04]  /*3a940*/  IMAD.MOV.U32 R18, RZ, RZ, 0x2 ;  /* 0x00000002ff127424 */ /* 0x000fc800078e00ff */
[----:B01----:R-:W-:-:S05]  /*3a950*/  F2FP.BF16.F32.PACK_AB R116, RZ, R25 ;  /* 0x00000019ff74723e */ /* 0x003fca00000010ff */
        /* <DEDUP_REMOVED lines=11> */
.L_x_926:
        /* <DEDUP_REMOVED lines=12> */
.L_x_928:
[----:B------:R-:W-:Y:S05]  /*3aad0*/  BSYNC.RECONVERGENT B2 ;  /* 0x0000000000027941 */ /* 0x000fea0003800200 */
.L_x_927:
        /* <DEDUP_REMOVED lines=62> */
.L_x_925:
[----:B------:R-:W-:Y:S05]  /*3aec0*/  BSYNC.RECONVERGENT B1 ;  /* 0x0000000000017941 */ /* 0x000fea0003800200 */
.L_x_924:
        /* <DEDUP_REMOVED lines=26> */
.L_x_931:
        /* <DEDUP_REMOVED lines=12> */
.L_x_933:
[----:B------:R-:W-:Y:S05]  /*3b130*/  BSYNC.RECONVERGENT B2 ;  /* 0x0000000000027941 */ /* 0x000fea0003800200 */
.L_x_932:
[----:B------:R-:W-:Y:S01]  /*3b140*/  IMAD.WIDE.U32 R172, R23, -0x2daee0ad, RZ ;  /* 0xd2511f5317ac7825 */ /* 0x000fe200078e00ff */
[----:B------:R-:W-:Y:S01]  /*3b150*/  UIADD3 UR5, UPT, UPT, UR10, -0x61c88647, URZ ;  /* 0x9e3779b90a057890 */ /* 0x000fe2000fffe0ff */
[----:B------:R-:W-:Y:S02]  /*3b160*/  MOV R27, R121 ;  /* 0x00000079001b7202 */ /* 0x000fe40000000f00 */
        /* <DEDUP_REMOVED lines=59> */
.L_x_930:
[----:B------:R-:W-:Y:S05]  /*3b520*/  BSYNC.RECONVERGENT B1 ;  /* 0x0000000000017941 */ /* 0x000fea0003800200 */
.L_x_929:
        /* <DEDUP_REMOVED lines=26> */
.L_x_936:
        /* <DEDUP_REMOVED lines=12> */
.L_x_938:
[----:B------:R-:W-:Y:S05]  /*3b790*/  BSYNC.RECONVERGENT B2 ;  /* 0x0000000000027941 */ /* 0x000fea0003800200 */
.L_x_937:
        /* <DEDUP_REMOVED lines=62> */
.L_x_935:
[----:B------:R-:W-:Y:S05]  /*3bb80*/  BSYNC.RECONVERGENT B1 ;  /* 0x0000000000017941 */ /* 0x000fea0003800200 */
.L_x_934:
        /* <DEDUP_REMOVED lines=26> */
.L_x_941:
        /* <DEDUP_REMOVED lines=12> */
.L_x_943:
[----:B------:R-:W-:Y:S05]  /*3bdf0*/  BSYNC.RECONVERGENT B2 ;  /* 0x0000000000027941 */ /* 0x000fea0003800200 */
.L_x_942:
        /* <DEDUP_REMOVED lines=62> */
.L_x_940:
[----:B------:R-:W-:Y:S05]  /*3c1e0*/  BSYNC.RECONVERGENT B1 ;  /* 0x0000000000017941 */ /* 0x000fea0003800200 */
.L_x_939:
[----:B------:R-:W-:Y:S01]  /*3c1f0*/  I2FP.F32.U32 R18, R43 ;  /* 0x0000002b00127245 */ /* 0x000fe20000201000 */
[----:B------:R-:W-:Y:S01]  /*3c200*/  BSSY.RECONVERGENT B1, `(.L_x_944) ;  /* 0x0000062000017945 */ /* 0x000fe20003800200 */
[----:B------:R-:W-:Y:S02]  /*3c210*/  SHF.L.U32 R43, R46, 0x10, RZ ;  /* 0x000000102e2b7819 */ /* 0x000fe400000006ff */
[----:B------:R-:W-:Y:S01]  /*3c220*/  ISETP.NE.AND P3, PT, R123, 0x1, PT ;  /* 0x000000017b00780c */ /* 0x000fe20003f65270 */
[----:B------:R-:W-:Y:S01]  /*3c230*/  FFMA.FTZ R18, R18, R178, 1.1641532182693481445e-10 ;  /* 0x2f00000012127423 */ /* 0x000fe200000100b2 */
[----:B------:R-:W-:Y:S01]  /*3c240*/  PRMT R46, R46, 0x7632, R46 ;  /* 0x000076322e2e7816 */ /* 0x000fe2000000002e */
[----:B------:R-:W-:Y:S01]  /*3c250*/  FMUL.FTZ R43, R43, R176 ;  /* 0x000000b02b2b7220 */ /* 0x000fe20000410000 */
[----:B------:R-:W-:Y:S02]  /*3c260*/  MOV R45, R16 ;  /* 0x00000010002d7202 */ /* 0x000fe40000000f00 */
        /* <DEDUP_REMOVED lines=16> */
.L_x_946:
        /* <DEDUP_REMOVED lines=12> */
.L_x_948:
[----:B------:R-:W-:Y:S05]  /*3c430*/  BSYNC.RECONVERGENT B2 ;  /* 0x0000000000027941 */ /* 0x000fea0003800200 */
.L_x_947:
        /* <DEDUP_REMOVED lines=62> */
.L_x_945:
[----:B------:R-:W-:Y:S05]  /*3c820*/  BSYNC.RECONVERGENT B1 ;  /* 0x0000000000017941 */ /* 0x000fea0003800200 */
.L_x_944:
[----:B------:R-:W-:Y:S01]  /*3c830*/  I2FP.F32.U32 R45, R45 ;  /* 0x0000002d002d7245 */ /* 0x000fe20000201000 */
[----:B------:R-:W-:Y:S01]  /*3c840*/  BSSY.RECONVERGENT B1, `(.L_x_949) ;  /* 0x0000062000017945 */ /* 0x000fe20003800200 */
[----:B------:R-:W-:Y:S01]  /*3c850*/  ISETP.NE.AND P4, PT, R18, 0x1, PT ;  /* 0x000000011200780c */ /* 0x000fe20003f85270 */
[----:B------:R-:W-:Y:S02]  /*3c860*/  HFMA2 R172, -RZ, RZ, 0, 1.1920928955078125e-07 ;  /* 0x00000002ffac7431 */ /* 0x000fe400000001ff */
[----:B------:R-:W-:-:S05]  /*3c870*/  FFMA.FTZ R45, R45, R178, 1.1641532182693481445e-10 ;  /* 0x2f0000002d2d7423 */ /* 0x000fca00000100b2 */
[----:B------:R-:W-:Y:S01]  /*3c880*/  FSETP.GTU.FTZ.AND P3, PT, R45, R177, PT ;  /* 0x000000b12d00720b */ /* 0x000fe20003f7c000 */
[----:B------:R-:W-:Y:S01]  /*3c890*/  IMAD.U32 R45, R46, 0x10000, RZ ;  /* 0x000100002e2d7824 */ /* 0x000fe200078e00ff */
[----:B------:R-:W-:-:S03]  /*3c8a0*/  @P1 PRMT R46, R50, 0x7632, R46 ;  /* 0x00007632322e1816 */ /* 0x000fc6000000002e */
[----:B------:R-:W-:Y:S02]  /*3c8b0*/  FMUL.FTZ R45, R45, R176 ;  /* 0x000000b02d2d7220 */ /* 0x000fe40000410000 */
[----:B------:R-:W-:-:S03]  /*3c8c0*/  @P1 IMAD.U32 R46, R46, 0x10000, RZ ;  /* 0x000100002e2e1824 */ /* 0x000fc600078e00ff */
        /* <DEDUP_REMOVED lines=14> */
.L_x_951:
        /* <DEDUP_REMOVED lines=12> */
.L_x_953:
[----:B------:R-:W-:Y:S05]  /*3ca70*/  BSYNC.RECONVERGENT B2 ;  /* 0x0000000000027941 */ /* 0x000fea0003800200 */
.L_x_952:
        /* <DEDUP_REMOVED lines=62> */
.L_x_950:
[----:B------:R-:W-:Y:S05]  /*3ce60*/  BSYNC.RECONVERGENT B1 ;  /* 0x0000000000017941 */ /* 0x000fea0003800200 */
.L_x_949:
        /* <DEDUP_REMOVED lines=24> */
.L_x_956:
        /* <DEDUP_REMOVED lines=12> */
.L_x_958:
[----:B------:R-:W-:Y:S05]  /*3d0b0*/  BSYNC.RECONVERGENT B2 ;  /* 0x0000000000027941 */ /* 0x000fea0003800200 */
.L_x_957:
        /* <DEDUP_REMOVED lines=62> */
.L_x_955:
[----:B------:R-:W-:Y:S05]  /*3d4a0*/  BSYNC.RECONVERGENT B1 ;  /* 0x0000000000017941 */ /* 0x000fea0003800200 */
.L_x_954:
[----:B------:R-:W-:Y:S02]  /*3d4b0*/  I2FP.F32.U32 R172, R174 ;  /* 0x000000ae00ac7245 */ /* 0x000fe40000201000 */
[----:B------:R-:W-:Y:S02]  /*3d4c0*/  SHF.L.U32 R47, R47, 0x10, RZ ;  /* 0x000000102f2f7819 */ /* 0x000fe400000006ff */
[----:B------:R-:W-:Y:S01]  /*3d4d0*/  PRMT R116, R116, 0x5410, R119 ;  /* 0x0000541074747816 */ /* 0x000fe20000000077 */
[----:B------:R-:W-:Y:S01]  /*3d4e0*/  FFMA.FTZ R172, R172, R178, 1.1641532182693481445e-10 ;  /* 0x2f000000acac7423 */ /* 0x000fe200000100b2 */
[----:B------:R-:W-:Y:S01]  /*3d4f0*/  PRMT R118, R118, 0x5410, R123 ;  /* 0x0000541076767816 */ /* 0x000fe2000000007b */
[----:B------:R-:W-:Y:S01]  /*3d500*/  FMUL.FTZ R47, R47, R176 ;  /* 0x000000b02f2f7220 */ /* 0x000fe20000410000 */
[----:B------:R-:W-:Y:S02]  /*3d510*/  PRMT R117, R117, 0x5410, R122 ;  /* 0x0000541075757816 */ /* 0x000fe4000000007a */
[----:B------:R-:W-:-:S02]  /*3d520*/  FSETP.GTU.FTZ.AND P5, PT, R172, R177, PT ;  /* 0x000000b1ac00720b */ /* 0x000fc40003fbc000 */
[----:B------:R-:W-:Y:S02]  /*3d530*/  @P1 PRMT R172, R51, 0x7632, R172 ;  /* 0x0000763233ac1816 */ /* 0x000fe400000000ac */
[----:B------:R-:W-:Y:S02]  /*3d540*/  FSEL R47, R47, RZ, !P5 ;  /* 0x000000ff2f2f7208 */ /* 0x000fe40006800000 */
[----:B------:R-:W-:Y:S01]  /*3d550*/  PLOP3.LUT P5, PT, P5, PT, PT, 0x8, 0x80 ;  /* 0x000000000080781c */ /* 0x000fe20002fae170 */
[----:B------:R-:W-:-:S04]  /*3d560*/  @P1 IMAD.U32 R172, R172, 0x10000, RZ ;  /* 0x00010000acac1824 */ /* 0x000fc800078e00ff */
[----:B------:R-:W-:-:S05]  /*3d570*/  @P1 FADD.FTZ R47, R172, R47 ;  /* 0x0000002fac2f1221 */ /* 0x000fca0000010000 */
[----:B------:R-:W-:-:S04]  /*3d580*/  F2FP.BF16.F32.PACK_AB R172, RZ, R47 ;  /* 0x0000002fffac723e */ /* 0x000fc800000010ff */
[----:B------:R-:W-:-:S07]  /*3d590*/  PRMT R119, R179, 0x5410, R172 ;  /* 0x00005410b3777816 */ /* 0x000fce00000000ac */
.L_x_918:
        /* <DEDUP_REMOVED lines=8> */
[C---:B------:R-:W-:Y:S02]  /*3d620*/  LOP3.LUT P5, RZ, R22.reuse, 0x4, RZ, 0xc0, !PT ;  /* 0x0000000416ff7812 */ /* 0x040fe400078ac0ff */
[----:B------:R-:W-:-:S02]  /*3d630*/  LOP3.LUT P4, RZ, R22, 0x2, RZ, 0xc0, !PT ;  /* 0x0000000216ff7812 */ /* 0x000fc4000788c0ff */
[----:B------:R-:W-:Y:S02]  /*3d640*/  LOP3.LUT R117, R119, R117, R118, 0xfe, !PT ;  /* 0x0000007577757212 */ /* 0x000fe400078efe76 */
[----:B------:R-:W-:Y:S02]  /*3d650*/  SEL R116, RZ, 0x1000000, !P4 ;  /* 0x01000000ff747807 */ /* 0x000fe40006000000 */
[----:B------:R-:W-:Y:S02]  /*3d660*/  SEL R118, RZ, 0x10000, !P5 ;  /* 0x00010000ff767807 */ /* 0x000fe40006800000 */
[----:B------:R-:W-:Y:S02]  /*3d670*/  SEL R122, RZ, 0x100, !P6 ;  /* 0x00000100ff7a7807 */ /* 0x000fe40007000000 */
[----:B------:R-:W-:Y:S02]  /*3d680*/  SEL R119, RZ, 0x1, !P2 ;  /* 0x00000001ff777807 */ /* 0x000fe40005000000 */
[----:B------:R-:W-:-:S02]  /*3d690*/  LOP3.LUT R116, R122, R116, R118, 0xfe, !PT ;  /* 0x000000747a747212 */ /* 0x000fc400078efe76 */
[----:B------:R-:W-:Y:S02]  /*3d6a0*/  SEL R118, RZ, 0x1, !P1 ;  /* 0x00000001ff767807 */ /* 0x000fe40004800000 */
[----:B------:R-:W-:Y:S02]  /*3d6b0*/  LOP3.LUT R117, R117, R119, RZ, 0xfc, !PT ;  /* 0x0000007775757212 */ /* 0x000fe400078efcff */
        /* <DEDUP_REMOVED lines=25> */
.L_x_959:
[----:B------:R-:W-:Y:S01]  /*3d850*/  MOV R172, R121 ;  /* 0x0000007900ac7202 */ /* 0x000fe20000000f00 */
[----:B------:R-:W-:-:S07]  /*3d860*/  VIADD R120, R120, 0x80 ;  /* 0x0000008078787836 */ /* 0x000fce0000000000 */
.L_x_836:
[----:B------:R-:W-:Y:S05]  /*3d870*/  BSYNC.RECONVERGENT B0 ;  /* 0x0000000000007941 */ /* 0x000fea0003800200 */
.L_x_835:
        /* <DEDUP_REMOVED lines=16> */
[----:B0-----:R-:W-:-:S05]  /*3d980*/  IMAD.WIDE.U32 R40, R120, 0x10, R116 ;  /* 0x0000001078287825 */ /* 0x001fca00078e0074 */
[----:B------:R0:W5:Y:S01]  /*3d990*/  LDG.E.128 R116, desc[UR8][R40.64] ;  /* 0x0000000828747981 */ /* 0x000162000c1e1d00 */
        /* <DEDUP_REMOVED lines=17> */
.L_x_965:
        /* <DEDUP_REMOVED lines=12> */
.L_x_967:
[----:B------:R-:W-:Y:S05]  /*3db70*/  BSYNC.RECONVERGENT B2 ;  /* 0x0000000000027941 */ /* 0x000fea0003800200 */
.L_x_966:
        /* <DEDUP_REMOVED lines=58> */
[----:B------:R-:W-:Y:S02]  /*3df20*/  IMAD.MOV.U32 R16, RZ, RZ, R6 ;  /* 0x000000ffff107224 */ /* 0x000fe400078e0006 */
[----:B------:R-:W-:Y:S01]  /*3df30*/  HFMA2 R6, -RZ, RZ, 0, 0 ;  /* 0x00000000ff067431 */ /* 0x000fe200000001ff */
[----:B------:R-:W-:Y:S01]  /*3df40*/  LOP3.LUT R20, R8, UR5, R7, 0x96, !PT ;  /* 0x0000000508147c12 */ /* 0x000fe2000f8e9607 */
[----:B------:R-:W-:-:S07]  /*3df50*/  IMAD.MOV.U32 R7, RZ, RZ, R172 ;  /* 0x000000ffff077224 */ /* 0x000fce00078e00ac */
.L_x_964:
[----:B------:R-:W-:Y:S05]  /*3df60*/  BSYNC.RECONVERGENT B1 ;  /* 0x0000000000017941 */ /* 0x000fea0003800200 */
.L_x_963:
[----:B------:R-:W1:Y:S01]  /*3df70*/  LDC R176, c[0x0][0x408] ;  /* 0x00010200ffb07b82 */ /* 0x000e620000000800 */
[----:B------:R-:W-:Y:S01]  /*3df80*/  I2FP.F32.U32 R7, R7 ;  /* 0x0000000700077245 */ /* 0x000fe20000201000 */
[----:B------:R-:W-:Y:S01]  /*3df90*/  IMAD.MOV.U32 R178, RZ, RZ, 0x2f800000 ;  /* 0x2f800000ffb27424 */ /* 0x000fe200078e00ff */
[----:B------:R-:W-:Y:S01]  /*3dfa0*/  LOP3.LUT R22, R22, 0xffffffef, RZ, 0xc0, !PT ;  /* 0xffffffef16167812 */ /* 0x000fe200078ec0ff */
[C---:B-----5:R-:W-:Y:S01]  /*3dfb0*/  IMAD.U32 R8, R116.reuse, 0x10000, RZ ;  /* 0x0001000074087824 */ /* 0x060fe200078e00ff */
[----:B------:R-:W-:Y:S01]  /*3dfc0*/  BSSY.RECONVERGENT B1, `(.L_x_968) ;  /* 0x0000060000017945 */ /* 0x000fe20003800200 */
[----:B------:R-:W-:Y:S01]  /*3dfd0*/  FFMA.FTZ R7, R7, R178, 1.1641532182693481445e-10 ;  /* 0x2f00000007077423 */ /* 0x000fe200000100b2 */
[----:B------:R-:W-:Y:S01]  /*3dfe0*/  PRMT R18, R116, 0x7632, R18 ;  /* 0x0000763274127816 */ /* 0x000fe20000000012 */
[----:B------:R-:W2:Y:S01]  /*3dff0*/  LDC R177, c[0x0][0x404] ;  /* 0x00010100ffb17b82 */ /* 0x000ea20000000800 */
[----:B------:R-:W-:Y:S02]  /*3e000*/  IMAD.MOV.U32 R9, RZ, RZ, R16 ;  /* 0x000000ffff097224 */ /* 0x000fe400078e0010 */
[----:B-1----:R-:W-:Y:S01]  /*3e010*/  FMUL.FTZ R8, R8, R176 ;  /* 0x000000b008087220 */ /* 0x002fe20000410000 */
[----:B--2---:R-:W-:Y:S01]  /*3e020*/  FSETP.GTU.FTZ.AND P2, PT, R7, R177, PT ;  /* 0x000000b10700720b */ /* 0x004fe20003f5c000 */
        /* <DEDUP_REMOVED lines=14> */
.L_x_970:
        /* <DEDUP_REMOVED lines=12> */
.L_x_972:
[----:B------:R-:W-:Y:S05]  /*3e1d0*/  BSYNC.RECONVERGENT B2 ;  /* 0x0000000000027941 */ /* 0x000fea0003800200 */
.L_x_971:
        /* <DEDUP_REMOVED lines=62> */
.L_x_969:
[----:B------:R-:W-:Y:S05]  /*3e5c0*/  BSYNC.RECONVERGENT B1 ;  /* 0x0000000000017941 */ /* 0x000fea0003800200 */
.L_x_968:
        /* <DEDUP_REMOVED lines=25> */
.L_x_975:
        /* <DEDUP_REMOVED lines=12> */
.L_x_977:
[----:B------:R-:W-:Y:S05]  /*3e820*/  BSYNC.RECONVERGENT B2 ;  /* 0x0000000000027941 */ /* 0x000fea0003800200 */
.L_x_976:
        /* <DEDUP_REMOVED lines=62> */
.L_x_974:
[----:B------:R-:W-:Y:S05]  /*3ec10*/  BSYNC.RECONVERGENT B1 ;  /* 0x0000000000017941 */ /* 0x000fea0003800200 */
.L_x_973:
        /* <DEDUP_REMOVED lines=22> */
.L_x_980:
        /* <DEDUP_REMOVED lines=12> */
.L_x_982:
[----:B------:R-:W-:Y:S05]  /*3ee40*/  BSYNC.RECONVERGENT B2 ;  /* 0x0000000000027941 */ /* 0x000fea0003800200 */
.L_x_981:
        /* <DEDUP_REMOVED lines=62> */
.L_x_979:
[----:B------:R-:W-:Y:S05]  /*3f230*/  BSYNC.RECONVERGENT B1 ;  /* 0x0000000000017941 */ /* 0x000fea0003800200 */
.L_x_978:
        /* <DEDUP_REMOVED lines=27> */
.L_x_985:
        /* <DEDUP_REMOVED lines=12> */
.L_x_987:
[----:B------:R-:W-:Y:S05]  /*3f4b0*/  BSYNC.RECONVERGENT B2 ;  /* 0x0000000000027941 */ /* 0x000fea0003800200 */
.L_x_986:
        /* <DEDUP_REMOVED lines=62> */
.L_x_984:
[----:B------:R-:W-:Y:S05]  /*3f8a0*/  BSYNC.RECONVERGENT B1 ;  /* 0x0000000000017941 */ /* 0x000fea0003800200 */
.L_x_983:
[----:B------:R-:W-:Y:S01]  /*3f8b0*/  I2FP.F32.U32 R7, R9 ;  /* 0x0000000900077245 */ /* 0x000fe20000201000 */
[----:B------:R-:W-:Y:S01]  /*3f8c0*/  BSSY.RECONVERGENT B1, `(.L_x_988) ;  /* 0x0000061000017945 */ /* 0x000fe20003800200 */
[----:B------:R-:W-:Y:S01]  /*3f8d0*/  SHF.L.U32 R10, R117, 0x10, RZ ;  /* 0x00000010750a7819 */ /* 0x000fe200000006ff */
[----:B------:R-:W-:Y:S01]  /*3f8e0*/  IMAD.MOV.U32 R9, RZ, RZ, R16 ;  /* 0x000000ffff097224 */ /* 0x000fe200078e0010 */
[----:B------:R-:W-:Y:S01]  /*3f8f0*/  LOP3.LUT R22, R22, 0xfffffffb, RZ, 0xc0, !PT ;  /* 0xfffffffb16167812 */ /* 0x000fe200078ec0ff */
[----:B------:R-:W-:Y:S01]  /*3f900*/  FFMA.FTZ R7, R7, R178, 1.1641532182693481445e-10 ;  /* 0x2f00000007077423 */ /* 0x000fe200000100b2 */
[----:B0-----:R-:W-:Y:S01]  /*3f910*/  PRMT R41, R117, 0x7632, R41 ;  /* 0x0000763275297816 */ /* 0x001fe20000000029 */
        /* <DEDUP_REMOVED lines=16> */
.L_x_990:
        /* <DEDUP_REMOVED lines=12> */
.L_x_992:
[----:B------:R-:W-:Y:S05]  /*3fae0*/  BSYNC.RECONVERGENT B2 ;  /* 0x0000000000027941 */ /* 0x000fea0003800200 */
.L_x_991:
        /* <DEDUP_REMOVED lines=62> */
.L_x_989:
[----:B------:R-:W-:Y:S05]  /*3fed0*/  BSYNC.RECONVERGENT B1 ;  /* 0x0000000000017941 */ /* 0x000fea0003800200 */
.L_x_988:
[----:B------:R-:W-:Y:S01]  /*3fee0*/  I2FP.F32.U32 R6, R9 ;  /* 0x0000000900067245 */ /* 0x000fe20000201000 */
[----:B------:R-:W-:Y:S01]  /*3fef0*/  @P1 IMAD.U32 R40, R49, 0x10000, RZ ;  /* 0x0001000031281824 */ /* 0x000fe200078e00ff */
[----:B------:R-:W-:Y:S01]  /*3ff00*/  BSSY.RECONVERGENT B1, `(.L_x_993) ;  /* 0x0000062000017945 */ /* 0x000fe20003800200 */
[----:B------:R-:W-:Y:S02]  /*3ff10*/  IMAD.MOV.U32 R9, RZ, RZ, R16 ;  /* 0x000000ffff097224 */ /* 0x000fe400078e0010 */
[----:B------:R-:W-:-:S05]  /*3ff20*/  FFMA.FTZ R6, R6, R178, 1.1641532182693481445e-10 ;  /* 0x2f00000006067423 */ /* 0x000fca00000100b2 */
[----:B------:R-:W-:Y:S02]  /*3ff30*/  FSETP.GTU.FTZ.AND P2, PT, R6, R177, PT ;  /* 0x000000b10600720b */ /* 0x000fe40003f5c000 */
[----:B------:R-:W-:-:S05]  /*3ff40*/  SHF.L.U32 R6, R53, 0x10, RZ ;  /* 0x0000001035067819 */ /* 0x000fca00000006ff */
[----:B------:R-:W-:-:S05]  /*3ff50*/  FMUL.FTZ R6, R6, R176 ;  /* 0x000000b006067220 */ /* 0x000fca0000410000 */
[----:B------:R-:W-:-:S05]  /*3ff60*/  FSEL R6, R6, RZ, !P2 ;  /* 0x000000ff06067208 */ /* 0x000fca0005000000 */
[----:B------:R-:W-:Y:S01]  /*3ff70*/  FADD.FTZ R10, R10, R6 ;  /* 0x000000060a0a7221 */ /* 0x000fe20000010000 */
[----:B------:R-:W-:-:S03]  /*3ff80*/  HFMA2 R6, -RZ, RZ, 0, 1.1920928955078125e-07 ;  /* 0x00000002ff067431 */ /* 0x000fc600000001ff */
        /* <DEDUP_REMOVED lines=14> */
.L_x_995:
        /* <DEDUP_REMOVED lines=12> */
.L_x_997:
[----:B------:R-:W-:Y:S05]  /*40130*/  BSYNC.RECONVERGENT B2 ;  /* 0x0000000000027941 */ /* 0x000fea0003800200 */
.L_x_996:
        /* <DEDUP_REMOVED lines=62> */
.L_x_994:
[----:B------:R-:W-:Y:S05]  /*40520*/  BSYNC.RECONVERGENT B1 ;  /* 0x0000000000017941 */ /* 0x000fea0003800200 */
.L_x_993:
        /* <DEDUP_REMOVED lines=22> */
.L_x_1000:
        /* <DEDUP_REMOVED lines=12> */
.L_x_1002:
[----:B------:R-:W-:Y:S05]  /*40750*/  BSYNC.RECONVERGENT B2 ;  /* 0x0000000000027941 */ /* 0x000fea0003800200 */
.L_x_1001:
        /* <DEDUP_REMOVED lines=62> */
.L_x_999:
[----:B------:R-:W-:Y:S05]  /*40b40*/  BSYNC.RECONVERGENT B1 ;  /* 0x0000000000017941 */ /* 0x000fea0003800200 */
.L_x_998:
[----:B------:R-:W-:Y:S01]  /*40b50*/  I2FP.F32.U32 R6, R9 ;  /* 0x0000000900067245 */ /* 0x000fe20000201000 */
[----:B------:R-:W-:Y:S01]  /*40b60*/  BSSY.RECONVERGENT B1, `(.L_x_1003) ;  /* 0x0000065000017945 */ /* 0x000fe20003800200 */
[----:B------:R-:W-:-:S03]  /*40b70*/  MOV R8, R16 ;  /* 0x0000001000087202 */ /* 0x000fc60000000f00 */
        /* <DEDUP_REMOVED lines=24> */
.L_x_1005:
        /* <DEDUP_REMOVED lines=12> */
.L_x_1007:
[----:B------:R-:W-:Y:S05]  /*40dc0*/  BSYNC.RECONVERGENT B2 ;  /* 0x0000000000027941 */ /* 0x000fea0003800200 */
.L_x_1006:
        /* <DEDUP_REMOVED lines=62> */
.L_x_1004:
[----:B------:R-:W-:Y:S05]  /*411b0*/  BSYNC.RECONVERGENT B1 ;  /* 0x0000000000017941 */ /* 0x000fea0003800200 */
.L_x_1003:
        /* <DEDUP_REMOVED lines=21> */
.L_x_1010:
        /* <DEDUP_REMOVED lines=12> */
.L_x_1012:
[----:B------:R-:W-:Y:S05]  /*413d0*/  BSYNC.RECONVERGENT B2 ;  /* 0x0000000000027941 */ /* 0x000fea0003800200 */
.L_x_1011:
        /* <DEDUP_REMOVED lines=62> */
.L_x_1009:
[----:B------:R-:W-:Y:S05]  /*417c0*/  BSYNC.RECONVERGENT B1 ;  /* 0x0000000000017941 */ /* 0x000fea0003800200 */
.L_x_1008:
        /* <DEDUP_REMOVED lines=25> */
.L_x_1015:
        /* <DEDUP_REMOVED lines=12> */
.L_x_1017:
[----:B------:R-:W-:Y:S05]  /*41a20*/  BSYNC.RECONVERGENT B2 ;  /* 0x0000000000027941 */ /* 0x000fea0003800200 */
.L_x_1016:
        /* <DEDUP_REMOVED lines=62> */
.L_x_1014:
[----:B------:R-:W-:Y:S05]  /*41e10*/  BSYNC.RECONVERGENT B1 ;  /* 0x0000000000017941 */ /* 0x000fea0003800200 */
.L_x_1013:
        /* <DEDUP_REMOVED lines=20> */
.L_x_1020:
        /* <DEDUP_REMOVED lines=12> */
.L_x_1022:
[----:B------:R-:W-:Y:S05]  /*42020*/  BSYNC.RECONVERGENT B2 ;  /* 0x0000000000027941 */ /* 0x000fea0003800200 */
.L_x_1021:
        /* <DEDUP_REMOVED lines=62> */
.L_x_1019:
[----:B------:R-:W-:Y:S05]  /*42410*/  BSYNC.RECONVERGENT B1 ;  /* 0x0000000000017941 */ /* 0x000fea0003800200 */
.L_x_1018:
[----:B------:R-:W-:Y:S01]  /*42420*/  I2FP.F32.U32 R6, R144 ;  /* 0x0000009000067245 */ /* 0x000fe20000201000 */
[----:B------:R-:W-:Y:S01]  /*42430*/  BSSY.RECONVERGENT B1, `(.L_x_1023) ;  /* 0x0000065000017945 */ /* 0x000fe20003800200 */
[----:B------:R-:W-:-:S03]  /*42440*/  HFMA2 R145, -RZ, RZ, 0, 1.1920928955078125e-07 ;  /* 0x00000002ff917431 */ /* 0x000fc600000001ff */
        /* <DEDUP_REMOVED lines=24> */
.L_x_1025:
        /* <DEDUP_REMOVED lines=12> */
.L_x_1027:
[----:B------:R-:W-:Y:S05]  /*42690*/  BSYNC.RECONVERGENT B2 ;  /* 0x0000000000027941 */ /* 0x000fea0003800200 */
.L_x_1026:
        /* <DEDUP_REMOVED lines=62> */
.L_x_1024:
[----:B------:R-:W-:Y:S05]  /*42a80*/  BSYNC.RECONVERGENT B1 ;  /* 0x0000000000017941 */ /* 0x000fea0003800200 */
.L_x_1023:
        /* <DEDUP_REMOVED lines=21> */
.L_x_1030:
        /* <DEDUP_REMOVED lines=12> */
.L_x_1032:
[----:B------:R-:W-:Y:S05]  /*42ca0*/  BSYNC.RECONVERGENT B2 ;  /* 0x0000000000027941 */ /* 0x000fea0003800200 */
.L_x_1031:
        /* <DEDUP_REMOVED lines=62> */
.L_x_1029:
[----:B------:R-:W-:Y:S05]  /*43090*/  BSYNC.RECONVERGENT B1 ;  /* 0x0000000000017941 */ /* 0x000fea0003800200 */
.L_x_1028:
[----:B------:R-:W-:Y:S01]  /*430a0*/  I2FP.F32.U32 R119, R119 ;  /* 0x0000007700777245 */ /* 0x000fe20000201000 */
[----:B------:R-:W-:Y:S01]  /*430b0*/  IMAD.U32 R145, R55, 0x10000, RZ ;  /* 0x0001000037917824 */ /* 0x000fe200078e00ff */
[----:B------:R-:W-:Y:S01]  /*430c0*/  BSSY.RECONVERGENT B1, `(.L_x_1033) ;  /* 0x0000063000017945 */ /* 0x000fe20003800200 */
[----:B------:R-:W-:Y:S01]  /*430d0*/  IMAD.MOV.U32 R172, RZ, RZ, 0x2 ;  /* 0x00000002ffac7424 */ /* 0x000fe200078e00ff */
[----:B------:R-:W-:Y:S01]  /*430e0*/  MOV R174, R16 ;  /* 0x0000001000ae7202 */ /* 0x000fe20000000f00 */
[----:B------:R-:W-:Y:S01]  /*430f0*/  FFMA.FTZ R119, R119, R178, 1.1641532182693481445e-10 ;  /* 0x2f00000077777423 */ /* 0x000fe200000100b2 */
[----:B------:R-:W-:-:S04]  /*43100*/  FMUL.FTZ R145, R145, R176 ;  /* 0x000000b091917220 */ /* 0x000fc80000410000 */
        /* <DEDUP_REMOVED lines=19> */
.L_x_1035:
        /* <DEDUP_REMOVED lines=12> */
.L_x_1037:
[----:B------:R-:W-:Y:S05]  /*43300*/  BSYNC.RECONVERGENT B2 ;  /* 0x0000000000027941 */ /* 0x000fea0003800200 */
.L_x_1036:
        /* <DEDUP_REMOVED lines=59> */
[----:B------:R-:W-:Y:S02]  /*436c0*/  IMAD.MOV.U32 R16, RZ, RZ, R172 ;  /* 0x000000ffff107224 */ /* 0x000fe400078e00ac */
[----:B------:R-:W-:Y:S01]  /*436d0*/  HFMA2 R172, -RZ, RZ, 0, 0 ;  /* 0x00000000ffac7431 */ /* 0x000fe200000001ff */
[----:B------:R-:W-:-:S07]  /*436e0*/  LOP3.LUT R20, R18, UR5, R173, 0x96, !PT ;  /* 0x0000000512147c12 */ /* 0x000fce000f8e96ad */
.L_x_1034:
[----:B------:R-:W-:Y:S05]  /*436f0*/  BSYNC.RECONVERGENT B1 ;  /* 0x0000000000017941 */ /* 0x000fea0003800200 */
.L_x_1033:
        /* <DEDUP_REMOVED lines=20> */
.L_x_1040:
        /* <DEDUP_REMOVED lines=15> */
.L_x_1042:
[----:B------:R-:W-:Y:S05]  /*43930*/  BSYNC.RECONVERGENT B2 ;  /* 0x0000000000027941 */ /* 0x000fea0003800200 */
.L_x_1041:
        /* <DEDUP_REMOVED lines=61> */
[----:B------:R-:W-:-:S07]  /*43d10*/  HFMA2 R18, -RZ, RZ, 0, 0 ;  /* 0x00000000ff127431 */ /* 0x000fce00000001ff */
.L_x_1039:
[----:B------:R-:W-:Y:S05]  /*43d20*/  BSYNC.RECONVERGENT B1 ;  /* 0x0000000000017941 */ /* 0x000fea0003800200 */
.L_x_1038:
        /* <DEDUP_REMOVED lines=8> */
[----:B------:R-:W-:-:S04]  /*43db0*/  IMAD.U32 R172, R172, 0x10000, RZ ;  /* 0x00010000acac7824 */ /* 0x000fc800078e00ff */
[----:B------:R-:W-:-:S05]  /*43dc0*/  FMUL.FTZ R172, R172, R176 ;  /* 0x000000b0acac7220 */ /* 0x000fca0000410000 */
[----:B------:R-:W-:-:S05]  /*43dd0*/  FSEL R172, R172, RZ, !P6 ;  /* 0x000000ffacac7208 */ /* 0x000fca0007000000 */
[----:B------:R-:W-:Y:S01]  /*43de0*/  FADD.FTZ R172, R151, R172 ;  /* 0x000000ac97ac7221 */ /* 0x000fe20000010000 */
[----:B------:R-:W-:-:S05]  /*43df0*/  @P1 PRMT R151, R51, 0x7632, R151 ;  /* 0x0000763233971816 */ /* 0x000fca0000000097 */
[----:B------:R-:W-:-:S04]  /*43e00*/  @P1 IMAD.U32 R151, R151, 0x10000, RZ ;  /* 0x0001000097971824 */ /* 0x000fc800078e00ff */
[----:B------:R-:W-:Y:S01]  /*43e10*/  @P1 FADD.FTZ R151, R172, R151 ;  /* 0x00000097ac971221 */ /* 0x000fe20000010000 */
[----:B------:R-:W-:Y:S01]  /*43e20*/  @!P1 MOV R151, R172 ;  /* 0x000000ac00979202 */ /* 0x000fe20000000f00 */
[--C-:B------:R-:W-:Y:S01]  /*43e30*/  IMAD.MOV.U32 R172, RZ, RZ, R5.reuse ;  /* 0x000000ffffac7224 */ /* 0x100fe200078e0005 */
[----:B------:R-:W-:Y:S02]  /*43e40*/  PRMT R5, R174, 0x7610, R5 ;  /* 0x00007610ae057816 */ /* 0x000fe40000000005 */
[----:B------:R-:W-:-:S04]  /*43e50*/  F2FP.BF16.F32.PACK_AB R173, RZ, R151 ;  /* 0x00000097ffad723e */ /* 0x000fc800000010ff */
[----:B------:R-:W-:Y:S01]  /*43e60*/  PRMT R119, R119, 0x5410, R173 ;  /* 0x0000541077777816 */ /* 0x000fe200000000ad */
[----:B------:R-:W-:Y:S06]  /*43e70*/  BRA `(.L_x_1043) ;  /* 0x0000003000cc7947 */ /* 0x000fec0003800000 */
.L_x_962:
[----:B------:R-:W-:Y:S01]  /*43e80*/  ISETP.NE.AND P2, PT, R18, 0x1, PT ;  /* 0x000000011200780c */ /* 0x000fe20003f45270 */
[----:B------:R-:W-:Y:S01]  /*43e90*/  BSSY.RECONVERGENT B1, `(.L_x_1044) ;  /* 0x000005a000017945 */ /* 0x000fe20003800200 */
[----:B0-----:R-:W-:Y:S01]  /*43ea0*/  IMAD.MOV.U32 R40, RZ, RZ, 0x2 ;  /* 0x00000002ff287424 */ /* 0x001fe200078e00ff */
        /* <DEDUP_REMOVED lines=13> */
.L_x_1046:
        /* <DEDUP_REMOVED lines=12> */
.L_x_1048:
[----:B------:R-:W-:Y:S05]  /*44040*/  BSYNC.RECONVERGENT B2 ;  /* 0x0000000000027941 */ /* 0x000fea0003800200 */
.L_x_1047:
        /* <DEDUP_REMOVED lines=61> */
[----:B------:R-:W-:-:S07]  /*44420*/  LOP3.LUT R20, R18, UR5, R41, 0x96, !PT ;  /* 0x0000000512147c12 */ /* 0x000fce000f8e9629 */
.L_x_1045:
[----:B------:R-:W-:Y:S05]  /*44430*/  BSYNC.RECONVERGENT B1 ;  /* 0x0000000000017941 */ /* 0x000fea0003800200 */
.L_x_1044:
        /* <DEDUP_REMOVED lines=11> */
[----:B-1----:R-:W-:-:S02]  /*444f0*/  FSETP.GTU.FTZ.AND P2, PT, R18, R178, PT ;  /* 0x000000b21200720b */ /* 0x002fc40003f5c000 */
[----:B------:R-:W-:Y:S02]  /*44500*/  @P1 SHF.L.U32 R18, R48, 0x10, RZ ;  /* 0x0000001030121819 */ /* 0x000fe400000006ff */
        /* <DEDUP_REMOVED lines=16> */
.L_x_1051:
        /* <DEDUP_REMOVED lines=12> */
.L_x_1053:
[----:B------:R-:W-:Y:S05]  /*446d0*/  BSYNC.RECONVERGENT B2 ;  /* 0x0000000000027941 */ /* 0x000fea0003800200 */
.L_x_1052:
        /* <DEDUP_REMOVED lines=62> */
.L_x_1050:
[----:B------:R-:W-:Y:S05]  /*44ac0*/  BSYNC.RECONVERGENT B1 ;  /* 0x0000000000017941 */ /* 0x000fea0003800200 */
.L_x_1049:
[----:B------:R-:W-:Y:S01]  /*44ad0*/  I2FP.F32.U32 R40, R42 ;  /* 0x0000002a00287245 */ /* 0x000fe20000201000 */
[----:B------:R-:W-:Y:S01]  /*44ae0*/  BSSY.RECONVERGENT B1, `(.L_x_1054) ;  /* 0x0000064000017945 */ /* 0x000fe20003800200 */
[----:B------:R-:W-:Y:S01]  /*44af0*/  SHF.L.U32 R39, R39, 0x10, RZ ;  /* 0x0000001027277819 */ /* 0x000fe200000006ff */
[----:B------:R-:W-:Y:S01]  /*44b00*/  IMAD.MOV.U32 R123, RZ, RZ, 0x2 ;  /* 0x00000002ff7b7424 */ /* 0x000fe200078e00ff */
[----:B------:R-:W-:Y:S01]  /*44b10*/  LOP3.LUT R22, R22, 0xfffffff7, RZ, 0xc0, !PT ;  /* 0xfffffff716167812 */ /* 0x000fe200078ec0ff */
[----:B------:R-:W-:Y:S01]  /*44b20*/  FFMA.FTZ R40, R40, R179, 1.1641532182693481445e-10 ;  /* 0x2f00000028287423 */ /* 0x000fe200000100b3 */
[----:B------:R-:W-:Y:S01]  /*44b30*/  MOV R42, R16 ;  /* 0x00000010002a7202 */ /* 0x000fe20000000f00 */
[----:B------:R-:W-:-:S03]  /*44b40*/  FMUL.FTZ R39, R39, R151 ;  /* 0x0000009727277220 */ /* 0x000fc60000410000 */
[----:B------:R-:W-:Y:S02]  /*44b50*/  FSETP.GTU.FTZ.AND P2, PT, R40, R178, PT ;  /* 0x000000b22800720b */ /* 0x000fe40003f5c000 */
[----:B------:R-:W-:Y:S02]  /*44b60*/  @P1 PRMT R40, R48, 0x7632, R40 ;  /* 0x0000763230281816 */ /* 0x000fe40000000028 */
[----:B------:R-:W-:Y:S02]  /*44b70*/  FSEL R39, R39, RZ, !P2 ;  /* 0x000000ff27277208 */ /* 0x000fe40005000000 */
[----:B------:R-:W-:Y:S01]  /*44b80*/  PLOP3.LUT P2, PT, P2, PT, PT, 0x8, 0x80 ;  /* 0x000000000080781c */ /* 0x000fe2000174e170 */
[----:B------:R-:W-:-:S04]  /*44b90*/  @P1 IMAD.U32 R40, R40, 0x10000, RZ ;  /* 0x0001000028281824 */ /* 0x000fc800078e00ff */
[----:B------:R-:W-:-:S05]  /*44ba0*/  @P1 FADD.FTZ R39, R40, R39 ;  /* 0x0000002728271221 */ /* 0x000fca0000010000 */
        /* <DEDUP_REMOVED lines=12> */
.L_x_1056:
        /* <DEDUP_REMOVED lines=12> */
.L_x_1058:
[----:B------:R-:W-:Y:S05]  /*44d30*/  BSYNC.RECONVERGENT B2 ;  /* 0x0000000000027941 */ /* 0x000fea0003800200 */
.L_x_1057:
        /* <DEDUP_REMOVED lines=62> */
.L_x_1055:
[----:B------:R-:W-:Y:S05]  /*45120*/  BSYNC.RECONVERGENT B1 ;  /* 0x0000000000017941 */ /* 0x000fea0003800200 */
.L_x_1054:
        /* <DEDUP_REMOVED lines=26> */
.L_x_1061:
        /* <DEDUP_REMOVED lines=12> */
.L_x_1063:
[----:B------:R-:W-:Y:S05]  /*45390*/  BSYNC.RECONVERGENT B2 ;  /* 0x0000000000027941 */ /* 0x000fea0003800200 */
.L_x_1062:
        /* <DEDUP_REMOVED lines=62> */
.L_x_1060:
[----:B------:R-:W-:Y:S05]  /*45780*/  BSYNC.RECONVERGENT B1 ;  /* 0x0000000000017941 */ /* 0x000fea0003800200 */
.L_x_1059:
        /* <DEDUP_REMOVED lines=26> */
.L_x_1066:
        /* <DEDUP_REMOVED lines=12> */
.L_x_1068:
[----:B------:R-:W-:Y:S05]  /*459f0*/  BSYNC.RECONVERGENT B2 ;  /* 0x0000000000027941 */ /* 0x000fea0003800200 */
.L_x_1067:
        /* <DEDUP_REMOVED lines=62> */
.L_x_1065:
[----:B------:R-:W-:Y:S05]  /*45de0*/  BSYNC.RECONVERGENT B1 ;  /* 0x0000000000017941 */ /* 0x000fea0003800200 */
.L_x_1064:
        /* <DEDUP_REMOVED lines=24> */
.L_x_1071:
        /* <DEDUP_REMOVED lines=12> */
.L_x_1073:
[----:B------:R-:W-:Y:S05]  /*46030*/  BSYNC.RECONVERGENT B2 ;  /* 0x0000000000027941 */ /* 0x000fea0003800200 */
.L_x_1072:
        /* <DEDUP_REMOVED lines=62> */
.L_x_1070:
[----:B------:R-:W-:Y:S05]  /*46420*/  BSYNC.RECONVERGENT B1 ;  /* 0x0000000000017941 */ /* 0x000fea0003800200 */
.L_x_1069:
        /* <DEDUP_REMOVED lines=24> */
.L_x_1076:
        /* <DEDUP_REMOVED lines=12> */
.L_x_1078:
[----:B------:R-:W-:Y:S05]  /*46670*/  BSYNC.RECONVERGENT B2 ;  /* 0x0000000000027941 */ /* 0x000fea0003800200 */
.L_x_1077:
        /* <DEDUP_REMOVED lines=62> */
.L_x_1075:
[----:B------:R-:W-:Y:S05]  /*46a60*/  BSYNC.RECONVERGENT B1 ;  /* 0x0000000000017941 */ /* 0x000fea0003800200 */
.L_x_1074:
        /* <DEDUP_REMOVED lines=24> */
.L_x_1081:
        /* <DEDUP_REMOVED lines=12> */
.L_x_1083:
[----:B------:R-:W-:Y:S05]  /*46cb0*/  BSYNC.RECONVERGENT B2 ;  /* 0x0000000000027941 */ /* 0x000fea0003800200 */
.L_x_1082:
        /* <DEDUP_REMOVED lines=62> */
.L_x_1080:
[----:B------:R-:W-:Y:S05]  /*470a0*/  BSYNC.RECONVERGENT B1 ;  /* 0x0000000000017941 */ /* 0x000fea0003800200 */
.L_x_1079:
        /* <DEDUP_REMOVED lines=12> */
[----:B------:R-:W-:Y:S01]  /*47170*/  @P1 FADD.FTZ R151, R172, R151 ;  /* 0x00000097ac971221 */ /* 0x000fe20000010000 */
[----:B------:R-:W-:-:S04]  /*47180*/  IMAD.MOV.U32 R172, RZ, RZ, R122 ;  /* 0x000000ffffac7224 */ /* 0x000fc800078e007a */
[----:B------:R-:W-:-:S04]  /*47190*/  F2FP.BF16.F32.PACK_AB R174, RZ, R151 ;  /* 0x00000097ffae723e */ /* 0x000fc800000010ff */
[----:B------:R-:W-:-:S07]  /*471a0*/  PRMT R119, R119, 0x5410, R174 ;  /* 0x0000541077777816 */ /* 0x000fce00000000ae */
.L_x_1043:
[----:B------:R-:W0:Y:S01]  /*471b0*/  LDC.64 R122, c[0x0][0x3a8] ;  /* 0x0000ea00ff7a7b82 */ /* 0x000e220000000a00 */
[C---:B------:R-:W-:Y:S02]  /*471c0*/  LOP3.LUT P6, RZ, R22.reuse, 0x8, RZ, 0xc0, !PT ;  /* 0x0000000816ff7812 */ /* 0x040fe400078cc0ff */
[----:B------:R-:W-:Y:S02]  /*471d0*/  LOP3.LUT P1, RZ, R22, 0x10, RZ, 0xc0, !PT ;  /* 0x0000001016ff7812 */ /* 0x000fe4000782c0ff */
[----:B------:R-:W-:Y:S01]  /*471e0*/  SEL R121, RZ, 0x100, !P6 ;  /* 0x00000100ff797807 */ /* 0x000fe20007000000 */
        /* <DEDUP_REMOVED lines=11> */
[----:B------:R-:W-:Y:S02]  /*472a0*/  LOP3.LUT R116, R121, R116, R118, 0xfe, !PT ;  /* 0x0000007479747212 */ /* 0x000fe400078efe76 */
[----:B------:R-:W-:-:S02]  /*472b0*/  SEL R118, RZ, 0x1, !P1 ;  /* 0x00000001ff767807 */ /* 0x000fc40004800000 */
[----:B------:R-:W-:Y:S02]  /*472c0*/  LOP3.LUT R117, R117, R119, RZ, 0xfc, !PT ;  /* 0x0000007775757212 */ /* 0x000fe400078efcff */
[----:B------:R-:W-:Y:S02]  /*472d0*/  LOP3.LUT R116, R116, R118, RZ, 0xfc, !PT ;  /* 0x0000007674747212 */ /* 0x000fe400078efcff */
[----:B------:R-:W0:Y:S02]  /*472e0*/  LDC.64 R118, c[0x0][0x3b0] ;  /* 0x0000ec00ff767b82 */ /* 0x000e240000000a00 */
[----:B0-----:R-:W-:-:S05]  /*472f0*/  IMAD.WIDE.U32 R118, R120, 0x8, R118 ;  /* 0x0000000878767825 */ /* 0x001fca00078e0076 */
[----:B------:R2:W-:Y:S01]  /*47300*/  STG.E.64 desc[UR8][R118.64], R116 ;  /* 0x0000007476007986 */ /* 0x0005e2000c101b08 */
[----:B------:R-:W-:Y:S05]  /*47310*/  @!P0 BRA `(.L_x_961) ;  /* 0x0000000000508947 */ /* 0x000fea0003800000 */
[----:B--2---:R-:W-:Y:S02]  /*47320*/  SHF.L.U32 R116, R6, 0x10, RZ ;  /* 0x0000001006747819 */ /* 0x004fe400000006ff */
        /* <DEDUP_REMOVED lines=19> */
.L_x_961:
[----:B------:R-:W-:Y:S05]  /*47460*/  BSYNC.RECONVERGENT B0 ;  /* 0x0000000000007941 */ /* 0x000fea0003800200 */
.L_x_960:
[----:B0123--:R-:W-:Y:S01]  /*47470*/  FADD.FTZ R116, RZ, R13 ;  /* 0x0000000dff747221 */ /* 0x00ffe20000010000 */
[C---:B------:R-:W-:Y:S01]  /*47480*/  ISETP.GE.U32.AND P0, PT, R24.reuse, 0x80, PT ;  /* 0x000000801800780c */ /* 0x040fe20003f06070 */
[----:B------:R-:W0:Y:S01]  /*47490*/  S2R R173, SR_TID.X ;  /* 0x0000000000ad7919 */ /* 0x000e220000002100 */
[----:B------:R-:W-:Y:S01]  /*474a0*/  ISETP.GT.U32.AND P1, PT, R24, 0xff, PT ;  /* 0x000000ff1800780c */ /* 0x000fe20003f24070 */
[----:B------:R-:W-:Y:S01]  /*474b0*/  FADD.FTZ R116, R38, R116 ;  /* 0x0000007426747221 */ /* 0x000fe20000010000 */
[C---:B------:R-:W-:Y:S01]  /*474c0*/  ISETP.GT.U32.AND P2, PT, R24.reuse, 0x17f, PT ;  /* 0x0000017f1800780c */ /* 0x040fe20003f44070 */
[----:B------:R-:W-:Y:S01]  /*474d0*/  BSSY.RECONVERGENT B0, `(.L_x_1084) ;  /* 0x00000cb000007945 */ /* 0x000fe20003800200 */
[C---:B------:R-:W-:Y:S01]  /*474e0*/  ISETP.GT.U32.AND P3, PT, R24.reuse, 0x1ff, PT ;  /* 0x000001ff1800780c */ /* 0x040fe20003f64070 */
[----:B------:R-:W-:Y:S01]  /*474f0*/  FADD.FTZ R116, R37, R116 ;  /* 0x0000007425747221 */ /* 0x000fe20000010000 */
[C---:B------:R-:W-:Y:S02]  /*47500*/  ISETP.GT.U32.AND P4, PT, R24.reuse, 0x27f, PT ;  /* 0x0000027f1800780c */ /* 0x040fe40003f84070 */
[C---:B------:R-:W-:Y:S01]  /*47510*/  ISETP.GT.U32.AND P5, PT, R24.reuse, 0x2ff, PT ;  /* 0x000002ff1800780c */ /* 0x040fe20003fa4070 */
[----:B------:R-:W-:Y:S01]  /*47520*/  FADD.FTZ R116, R133, R116 ;  /* 0x0000007485747221 */ /* 0x000fe20000010000 */
[----:B------:R-:W-:-:S03]  /*47530*/  ISETP.GT.U32.AND P6, PT, R24, 0x37f, PT ;  /* 0x0000037f1800780c */ /* 0x000fc60003fc4070 */
        /* <DEDUP_REMOVED lines=52> */
[----:B------:R-:W-:-:S05]  /*47880*/  @P6 FADD.FTZ R116, R151, R117 ;  /* 0x0000007597746221 */ /* 0x000fca0000010000 */
        /* <DEDUP_REMOVED lines=46> */
[----:B0-----:R-:W-:Y:S02]  /*47b70*/  LOP3.LUT P1, RZ, R173, 0x1f, RZ, 0xc0, !PT ;  /* 0x0000001fadff7812 */ /* 0x001fe4000782c0ff */
        /* <DEDUP_REMOVED lines=15> */
[----:B------:R-:W-:-:S03]  /*47c70*/  FADD.FTZ R119, R32, -R116 ;  /* 0x8000007420777221 */ /* 0x000fc60000010000 */
        /* <DEDUP_REMOVED lines=61> */
[----:B------:R-:W-:-:S05]  /*48050*/  @P6 FFMA.FTZ R117, R119, R119, R118 ;  /* 0x0000007777756223 */ /* 0x000fca0000010076 */
        /* <DEDUP_REMOVED lines=18> */
.L_x_1085:
[----:B------:R-:W-:Y:S05]  /*48180*/  BSYNC.RECONVERGENT B0 ;  /* 0x0000000000007941 */ /* 0x000fea0003800200 */
.L_x_1084:
        /* <DEDUP_REMOVED lines=15> */
.L_x_1087:
[----:B------:R-:W-:Y:S05]  /*48280*/  BSYNC.RECONVERGENT B0 ;  /* 0x0000000000007941 */ /* 0x000fea0003800200 */
.L_x_1086:
[----:B------:R-:W1:Y:S01]  /*48290*/  SHFL.DOWN PT, R122, R118, 0x2, 0x1f ;  /* 0x08401f00767a7f89 */ /* 0x000e6200000e0000 */
[----:B------:R-:W-:Y:S01]  /*482a0*/  I2FP.F32.S32 R121, R118 ;  /* 0x0000007600797245 */ /* 0x000fe20000201400 */
[----:B------:R-:W-:Y:S01]  /*482b0*/  BSSY.RECONVERGENT B0, `(.L_x_1088) ;  /* 0x0000086000007945 */ /* 0x000fe20003800200 */
[----:B------:R-:W-:Y:S01]  /*482c0*/  ISETP.NE.AND P1, PT, RZ, UR18, PT ;  /* 0x00000012ff007c0c */ /* 0x000fe2000bf25270 */
[----:B0-----:R-:W0:Y:S01]  /*482d0*/  SHFL.DOWN PT, R120, R116, 0x2, 0x1f ;  /* 0x08401f0074787f89 */ /* 0x001e2200000e0000 */
[----:B------:R-:W-:Y:S01]  /*482e0*/  ISETP.NE.AND P2, PT, R173, RZ, PT ;  /* 0x000000ffad00720c */ /* 0x000fe20003f45270 */
        /* <DEDUP_REMOVED lines=13> */
[----:B-1----:R-:W-:Y:S01]  /*483c0*/  IMAD.IADD R118, R118, 0x1, R122 ;  /* 0x0000000176767824 */ /* 0x002fe200078e027a */
[----:B------:R-:W-:-:S04]  /*483d0*/  I2FP.F32.S32 R122, R122 ;  /* 0x0000007a007a7245 */ /* 0x000fc80000201400 */
        /* <DEDUP_REMOVED lines=9> */
[----:B------:R-:W-:Y:S01]  /*48470*/  FMUL.FTZ R117, R116, R117 ;  /* 0x0000007574757220 */ /* 0x000fe20000410000 */
[----:B-1----:R-:W-:Y:S01]  /*48480*/  FMUL.FTZ R120, R118, R121 ;  /* 0x0000007976787220 */ /* 0x002fe20000410000 */
[----:B------:R-:W0:Y:S02]  /*48490*/  SHFL.DOWN PT, R116, R119, 0x1, 0x1f ;  /* 0x08201f0077747f89 */ /* 0x000e2400000e0000 */
[----:B------:R-:W-:-:S03]  /*484a0*/  FMUL.FTZ R117, R117, R122 ;  /* 0x0000007a75757220 */ /* 0x000fc60000410000 */
[----:B------:R-:W-:Y:S01]  /*484b0*/  SHFL.IDX PT, R120, R120, RZ, 0x1f ;  /* 0x00001fff78787589 */ /* 0x000fe200000e0000 */
[----:B0-----:R-:W-:-:S04]  /*484c0*/  FADD.FTZ R116, R119, R116 ;  /* 0x0000007477747221 */ /* 0x001fc80000010000 */
[----:B------:R-:W-:Y:S02]  /*484d0*/  FFMA.FTZ R116, R118, R117, R116 ;  /* 0x0000007576747223 */ /* 0x000fe40000010074 */
[----:B------:R-:W0:Y:S04]  /*484e0*/  LDC R117, c[0x0][0x448] ;  /* 0x00011200ff757b82 */ /* 0x000e280000000800 */
[----:B------:R-:W0:Y:S02]  /*484f0*/  SHFL.IDX PT, R116, R116, RZ, 0x1f ;  /* 0x00001fff74747589 */ /* 0x000e2400000e0000 */
[----:B0-----:R-:W-:Y:S01]  /*48500*/  FFMA.FTZ R116, R116, UR19, R117 ;  /* 0x0000001374747c23 */ /* 0x001fe20008010075 */
[----:B------:R-:W-:-:S05]  /*48510*/  FMUL.FTZ R117, R120, R120 ;  /* 0x0000007878757220 */ /* 0x000fca0000410000 */
[----:B------:R-:W-:-:S05]  /*48520*/  FSEL R117, R117, RZ, P1 ;  /* 0x000000ff75757208 */ /* 0x000fca0000800000 */
[----:B------:R-:W-:-:S04]  /*48530*/  FADD.FTZ R116, R116, R117 ;  /* 0x0000007574747221 */ /* 0x000fc80000010000 */
[----:B------:R0:W1:Y:S02]  /*48540*/  MUFU.RSQ R118, R116 ;  /* 0x0000007400767308 */ /* 0x0000640000001400 */
[----:B0-----:R-:W0:Y:S01]  /*48550*/  @!P2 LDC.64 R116, c[0x0][0x3c0] ;  /* 0x0000f000ff74ab82 */ /* 0x001e220000000a00 */
[----:B-1----:R-:W-:Y:S02]  /*48560*/  R2UR UR5, R118 ;  /* 0x00000000760572ca */ /* 0x002fe400000e0000 */
[----:B------:R-:W-:-:S05]  /*48570*/  MOV R118, UR4 ;  /* 0x0000000400767c02 */ /* 0x000fca0008000f00 */
[----:B0-----:R-:W-:Y:S02]  /*48580*/  @!P2 IMAD.WIDE R116, R118, 0x4, R116 ;  /* 0x000000047674a825 */ /* 0x001fe400078e0274 */
[----:B------:R-:W0:Y:S03]  /*48590*/  @!P2 LDC.64 R118, c[0x0][0x3c8] ;  /* 0x0000f200ff76ab82 */ /* 0x000e260000000a00 */
[----:B------:R1:W-:Y:S02]  /*485a0*/  @!P2 STG.E desc[UR8][R116.64], R120 ;  /* 0x000000787400a986 */ /* 0x0003e4000c101908 */
[----:B-1----:R-:W-:Y:S01]  /*485b0*/  IMAD.U32 R116, RZ, RZ, UR4 ;  /* 0x00000004ff747e24 */ /* 0x002fe2000f8e00ff */
[----:B------:R-:W-:-:S04]  /*485c0*/  FSEL R120, R120, RZ, !P1 ;  /* 0x000000ff78787208 */ /* 0x000fc80004800000 */
[----:B------:R-:W-:Y:S01]  /*485d0*/  R2UR UR6, R120 ;  /* 0x00000000780672ca */ /* 0x000fe200000e0000 */
[----:B0-----:R-:W-:-:S04]  /*485e0*/  @!P2 IMAD.WIDE R118, R116, 0x4, R118 ;  /* 0x000000047476a825 */ /* 0x001fc800078e0276 */
[----:B------:R-:W-:-:S05]  /*485f0*/  IMAD.U32 R116, RZ, RZ, UR5 ;  /* 0x00000005ff747e24 */ /* 0x000fca000f8e00ff */
[----:B------:R0:W-:Y:S01]  /*48600*/  @!P2 STG.E desc[UR8][R118.64], R116 ;  /* 0x000000747600a986 */ /* 0x0001e2000c101908 */
[----:B------:R-:W-:Y:S05]  /*48610*/  @!P0 BRA `(.L_x_1089) ;  /* 0x00000004003c8947 */ /* 0x000fea0003800000 */
[----:B------:R-:W-:Y:S01]  /*48620*/  FADD.FTZ R123, R135, -UR6 ;  /* 0x80000006877b7e21 */ /* 0x000fe20008010000 */
[----:B0-----:R-:W-:Y:S01]  /*48630*/  SHF.L.U32 R116, R211, 0x10, RZ ;  /* 0x00000010d3747819 */ /* 0x001fe200000006ff */
[----:B------:R-:W-:Y:S01]  /*48640*/  IMAD.U32 R119, R95, 0x10000, RZ ;  /* 0x000100005f777824 */ /* 0x000fe200078e00ff */
[----:B------:R-:W-:Y:S01]  /*48650*/  SHF.L.U32 R118, R71, 0x10, RZ ;  /* 0x0000001047767819 */ /* 0x000fe200000006ff */
[----:B------:R-:W-:Y:S01]  /*48660*/  FMUL.FTZ R123, R123, UR5 ;  /* 0x000000057b7b7c20 */ /* 0x000fe20008410000 */
[----:B------:R-:W-:Y:S02]  /*48670*/  IMAD.U32 R117, R207, 0x10000, RZ ;  /* 0x00010000cf757824 */ /* 0x000fe400078e00ff */
[----:B------:R-:W-:Y:S01]  /*48680*/  FADD.FTZ R179, R146, -UR6 ;  /* 0x8000000692b37e21 */ /* 0x000fe20008010000 */
[----:B------:R-:W-:Y:S02]  /*48690*/  IMAD.U32 R120, R227, 0x10000, RZ ;  /* 0x00010000e3787824 */ /* 0x000fe400078e00ff */
[C---:B------:R-:W-:Y:S01]  /*486a0*/  FFMA.FTZ R116, R123.reuse, R116, R119 ;  /* 0x000000747b747223 */ /* 0x040fe20000010077 */
[----:B------:R-:W-:Y:S01]  /*486b0*/  FFMA.FTZ R123, R123, R117, R118 ;  /* 0x000000757b7b7223 */ /* 0x000fe20000010076 */
[----:B------:R-:W-:Y:S01]  /*486c0*/  FMUL.FTZ R179, R179, UR5 ;  /* 0x00000005b3b37c20 */ /* 0x000fe20008410000 */
[----:B------:R-:W-:Y:S01]  /*486d0*/  IMAD.U32 R119, R226, 0x10000, RZ ;  /* 0x00010000e2777824 */ /* 0x000fe200078e00ff */
[----:B------:R-:W-:Y:S01]  /*486e0*/  SHF.L.U32 R117, R228, 0x10, RZ ;  /* 0x00000010e4757819 */ /* 0x000fe200000006ff */
[----:B------:R-:W-:-:S02]  /*486f0*/  IMAD.U32 R118, R229, 0x10000, RZ ;  /* 0x00010000e5767824 */ /* 0x000fc400078e00ff */
[----:B------:R-:W-:Y:S01]  /*48700*/  FADD.FTZ R122, R132, -UR6 ;  /* 0x80000006847a7e21 */ /* 0x000fe20008010000 */
[C---:B------:R-:W-:Y:S01]  /*48710*/  FFMA.FTZ R119, R179.reuse, R119, R120 ;  /* 0x00000077b3777223 */ /* 0x040fe20000010078 */
[----:B------:R-:W-:Y:S01]  /*48720*/  SHF.L.U32 R120, R94, 0x10, RZ ;  /* 0x000000105e787819 */ /* 0x000fe200000006ff */
[----:B------:R-:W-:Y:S01]  /*48730*/  FFMA.FTZ R179, R179, R117, R118 ;  /* 0x00000075b3b37223 */ /* 0x000fe20000010076 */
[----:B------:R-:W-:Y:S01]  /*48740*/  FMUL.FTZ R122, R122, UR5 ;  /* 0x000000057a7a7c20 */ /* 0x000fe20008410000 */
[----:B------:R-:W-:Y:S02]  /*48750*/  IMAD.U32 R121, R210, 0x10000, RZ ;  /* 0x00010000d2797824 */ /* 0x000fe400078e00ff */
[----:B------:R-:W-:Y:S01]  /*48760*/  FADD.FTZ R178, R134, -UR6 ;  /* 0x8000000686b27e21 */ /* 0x000fe20008010000 */
[----:B------:R-:W-:Y:S02]  /*48770*/  IMAD.U32 R117, R206, 0x10000, RZ ;  /* 0x00010000ce757824 */ /* 0x000fe400078e00ff */
[----:B------:R-:W-:Y:S01]  /*48780*/  FADD.FTZ R176, R37, -UR6 ;  /* 0x8000000625b07e21 */ /* 0x000fe20008010000 */
[----:B------:R-:W-:-:S02]  /*48790*/  IMAD.U32 R118, R70, 0x10000, RZ ;  /* 0x0001000046767824 */ /* 0x000fc400078e00ff */
[----:B------:R-:W-:Y:S01]  /*487a0*/  FFMA.FTZ R121, R122, R121, R120 ;  /* 0x000000797a797223 */ /* 0x000fe20000010078 */
[----:B------:R-:W-:Y:S01]  /*487b0*/  FMUL.FTZ R178, R178, UR5 ;  /* 0x00000005b2b27c20 */ /* 0x000fe20008410000 */
[----:B------:R-:W-:Y:S02]  /*487c0*/  IMAD.U32 R174, R223, 0x10000, RZ ;  /* 0x00010000dfae7824 */ /* 0x000fe400078e00ff */
[----:B------:R-:W-:Y:S01]  /*487d0*/  FFMA.FTZ R122, R122, R117, R118 ;  /* 0x000000757a7a7223 */ /* 0x000fe20000010076 */
[----:B------:R-:W-:Y:S01]  /*487e0*/  SHF.L.U32 R118, R222, 0x10, RZ ;  /* 0x00000010de767819 */ /* 0x000fe200000006ff */
[----:B------:R-:W-:Y:S01]  /*487f0*/  IMAD.U32 R117, R224, 0x10000, RZ ;  /* 0x00010000e0757824 */ /* 0x000fe200078e00ff */
[----:B------:R-:W-:Y:S01]  /*48800*/  SHF.L.U32 R120, R225, 0x10, RZ ;  /* 0x00000010e1787819 */ /* 0x000fe200000006ff */
[----:B------:R-:W-:Y:S01]  /*48810*/  FMUL.FTZ R176, R176, UR5 ;  /* 0x00000005b0b07c20 */ /* 0x000fe20008410000 */
[----:B------:R-:W-:Y:S02]  /*48820*/  IMAD.U32 R175, R93, 0x10000, RZ ;  /* 0x000100005daf7824 */ /* 0x000fe400078e00ff */
[----:B------:R-:W-:Y:S01]  /*48830*/  FFMA.FTZ R118, R178, R118, R174 ;  /* 0x00000076b2767223 */ /* 0x000fe200000100ae */
[----:B------:R-:W-:-:S02]  /*48840*/  IMAD.U32 R174, R69, 0x10000, RZ ;  /* 0x0001000045ae7824 */ /* 0x000fc400078e00ff */
[----:B------:R-:W-:Y:S01]  /*48850*/  FFMA.FTZ R178, R178, R117, R120 ;  /* 0x00000075b2b27223 */ /* 0x000fe20000010078 */
[----:B------:R-:W-:Y:S01]  /*48860*/  IMAD.U32 R120, R209, 0x10000, RZ ;  /* 0x00010000d1787824 */ /* 0x000fe200078e00ff */
[----:B------:R-:W-:Y:S01]  /*48870*/  SHF.L.U32 R117, R205, 0x10, RZ ;  /* 0x00000010cd757819 */ /* 0x000fe200000006ff */
[----:B------:R-:W-:Y:S01]  /*48880*/  FADD.FTZ R177, R133, -UR6 ;  /* 0x8000000685b17e21 */ /* 0x000fe20008010000 */
[----:B------:R-:W-:Y:S01]  /*48890*/  F2FP.BF16.F32.PACK_AB R119, R119, R116 ;  /* 0x000000747777723e */ /* 0x000fe200000010ff */
[C---:B------:R-:W-:Y:S01]  /*488a0*/  FFMA.FTZ R120, R176.reuse, R120, R175 ;  /* 0x00000078b0787223 */ /* 0x040fe200000100af */
[----:B------:R-:W-:Y:S02]  /*488b0*/  IMAD.U32 R175, R221, 0x10000, RZ ;  /* 0x00010000ddaf7824 */ /* 0x000fe400078e00ff */
[----:B------:R-:W-:Y:S01]  /*488c0*/  FFMA.FTZ R176, R176, R117, R174 ;  /* 0x00000075b0b07223 */ /* 0x000fe200000100ae */
[----:B------:R-:W-:Y:S01]  /*488d0*/  SHF.L.U32 R174, R219, 0x10, RZ ;  /* 0x00000010dbae7819 */ /* 0x000fe200000006ff */
[----:B------:R-:W-:Y:S01]  /*488e0*/  FMUL.FTZ R177, R177, UR5 ;  /* 0x00000005b1b17c20 */ /* 0x000fe20008410000 */
[----:B------:R-:W-:Y:S01]  /*488f0*/  IMAD.U32 R117, R218, 0x10000, RZ ;  /* 0x00010000da757824 */ /* 0x000fe200078e00ff */
[----:B------:R-:W-:-:S02]  /*48900*/  SHF.L.U32 R116, R208, 0x10, RZ ;  /* 0x00000010d0747819 */ /* 0x000fc400000006ff */
[----:B------:R-:W-:Y:S01]  /*48910*/  SHF.L.U32 R249, R68, 0x10, RZ ;  /* 0x0000001044f97819 */ /* 0x000fe200000006ff */
[----:B------:R-:W-:Y:S01]  /*48920*/  FFMA.FTZ R117, R177, R117, R174 ;  /* 0x00000075b1757223 */ /* 0x000fe200000100ae */
[----:B------:R-:W-:Y:S01]  /*48930*/  IMAD.U32 R174, R220, 0x10000, RZ ;  /* 0x00010000dcae7824 */ /* 0x000fe200078e00ff */
[----:B------:R-:W-:Y:S01]  /*48940*/  F2FP.BF16.F32.PACK_AB R118, R118, R121 ;  /* 0x000000797676723e */ /* 0x000fe200000010ff */
[----:B------:R-:W-:Y:S01]  /*48950*/  IMAD.U32 R121, R215, 0x10000, RZ ;  /* 0x00010000d7797824 */ /* 0x000fe200078e00ff */
[----:B------:R-:W-:Y:S01]  /*48960*/  F2FP.BF16.F32.PACK_AB R123, R179, R123 ;  /* 0x0000007bb37b723e */ /* 0x000fe200000010ff */
[----:B------:R-:W-:Y:S01]  /*48970*/  FFMA.FTZ R177, R177, R174, R175 ;  /* 0x000000aeb1b17223 */ /* 0x000fe200000100af */
[----:B------:R-:W-:Y:S01]  /*48980*/  FADD.FTZ R174, R13, -UR6 ;  /* 0x800000060dae7e21 */ /* 0x000fe20008010000 */
[----:B------:R-:W-:Y:S01]  /*48990*/  IMAD.U32 R175, R92, 0x10000, RZ ;  /* 0x000100005caf7824 */ /* 0x000fe200078e00ff */
[----:B------:R-:W-:Y:S01]  /*489a0*/  F2FP.BF16.F32.PACK_AB R117, R117, R120 ;  /* 0x000000787575723e */ /* 0x000fe200000010ff */
[----:B------:R-:W-:-:S02]  /*489b0*/  IMAD.U32 R120, R214, 0x10000, RZ ;  /* 0x00010000d6787824 */ /* 0x000fc400078e00ff */
[----:B------:R-:W-:Y:S01]  /*489c0*/  FMUL.FTZ R174, R174, UR5 ;  /* 0x00000005aeae7c20 */ /* 0x000fe20008410000 */
[----:B------:R-:W-:-:S03]  /*489d0*/  F2FP.BF16.F32.PACK_AB R122, R178, R122 ;  /* 0x0000007ab27a723e */ /* 0x000fc600000010ff */
[----:B------:R-:W-:Y:S01]  /*489e0*/  FFMA.FTZ R116, R174, R116, R175 ;  /* 0x00000074ae747223 */ /* 0x000fe200000100af */
[----:B------:R-:W-:-:S04]  /*489f0*/  IMAD.U32 R175, R204, 0x10000, RZ ;  /* 0x00010000ccaf7824 */ /* 0x000fc800078e00ff */
[----:B------:R-:W-:Y:S01]  /*48a00*/  FFMA.FTZ R174, R174, R175, R249 ;  /* 0x000000afaeae7223 */ /* 0x000fe200000100f9 */
[----:B------:R-:W-:Y:S01]  /*48a10*/  FADD.FTZ R175, R38, -UR6 ;  /* 0x8000000626af7e21 */ /* 0x000fe20008010000 */
[----:B------:R-:W-:-:S03]  /*48a20*/  IMAD.U32 R249, R217, 0x10000, RZ ;  /* 0x00010000d9f97824 */ /* 0x000fc600078e00ff */
[----:B------:R-:W-:-:S04]  /*48a30*/  FMUL.FTZ R175, R175, UR5 ;  /* 0x00000005afaf7c20 */ /* 0x000fc80008410000 */
        /* <DEDUP_REMOVED lines=13> */
.L_x_1089:
[----:B------:R-:W-:Y:S05]  /*48b10*/  BSYNC.RECONVERGENT B0 ;  /* 0x0000000000007941 */ /* 0x000fea0003800200 */
.L_x_1088:
[----:B------:R-:W-:Y:S01]  /*48b20*/  LOP3.LUT P0, RZ, R22, 0x800, RZ, 0xc0, !PT ;  /* 0x0000080016ff7812 */ /* 0x000fe2000780c0ff */
[----:B------:R-:W-:-:S12]  /*48b30*/  BSSY.RECONVERGENT B0, `(.L_x_1090) ;  /* 0x0000051000007945 */ /* 0x000fd80003800200 */
[----:B------:R-:W-:Y:S05]  /*48b40*/  @!P0 BRA `(.L_x_1091) ;  /* 0x00000004003c8947 */ /* 0x000fea0003800000 */
[----:B-1----:R-:W-:Y:S01]  /*48b50*/  FADD.FTZ R123, R137, -UR6 ;  /* 0x80000006897b7e21 */ /* 0x002fe20008010000 */
        /* <DEDUP_REMOVED lines=78> */
.L_x_1091:
[----:B------:R-:W-:Y:S05]  /*49040*/  BSYNC.RECONVERGENT B0 ;  /* 0x0000000000007941 */ /* 0x000fea0003800200 */
.L_x_1090:
[----:B------:R-:W-:Y:S01]  /*49050*/  LOP3.LUT P0, RZ, R22, 0x200, RZ, 0xc0, !PT ;  /* 0x0000020016ff7812 */ /* 0x000fe2000780c0ff */
[----:B------:R-:W-:-:S12]  /*49060*/  BSSY.RECONVERGENT B0, `(.L_x_1092) ;  /* 0x000005e000007945 */ /* 0x000fd80003800200 */
[----:B------:R-:W-:Y:S05]  /*49070*/  @!P0 BRA `(.L_x_1093) ;  /* 0x0000000400708947 */ /* 0x000fea0003800000 */
[----:B------:R-:W3:Y:S01]  /*49080*/  LDL R175, [R1+0x24] ;  /* 0x0000240001af7983 */ /* 0x000ee20000100800 */
[----:B-12---:R-:W-:-:S03]  /*49090*/  FADD.FTZ R123, R139, -UR6 ;  /* 0x800000068b7b7e21 */ /* 0x006fc60008010000 */
[----:B------:R-:W2:Y:S04]  /*490a0*/  LDL R120, [R1+0x28] ;  /* 0x0000280001787983 */ /* 0x000ea80000100800 */
[----:B------:R-:W4:Y:S04]  /*490b0*/  LDL R122, [R1+0x2c] ;  /* 0x00002c00017a7983 */ /* 0x000f280000100800 */
[----:B------:R-:W5:Y:S01]  /*490c0*/  LDL R121, [R1+0x30] ;  /* 0x0000300001797983 */ /* 0x000f620000100800 */
[----:B0-----:R-:W-:Y:S01]  /*490d0*/  SHF.L.U32 R116, R195, 0x10, RZ ;  /* 0x00000010c3747819 */ /* 0x001fe200000006ff */
[----:B------:R-:W-:Y:S01]  /*490e0*/  FMUL.FTZ R123, R123, UR5 ;  /* 0x000000057b7b7c20 */ /* 0x000fe20008410000 */
[----:B------:R-:W-:Y:S01]  /*490f0*/  IMAD.U32 R119, R103, 0x10000, RZ ;  /* 0x0001000067777824 */ /* 0x000fe200078e00ff */
[----:B------:R-:W5:Y:S03]  /*49100*/  LDL R177, [R1+0x14] ;  /* 0x0000140001b17983 */ /* 0x000f660000100800 */
[----:B------:R-:W-:Y:S01]  /*49110*/  FFMA.FTZ R116, R123, R116, R119 ;  /* 0x000000747b747223 */ /* 0x000fe20000010077 */
[----:B------:R-:W5:Y:S01]  /*49120*/  LDL R174, [R1+0x18] ;  /* 0x0000180001ae7983 */ /* 0x000f620000100800 */
[----:B------:R-:W-:Y:S01]  /*49130*/  SHF.L.U32 R118, R79, 0x10, RZ ;  /* 0x000000104f767819 */ /* 0x000fe200000006ff */
[----:B------:R-:W-:-:S02]  /*49140*/  IMAD.U32 R117, R191, 0x10000, RZ ;  /* 0x00010000bf757824 */ /* 0x000fc400078e00ff */
[----:B------:R-:W-:Y:S01]  /*49150*/  FADD.FTZ R179, R148, -UR6 ;  /* 0x8000000694b37e21 */ /* 0x000fe20008010000 */
[----:B------:R-:W5:Y:S01]  /*49160*/  LDL R176, [R1+0x1c] ;  /* 0x00001c0001b07983 */ /* 0x000f620000100800 */
[----:B------:R-:W-:Y:S02]  /*49170*/  FFMA.FTZ R123, R123, R117, R118 ;  /* 0x000000757b7b7223 */ /* 0x000fe40000010076 */
[----:B------:R-:W-:Y:S01]  /*49180*/  FMUL.FTZ R179, R179, UR5 ;  /* 0x00000005b3b37c20 */ /* 0x000fe20008410000 */
[----:B------:R-:W5:Y:S04]  /*49190*/  LDL R250, [R1+0x8] ;  /* 0x0000080001fa7983 */ /* 0x000f680000100800 */
[----:B------:R-:W5:Y:S04]  /*491a0*/  LDL R252, [R1+0x4] ;  /* 0x0000040001fc7983 */ /* 0x000f680000100800 */
[----:B------:R-:W5:Y:S04]  /*491b0*/  LDL R251, [R1+0xc] ;  /* 0x00000c0001fb7983 */ /* 0x000f680000100800 */
[----:B------:R-:W5:Y:S01]  /*491c0*/  LDL R249, [R1+0x10] ;  /* 0x0000100001f97983 */ /* 0x000f620000100800 */
[----:B---3--:R-:W-:-:S03]  /*491d0*/  IMAD.U32 R119, R175, 0x10000, RZ ;  /* 0x00010000af777824 */ /* 0x008fc600078e00ff */
[----:B------:R-:W3:Y:S01]  /*491e0*/  LDL R175, [R1+0x20] ;  /* 0x0000200001af7983 */ /* 0x000ee20000100800 */
[----:B--2---:R-:W-:Y:S01]  /*491f0*/  IMAD.U32 R120, R120, 0x10000, RZ ;  /* 0x0001000078787824 */ /* 0x004fe200078e00ff */
[----:B----4-:R-:W-:Y:S01]  /*49200*/  SHF.L.U32 R117, R122, 0x10, RZ ;  /* 0x000000107a757819 */ /* 0x010fe200000006ff */
[----:B------:R-:W-:Y:S02]  /*49210*/  FADD.FTZ R122, R128, -UR6 ;  /* 0x80000006807a7e21 */ /* 0x000fe40008010000 */
[----:B------:R-:W-:Y:S01]  /*49220*/  FFMA.FTZ R119, R179, R119, R120 ;  /* 0x00000077b3777223 */ /* 0x000fe20000010078 */
[----:B-----5:R-:W-:Y:S01]  /*49230*/  IMAD.U32 R118, R121, 0x10000, RZ ;  /* 0x0001000079767824 */ /* 0x020fe200078e00ff */
[----:B------:R-:W-:Y:S01]  /*49240*/  SHF.L.U32 R120, R102, 0x10, RZ ;  /* 0x0000001066787819 */ /* 0x000fe200000006ff */
[----:B------:R-:W-:Y:S01]  /*49250*/  FMUL.FTZ R122, R122, UR5 ;  /* 0x000000057a7a7c20 */ /* 0x000fe20008410000 */
[----:B------:R-:W-:Y:S02]  /*49260*/  IMAD.U32 R121, R194, 0x10000, RZ ;  /* 0x00010000c2797824 */ /* 0x000fe400078e00ff */
[----:B------:R-:W-:Y:S01]  /*49270*/  FFMA.FTZ R179, R179, R117, R118 ;  /* 0x00000075b3b37223 */ /* 0x000fe20000010076 */
[----:B------:R-:W-:-:S02]  /*49280*/  IMAD.U32 R117, R190, 0x10000, RZ ;  /* 0x00010000be757824 */ /* 0x000fc400078e00ff */
[----:B------:R-:W-:Y:S02]  /*49290*/  IMAD.U32 R118, R78, 0x10000, RZ ;  /* 0x000100004e767824 */ /* 0x000fe400078e00ff */
[----:B------:R-:W-:Y:S01]  /*492a0*/  FADD.FTZ R178, R138, -UR6 ;  /* 0x800000068ab27e21 */ /* 0x000fe20008010000 */
[C---:B------:R-:W-:Y:S01]  /*492b0*/  FFMA.FTZ R121, R122.reuse, R121, R120 ;  /* 0x000000797a797223 */ /* 0x040fe20000010078 */
[----:B------:R-:W-:Y:S01]  /*492c0*/  FFMA.FTZ R122, R122, R117, R118 ;  /* 0x000000757a7a7223 */ /* 0x000fe20000010076 */
[----:B------:R-:W-:Y:S01]  /*492d0*/  SHF.L.U32 R118, R177, 0x10, RZ ;  /* 0x00000010b1767819 */ /* 0x000fe200000006ff */
[----:B------:R-:W-:Y:S01]  /*492e0*/  FMUL.FTZ R178, R178, UR5 ;  /* 0x00000005b2b27c20 */ /* 0x000fe20008410000 */
[----:B------:R-:W-:Y:S02]  /*492f0*/  IMAD.U32 R174, R174, 0x10000, RZ ;  /* 0x00010000aeae7824 */ /* 0x000fe400078e00ff */
[----:B------:R-:W-:Y:S02]  /*49300*/  IMAD.U32 R117, R176, 0x10000, RZ ;  /* 0x00010000b0757824 */ /* 0x000fe400078e00ff */
[----:B------:R-:W-:Y:S01]  /*49310*/  FADD.FTZ R176, R33, -UR6 ;  /* 0x8000000621b07e21 */ /* 0x000fe20008010000 */
[----:B------:R-:W-:Y:S01]  /*49320*/  FFMA.FTZ R118, R178, R118, R174 ;  /* 0x00000076b2767223 */ /* 0x000fe200000100ae */
[----:B------:R-:W-:-:S02]  /*49330*/  IMAD.U32 R174, R77, 0x10000, RZ ;  /* 0x000100004dae7824 */ /* 0x000fc400078e00ff */
[----:B------:R-:W-:Y:S01]  /*49340*/  FMUL.FTZ R176, R176, UR5 ;  /* 0x00000005b0b07c20 */ /* 0x000fe20008410000 */
[----:B---3--:R-:W-:Y:S01]  /*49350*/  SHF.L.U32 R120, R175, 0x10, RZ ;  /* 0x00000010af787819 */ /* 0x008fe200000006ff */
[----:B------:R-:W-:-:S04]  /*49360*/  IMAD.U32 R175, R101, 0x10000, RZ ;  /* 0x0001000065af7824 */ /* 0x000fc800078e00ff */
[----:B------:R-:W-:Y:S01]  /*49370*/  FFMA.FTZ R178, R178, R117, R120 ;  /* 0x00000075b2b27223 */ /* 0x000fe20000010078 */
[----:B------:R-:W-:Y:S01]  /*49380*/  IMAD.U32 R120, R193, 0x10000, RZ ;  /* 0x00010000c1787824 */ /* 0x000fe200078e00ff */
[----:B------:R-:W-:-:S03]  /*49390*/  SHF.L.U32 R117, R189, 0x10, RZ ;  /* 0x00000010bd757819 */ /* 0x000fc600000006ff */
[C---:B------:R-:W-:Y:S02]  /*493a0*/  FFMA.FTZ R120, R176.reuse, R120, R175 ;  /* 0x00000078b0787223 */ /* 0x040fe400000100af */
[----:B------:R-:W-:Y:S01]  /*493b0*/  FFMA.FTZ R176, R176, R117, R174 ;  /* 0x00000075b0b07223 */ /* 0x000fe200000100ae */
[----:B------:R-:W-:Y:S02]  /*493c0*/  SHF.L.U32 R174, R250, 0x10, RZ ;  /* 0x00000010faae7819 */ /* 0x000fe400000006ff */
[----:B------:R-:W2:Y:S01]  /*493d0*/  LDL R250, [R1] ;  /* 0x0000000001fa7983 */ /* 0x000ea20000100800 */
[----:B------:R-:W-:Y:S01]  /*493e0*/  FADD.FTZ R177, R129, -UR6 ;  /* 0x8000000681b17e21 */ /* 0x000fe20008010000 */
[----:B------:R-:W-:-:S03]  /*493f0*/  IMAD.U32 R117, R252, 0x10000, RZ ;  /* 0x00010000fc757824 */ /* 0x000fc600078e00ff */
[----:B------:R-:W-:Y:S01]  /*49400*/  FMUL.FTZ R177, R177, UR5 ;  /* 0x00000005b1b17c20 */ /* 0x000fe20008410000 */
[----:B------:R-:W-:-:S03]  /*49410*/  IMAD.U32 R175, R249, 0x10000, RZ ;  /* 0x00010000f9af7824 */ /* 0x000fc600078e00ff */
[----:B------:R-:W-:Y:S01]  /*49420*/  FFMA.FTZ R117, R177, R117, R174 ;  /* 0x00000075b1757223 */ /* 0x000fe200000100ae */
[----:B------:R-:W-:Y:S01]  /*49430*/  IMAD.U32 R174, R251, 0x10000, RZ ;  /* 0x00010000fbae7824 */ /* 0x000fe200078e00ff */
[----:B------:R-:W-:-:S03]  /*49440*/  F2FP.BF16.F32.PACK_AB R119, R119, R116 ;  /* 0x000000747777723e */ /* 0x000fc600000010ff */
[----:B------:R-:W-:Y:S01]  /*49450*/  FFMA.FTZ R177, R177, R174, R175 ;  /* 0x000000aeb1b17223 */ /* 0x000fe200000100af */
[----:B------:R-:W-:Y:S01]  /*49460*/  FADD.FTZ R174, R3, -UR6 ;  /* 0x8000000603ae7e21 */ /* 0x000fe20008010000 */
[----:B------:R-:W-:Y:S01]  /*49470*/  SHF.L.U32 R116, R192, 0x10, RZ ;  /* 0x00000010c0747819 */ /* 0x000fe200000006ff */
[----:B------:R-:W-:Y:S02]  /*49480*/  IMAD.U32 R175, R100, 0x10000, RZ ;  /* 0x0001000064af7824 */ /* 0x000fe400078e00ff */
[----:B------:R-:W-:Y:S01]  /*49490*/  FMUL.FTZ R174, R174, UR5 ;  /* 0x00000005aeae7c20 */ /* 0x000fe20008410000 */
[----:B------:R-:W-:-:S03]  /*494a0*/  SHF.L.U32 R249, R76, 0x10, RZ ;  /* 0x000000104cf97819 */ /* 0x000fc600000006ff */
[----:B------:R-:W-:Y:S01]  /*494b0*/  FFMA.FTZ R116, R174, R116, R175 ;  /* 0x00000074ae747223 */ /* 0x000fe200000100af */
[----:B------:R-:W-:-:S04]  /*494c0*/  IMAD.U32 R175, R188, 0x10000, RZ ;  /* 0x00010000bcaf7824 */ /* 0x000fc800078e00ff */
[----:B------:R-:W-:Y:S01]  /*494d0*/  FFMA.FTZ R174, R174, R175, R249 ;  /* 0x000000afaeae7223 */ /* 0x000fe200000100f9 */
[----:B------:R-:W-:Y:S01]  /*494e0*/  FADD.FTZ R175, R34, -UR6 ;  /* 0x8000000622af7e21 */ /* 0x000fe20008010000 */
[----:B------:R-:W-:Y:S01]  /*494f0*/  F2FP.BF16.F32.PACK_AB R118, R118, R121 ;  /* 0x000000797676723e */ /* 0x000fe200000010ff */
[----:B------:R-:W-:Y:S01]  /*49500*/  IMAD.U32 R121, R247, 0x10000, RZ ;  /* 0x00010000f7797824 */ /* 0x000fe200078e00ff */
[----:B------:R-:W-:Y:S01]  /*49510*/  F2FP.BF16.F32.PACK_AB R117, R117, R120 ;  /* 0x000000787575723e */ /* 0x000fe200000010ff */
[----:B------:R-:W-:Y:S01]  /*49520*/  FMUL.FTZ R175, R175, UR5 ;  /* 0x00000005afaf7c20 */ /* 0x000fe20008410000 */
[----:B------:R-:W-:-:S04]  /*49530*/  IMAD.U32 R120, R246, 0x10000, RZ ;  /* 0x00010000f6787824 */ /* 0x000fc800078e00ff */
[----:B------:R-:W-:Y:S01]  /*49540*/  FFMA.FTZ R120, R175, R120, R121 ;  /* 0x00000078af787223 */ /* 0x000fe20000010079 */
[----:B------:R-:W-:-:S04]  /*49550*/  SHF.L.U32 R121, R248, 0x10, RZ ;  /* 0x00000010f8797819 */ /* 0x000fc800000006ff */
[----:B------:R-:W-:Y:S02]  /*49560*/  F2FP.BF16.F32.PACK_AB R116, R120, R116 ;  /* 0x000000747874723e */ /* 0x000fe400000010ff */
[----:B------:R-:W-:Y:S02]  /*49570*/  F2FP.BF16.F32.PACK_AB R123, R179, R123 ;  /* 0x0000007bb37b723e */ /* 0x000fe400000010ff */
[----:B------:R-:W-:Y:S01]  /*49580*/  F2FP.BF16.F32.PACK_AB R122, R178, R122 ;  /* 0x0000007ab27a723e */ /* 0x000fe200000010ff */
[----:B--2---:R-:W-:-:S04]  /*49590*/  IMAD.U32 R249, R250, 0x10000, RZ ;  /* 0x00010000faf97824 */ /* 0x004fc800078e00ff */
        /* <DEDUP_REMOVED lines=10> */
.L_x_1093:
[----:B------:R-:W-:Y:S05]  /*49640*/  BSYNC.RECONVERGENT B0 ;  /* 0x0000000000007941 */ /* 0x000fea0003800200 */
.L_x_1092:
[----:B------:R-:W-:Y:S01]  /*49650*/  LOP3.LUT P0, RZ, R22, 0x100, RZ, 0xc0, !PT ;  /* 0x0000010016ff7812 */ /* 0x000fe2000780c0ff */
[----:B------:R-:W-:-:S12]  /*49660*/  BSSY.RECONVERGENT B0, `(.L_x_1094) ;  /* 0x0000061000007945 */ /* 0x000fd80003800200 */
[----:B------:R-:W-:Y:S05]  /*49670*/  @!P0 BRA `(.L_x_1095) ;  /* 0x00000004007c8947 */ /* 0x000fea0003800000 */
[----:B------:R-:W4:Y:S01]  /*49680*/  LDL R175, [R1+0x64] ;  /* 0x0000640001af7983 */ /* 0x000f220000100800 */
[----:B-123--:R-:W-:-:S03]  /*49690*/  FADD.FTZ R123, R141, -UR6 ;  /* 0x800000068d7b7e21 */ /* 0x00efc60008010000 */
[----:B------:R-:W2:Y:S04]  /*496a0*/  LDL R120, [R1+0x68] ;  /* 0x0000680001787983 */ /* 0x000ea80000100800 */
[----:B------:R-:W3:Y:S04]  /*496b0*/  LDL R122, [R1+0x6c] ;  /* 0x00006c00017a7983 */ /* 0x000ee80000100800 */
        /* <DEDUP_REMOVED lines=17> */
[----:B----4-:R-:W-:-:S03]  /*497d0*/  IMAD.U32 R119, R175, 0x10000, RZ ;  /* 0x00010000af777824 */ /* 0x010fc600078e00ff */
[----:B------:R-:W4:Y:S01]  /*497e0*/  LDL R175, [R1+0x60] ;  /* 0x0000600001af7983 */ /* 0x000f220000100800 */
[----:B--2---:R-:W-:Y:S01]  /*497f0*/  IMAD.U32 R120, R120, 0x10000, RZ ;  /* 0x0001000078787824 */ /* 0x004fe200078e00ff */
[----:B---3--:R-:W-:Y:S01]  /*49800*/  SHF.L.U32 R117, R122, 0x10, RZ ;  /* 0x000000107a757819 */ /* 0x008fe200000006ff */
        /* <DEDUP_REMOVED lines=20> */
[----:B------:R-:W-:-:S04]  /*49950*/  FADD.FTZ R177, R127, -UR6 ;  /* 0x800000067fb17e21 */ /* 0x000fc80008010000 */
[----:B------:R-:W-:Y:S01]  /*49960*/  FMUL.FTZ R177, R177, UR5 ;  /* 0x00000005b1b17c20 */ /* 0x000fe20008410000 */
[----:B------:R-:W-:Y:S02]  /*49970*/  F2FP.BF16.F32.PACK_AB R119, R119, R116 ;  /* 0x000000747777723e */ /* 0x000fe400000010ff */
[----:B------:R-:W-:Y:S02]  /*49980*/  SHF.L.U32 R116, R184, 0x10, RZ ;  /* 0x00000010b8747819 */ /* 0x000fe400000006ff */
[----:B----4-:R-:W-:Y:S01]  /*49990*/  SHF.L.U32 R120, R175, 0x10, RZ ;  /* 0x00000010af787819 */ /* 0x010fe200000006ff */
[----:B------:R-:W-:-:S04]  /*499a0*/  IMAD.U32 R175, R105, 0x10000, RZ ;  /* 0x0001000069af7824 */ /* 0x000fc800078e00ff */
[----:B------:R-:W-:Y:S01]  /*499b0*/  FFMA.FTZ R178, R178, R117, R120 ;  /* 0x00000075b2b27223 */ /* 0x000fe20000010078 */
[----:B------:R-:W-:Y:S01]  /*499c0*/  IMAD.U32 R120, R185, 0x10000, RZ ;  /* 0x00010000b9787824 */ /* 0x000fe200078e00ff */
[----:B------:R-:W-:-:S03]  /*499d0*/  SHF.L.U32 R117, R181, 0x10, RZ ;  /* 0x00000010b5757819 */ /* 0x000fc600000006ff */
[C---:B------:R-:W-:Y:S02]  /*499e0*/  FFMA.FTZ R120, R176.reuse, R120, R175 ;  /* 0x00000078b0787223 */ /* 0x040fe400000100af */
[----:B------:R-:W-:Y:S01]  /*499f0*/  FFMA.FTZ R176, R176, R117, R174 ;  /* 0x00000075b0b07223 */ /* 0x000fe200000100ae */
[----:B------:R-:W-:Y:S01]  /*49a00*/  SHF.L.U32 R174, R251, 0x10, RZ ;  /* 0x00000010fbae7819 */ /* 0x000fe200000006ff */
[----:B------:R-:W-:Y:S01]  /*49a10*/  IMAD.U32 R117, R252, 0x10000, RZ ;  /* 0x00010000fc757824 */ /* 0x000fe200078e00ff */
[----:B------:R-:W2:Y:S01]  /*49a20*/  LDL R251, [R1+0x3c] ;  /* 0x00003c0001fb7983 */ /* 0x000ea20000100800 */
[----:B------:R-:W-:Y:S02]  /*49a30*/  IMAD.U32 R175, R249, 0x10000, RZ ;  /* 0x00010000f9af7824 */ /* 0x000fe400078e00ff */
[C---:B------:R-:W-:Y:S01]  /*49a40*/  FFMA.FTZ R117, R177.reuse, R117, R174 ;  /* 0x00000075b1757223 */ /* 0x040fe200000100ae */
[----:B------:R-:W-:Y:S01]  /*49a50*/  IMAD.U32 R174, R250, 0x10000, RZ ;  /* 0x00010000faae7824 */ /* 0x000fe200078e00ff */
[----:B------:R-:W-:Y:S01]  /*49a60*/  SHF.L.U32 R249, R80, 0x10, RZ ;  /* 0x0000001050f97819 */ /* 0x000fe200000006ff */
[----:B------:R-:W3:Y:S02]  /*49a70*/  LDL R252, [R1+0x38] ;  /* 0x0000380001fc7983 */ /* 0x000ee40000100800 */
[----:B------:R-:W-:Y:S01]  /*49a80*/  FFMA.FTZ R177, R177, R174, R175 ;  /* 0x000000aeb1b17223 */ /* 0x000fe200000100af */
[----:B------:R-:W-:Y:S01]  /*49a90*/  FADD.FTZ R174, R2, -UR6 ;  /* 0x8000000602ae7e21 */ /* 0x000fe20008010000 */
[----:B------:R-:W-:Y:S01]  /*49aa0*/  IMAD.U32 R175, R104, 0x10000, RZ ;  /* 0x0001000068af7824 */ /* 0x000fe200078e00ff */
[----:B------:R-:W4:Y:S02]  /*49ab0*/  LDL R250, [R1+0x40] ;  /* 0x0000400001fa7983 */ /* 0x000f240000100800 */
[----:B------:R-:W-:-:S04]  /*49ac0*/  FMUL.FTZ R174, R174, UR5 ;  /* 0x00000005aeae7c20 */ /* 0x000fc80008410000 */
[----:B------:R-:W-:Y:S01]  /*49ad0*/  FFMA.FTZ R116, R174, R116, R175 ;  /* 0x00000074ae747223 */ /* 0x000fe200000100af */
[----:B------:R-:W-:-:S04]  /*49ae0*/  IMAD.U32 R175, R180, 0x10000, RZ ;  /* 0x00010000b4af7824 */ /* 0x000fc800078e00ff */
[----:B------:R-:W-:Y:S02]  /*49af0*/  FFMA.FTZ R174, R174, R175, R249 ;  /* 0x000000afaeae7223 */ /* 0x000fe400000100f9 */
[----:B------:R-:W5:Y:S01]  /*49b00*/  LDL R249, [R1+0x34] ;  /* 0x0000340001f97983 */ /* 0x000f620000100800 */
[----:B------:R-:W-:Y:S01]  /*49b10*/  FADD.FTZ R175, R32, -UR6 ;  /* 0x8000000620af7e21 */ /* 0x000fe20008010000 */
[----:B------:R-:W-:Y:S02]  /*49b20*/  F2FP.BF16.F32.PACK_AB R118, R118, R121 ;  /* 0x000000797676723e */ /* 0x000fe400000010ff */
[----:B------:R-:W-:Y:S01]  /*49b30*/  F2FP.BF16.F32.PACK_AB R117, R117, R120 ;  /* 0x000000787575723e */ /* 0x000fe200000010ff */
[----:B------:R-:W-:Y:S01]  /*49b40*/  FMUL.FTZ R175, R175, UR5 ;  /* 0x00000005afaf7c20 */ /* 0x000fe20008410000 */
[----:B------:R-:W-:Y:S02]  /*49b50*/  F2FP.BF16.F32.PACK_AB R123, R179, R123 ;  /* 0x0000007bb37b723e */ /* 0x000fe400000010ff */
[----:B------:R-:W-:Y:S01]  /*49b60*/  F2FP.BF16.F32.PACK_AB R122, R178, R122 ;  /* 0x0000007ab27a723e */ /* 0x000fe200000010ff */
[----:B---3--:R-:W-:-:S02]  /*49b70*/  IMAD.U32 R121, R252, 0x10000, RZ ;  /* 0x00010000fc797824 */ /* 0x008fc400078e00ff */
[----:B-----5:R-:W-:Y:S02]  /*49b80*/  IMAD.U32 R120, R249, 0x10000, RZ ;  /* 0x00010000f9787824 */ /* 0x020fe400078e00ff */
[----:B----4-:R-:W-:Y:S02]  /*49b90*/  IMAD.U32 R249, R250, 0x10000, RZ ;  /* 0x00010000faf97824 */ /* 0x010fe400078e00ff */
[----:B------:R-:W-:Y:S01]  /*49ba0*/  FFMA.FTZ R120, R175, R120, R121 ;  /* 0x00000078af787223 */ /* 0x000fe20000010079 */
[----:B--2---:R-:W-:-:S04]  /*49bb0*/  SHF.L.U32 R121, R251, 0x10, RZ ;  /* 0x00000010fb797819 */ /* 0x004fc800000006ff */
        /* <DEDUP_REMOVED lines=11> */
.L_x_1095:
[----:B------:R-:W-:Y:S05]  /*49c70*/  BSYNC.RECONVERGENT B0 ;  /* 0x0000000000007941 */ /* 0x000fea0003800200 */
.L_x_1094:
[----:B------:R-:W-:Y:S01]  /*49c80*/  LOP3.LUT P0, RZ, R22, 0x80, RZ, 0xc0, !PT ;  /* 0x0000008016ff7812 */ /* 0x000fe2000780c0ff */
[----:B------:R-:W-:-:S12]  /*49c90*/  BSSY.RECONVERGENT B0, `(.L_x_1096) ;  /* 0x0000061000007945 */ /* 0x000fd80003800200 */
[----:B------:R-:W-:Y:S05]  /*49ca0*/  @!P0 BRA `(.L_x_1097) ;  /* 0x00000004007c8947 */ /* 0x000fea0003800000 */
[----:B------:R-:W5:Y:S01]  /*49cb0*/  LDL R175, [R1+0xa4] ;  /* 0x0000a40001af7983 */ /* 0x000f620000100800 */
[----:B-1234-:R-:W-:-:S03]  /*49cc0*/  FADD.FTZ R123, R143, -UR6 ;  /* 0x800000068f7b7e21 */ /* 0x01efc60008010000 */
[----:B------:R-:W2:Y:S04]  /*49cd0*/  LDL R120, [R1+0xa8] ;  /* 0x0000a80001787983 */ /* 0x000ea80000100800 */
[----:B------:R-:W3:Y:S04]  /*49ce0*/  LDL R122, [R1+0xac] ;  /* 0x0000ac00017a7983 */ /* 0x000ee80000100800 */
[----:B------:R-:W4:Y:S01]  /*49cf0*/  LDL R121, [R1+0xb0] ;  /* 0x0000b00001797983 */ /* 0x000f220000100800 */
[----:B0-----:R-:W-:Y:S01]  /*49d00*/  SHF.L.U32 R116, R171, 0x10, RZ ;  /* 0x00000010ab747819 */ /* 0x001fe200000006ff */
[----:B------:R-:W-:Y:S01]  /*49d10*/  FMUL.FTZ R123, R123, UR5 ;  /* 0x000000057b7b7c20 */ /* 0x000fe20008410000 */
[----:B------:R-:W-:Y:S01]  /*49d20*/  IMAD.U32 R119, R111, 0x10000, RZ ;  /* 0x000100006f777824 */ /* 0x000fe200078e00ff */
[----:B------:R-:W4:Y:S03]  /*49d30*/  LDL R177, [R1+0x94] ;  /* 0x0000940001b17983 */ /* 0x000f260000100800 */
[----:B------:R-:W-:Y:S01]  /*49d40*/  FFMA.FTZ R116, R123, R116, R119 ;  /* 0x000000747b747223 */ /* 0x000fe20000010077 */
[----:B------:R-:W4:Y:S01]  /*49d50*/  LDL R174, [R1+0x98] ;  /* 0x0000980001ae7983 */ /* 0x000f220000100800 */
[----:B------:R-:W-:Y:S01]  /*49d60*/  SHF.L.U32 R118, R87, 0x10, RZ ;  /* 0x0000001057767819 */ /* 0x000fe200000006ff */
[----:B------:R-:W-:-:S02]  /*49d70*/  IMAD.U32 R117, R167, 0x10000, RZ ;  /* 0x00010000a7757824 */ /* 0x000fc400078e00ff */
[----:B------:R-:W-:Y:S01]  /*49d80*/  FADD.FTZ R179, R150, -UR6 ;  /* 0x8000000696b37e21 */ /* 0x000fe20008010000 */
[----:B------:R-:W4:Y:S01]  /*49d90*/  LDL R176, [R1+0x9c] ;  /* 0x00009c0001b07983 */ /* 0x000f220000100800 */
[----:B------:R-:W-:Y:S02]  /*49da0*/  FFMA.FTZ R123, R123, R117, R118 ;  /* 0x000000757b7b7223 */ /* 0x000fe40000010076 */
[----:B------:R-:W-:Y:S01]  /*49db0*/  FMUL.FTZ R179, R179, UR5 ;  /* 0x00000005b3b37c20 */ /* 0x000fe20008410000 */
[----:B------:R-:W4:Y:S04]  /*49dc0*/  LDL R251, [R1+0x88] ;  /* 0x0000880001fb7983 */ /* 0x000f280000100800 */
[----:B------:R-:W4:Y:S04]  /*49dd0*/  LDL R252, [R1+0x84] ;  /* 0x0000840001fc7983 */ /* 0x000f280000100800 */
[----:B------:R-:W4:Y:S04]  /*49de0*/  LDL R250, [R1+0x8c] ;  /* 0x00008c0001fa7983 */ /* 0x000f280000100800 */
[----:B------:R-:W4:Y:S01]  /*49df0*/  LDL R249, [R1+0x90] ;  /* 0x0000900001f97983 */ /* 0x000f220000100800 */
[----:B-----5:R-:W-:-:S03]  /*49e00*/  IMAD.U32 R119, R175, 0x10000, RZ ;  /* 0x00010000af777824 */ /* 0x020fc600078e00ff */
[----:B------:R-:W5:Y:S01]  /*49e10*/  LDL R175, [R1+0xa0] ;  /* 0x0000a00001af7983 */ /* 0x000f620000100800 */
[----:B--2---:R-:W-:Y:S01]  /*49e20*/  IMAD.U32 R120, R120, 0x10000, RZ ;  /* 0x0001000078787824 */ /* 0x004fe200078e00ff */
[----:B---3--:R-:W-:Y:S01]  /*49e30*/  SHF.L.U32 R117, R122, 0x10, RZ ;  /* 0x000000107a757819 */ /* 0x008fe200000006ff */
[----:B------:R-:W-:Y:S02]  /*49e40*/  FADD.FTZ R122, R124, -UR6 ;  /* 0x800000067c7a7e21 */ /* 0x000fe40008010000 */
[----:B------:R-:W-:Y:S01]  /*49e50*/  FFMA.FTZ R119, R179, R119, R120 ;  /* 0x00000077b3777223 */ /* 0x000fe20000010078 */
[----:B----4-:R-:W-:Y:S01]  /*49e60*/  IMAD.U32 R118, R121, 0x10000, RZ ;  /* 0x0001000079767824 */ /* 0x010fe200078e00ff */
        /* <DEDUP_REMOVED lines=21> */
[----:B-----5:R-:W-:Y:S01]  /*49fc0*/  SHF.L.U32 R120, R175, 0x10, RZ ;  /* 0x00000010af787819 */ /* 0x020fe200000006ff */
        /* <DEDUP_REMOVED lines=45> */
.L_x_1097:
[----:B------:R-:W-:Y:S05]  /*4a2a0*/  BSYNC.RECONVERGENT B0 ;  /* 0x0000000000007941 */ /* 0x000fea0003800200 */
.L_x_1096:
[----:B------:R-:W-:Y:S01]  /*4a2b0*/  LOP3.LUT P0, RZ, R22, 0x40, RZ, 0xc0, !PT ;  /* 0x0000004016ff7812 */ /* 0x000fe2000780c0ff */
[----:B------:R-:W-:-:S12]  /*4a2c0*/  BSSY.RECONVERGENT B0, `(.L_x_1098) ;  /* 0x0000061000007945 */ /* 0x000fd80003800200 */
[----:B------:R-:W-:Y:S05]  /*4a2d0*/  @!P0 BRA `(.L_x_1099) ;  /* 0x00000004007c8947 */ /* 0x000fea0003800000 */
[----:B------:R-:W5:Y:S01]  /*4a2e0*/  LDL R175, [R1+0xe4] ;  /* 0x0000e40001af7983 */ /* 0x000f620000100800 */
[----:B01234-:R-:W-:-:S03]  /*4a2f0*/  FADD.FTZ R123, R46, -UR6 ;  /* 0x800000062e7b7e21 */ /* 0x01ffc60008010000 */
[----:B------:R-:W2:Y:S04]  /*4a300*/  LDL R120, [R1+0xe8] ;  /* 0x0000e80001787983 */ /* 0x000ea80000100800 */
[----:B------:R-:W3:Y:S04]  /*4a310*/  LDL R122, [R1+0xec] ;  /* 0x0000ec00017a7983 */ /* 0x000ee80000100800 */
[----:B------:R-:W4:Y:S01]  /*4a320*/  LDL R121, [R1+0xf0] ;  /* 0x0000f00001797983 */ /* 0x000f220000100800 */
[----:B------:R-:W-:Y:S01]  /*4a330*/  SHF.L.U32 R116, R163, 0x10, RZ ;  /* 0x00000010a3747819 */ /* 0x000fe200000006ff */
        /* <DEDUP_REMOVED lines=89> */
.L_x_1099:
[----:B------:R-:W-:Y:S05]  /*4a8d0*/  BSYNC.RECONVERGENT B0 ;  /* 0x0000000000007941 */ /* 0x000fea0003800200 */
.L_x_1098:
[----:B------:R-:W-:Y:S01]  /*4a8e0*/  LOP3.LUT P0, RZ, R22, 0x20, RZ, 0xc0, !PT ;  /* 0x0000002016ff7812 */ /* 0x000fe2000780c0ff */
[----:B------:R-:W-:-:S12]  /*4a8f0*/  BSSY.RECONVERGENT B0, `(.L_x_1100) ;  /* 0x0000060000007945 */ /* 0x000fd80003800200 */
[----:B------:R-:W-:Y:S05]  /*4a900*/  @!P0 BRA `(.L_x_1101) ;  /* 0x0000000400788947 */ /* 0x000fea0003800000 */
[----:B01234-:R-:W2:Y:S04]  /*4a910*/  LDL R122, [R1+0xf4] ;  /* 0x0000f400017a7983 */ /* 0x01fea80000100800 */
[----:B------:R-:W3:Y:S04]  /*4a920*/  LDL R119, [R1+0xf8] ;  /* 0x0000f80001777983 */ /* 0x000ee80000100800 */
[----:B------:R-:W4:Y:S04]  /*4a930*/  LDL R121, [R1+0xfc] ;  /* 0x0000fc0001797983 */ /* 0x000f280000100800 */
[----:B------:R-:W5:Y:S04]  /*4a940*/  LDL R175, [R1+0x100] ;  /* 0x0001000001af7983 */ /* 0x000f680000100800 */
[----:B------:R-:W5:Y:S01]  /*4a950*/  LDL R123, [R1+0x104] ;  /* 0x00010400017b7983 */ /* 0x000f620000100800 */
[----:B------:R-:W-:Y:S01]  /*4a960*/  FADD.FTZ R177, R26, -UR6 ;  /* 0x800000061ab17e21 */ /* 0x000fe20008010000 */
[----:B------:R-:W-:Y:S01]  /*4a970*/  SHF.L.U32 R174, R152, 0x10, RZ ;  /* 0x0000001098ae7819 */ /* 0x000fe200000006ff */
[----:B------:R-:W-:Y:S01]  /*4a980*/  IMAD.U32 R118, R60, 0x10000, RZ ;  /* 0x000100003c767824 */ /* 0x000fe200078e00ff */
[----:B------:R-:W-:Y:S01]  /*4a990*/  SHF.L.U32 R117, R56, 0x10, RZ ;  /* 0x0000001038757819 */ /* 0x000fe200000006ff */
[----:B------:R-:W-:Y:S01]  /*4a9a0*/  FMUL.FTZ R177, R177, UR5 ;  /* 0x00000005b1b17c20 */ /* 0x000fe20008410000 */
[----:B------:R-:W-:-:S02]  /*4a9b0*/  IMAD.U32 R116, R64, 0x10000, RZ ;  /* 0x0001000040747824 */ /* 0x000fc400078e00ff */
[----:B------:R-:W-:Y:S01]  /*4a9c0*/  FADD.FTZ R176, R39, -UR6 ;  /* 0x8000000627b07e21 */ /* 0x000fe20008010000 */
[----:B------:R-:W5:Y:S01]  /*4a9d0*/  LDL R120, [R1+0x108] ;  /* 0x0001080001787983 */ /* 0x000f620000100800 */
[C---:B------:R-:W-:Y:S01]  /*4a9e0*/  FFMA.FTZ R174, R177.reuse, R174, R118 ;  /* 0x000000aeb1ae7223 */ /* 0x040fe20000010076 */
[----:B------:R-:W-:Y:S01]  /*4a9f0*/  FFMA.FTZ R177, R177, R116, R117 ;  /* 0x00000074b1b17223 */ /* 0x000fe20000010075 */
[----:B------:R-:W-:Y:S01]  /*4aa00*/  FMUL.FTZ R176, R176, UR5 ;  /* 0x00000005b0b07c20 */ /* 0x000fe20008410000 */
[----:B------:R-:W-:Y:S01]  /*4aa10*/  FADD.FTZ R179, R40, -UR6 ;  /* 0x8000000628b37e21 */ /* 0x000fe20008010000 */
[----:B------:R-:W5:Y:S03]  /*4aa20*/  LDL R251, [R1+0x114] ;  /* 0x0001140001fb7983 */ /* 0x000f660000100800 */
[----:B------:R-:W-:Y:S01]  /*4aa30*/  FMUL.FTZ R179, R179, UR5 ;  /* 0x00000005b3b37c20 */ /* 0x000fe20008410000 */
[----:B------:R-:W5:Y:S04]  /*4aa40*/  LDL R252, [R1+0x11c] ;  /* 0x00011c0001fc7983 */ /* 0x000f680000100800 */
[----:B------:R-:W5:Y:S01]  /*4aa50*/  LDL R250, [R1+0x120] ;  /* 0x0001200001fa7983 */ /* 0x000f620000100800 */
[----:B--2---:R-:W-:-:S03]  /*4aa60*/  IMAD.U32 R116, R122, 0x10000, RZ ;  /* 0x000100007a747824 */ /* 0x004fc600078e00ff */
[----:B------:R-:W2:Y:S01]  /*4aa70*/  LDL R122, [R1+0x10c] ;  /* 0x00010c00017a7983 */ /* 0x000ea20000100800 */
[----:B---3--:R-:W-:Y:S01]  /*4aa80*/  IMAD.U32 R119, R119, 0x10000, RZ ;  /* 0x0001000077777824 */ /* 0x008fe200078e00ff */
[----:B----4-:R-:W-:Y:S02]  /*4aa90*/  SHF.L.U32 R117, R121, 0x10, RZ ;  /* 0x0000001079757819 */ /* 0x010fe400000006ff */
[----:B------:R-:W3:Y:S01]  /*4aaa0*/  LDL R121, [R1+0x110] ;  /* 0x0001100001797983 */ /* 0x000ee20000100800 */
[----:B------:R-:W-:Y:S01]  /*4aab0*/  FFMA.FTZ R116, R176, R116, R119 ;  /* 0x00000074b0747223 */ /* 0x000fe20000010077 */
[----:B-----5:R-:W-:Y:S01]  /*4aac0*/  IMAD.U32 R118, R175, 0x10000, RZ ;  /* 0x00010000af767824 */ /* 0x020fe200078e00ff */
[----:B------:R-:W-:Y:S01]  /*4aad0*/  SHF.L.U32 R119, R61, 0x10, RZ ;  /* 0x000000103d777819 */ /* 0x000fe200000006ff */
[----:B------:R-:W-:Y:S02]  /*4aae0*/  IMAD.U32 R175, R153, 0x10000, RZ ;  /* 0x0001000099af7824 */ /* 0x000fe400078e00ff */
[----:B------:R-:W-:Y:S01]  /*4aaf0*/  FADD.FTZ R178, R42, -UR6 ;  /* 0x800000062ab27e21 */ /* 0x000fe20008010000 */
[----:B------:R-:W-:Y:S01]  /*4ab00*/  FFMA.FTZ R176, R176, R117, R118 ;  /* 0x00000075b0b07223 */ /* 0x000fe20000010076 */
[----:B------:R-:W-:-:S02]  /*4ab10*/  IMAD.U32 R117, R65, 0x10000, RZ ;  /* 0x0001000041757824 */ /* 0x000fc400078e00ff */
[----:B------:R-:W-:Y:S01]  /*4ab20*/  FFMA.FTZ R175, R179, R175, R119 ;  /* 0x000000afb3af7223 */ /* 0x000fe20000010077 */
[----:B------:R-:W-:Y:S02]  /*4ab30*/  IMAD.U32 R118, R57, 0x10000, RZ ;  /* 0x0001000039767824 */ /* 0x000fe400078e00ff */
[----:B------:R-:W-:Y:S02]  /*4ab40*/  FMUL.FTZ R178, R178, UR5 ;  /* 0x00000005b2b27c20 */ /* 0x000fe40008410000 */
[----:B------:R-:W-:Y:S01]  /*4ab50*/  FFMA.FTZ R179, R179, R117, R118 ;  /* 0x00000075b3b37223 */ /* 0x000fe20000010076 */
[----:B------:R-:W-:Y:S01]  /*4ab60*/  SHF.L.U32 R117, R123, 0x10, RZ ;  /* 0x000000107b757819 */ /* 0x000fe200000006ff */
[----:B------:R-:W-:Y:S01]  /*4ab70*/  IMAD.U32 R120, R120, 0x10000, RZ ;  /* 0x0001000078787824 */ /* 0x000fe200078e00ff */
[----:B------:R-:W4:Y:S01]  /*4ab80*/  LDL R123, [R1+0x118] ;  /* 0x00011800017b7983 */ /* 0x000f220000100800 */
[----:B------:R-:W-:Y:S02]  /*4ab90*/  FADD.FTZ R249, R41, -UR6 ;  /* 0x8000000629f97e21 */ /* 0x000fe40008010000 */
[----:B------:R-:W-:Y:S01]  /*4aba0*/  FFMA.FTZ R117, R178, R117, R120 ;  /* 0x00000075b2757223 */ /* 0x000fe20000010078 */
[----:B------:R-:W-:-:S02]  /*4abb0*/  IMAD.U32 R120, R154, 0x10000, RZ ;  /* 0x000100009a787824 */ /* 0x000fc400078e00ff */
[----:B------:R-:W-:Y:S01]  /*4abc0*/  FMUL.FTZ R249, R249, UR5 ;  /* 0x00000005f9f97c20 */ /* 0x000fe20008410000 */
[----:B--2---:R-:W-:Y:S01]  /*4abd0*/  IMAD.U32 R118, R122, 0x10000, RZ ;  /* 0x000100007a767824 */ /* 0x004fe200078e00ff */
[----:B---3--:R-:W-:Y:S01]  /*4abe0*/  SHF.L.U32 R119, R121, 0x10, RZ ;  /* 0x0000001079777819 */ /* 0x008fe200000006ff */
[----:B------:R-:W-:Y:S02]  /*4abf0*/  IMAD.U32 R121, R62, 0x10000, RZ ;  /* 0x000100003e797824 */ /* 0x000fe400078e00ff */
[----:B------:R-:W-:Y:S02]  /*4ac00*/  FADD.FTZ R122, R144, -UR6 ;  /* 0x80000006907a7e21 */ /* 0x000fe40008010000 */
[----:B------:R-:W-:Y:S01]  /*4ac10*/  FFMA.FTZ R178, R178, R118, R119 ;  /* 0x00000076b2b27223 */ /* 0x000fe20000010077 */
[----:B------:R-:W-:Y:S01]  /*4ac20*/  SHF.L.U32 R118, R66, 0x10, RZ ;  /* 0x0000001042767819 */ /* 0x000fe200000006ff */
[----:B------:R-:W-:Y:S02]  /*4ac30*/  IMAD.U32 R119, R58, 0x10000, RZ ;  /* 0x000100003a777824 */ /* 0x000fe400078e00ff */
[C---:B------:R-:W-:Y:S01]  /*4ac40*/  FFMA.FTZ R120, R249.reuse, R120, R121 ;  /* 0x00000078f9787223 */ /* 0x040fe20000010079 */
[----:B------:R-:W-:Y:S01]  /*4ac50*/  FMUL.FTZ R122, R122, UR5 ;  /* 0x000000057a7a7c20 */ /* 0x000fe20008410000 */
[----:B------:R-:W-:Y:S01]  /*4ac60*/  FFMA.FTZ R249, R249, R118, R119 ;  /* 0x00000076f9f97223 */ /* 0x000fe20000010077 */
[----:B------:R-:W-:Y:S01]  /*4ac70*/  IMAD.U32 R118, R251, 0x10000, RZ ;  /* 0x00010000fb767824 */ /* 0x000fe200078e00ff */
[----:B----4-:R-:W-:Y:S01]  /*4ac80*/  SHF.L.U32 R123, R123, 0x10, RZ ;  /* 0x000000107b7b7819 */ /* 0x010fe200000006ff */
[----:B------:R-:W-:Y:S01]  /*4ac90*/  IMAD.U32 R119, R252, 0x10000, RZ ;  /* 0x00010000fc777824 */ /* 0x000fe200078e00ff */
[----:B------:R-:W2:Y:S01]  /*4aca0*/  LDL R251, [R1+0x128] ;  /* 0x0001280001fb7983 */ /* 0x000ea20000100800 */
[----:B------:R-:W-:-:S02]  /*4acb0*/  IMAD.U32 R121, R250, 0x10000, RZ ;  /* 0x00010000fa797824 */ /* 0x000fc400078e00ff */
[C---:B------:R-:W-:Y:S01]  /*4acc0*/  FFMA.FTZ R118, R122.reuse, R118, R123 ;  /* 0x000000767a767223 */ /* 0x040fe2000001007b */
[----:B------:R-:W-:Y:S01]  /*4acd0*/  FADD.FTZ R123, R145, -UR6 ;  /* 0x80000006917b7e21 */ /* 0x000fe20008010000 */
[----:B------:R-:W-:Y:S01]  /*4ace0*/  FFMA.FTZ R122, R122, R119, R121 ;  /* 0x000000777a7a7223 */ /* 0x000fe20000010079 */
[----:B------:R-:W-:Y:S01]  /*4acf0*/  SHF.L.U32 R121, R155, 0x10, RZ ;  /* 0x000000109b797819 */ /* 0x000fe200000006ff */
[----:B------:R-:W-:Y:S02]  /*4ad00*/  IMAD.U32 R119, R63, 0x10000, RZ ;  /* 0x000100003f777824 */ /* 0x000fe400078e00ff */
[----:B------:R-:W-:Y:S01]  /*4ad10*/  FMUL.FTZ R123, R123, UR5 ;  /* 0x000000057b7b7c20 */ /* 0x000fe20008410000 */
[----:B------:R-:W-:Y:S01]  /*4ad20*/  SHF.L.U32 R250, R59, 0x10, RZ ;  /* 0x000000103bfa7819 */ /* 0x000fe200000006ff */
[----:B------:R-:W3:Y:S02]  /*4ad30*/  LDL R252, [R1+0x130] ;  /* 0x0001300001fc7983 */ /* 0x000ee40000100800 */
[----:B------:R-:W-:Y:S01]  /*4ad40*/  FFMA.FTZ R121, R123, R121, R119 ;  /* 0x000000797b797223 */ /* 0x000fe20000010077 */
[----:B------:R-:W-:-:S04]  /*4ad50*/  IMAD.U32 R119, R67, 0x10000, RZ ;  /* 0x0001000043777824 */ /* 0x000fc800078e00ff */
[----:B------:R-:W-:Y:S02]  /*4ad60*/  FFMA.FTZ R123, R123, R119, R250 ;  /* 0x000000777b7b7223 */ /* 0x000fe400000100fa */
[----:B------:R-:W4:Y:S01]  /*4ad70*/  LDL R119, [R1+0x124] ;  /* 0x0001240001777983 */ /* 0x000f220000100800 */
[----:B------:R-:W-:-:S04]  /*4ad80*/  FADD.FTZ R250, R151, -UR6 ;  /* 0x8000000697fa7e21 */ /* 0x000fc80008010000 */
[----:B------:R-:W-:Y:S01]  /*4ad90*/  FMUL.FTZ R250, R250, UR5 ;  /* 0x00000005fafa7c20 */ /* 0x000fe20008410000 */
[----:B--2---:R-:W-:Y:S02]  /*4ada0*/  IMAD.U32 R251, R251, 0x10000, RZ ;  /* 0x00010000fbfb7824 */ /* 0x004fe400078e00ff */
[----:B----4-:R-:W-:-:S04]  /*4adb0*/  IMAD.U32 R119, R119, 0x10000, RZ ;  /* 0x0001000077777824 */ /* 0x010fc800078e00ff */
[----:B------:R-:W-:Y:S02]  /*4adc0*/  FFMA.FTZ R119, R250, R119, R251 ;  /* 0x00000077fa777223 */ /* 0x000fe400000100fb */
[----:B------:R-:W2:Y:S01]  /*4add0*/  LDL R251, [R1+0x12c] ;  /* 0x00012c0001fb7983 */ /* 0x000ea20000100800 */
[----:B------:R-:W-:Y:S02]  /*4ade0*/  F2FP.BF16.F32.PACK_AB R118, R118, R120 ;  /* 0x000000787676723e */ /* 0x000fe400000010ff */
[----:B------:R-:W-:Y:S02]  /*4adf0*/  F2FP.BF16.F32.PACK_AB R119, R119, R121 ;  /* 0x000000797777723e */ /* 0x000fe400000010ff */
[----:B------:R-:W0:Y:S01]  /*4ae00*/  LDC.64 R120, c[0x0][0x428] ;  /* 0x00010a00ff787b82 */ /* 0x000e220000000a00 */
[----:B------:R-:W-:Y:S02]  /*4ae10*/  F2FP.BF16.F32.PACK_AB R117, R117, R175 ;  /* 0x000000af7575723e */ /* 0x000fe400000010ff */
[----:B------:R-:W-:-:S05]  /*4ae20*/  F2FP.BF16.F32.PACK_AB R116, R116, R174 ;  /* 0x000000ae7474723e */ /* 0x000fca00000010ff */
[----:B------:R-:W1:Y:S01]  /*4ae30*/  LDC.64 R174, c[0x0][0x430] ;  /* 0x00010c00ffae7b82 */ /* 0x000e620000000a00 */
[----:B---3--:R-:W-:Y:S01]  /*4ae40*/  IMAD.U32 R252, R252, 0x10000, RZ ;  /* 0x00010000fcfc7824 */ /* 0x008fe200078e00ff */
[----:B------:R-:W-:Y:S01]  /*4ae50*/  F2FP.BF16.F32.PACK_AB R122, R122, R249 ;  /* 0x000000f97a7a723e */ /* 0x000fe200000010ff */
[----:B0-----:R-:W-:-:S05]  /*4ae60*/  IMAD.WIDE.U32 R120, R14, 0x10, R120 ;  /* 0x000000100e787825 */ /* 0x001fca00078e0078 */
[----:B------:R0:W-:Y:S02]  /*4ae70*/  STG.E.128 desc[UR8][R120.64], R116 ;  /* 0x0000007478007986 */ /* 0x0001e4000c101d08 */
[----:B0-----:R-:W-:Y:S01]  /*4ae80*/  F2FP.BF16.F32.PACK_AB R121, R178, R179 ;  /* 0x000000b3b279723e */ /* 0x001fe200000010ff */
[----:B-1----:R-:W-:Y:S01]  /*4ae90*/  IMAD.WIDE.U32 R116, R14, 0x10, R174 ;  /* 0x000000100e747825 */ /* 0x002fe200078e00ae */
[----:B------:R-:W-:Y:S02]  /*4aea0*/  F2FP.BF16.F32.PACK_AB R120, R176, R177 ;  /* 0x000000b1b078723e */ /* 0x000fe400000010ff */
[----:B--2---:R-:W-:-:S05]  /*4aeb0*/  SHF.L.U32 R251, R251, 0x10, RZ ;  /* 0x00000010fbfb7819 */ /* 0x004fca00000006ff */
[----:B------:R-:W-:-:S05]  /*4aec0*/  FFMA.FTZ R250, R250, R251, R252 ;  /* 0x000000fbfafa7223 */ /* 0x000fca00000100fc */
[----:B------:R-:W-:-:S05]  /*4aed0*/  F2FP.BF16.F32.PACK_AB R123, R250, R123 ;  /* 0x0000007bfa7b723e */ /* 0x000fca00000010ff */
[----:B------:R0:W-:Y:S02]  /*4aee0*/  STG.E.128 desc[UR8][R116.64], R120 ;  /* 0x0000007874007986 */ /* 0x0001e4000c101d08 */
.L_x_1101:
[----:B------:R-:W-:Y:S05]  /*4aef0*/  BSYNC.RECONVERGENT B0 ;  /* 0x0000000000007941 */ /* 0x000fea0003800200 */
.L_x_1100:
[----:B------:R-:W-:Y:S02]  /*4af00*/  UIADD3 UR4, UPT, UPT, UR4, UR16, URZ ;  /* 0x0000001004047290 */ /* 0x000fe4000fffe0ff */
[----:B------:R-:W-:Y:S02]  /*4af10*/  UPLOP3.LUT UP1, UPT, UPT, UPT, UP1, 0x40, 0x4 ;  /* 0x000000000004789c */ /* 0x000fe40003f2e810 */
[----:B------:R-:W-:-:S09]  /*4af20*/  UISETP.GE.AND UP0, UPT, UR4, UR17, UPT ;  /* 0x000000110400728c */ /* 0x000fd2000bf06270 */
[----:B------:R-:W-:Y:S05]  /*4af30*/  BRA.U !UP0, `(.L_x_1102) ;  /* 0xfffffb81085c7547 */ /* 0x000fea000b83ffff */
[----:B------:R-:W-:Y:S05]  /*4af40*/  EXIT ;  /* 0x000000000000794d */ /* 0x000fea0003800000 */
.L_x_1103:
        /* <DEDUP_REMOVED lines=11> */
.L_x_27848:


//--------------------- .text._ZN10layer_norm31ln_parallel_residual_fwd_kernelINS_13Kernel_traitsI13__nv_bfloat16S2_S2_S2_fjLj7168ELj1ELj1ELj4ELj16ENS_18Kernel_traits_baseILj7168ES2_S2_S2_S2_fjLj128EEEEELb1ELb0ELb1EEEvNS_9FwdParamsE --------------------------
	.section	.text._ZN10layer_norm31ln_parallel_residual_fwd_kernelINS_13Kernel_traitsI13__nv_bfloat16S2_S2_S2_fjLj7168ELj1ELj1ELj4ELj16ENS_18Kernel_traits_baseILj7168ES2_S2_S2_S2_fjLj128EEEEELb1ELb0ELb1EEEvNS_9FwdParamsE,"ax",@progbits
	.align	128
        .global         _ZN10layer_norm31ln_parallel_residual_fwd_kernelINS_13Kernel_traitsI13__nv_bfloat16S2_S2_S2_fjLj7168ELj1ELj1ELj4ELj16ENS_18Kernel_traits_baseILj7168ES2_S2_S2_S2_fjLj128EEEEELb1ELb0ELb1EEEvNS_9FwdParamsE
        .type           _ZN10layer_norm31ln_parallel_residual_fwd_kernelINS_13Kernel_traitsI13__nv_bfloat16S2_S2_S2_fjLj7168ELj1ELj1ELj4ELj16ENS_18Kernel_traits_baseILj7168ES2_S2_S2_S2_fjLj128EEEEELb1ELb0ELb1EEEvNS_9FwdParamsE,@function
        .size           _ZN10layer_norm31ln_parallel_residual_fwd_kernelINS_13Kernel_traitsI13__nv_bfloat16S2_S2_S2_fjLj7168ELj1ELj1ELj4ELj16ENS_18Kernel_traits_baseILj7168ES2_S2_S2_S2_fjLj128EEEEELb1ELb0ELb1EEEvNS_9FwdParamsE,(.L_x_27849 - _ZN10layer_norm31ln_parallel_residual_fwd_kernelINS_13Kernel_traitsI13__nv_bfloat16S2_S2_S2_fjLj7168ELj1ELj1ELj4ELj16ENS_18Kernel_traits_baseILj7168ES2_S2_S2_S2_fjLj128EEEEELb1ELb0ELb1EEEvNS_9FwdParamsE)
        .other          _ZN10layer_norm31ln_parallel_residual_fwd_kernelINS_13Kernel_traitsI13__nv_bfloat16S2_S2_S2_fjLj7168ELj1ELj1ELj4ELj16ENS_18Kernel_traits_baseILj7168ES2_S2_S2_S2_fjLj128EEEEELb1ELb0ELb1EEEvNS_9FwdParamsE,@"STO_CUDA_ENTRY STV_DEFAULT"
_ZN10layer_norm31ln_parallel_residual_fwd_kernelINS_13Kernel_traitsI13__nv_bfloat16S2_S2_S2_fjLj7168ELj1ELj1ELj4ELj16ENS_18Kernel_traits_baseILj7168ES2_S2_S2_S2_fjLj128EEEEELb1ELb0ELb1EEEvNS_9FwdParamsE:
.text._ZN10layer_norm31ln_parallel_residual_fwd_kernelINS_13Kernel_traitsI13__nv_bfloat16S2_S2_S2_fjLj7168ELj1ELj1ELj4ELj16ENS_18Kernel_traits_baseILj7168ES2_S2_S2_S2_fjLj128EEEEELb1ELb0ELb1EEEvNS_9FwdParamsE:
[----:B------:R-:W0:Y:S01]  /*0000*/  LDC R1, c[0x0][0x37c] ;  /* 0x0000df00ff017b82 */ /* 0x000e220000000800 */
[----:B------:R-:W1:Y:S01]  /*0010*/  LDCU.U8 UR4, c[0x0][0x464] ;  /* 0x00008c80ff0477ac */ /* 0x000e620008000000 */
[----:B0-----:R-:W-:Y:S01]  /*0020*/  VIADD R1, R1, 0xffffff58 ;  /* 0xffffff5801017836 */ /* 0x001fe20000000000 */
[----:B------:R-:W0:Y:S01]  /*0030*/  LDCU.64 UR6, c[0x0][0x458] ;  /* 0x00008b00ff0677ac */ /* 0x000e220008000a00 */
[----:B------:R-:W2:Y:S01]  /*0040*/  LDCU.64 UR20, c[0x0][0x358] ;  /* 0x00006b00ff1477ac */ /* 0x000ea20008000a00 */
[----:B------:R-:W3:Y:S01]  /*0050*/  LDCU.64 UR18, c[0x0][0x450] ;  /* 0x00008a00ff1277ac */ /* 0x000ee20008000a00 */
[----:B------:R-:W4:Y:S01]  /*0060*/  LDCU.64 UR10, c[0x0][0x438] ;  /* 0x00008700ff0a77ac */ /* 0x000f220008000a00 */
[----:B-1----:R-:W-:-:S06]  /*0070*/  UISETP.NE.AND UP0, UPT, UR4, URZ, UPT ;  /* 0x000000ff0400728c */ /* 0x002fcc000bf05270 */
[----:B------:R-:W-:-:S05]  /*0080*/  PLOP3.LUT P0, PT, PT, PT, UP0, 0x80, 0x8 ;  /* 0x000000000008781c */ /* 0x000fca0003f0f008 */
[----:B0-----:R-:W-:Y:S01]  /*0090*/  @UP0 UMOV UR4, UR6 ;  /* 0x0000000600040c82 */ /* 0x001fe20008000000 */
[----:B------:R-:W-:Y:S01]  /*00a0*/  @UP0 UMOV UR5, UR7 ;  /* 0x0000000700050c82 */ /* 0x000fe20008000000 */
[----:B------:R-:W-:Y:S01]  /*00b0*/  IMAD.U32 R4, RZ, RZ, UR4 ;  /* 0x00000004ff047e24 */ /* 0x000fe2000f8e00ff */
[----:B---3--:R-:W-:Y:S01]  /*00c0*/  MOV R3, UR19 ;  /* 0x0000001300037c02 */ /* 0x008fe20008000f00 */
[----:B------:R-:W-:Y:S01]  /*00d0*/  IMAD.U32 R5, RZ, RZ, UR5 ;  /* 0x00000005ff057e24 */ /* 0x000fe2000f8e00ff */
[----:B------:R-:W0:Y:S05]  /*00e0*/  @UP0 LDCU UR8, c[0x0][0x460] ;  /* 0x00008c00ff0807ac */ /* 0x000e2a0008000800 */
[----:B--2---:R-:W2:Y:S01]  /*00f0*/  @P0 LDG.E.64 R4, desc[UR20][R4.64] ;  /* 0x0000001404040981 */ /* 0x004ea2000c1e1b00 */
[----:B------:R-:W-:-:S06]  /*0100*/  IMAD.U32 R2, RZ, RZ, UR18 ;  /* 0x00000012ff027e24 */ /* 0x000fcc000f8e00ff */
[----:B------:R-:W3:Y:S01]  /*0110*/  @P0 LDG.E.64 R2, desc[UR20][R2.64] ;  /* 0x0000001402020981 */ /* 0x000ee2000c1e1b00 */
[----:B------:R-:W1:Y:S01]  /*0120*/  S2R R176, SR_TID.X ;  /* 0x0000000000b07919 */ /* 0x000e620000002100 */
[----:B--2---:R-:W-:Y:S02]  /*0130*/  @P0 R2UR UR4, R4 ;  /* 0x00000000040402ca */ /* 0x004fe400000e0000 */
[----:B------:R-:W-:Y:S02]  /*0140*/  @P0 R2UR UR5, R5 ;  /* 0x00000000050502ca */ /* 0x000fe400000e0000 */
[----:B---3--:R-:W-:Y:S02]  /*0150*/  @P0 R2UR UR18, R2 ;  /* 0x00000000021202ca */ /* 0x008fe400000e0000 */
[----:B------:R-:W-:-:S07]  /*0160*/  @P0 R2UR UR19, R3 ;  /* 0x00000000031302ca */ /* 0x000fce00000e0000 */
[----:B0-----:R-:W-:-:S04]  /*0170*/  @UP0 UIADD3 UR6, UP1, UPT, UR4, UR8, URZ ;  /* 0x0000000804060290 */ /* 0x001fc8000ff3e0ff */
[----:B------:R-:W-:Y:S02]  /*0180*/  @UP0 UIADD3.X UR7, UPT, UPT, URZ, UR5, URZ, UP1, !UPT ;  /* 0x00000005ff070290 */ /* 0x000fe40008ffe4ff */
[----:B----4-:R-:W-:Y:S02]  /*0190*/  UISETP.NE.U32.AND UP0, UPT, UR10, URZ, UPT ;  /* 0x000000ff0a00728c */ /* 0x010fe4000bf05070 */
[----:B------:R-:W-:Y:S02]  /*01a0*/  USHF.R.U64 UR26, UR6, 0x2, UR7 ;  /* 0x00000002061a7899 */ /* 0x000fe40008001207 */
[----:B------:R-:W-:Y:S02]  /*01b0*/  UISETP.NE.AND.EX UP0, UPT, UR11, URZ, UPT, UP0 ;  /* 0x000000ff0b00728c */ /* 0x000fe4000bf05300 */
[----:B------:R-:W-:-:S07]  /*01c0*/  USHF.R.U32.HI UR23, URZ, 0x2, UR7 ;  /* 0x00000002ff177899 */ /* 0x000fce0008011607 */
[----:B-1----:R-:W-:Y:S05]  /*01d0*/  BRA.U UP0, `(.L_x_1104) ;  /* 0x0000000500747547 */ /* 0x002fea000b800000 */
        /* <DEDUP_REMOVED lines=51> */
.L_x_1105:
        /* <DEDUP_REMOVED lines=42> */
.L_x_1104:
        /* <DEDUP_REMOVED lines=41> */
.L_x_1107:
        /* <DEDUP_REMOVED lines=41> */
.L_x_1106:
[----:B------:R-:W1:Y:S08]  /*0cd0*/  S2UR UR22, SR_CTAID.X ;  /* 0x00000000001679c3 */ /* 0x000e700000002500 */
[----:B------:R-:W1:Y:S02]  /*0ce0*/  LDC R0, c[0x0][0x384] ;  /* 0x0000e100ff007b82 */ /* 0x000e640000000800 */
[----:B-1----:R-:W-:-:S13]  /*0cf0*/  ISETP.LE.AND P0, PT, R0, UR22, PT ;  /* 0x0000001600007c0c */ /* 0x002fda000bf03270 */
[----:B------:R-:W-:Y:S05]  /*0d00*/  @P0 EXIT ;  /* 0x000000000000094d */ /* 0x000fea0003800000 */
[----:B0-----:R-:W0:Y:S01]  /*0d10*/  LDC R3, c[0x0][0x360] ;  /* 0x0000d800ff037b82 */ /* 0x001e220000000800 */
[----:B------:R-:W1:Y:S01]  /*0d20*/  LDCU.64 UR4, c[0x0][0x398] ;  /* 0x00007300ff0477ac */ /* 0x000e620008000a00 */
[----:B-----5:R-:W-:Y:S02]  /*0d30*/  PRMT R47, R67, 0x7632, R47 ;  /* 0x00007632432f7816 */ /* 0x020fe4000000002f */
[----:B------:R-:W-:Y:S01]  /*0d40*/  PRMT R46, R115, 0x7632, R46 ;  /* 0x00007632732e7816 */ /* 0x000fe2000000002e */
[----:B------:R-:W-:Y:S01]  /*0d50*/  UIMAD UR9, UR26, -0x2daee0ad, URZ ;  /* 0xd2511f531a0978a4 */ /* 0x000fe2000f8e02ff */
[----:B------:R-:W-:Y:S01]  /*0d60*/  PRMT R45, R95, 0x7632, R45 ;  /* 0x000076325f2d7816 */ /* 0x000fe2000000002d */
[----:B------:R-:W-:Y:S01]  /*0d70*/  UIADD3 UR8, UPT, UPT, UR18, -0x61c88647, URZ ;  /* 0x9e3779b912087890 */ /* 0x000fe2000fffe0ff */
[----:B------:R-:W-:Y:S01]  /*0d80*/  PRMT R44, R131, 0x7632, R44 ;  /* 0x00007632832c7816 */ /* 0x000fe2000000002c */
[----:B------:R-:W-:Y:S01]  /*0d90*/  UIADD3 UR10, UPT, UPT, UR19, -0x4498517b, URZ ;  /* 0xbb67ae85130a7890 */ /* 0x000fe2000fffe0ff */
[----:B------:R-:W-:Y:S01]  /*0da0*/  PRMT R43, R66, 0x7632, R43 ;  /* 0x00007632422b7816 */ /* 0x000fe2000000002b */
[----:B------:R-:W-:Y:S01]  /*0db0*/  IMAD.U32 R5, RZ, RZ, UR9 ;  /* 0x00000009ff057e24 */ /* 0x000fe2000f8e00ff */
[----:B------:R-:W-:Y:S01]  /*0dc0*/  UIADD3 UR12, UPT, UPT, UR19, 0x76cf5d0a, URZ ;  /* 0x76cf5d0a130c7890 */ /* 0x000fe2000fffe0ff */
[----:B------:R-:W-:Y:S01]  /*0dd0*/  STL.S16 [R1+0xa4], R47 ;  /* 0x0000a42f01007387 */ /* 0x000fe20000100600 */
[----:B------:R-:W-:Y:S01]  /*0de0*/  UIADD3 UR11, UPT, UPT, UR18, 0x3c6ef372, URZ ;  /* 0x3c6ef372120b7890 */ /* 0x000fe2000fffe0ff */
[----:B------:R-:W-:Y:S01]  /*0df0*/  PRMT R42, R114, 0x7632, R42 ;  /* 0x00007632722a7816 */ /* 0x000fe2000000002a */
[----:B------:R-:W-:Y:S01]  /*0e00*/  UIADD3 UR13, UPT, UPT, UR18, -0x255992d5, URZ ;  /* 0xdaa66d2b120d7890 */ /* 0x000fe2000fffe0ff */
[----:B------:R-:W-:Y:S01]  /*0e10*/  STL.S16 [R1+0xa0], R46 ;  /* 0x0000a02e01007387 */ /* 0x000fe20000100600 */
[----:B------:R-:W-:Y:S01]  /*0e20*/  UIADD3 UR9, UPT, UPT, UR19, -0x56f99767, URZ ;  /* 0xa906689913097890 */ /* 0x000fe2000fffe0ff */
[----:B------:R-:W-:Y:S01]  /*0e30*/  PRMT R41, R94, 0x7632, R41 ;  /* 0x000076325e297816 */ /* 0x000fe20000000029 */
[----:B-1----:R-:W-:Y:S01]  /*0e40*/  UISETP.NE.U32.AND UP0, UPT, UR4, URZ, UPT ;  /* 0x000000ff0400728c */ /* 0x002fe2000bf05070 */
[----:B------:R-:W-:Y:S01]  /*0e50*/  STL.S16 [R1+0x9c], R45 ;  /* 0x00009c2d01007387 */ /* 0x000fe20000100600 */
[----:B------:R-:W-:Y:S01]  /*0e60*/  ULOP3.LUT UR4, UR6, 0x3, URZ, 0xc0, !UPT ;  /* 0x0000000306047892 */ /* 0x000fe2000f8ec0ff */
[----:B------:R-:W-:Y:S01]  /*0e70*/  PRMT R40, R130, 0x7632, R40 ;  /* 0x0000763282287816 */ /* 0x000fe20000000028 */
[----:B------:R-:W-:Y:S01]  /*0e80*/  UIMAD.WIDE.U32 UR6, UR26, -0x2daee0ad, URZ ;  /* 0xd2511f531a0678a5 */ /* 0x000fe2000f8e00ff */
[----:B0-----:R-:W-:Y:S01]  /*0e90*/  IMAD R2, R3, UR22, R176 ;  /* 0x0000001603027c24 */ /* 0x001fe2000f8e02b0 */
[----:B------:R-:W-:Y:S01]  /*0ea0*/  UISETP.NE.AND.EX UP0, UPT, UR5, URZ, UPT, UP0 ;  /* 0x000000ff0500728c */ /* 0x000fe2000bf05300 */
[----:B------:R-:W-:Y:S01]  /*0eb0*/  IMAD.U32 R3, RZ, RZ, UR23 ;  /* 0x00000017ff037e24 */ /* 0x000fe2000f8e00ff */
[----:B------:R-:W-:Y:S01]  /*0ec0*/  ULOP3.LUT UR5, UR7, UR19, URZ, 0x3c, !UPT ;  /* 0x0000001307057292 */ /* 0x000fe2000f8e3cff */
[C---:B------:R-:W-:Y:S01]  /*0ed0*/  IMAD.HI.U32 R0, R2.reuse, -0x326172a9, RZ ;  /* 0xcd9e8d5702007827 */ /* 0x040fe200078e00ff */
[----:B------:R-:W-:Y:S01]  /*0ee0*/  STL.S16 [R1+0x98], R44 ;  /* 0x0000982c01007387 */ /* 0x000fe20000100600 */
[----:B------:R-:W-:Y:S01]  /*0ef0*/  PRMT R39, R65, 0x7632, R39 ;  /* 0x0000763241277816 */ /* 0x000fe20000000027 */
[----:B------:R-:W-:Y:S01]  /*0f00*/  UIMAD.WIDE.U32 UR6, UR5, -0x326172a9, URZ ;  /* 0xcd9e8d57050678a5 */ /* 0x000fe2000f8e00ff */
[----:B------:R-:W-:Y:S01]  /*0f10*/  PRMT R38, R113, 0x7632, R38 ;  /* 0x0000763271267816 */ /* 0x000fe20000000026 */
[----:B------:R-:W-:Y:S01]  /*0f20*/  UIMAD UR5, UR5, -0x326172a9, URZ ;  /* 0xcd9e8d57050578a4 */ /* 0x000fe2000f8e02ff */
[----:B------:R-:W-:Y:S01]  /*0f30*/  LOP3.LUT R0, R3, UR18, R0, 0x96, !PT ;  /* 0x0000001203007c12 */ /* 0x000fe2000f8e9600 */
[----:B------:R-:W-:Y:S01]  /*0f40*/  IMAD R3, R2, -0x326172a9, RZ ;  /* 0xcd9e8d5702037824 */ /* 0x000fe200078e02ff */
[----:B------:R-:W-:Y:S01]  /*0f50*/  UIADD3 UR6, UPT, UPT, UR19, 0x32370b8f, URZ ;  /* 0x32370b8f13067890 */ /* 0x000fe2000fffe0ff */
[----:B------:R-:W-:Y:S01]  /*0f60*/  IMAD.U32 R6, RZ, RZ, UR7 ;  /* 0x00000007ff067e24 */ /* 0x000fe2000f8e00ff */
[----:B------:R-:W-:Y:S01]  /*0f70*/  UIADD3 UR7, UPT, UPT, UR18, 0x78dde6e4, URZ ;  /* 0x78dde6e412077890 */ /* 0x000fe2000fffe0ff */
[C---:B------:R-:W-:Y:S01]  /*0f80*/  IMAD.HI.U32 R4, R0.reuse, -0x2daee0ad, RZ ;  /* 0xd2511f5300047827 */ /* 0x040fe200078e00ff */
[----:B------:R-:W-:Y:S01]  /*0f90*/  STL.S16 [R1+0x94], R43 ;  /* 0x0000942b01007387 */ /* 0x000fe20000100600 */
[----:B------:R-:W-:Y:S01]  /*0fa0*/  PRMT R37, R93, 0x7632, R37 ;  /* 0x000076325d257816 */ /* 0x000fe20000000025 */
[----:B------:R-:W-:Y:S01]  /*0fb0*/  UIADD3 UR29, UPT, UPT, UR19, -0x695add53, URZ ;  /* 0x96a522ad131d7890 */ /* 0x000fe2000fffe0ff */
[----:B------:R-:W-:Y:S01]  /*0fc0*/  LOP3.LUT R3, R3, UR8, R6, 0x96, !PT ;  /* 0x0000000803037c12 */ /* 0x000fe2000f8e9606 */
[----:B------:R-:W-:Y:S01]  /*0fd0*/  IMAD R6, R0, -0x2daee0ad, RZ ;  /* 0xd2511f5300067824 */ /* 0x000fe200078e02ff */
[----:B------:R-:W-:Y:S01]  /*0fe0*/  LOP3.LUT R4, R5, UR10, R4, 0x96, !PT ;  /* 0x0000000a05047c12 */ /* 0x000fe2000f8e9604 */
[----:B------:R-:W-:Y:S01]  /*0ff0*/  IMAD.U32 R7, RZ, RZ, UR5 ;  /* 0x00000005ff077e24 */ /* 0x000fe2000f8e00ff */
[----:B------:R-:W-:Y:S01]  /*1000*/  UIADD3 UR5, UPT, UPT, UR19, -0x126145ec, URZ ;  /* 0xed9eba1413057890 */ /* 0x000fe2000fffe0ff */
[----:B------:R-:W-:Y:S01]  /*1010*/  IMAD.HI.U32 R5, R3, -0x2daee0ad, RZ ;  /* 0xd2511f5303057827 */ /* 0x000fe200078e00ff */
[----:B------:R-:W-:Y:S01]  /*1020*/  UIADD3 UR8, UPT, UPT, UR18, 0x1715609d, URZ ;  /* 0x1715609d12087890 */ /* 0x000fe2000fffe0ff */
[----:B------:R-:W-:Y:S01]  /*1030*/  STL.S16 [R1+0x90], R42 ;  /* 0x0000902a01007387 */ /* 0x000fe20000100600 */
[----:B------:R-:W-:Y:S01]  /*1040*/  UIADD3 UR10, UPT, UPT, UR18, -0x4ab325aa, URZ ;  /* 0xb54cda56120a7890 */ /* 0x000fe2000fffe0ff */
[----:B------:R-:W-:Y:S01]  /*1050*/  IMAD.HI.U32 R0, R4, -0x326172a9, RZ ;  /* 0xcd9e8d5704007827 */ /* 0x000fe200078e00ff */
[----:B------:R-:W-:Y:S01]  /*1060*/  LOP3.LUT R5, R6, UR12, R5, 0x96, !PT ;  /* 0x0000000c06057c12 */ /* 0x000fe2000f8e9605 */
[----:B------:R-:W-:Y:S01]  /*1070*/  STL.S16 [R1+0x8c], R41 ;  /* 0x00008c2901007387 */ /* 0x000fe20000100600 */
[----:B------:R-:W-:Y:S01]  /*1080*/  PRMT R36, R129, 0x7632, R36 ;  /* 0x0000763281247816 */ /* 0x000fe20000000024 */
[----:B------:R-:W-:Y:S01]  /*1090*/  IMAD R4, R4, -0x326172a9, RZ ;  /* 0xcd9e8d5704047824 */ /* 0x000fe200078e02ff */
[----:B------:R-:W-:Y:S01]  /*10a0*/  LOP3.LUT R0, R7, UR11, R0, 0x96, !PT ;  /* 0x0000000b07007c12 */ /* 0x000fe2000f8e9600 */
[----:B------:R-:W-:Y:S01]  /*10b0*/  IMAD R7, R3, -0x2daee0ad, RZ ;  /* 0xd2511f5303077824 */ /* 0x000fe200078e02ff */
[----:B------:R-:W-:Y:S01]  /*10c0*/  STL.S16 [R1+0x88], R40 ;  /* 0x0000882801007387 */ /* 0x000fe20000100600 */
[C---:B------:R-:W-:Y:S01]  /*10d0*/  IMAD.HI.U32 R3, R5.reuse, -0x326172a9, RZ ;  /* 0xcd9e8d5705037827 */ /* 0x040fe200078e00ff */
[----:B------:R-:W-:Y:S01]  /*10e0*/  PRMT R35, R64, 0x7632, R35 ;  /* 0x0000763240237816 */ /* 0x000fe20000000023 */
[----:B------:R-:W-:Y:S01]  /*10f0*/  UIADD3 UR11, UPT, UPT, UR18, 0x5384540f, URZ ;  /* 0x5384540f120b7890 */ /* 0x000fe2000fffe0ff */
[----:B------:R-:W-:Y:S01]  /*1100*/  STL.S16 [R1+0x84], R39 ;  /* 0x0000842701007387 */ /* 0x000fe20000100600 */
[----:B------:R-:W-:Y:S01]  /*1110*/  IMAD.HI.U32 R6, R0, -0x2daee0ad, RZ ;  /* 0xd2511f5300067827 */ /* 0x000fe200078e00ff */
[----:B------:R-:W-:Y:S01]  /*1120*/  LOP3.LUT R3, R4, UR13, R3, 0x96, !PT ;  /* 0x0000000d04037c12 */ /* 0x000fe2000f8e9603 */
[----:B------:R-:W-:Y:S01]  /*1130*/  UIADD3 UR12, UPT, UPT, UR19, 0x1fd5c5a3, URZ ;  /* 0x1fd5c5a3130c7890 */ /* 0x000fe2000fffe0ff */
[----:B------:R-:W-:Y:S01]  /*1140*/  PRMT R34, R112, 0x7632, R34 ;  /* 0x0000763270227816 */ /* 0x000fe20000000022 */
[----:B------:R-:W-:Y:S01]  /*1150*/  IMAD R5, R5, -0x326172a9, RZ ;  /* 0xcd9e8d5705057824 */ /* 0x000fe200078e02ff */
[----:B------:R-:W-:Y:S01]  /*1160*/  LOP3.LUT R6, R7, UR6, R6, 0x96, !PT ;  /* 0x0000000607067c12 */ /* 0x000fe2000f8e9606 */
[----:B------:R-:W-:Y:S01]  /*1170*/  IMAD R7, R0, -0x2daee0ad, RZ ;  /* 0xd2511f5300077824 */ /* 0x000fe200078e02ff */
[----:B------:R-:W-:Y:S01]  /*1180*/  UIADD3 UR6, UPT, UPT, UR19, 0x646e171e, URZ ;  /* 0x646e171e13067890 */ /* 0x000fe2000fffe0ff */
[----:B------:R-:W-:Y:S01]  /*1190*/  IMAD.HI.U32 R0, R3, -0x2daee0ad, RZ ;  /* 0xd2511f5303007827 */ /* 0x000fe200078e00ff */
[----:B------:R0:W-:Y:S01]  /*11a0*/  STL.S16 [R1+0x80], R38 ;  /* 0x0000802601007387 */ /* 0x0001e20000100600 */
[----:B------:R-:W-:Y:S01]  /*11b0*/  PRMT R33, R92, 0x7632, R33 ;  /* 0x000076325c217816 */ /* 0x000fe20000000021 */
[----:B------:R-:W-:Y:S01]  /*11c0*/  UPLOP3.LUT UP1, UPT, UPT, UPT, UPT, 0x40, 0x4 ;  /* 0x000000000004789c */ /* 0x000fe20003f2e870 */
        /* <DEDUP_REMOVED lines=8> */
[----:B------:R-:W-:Y:S01]  /*1250*/  IMAD.HI.U32 R3, R0, -0x326172a9, RZ ;  /* 0xcd9e8d5700037827 */ /* 0x000fe200078e00ff */
[----:B------:R-:W-:Y:S01]  /*1260*/  PRMT R31, R63, 0x7632, R31 ;  /* 0x000076323f1f7816 */ /* 0x000fe2000000001f */
[----:B------:R-:W-:Y:S01]  /*1270*/  UIADD3 UR5, UPT, UPT, UR19, -0x24c28bd8, URZ ;  /* 0xdb3d742813057890 */ /* 0x000fe2000fffe0ff */
[----:B------:R-:W-:Y:S01]  /*1280*/  STL.S16 [R1+0x74], R35 ;  /* 0x0000742301007387 */ /* 0x000fe20000100600 */
[----:B------:R-:W-:Y:S01]  /*1290*/  IMAD.HI.U32 R5, R4, -0x2daee0ad, RZ ;  /* 0xd2511f5304057827 */ /* 0x000fe200078e00ff */
[----:B------:R-:W-:Y:S01]  /*12a0*/  LOP3.LUT R3, R6, UR8, R3, 0x96, !PT ;  /* 0x0000000806037c12 */ /* 0x000fe2000f8e9603 */
[----:B------:R-:W-:Y:S01]  /*12b0*/  UIADD3 UR7, UPT, UPT, UR18, -0xe443238, URZ ;  /* 0xf1bbcdc812077890 */ /* 0x000fe2000fffe0ff */
        /* <DEDUP_REMOVED lines=11> */
[----:B------:R-:W1:Y:S01]  /*1370*/  LDCU UR24, c[0x0][0x404] ;  /* 0x00008080ff1877ac */ /* 0x000e620008000800 */
[----:B------:R-:W-:Y:S01]  /*1380*/  PRMT R27, R135, 0x7632, R27 ;  /* 0x00007632871b7816 */ /* 0x000fe2000000001b */
[----:B------:R-:W-:Y:S01]  /*1390*/  IMAD R8, R3, -0x2daee0ad, RZ ;  /* 0xd2511f5303087824 */ /* 0x000fe200078e02ff */
[----:B------:R-:W-:Y:S01]  /*13a0*/  LOP3.LUT R0, R7, UR10, R0, 0x96, !PT ;  /* 0x0000000a07007c12 */ /* 0x000fe2000f8e9600 */
[----:B------:R-:W-:Y:S01]  /*13b0*/  IMAD R6, R5, -0x326172a9, RZ ;  /* 0xcd9e8d5705067824 */ /* 0x000fe200078e02ff */
[----:B------:R-:W-:Y:S01]  /*13c0*/  STL.S16 [R1+0x68], R32 ;  /* 0x0000682001007387 */ /* 0x000fe20000100600 */
[----:B------:R-:W-:Y:S01]  /*13d0*/  IMAD.HI.U32 R3, R4, -0x326172a9, RZ ;  /* 0xcd9e8d5704037827 */ /* 0x000fe200078e00ff */
[----:B------:R-:W-:Y:S01]  /*13e0*/  PRMT R26, R62, 0x7632, R26 ;  /* 0x000076323e1a7816 */ /* 0x000fe2000000001a */
[----:B------:R-:W2:Y:S01]  /*13f0*/  LDCU UR25, c[0x0][0x408] ;  /* 0x00008100ff1977ac */ /* 0x000ea20008000800 */
[----:B------:R-:W-:Y:S01]  /*1400*/  STL.S16 [R1+0x64], R31 ;  /* 0x0000641f01007387 */ /* 0x000fe20000100600 */
[----:B------:R-:W-:Y:S01]  /*1410*/  IMAD.HI.U32 R5, R0, -0x2daee0ad, RZ ;  /* 0xd2511f5300057827 */ /* 0x000fe200078e00ff */
[----:B------:R-:W-:Y:S01]  /*1420*/  LOP3.LUT R3, R6, UR11, R3, 0x96, !PT ;  /* 0x0000000b06037c12 */ /* 0x000fe2000f8e9603 */
[----:B------:R-:W3:Y:S01]  /*1430*/  LDCU UR27, c[0x0][0x388] ;  /* 0x00007100ff1b77ac */ /* 0x000ee20008000800 */
[----:B------:R-:W-:Y:S01]  /*1440*/  PRMT R25, R118, 0x7632, R25 ;  /* 0x0000763276197816 */ /* 0x000fe20000000019 */
[----:B------:R-:W-:Y:S01]  /*1450*/  STL.S16 [R1+0x60], R30 ;  /* 0x0000601e01007387 */ /* 0x000fe20000100600 */
[----:B------:R-:W-:Y:S01]  /*1460*/  LOP3.LUT R5, R8, UR12, R5, 0x96, !PT ;  /* 0x0000000c08057c12 */ /* 0x000fe2000f8e9605 */
[----:B------:R-:W-:Y:S01]  /*1470*/  IMAD R7, R4, -0x326172a9, RZ ;  /* 0xcd9e8d5704077824 */ /* 0x000fe200078e02ff */
[----:B------:R-:W-:Y:S01]  /*1480*/  PRMT R24, R90, 0x7632, R24 ;  /* 0x000076325a187816 */ /* 0x000fe20000000018 */
[----:B------:R-:W-:Y:S01]  /*1490*/  STL.S16 [R1+0x5c], R29 ;  /* 0x00005c1d01007387 */ /* 0x000fe20000100600 */
[----:B------:R-:W-:Y:S01]  /*14a0*/  PRMT R23, R134, 0x7632, R23 ;  /* 0x0000763286177816 */ /* 0x000fe20000000017 */
[----:B------:R-:W-:Y:S01]  /*14b0*/  IMAD R9, R0, -0x2daee0ad, RZ ;  /* 0xd2511f5300097824 */ /* 0x000fe200078e02ff */
[----:B------:R-:W-:Y:S01]  /*14c0*/  PRMT R22, R61, 0x7632, R22 ;  /* 0x000076323d167816 */ /* 0x000fe20000000016 */
[----:B------:R-:W-:Y:S01]  /*14d0*/  IMAD.HI.U32 R4, R3, -0x2daee0ad, RZ ;  /* 0xd2511f5303047827 */ /* 0x000fe200078e00ff */
[----:B------:R-:W-:Y:S01]  /*14e0*/  STL.S16 [R1+0x58], R27 ;  /* 0x0000581b01007387 */ /* 0x000fe20000100600 */
[----:B------:R-:W-:Y:S01]  /*14f0*/  PRMT R21, R117, 0x7632, R21 ;  /* 0x0000763275157816 */ /* 0x000fe20000000015 */
[----:B------:R-:W4:Y:S01]  /*1500*/  LDCU.64 UR16, c[0x0][0x390] ;  /* 0x00007200ff1077ac */ /* 0x000f220008000a00 */
[----:B------:R-:W-:Y:S01]  /*1510*/  IMAD.HI.U32 R0, R5, -0x326172a9, RZ ;  /* 0xcd9e8d5705007827 */ /* 0x000fe200078e00ff */
[----:B------:R-:W-:Y:S01]  /*1520*/  STL.S16 [R1+0x54], R26 ;  /* 0x0000541a01007387 */ /* 0x000fe20000100600 */
[----:B------:R-:W-:Y:S01]  /*1530*/  PRMT R20, R89, 0x7632, R20 ;  /* 0x0000763259147816 */ /* 0x000fe20000000014 */
[----:B------:R-:W0:Y:S01]  /*1540*/  LDCU.64 UR14, c[0x0][0x3a8] ;  /* 0x00007500ff0e77ac */ /* 0x000e220008000a00 */
[----:B------:R-:W-:Y:S01]  /*1550*/  PRMT R19, R133, 0x7632, R19 ;  /* 0x0000763285137816 */ /* 0x000fe20000000013 */
[----:B------:R-:W-:Y:S01]  /*1560*/  STL.S16 [R1+0x50], R25 ;  /* 0x0000501901007387 */ /* 0x000fe20000100600 */
[----:B------:R-:W-:Y:S01]  /*1570*/  PRMT R18, R60, 0x7632, R18 ;  /* 0x000076323c127816 */ /* 0x000fe20000000012 */
[----:B------:R-:W-:Y:S01]  /*1580*/  IMAD R5, R5, -0x326172a9, RZ ;  /* 0xcd9e8d5705057824 */ /* 0x000fe200078e02ff */
[----:B------:R-:W-:Y:S01]  /*1590*/  LOP3.LUT R4, R9, UR5, R4, 0x96, !PT ;  /* 0x0000000509047c12 */ /* 0x000fe2000f8e9604 */
        /* <DEDUP_REMOVED lines=17> */
[----:B------:R-:W-:Y:S01]  /*16b0*/  PRMT R10, R58, 0x7632, R10 ;  /* 0x000076323a0a7816 */ /* 0x000fe2000000000a */
[----:B0-----:R-:W-:Y:S01]  /*16c0*/  IMAD R38, R4, -0x326172a9, RZ ;  /* 0xcd9e8d5704267824 */ /* 0x001fe200078e02ff */
[----:B------:R-:W-:Y:S01]  /*16d0*/  PRMT R9, R186, 0x7632, R9 ;  /* 0x00007632ba097816 */ /* 0x000fe20000000009 */
[----:B------:R-:W-:Y:S01]  /*16e0*/  STL.S16 [R1+0x38], R19 ;  /* 0x0000381301007387 */ /* 0x000fe20000100600 */
[----:B------:R-:W-:Y:S01]  /*16f0*/  PRMT R8, R86, 0x7632, R8 ;  /* 0x0000763256087816 */ /* 0x000fe20000000008 */
[----:B------:R-:W0:Y:S01]  /*1700*/  LDCU.64 UR12, c[0x0][0x3b0] ;  /* 0x00007600ff0c77ac */ /* 0x000e220008000a00 */
[----:B------:R-:W-:Y:S01]  /*1710*/  LOP3.LUT R28, R5, UR9, R28, 0x96, !PT ;  /* 0x00000009051c7c12 */ /* 0x000fe2000f8e961c */
[----:B------:R-:W-:Y:S01]  /*1720*/  STL.S16 [R1+0x34], R18 ;  /* 0x0000341201007387 */ /* 0x000fe20000100600 */
[----:B------:R-:W-:Y:S01]  /*1730*/  PRMT R6, R194, 0x7632, R6 ;  /* 0x00007632c2067816 */ /* 0x000fe20000000006 */
[----:B------:R-:W0:Y:S01]  /*1740*/  LDCU.U8 UR28, c[0x0][0x410] ;  /* 0x00008200ff1c77ac */ /* 0x000e220008000000 */
[----:B------:R-:W-:Y:S01]  /*1750*/  LOP3.LUT R0, R3, UR29, R0, 0x96, !PT ;  /* 0x0000001d03007c12 */ /* 0x000fe2000f8e9600 */
[----:B------:R-:W-:Y:S01]  /*1760*/  STL.S16 [R1+0x30], R17 ;  /* 0x0000301101007387 */ /* 0x000fe20000100600 */
[----:B------:R-:W-:Y:S01]  /*1770*/  PRMT R5, R57, 0x7632, R5 ;  /* 0x0000763239057816 */ /* 0x000fe20000000005 */
[----:B------:R-:W0:Y:S01]  /*1780*/  LDCU UR29, c[0x0][0x400] ;  /* 0x00008000ff1d77ac */ /* 0x000e220008000800 */
[----:B------:R-:W-:Y:S01]  /*1790*/  PRMT R3, R185, 0x7632, R3 ;  /* 0x00007632b9037816 */ /* 0x000fe20000000003 */
[----:B------:R-:W-:Y:S01]  /*17a0*/  STL.S16 [R1+0x2c], R16 ;  /* 0x00002c1001007387 */ /* 0x000fe20000100600 */
[----:B------:R-:W-:Y:S01]  /*17b0*/  PRMT R252, R85, 0x7632, R252 ;  /* 0x0000763255fc7816 */ /* 0x000fe200000000fc */
[----:B------:R-:W0:Y:S01]  /*17c0*/  LDCU.64 UR10, c[0x0][0x398] ;  /* 0x00007300ff0a77ac */ /* 0x000e220008000a00 */
        /* <DEDUP_REMOVED lines=33> */
[----:B------:R1:W-:Y:S01]  /*19e0*/  STL.S16 [R1], R3 ;  /* 0x0000000301007387 */ /* 0x0003e20000100600 */
[----:B------:R-:W-:Y:S02]  /*19f0*/  PRMT R230, R51, 0x7632, R230 ;  /* 0x0000763233e67816 */ /* 0x000fe400000000e6 */
[----:B------:R-:W-:Y:S02]  /*1a00*/  PRMT R229, R211, 0x7632, R229 ;  /* 0x00007632d3e57816 */ /* 0x000fe400000000e5 */
[----:B------:R-:W-:-:S02]  /*1a10*/  PRMT R228, R79, 0x7632, R228 ;  /* 0x000076324fe47816 */ /* 0x000fc400000000e4 */
[----:B------:R-:W-:Y:S02]  /*1a20*/  PRMT R227, R215, 0x7632, R227 ;  /* 0x00007632d7e37816 */ /* 0x000fe400000000e3 */
[----:B------:R-:W-:Y:S01]  /*1a30*/  PRMT R226, R50, 0x7632, R226 ;  /* 0x0000763232e27816 */ /* 0x000fe200000000e2 */
[----:B-1----:R-:W-:Y:S01]  /*1a40*/  HFMA2 R3, -RZ, RZ, 0, 0 ;  /* 0x00000000ff037431 */ /* 0x002fe200000001ff */
        /* <DEDUP_REMOVED lines=8> */
[----:B------:R-:W-:Y:S02]  /*1ad0*/  PLOP3.LUT P0, PT, PT, PT, UP0, 0x80, 0x8 ;  /* 0x000000000008781c */ /* 0x000fe40003f0f008 */
[----:B------:R-:W-:-:S02]  /*1ae0*/  PRMT R217, R208, 0x7632, R217 ;  /* 0x00007632d0d97816 */ /* 0x000fc400000000d9 */
[----:B------:R-:W-:Y:S02]  /*1af0*/  PRMT R216, R76, 0x7632, R216 ;  /* 0x000076324cd87816 */ /* 0x000fe400000000d8 */
[----:B0-234-:R-:W-:-:S07]  /*1b00*/  PRMT R199, R212, 0x7632, R199 ;  /* 0x00007632d4c77816 */ /* 0x01dfce00000000c7 */
.L_x_1637:
[----:B------:R-:W-:Y:S01]  /*1b10*/  ISETP.NE.U32.AND P1, PT, RZ, UR8, PT ;  /* 0x00000008ff007c0c */ /* 0x000fe2000bf25070 */
[----:B------:R-:W-:Y:S01]  /*1b20*/  UIMAD UR5, UR22, UR27, URZ ;  /* 0x0000001b160572a4 */ /* 0x000fe2000f8e02ff */
[----:B-1----:R-:W0:Y:S01]  /*1b30*/  @P0 LDC.64 R16, c[0x0][0x398] ;  /* 0x0000e600ff100b82 */ /* 0x002e220000000a00 */
[----:B------:R-:W-:Y:S01]  /*1b40*/  IMAD.MOV.U32 R20, RZ, RZ, 0x10 ;  /* 0x00000010ff147424 */ /* 0x000fe200078e00ff */
[----:B------:R-:W-:Y:S01]  /*1b50*/  ISETP.NE.AND.EX P1, PT, RZ, UR9, PT, P1 ;  /* 0x00000009ff007c0c */ /* 0x000fe2000bf25310 */
[----:B------:R-:W-:-:S04]  /*1b60*/  USHF.R.S32.HI UR30, URZ, 0x1f, UR5 ;  /* 0x0000001fff1e7899 */ /* 0x000fc80008011405 */
[----:B------:R-:W-:-:S06]  /*1b70*/  ULEA.HI UR30, UR30, UR5, URZ, 0x3 ;  /* 0x000000051e1e7291 */ /* 0x000fcc000f8f18ff */
[----:B------:R-:W-:Y:S02]  /*1b80*/  IMAD.U32 R19, RZ, RZ, UR30 ;  /* 0x0000001eff137e24 */ /* 0x000fe4000f8e00ff */
[----:B------:R-:W1:Y:S03]  /*1b90*/  @P1 LDC.64 R14, c[0x0][0x3a0] ;  /* 0x0000e800ff0e1b82 */ /* 0x000e660000000a00 */
[----:B------:R-:W-:-:S05]  /*1ba0*/  LEA.HI.SX32 R19, R19, R176, 0x1d ;  /* 0x000000b013137211 */ /* 0x000fca00078feaff */
[----:B------:R-:W-:-:S04]  /*1bb0*/  IMAD.WIDE.U32 R20, R19, R20, UR16 ;  /* 0x0000001013147e25 */ /* 0x000fc8000f8e0014 */
[C---:B0-----:R-:W-:Y:S02]  /*1bc0*/  @P0 IMAD.WIDE.U32 R16, R19.reuse, 0x10, R16 ;  /* 0x0000001013100825 */ /* 0x041fe400078e0010 */
[----:B------:R-:W5:Y:S04]  /*1bd0*/  LDG.E.128 R20, desc[UR20][R20.64] ;  /* 0x0000001414147981 */ /* 0x000f68000c1e1d00 */
[----:B------:R0:W5:Y:S01]  /*1be0*/  @P0 LDG.E.128 R44, desc[UR20][R16.64] ;  /* 0x00000014102c0981 */ /* 0x000162000c1e1d00 */
[----:B-1----:R-:W-:-:S05]  /*1bf0*/  @P1 IMAD.WIDE.U32 R14, R19, 0x10, R14 ;  /* 0x00000010130e1825 */ /* 0x002fca00078e000e */
[----:B------:R0:W5:Y:S01]  /*1c00*/  @P1 LDG.E.128 R40, desc[UR20][R14.64] ;  /* 0x000000140e281981 */ /* 0x000162000c1e1d00 */
[----:B------:R-:W-:-:S04]  /*1c10*/  UISETP.NE.U32.AND UP0, UPT, UR10, URZ, UPT ;  /* 0x000000ff0a00728c */ /* 0x000fc8000bf05070 */
[----:B------:R-:W-:Y:S01]  /*1c20*/  UISETP.NE.AND.EX UP0, UPT, UR11, URZ, UPT, UP0 ;  /* 0x000000ff0b00728c */ /* 0x000fe2000bf05300 */
[----:B------:R-:W-:-:S08]  /*1c30*/  IMAD.MOV.U32 R179, RZ, RZ, 0x2f800000 ;  /* 0x2f800000ffb37424 */ /* 0x000fd000078e00ff */
[----:B0-----:R-:W-:Y:S05]  /*1c40*/  BRA.U UP0, `(.L_x_1108) ;  /* 0x0000003100d47547 */ /* 0x001fea000b800000 */
[----:B------:R-:W-:Y:S01]  /*1c50*/  UISETP.NE.AND UP0, UPT, UR4, 0x1, UPT ;  /* 0x000000010400788c */ /* 0x000fe2000bf05270 */
[----:B------:R-:W-:Y:S01]  /*1c60*/  IMAD.MOV.U32 R13, RZ, RZ, R38 ;  /* 0x000000ffff0d7224 */ /* 0x000fe200078e0026 */
[----:B------:R-:W-:Y:S01]  /*1c70*/  MOV R16, R169 ;  /* 0x000000a900107202 */ /* 0x000fe20000000f00 */
[----:B------:R-:W-:-:S06]  /*1c80*/  UMOV UR5, 0x2 ;  /* 0x0000000200057882 */ /* 0x000fcc0000000000 */
[----:B------:R-:W-:Y:S05]  /*1c90*/  BRA.U !UP0, `(.L_x_1109) ;  /* 0x0000000508587547 */ /* 0x000fea000b800000 */
[----:B------:R-:W-:-:S09]  /*1ca0*/  UISETP.NE.AND UP0, UPT, UR4, 0x3, UPT ;  /* 0x000000030400788c */ /* 0x000fd2000bf05270 */
[----:B------:R-:W-:Y:S05]  /*1cb0*/  BRA.U !UP0, `(.L_x_1110) ;  /* 0x0000000108247547 */ /* 0x000fea000b800000 */
[----:B------:R-:W-:-:S06]  /*1cc0*/  UISETP.NE.AND UP0, UPT, UR4, 0x2, UPT ;  /* 0x000000020400788c */ /* 0x000fcc000bf05270 */
[----:B------:R-:W-:-:S05]  /*1cd0*/  PLOP3.LUT P0, PT, PT, PT, UP0, 0x80, 0x8 ;  /* 0x000000000008781c */ /* 0x000fca0003f0f008 */
[----:B------:R-:W-:Y:S01]  /*1ce0*/  @!UP0 UMOV UR5, 0x3 ;  /* 0x0000000300058882 */ /* 0x000fe20000000000 */
[----:B------:R-:W-:-:S07]  /*1cf0*/  @UP0 UIADD3 UR5, UPT, UPT, UR4, 0x1, URZ ;  /* 0x0000000104050890 */ /* 0x000fce000fffe0ff */
[--C-:B------:R-:W-:Y:S02]  /*1d00*/  @!P0 IMAD.MOV.U32 R16, RZ, RZ, R169.reuse ;  /* 0x000000ffff108224 */ /* 0x100fe400078e00a9 */
[----:B------:R-:W-:Y:S02]  /*1d10*/  @!P0 IMAD.MOV.U32 R13, RZ, RZ, R0 ;  /* 0x000000ffff0d8224 */ /* 0x000fe400078e0000 */
[----:B------:R-:W-:Y:S02]  /*1d20*/  @P0 IMAD.MOV.U32 R16, RZ, RZ, R169 ;  /* 0x000000ffff100224 */ /* 0x000fe400078e00a9 */
[----:B------:R-:W-:Y:S01]  /*1d30*/  @P0 IMAD.MOV.U32 R13, RZ, RZ, R28 ;  /* 0x000000ffff0d0224 */ /* 0x000fe200078e001c */
[----:B------:R-:W-:Y:S06]  /*1d40*/  BRA `(.L_x_1109) ;  /* 0x00000004002c7947 */ /* 0x000fec0003800000 */
.L_x_1110:
[----:B------:R-:W-:Y:S01]  /*1d50*/  UIADD3 UR26, UPT, UPT, UR26, 0x1, URZ ;  /* 0x000000011a1a7890 */ /* 0x000fe2000fffe0ff */
[----:B------:R-:W-:-:S03]  /*1d60*/  MOV R16, UR19 ;  /* 0x0000001300107c02 */ /* 0x000fc60008000f00 */
[----:B------:R-:W-:Y:S02]  /*1d70*/  UISETP.NE.AND UP0, UPT, UR26, URZ, UPT ;  /* 0x000000ff1a00728c */ /* 0x000fe4000bf05270 */
[----:B------:R-:W-:-:S07]  /*1d80*/  UIMAD.WIDE.U32 UR4, UR26, -0x2daee0ad, URZ ;  /* 0xd2511f531a0478a5 */ /* 0x000fce000f8e00ff */
[----:B------:R-:W-:Y:S05]  /*1d90*/  BRA.U UP0, `(.L_x_1111) ;  /* 0x0000000100247547 */ /* 0x000fea000b800000 */
[----:B------:R-:W-:-:S04]  /*1da0*/  UIADD3 UR23, UPT, UPT, UR23, 0x1, URZ ;  /* 0x0000000117177890 */ /* 0x000fc8000fffe0ff */
[----:B------:R-:W-:-:S06]  /*1db0*/  UISETP.NE.AND UP0, UPT, UR23, URZ, UPT ;  /* 0x000000ff1700728c */ /* 0x000fcc000bf05270 */
[----:B------:R-:W-:-:S05]  /*1dc0*/  PLOP3.LUT P2, PT, PT, PT, UP0, 0x80, 0x8 ;  /* 0x000000000008781c */ /* 0x000fca0003f4f008 */
[----:B------:R-:W-:-:S08]  /*1dd0*/  @!UP0 UMOV UR23, URZ ;  /* 0x000000ff00178c82 */ /* 0x000fd00008000000 */
[----:B------:R-:W-:Y:S02]  /*1de0*/  @!P2 VIADD R2, R2, 0x1 ;  /* 0x000000010202a836 */ /* 0x000fe40000000000 */
[----:B------:R-:W-:-:S03]  /*1df0*/  @!P2 VIADD R0, R3, 0x1 ;  /* 0x000000010300a836 */ /* 0x000fc60000000000 */
[----:B------:R-:W-:-:S13]  /*1e00*/  ISETP.NE.AND P0, PT, R2, RZ, !P2 ;  /* 0x000000ff0200720c */ /* 0x000fda0005705270 */
[----:B------:R-:W-:-:S04]  /*1e10*/  @P0 IMAD.MOV R0, RZ, RZ, R3 ;  /* 0x000000ffff000224 */ /* 0x000fc800078e0203 */
[----:B------:R-:W-:-:S07]  /*1e20*/  @!P2 IMAD.MOV.U32 R3, RZ, RZ, R0 ;  /* 0x000000ffff03a224 */ /* 0x000fce00078e0000 */
.L_x_1111:
[----:B------:R-:W-:Y:S01]  /*1e30*/  IMAD.WIDE.U32 R14, R2, -0x326172a9, RZ ;  /* 0xcd9e8d57020e7825 */ /* 0x000fe200078e00ff */
[----:B------:R-:W-:Y:S01]  /*1e40*/  MOV R13, UR18 ;  /* 0x00000012000d7c02 */ /* 0x000fe20008000f00 */
[----:B------:R-:W-:Y:S01]  /*1e50*/  UIADD3 UR30, UPT, UPT, UR19, -0x4498517b, URZ ;  /* 0xbb67ae85131e7890 */ /* 0x000fe2000fffe0ff */
[----:B------:R-:W-:Y:S01]  /*1e60*/  LOP3.LUT R16, R3, UR5, R16, 0x96, !PT ;  /* 0x0000000503107c12 */ /* 0x000fe2000f8e9610 */
[----:B------:R-:W-:Y:S01]  /*1e70*/  UIADD3 UR5, UPT, UPT, UR18, -0x61c88647, URZ ;  /* 0x9e3779b912057890 */ /* 0x000fe2000fffe0ff */
[----:B------:R-:W-:-:S03]  /*1e80*/  LOP3.LUT R24, R15, UR23, R13, 0x96, !PT ;  /* 0x000000170f187c12 */ /* 0x000fc6000f8e960d */
[----:B------:R-:W-:-:S04]  /*1e90*/  IMAD.WIDE.U32 R16, R16, -0x326172a9, RZ ;  /* 0xcd9e8d5710107825 */ /* 0x000fc800078e00ff */
[----:B------:R-:W-:Y:S01]  /*1ea0*/  IMAD.WIDE.U32 R24, R24, -0x2daee0ad, RZ ;  /* 0xd2511f5318187825 */ /* 0x000fe200078e00ff */
[----:B------:R-:W-:Y:S01]  /*1eb0*/  LOP3.LUT R14, R14, UR5, R17, 0x96, !PT ;  /* 0x000000050e0e7c12 */ /* 0x000fe2000f8e9611 */
[----:B------:R-:W-:Y:S02]  /*1ec0*/  UIADD3 UR5, UPT, UPT, UR19, 0x76cf5d0a, URZ ;  /* 0x76cf5d0a13057890 */ /* 0x000fe4000fffe0ff */
[----:B------:R-:W-:Y:S02]  /*1ed0*/  IMAD.U32 R13, RZ, RZ, UR30 ;  /* 0x0000001eff0d7e24 */ /* 0x000fe4000f8e00ff */
[----:B------:R-:W-:-:S03]  /*1ee0*/  IMAD.WIDE.U32 R14, R14, -0x2daee0ad, RZ ;  /* 0xd2511f530e0e7825 */ /* 0x000fc600078e00ff */
[----:B------:R-:W-:Y:S01]  /*1ef0*/  LOP3.LUT R26, R13, UR4, R25, 0x96, !PT ;  /* 0x000000040d1a7c12 */ /* 0x000fe2000f8e9619 */
[----:B------:R-:W-:Y:S01]  /*1f00*/  UIADD3 UR4, UPT, UPT, UR18, 0x3c6ef372, URZ ;  /* 0x3c6ef37212047890 */ /* 0x000fe2000fffe0ff */
[----:B------:R-:W-:Y:S01]  /*1f10*/  LOP3.LUT R17, R24, UR5, R15, 0x96, !PT ;  /* 0x0000000518117c12 */ /* 0x000fe2000f8e960f */
[----:B------:R-:W-:Y:S01]  /*1f20*/  UIADD3 UR5, UPT, UPT, UR19, 0x32370b8f, URZ ;  /* 0x32370b8f13057890 */ /* 0x000fe2000fffe0ff */
[----:B------:R-:W-:Y:S02]  /*1f30*/  IMAD.MOV.U32 R13, RZ, RZ, R169 ;  /* 0x000000ffff0d7224 */ /* 0x000fe400078e00a9 */
[----:B------:R-:W-:-:S05]  /*1f40*/  IMAD.WIDE.U32 R26, R26, -0x326172a9, RZ ;  /* 0xcd9e8d571a1a7825 */ /* 0x000fca00078e00ff */
[----:B------:R-:W-:Y:S01]  /*1f50*/  LOP3.LUT R24, R16, UR4, R27, 0x96, !PT ;  /* 0x0000000410187c12 */ /* 0x000fe2000f8e961b */
[----:B------:R-:W-:Y:S01]  /*1f60*/  UIADD3 UR4, UPT, UPT, UR18, -0x255992d5, URZ ;  /* 0xdaa66d2b12047890 */ /* 0x000fe2000fffe0ff */
[----:B------:R-:W-:-:S04]  /*1f70*/  IMAD.WIDE.U32 R16, R17, -0x326172a9, RZ ;  /* 0xcd9e8d5711107825 */ /* 0x000fc800078e00ff */
[----:B------:R-:W-:Y:S01]  /*1f80*/  IMAD.WIDE.U32 R24, R24, -0x2daee0ad, RZ ;  /* 0xd2511f5318187825 */ /* 0x000fe200078e00ff */
[----:B------:R-:W-:Y:S01]  /*1f90*/  LOP3.LUT R15, R26, UR4, R17, 0x96, !PT ;  /* 0x000000041a0f7c12 */ /* 0x000fe2000f8e9611 */
[----:B------:R-:W-:-:S03]  /*1fa0*/  UIADD3 UR4, UPT, UPT, UR18, 0x78dde6e4, URZ ;  /* 0x78dde6e412047890 */ /* 0x000fc6000fffe0ff */
[----:B------:R-:W-:Y:S01]  /*1fb0*/  LOP3.LUT R26, R14, UR5, R25, 0x96, !PT ;  /* 0x000000050e1a7c12 */ /* 0x000fe2000f8e9619 */
[----:B------:R-:W-:Y:S01]  /*1fc0*/  UIADD3 UR5, UPT, UPT, UR19, -0x126145ec, URZ ;  /* 0xed9eba1413057890 */ /* 0x000fe2000fffe0ff */
[----:B------:R-:W-:-:S04]  /*1fd0*/  IMAD.WIDE.U32 R14, R15, -0x2daee0ad, RZ ;  /* 0xd2511f530f0e7825 */ /* 0x000fc800078e00ff */
[----:B------:R-:W-:Y:S01]  /*1fe0*/  IMAD.WIDE.U32 R26, R26, -0x326172a9, RZ ;  /* 0xcd9e8d571a1a7825 */ /* 0x000fe200078e00ff */
[----:B------:R-:W-:Y:S01]  /*1ff0*/  LOP3.LUT R17, R24, UR5, R15, 0x96, !PT ;  /* 0x0000000518117c12 */ /* 0x000fe2000f8e960f */
[----:B------:R-:W-:-:S03]  /*2000*/  UIADD3 UR5, UPT, UPT, UR19, -0x56f99767, URZ ;  /* 0xa906689913057890 */ /* 0x000fc6000fffe0ff */
[----:B------:R-:W-:Y:S01]  /*2010*/  LOP3.LUT R24, R16, UR4, R27, 0x96, !PT ;  /* 0x0000000410187c12 */ /* 0x000fe2000f8e961b */
[----:B------:R-:W-:Y:S01]  /*2020*/  UIADD3 UR4, UPT, UPT, UR18, 0x1715609d, URZ ;  /* 0x1715609d12047890 */ /* 0x000fe2000fffe0ff */
        /* <DEDUP_REMOVED lines=9> */
[----:B------:R-:W-:-:S03]  /*20c0*/  UIADD3 UR5, UPT, UPT, UR19, 0x1fd5c5a3, URZ ;  /* 0x1fd5c5a313057890 */ /* 0x000fc6000fffe0ff */
[----:B------:R-:W-:Y:S01]  /*20d0*/  LOP3.LUT R24, R16, UR4, R27, 0x96, !PT ;  /* 0x0000000410187c12 */ /* 0x000fe2000f8e961b */
[----:B------:R-:W-:Y:S01]  /*20e0*/  UIADD3 UR4, UPT, UPT, UR18, 0x5384540f, URZ ;  /* 0x5384540f12047890 */ /* 0x000fe2000fffe0ff */
[----:B------:R-:W-:-:S04]  /*20f0*/  IMAD.WIDE.U32 R16, R17, -0x326172a9, RZ ;  /* 0xcd9e8d5711107825 */ /* 0x000fc800078e00ff */
[----:B------:R-:W-:Y:S01]  /*2100*/  IMAD.WIDE.U32 R24, R24, -0x2daee0ad, RZ ;  /* 0xd2511f5318187825 */ /* 0x000fe200078e00ff */
[----:B------:R-:W-:Y:S01]  /*2110*/  LOP3.LUT R15, R26, UR4, R17, 0x96, !PT ;  /* 0x000000041a0f7c12 */ /* 0x000fe2000f8e9611 */
[----:B------:R-:W-:-:S03]  /*2120*/  UIADD3 UR4, UPT, UPT, UR18, -0xe443238, URZ ;  /* 0xf1bbcdc812047890 */ /* 0x000fc6000fffe0ff */
[----:B------:R-:W-:Y:S01]  /*2130*/  LOP3.LUT R28, R14, UR5, R25, 0x96, !PT ;  /* 0x000000050e1c7c12 */ /* 0x000fe2000f8e9619 */
[----:B------:R-:W-:Y:S01]  /*2140*/  UIADD3 UR5, UPT, UPT, UR19, -0x24c28bd8, URZ ;  /* 0xdb3d742813057890 */ /* 0x000fe2000fffe0ff */
        /* <DEDUP_REMOVED lines=8> */
[----:B------:R-:W-:-:S04]  /*21d0*/  LOP3.LUT R28, R28, UR4, R39, 0x96, !PT ;  /* 0x000000041c1c7c12 */ /* 0x000fc8000f8e9627 */
[----:B------:R-:W-:Y:S01]  /*21e0*/  LOP3.LUT R0, R14, UR5, R17, 0x96, !PT ;  /* 0x000000050e007c12 */ /* 0x000fe2000f8e9611 */
[----:B------:R-:W-:-:S06]  /*21f0*/  UMOV UR5, URZ ;  /* 0x000000ff00057c82 */ /* 0x000fcc0008000000 */
.L_x_1109:
[----:B------:R-:W-:Y:S01]  /*2200*/  I2FP.F32.U32 R14, R13 ;  /* 0x0000000d000e7245 */ /* 0x000fe20000201000 */
[C---:B-----5:R-:W-:Y:S01]  /*2210*/  IMAD.U32 R13, R20.reuse, 0x10000, RZ ;  /* 0x00010000140d7824 */ /* 0x060fe200078e00ff */
[----:B------:R-:W-:Y:S01]  /*2220*/  UISETP.NE.AND UP0, UPT, UR5, 0x1, UPT ;  /* 0x000000010500788c */ /* 0x000fe2000bf05270 */
[----:B------:R-:W-:Y:S01]  /*2230*/  PRMT R20, R20, 0x7632, R20 ;  /* 0x0000763214147816 */ /* 0x000fe20000000014 */
[----:B------:R-:W-:Y:S01]  /*2240*/  UMOV UR4, 0x2 ;  /* 0x0000000200047882 */ /* 0x000fe20000000000 */
[----:B------:R-:W-:Y:S01]  /*2250*/  FFMA.FTZ R14, R14, R179, 1.1641532182693481445e-10 ;  /* 0x2f0000000e0e7423 */ /* 0x000fe200000100b3 */
[----:B------:R-:W-:Y:S01]  /*2260*/  FMUL.FTZ R13, R13, UR25 ;  /* 0x000000190d0d7c20 */ /* 0x000fe20008410000 */
[----:B------:R-:W-:-:S03]  /*2270*/  MOV R15, R38 ;  /* 0x00000026000f7202 */ /* 0x000fc60000000f00 */
[----:B------:R-:W-:Y:S01]  /*2280*/  FSETP.GTU.FTZ.AND P0, PT, R14, UR24, PT ;  /* 0x000000180e007c0b */ /* 0x000fe2000bf1c000 */
[----:B------:R-:W-:-:S03]  /*2290*/  @P1 IMAD.U32 R14, R40, 0x10000, RZ ;  /* 0x00010000280e1824 */ /* 0x000fc600078e00ff */
[----:B------:R-:W-:Y:S02]  /*22a0*/  FSEL R29, R13, RZ, !P0 ;  /* 0x000000ff0d1d7208 */ /* 0x000fe40004000000 */
[----:B------:R-:W-:-:S03]  /*22b0*/  PLOP3.LUT P0, PT, P0, PT, PT, 0x8, 0x80 ;  /* 0x000000000080781c */ /* 0x000fc6000070e170 */
[----:B------:R-:W-:Y:S01]  /*22c0*/  @P1 FADD.FTZ R29, R29, R14 ;  /* 0x0000000e1d1d1221 */ /* 0x000fe20000010000 */
[----:B------:R-:W-:-:S04]  /*22d0*/  P2R R13, PR, RZ, 0x1 ;  /* 0x00000001ff0d7803 */ /* 0x000fc80000000000 */
[----:B------:R-:W-:Y:S01]  /*22e0*/  F2FP.BF16.F32.PACK_AB R17, RZ, R29 ;  /* 0x0000001dff11723e */ /* 0x000fe200000010ff */
[----:B------:R-:W-:Y:S06]  /*22f0*/  BRA.U !UP0, `(.L_x_1112) ;  /* 0x0000000508547547 */ /* 0x000fec000b800000 */
[----:B------:R-:W-:-:S09]  /*2300*/  UISETP.NE.AND UP0, UPT, UR5, 0x3, UPT ;  /* 0x000000030500788c */ /* 0x000fd2000bf05270 */
[----:B------:R-:W-:Y:S05]  /*2310*/  BRA.U !UP0, `(.L_x_1113) ;  /* 0x00000001081c7547 */ /* 0x000fea000b800000 */
[----:B------:R-:W-:-:S06]  /*2320*/  UISETP.NE.AND UP0, UPT, UR5, 0x2, UPT ;  /* 0x000000020500788c */ /* 0x000fcc000bf05270 */
[----:B------:R-:W-:-:S05]  /*2330*/  PLOP3.LUT P0, PT, PT, PT, UP0, 0x80, 0x8 ;  /* 0x000000000008781c */ /* 0x000fca0003f0f008 */
[----:B------:R-:W-:Y:S01]  /*2340*/  @!UP0 UMOV UR4, 0x3 ;  /* 0x0000000300048882 */ /* 0x000fe20000000000 */
[----:B------:R-:W-:-:S07]  /*2350*/  @UP0 UIADD3 UR4, UPT, UPT, UR5, 0x1, URZ ;  /* 0x0000000105040890 */ /* 0x000fce000fffe0ff */
[----:B------:R-:W-:Y:S02]  /*2360*/  @!P0 IMAD.MOV.U32 R15, RZ, RZ, R0 ;  /* 0x000000ffff0f8224 */ /* 0x000fe400078e0000 */
[----:B------:R-:W-:Y:S01]  /*2370*/  @P0 IMAD.MOV.U32 R15, RZ, RZ, R28 ;  /* 0x000000ffff0f0224 */ /* 0x000fe200078e001c */
[----:B------:R-:W-:Y:S06]  /*2380*/  BRA `(.L_x_1112) ;  /* 0x0000000400307947 */ /* 0x000fec0003800000 */
.L_x_1113:
[----:B------:R-:W-:Y:S01]  /*2390*/  UIADD3 UR26, UPT, UPT, UR26, 0x1, URZ ;  /* 0x000000011a1a7890 */ /* 0x000fe2000fffe0ff */
[----:B------:R-:W-:-:S03]  /*23a0*/  IMAD.U32 R14, RZ, RZ, UR19 ;  /* 0x00000013ff0e7e24 */ /* 0x000fc6000f8e00ff */
[----:B------:R-:W-:Y:S02]  /*23b0*/  UISETP.NE.AND UP0, UPT, UR26, URZ, UPT ;  /* 0x000000ff1a00728c */ /* 0x000fe4000bf05270 */
[----:B------:R-:W-:-:S07]  /*23c0*/  UIMAD.WIDE.U32 UR4, UR26, -0x2daee0ad, URZ ;  /* 0xd2511f531a0478a5 */ /* 0x000fce000f8e00ff */
[----:B------:R-:W-:Y:S05]  /*23d0*/  BRA.U UP0, `(.L_x_1114) ;  /* 0x0000000100247547 */ /* 0x000fea000b800000 */
[----:B------:R-:W-:-:S04]  /*23e0*/  UIADD3 UR23, UPT, UPT, UR23, 0x1, URZ ;  /* 0x0000000117177890 */ /* 0x000fc8000fffe0ff */
[----:B------:R-:W-:-:S06]  /*23f0*/  UISETP.NE.AND UP0, UPT, UR23, URZ, UPT ;  /* 0x000000ff1700728c */ /* 0x000fcc000bf05270 */
[----:B------:R-:W-:-:S05]  /*2400*/  PLOP3.LUT P2, PT, PT, PT, UP0, 0x80, 0x8 ;  /* 0x000000000008781c */ /* 0x000fca0003f4f008 */
[----:B------:R-:W-:-:S08]  /*2410*/  @!UP0 UMOV UR23, URZ ;  /* 0x000000ff00178c82 */ /* 0x000fd00008000000 */
[----:B------:R-:W-:Y:S01]  /*2420*/  @!P2 VIADD R2, R2, 0x1 ;  /* 0x000000010202a836 */ /* 0x000fe20000000000 */
[----:B------:R-:W-:-:S04]  /*2430*/  @!P2 IADD3 R0, PT, PT, R3, 0x1, RZ ;  /* 0x000000010300a810 */ /* 0x000fc80007ffe0ff */
[----:B------:R-:W-:-:S13]  /*2440*/  ISETP.NE.AND P0, PT, R2, RZ, !P2 ;  /* 0x000000ff0200720c */ /* 0x000fda0005705270 */
[----:B------:R-:W-:-:S04]  /*2450*/  @P0 IMAD.MOV R0, RZ, RZ, R3 ;  /* 0x000000ffff000224 */ /* 0x000fc800078e0203 */
[----:B------:R-:W-:-:S07]  /*2460*/  @!P2 IMAD.MOV.U32 R3, RZ, RZ, R0 ;  /* 0x000000ffff03a224 */ /* 0x000fce00078e0000 */
.L_x_1114:
[----:B------:R-:W-:Y:S01]  /*2470*/  IMAD.WIDE.U32 R24, R2, -0x326172a9, RZ ;  /* 0xcd9e8d5702187825 */ /* 0x000fe200078e00ff */
[----:B------:R-:W-:Y:S01]  /*2480*/  LOP3.LUT R14, R3, UR5, R14, 0x96, !PT ;  /* 0x00000005030e7c12 */ /* 0x000fe2000f8e960e */
[----:B------:R-:W-:Y:S02]  /*2490*/  UIADD3 UR30, UPT, UPT, UR19, -0x4498517b, URZ ;  /* 0xbb67ae85131e7890 */ /* 0x000fe4000fffe0ff */
[----:B------:R-:W-:Y:S01]  /*24a0*/  IMAD.U32 R15, RZ, RZ, UR18 ;  /* 0x00000012ff0f7e24 */ /* 0x000fe2000f8e00ff */
[----:B------:R-:W-:-:S04]  /*24b0*/  UIADD3 UR5, UPT, UPT, UR18, -0x61c88647, URZ ;  /* 0x9e3779b912057890 */ /* 0x000fc8000fffe0ff */
[----:B------:R-:W-:Y:S01]  /*24c0*/  LOP3.LUT R30, R25, UR23, R15, 0x96, !PT ;  /* 0x00000017191e7c12 */ /* 0x000fe2000f8e960f */
[----:B------:R-:W-:-:S04]  /*24d0*/  IMAD.WIDE.U32 R14, R14, -0x326172a9, RZ ;  /* 0xcd9e8d570e0e7825 */ /* 0x000fc800078e00ff */
[----:B------:R-:W-:Y:S01]  /*24e0*/  IMAD.WIDE.U32 R30, R30, -0x2daee0ad, RZ ;  /* 0xd2511f531e1e7825 */ /* 0x000fe200078e00ff */
[----:B------:R-:W-:Y:S01]  /*24f0*/  LOP3.LUT R24, R24, UR5, R15, 0x96, !PT ;  /* 0x0000000518187c12 */ /* 0x000fe2000f8e960f */
[----:B------:R-:W-:Y:S02]  /*2500*/  UIADD3 UR5, UPT, UPT, UR19, 0x76cf5d0a, URZ ;  /* 0x76cf5d0a13057890 */ /* 0x000fe4000fffe0ff */
[----:B------:R-:W-:-:S05]  /*2510*/  IMAD.U32 R25, RZ, RZ, UR30 ;  /* 0x0000001eff197e24 */ /* 0x000fca000f8e00ff */
[----:B------:R-:W-:Y:S01]  /*2520*/  LOP3.LUT R26, R25, UR4, R31, 0x96, !PT ;  /* 0x00000004191a7c12 */ /* 0x000fe2000f8e961f */
[----:B------:R-:W-:Y:S01]  /*2530*/  IMAD.WIDE.U32 R24, R24, -0x2daee0ad, RZ ;  /* 0xd2511f5318187825 */ /* 0x000fe200078e00ff */
[----:B------:R-:W-:-:S03]  /*2540*/  UIADD3 UR4, UPT, UPT, UR18, 0x3c6ef372, URZ ;  /* 0x3c6ef37212047890 */ /* 0x000fc6000fffe0ff */
        /* <DEDUP_REMOVED lines=44> */
[----:B------:R-:W-:-:S03]  /*2810*/  UMOV UR4, URZ ;  /* 0x000000ff00047c82 */ /* 0x000fc60008000000 */
[----:B------:R-:W-:Y:S02]  /*2820*/  LOP3.LUT R0, R24, UR5, R15, 0x96, !PT ;  /* 0x0000000518007c12 */ /* 0x000fe4000f8e960f */
[----:B------:R-:W-:Y:S01]  /*2830*/  MOV R15, R16 ;  /* 0x00000010000f7202 */ /* 0x000fe20000000f00 */
[----:B------:R-:W-:-:S07]  /*2840*/  IMAD.MOV.U32 R16, RZ, RZ, R14 ;  /* 0x000000ffff107224 */ /* 0x000fce00078e000e */
.L_x_1112:
[----:B------:R-:W-:Y:S01]  /*2850*/  I2FP.F32.U32 R14, R15 ;  /* 0x0000000f000e7245 */ /* 0x000fe20000201000 */
[----:B------:R-:W-:Y:S01]  /*2860*/  IMAD.U32 R20, R20, 0x10000, RZ ;  /* 0x0001000014147824 */ /* 0x000fe200078e00ff */
[----:B------:R-:W-:Y:S01]  /*2870*/  @P1 PRMT R15, R40, 0x7632, R15 ;  /* 0x00007632280f1816 */ /* 0x000fe2000000000f */
[----:B------:R-:W-:Y:S02]  /*2880*/  UISETP.NE.AND UP0, UPT, UR4, 0x1, UPT ;  /* 0x000000010400788c */ /* 0x000fe4000bf05270 */
[----:B------:R-:W-:Y:S01]  /*2890*/  FFMA.FTZ R14, R14, R179, 1.1641532182693481445e-10 ;  /* 0x2f0000000e0e7423 */ /* 0x000fe200000100b3 */
[----:B------:R-:W-:Y:S01]  /*28a0*/  FMUL.FTZ R20, R20, UR25 ;  /* 0x0000001914147c20 */ /* 0x000fe20008410000 */
[----:B------:R-:W-:Y:S01]  /*28b0*/  @P1 IMAD.U32 R15, R15, 0x10000, RZ ;  /* 0x000100000f0f1824 */ /* 0x000fe200078e00ff */
[----:B------:R-:W-:Y:S02]  /*28c0*/  UMOV UR5, 0x2 ;  /* 0x0000000200057882 */ /* 0x000fe40000000000 */
[----:B------:R-:W-:-:S04]  /*28d0*/  FSETP.GTU.FTZ.AND P0, PT, R14, UR24, PT ;  /* 0x000000180e007c0b */ /* 0x000fc8000bf1c000 */
[----:B------:R-:W-:Y:S02]  /*28e0*/  FSEL R30, R20, RZ, !P0 ;  /* 0x000000ff141e7208 */ /* 0x000fe40004000000 */
[----:B------:R-:W-:-:S03]  /*28f0*/  PLOP3.LUT P0, PT, P0, PT, PT, 0x8, 0x80 ;  /* 0x000000000080781c */ /* 0x000fc6000070e170 */
[----:B------:R-:W-:Y:S01]  /*2900*/  @P1 FADD.FTZ R30, R30, R15 ;  /* 0x0000000f1e1e1221 */ /* 0x000fe20000010000 */
[----:B------:R-:W-:Y:S01]  /*2910*/  P2R R14, PR, RZ, 0x1 ;  /* 0x00000001ff0e7803 */ /* 0x000fe20000000000 */
[----:B------:R-:W-:-:S03]  /*2920*/  IMAD.MOV.U32 R15, RZ, RZ, R38 ;  /* 0x000000ffff0f7224 */ /* 0x000fc600078e0026 */
        /* <DEDUP_REMOVED lines=8> */
[----:B------:R-:W-:Y:S01]  /*29b0*/  @!P0 MOV R15, R0 ;  /* 0x00000000000f8202 */ /* 0x000fe20000000f00 */
[----:B------:R-:W-:Y:S01]  /*29c0*/  @P0 IMAD.MOV.U32 R15, RZ, RZ, R28 ;  /* 0x000000ffff0f0224 */ /* 0x000fe200078e001c */
[----:B------:R-:W-:Y:S06]  /*29d0*/  BRA `(.L_x_1115) ;  /* 0x0000000400307947 */ /* 0x000fec0003800000 */
.L_x_1116:
        /* <DEDUP_REMOVED lines=12> */
[----:B------:R-:W-:-:S05]  /*2aa0*/  @P0 IADD3 R0, PT, PT, R3, RZ, RZ ;  /* 0x000000ff03000210 */ /* 0x000fca0007ffe0ff */
[----:B------:R-:W-:-:S07]  /*2ab0*/  @!P2 IMAD.MOV.U32 R3, RZ, RZ, R0 ;  /* 0x000000ffff03a224 */ /* 0x000fce00078e0000 */
.L_x_1117:
[----:B------:R-:W-:Y:S01]  /*2ac0*/  IMAD.WIDE.U32 R26, R2, -0x326172a9, RZ ;  /* 0xcd9e8d57021a7825 */ /* 0x000fe200078e00ff */
[----:B------:R-:W-:Y:S01]  /*2ad0*/  LOP3.LUT R24, R3, UR5, R24, 0x96, !PT ;  /* 0x0000000503187c12 */ /* 0x000fe2000f8e9618 */
[----:B------:R-:W-:Y:S02]  /*2ae0*/  UIADD3 UR30, UPT, UPT, UR19, -0x4498517b, URZ ;  /* 0xbb67ae85131e7890 */ /* 0x000fe4000fffe0ff */
[----:B------:R-:W-:Y:S01]  /*2af0*/  IMAD.U32 R15, RZ, RZ, UR18 ;  /* 0x00000012ff0f7e24 */ /* 0x000fe2000f8e00ff */
[----:B------:R-:W-:Y:S01]  /*2b00*/  UIADD3 UR5, UPT, UPT, UR18, -0x61c88647, URZ ;  /* 0x9e3779b912057890 */ /* 0x000fe2000fffe0ff */
[----:B------:R-:W-:-:S03]  /*2b10*/  IMAD.WIDE.U32 R24, R24, -0x326172a9, RZ ;  /* 0xcd9e8d5718187825 */ /* 0x000fc600078e00ff */
[----:B------:R-:W-:Y:S01]  /*2b20*/  LOP3.LUT R34, R27, UR23, R15, 0x96, !PT ;  /* 0x000000171b227c12 */ /* 0x000fe2000f8e960f */
[----:B------:R-:W-:Y:S01]  /*2b30*/  IMAD.U32 R15, RZ, RZ, UR30 ;  /* 0x0000001eff0f7e24 */ /* 0x000fe2000f8e00ff */
[----:B------:R-:W-:Y:S01]  /*2b40*/  LOP3.LUT R26, R26, UR5, R25, 0x96, !PT ;  /* 0x000000051a1a7c12 */ /* 0x000fe2000f8e9619 */
[----:B------:R-:W-:Y:S02]  /*2b50*/  UIADD3 UR5, UPT, UPT, UR19, 0x76cf5d0a, URZ ;  /* 0x76cf5d0a13057890 */ /* 0x000fe4000fffe0ff */
[----:B------:R-:W-:-:S04]  /*2b60*/  IMAD.WIDE.U32 R34, R34, -0x2daee0ad, RZ ;  /* 0xd2511f5322227825 */ /* 0x000fc800078e00ff */
[----:B------:R-:W-:Y:S01]  /*2b70*/  IMAD.WIDE.U32 R26, R26, -0x2daee0ad, RZ ;  /* 0xd2511f531a1a7825 */ /* 0x000fe200078e00ff */
[----:B------:R-:W-:Y:S01]  /*2b80*/  LOP3.LUT R32, R15, UR4, R35, 0x96, !PT ;  /* 0x000000040f207c12 */ /* 0x000fe2000f8e9623 */
[----:B------:R-:W-:Y:S02]  /*2b90*/  UIADD3 UR4, UPT, UPT, UR18, 0x3c6ef372, URZ ;  /* 0x3c6ef37212047890 */ /* 0x000fe4000fffe0ff */
[----:B------:R-:W-:Y:S01]  /*2ba0*/  IMAD.MOV.U32 R15, RZ, RZ, R16 ;  /* 0x000000ffff0f7224 */ /* 0x000fe200078e0010 */
[----:B------:R-:W-:Y:S01]  /*2bb0*/  LOP3.LUT R25, R34, UR5, R27, 0x96, !PT ;  /* 0x0000000522197c12 */ /* 0x000fe2000f8e961b */
[----:B------:R-:W-:Y:S01]  /*2bc0*/  IMAD.WIDE.U32 R32, R32, -0x326172a9, RZ ;  /* 0xcd9e8d5720207825 */ /* 0x000fe200078e00ff */
[----:B------:R-:W-:-:S04]  /*2bd0*/  UIADD3 UR5, UPT, UPT, UR19, 0x32370b8f, URZ ;  /* 0x32370b8f13057890 */ /* 0x000fc8000fffe0ff */
        /* <DEDUP_REMOVED lines=40> */
[----:B------:R-:W-:Y:S02]  /*2e60*/  LOP3.LUT R28, R32, UR4, R39, 0x96, !PT ;  /* 0x00000004201c7c12 */ /* 0x000fe4000f8e9627 */
[----:B------:R-:W-:Y:S02]  /*2e70*/  MOV R16, R24 ;  /* 0x0000001800107202 */ /* 0x000fe40000000f00 */
[----:B------:R-:W-:Y:S01]  /*2e80*/  LOP3.LUT R0, R26, UR5, R25, 0x96, !PT ;  /* 0x000000051a007c12 */ /* 0x000fe2000f8e9619 */
[----:B------:R-:W-:-:S06]  /*2e90*/  UMOV UR5, URZ ;  /* 0x000000ff00057c82 */ /* 0x000fcc0008000000 */
.L_x_1115:
[----:B------:R-:W-:Y:S01]  /*2ea0*/  I2FP.F32.U32 R18, R15 ;  /* 0x0000000f00127245 */ /* 0x000fe20000201000 */
[C---:B------:R-:W-:Y:S01]  /*2eb0*/  IMAD.U32 R15, R21.reuse, 0x10000, RZ ;  /* 0x00010000150f7824 */ /* 0x040fe200078e00ff */
[----:B------:R-:W-:Y:S01]  /*2ec0*/  UISETP.NE.AND UP0, UPT, UR5, 0x1, UPT ;  /* 0x000000010500788c */ /* 0x000fe2000bf05270 */
[----:B------:R-:W-:Y:S01]  /*2ed0*/  PRMT R21, R21, 0x7632, R21 ;  /* 0x0000763215157816 */ /* 0x000fe20000000015 */
[----:B------:R-:W-:Y:S02]  /*2ee0*/  IMAD.MOV.U32 R25, RZ, RZ, R38 ;  /* 0x000000ffff197224 */ /* 0x000fe400078e0026 */
[----:B------:R-:W-:Y:S01]  /*2ef0*/  FFMA.FTZ R18, R18, R179, 1.1641532182693481445e-10 ;  /* 0x2f00000012127423 */ /* 0x000fe200000100b3 */
[----:B------:R-:W-:Y:S01]  /*2f00*/  FMUL.FTZ R15, R15, UR25 ;  /* 0x000000190f0f7c20 */ /* 0x000fe20008410000 */
[----:B------:R-:W-:-:S03]  /*2f10*/  UMOV UR4, 0x2 ;  /* 0x0000000200047882 */ /* 0x000fc60000000000 */
        /* <DEDUP_REMOVED lines=14> */
[----:B------:R-:W-:Y:S01]  /*3000*/  @!P0 IMAD.MOV.U32 R25, RZ, RZ, R0 ;  /* 0x000000ffff198224 */ /* 0x000fe200078e0000 */
[----:B------:R-:W-:Y:S01]  /*3010*/  @P0 MOV R25, R28 ;  /* 0x0000001c00190202 */ /* 0x000fe20000000f00 */
[----:B------:R-:W-:Y:S06]  /*3020*/  BRA `(.L_x_1118) ;  /* 0x0000000400307947 */ /* 0x000fec0003800000 */
.L_x_1119:
        /* <DEDUP_REMOVED lines=12> */
[----:B------:R-:W-:-:S05]  /*30f0*/  @P0 IMAD.MOV R0, RZ, RZ, R3 ;  /* 0x000000ffff000224 */ /* 0x000fca00078e0203 */
[----:B------:R-:W-:-:S07]  /*3100*/  @!P2 MOV R3, R0 ;  /* 0x000000000003a202 */ /* 0x000fce0000000f00 */
.L_x_1120:
        /* <DEDUP_REMOVED lines=59> */
[----:B------:R-:W-:Y:S01]  /*34c0*/  LOP3.LUT R0, R26, UR5, R25, 0x96, !PT ;  /* 0x000000051a007c12 */ /* 0x000fe2000f8e9619 */
[----:B------:R-:W-:Y:S02]  /*34d0*/  IMAD.MOV.U32 R25, RZ, RZ, R16 ;  /* 0x000000ffff197224 */ /* 0x000fe400078e0010 */
[----:B------:R-:W-:-:S07]  /*34e0*/  IMAD.MOV.U32 R16, RZ, RZ, R24 ;  /* 0x000000ffff107224 */ /* 0x000fce00078e0018 */
.L_x_1118:
[----:B------:R-:W-:Y:S01]  /*34f0*/  I2FP.F32.U32 R24, R25 ;  /* 0x0000001900187245 */ /* 0x000fe20000201000 */
[----:B------:R-:W-:Y:S01]  /*3500*/  UISETP.NE.AND UP0, UPT, UR4, 0x1, UPT ;  /* 0x000000010400788c */ /* 0x000fe2000bf05270 */
[----:B------:R-:W-:Y:S01]  /*3510*/  SHF.L.U32 R21, R21, 0x10, RZ ;  /* 0x0000001015157819 */ /* 0x000fe200000006ff */
[----:B------:R-:W-:Y:S01]  /*3520*/  UMOV UR5, 0x2 ;  /* 0x0000000200057882 */ /* 0x000fe20000000000 */
[----:B------:R-:W-:Y:S01]  /*3530*/  @P1 PRMT R25, R41, 0x7632, R25 ;  /* 0x0000763229191816 */ /* 0x000fe20000000019 */
[----:B------:R-:W-:Y:S02]  /*3540*/  FFMA.FTZ R24, R24, R179, 1.1641532182693481445e-10 ;  /* 0x2f00000018187423 */ /* 0x000fe400000100b3 */
[----:B------:R-:W-:Y:S02]  /*3550*/  FMUL.FTZ R21, R21, UR25 ;  /* 0x0000001915157c20 */ /* 0x000fe40008410000 */
[----:B------:R-:W-:Y:S01]  /*3560*/  @P1 IMAD.U32 R25, R25, 0x10000, RZ ;  /* 0x0001000019191824 */ /* 0x000fe200078e00ff */
[----:B------:R-:W-:-:S04]  /*3570*/  FSETP.GTU.FTZ.AND P2, PT, R24, UR24, PT ;  /* 0x0000001818007c0b */ /* 0x000fc8000bf5c000 */
[----:B------:R-:W-:Y:S02]  /*3580*/  FSEL R32, R21, RZ, !P2 ;  /* 0x000000ff15207208 */ /* 0x000fe40005000000 */
[----:B------:R-:W-:-:S03]  /*3590*/  PLOP3.LUT P2, PT, P2, PT, PT, 0x8, 0x80 ;  /* 0x000000000080781c */ /* 0x000fc6000174e170 */
[----:B------:R-:W-:Y:S01]  /*35a0*/  @P1 FADD.FTZ R32, R32, R25 ;  /* 0x0000001920201221 */ /* 0x000fe20000010000 */
[----:B------:R-:W-:-:S04]  /*35b0*/  IMAD.MOV.U32 R25, RZ, RZ, R38 ;  /* 0x000000ffff197224 */ /* 0x000fc800078e0026 */
        /* <DEDUP_REMOVED lines=11> */
.L_x_1122:
        /* <DEDUP_REMOVED lines=14> */
.L_x_1123:
        /* <DEDUP_REMOVED lines=59> */
[----:B------:R-:W-:Y:S01]  /*3b00*/  IMAD.MOV.U32 R25, RZ, RZ, R16 ;  /* 0x000000ffff197224 */ /* 0x000fe200078e0010 */
[----:B------:R-:W-:Y:S01]  /*3b10*/  UMOV UR5, URZ ;  /* 0x000000ff00057c82 */ /* 0x000fe20008000000 */
[----:B------:R-:W-:-:S07]  /*3b20*/  IMAD.MOV.U32 R16, RZ, RZ, R24 ;  /* 0x000000ffff107224 */ /* 0x000fce00078e0018 */
.L_x_1121:
[----:B------:R-:W-:Y:S01]  /*3b30*/  I2FP.F32.U32 R24, R25 ;  /* 0x0000001900187245 */ /* 0x000fe20000201000 */
[C---:B------:R-:W-:Y:S01]  /*3b40*/  IMAD.U32 R25, R22.reuse, 0x10000, RZ ;  /* 0x0001000016197824 */ /* 0x040fe200078e00ff */
[----:B------:R-:W-:Y:S01]  /*3b50*/  UISETP.NE.AND UP0, UPT, UR5, 0x1, UPT ;  /* 0x000000010500788c */ /* 0x000fe2000bf05270 */
[----:B------:R-:W-:Y:S01]  /*3b60*/  PRMT R22, R22, 0x7632, R22 ;  /* 0x0000763216167816 */ /* 0x000fe20000000016 */
[----:B------:R-:W-:Y:S01]  /*3b70*/  UMOV UR4, 0x2 ;  /* 0x0000000200047882 */ /* 0x000fe20000000000 */
[----:B------:R-:W-:Y:S01]  /*3b80*/  FFMA.FTZ R24, R24, R179, 1.1641532182693481445e-10 ;  /* 0x2f00000018187423 */ /* 0x000fe200000100b3 */
[----:B------:R-:W-:-:S04]  /*3b90*/  FMUL.FTZ R25, R25, UR25 ;  /* 0x0000001919197c20 */ /* 0x000fc80008410000 */
[----:B------:R-:W-:Y:S02]  /*3ba0*/  FSETP.GTU.FTZ.AND P3, PT, R24, UR24, PT ;  /* 0x0000001818007c0b */ /* 0x000fe4000bf7c000 */
[----:B------:R-:W-:Y:S02]  /*3bb0*/  @P1 SHF.L.U32 R24, R42, 0x10, RZ ;  /* 0x000000102a181819 */ /* 0x000fe400000006ff */
[----:B------:R-:W-:Y:S01]  /*3bc0*/  FSEL R33, R25, RZ, !P3 ;  /* 0x000000ff19217208 */ /* 0x000fe20005800000 */
[----:B------:R-:W-:Y:S01]  /*3bd0*/  IMAD.MOV.U32 R25, RZ, RZ, R38 ;  /* 0x000000ffff197224 */ /* 0x000fe200078e0026 */
[----:B------:R-:W-:-:S03]  /*3be0*/  PLOP3.LUT P3, PT, P3, PT, PT, 0x8, 0x80 ;  /* 0x000000000080781c */ /* 0x000fc60001f6e170 */
[----:B------:R-:W-:-:S05]  /*3bf0*/  @P1 FADD.FTZ R33, R33, R24 ;  /* 0x0000001821211221 */ /* 0x000fca0000010000 */
        /* <DEDUP_REMOVED lines=11> */
.L_x_1125:
        /* <DEDUP_REMOVED lines=9> */
[----:B------:R-:W-:Y:S02]  /*3d40*/  @!P0 IADD3 R2, PT, PT, R2, 0x1, RZ ;  /* 0x0000000102028810 */ /* 0x000fe40007ffe0ff */
[----:B------:R-:W-:-:S13]  /*3d50*/  PLOP3.LUT P0, PT, PT, PT, UP0, 0x80, 0x8 ;  /* 0x000000000008781c */ /* 0x000fda0003f0f008 */
[----:B------:R-:W-:Y:S01]  /*3d60*/  @!P0 VIADD R0, R3, 0x1 ;  /* 0x0000000103008836 */ /* 0x000fe20000000000 */
[----:B------:R-:W-:-:S04]  /*3d70*/  PLOP3.LUT P0, PT, PT, PT, UP0, 0x40, 0x4 ;  /* 0x000000000004781c */ /* 0x000fc80003f0e808 */
[----:B------:R-:W-:-:S13]  /*3d80*/  ISETP.NE.AND P0, PT, R2, RZ, P0 ;  /* 0x000000ff0200720c */ /* 0x000fda0000705270 */
[----:B------:R-:W-:Y:S01]  /*3d90*/  @P0 IMAD.MOV R0, RZ, RZ, R3 ;  /* 0x000000ffff000224 */ /* 0x000fe200078e0203 */
[----:B------:R-:W-:-:S13]  /*3da0*/  PLOP3.LUT P0, PT, PT, PT, UP0, 0x80, 0x8 ;  /* 0x000000000008781c */ /* 0x000fda0003f0f008 */
[----:B------:R-:W-:-:S07]  /*3db0*/  @!P0 IMAD.MOV.U32 R3, RZ, RZ, R0 ;  /* 0x000000ffff038224 */ /* 0x000fce00078e0000 */
.L_x_1126:
[----:B------:R-:W-:Y:S01]  /*3dc0*/  IMAD.WIDE.U32 R34, R2, -0x326172a9, RZ ;  /* 0xcd9e8d5702227825 */ /* 0x000fe200078e00ff */
[----:B------:R-:W-:Y:S01]  /*3dd0*/  LOP3.LUT R26, R3, UR5, R26, 0x96, !PT ;  /* 0x00000005031a7c12 */ /* 0x000fe2000f8e961a */
[----:B------:R-:W-:Y:S02]  /*3de0*/  UIADD3 UR30, UPT, UPT, UR19, -0x4498517b, URZ ;  /* 0xbb67ae85131e7890 */ /* 0x000fe4000fffe0ff */
[----:B------:R-:W-:Y:S01]  /*3df0*/  IMAD.U32 R25, RZ, RZ, UR18 ;  /* 0x00000012ff197e24 */ /* 0x000fe2000f8e00ff */
[----:B------:R-:W-:Y:S01]  /*3e00*/  UIADD3 UR5, UPT, UPT, UR18, -0x61c88647, URZ ;  /* 0x9e3779b912057890 */ /* 0x000fe2000fffe0ff */
[----:B------:R-:W-:-:S03]  /*3e10*/  IMAD.WIDE.U32 R26, R26, -0x326172a9, RZ ;  /* 0xcd9e8d571a1a7825 */ /* 0x000fc600078e00ff */
[----:B------:R-:W-:Y:S02]  /*3e20*/  LOP3.LUT R38, R35, UR23, R25, 0x96, !PT ;  /* 0x0000001723267c12 */ /* 0x000fe4000f8e9619 */
[----:B------:R-:W-:Y:S02]  /*3e30*/  MOV R25, UR30 ;  /* 0x0000001e00197c02 */ /* 0x000fe40008000f00 */
[----:B------:R-:W-:Y:S01]  /*3e40*/  LOP3.LUT R34, R34, UR5, R27, 0x96, !PT ;  /* 0x0000000522227c12 */ /* 0x000fe2000f8e961b */
[----:B------:R-:W-:Y:S01]  /*3e50*/  IMAD.WIDE.U32 R38, R38, -0x2daee0ad, RZ ;  /* 0xd2511f5326267825 */ /* 0x000fe200078e00ff */
[----:B------:R-:W-:-:S03]  /*3e60*/  UIADD3 UR5, UPT, UPT, UR19, 0x76cf5d0a, URZ ;  /* 0x76cf5d0a13057890 */ /* 0x000fc6000fffe0ff */
        /* <DEDUP_REMOVED lines=48> */
[----:B------:R-:W-:Y:S02]  /*4170*/  UMOV UR4, URZ ;  /* 0x000000ff00047c82 */ /* 0x000fe40008000000 */
[----:B------:R-:W-:Y:S01]  /*4180*/  IMAD.MOV.U32 R16, RZ, RZ, R26 ;  /* 0x000000ffff107224 */ /* 0x000fe200078e001a */
[----:B------:R-:W-:-:S07]  /*4190*/  LOP3.LUT R0, R34, UR5, R27, 0x96, !PT ;  /* 0x0000000522007c12 */ /* 0x000fce000f8e961b */
.L_x_1124:
        /* <DEDUP_REMOVED lines=12> */
[----:B------:R-:W-:-:S04]  /*4260*/  MOV R25, R38 ;  /* 0x0000002600197202 */ /* 0x000fc80000000f00 */
        /* <DEDUP_REMOVED lines=9> */
[----:B------:R-:W-:-:S13]  /*4300*/  PLOP3.LUT P4, PT, PT, PT, UP0, 0x80, 0x8 ;  /* 0x000000000008781c */ /* 0x000fda0003f8f008 */
[----:B------:R-:W-:Y:S01]  /*4310*/  @P4 IMAD.MOV.U32 R25, RZ, RZ, R28 ;  /* 0x000000ffff194224 */ /* 0x000fe200078e001c */
[----:B------:R-:W-:Y:S06]  /*4320*/  BRA `(.L_x_1127) ;  /* 0x00000004003c7947 */ /* 0x000fec0003800000 */
.L_x_1128:
        /* <DEDUP_REMOVED lines=10> */
[----:B------:R-:W-:-:S13]  /*43d0*/  PLOP3.LUT P4, PT, PT, PT, UP0, 0x80, 0x8 ;  /* 0x000000000008781c */ /* 0x000fda0003f8f008 */
[----:B------:R-:W-:Y:S02]  /*43e0*/  @!P4 IADD3 R0, PT, PT, R3, 0x1, RZ ;  /* 0x000000010300c810 */ /* 0x000fe40007ffe0ff */
[----:B------:R-:W-:-:S04]  /*43f0*/  PLOP3.LUT P4, PT, PT, PT, UP0, 0x40, 0x4 ;  /* 0x000000000004781c */ /* 0x000fc80003f8e808 */
[----:B------:R-:W-:-:S13]  /*4400*/  ISETP.NE.AND P4, PT, R2, RZ, P4 ;  /* 0x000000ff0200720c */ /* 0x000fda0002785270 */
[----:B------:R-:W-:Y:S01]  /*4410*/  @P4 IMAD.MOV R0, RZ, RZ, R3 ;  /* 0x000000ffff004224 */ /* 0x000fe200078e0203 */
[----:B------:R-:W-:-:S13]  /*4420*/  PLOP3.LUT P4, PT, PT, PT, UP0, 0x80, 0x8 ;  /* 0x000000000008781c */ /* 0x000fda0003f8f008 */
[----:B------:R-:W-:-:S07]  /*4430*/  @!P4 IMAD.MOV.U32 R3, RZ, RZ, R0 ;  /* 0x000000ffff03c224 */ /* 0x000fce00078e0000 */
.L_x_1129:
        /* <DEDUP_REMOVED lines=13> */
[----:B------:R-:W-:Y:S01]  /*4510*/  UIADD3 UR4, UPT, UPT, UR18, 0x3c6ef372, URZ ;  /* 0x3c6ef37212047890 */ /* 0x000fe2000fffe0ff */
[----:B------:R-:W-:Y:S02]  /*4520*/  MOV R25, R16 ;  /* 0x0000001000197202 */ /* 0x000fe40000000f00 */
        /* <DEDUP_REMOVED lines=43> */
[----:B------:R-:W-:-:S03]  /*47e0*/  LOP3.LUT R28, R136, UR4, R39, 0x96, !PT ;  /* 0x00000004881c7c12 */ /* 0x000fc6000f8e9627 */
[----:B------:R-:W-:Y:S01]  /*47f0*/  IMAD.MOV.U32 R16, RZ, RZ, R26 ;  /* 0x000000ffff107224 */ /* 0x000fe200078e001a */
[----:B------:R-:W-:Y:S01]  /*4800*/  LOP3.LUT R0, R36, UR5, R27, 0x96, !PT ;  /* 0x0000000524007c12 */ /* 0x000fe2000f8e961b */
[----:B------:R-:W-:-:S06]  /*4810*/  UMOV UR5, URZ ;  /* 0x000000ff00057c82 */ /* 0x000fcc0008000000 */
.L_x_1127:
[----:B------:R-:W-:Y:S01]  /*4820*/  I2FP.F32.U32 R26, R25 ;  /* 0x00000019001a7245 */ /* 0x000fe20000201000 */
[----:B------:R-:W-:Y:S01]  /*4830*/  IMAD.U32 R25, R23, 0x10000, RZ ;  /* 0x0001000017197824 */ /* 0x000fe200078e00ff */
[----:B------:R-:W-:Y:S01]  /*4840*/  UISETP.NE.AND UP0, UPT, UR5, 0x1, UPT ;  /* 0x000000010500788c */ /* 0x000fe2000bf05270 */
[----:B------:R-:W-:Y:S01]  /*4850*/  @P1 IMAD.U32 R36, R43, 0x10000, RZ ;  /* 0x000100002b241824 */ /* 0x000fe200078e00ff */
[----:B------:R-:W-:Y:S01]  /*4860*/  UMOV UR4, 0x2 ;  /* 0x0000000200047882 */ /* 0x000fe20000000000 */
[----:B------:R-:W-:Y:S01]  /*4870*/  FFMA.FTZ R26, R26, R179, 1.1641532182693481445e-10 ;  /* 0x2f0000001a1a7423 */ /* 0x000fe200000100b3 */
[----:B------:R-:W-:Y:S01]  /*4880*/  FMUL.FTZ R25, R25, UR25 ;  /* 0x0000001919197c20 */ /* 0x000fe20008410000 */
[----:B------:R-:W-:-:S03]  /*4890*/  IMAD.MOV.U32 R27, RZ, RZ, R38 ;  /* 0x000000ffff1b7224 */ /* 0x000fc600078e0026 */
[----:B------:R-:W-:-:S04]  /*48a0*/  FSETP.GTU.FTZ.AND P4, PT, R26, UR24, PT ;  /* 0x000000181a007c0b */ /* 0x000fc8000bf9c000 */
[----:B------:R-:W-:Y:S02]  /*48b0*/  FSEL R35, R25, RZ, !P4 ;  /* 0x000000ff19237208 */ /* 0x000fe40006000000 */
[----:B------:R-:W-:Y:S02]  /*48c0*/  PRMT R25, R23, 0x7632, R25 ;  /* 0x0000763217197816 */ /* 0x000fe40000000019 */
[----:B------:R-:W-:Y:S01]  /*48d0*/  PLOP3.LUT P4, PT, P4, PT, PT, 0x8, 0x80 ;  /* 0x000000000080781c */ /* 0x000fe2000278e170 */
        /* <DEDUP_REMOVED lines=9> */
[----:B------:R-:W-:Y:S02]  /*4970*/  @!P5 MOV R27, R0 ;  /* 0x00000000001bd202 */ /* 0x000fe40000000f00 */
[----:B------:R-:W-:-:S13]  /*4980*/  PLOP3.LUT P5, PT, PT, PT, UP0, 0x80, 0x8 ;  /* 0x000000000008781c */ /* 0x000fda0003faf008 */
[----:B------:R-:W-:Y:S01]  /*4990*/  @P5 IMAD.MOV.U32 R27, RZ, RZ, R28 ;  /* 0x000000ffff1b5224 */ /* 0x000fe200078e001c */
[----:B------:R-:W-:Y:S06]  /*49a0*/  BRA `(.L_x_1130) ;  /* 0x00000004003c7947 */ /* 0x000fec0003800000 */
.L_x_1131:
        /* <DEDUP_REMOVED lines=11> */
[----:B------:R-:W-:Y:S01]  /*4a60*/  @!P5 VIADD R0, R3, 0x1 ;  /* 0x000000010300d836 */ /* 0x000fe20000000000 */
[----:B------:R-:W-:-:S04]  /*4a70*/  PLOP3.LUT P5, PT, PT, PT, UP0, 0x40, 0x4 ;  /* 0x000000000004781c */ /* 0x000fc80003fae808 */
[----:B------:R-:W-:-:S13]  /*4a80*/  ISETP.NE.AND P5, PT, R2, RZ, P5 ;  /* 0x000000ff0200720c */ /* 0x000fda0002fa5270 */
[----:B------:R-:W-:Y:S02]  /*4a90*/  @P5 IADD3 R0, PT, PT, R3, RZ, RZ ;  /* 0x000000ff03005210 */ /* 0x000fe40007ffe0ff */
[----:B------:R-:W-:-:S13]  /*4aa0*/  PLOP3.LUT P5, PT, PT, PT, UP0, 0x80, 0x8 ;  /* 0x000000000008781c */ /* 0x000fda0003faf008 */
[----:B------:R-:W-:-:S07]  /*4ab0*/  @!P5 IMAD.MOV.U32 R3, RZ, RZ, R0 ;  /* 0x000000ffff03d224 */ /* 0x000fce00078e0000 */
.L_x_1132:
        /* <DEDUP_REMOVED lines=60> */
[----:B------:R-:W-:Y:S01]  /*4e80*/  IMAD.MOV.U32 R27, RZ, RZ, R16 ;  /* 0x000000ffff1b7224 */ /* 0x000fe200078e0010 */
[----:B------:R-:W-:-:S07]  /*4e90*/  MOV R16, R26 ;  /* 0x0000001a00107202 */ /* 0x000fce0000000f00 */
.L_x_1130:
[----:B------:R-:W-:Y:S01]  /*4ea0*/  I2FP.F32.U32 R26, R27 ;  /* 0x0000001b001a7245 */ /* 0x000fe20000201000 */
[----:B------:R-:W-:Y:S01]  /*4eb0*/  IMAD.U32 R25, R25, 0x10000, RZ ;  /* 0x0001000019197824 */ /* 0x000fe200078e00ff */
[----:B------:R-:W-:Y:S02]  /*4ec0*/  @P1 PRMT R27, R43, 0x7632, R27 ;  /* 0x000076322b1b1816 */ /* 0x000fe4000000001b */
[----:B------:R-:W-:Y:S01]  /*4ed0*/  PRMT R22, R24, 0x5410, R22 ;  /* 0x0000541018167816 */ /* 0x000fe20000000016 */
[----:B------:R-:W-:Y:S01]  /*4ee0*/  FFMA.FTZ R26, R26, R179, 1.1641532182693481445e-10 ;  /* 0x2f0000001a1a7423 */ /* 0x000fe200000100b3 */
[----:B------:R-:W-:Y:S01]  /*4ef0*/  FMUL.FTZ R25, R25, UR25 ;  /* 0x0000001919197c20 */ /* 0x000fe20008410000 */
[----:B------:R-:W-:Y:S01]  /*4f00*/  @P1 IMAD.U32 R27, R27, 0x10000, RZ ;  /* 0x000100001b1b1824 */ /* 0x000fe200078e00ff */
[----:B------:R-:W-:Y:S02]  /*4f10*/  PRMT R21, R18, 0x5410, R21 ;  /* 0x0000541012157816 */ /* 0x000fe40000000015 */
[----:B------:R-:W-:-:S02]  /*4f20*/  FSETP.GTU.FTZ.AND P5, PT, R26, UR24, PT ;  /* 0x000000181a007c0b */ /* 0x000fc4000bfbc000 */
[----:B------:R-:W-:Y:S02]  /*4f30*/  PRMT R20, R17, 0x5410, R20 ;  /* 0x0000541011147816 */ /* 0x000fe40000000014 */
[----:B------:R-:W-:Y:S02]  /*4f40*/  FSEL R36, R25, RZ, !P5 ;  /* 0x000000ff19247208 */ /* 0x000fe40006800000 */
[----:B------:R-:W-:-:S03]  /*4f50*/  PLOP3.LUT P5, PT, P5, PT, PT, 0x8, 0x80 ;  /* 0x000000000080781c */ /* 0x000fc60002fae170 */
[----:B------:R-:W-:-:S05]  /*4f60*/  @P1 FADD.FTZ R36, R36, R27 ;  /* 0x0000001b24241221 */ /* 0x000fca0000010000 */
[----:B------:R-:W-:-:S04]  /*4f70*/  F2FP.BF16.F32.PACK_AB R25, RZ, R36 ;  /* 0x00000024ff19723e */ /* 0x000fc800000010ff */
[----:B------:R-:W-:Y:S01]  /*4f80*/  PRMT R23, R23, 0x5410, R25 ;  /* 0x0000541017177816 */ /* 0x000fe20000000019 */
[----:B------:R-:W-:Y:S06]  /*4f90*/  BRA `(.L_x_1133) ;  /* 0x0000006400687947 */ /* 0x000fec0003800000 */
.L_x_1108:
[----:B------:R-:W-:Y:S01]  /*4fa0*/  UISETP.NE.AND UP0, UPT, UR4, 0x1, UPT ;  /* 0x000000010400788c */ /* 0x000fe2000bf05270 */
[----:B------:R-:W-:Y:S01]  /*4fb0*/  IMAD.MOV.U32 R4, RZ, RZ, R38 ;  /* 0x000000ffff047224 */ /* 0x000fe200078e0026 */
[----:B------:R-:W-:Y:S01]  /*4fc0*/  UMOV UR5, 0x2 ;  /* 0x0000000200057882 */ /* 0x000fe20000000000 */
[----:B------:R-:W-:-:S06]  /*4fd0*/  IMAD.MOV.U32 R16, RZ, RZ, R169 ;  /* 0x000000ffff107224 */ /* 0x000fcc00078e00a9 */
[----:B------:R-:W-:Y:S05]  /*4fe0*/  BRA.U !UP0, `(.L_x_1134) ;  /* 0x0000000508587547 */ /* 0x000fea000b800000 */
[----:B------:R-:W-:-:S09]  /*4ff0*/  UISETP.NE.AND UP0, UPT, UR4, 0x3, UPT ;  /* 0x000000030400788c */ /* 0x000fd2000bf05270 */
[----:B------:R-:W-:Y:S05]  /*5000*/  BRA.U !UP0, `(.L_x_1135) ;  /* 0x0000000108247547 */ /* 0x000fea000b800000 */
[----:B------:R-:W-:-:S06]  /*5010*/  UISETP.NE.AND UP0, UPT, UR4, 0x2, UPT ;  /* 0x000000020400788c */ /* 0x000fcc000bf05270 */
[----:B------:R-:W-:-:S05]  /*5020*/  PLOP3.LUT P0, PT, PT, PT, UP0, 0x80, 0x8 ;  /* 0x000000000008781c */ /* 0x000fca0003f0f008 */
[----:B------:R-:W-:Y:S01]  /*5030*/  @!UP0 UMOV UR5, 0x3 ;  /* 0x0000000300058882 */ /* 0x000fe20000000000 */
[----:B------:R-:W-:-:S07]  /*5040*/  @UP0 UIADD3 UR5, UPT, UPT, UR4, 0x1, URZ ;  /* 0x0000000104050890 */ /* 0x000fce000fffe0ff */
[----:B------:R-:W-:Y:S01]  /*5050*/  @!P0 MOV R16, R169 ;  /* 0x000000a900108202 */ /* 0x000fe20000000f00 */
[----:B------:R-:W-:Y:S02]  /*5060*/  @!P0 IMAD.MOV.U32 R4, RZ, RZ, R0 ;  /* 0x000000ffff048224 */ /* 0x000fe400078e0000 */
[----:B------:R-:W-:Y:S02]  /*5070*/  @P0 IMAD.MOV.U32 R16, RZ, RZ, R169 ;  /* 0x000000ffff100224 */ /* 0x000fe400078e00a9 */
[----:B------:R-:W-:Y:S01]  /*5080*/  @P0 IMAD.MOV.U32 R4, RZ, RZ, R28 ;  /* 0x000000ffff040224 */ /* 0x000fe200078e001c */
[----:B------:R-:W-:Y:S06]  /*5090*/  BRA `(.L_x_1134) ;  /* 0x00000004002c7947 */ /* 0x000fec0003800000 */
.L_x_1135:
        /* <DEDUP_REMOVED lines=9> */
[----:B------:R-:W-:Y:S01]  /*5130*/  @!P2 IADD3 R2, PT, PT, R2, 0x1, RZ ;  /* 0x000000010202a810 */ /* 0x000fe20007ffe0ff */
[----:B------:R-:W-:-:S03]  /*5140*/  @!P2 VIADD R0, R3, 0x1 ;  /* 0x000000010300a836 */ /* 0x000fc60000000000 */
[----:B------:R-:W-:-:S13]  /*5150*/  ISETP.NE.AND P0, PT, R2, RZ, !P2 ;  /* 0x000000ff0200720c */ /* 0x000fda0005705270 */
[----:B------:R-:W-:-:S04]  /*5160*/  @P0 IMAD.MOV R0, RZ, RZ, R3 ;  /* 0x000000ffff000224 */ /* 0x000fc800078e0203 */
[----:B------:R-:W-:-:S07]  /*5170*/  @!P2 IMAD.MOV.U32 R3, RZ, RZ, R0 ;  /* 0x000000ffff03a224 */ /* 0x000fce00078e0000 */
.L_x_1136:
[----:B------:R-:W-:Y:S01]  /*5180*/  IMAD.WIDE.U32 R4, R2, -0x326172a9, RZ ;  /* 0xcd9e8d5702047825 */ /* 0x000fe200078e00ff */
[----:B------:R-:W-:Y:S01]  /*5190*/  LOP3.LUT R6, R3, UR5, R6, 0x96, !PT ;  /* 0x0000000503067c12 */ /* 0x000fe2000f8e9606 */
[----:B------:R-:W-:Y:S02]  /*51a0*/  UIADD3 UR30, UPT, UPT, UR19, -0x4498517b, URZ ;  /* 0xbb67ae85131e7890 */ /* 0x000fe4000fffe0ff */
[----:B------:R-:W-:Y:S01]  /*51b0*/  IMAD.U32 R7, RZ, RZ, UR18 ;  /* 0x00000012ff077e24 */ /* 0x000fe2000f8e00ff */
[----:B------:R-:W-:-:S04]  /*51c0*/  UIADD3 UR5, UPT, UPT, UR18, -0x61c88647, URZ ;  /* 0x9e3779b912057890 */ /* 0x000fc8000fffe0ff */
[----:B------:R-:W-:Y:S01]  /*51d0*/  LOP3.LUT R8, R5, UR23, R7, 0x96, !PT ;  /* 0x0000001705087c12 */ /* 0x000fe2000f8e9607 */
[----:B------:R-:W-:Y:S01]  /*51e0*/  IMAD.WIDE.U32 R6, R6, -0x326172a9, RZ ;  /* 0xcd9e8d5706067825 */ /* 0x000fe200078e00ff */
[----:B------:R-:W-:-:S03]  /*51f0*/  MOV R5, UR30 ;  /* 0x0000001e00057c02 */ /* 0x000fc60008000f00 */
[----:B------:R-:W-:Y:S01]  /*5200*/  IMAD.WIDE.U32 R8, R8, -0x2daee0ad, RZ ;  /* 0xd2511f5308087825 */ /* 0x000fe200078e00ff */
[----:B------:R-:W-:Y:S01]  /*5210*/  LOP3.LUT R4, R4, UR5, R7, 0x96, !PT ;  /* 0x0000000504047c12 */ /* 0x000fe2000f8e9607 */
[----:B------:R-:W-:-:S03]  /*5220*/  UIADD3 UR5, UPT, UPT, UR19, 0x76cf5d0a, URZ ;  /* 0x76cf5d0a13057890 */ /* 0x000fc6000fffe0ff */
        /* <DEDUP_REMOVED lines=49> */
[----:B------:R-:W-:-:S06]  /*5540*/  UMOV UR5, URZ ;  /* 0x000000ff00057c82 */ /* 0x000fcc0008000000 */
.L_x_1134:
[----:B------:R-:W-:Y:S01]  /*5550*/  I2FP.F32.U32 R4, R4 ;  /* 0x0000000400047245 */ /* 0x000fe20000201000 */
[----:B------:R-:W-:Y:S01]  /*5560*/  UISETP.NE.AND UP0, UPT, UR5, 0x1, UPT ;  /* 0x000000010500788c */ /* 0x000fe2000bf05270 */
[----:B-----5:R-:W-:Y:S01]  /*5570*/  IMAD.U32 R5, R20, 0x10000, RZ ;  /* 0x0001000014057824 */ /* 0x020fe200078e00ff */
[----:B------:R-:W-:Y:S01]  /*5580*/  UMOV UR4, 0x2 ;  /* 0x0000000200047882 */ /* 0x000fe20000000000 */
[----:B------:R-:W-:Y:S02]  /*5590*/  IMAD.MOV.U32 R7, RZ, RZ, R38 ;  /* 0x000000ffff077224 */ /* 0x000fe400078e0026 */
[----:B------:R-:W-:-:S05]  /*55a0*/  FFMA.FTZ R4, R4, R179, 1.1641532182693481445e-10 ;  /* 0x2f00000004047423 */ /* 0x000fca00000100b3 */
[----:B------:R-:W-:Y:S01]  /*55b0*/  FSETP.GTU.FTZ.AND P0, PT, R4, UR24, PT ;  /* 0x0000001804007c0b */ /* 0x000fe2000bf1c000 */
[----:B------:R-:W-:Y:S01]  /*55c0*/  FMUL.FTZ R4, R5, UR25 ;  /* 0x0000001905047c20 */ /* 0x000fe20008410000 */
[----:B------:R-:W-:Y:S02]  /*55d0*/  PRMT R5, R20, 0x7632, R5 ;  /* 0x0000763214057816 */ /* 0x000fe40000000005 */
[----:B------:R-:W-:Y:S02]  /*55e0*/  PLOP3.LUT P2, PT, P0, PT, PT, 0x8, 0x80 ;  /* 0x000000000080781c */ /* 0x000fe4000074e170 */
[----:B------:R-:W-:Y:S02]  /*55f0*/  FSEL R4, R4, RZ, !P0 ;  /* 0x000000ff04047208 */ /* 0x000fe40004000000 */
[----:B------:R-:W-:Y:S01]  /*5600*/  P2R R13, PR, RZ, 0x4 ;  /* 0x00000004ff0d7803 */ /* 0x000fe20000000000 */
[----:B------:R-:W-:Y:S08]  /*5610*/  BRA.U !UP0, `(.L_x_1137) ;  /* 0x0000000508547547 */ /* 0x000ff0000b800000 */
        /* <DEDUP_REMOVED lines=9> */
.L_x_1138:
        /* <DEDUP_REMOVED lines=14> */
.L_x_1139:
        /* <DEDUP_REMOVED lines=62> */
.L_x_1137:
[----:B------:R-:W-:Y:S01]  /*5b70*/  I2FP.F32.U32 R6, R7 ;  /* 0x0000000700067245 */ /* 0x000fe20000201000 */
[----:B------:R-:W-:Y:S01]  /*5b80*/  UISETP.NE.AND UP0, UPT, UR4, 0x1, UPT ;  /* 0x000000010400788c */ /* 0x000fe2000bf05270 */
[----:B------:R-:W-:Y:S01]  /*5b90*/  SHF.L.U32 R7, R44, 0x10, RZ ;  /* 0x000000102c077819 */ /* 0x000fe200000006ff */
[----:B------:R-:W-:Y:S01]  /*5ba0*/  @P1 IMAD.U32 R29, R40, 0x10000, RZ ;  /* 0x00010000281d1824 */ /* 0x000fe200078e00ff */
[----:B------:R-:W-:Y:S01]  /*5bb0*/  UMOV UR5, 0x2 ;  /* 0x0000000200057882 */ /* 0x000fe20000000000 */
[----:B------:R-:W-:Y:S02]  /*5bc0*/  FFMA.FTZ R6, R6, R179, 1.1641532182693481445e-10 ;  /* 0x2f00000006067423 */ /* 0x000fe400000100b3 */
[----:B------:R-:W-:-:S03]  /*5bd0*/  FMUL.FTZ R7, R7, UR25 ;  /* 0x0000001907077c20 */ /* 0x000fc60008410000 */
[----:B------:R-:W-:-:S04]  /*5be0*/  FSETP.GTU.FTZ.AND P0, PT, R6, UR24, PT ;  /* 0x0000001806007c0b */ /* 0x000fc8000bf1c000 */
[----:B------:R-:W-:-:S05]  /*5bf0*/  FSEL R7, R7, RZ, !P0 ;  /* 0x000000ff07077208 */ /* 0x000fca0004000000 */
[----:B------:R-:W-:Y:S01]  /*5c00*/  FADD.FTZ R4, R4, R7 ;  /* 0x0000000704047221 */ /* 0x000fe20000010000 */
[----:B------:R-:W-:-:S03]  /*5c10*/  IMAD.MOV.U32 R7, RZ, RZ, R38 ;  /* 0x000000ffff077224 */ /* 0x000fc600078e0026 */
[--C-:B------:R-:W-:Y:S01]  /*5c20*/  @P1 FADD.FTZ R29, R29, R4.reuse ;  /* 0x000000041d1d1221 */ /* 0x100fe20000010000 */
[----:B------:R-:W-:Y:S01]  /*5c30*/  @!P1 IMAD.MOV.U32 R29, RZ, RZ, R4 ;  /* 0x000000ffff1d9224 */ /* 0x000fe200078e0004 */
[----:B------:R-:W-:-:S04]  /*5c40*/  SEL R4, RZ, 0x1, P0 ;  /* 0x00000001ff047807 */ /* 0x000fc80000000000 */
        /* <DEDUP_REMOVED lines=11> */
.L_x_1141:
        /* <DEDUP_REMOVED lines=14> */
.L_x_1142:
        /* <DEDUP_REMOVED lines=62> */
.L_x_1140:
[----:B------:R-:W-:Y:S01]  /*61c0*/  I2FP.F32.U32 R6, R7 ;  /* 0x0000000700067245 */ /* 0x000fe20000201000 */
[----:B------:R-:W-:Y:S01]  /*61d0*/  UISETP.NE.AND UP0, UPT, UR5, 0x1, UPT ;  /* 0x000000010500788c */ /* 0x000fe2000bf05270 */
[----:B------:R-:W-:Y:S01]  /*61e0*/  SHF.L.U32 R5, R5, 0x10, RZ ;  /* 0x0000001005057819 */ /* 0x000fe200000006ff */
[----:B------:R-:W-:Y:S01]  /*61f0*/  IMAD.MOV.U32 R7, RZ, RZ, R38 ;  /* 0x000000ffff077224 */ /* 0x000fe200078e0026 */
[----:B------:R-:W-:Y:S01]  /*6200*/  UMOV UR4, 0x2 ;  /* 0x0000000200047882 */ /* 0x000fe20000000000 */
[----:B------:R-:W-:Y:S02]  /*6210*/  FFMA.FTZ R6, R6, R179, 1.1641532182693481445e-10 ;  /* 0x2f00000006067423 */ /* 0x000fe400000100b3 */
[----:B------:R-:W-:-:S03]  /*6220*/  FMUL.FTZ R5, R5, UR25 ;  /* 0x0000001905057c20 */ /* 0x000fc60008410000 */
[----:B------:R-:W-:-:S04]  /*6230*/  FSETP.GTU.FTZ.AND P0, PT, R6, UR24, PT ;  /* 0x0000001806007c0b */ /* 0x000fc8000bf1c000 */
        /* <DEDUP_REMOVED lines=13> */
.L_x_1144:
        /* <DEDUP_REMOVED lines=14> */
.L_x_1145:
        /* <DEDUP_REMOVED lines=62> */
.L_x_1143:
[----:B------:R-:W-:Y:S01]  /*67d0*/  I2FP.F32.U32 R6, R7 ;  /* 0x0000000700067245 */ /* 0x000fe20000201000 */
[----:B------:R-:W-:Y:S01]  /*67e0*/  UISETP.NE.AND UP0, UPT, UR4, 0x1, UPT ;  /* 0x000000010400788c */ /* 0x000fe2000bf05270 */
[----:B------:R-:W-:Y:S01]  /*67f0*/  PRMT R7, R44, 0x7632, R7 ;  /* 0x000076322c077816 */ /* 0x000fe20000000007 */
[----:B------:R-:W-:Y:S02]  /*6800*/  UMOV UR5, 0x2 ;  /* 0x0000000200057882 */ /* 0x000fe40000000000 */
[----:B------:R-:W-:Y:S02]  /*6810*/  FFMA.FTZ R6, R6, R179, 1.1641532182693481445e-10 ;  /* 0x2f00000006067423 */ /* 0x000fe400000100b3 */
[----:B------:R-:W-:-:S03]  /*6820*/  IMAD.U32 R7, R7, 0x10000, RZ ;  /* 0x0001000007077824 */ /* 0x000fc600078e00ff */
[----:B------:R-:W-:Y:S01]  /*6830*/  FSETP.GTU.FTZ.AND P0, PT, R6, UR24, PT ;  /* 0x0000001806007c0b */ /* 0x000fe2000bf1c000 */
[----:B------:R-:W-:Y:S01]  /*6840*/  FMUL.FTZ R7, R7, UR25 ;  /* 0x0000001907077c20 */ /* 0x000fe20008410000 */
[----:B------:R-:W-:-:S04]  /*6850*/  @P1 PRMT R6, R40, 0x7632, R6 ;  /* 0x0000763228061816 */ /* 0x000fc80000000006 */
[----:B------:R-:W-:Y:S01]  /*6860*/  FSEL R8, R7, RZ, !P0 ;  /* 0x000000ff07087208 */ /* 0x000fe20004000000 */
[----:B------:R-:W-:Y:S02]  /*6870*/  @P1 IMAD.U32 R6, R6, 0x10000, RZ ;  /* 0x0001000006061824 */ /* 0x000fe400078e00ff */
[----:B------:R-:W-:Y:S02]  /*6880*/  IMAD.MOV.U32 R7, RZ, RZ, R38 ;  /* 0x000000ffff077224 */ /* 0x000fe400078e0026 */
[----:B------:R-:W-:-:S04]  /*6890*/  FADD.FTZ R5, R5, R8 ;  /* 0x0000000805057221 */ /* 0x000fc80000010000 */
[----:B------:R-:W-:Y:S01]  /*68a0*/  @P1 FADD.FTZ R30, R5, R6 ;  /* 0x00000006051e1221 */ /* 0x000fe20000010000 */
[----:B------:R-:W-:Y:S02]  /*68b0*/  @!P1 MOV R30, R5 ;  /* 0x00000005001e9202 */ /* 0x000fe40000000f00 */
[----:B------:R-:W-:Y:S02]  /*68c0*/  SEL R5, RZ, 0x1, P0 ;  /* 0x00000001ff057807 */ /* 0x000fe40000000000 */
        /* <DEDUP_REMOVED lines=11> */
.L_x_1147:
        /* <DEDUP_REMOVED lines=14> */
.L_x_1148:
        /* <DEDUP_REMOVED lines=62> */
.L_x_1146:
[----:B------:R-:W-:Y:S01]  /*6e40*/  I2FP.F32.U32 R6, R7 ;  /* 0x0000000700067245 */ /* 0x000fe20000201000 */
[----:B------:R-:W-:Y:S01]  /*6e50*/  UISETP.NE.AND UP0, UPT, UR5, 0x1, UPT ;  /* 0x000000010500788c */ /* 0x000fe2000bf05270 */
[----:B------:R-:W-:Y:S01]  /*6e60*/  IMAD.U32 R7, R21, 0x10000, RZ ;  /* 0x0001000015077824 */ /* 0x000fe200078e00ff */
        /* <DEDUP_REMOVED lines=19> */
.L_x_1150:
        /* <DEDUP_REMOVED lines=14> */
.L_x_1151:
        /* <DEDUP_REMOVED lines=62> */
.L_x_1149:
[----:B------:R-:W-:Y:S01]  /*7460*/  I2FP.F32.U32 R8, R9 ;  /* 0x0000000900087245 */ /* 0x000fe20000201000 */
[----:B------:R-:W-:Y:S01]  /*7470*/  IMAD.U32 R9, R45, 0x10000, RZ ;  /* 0x000100002d097824 */ /* 0x000fe200078e00ff */
[----:B------:R-:W-:Y:S01]  /*7480*/  UISETP.NE.AND UP0, UPT, UR4, 0x1, UPT ;  /* 0x000000010400788c */ /* 0x000fe2000bf05270 */
[----:B------:R-:W-:Y:S01]  /*7490*/  @P1 IMAD.U32 R31, R41, 0x10000, RZ ;  /* 0x00010000291f1824 */ /* 0x000fe200078e00ff */
[----:B------:R-:W-:Y:S01]  /*74a0*/  UMOV UR5, 0x2 ;  /* 0x0000000200057882 */ /* 0x000fe20000000000 */
[----:B------:R-:W-:Y:S01]  /*74b0*/  FFMA.FTZ R8, R8, R179, 1.1641532182693481445e-10 ;  /* 0x2f00000008087423 */ /* 0x000fe200000100b3 */
[----:B------:R-:W-:-:S04]  /*74c0*/  FMUL.FTZ R9, R9, UR25 ;  /* 0x0000001909097c20 */ /* 0x000fc80008410000 */
        /* <DEDUP_REMOVED lines=18> */
.L_x_1153:
        /* <DEDUP_REMOVED lines=14> */
.L_x_1154:
        /* <DEDUP_REMOVED lines=60> */
[----:B------:R-:W-:Y:S01]  /*7a90*/  MOV R16, R8 ;  /* 0x0000000800107202 */ /* 0x000fe20000000f00 */
[----:B------:R-:W-:-:S06]  /*7aa0*/  UMOV UR5, URZ ;  /* 0x000000ff00057c82 */ /* 0x000fcc0008000000 */
.L_x_1152:
[----:B------:R-:W-:Y:S01]  /*7ab0*/  I2FP.F32.U32 R8, R9 ;  /* 0x0000000900087245 */ /* 0x000fe20000201000 */
[----:B------:R-:W-:Y:S01]  /*7ac0*/  UISETP.NE.AND UP0, UPT, UR5, 0x1, UPT ;  /* 0x000000010500788c */ /* 0x000fe2000bf05270 */
[----:B------:R-:W-:Y:S01]  /*7ad0*/  IMAD.U32 R7, R7, 0x10000, RZ ;  /* 0x0001000007077824 */ /* 0x000fe200078e00ff */
[----:B------:R-:W-:Y:S01]  /*7ae0*/  UMOV UR4, 0x2 ;  /* 0x0000000200047882 */ /* 0x000fe20000000000 */
[----:B------:R-:W-:Y:S02]  /*7af0*/  IMAD.MOV.U32 R9, RZ, RZ, R38 ;  /* 0x000000ffff097224 */ /* 0x000fe400078e0026 */
[----:B------:R-:W-:Y:S01]  /*7b00*/  FFMA.FTZ R8, R8, R179, 1.1641532182693481445e-10 ;  /* 0x2f00000008087423 */ /* 0x000fe200000100b3 */
[----:B------:R-:W-:-:S04]  /*7b10*/  FMUL.FTZ R7, R7, UR25 ;  /* 0x0000001907077c20 */ /* 0x000fc80008410000 */
[----:B------:R-:W-:-:S04]  /*7b20*/  FSETP.GTU.FTZ.AND P0, PT, R8, UR24, PT ;  /* 0x0000001808007c0b */ /* 0x000fc8000bf1c000 */
[----:B------:R-:W-:Y:S02]  /*7b30*/  PLOP3.LUT P2, PT, P0, PT, PT, 0x8, 0x80 ;  /* 0x000000000080781c */ /* 0x000fe4000074e170 */
[----:B------:R-:W-:Y:S01]  /*7b40*/  FSEL R7, R7, RZ, !P0 ;  /* 0x000000ff07077208 */ /* 0x000fe20004000000 */
[----:B------:R-:W-:Y:S10]  /*7b50*/  BRA.U !UP0, `(.L_x_1155) ;  /* 0x0000000508547547 */ /* 0x000ff4000b800000 */
        /* <DEDUP_REMOVED lines=9> */
.L_x_1156:
        /* <DEDUP_REMOVED lines=14> */
.L_x_1157:
        /* <DEDUP_REMOVED lines=62> */
.L_x_1155:
        /* <DEDUP_REMOVED lines=10> */
[----:B------:R-:W-:Y:S01]  /*8150*/  IMAD.MOV.U32 R9, RZ, RZ, R38 ;  /* 0x000000ffff097224 */ /* 0x000fe200078e0026 */
[----:B------:R-:W-:-:S03]  /*8160*/  @P1 SHF.L.U32 R8, R8, 0x10, RZ ;  /* 0x0000001008081819 */ /* 0x000fc600000006ff */
[----:B------:R-:W-:-:S04]  /*8170*/  FADD.FTZ R7, R7, R10 ;  /* 0x0000000a07077221 */ /* 0x000fc80000010000 */
[----:B------:R-:W-:Y:S01]  /*8180*/  @P1 FADD.FTZ R32, R7, R8 ;  /* 0x0000000807201221 */ /* 0x000fe20000010000 */
        /* <DEDUP_REMOVED lines=13> */
.L_x_1159:
        /* <DEDUP_REMOVED lines=14> */
.L_x_1160:
        /* <DEDUP_REMOVED lines=62> */
.L_x_1158:
[----:B------:R-:W-:Y:S01]  /*8720*/  I2FP.F32.U32 R8, R9 ;  /* 0x0000000900087245 */ /* 0x000fe20000201000 */
[----:B------:R-:W-:Y:S01]  /*8730*/  UISETP.NE.AND UP0, UPT, UR5, 0x1, UPT ;  /* 0x000000010500788c */ /* 0x000fe2000bf05270 */
[----:B------:R-:W-:Y:S01]  /*8740*/  IMAD.U32 R9, R22, 0x10000, RZ ;  /* 0x0001000016097824 */ /* 0x000fe200078e00ff */
[----:B------:R-:W-:Y:S01]  /*8750*/  MOV R11, R38 ;  /* 0x00000026000b7202 */ /* 0x000fe20000000f00 */
[----:B------:R-:W-:Y:S01]  /*8760*/  UMOV UR4, 0x2 ;  /* 0x0000000200047882 */ /* 0x000fe20000000000 */
[----:B------:R-:W-:-:S05]  /*8770*/  FFMA.FTZ R8, R8, R179, 1.1641532182693481445e-10 ;  /* 0x2f00000008087423 */ /* 0x000fca00000100b3 */
[----:B------:R-:W-:Y:S01]  /*8780*/  FSETP.GTU.FTZ.AND P0, PT, R8, UR24, PT ;  /* 0x0000001808007c0b */ /* 0x000fe2000bf1c000 */
[----:B------:R-:W-:Y:S01]  /*8790*/  FMUL.FTZ R8, R9, UR25 ;  /* 0x0000001909087c20 */ /* 0x000fe20008410000 */
[----:B------:R-:W-:Y:S02]  /*87a0*/  PRMT R9, R22, 0x7632, R9 ;  /* 0x0000763216097816 */ /* 0x000fe40000000009 */
        /* <DEDUP_REMOVED lines=12> */
.L_x_1162:
        /* <DEDUP_REMOVED lines=17> */
.L_x_1163:
        /* <DEDUP_REMOVED lines=62> */
.L_x_1161:
        /* <DEDUP_REMOVED lines=10> */
[----:B------:R-:W-:-:S03]  /*8e00*/  MOV R11, R38 ;  /* 0x00000026000b7202 */ /* 0x000fc60000000f00 */
        /* <DEDUP_REMOVED lines=14> */
.L_x_1165:
        /* <DEDUP_REMOVED lines=17> */
.L_x_1166:
        /* <DEDUP_REMOVED lines=59> */
[----:B------:R-:W-:Y:S01]  /*93b0*/  UMOV UR5, URZ ;  /* 0x000000ff00057c82 */ /* 0x000fe20008000000 */
[----:B------:R-:W-:Y:S01]  /*93c0*/  MOV R11, R16 ;  /* 0x00000010000b7202 */ /* 0x000fe20000000f00 */
[----:B------:R-:W-:-:S07]  /*93d0*/  IMAD.MOV.U32 R16, RZ, RZ, R10 ;  /* 0x000000ffff107224 */ /* 0x000fce00078e000a */
.L_x_1164:
        /* <DEDUP_REMOVED lines=8> */
[----:B------:R-:W-:Y:S02]  /*9460*/  FSEL R9, R9, RZ, !P0 ;  /* 0x000000ff09097208 */ /* 0x000fe40004000000 */
[----:B------:R-:W-:Y:S01]  /*9470*/  PLOP3.LUT P0, PT, P0, PT, PT, 0x8, 0x80 ;  /* 0x000000000080781c */ /* 0x000fe2000070e170 */
[----:B------:R-:W-:-:S12]  /*9480*/  BRA.U !UP0, `(.L_x_1167) ;  /* 0x0000000508647547 */ /* 0x000fd8000b800000 */
        /* <DEDUP_REMOVED lines=8> */
[----:B------:R-:W-:Y:S01]  /*9510*/  @P4 MOV R11, R28 ;  /* 0x0000001c000b4202 */ /* 0x000fe20000000f00 */
[----:B------:R-:W-:Y:S06]  /*9520*/  BRA `(.L_x_1167) ;  /* 0x00000004003c7947 */ /* 0x000fec0003800000 */
.L_x_1168:
        /* <DEDUP_REMOVED lines=14> */
[----:B------:R-:W-:Y:S01]  /*9610*/  @P4 IMAD.MOV R0, RZ, RZ, R3 ;  /* 0x000000ffff004224 */ /* 0x000fe200078e0203 */
[----:B------:R-:W-:-:S13]  /*9620*/  PLOP3.LUT P4, PT, PT, PT, UP0, 0x80, 0x8 ;  /* 0x000000000008781c */ /* 0x000fda0003f8f008 */
[----:B------:R-:W-:-:S07]  /*9630*/  @!P4 MOV R3, R0 ;  /* 0x000000000003c202 */ /* 0x000fce0000000f00 */
.L_x_1169:
        /* <DEDUP_REMOVED lines=62> */
.L_x_1167:
[----:B------:R-:W-:Y:S01]  /*9a20*/  I2FP.F32.U32 R10, R11 ;  /* 0x0000000b000a7245 */ /* 0x000fe20000201000 */
[----:B------:R-:W-:Y:S01]  /*9a30*/  UISETP.NE.AND UP0, UPT, UR4, 0x1, UPT ;  /* 0x000000010400788c */ /* 0x000fe2000bf05270 */
[----:B------:R-:W-:Y:S01]  /*9a40*/  PRMT R11, R46, 0x7632, R11 ;  /* 0x000076322e0b7816 */ /* 0x000fe2000000000b */
[----:B------:R-:W-:Y:S02]  /*9a50*/  UMOV UR5, 0x2 ;  /* 0x0000000200057882 */ /* 0x000fe40000000000 */
[----:B------:R-:W-:Y:S01]  /*9a60*/  FFMA.FTZ R10, R10, R179, 1.1641532182693481445e-10 ;  /* 0x2f0000000a0a7423 */ /* 0x000fe200000100b3 */
[----:B------:R-:W-:-:S04]  /*9a70*/  SHF.L.U32 R11, R11, 0x10, RZ ;  /* 0x000000100b0b7819 */ /* 0x000fc800000006ff */
[----:B------:R-:W-:Y:S01]  /*9a80*/  FSETP.GTU.FTZ.AND P4, PT, R10, UR24, PT ;  /* 0x000000180a007c0b */ /* 0x000fe2000bf9c000 */
[----:B------:R-:W-:-:S03]  /*9a90*/  FMUL.FTZ R11, R11, UR25 ;  /* 0x000000190b0b7c20 */ /* 0x000fc60008410000 */
[----:B------:R-:W-:Y:S02]  /*9aa0*/  SEL R10, RZ, 0x1, P4 ;  /* 0x00000001ff0a7807 */ /* 0x000fe40002000000 */
[----:B------:R-:W-:Y:S02]  /*9ab0*/  FSEL R24, R11, RZ, !P4 ;  /* 0x000000ff0b187208 */ /* 0x000fe40006000000 */
[----:B------:R-:W-:-:S03]  /*9ac0*/  @P1 PRMT R11, R42, 0x7632, R11 ;  /* 0x000076322a0b1816 */ /* 0x000fc6000000000b */
[----:B------:R-:W-:Y:S02]  /*9ad0*/  FADD.FTZ R9, R9, R24 ;  /* 0x0000001809097221 */ /* 0x000fe40000010000 */
[----:B------:R-:W-:Y:S02]  /*9ae0*/  @P1 IMAD.U32 R34, R11, 0x10000, RZ ;  /* 0x000100000b221824 */ /* 0x000fe400078e00ff */
[----:B------:R-:W-:Y:S02]  /*9af0*/  IMAD.MOV.U32 R11, RZ, RZ, R38 ;  /* 0x000000ffff0b7224 */ /* 0x000fe400078e0026 */
[----:B------:R-:W-:Y:S01]  /*9b00*/  @P1 FADD.FTZ R34, R9, R34 ;  /* 0x0000002209221221 */ /* 0x000fe20000010000 */
[--C-:B------:R-:W-:Y:S01]  /*9b10*/  @!P1 IMAD.MOV.U32 R34, RZ, RZ, R9.reuse ;  /* 0x000000ffff229224 */ /* 0x100fe200078e0009 */
[----:B------:R-:W-:-:S04]  /*9b20*/  PRMT R9, R10, 0x7610, R9 ;  /* 0x000076100a097816 */ /* 0x000fc80000000009 */
        /* <DEDUP_REMOVED lines=12> */
.L_x_1171:
        /* <DEDUP_REMOVED lines=17> */
.L_x_1172:
[----:B------:R-:W-:Y:S01]  /*9d00*/  IMAD.WIDE.U32 R26, R2, -0x326172a9, RZ ;  /* 0xcd9e8d57021a7825 */ /* 0x000fe200078e00ff */
[----:B------:R-:W-:Y:S01]  /*9d10*/  LOP3.LUT R10, R3, UR5, R10, 0x96, !PT ;  /* 0x00000005030a7c12 */ /* 0x000fe2000f8e960a */
[----:B------:R-:W-:Y:S02]  /*9d20*/  UIADD3 UR30, UPT, UPT, UR19, -0x4498517b, URZ ;  /* 0xbb67ae85131e7890 */ /* 0x000fe4000fffe0ff */
[----:B------:R-:W-:Y:S01]  /*9d30*/  IMAD.U32 R11, RZ, RZ, UR18 ;  /* 0x00000012ff0b7e24 */ /* 0x000fe2000f8e00ff */
[----:B------:R-:W-:-:S03]  /*9d40*/  UIADD3 UR5, UPT, UPT, UR18, -0x61c88647, URZ ;  /* 0x9e3779b912057890 */ /* 0x000fc6000fffe0ff */
[----:B------:R-:W-:Y:S01]  /*9d50*/  IMAD.U32 R25, RZ, RZ, UR30 ;  /* 0x0000001eff197e24 */ /* 0x000fe2000f8e00ff */
[----:B------:R-:W-:Y:S01]  /*9d60*/  LOP3.LUT R38, R27, UR23, R11, 0x96, !PT ;  /* 0x000000171b267c12 */ /* 0x000fe2000f8e960b */
[----:B------:R-:W-:-:S04]  /*9d70*/  IMAD.WIDE.U32 R10, R10, -0x326172a9, RZ ;  /* 0xcd9e8d570a0a7825 */ /* 0x000fc800078e00ff */
        /* <DEDUP_REMOVED lines=54> */
.L_x_1170:
[----:B------:R-:W-:Y:S01]  /*a0e0*/  I2FP.F32.U32 R10, R11 ;  /* 0x0000000b000a7245 */ /* 0x000fe20000201000 */
[----:B------:R-:W-:Y:S01]  /*a0f0*/  UISETP.NE.AND UP0, UPT, UR5, 0x1, UPT ;  /* 0x000000010500788c */ /* 0x000fe2000bf05270 */
[----:B------:R-:W-:Y:S01]  /*a100*/  SHF.L.U32 R11, R23, 0x10, RZ ;  /* 0x00000010170b7819 */ /* 0x000fe200000006ff */
[----:B------:R-:W-:Y:S02]  /*a110*/  UMOV UR4, 0x2 ;  /* 0x0000000200047882 */ /* 0x000fe40000000000 */
[----:B------:R-:W-:Y:S02]  /*a120*/  FFMA.FTZ R10, R10, R179, 1.1641532182693481445e-10 ;  /* 0x2f0000000a0a7423 */ /* 0x000fe400000100b3 */
[----:B------:R-:W-:-:S03]  /*a130*/  FMUL.FTZ R11, R11, UR25 ;  /* 0x000000190b0b7c20 */ /* 0x000fc60008410000 */
[----:B------:R-:W-:-:S04]  /*a140*/  FSETP.GTU.FTZ.AND P4, PT, R10, UR24, PT ;  /* 0x000000180a007c0b */ /* 0x000fc8000bf9c000 */
[----:B------:R-:W-:Y:S02]  /*a150*/  FSEL R10, R11, RZ, !P4 ;  /* 0x000000ff0b0a7208 */ /* 0x000fe40006000000 */
[----:B------:R-:W-:Y:S01]  /*a160*/  PRMT R11, R23, 0x7632, R11 ;  /* 0x00007632170b7816 */ /* 0x000fe2000000000b */
[----:B------:R-:W-:Y:S01]  /*a170*/  IMAD.MOV.U32 R23, RZ, RZ, R38 ;  /* 0x000000ffff177224 */ /* 0x000fe200078e0026 */
        /* <DEDUP_REMOVED lines=12> */
.L_x_1174:
        /* <DEDUP_REMOVED lines=17> */
.L_x_1175:
        /* <DEDUP_REMOVED lines=62> */
.L_x_1173:
        /* <DEDUP_REMOVED lines=10> */
[----:B------:R-:W-:-:S03]  /*a7d0*/  SEL R25, RZ, 0x1, P5 ;  /* 0x00000001ff197807 */ /* 0x000fc60002800000 */
[----:B------:R-:W-:-:S04]  /*a7e0*/  FADD.FTZ R10, R10, R23 ;  /* 0x000000170a0a7221 */ /* 0x000fc80000010000 */
[--C-:B------:R-:W-:Y:S01]  /*a7f0*/  @P1 FADD.FTZ R35, R35, R10.reuse ;  /* 0x0000000a23231221 */ /* 0x100fe20000010000 */
[----:B------:R-:W-:Y:S02]  /*a800*/  @!P1 MOV R35, R10 ;  /* 0x0000000a00239202 */ /* 0x000fe40000000f00 */
[----:B------:R-:W-:Y:S02]  /*a810*/  PRMT R10, R25, 0x7610, R10 ;  /* 0x00007610190a7816 */ /* 0x000fe4000000000a */
        /* <DEDUP_REMOVED lines=12> */
.L_x_1177:
        /* <DEDUP_REMOVED lines=17> */
.L_x_1178:
        /* <DEDUP_REMOVED lines=13> */
[----:B------:R-:W-:-:S03]  /*aac0*/  UIADD3 UR4, UPT, UPT, UR18, 0x3c6ef372, URZ ;  /* 0x3c6ef37212047890 */ /* 0x000fc6000fffe0ff */
        /* <DEDUP_REMOVED lines=48> */
.L_x_1176:
        /* <DEDUP_REMOVED lines=21> */
.L_x_1180:
        /* <DEDUP_REMOVED lines=17> */
.L_x_1181:
        /* <DEDUP_REMOVED lines=61> */
[----:B------:R-:W-:-:S07]  /*b400*/  MOV R16, R26 ;  /* 0x0000001a00107202 */ /* 0x000fce0000000f00 */
.L_x_1179:
[----:B------:R-:W-:Y:S02]  /*b410*/  I2FP.F32.U32 R26, R25 ;  /* 0x00000019001a7245 */ /* 0x000fe40000201000 */
[----:B------:R-:W-:Y:S02]  /*b420*/  PRMT R25, R47, 0x7632, R25 ;  /* 0x000076322f197816 */ /* 0x000fe40000000019 */
[----:B------:R-:W-:Y:S01]  /*b430*/  PRMT R22, R22, 0x5410, R24 ;  /* 0x0000541016167816 */ /* 0x000fe20000000018 */
[----:B------:R-:W-:Y:S01]  /*b440*/  FFMA.FTZ R26, R26, R179, 1.1641532182693481445e-10 ;  /* 0x2f0000001a1a7423 */ /* 0x000fe200000100b3 */
[----:B------:R-:W-:Y:S01]  /*b450*/  PRMT R21, R21, 0x5410, R18 ;  /* 0x0000541015157816 */ /* 0x000fe20000000012 */
[----:B------:R-:W-:Y:S01]  /*b460*/  IMAD.U32 R25, R25, 0x10000, RZ ;  /* 0x0001000019197824 */ /* 0x000fe200078e00ff */
[----:B------:R-:W-:Y:S02]  /*b470*/  PRMT R20, R20, 0x5410, R17 ;  /* 0x0000541014147816 */ /* 0x000fe40000000011 */
[----:B------:R-:W-:Y:S01]  /*b480*/  FSETP.GTU.FTZ.AND P6, PT, R26, UR24, PT ;  /* 0x000000181a007c0b */ /* 0x000fe2000bfdc000 */
[----:B------:R-:W-:Y:S01]  /*b490*/  FMUL.FTZ R25, R25, UR25 ;  /* 0x0000001919197c20 */ /* 0x000fe20008410000 */
[----:B------:R-:W-:-:S04]  /*b4a0*/  @P1 PRMT R26, R43, 0x7632, R26 ;  /* 0x000076322b1a1816 */ /* 0x000fc8000000001a */
[----:B------:R-:W-:Y:S01]  /*b4b0*/  FSEL R36, R25, RZ, !P6 ;  /* 0x000000ff19247208 */ /* 0x000fe20007000000 */
[----:B------:R-:W-:Y:S01]  /*b4c0*/  @P1 IMAD.U32 R26, R26, 0x10000, RZ ;  /* 0x000100001a1a1824 */ /* 0x000fe200078e00ff */
[----:B------:R-:W-:-:S03]  /*b4d0*/  SEL R25, RZ, 0x1, P6 ;  /* 0x00000001ff197807 */ /* 0x000fc60003000000 */
[----:B------:R-:W-:-:S04]  /*b4e0*/  FADD.FTZ R11, R11, R36 ;  /* 0x000000240b0b7221 */ /* 0x000fc80000010000 */
[----:B------:R-:W-:Y:S01]  /*b4f0*/  @P1 FADD.FTZ R36, R11, R26 ;  /* 0x0000001a0b241221 */ /* 0x000fe20000010000 */
[--C-:B------:R-:W-:Y:S01]  /*b500*/  @!P1 IMAD.MOV.U32 R36, RZ, RZ, R11.reuse ;  /* 0x000000ffff249224 */ /* 0x100fe200078e000b */
[----:B------:R-:W-:-:S04]  /*b510*/  PRMT R11, R25, 0x7610, R11 ;  /* 0x00007610190b7816 */ /* 0x000fc8000000000b */
[----:B------:R-:W-:-:S04]  /*b520*/  F2FP.BF16.F32.PACK_AB R25, RZ, R36 ;  /* 0x00000024ff19723e */ /* 0x000fc800000010ff */
[----:B------:R-:W-:-:S07]  /*b530*/  PRMT R23, R23, 0x5410, R25 ;  /* 0x0000541017177816 */ /* 0x000fce0000000019 */
.L_x_1133:
[----:B------:R-:W-:Y:S02]  /*b540*/  SEL R25, RZ, 0x100, !P0 ;  /* 0x00000100ff197807 */ /* 0x000fe40004000000 */
[----:B------:R-:W-:Y:S02]  /*b550*/  ISETP.NE.U32.AND P0, PT, RZ, UR10, PT ;  /* 0x0000000aff007c0c */ /* 0x000fe4000bf05070 */
[----:B------:R-:W-:Y:S02]  /*b560*/  SEL R26, RZ, 0x1000000, !P5 ;  /* 0x01000000ff1a7807 */ /* 0x000fe40006800000 */
[----:B------:R-:W-:Y:S02]  /*b570*/  ISETP.NE.AND.EX P0, PT, RZ, UR11, PT, P0 ;  /* 0x0000000bff007c0c */ /* 0x000fe4000bf05300 */
[----:B------:R-:W-:Y:S01]  /*b580*/  ISETP.NE.AND P5, PT, R14, RZ, PT ;  /* 0x000000ff0e00720c */ /* 0x000fe20003fa5270 */
[----:B------:R-:W-:Y:S01]  /*b590*/  IMAD.MOV.U32 R14, RZ, RZ, 0x10 ;  /* 0x00000010ff0e7424 */ /* 0x000fe200078e00ff */
[----:B------:R-:W-:-:S02]  /*b5a0*/  SEL R24, RZ, 0x10000, !P4 ;  /* 0x00010000ff187807 */ /* 0x000fc40006000000 */
[----:B------:R-:W-:Y:S01]  /*b5b0*/  ISETP.NE.AND P4, PT, R15, RZ, PT ;  /* 0x000000ff0f00720c */ /* 0x000fe20003f85270 */
[----:B------:R-:W-:Y:S01]  /*b5c0*/  IMAD.WIDE.U32 R14, R19, R14, UR14 ;  /* 0x0000000e130e7e25 */ /* 0x000fe2000f8e000e */
[----:B------:R-:W-:Y:S02]  /*b5d0*/  ISETP.NE.AND P6, PT, R13, RZ, PT ;  /* 0x000000ff0d00720c */ /* 0x000fe40003fc5270 */
[----:B------:R-:W-:Y:S02]  /*b5e0*/  SEL R17, RZ, 0x1000000, !P2 ;  /* 0x01000000ff117807 */ /* 0x000fe40005000000 */
[----:B------:R0:W-:Y:S01]  /*b5f0*/  STG.E.128 desc[UR20][R14.64], R20 ;  /* 0x000000140e007986 */ /* 0x0001e2000c101d14 */
[----:B------:R-:W-:Y:S02]  /*b600*/  SEL R18, RZ, 0x10000, !P4 ;  /* 0x00010000ff127807 */ /* 0x000fe40006000000 */
[----:B------:R-:W-:Y:S02]  /*b610*/  SEL R13, RZ, 0x100, !P5 ;  /* 0x00000100ff0d7807 */ /* 0x000fe40006800000 */
[----:B------:R-:W-:Y:S01]  /*b620*/  LOP3.LUT R25, R25, R26, R24, 0xfe, !PT ;  /* 0x0000001a19197212 */ /* 0x000fe200078efe18 */
[----:B------:R-:W-:Y:S01]  /*b630*/  HFMA2 R26, -RZ, RZ, 0, 4.76837158203125e-07 ;  /* 0x00000008ff1a7431 */ /* 0x000fe200000001ff */
[----:B------:R-:W-:-:S02]  /*b640*/  LOP3.LUT R13, R13, R17, R18, 0xfe, !PT ;  /* 0x000000110d0d7212 */ /* 0x000fc400078efe12 */
[----:B------:R-:W-:Y:S02]  /*b650*/  SEL R24, RZ, 0x1, !P3 ;  /* 0x00000001ff187807 */ /* 0x000fe40005800000 */
[----:B------:R-:W-:Y:S01]  /*b660*/  SEL R18, RZ, 0x1, !P6 ;  /* 0x00000001ff127807 */ /* 0x000fe20007000000 */
[----:B------:R-:W-:Y:S01]  /*b670*/  IMAD.WIDE.U32 R26, R19, R26, UR12 ;  /* 0x0000000c131a7e25 */ /* 0x000fe2000f8e001a */
[----:B------:R-:W-:Y:S02]  /*b680*/  LOP3.LUT R25, R25, R24, RZ, 0xfc, !PT ;  /* 0x0000001819197212 */ /* 0x000fe400078efcff */
[----:B------:R-:W-:Y:S01]  /*b690*/  LOP3.LUT R24, R13, R18, RZ, 0xfc, !PT ;  /* 0x000000120d187212 */ /* 0x000fe200078efcff */
[----:B------:R-:W-:Y:S01]  /*b6a0*/  IMAD.MOV.U32 R13, RZ, RZ, 0x10 ;  /* 0x00000010ff0d7424 */ /* 0x000fe200078e00ff */
[----:B0-----:R-:W0:Y:S01]  /*b6b0*/  @P1 LDC.64 R20, c[0x0][0x3a0] ;  /* 0x0000e800ff141b82 */ /* 0x001e220000000a00 */
[----:B------:R-:W-:Y:S02]  /*b6c0*/  VIADD R14, R19, 0x80 ;  /* 0x00000080130e7836 */ /* 0x000fe40000000000 */
[----:B------:R1:W-:Y:S05]  /*b6d0*/  STG.E.64 desc[UR20][R26.64], R24 ;  /* 0x000000181a007986 */ /* 0x0003ea000c101b14 */
[----:B------:R-:W2:Y:S01]  /*b6e0*/  @P0 LDC.64 R22, c[0x0][0x398] ;  /* 0x0000e600ff160b82 */ /* 0x000ea20000000a00 */
[----:B-1----:R-:W-:-:S04]  /*b6f0*/  IMAD.WIDE.U32 R24, R14, R13, UR16 ;  /* 0x000000100e187e25 */ /* 0x002fc8000f8e000d */
[----:B0-----:R-:W-:-:S04]  /*b700*/  @P1 IMAD.WIDE.U32 R20, R14, 0x10, R20 ;  /* 0x000000100e141825 */ /* 0x001fc800078e0014 */
[----:B--2---:R-:W-:Y:S01]  /*b710*/  @P0 IMAD.WIDE.U32 R22, R14, 0x10, R22 ;  /* 0x000000100e160825 */ /* 0x004fe200078e0016 */
[----:B------:R-:W-:Y:S06]  /*b720*/  @!P0 BRA `(.L_x_1182) ;  /* 0x0000000000508947 */ /* 0x000fec0003800000 */
[----:B------:R-:W-:Y:S01]  /*b730*/  IMAD.U32 R15, R10, 0x10000, RZ ;  /* 0x000100000a0f7824 */ /* 0x000fe200078e00ff */
[----:B------:R-:W0:Y:S01]  /*b740*/  LDC.64 R26, c[0x0][0x3b8] ;  /* 0x0000ee00ff1a7b82 */ /* 0x000e220000000a00 */
[----:B------:R-:W-:Y:S02]  /*b750*/  LOP3.LUT R13, R11, 0xffff, RZ, 0xc0, !PT ;  /* 0x0000ffff0b0d7812 */ /* 0x000fe400078ec0ff */
[----:B------:R-:W-:Y:S02]  /*b760*/  LOP3.LUT R136, R7, 0xff, RZ, 0xc0, !PT ;  /* 0x000000ff07887812 */ /* 0x000fe400078ec0ff */
[----:B------:R-:W-:Y:S02]  /*b770*/  LOP3.LUT R18, R15, 0xff0000, RZ, 0xc0, !PT ;  /* 0x00ff00000f127812 */ /* 0x000fe400078ec0ff */
[----:B------:R-:W-:Y:S01]  /*b780*/  LOP3.LUT R138, R6, 0xff, RZ, 0xc0, !PT ;  /* 0x000000ff068a7812 */ /* 0x000fe200078ec0ff */
[----:B------:R-:W-:Y:S01]  /*b790*/  IMAD.WIDE.U32 R136, R136, 0x1000000, RZ ;  /* 0x0100000088887825 */ /* 0x000fe200078e00ff */
[----:B------:R-:W-:-:S02]  /*b7a0*/  PRMT R18, R18, 0x4210, R13 ;  /* 0x0000421012127816 */ /* 0x000fc4000000000d */
[----:B------:R-:W-:Y:S01]  /*b7b0*/  PRMT R13, R9, 0x7104, RZ ;  /* 0x00007104090d7816 */ /* 0x000fe200000000ff */
[----:B------:R-:W-:Y:S01]  /*b7c0*/  IMAD.WIDE.U32 R138, R138, 0x10000, RZ ;  /* 0x000100008a8a7825 */ /* 0x000fe200078e00ff */
[----:B------:R-:W-:Y:S02]  /*b7d0*/  LOP3.LUT R140, R5, 0xff, RZ, 0xc0, !PT ;  /* 0x000000ff058c7812 */ /* 0x000fe400078ec0ff */
[----:B------:R-:W-:-:S03]  /*b7e0*/  LOP3.LUT R13, R18, 0xff00, R13, 0xf8, !PT ;  /* 0x0000ff00120d7812 */ /* 0x000fc600078ef80d */
[----:B------:R-:W-:Y:S01]  /*b7f0*/  IMAD.WIDE.U32 R140, R140, 0x100, RZ ;  /* 0x000001008c8c7825 */ /* 0x000fe200078e00ff */
[----:B------:R-:W-:-:S04]  /*b800*/  LOP3.LUT R13, R13, 0xff, R8, 0xf8, !PT ;  /* 0x000000ff0d0d7812 */ /* 0x000fc800078ef808 */
[----:B------:R-:W-:Y:S01]  /*b810*/  LOP3.LUT R13, R139, R13, R137, 0xfe, !PT ;  /* 0x0000000d8b0d7212 */ /* 0x000fe200078efe89 */
[----:B0-----:R-:W-:Y:S01]  /*b820*/  IMAD.WIDE.U32 R26, R19, 0x8, R26 ;  /* 0x00000008131a7825 */ /* 0x001fe200078e001a */
[----:B------:R-:W-:Y:S02]  /*b830*/  LOP3.LUT R137, R140, R136, R138, 0xfe, !PT ;  /* 0x000000888c897212 */ /* 0x000fe400078efe8a */
[----:B------:R-:W-:Y:S02]  /*b840*/  LOP3.LUT R141, R13, R141, RZ, 0xfc, !PT ;  /* 0x0000008d0d8d7212 */ /* 0x000fe400078efcff */
[----:B------:R-:W-:-:S05]  /*b850*/  LOP3.LUT R140, R137, 0xff, R4, 0xf8, !PT ;  /* 0x000000ff898c7812 */ /* 0x000fca00078ef804 */
[----:B------:R0:W-:Y:S02]  /*b860*/  STG.E.64 desc[UR20][R26.64], R140 ;  /* 0x0000008c1a007986 */ /* 0x0001e4000c101b14 */
.L_x_1182:
[----:B------:R1:W5:Y:S04]  /*b870*/  @P0 LDG.E.128 R44, desc[UR20][R22.64] ;  /* 0x00000014162c0981 */ /* 0x000368000c1e1d00 */
[----:B------:R1:W5:Y:S04]  /*b880*/  @P1 LDG.E.128 R40, desc[UR20][R20.64] ;  /* 0x0000001414281981 */ /* 0x000368000c1e1d00 */
[----:B0-----:R-:W5:Y:S01]  /*b890*/  LDG.E.128 R24, desc[UR20][R24.64] ;  /* 0x0000001418187981 */ /* 0x001f62000c1e1d00 */
[----:B------:R-:W-:Y:S05]  /*b8a0*/  @!P0 BRA `(.L_x_1183) ;  /* 0x0000006400a48947 */ /* 0x000fea0003800000 */
        /* <DEDUP_REMOVED lines=11> */
[----:B------:R-:W-:Y:S02]  /*b960*/  @!P2 IMAD.MOV.U32 R15, RZ, RZ, R16 ;  /* 0x000000ffff0fa224 */ /* 0x000fe400078e0010 */
[----:B------:R-:W-:Y:S02]  /*b970*/  @!P2 IMAD.MOV.U32 R4, RZ, RZ, R0 ;  /* 0x000000ffff04a224 */ /* 0x000fe400078e0000 */
[----:B------:R-:W-:Y:S02]  /*b980*/  @P2 IMAD.MOV.U32 R15, RZ, RZ, R16 ;  /* 0x000000ffff0f2224 */ /* 0x000fe400078e0010 */
[----:B------:R-:W-:Y:S01]  /*b990*/  @P2 IMAD.MOV.U32 R4, RZ, RZ, R28 ;  /* 0x000000ffff042224 */ /* 0x000fe200078e001c */
[----:B------:R-:W-:Y:S06]  /*b9a0*/  BRA `(.L_x_1184) ;  /* 0x0000000400307947 */ /* 0x000fec0003800000 */
.L_x_1185:
        /* <DEDUP_REMOVED lines=14> */
.L_x_1186:
        /* <DEDUP_REMOVED lines=60> */
[----:B------:R-:W-:Y:S01]  /*be50*/  IMAD.MOV.U32 R4, RZ, RZ, R16 ;  /* 0x000000ffff047224 */ /* 0x000fe200078e0010 */
[----:B------:R-:W-:-:S06]  /*be60*/  UMOV UR5, URZ ;  /* 0x000000ff00057c82 */ /* 0x000fcc0008000000 */
.L_x_1184:
[----:B------:R-:W-:Y:S01]  /*be70*/  I2FP.F32.U32 R4, R4 ;  /* 0x0000000400047245 */ /* 0x000fe20000201000 */
[----:B------:R-:W-:Y:S01]  /*be80*/  UISETP.NE.AND UP0, UPT, UR5, 0x1, UPT ;  /* 0x000000010500788c */ /* 0x000fe2000bf05270 */
[C---:B-----5:R-:W-:Y:S01]  /*be90*/  IMAD.U32 R5, R24.reuse, 0x10000, RZ ;  /* 0x0001000018057824 */ /* 0x060fe200078e00ff */
[----:B------:R-:W-:Y:S01]  /*bea0*/  PRMT R24, R24, 0x7632, R24 ;  /* 0x0000763218187816 */ /* 0x000fe20000000018 */
[----:B------:R-:W-:Y:S01]  /*beb0*/  UMOV UR4, 0x2 ;  /* 0x0000000200047882 */ /* 0x000fe20000000000 */
[----:B------:R-:W-:Y:S01]  /*bec0*/  FFMA.FTZ R4, R4, R179, 1.1641532182693481445e-10 ;  /* 0x2f00000004047423 */ /* 0x000fe200000100b3 */
[----:B------:R-:W-:Y:S01]  /*bed0*/  FMUL.FTZ R5, R5, UR25 ;  /* 0x0000001905057c20 */ /* 0x000fe20008410000 */
[----:B------:R-:W-:-:S03]  /*bee0*/  MOV R6, R38 ;  /* 0x0000002600067202 */ /* 0x000fc60000000f00 */
        /* <DEDUP_REMOVED lines=14> */
.L_x_1188:
        /* <DEDUP_REMOVED lines=14> */
.L_x_1189:
        /* <DEDUP_REMOVED lines=62> */
.L_x_1187:
        /* <DEDUP_REMOVED lines=8> */
[----:B------:R-:W-:Y:S02]  /*c510*/  FSEL R5, R5, RZ, !P2 ;  /* 0x000000ff05057208 */ /* 0x000fe40005000000 */
[----:B------:R-:W-:-:S03]  /*c520*/  SEL R4, RZ, 0x1, P2 ;  /* 0x00000001ff047807 */ /* 0x000fc60001000000 */
[----:B------:R-:W-:Y:S01]  /*c530*/  FADD.FTZ R16, R16, R5 ;  /* 0x0000000510107221 */ /* 0x000fe20000010000 */
[----:B------:R-:W-:-:S03]  /*c540*/  MOV R5, R38 ;  /* 0x0000002600057202 */ /* 0x000fc60000000f00 */
[--C-:B-1----:R-:W-:Y:S01]  /*c550*/  @P1 FADD.FTZ R20, R7, R16.reuse ;  /* 0x0000001007141221 */ /* 0x102fe20000010000 */
[----:B------:R-:W-:-:S05]  /*c560*/  @!P1 IMAD.MOV.U32 R20, RZ, RZ, R16 ;  /* 0x000000ffff149224 */ /* 0x000fca00078e0010 */
        /* <DEDUP_REMOVED lines=11> */
.L_x_1191:
        /* <DEDUP_REMOVED lines=14> */
.L_x_1192:
        /* <DEDUP_REMOVED lines=62> */
.L_x_1190:
        /* <DEDUP_REMOVED lines=21> */
.L_x_1194:
        /* <DEDUP_REMOVED lines=14> */
.L_x_1195:
        /* <DEDUP_REMOVED lines=62> */
.L_x_1193:
[----:B------:R-:W-:Y:S01]  /*d0f0*/  I2FP.F32.U32 R6, R7 ;  /* 0x0000000700067245 */ /* 0x000fe20000201000 */
[----:B------:R-:W-:Y:S01]  /*d100*/  UISETP.NE.AND UP0, UPT, UR4, 0x1, UPT ;  /* 0x000000010400788c */ /* 0x000fe2000bf05270 */
[----:B------:R-:W-:Y:S01]  /*d110*/  PRMT R7, R44, 0x7632, R7 ;  /* 0x000076322c077816 */ /* 0x000fe20000000007 */
[----:B------:R-:W-:Y:S02]  /*d120*/  UMOV UR5, 0x2 ;  /* 0x0000000200057882 */ /* 0x000fe40000000000 */
[----:B------:R-:W-:Y:S01]  /*d130*/  FFMA.FTZ R6, R6, R179, 1.1641532182693481445e-10 ;  /* 0x2f00000006067423 */ /* 0x000fe200000100b3 */
[----:B------:R-:W-:-:S04]  /*d140*/  SHF.L.U32 R7, R7, 0x10, RZ ;  /* 0x0000001007077819 */ /* 0x000fc800000006ff */
        /* <DEDUP_REMOVED lines=21> */
.L_x_1197:
        /* <DEDUP_REMOVED lines=14> */
.L_x_1198:
        /* <DEDUP_REMOVED lines=62> */
.L_x_1196:
[----:B------:R-:W-:Y:S01]  /*d760*/  I2FP.F32.U32 R6, R7 ;  /* 0x0000000700067245 */ /* 0x000fe20000201000 */
[----:B------:R-:W-:Y:S01]  /*d770*/  UISETP.NE.AND UP0, UPT, UR5, 0x1, UPT ;  /* 0x000000010500788c */ /* 0x000fe2000bf05270 */
[----:B------:R-:W-:Y:S01]  /*d780*/  SHF.L.U32 R7, R25, 0x10, RZ ;  /* 0x0000001019077819 */ /* 0x000fe200000006ff */
[----:B------:R-:W-:Y:S01]  /*d790*/  IMAD.MOV.U32 R9, RZ, RZ, R38 ;  /* 0x000000ffff097224 */ /* 0x000fe200078e0026 */
[----:B------:R-:W-:Y:S01]  /*d7a0*/  UMOV UR4, 0x2 ;  /* 0x0000000200047882 */ /* 0x000fe20000000000 */
        /* <DEDUP_REMOVED lines=17> */
.L_x_1200:
        /* <DEDUP_REMOVED lines=14> */
.L_x_1201:
        /* <DEDUP_REMOVED lines=62> */
.L_x_1199:
        /* <DEDUP_REMOVED lines=25> */
.L_x_1203:
        /* <DEDUP_REMOVED lines=14> */
.L_x_1204:
        /* <DEDUP_REMOVED lines=62> */
.L_x_1202:
        /* <DEDUP_REMOVED lines=21> */
.L_x_1206:
        /* <DEDUP_REMOVED lines=17> */
.L_x_1207:
        /* <DEDUP_REMOVED lines=62> */
.L_x_1205:
        /* <DEDUP_REMOVED lines=27> */
.L_x_1209:
        /* <DEDUP_REMOVED lines=17> */
.L_x_1210:
        /* <DEDUP_REMOVED lines=62> */
.L_x_1208:
[----:B------:R-:W-:Y:S01]  /*f0b0*/  I2FP.F32.U32 R8, R9 ;  /* 0x0000000900087245 */ /* 0x000fe20000201000 */
[----:B------:R-:W-:Y:S01]  /*f0c0*/  UISETP.NE.AND UP0, UPT, UR5, 0x1, UPT ;  /* 0x000000010500788c */ /* 0x000fe2000bf05270 */
[C---:B------:R-:W-:Y:S01]  /*f0d0*/  IMAD.U32 R9, R26.reuse, 0x10000, RZ ;  /* 0x000100001a097824 */ /* 0x040fe200078e00ff */
[----:B------:R-:W-:Y:S01]  /*f0e0*/  PRMT R26, R26, 0x7632, R26 ;  /* 0x000076321a1a7816 */ /* 0x000fe2000000001a */
[----:B------:R-:W-:Y:S01]  /*f0f0*/  UMOV UR4, 0x2 ;  /* 0x0000000200047882 */ /* 0x000fe20000000000 */
[----:B------:R-:W-:Y:S01]  /*f100*/  FFMA.FTZ R8, R8, R179, 1.1641532182693481445e-10 ;  /* 0x2f00000008087423 */ /* 0x000fe200000100b3 */
[----:B------:R-:W-:-:S04]  /*f110*/  FMUL.FTZ R9, R9, UR25 ;  /* 0x0000001909097c20 */ /* 0x000fc80008410000 */
[----:B------:R-:W-:-:S04]  /*f120*/  FSETP.GTU.FTZ.AND P2, PT, R8, UR24, PT ;  /* 0x0000001808007c0b */ /* 0x000fc8000bf5c000 */
[----:B------:R-:W-:Y:S01]  /*f130*/  FSEL R10, R9, RZ, !P2 ;  /* 0x000000ff090a7208 */ /* 0x000fe20005000000 */
        /* <DEDUP_REMOVED lines=13> */
.L_x_1212:
        /* <DEDUP_REMOVED lines=16> */
[----:B------:R-:W-:-:S07]  /*f310*/  @!P3 IMAD.MOV.U32 R3, RZ, RZ, R0 ;  /* 0x000000ffff03b224 */ /* 0x000fce00078e0000 */
.L_x_1213:
        /* <DEDUP_REMOVED lines=62> */
.L_x_1211:
[----:B------:R-:W-:Y:S01]  /*f700*/  I2FP.F32.U32 R8, R9 ;  /* 0x0000000900087245 */ /* 0x000fe20000201000 */
[----:B------:R-:W-:Y:S01]  /*f710*/  IMAD.U32 R9, R46, 0x10000, RZ ;  /* 0x000100002e097824 */ /* 0x000fe200078e00ff */
[----:B------:R-:W-:Y:S01]  /*f720*/  @P1 SHF.L.U32 R25, R42, 0x10, RZ ;  /* 0x000000102a191819 */ /* 0x000fe200000006ff */
[----:B------:R-:W-:Y:S02]  /*f730*/  UISETP.NE.AND UP0, UPT, UR4, 0x1, UPT ;  /* 0x000000010400788c */ /* 0x000fe4000bf05270 */
[----:B------:R-:W-:Y:S01]  /*f740*/  FFMA.FTZ R8, R8, R179, 1.1641532182693481445e-10 ;  /* 0x2f00000008087423 */ /* 0x000fe200000100b3 */
[----:B------:R-:W-:Y:S01]  /*f750*/  FMUL.FTZ R9, R9, UR25 ;  /* 0x0000001909097c20 */ /* 0x000fe20008410000 */
[----:B------:R-:W-:-:S03]  /*f760*/  UMOV UR5, 0x2 ;  /* 0x0000000200057882 */ /* 0x000fc60000000000 */
[----:B------:R-:W-:-:S04]  /*f770*/  FSETP.GTU.FTZ.AND P3, PT, R8, UR24, PT ;  /* 0x0000001808007c0b */ /* 0x000fc8000bf7c000 */
[----:B------:R-:W-:Y:S02]  /*f780*/  FSEL R9, R9, RZ, !P3 ;  /* 0x000000ff09097208 */ /* 0x000fe40005800000 */
[----:B------:R-:W-:-:S03]  /*f790*/  SEL R8, RZ, 0x1, P3 ;  /* 0x00000001ff087807 */ /* 0x000fc60001800000 */
[----:B------:R-:W-:Y:S01]  /*f7a0*/  FADD.FTZ R10, R10, R9 ;  /* 0x000000090a0a7221 */ /* 0x000fe20000010000 */
[----:B------:R-:W-:-:S03]  /*f7b0*/  IMAD.MOV.U32 R9, RZ, RZ, R38 ;  /* 0x000000ffff097224 */ /* 0x000fc600078e0026 */
[--C-:B------:R-:W-:Y:S01]  /*f7c0*/  @P1 FADD.FTZ R24, R25, R10.reuse ;  /* 0x0000000a19181221 */ /* 0x100fe20000010000 */
        /* <DEDUP_REMOVED lines=13> */
.L_x_1215:
        /* <DEDUP_REMOVED lines=17> */
.L_x_1216:
[----:B------:R-:W-:Y:S01]  /*f9b0*/  LOP3.LUT R38, R3, UR5, R38, 0x96, !PT ;  /* 0x0000000503267c12 */ /* 0x000fe2000f8e9626 */
[----:B------:R-:W-:Y:S01]  /*f9c0*/  IMAD.WIDE.U32 R140, R2, -0x326172a9, RZ ;  /* 0xcd9e8d57028c7825 */ /* 0x000fe200078e00ff */
[----:B------:R-:W-:Y:S01]  /*f9d0*/  MOV R9, UR18 ;  /* 0x0000001200097c02 */ /* 0x000fe20008000f00 */
[----:B------:R-:W-:Y:S02]  /*f9e0*/  UIADD3 UR5, UPT, UPT, UR18, -0x61c88647, URZ ;  /* 0x9e3779b912057890 */ /* 0x000fe4000fffe0ff */
[----:B------:R-:W-:Y:S01]  /*f9f0*/  IMAD.WIDE.U32 R38, R38, -0x326172a9, RZ ;  /* 0xcd9e8d5726267825 */ /* 0x000fe200078e00ff */
[----:B------:R-:W-:Y:S01]  /*fa00*/  UIADD3 UR30, UPT, UPT, UR19, -0x4498517b, URZ ;  /* 0xbb67ae85131e7890 */ /* 0x000fe2000fffe0ff */
[----:B------:R-:W-:-:S03]  /*fa10*/  LOP3.LUT R141, R141, UR23, R9, 0x96, !PT ;  /* 0x000000178d8d7c12 */ /* 0x000fc6000f8e9609 */
[----:B------:R-:W-:Y:S01]  /*fa20*/  LOP3.LUT R142, R140, UR5, R39, 0x96, !PT ;  /* 0x000000058c8e7c12 */ /* 0x000fe2000f8e9627 */
[----:B------:R-:W-:Y:S01]  /*fa30*/  UIADD3 UR5, UPT, UPT, UR19, 0x76cf5d0a, URZ ;  /* 0x76cf5d0a13057890 */ /* 0x000fe2000fffe0ff */
[----:B------:R-:W-:-:S04]  /*fa40*/  IMAD.WIDE.U32 R140, R141, -0x2daee0ad, RZ ;  /* 0xd2511f538d8c7825 */ /* 0x000fc800078e00ff */
[----:B------:R-:W-:Y:S02]  /*fa50*/  IMAD.U32 R9, RZ, RZ, UR30 ;  /* 0x0000001eff097e24 */ /* 0x000fe4000f8e00ff */
[----:B------:R-:W-:-:S03]  /*fa60*/  IMAD.WIDE.U32 R142, R142, -0x2daee0ad, RZ ;  /* 0xd2511f538e8e7825 */ /* 0x000fc600078e00ff */
[----:B------:R-:W-:Y:S01]  /*fa70*/  LOP3.LUT R141, R9, UR4, R141, 0x96, !PT ;  /* 0x00000004098d7c12 */ /* 0x000fe2000f8e968d */
[----:B------:R-:W-:Y:S01]  /*fa80*/  UIADD3 UR4, UPT, UPT, UR18, 0x3c6ef372, URZ ;  /* 0x3c6ef37212047890 */ /* 0x000fe2000fffe0ff */
[----:B------:R-:W-:Y:S01]  /*fa90*/  LOP3.LUT R39, R140, UR5, R143, 0x96, !PT ;  /* 0x000000058c277c12 */ /* 0x000fe2000f8e968f */
[----:B------:R-:W-:Y:S01]  /*faa0*/  IMAD.MOV.U32 R9, RZ, RZ, R15 ;  /* 0x000000ffff097224 */ /* 0x000fe200078e000f */
[----:B------:R-:W-:Y:S01]  /*fab0*/  UMOV UR5, URZ ;  /* 0x000000ff00057c82 */ /* 0x000fe20008000000 */
        /* <DEDUP_REMOVED lines=42> */
[----:B------:R-:W-:-:S04]  /*fd60*/  IMAD.WIDE.U32 R140, R141, -0x2daee0ad, RZ ;  /* 0xd2511f538d8c7825 */ /* 0x000fc800078e00ff */
[----:B------:R-:W-:Y:S01]  /*fd70*/  IMAD.MOV.U32 R15, RZ, RZ, R140 ;  /* 0x000000ffff0f7224 */ /* 0x000fe200078e008c */
[----:B------:R-:W-:-:S07]  /*fd80*/  LOP3.LUT R0, R142, UR4, R141, 0x96, !PT ;  /* 0x000000048e007c12 */ /* 0x000fce000f8e968d */
.L_x_1214:
[----:B------:R-:W-:Y:S01]  /*fd90*/  I2FP.F32.U32 R10, R9 ;  /* 0x00000009000a7245 */ /* 0x000fe20000201000 */
[----:B------:R-:W-:Y:S01]  /*fda0*/  UISETP.NE.AND UP0, UPT, UR5, 0x1, UPT ;  /* 0x000000010500788c */ /* 0x000fe2000bf05270 */
[----:B------:R-:W-:Y:S01]  /*fdb0*/  IMAD.U32 R26, R26, 0x10000, RZ ;  /* 0x000100001a1a7824 */ /* 0x000fe200078e00ff */
[----:B------:R-:W-:Y:S02]  /*fdc0*/  UMOV UR4, 0x2 ;  /* 0x0000000200047882 */ /* 0x000fe40000000000 */
[----:B------:R-:W-:Y:S01]  /*fdd0*/  FFMA.FTZ R10, R10, R179, 1.1641532182693481445e-10 ;  /* 0x2f0000000a0a7423 */ /* 0x000fe200000100b3 */
[----:B------:R-:W-:-:S04]  /*fde0*/  FMUL.FTZ R9, R26, UR25 ;  /* 0x000000191a097c20 */ /* 0x000fc80008410000 */
[----:B------:R-:W-:Y:S02]  /*fdf0*/  FSETP.GTU.FTZ.AND P3, PT, R10, UR24, PT ;  /* 0x000000180a007c0b */ /* 0x000fe4000bf7c000 */
[----:B------:R-:W-:Y:S02]  /*fe00*/  MOV R10, R38 ;  /* 0x00000026000a7202 */ /* 0x000fe40000000f00 */
        /* <DEDUP_REMOVED lines=13> */
.L_x_1218:
        /* <DEDUP_REMOVED lines=17> */
.L_x_1219:
[----:B------:R-:W-:Y:S01]  /*fff0*/  LOP3.LUT R38, R3, UR5, R38, 0x96, !PT ;  /* 0x0000000503267c12 */ /* 0x000fe2000f8e9626 */
[----:B------:R-:W-:Y:S01]  /*10000*/  IMAD.WIDE.U32 R140, R2, -0x326172a9, RZ ;  /* 0xcd9e8d57028c7825 */ /* 0x000fe200078e00ff */
[----:B------:R-:W-:Y:S01]  /*10010*/  UIADD3 UR5, UPT, UPT, UR18, -0x61c88647, URZ ;  /* 0x9e3779b912057890 */ /* 0x000fe2000fffe0ff */
[----:B------:R-:W-:Y:S01]  /*10020*/  MOV R10, R15 ;  /* 0x0000000f000a7202 */ /* 0x000fe20000000f00 */
[----:B------:R-:W-:Y:S01]  /*10030*/  UIADD3 UR30, UPT, UPT, UR19, -0x4498517b, URZ ;  /* 0xbb67ae85131e7890 */ /* 0x000fe2000fffe0ff */
[----:B------:R-:W-:Y:S02]  /*10040*/  IMAD.U32 R25, RZ, RZ, UR18 ;  /* 0x00000012ff197e24 */ /* 0x000fe4000f8e00ff */
        /* <DEDUP_REMOVED lines=8> */
[----:B------:R-:W-:-:S03]  /*100d0*/  UIADD3 UR4, UPT, UPT, UR18, 0x3c6ef372, URZ ;  /* 0x3c6ef37212047890 */ /* 0x000fc6000fffe0ff */
        /* <DEDUP_REMOVED lines=45> */
[----:B------:R-:W-:Y:S01]  /*103b0*/  LOP3.LUT R0, R142, UR4, R141, 0x96, !PT ;  /* 0x000000048e007c12 */ /* 0x000fe2000f8e968d */
[----:B------:R-:W-:-:S06]  /*103c0*/  UMOV UR4, URZ ;  /* 0x000000ff00047c82 */ /* 0x000fcc0008000000 */
.L_x_1217:
[----:B------:R-:W-:Y:S01]  /*103d0*/  I2FP.F32.U32 R10, R10 ;  /* 0x0000000a000a7245 */ /* 0x000fe20000201000 */
[----:B------:R-:W-:Y:S01]  /*103e0*/  UISETP.NE.AND UP0, UPT, UR4, 0x1, UPT ;  /* 0x000000010400788c */ /* 0x000fe2000bf05270 */
[----:B------:R-:W-:Y:S01]  /*103f0*/  PRMT R25, R46, 0x7632, R25 ;  /* 0x000076322e197816 */ /* 0x000fe20000000019 */
[----:B------:R-:W-:Y:S02]  /*10400*/  UMOV UR5, 0x2 ;  /* 0x0000000200057882 */ /* 0x000fe40000000000 */
[----:B------:R-:W-:Y:S02]  /*10410*/  FFMA.FTZ R10, R10, R179, 1.1641532182693481445e-10 ;  /* 0x2f0000000a0a7423 */ /* 0x000fe400000100b3 */
[----:B------:R-:W-:-:S03]  /*10420*/  IMAD.U32 R25, R25, 0x10000, RZ ;  /* 0x0001000019197824 */ /* 0x000fc600078e00ff */
[----:B------:R-:W-:Y:S01]  /*10430*/  FSETP.GTU.FTZ.AND P4, PT, R10, UR24, PT ;  /* 0x000000180a007c0b */ /* 0x000fe2000bf9c000 */
[----:B------:R-:W-:-:S03]  /*10440*/  FMUL.FTZ R25, R25, UR25 ;  /* 0x0000001919197c20 */ /* 0x000fc60008410000 */
[----:B------:R-:W-:Y:S02]  /*10450*/  SEL R10, RZ, 0x1, P4 ;  /* 0x00000001ff0a7807 */ /* 0x000fe40002000000 */
[----:B------:R-:W-:Y:S02]  /*10460*/  FSEL R26, R25, RZ, !P4 ;  /* 0x000000ff191a7208 */ /* 0x000fe40006000000 */
[----:B------:R-:W-:-:S03]  /*10470*/  @P1 PRMT R25, R42, 0x7632, R25 ;  /* 0x000076322a191816 */ /* 0x000fc60000000019 */
[----:B------:R-:W-:Y:S02]  /*10480*/  FADD.FTZ R9, R9, R26 ;  /* 0x0000001a09097221 */ /* 0x000fe40000010000 */
[----:B------:R-:W-:-:S04]  /*10490*/  @P1 IMAD.U32 R26, R25, 0x10000, RZ ;  /* 0x00010000191a1824 */ /* 0x000fc800078e00ff */
[----:B------:R-:W-:Y:S01]  /*104a0*/  @P1 FADD.FTZ R25, R9, R26 ;  /* 0x0000001a09191221 */ /* 0x000fe20000010000 */
[--C-:B------:R-:W-:Y:S01]  /*104b0*/  @!P1 IMAD.MOV.U32 R25, RZ, RZ, R9.reuse ;  /* 0x000000ffff199224 */ /* 0x100fe200078e0009 */
[----:B------:R-:W-:Y:S02]  /*104c0*/  PRMT R9, R10, 0x7610, R9 ;  /* 0x000076100a097816 */ /* 0x000fe40000000009 */
[----:B------:R-:W-:Y:S02]  /*104d0*/  MOV R10, R38 ;  /* 0x00000026000a7202 */ /* 0x000fe40000000f00 */
        /* <DEDUP_REMOVED lines=12> */
.L_x_1221:
        /* <DEDUP_REMOVED lines=17> */
.L_x_1222:
[----:B------:R-:W-:Y:S01]  /*106b0*/  LOP3.LUT R140, R3, UR5, R140, 0x96, !PT ;  /* 0x00000005038c7c12 */ /* 0x000fe2000f8e968c */
[----:B------:R-:W-:Y:S01]  /*106c0*/  IMAD.WIDE.U32 R142, R2, -0x326172a9, RZ ;  /* 0xcd9e8d57028e7825 */ /* 0x000fe200078e00ff */
[----:B------:R-:W-:Y:S02]  /*106d0*/  UIADD3 UR5, UPT, UPT, UR18, -0x61c88647, URZ ;  /* 0x9e3779b912057890 */ /* 0x000fe4000fffe0ff */
[----:B------:R-:W-:Y:S01]  /*106e0*/  UIADD3 UR30, UPT, UPT, UR19, -0x4498517b, URZ ;  /* 0xbb67ae85131e7890 */ /* 0x000fe2000fffe0ff */
[----:B------:R-:W-:Y:S02]  /*106f0*/  IMAD.U32 R139, RZ, RZ, UR18 ;  /* 0x00000012ff8b7e24 */ /* 0x000fe4000f8e00ff */
[----:B------:R-:W-:-:S03]  /*10700*/  IMAD.WIDE.U32 R140, R140, -0x326172a9, RZ ;  /* 0xcd9e8d578c8c7825 */ /* 0x000fc600078e00ff */
[----:B------:R-:W-:Y:S01]  /*10710*/  LOP3.LUT R144, R143, UR23, R139, 0x96, !PT ;  /* 0x000000178f907c12 */ /* 0x000fe2000f8e968b */
[----:B------:R-:W-:Y:S01]  /*10720*/  IMAD.U32 R139, RZ, RZ, UR30 ;  /* 0x0000001eff8b7e24 */ /* 0x000fe2000f8e00ff */
[----:B------:R-:W-:Y:S01]  /*10730*/  LOP3.LUT R142, R142, UR5, R141, 0x96, !PT ;  /* 0x000000058e8e7c12 */ /* 0x000fe2000f8e968d */
[----:B------:R-:W-:Y:S01]  /*10740*/  UIADD3 UR5, UPT, UPT, UR19, 0x76cf5d0a, URZ ;  /* 0x76cf5d0a13057890 */ /* 0x000fe2000fffe0ff */
[----:B------:R-:W-:Y:S02]  /*10750*/  IMAD.MOV.U32 R10, RZ, RZ, R15 ;  /* 0x000000ffff0a7224 */ /* 0x000fe400078e000f */
[----:B------:R-:W-:-:S04]  /*10760*/  IMAD.WIDE.U32 R144, R144, -0x2daee0ad, RZ ;  /* 0xd2511f5390907825 */ /* 0x000fc800078e00ff */
[----:B------:R-:W-:Y:S01]  /*10770*/  IMAD.WIDE.U32 R142, R142, -0x2daee0ad, RZ ;  /* 0xd2511f538e8e7825 */ /* 0x000fe200078e00ff */
[----:B------:R-:W-:Y:S01]  /*10780*/  LOP3.LUT R145, R139, UR4, R145, 0x96, !PT ;  /* 0x000000048b917c12 */ /* 0x000fe2000f8e9691 */
[----:B------:R-:W-:-:S03]  /*10790*/  UIADD3 UR4, UPT, UPT, UR18, 0x3c6ef372, URZ ;  /* 0x3c6ef37212047890 */ /* 0x000fc6000fffe0ff */
[----:B------:R-:W-:Y:S01]  /*107a0*/  LOP3.LUT R141, R144, UR5, R143, 0x96, !PT ;  /* 0x00000005908d7c12 */ /* 0x000fe2000f8e968f */
[----:B------:R-:W-:Y:S01]  /*107b0*/  IMAD.WIDE.U32 R144, R145, -0x326172a9, RZ ;  /* 0xcd9e8d5791907825 */ /* 0x000fe200078e00ff */
[----:B------:R-:W-:-:S04]  /*107c0*/  UMOV UR5, URZ ;  /* 0x000000ff00057c82 */ /* 0x000fc80008000000 */
        /* <DEDUP_REMOVED lines=41> */
[----:B------:R-:W-:Y:S01]  /*10a60*/  MOV R38, R140 ;  /* 0x0000008c00267202 */ /* 0x000fe20000000f00 */
[----:B------:R-:W-:-:S04]  /*10a70*/  IMAD.WIDE.U32 R140, R0, -0x2daee0ad, RZ ;  /* 0xd2511f53008c7825 */ /* 0x000fc800078e00ff */
[----:B------:R-:W-:Y:S01]  /*10a80*/  IMAD.MOV.U32 R15, RZ, RZ, R140 ;  /* 0x000000ffff0f7224 */ /* 0x000fe200078e008c */
[----:B------:R-:W-:-:S07]  /*10a90*/  LOP3.LUT R0, R142, UR4, R141, 0x96, !PT ;  /* 0x000000048e007c12 */ /* 0x000fce000f8e968d */
.L_x_1220:
[----:B------:R-:W-:Y:S01]  /*10aa0*/  I2FP.F32.U32 R10, R10 ;  /* 0x0000000a000a7245 */ /* 0x000fe20000201000 */
[----:B------:R-:W-:Y:S01]  /*10ab0*/  UISETP.NE.AND UP0, UPT, UR5, 0x1, UPT ;  /* 0x000000010500788c */ /* 0x000fe2000bf05270 */
[C---:B------:R-:W-:Y:S01]  /*10ac0*/  IMAD.U32 R26, R27.reuse, 0x10000, RZ ;  /* 0x000100001b1a7824 */ /* 0x040fe200078e00ff */
[----:B------:R-:W-:Y:S01]  /*10ad0*/  PRMT R146, R27, 0x7632, R146 ;  /* 0x000076321b927816 */ /* 0x000fe20000000092 */
[----:B------:R-:W-:Y:S02]  /*10ae0*/  IMAD.MOV.U32 R27, RZ, RZ, R38 ;  /* 0x000000ffff1b7224 */ /* 0x000fe400078e0026 */
[----:B------:R-:W-:Y:S01]  /*10af0*/  FFMA.FTZ R10, R10, R179, 1.1641532182693481445e-10 ;  /* 0x2f0000000a0a7423 */ /* 0x000fe200000100b3 */
[----:B------:R-:W-:Y:S01]  /*10b00*/  FMUL.FTZ R26, R26, UR25 ;  /* 0x000000191a1a7c20 */ /* 0x000fe20008410000 */
[----:B------:R-:W-:-:S03]  /*10b10*/  UMOV UR4, 0x2 ;  /* 0x0000000200047882 */ /* 0x000fc60000000000 */
        /* <DEDUP_REMOVED lines=14> */
.L_x_1224:
[----:B------:R-:W-:Y:S01]  /*10c00*/  UIADD3 UR26, UPT, UPT, UR26, 0x1, URZ ;  /* 0x000000011a1a7890 */ /* 0x000fe2000fffe0ff */
[----:B------:R-:W-:Y:S01]  /*10c10*/  IMAD.U32 R26, RZ, RZ, UR19 ;  /* 0x00000013ff1a7e24 */ /* 0x000fe2000f8e00ff */
[----:B------:R-:W-:Y:S02]  /*10c20*/  UIADD3 UR30, UPT, UPT, UR18, -0x61c88647, URZ ;  /* 0x9e3779b9121e7890 */ /* 0x000fe4000fffe0ff */
        /* <DEDUP_REMOVED lines=15> */
.L_x_1225:
[----:B------:R-:W-:Y:S01]  /*10d20*/  LOP3.LUT R26, R3, UR5, R26, 0x96, !PT ;  /* 0x00000005031a7c12 */ /* 0x000fe2000f8e961a */
[----:B------:R-:W-:Y:S01]  /*10d30*/  IMAD.WIDE.U32 R140, R2, -0x326172a9, RZ ;  /* 0xcd9e8d57028c7825 */ /* 0x000fe200078e00ff */
[----:B------:R-:W-:-:S03]  /*10d40*/  UIADD3 UR5, UPT, UPT, UR19, -0x4498517b, URZ ;  /* 0xbb67ae8513057890 */ /* 0x000fc6000fffe0ff */
[----:B------:R-:W-:Y:S02]  /*10d50*/  IMAD.U32 R139, RZ, RZ, UR18 ;  /* 0x00000012ff8b7e24 */ /* 0x000fe4000f8e00ff */
[----:B------:R-:W-:-:S03]  /*10d60*/  IMAD.WIDE.U32 R26, R26, -0x326172a9, RZ ;  /* 0xcd9e8d571a1a7825 */ /* 0x000fc600078e00ff */
[----:B------:R-:W-:Y:S02]  /*10d70*/  LOP3.LUT R142, R141, UR23, R139, 0x96, !PT ;  /* 0x000000178d8e7c12 */ /* 0x000fe4000f8e968b */
[----:B------:R-:W-:Y:S01]  /*10d80*/  LOP3.LUT R140, R140, UR30, R27, 0x96, !PT ;  /* 0x0000001e8c8c7c12 */ /* 0x000fe2000f8e961b */
[----:B------:R-:W-:Y:S01]  /*10d90*/  IMAD.U32 R27, RZ, RZ, UR5 ;  /* 0x00000005ff1b7e24 */ /* 0x000fe2000f8e00ff */
[----:B------:R-:W-:Y:S01]  /*10da0*/  UIADD3 UR30, UPT, UPT, UR19, 0x76cf5d0a, URZ ;  /* 0x76cf5d0a131e7890 */ /* 0x000fe2000fffe0ff */
        /* <DEDUP_REMOVED lines=47> */
[----:B------:R-:W-:Y:S01]  /*110a0*/  UIADD3 UR4, UPT, UPT, UR19, -0x695add53, URZ ;  /* 0x96a522ad13047890 */ /* 0x000fe2000fffe0ff */
[----:B------:R-:W-:-:S05]  /*110b0*/  IMAD.WIDE.U32 R26, R0, -0x2daee0ad, RZ ;  /* 0xd2511f53001a7825 */ /* 0x000fca00078e00ff */
[----:B------:R-:W-:Y:S01]  /*110c0*/  LOP3.LUT R0, R140, UR4, R27, 0x96, !PT ;  /* 0x000000048c007c12 */ /* 0x000fe2000f8e961b */
[----:B------:R-:W-:Y:S01]  /*110d0*/  UMOV UR4, URZ ;  /* 0x000000ff00047c82 */ /* 0x000fe20008000000 */
[----:B------:R-:W-:Y:S01]  /*110e0*/  MOV R27, R15 ;  /* 0x0000000f001b7202 */ /* 0x000fe20000000f00 */
[----:B------:R-:W-:-:S07]  /*110f0*/  IMAD.MOV.U32 R15, RZ, RZ, R26 ;  /* 0x000000ffff0f7224 */ /* 0x000fce00078e001a */
.L_x_1223:
[----:B------:R-:W-:Y:S01]  /*11100*/  I2FP.F32.U32 R26, R27 ;  /* 0x0000001b001a7245 */ /* 0x000fe20000201000 */
[----:B------:R-:W-:Y:S01]  /*11110*/  IMAD.U32 R27, R47, 0x10000, RZ ;  /* 0x000100002f1b7824 */ /* 0x000fe200078e00ff */
[----:B------:R-:W-:Y:S01]  /*11120*/  UISETP.NE.AND UP0, UPT, UR4, 0x1, UPT ;  /* 0x000000010400788c */ /* 0x000fe2000bf05270 */
[----:B------:R-:W-:Y:S02]  /*11130*/  UMOV UR5, 0x2 ;  /* 0x0000000200057882 */ /* 0x000fe40000000000 */
[----:B------:R-:W-:Y:S01]  /*11140*/  FFMA.FTZ R26, R26, R179, 1.1641532182693481445e-10 ;  /* 0x2f0000001a1a7423 */ /* 0x000fe200000100b3 */
[----:B------:R-:W-:-:S04]  /*11150*/  FMUL.FTZ R27, R27, UR25 ;  /* 0x000000191b1b7c20 */ /* 0x000fc80008410000 */
[----:B------:R-:W-:-:S04]  /*11160*/  FSETP.GTU.FTZ.AND P5, PT, R26, UR24, PT ;  /* 0x000000181a007c0b */ /* 0x000fc8000bfbc000 */
[----:B------:R-:W-:Y:S02]  /*11170*/  FSEL R139, R27, RZ, !P5 ;  /* 0x000000ff1b8b7208 */ /* 0x000fe40006800000 */
[----:B------:R-:W-:-:S03]  /*11180*/  SEL R27, RZ, 0x1, P5 ;  /* 0x00000001ff1b7807 */ /* 0x000fc60002800000 */
[----:B------:R-:W-:Y:S01]  /*11190*/  FADD.FTZ R10, R10, R139 ;  /* 0x0000008b0a0a7221 */ /* 0x000fe20000010000 */
[----:B------:R-:W-:-:S04]  /*111a0*/  @P1 IMAD.U32 R139, R43, 0x10000, RZ ;  /* 0x000100002b8b1824 */ /* 0x000fc800078e00ff */
[--C-:B------:R-:W-:Y:S01]  /*111b0*/  @P1 FADD.FTZ R26, R139, R10.reuse ;  /* 0x0000000a8b1a1221 */ /* 0x100fe20000010000 */
        /* <DEDUP_REMOVED lines=15> */
.L_x_1227:
[----:B------:R-:W-:Y:S01]  /*112b0*/  UIADD3 UR26, UPT, UPT, UR26, 0x1, URZ ;  /* 0x000000011a1a7890 */ /* 0x000fe2000fffe0ff */
[----:B------:R-:W-:Y:S01]  /*112c0*/  IMAD.U32 R140, RZ, RZ, UR19 ;  /* 0x00000013ff8c7e24 */ /* 0x000fe2000f8e00ff */
[----:B------:R-:W-:Y:S02]  /*112d0*/  UIADD3 UR30, UPT, UPT, UR18, -0x61c88647, URZ ;  /* 0x9e3779b9121e7890 */ /* 0x000fe4000fffe0ff */
[----:B------:R-:W-:Y:S02]  /*112e0*/  UISETP.NE.AND UP0, UPT, UR26, URZ, UPT ;  /* 0x000000ff1a00728c */ /* 0x000fe4000bf05270 */
[----:B------:R-:W-:Y:S02]  /*112f0*/  UIADD3 UR31, UPT, UPT, UR19, -0x4498517b, URZ ;  /* 0xbb67ae85131f7890 */ /* 0x000fe4000fffe0ff */
[----:B------:R-:W-:-:S05]  /*11300*/  UIMAD.WIDE.U32 UR4, UR26, -0x2daee0ad, URZ ;  /* 0xd2511f531a0478a5 */ /* 0x000fca000f8e00ff */
[----:B------:R-:W-:Y:S07]  /*11310*/  BRA.U UP0, `(.L_x_1228) ;  /* 0x0000000100307547 */ /* 0x000fee000b800000 */
        /* <DEDUP_REMOVED lines=12> */
.L_x_1228:
[----:B------:R-:W-:Y:S01]  /*113e0*/  LOP3.LUT R140, R3, UR5, R140, 0x96, !PT ;  /* 0x00000005038c7c12 */ /* 0x000fe2000f8e968c */
[----:B------:R-:W-:Y:S01]  /*113f0*/  IMAD.U32 R27, RZ, RZ, UR18 ;  /* 0x00000012ff1b7e24 */ /* 0x000fe2000f8e00ff */
[----:B------:R-:W-:Y:S01]  /*11400*/  UIADD3 UR5, UPT, UPT, UR19, 0x76cf5d0a, URZ ;  /* 0x76cf5d0a13057890 */ /* 0x000fe2000fffe0ff */
[----:B------:R-:W-:-:S04]  /*11410*/  IMAD.WIDE.U32 R142, R2, -0x326172a9, RZ ;  /* 0xcd9e8d57028e7825 */ /* 0x000fc800078e00ff */
[----:B------:R-:W-:Y:S01]  /*11420*/  IMAD.WIDE.U32 R140, R140, -0x326172a9, RZ ;  /* 0xcd9e8d578c8c7825 */ /* 0x000fe200078e00ff */
[----:B------:R-:W-:-:S03]  /*11430*/  LOP3.LUT R144, R143, UR23, R27, 0x96, !PT ;  /* 0x000000178f907c12 */ /* 0x000fc6000f8e961b */
[----:B------:R-:W-:Y:S01]  /*11440*/  IMAD.U32 R27, RZ, RZ, UR31 ;  /* 0x0000001fff1b7e24 */ /* 0x000fe2000f8e00ff */
[----:B------:R-:W-:Y:S01]  /*11450*/  LOP3.LUT R142, R142, UR30, R141, 0x96, !PT ;  /* 0x0000001e8e8e7c12 */ /* 0x000fe2000f8e968d */
[----:B------:R-:W-:-:S04]  /*11460*/  IMAD.WIDE.U32 R144, R144, -0x2daee0ad, RZ ;  /* 0xd2511f5390907825 */ /* 0x000fc800078e00ff */
[----:B------:R-:W-:Y:S01]  /*11470*/  IMAD.WIDE.U32 R142, R142, -0x2daee0ad, RZ ;  /* 0xd2511f538e8e7825 */ /* 0x000fe200078e00ff */
[----:B------:R-:W-:Y:S01]  /*11480*/  LOP3.LUT R145, R27, UR4, R145, 0x96, !PT ;  /* 0x000000041b917c12 */ /* 0x000fe2000f8e9691 */
[----:B------:R-:W-:Y:S02]  /*11490*/  UIADD3 UR4, UPT, UPT, UR18, 0x3c6ef372, URZ ;  /* 0x3c6ef37212047890 */ /* 0x000fe4000fffe0ff */
[----:B------:R-:W-:Y:S01]  /*114a0*/  IMAD.MOV.U32 R27, RZ, RZ, R15 ;  /* 0x000000ffff1b7224 */ /* 0x000fe200078e000f */
        /* <DEDUP_REMOVED lines=48> */
.L_x_1226:
        /* <DEDUP_REMOVED lines=21> */
.L_x_1230:
        /* <DEDUP_REMOVED lines=19> */
.L_x_1231:
[----:B------:R-:W-:Y:S01]  /*11a30*/  LOP3.LUT R140, R3, UR5, R140, 0x96, !PT ;  /* 0x00000005038c7c12 */ /* 0x000fe2000f8e968c */
[----:B------:R-:W-:Y:S01]  /*11a40*/  IMAD.U32 R145, RZ, RZ, UR18 ;  /* 0x00000012ff917e24 */ /* 0x000fe2000f8e00ff */
[----:B------:R-:W-:Y:S01]  /*11a50*/  UIADD3 UR5, UPT, UPT, UR19, 0x76cf5d0a, URZ ;  /* 0x76cf5d0a13057890 */ /* 0x000fe2000fffe0ff */
[----:B------:R-:W-:-:S04]  /*11a60*/  IMAD.WIDE.U32 R142, R2, -0x326172a9, RZ ;  /* 0xcd9e8d57028e7825 */ /* 0x000fc800078e00ff */
[----:B------:R-:W-:Y:S01]  /*11a70*/  IMAD.WIDE.U32 R140, R140, -0x326172a9, RZ ;  /* 0xcd9e8d578c8c7825 */ /* 0x000fe200078e00ff */
[----:B------:R-:W-:-:S04]  /*11a80*/  LOP3.LUT R144, R143, UR23, R145, 0x96, !PT ;  /* 0x000000178f907c12 */ /* 0x000fc8000f8e9691 */
[----:B------:R-:W-:Y:S01]  /*11a90*/  LOP3.LUT R142, R142, UR30, R141, 0x96, !PT ;  /* 0x0000001e8e8e7c12 */ /* 0x000fe2000f8e968d */
[----:B------:R-:W-:-:S04]  /*11aa0*/  IMAD.WIDE.U32 R144, R144, -0x2daee0ad, RZ ;  /* 0xd2511f5390907825 */ /* 0x000fc800078e00ff */
[----:B------:R-:W-:Y:S02]  /*11ab0*/  IMAD.U32 R141, RZ, RZ, UR31 ;  /* 0x0000001fff8d7e24 */ /* 0x000fe4000f8e00ff */
[----:B------:R-:W-:-:S03]  /*11ac0*/  IMAD.WIDE.U32 R142, R142, -0x2daee0ad, RZ ;  /* 0xd2511f538e8e7825 */ /* 0x000fc600078e00ff */
[----:B------:R-:W-:Y:S01]  /*11ad0*/  LOP3.LUT R145, R141, UR4, R145, 0x96, !PT ;  /* 0x000000048d917c12 */ /* 0x000fe2000f8e9691 */
[----:B------:R-:W-:Y:S01]  /*11ae0*/  UIADD3 UR4, UPT, UPT, UR18, 0x3c6ef372, URZ ;  /* 0x3c6ef37212047890 */ /* 0x000fe2000fffe0ff */
[----:B------:R-:W-:-:S03]  /*11af0*/  LOP3.LUT R141, R144, UR5, R143, 0x96, !PT ;  /* 0x00000005908d7c12 */ /* 0x000fc6000f8e968f */
        /* <DEDUP_REMOVED lines=48> */
.L_x_1229:
        /* <DEDUP_REMOVED lines=8> */
[----:B------:R-:W-:-:S03]  /*11e80*/  FMUL.FTZ R141, R141, UR25 ;  /* 0x000000198d8d7c20 */ /* 0x000fc60008410000 */
[----:B------:R-:W-:Y:S02]  /*11e90*/  SEL R140, RZ, 0x1, P6 ;  /* 0x00000001ff8c7807 */ /* 0x000fe40003000000 */
[----:B------:R-:W-:Y:S02]  /*11ea0*/  FSEL R142, R141, RZ, !P6 ;  /* 0x000000ff8d8e7208 */ /* 0x000fe40007000000 */
[----:B------:R-:W-:-:S03]  /*11eb0*/  PRMT R11, R140, 0x7610, R11 ;  /* 0x000076108c0b7816 */ /* 0x000fc6000000000b */
        /* <DEDUP_REMOVED lines=8> */
.L_x_1183:
[----:B------:R-:W-:Y:S01]  /*11f40*/  UISETP.NE.AND UP0, UPT, UR4, 0x1, UPT ;  /* 0x000000010400788c */ /* 0x000fe2000bf05270 */
[----:B------:R-:W-:Y:S01]  /*11f50*/  MOV R13, R38 ;  /* 0x00000026000d7202 */ /* 0x000fe20000000f00 */
[----:B------:R-:W-:Y:S01]  /*11f60*/  IMAD.MOV.U32 R15, RZ, RZ, R16 ;  /* 0x000000ffff0f7224 */ /* 0x000fe200078e0010 */
        /* <DEDUP_REMOVED lines=9> */
[----:B------:R-:W-:Y:S01]  /*12000*/  @!P2 IMAD.MOV.U32 R13, RZ, RZ, R0 ;  /* 0x000000ffff0da224 */ /* 0x000fe200078e0000 */
[----:B------:R-:W-:Y:S01]  /*12010*/  @P2 MOV R13, R28 ;  /* 0x0000001c000d2202 */ /* 0x000fe20000000f00 */
[----:B------:R-:W-:Y:S01]  /*12020*/  @P2 IMAD.MOV.U32 R15, RZ, RZ, R16 ;  /* 0x000000ffff0f2224 */ /* 0x000fe200078e0010 */
[----:B------:R-:W-:Y:S06]  /*12030*/  BRA `(.L_x_1233) ;  /* 0x0000000400307947 */ /* 0x000fec0003800000 */
.L_x_1234:
[----:B------:R-:W-:Y:S01]  /*12040*/  UIADD3 UR26, UPT, UPT, UR26, 0x1, URZ ;  /* 0x000000011a1a7890 */ /* 0x000fe2000fffe0ff */
[----:B-1----:R-:W-:-:S03]  /*12050*/  IMAD.U32 R20, RZ, RZ, UR19 ;  /* 0x00000013ff147e24 */ /* 0x002fc6000f8e00ff */
        /* <DEDUP_REMOVED lines=12> */
.L_x_1235:
        /* <DEDUP_REMOVED lines=62> */
.L_x_1233:
[----:B------:R-:W-:Y:S01]  /*12500*/  I2FP.F32.U32 R16, R13 ;  /* 0x0000000d00107245 */ /* 0x000fe20000201000 */
[----:B------:R-:W-:Y:S01]  /*12510*/  UISETP.NE.AND UP0, UPT, UR5, 0x1, UPT ;  /* 0x000000010500788c */ /* 0x000fe2000bf05270 */
[----:B-----5:R-:W-:Y:S01]  /*12520*/  SHF.L.U32 R13, R24, 0x10, RZ ;  /* 0x00000010180d7819 */ /* 0x020fe200000006ff */
[----:B------:R-:W-:Y:S01]  /*12530*/  @P1 IMAD.U32 R17, R40, 0x10000, RZ ;  /* 0x0001000028111824 */ /* 0x000fe200078e00ff */
[----:B------:R-:W-:Y:S01]  /*12540*/  PRMT R24, R24, 0x7632, R24 ;  /* 0x0000763218187816 */ /* 0x000fe20000000018 */
[----:B------:R-:W-:Y:S01]  /*12550*/  FFMA.FTZ R16, R16, R179, 1.1641532182693481445e-10 ;  /* 0x2f00000010107423 */ /* 0x000fe200000100b3 */
[----:B------:R-:W-:Y:S01]  /*12560*/  UMOV UR4, 0x2 ;  /* 0x0000000200047882 */ /* 0x000fe20000000000 */
[----:B------:R-:W-:-:S03]  /*12570*/  FMUL.FTZ R13, R13, UR25 ;  /* 0x000000190d0d7c20 */ /* 0x000fc60008410000 */
[----:B------:R-:W-:-:S04]  /*12580*/  FSETP.GTU.FTZ.AND P2, PT, R16, UR24, PT ;  /* 0x0000001810007c0b */ /* 0x000fc8000bf5c000 */
[----:B-1----:R-:W-:Y:S02]  /*12590*/  FSEL R20, R13, RZ, !P2 ;  /* 0x000000ff0d147208 */ /* 0x002fe40005000000 */
        /* <DEDUP_REMOVED lines=15> */
.L_x_1237:
        /* <DEDUP_REMOVED lines=14> */
.L_x_1238:
        /* <DEDUP_REMOVED lines=59> */
[----:B------:R-:W-:Y:S01]  /*12b20*/  IMAD.MOV.U32 R17, RZ, RZ, R15 ;  /* 0x000000ffff117224 */ /* 0x000fe200078e000f */
[----:B------:R-:W-:Y:S01]  /*12b30*/  UMOV UR4, URZ ;  /* 0x000000ff00047c82 */ /* 0x000fe20008000000 */
[----:B------:R-:W-:-:S07]  /*12b40*/  IMAD.MOV.U32 R15, RZ, RZ, R16 ;  /* 0x000000ffff0f7224 */ /* 0x000fce00078e0010 */
.L_x_1236:
[----:B------:R-:W-:Y:S01]  /*12b50*/  I2FP.F32.U32 R16, R17 ;  /* 0x0000001100107245 */ /* 0x000fe20000201000 */
[----:B------:R-:W-:Y:S01]  /*12b60*/  IMAD.U32 R24, R24, 0x10000, RZ ;  /* 0x0001000018187824 */ /* 0x000fe200078e00ff */
[----:B------:R-:W-:Y:S01]  /*12b70*/  @P1 PRMT R17, R40, 0x7632, R17 ;  /* 0x0000763228111816 */ /* 0x000fe20000000011 */
[----:B------:R-:W-:Y:S02]  /*12b80*/  UISETP.NE.AND UP0, UPT, UR4, 0x1, UPT ;  /* 0x000000010400788c */ /* 0x000fe4000bf05270 */
[----:B------:R-:W-:Y:S01]  /*12b90*/  FFMA.FTZ R16, R16, R179, 1.1641532182693481445e-10 ;  /* 0x2f00000010107423 */ /* 0x000fe200000100b3 */
[----:B------:R-:W-:Y:S01]  /*12ba0*/  FMUL.FTZ R24, R24, UR25 ;  /* 0x0000001918187c20 */ /* 0x000fe20008410000 */
[----:B------:R-:W-:-:S03]  /*12bb0*/  UMOV UR5, 0x2 ;  /* 0x0000000200057882 */ /* 0x000fc60000000000 */
[----:B------:R-:W-:Y:S02]  /*12bc0*/  FSETP.GTU.FTZ.AND P2, PT, R16, UR24, PT ;  /* 0x0000001810007c0b */ /* 0x000fe4000bf5c000 */
[----:B------:R-:W-:Y:S01]  /*12bd0*/  @P1 SHF.L.U32 R16, R17, 0x10, RZ ;  /* 0x0000001011101819 */ /* 0x000fe200000006ff */
[----:B------:R-:W-:Y:S01]  /*12be0*/  IMAD.MOV.U32 R17, RZ, RZ, R38 ;  /* 0x000000ffff117224 */ /* 0x000fe200078e0026 */
        /* <DEDUP_REMOVED lines=15> */
.L_x_1240:
        /* <DEDUP_REMOVED lines=14> */
.L_x_1241:
[----:B------:R-:W-:Y:S01]  /*12dc0*/  LOP3.LUT R38, R3, UR5, R38, 0x96, !PT ;  /* 0x0000000503267c12 */ /* 0x000fe2000f8e9626 */
[----:B------:R-:W-:Y:S01]  /*12dd0*/  IMAD.WIDE.U32 R22, R2, -0x326172a9, RZ ;  /* 0xcd9e8d5702167825 */ /* 0x000fe200078e00ff */
[----:B------:R-:W-:Y:S02]  /*12de0*/  UIADD3 UR5, UPT, UPT, UR18, -0x61c88647, URZ ;  /* 0x9e3779b912057890 */ /* 0x000fe4000fffe0ff */
[----:B------:R-:W-:Y:S01]  /*12df0*/  UIADD3 UR30, UPT, UPT, UR19, -0x4498517b, URZ ;  /* 0xbb67ae85131e7890 */ /* 0x000fe2000fffe0ff */
[----:B------:R-:W-:Y:S02]  /*12e00*/  IMAD.U32 R17, RZ, RZ, UR18 ;  /* 0x00000012ff117e24 */ /* 0x000fe4000f8e00ff */
[----:B------:R-:W-:-:S03]  /*12e10*/  IMAD.WIDE.U32 R38, R38, -0x326172a9, RZ ;  /* 0xcd9e8d5726267825 */ /* 0x000fc600078e00ff */
[----:B------:R-:W-:Y:S02]  /*12e20*/  LOP3.LUT R23, R23, UR23, R17, 0x96, !PT ;  /* 0x0000001717177c12 */ /* 0x000fe4000f8e9611 */
[----:B------:R-:W-:Y:S01]  /*12e30*/  LOP3.LUT R138, R22, UR5, R39, 0x96, !PT ;  /* 0x00000005168a7c12 */ /* 0x000fe2000f8e9627 */
[----:B------:R-:W-:Y:S01]  /*12e40*/  UIADD3 UR5, UPT, UPT, UR19, 0x76cf5d0a, URZ ;  /* 0x76cf5d0a13057890 */ /* 0x000fe2000fffe0ff */
[----:B------:R-:W-:Y:S01]  /*12e50*/  MOV R17, UR30 ;  /* 0x0000001e00117c02 */ /* 0x000fe20008000f00 */
        /* <DEDUP_REMOVED lines=52> */
.L_x_1239:
[----:B------:R-:W-:Y:S01]  /*131a0*/  I2FP.F32.U32 R18, R17 ;  /* 0x0000001100127245 */ /* 0x000fe20000201000 */
[----:B------:R-:W-:Y:S01]  /*131b0*/  IMAD.U32 R17, R25, 0x10000, RZ ;  /* 0x0001000019117824 */ /* 0x000fe200078e00ff */
[----:B------:R-:W-:Y:S01]  /*131c0*/  UISETP.NE.AND UP0, UPT, UR5, 0x1, UPT ;  /* 0x000000010500788c */ /* 0x000fe2000bf05270 */
[----:B------:R-:W-:Y:S01]  /*131d0*/  @P1 IMAD.U32 R23, R41, 0x10000, RZ ;  /* 0x0001000029171824 */ /* 0x000fe200078e00ff */
[----:B------:R-:W-:Y:S01]  /*131e0*/  UMOV UR4, 0x2 ;  /* 0x0000000200047882 */ /* 0x000fe20000000000 */
[----:B------:R-:W-:Y:S01]  /*131f0*/  FFMA.FTZ R18, R18, R179, 1.1641532182693481445e-10 ;  /* 0x2f00000012127423 */ /* 0x000fe200000100b3 */
[----:B------:R-:W-:-:S04]  /*13200*/  FMUL.FTZ R17, R17, UR25 ;  /* 0x0000001911117c20 */ /* 0x000fc80008410000 */
[----:B------:R-:W-:Y:S02]  /*13210*/  FSETP.GTU.FTZ.AND P2, PT, R18, UR24, PT ;  /* 0x0000001812007c0b */ /* 0x000fe4000bf5c000 */
[----:B------:R-:W-:Y:S02]  /*13220*/  PRMT R18, R25, 0x7632, R18 ;  /* 0x0000763219127816 */ /* 0x000fe40000000012 */
[----:B------:R-:W-:Y:S02]  /*13230*/  FSEL R22, R17, RZ, !P2 ;  /* 0x000000ff11167208 */ /* 0x000fe40005000000 */
[----:B------:R-:W-:-:S03]  /*13240*/  PLOP3.LUT P2, PT, P2, PT, PT, 0x8, 0x80 ;  /* 0x000000000080781c */ /* 0x000fc6000174e170 */
[----:B------:R-:W-:Y:S01]  /*13250*/  @P1 FADD.FTZ R22, R23, R22 ;  /* 0x0000001617161221 */ /* 0x000fe20000010000 */
[----:B------:R-:W-:Y:S02]  /*13260*/  P2R R17, PR, RZ, 0x4 ;  /* 0x00000004ff117803 */ /* 0x000fe40000000000 */
        /* <DEDUP_REMOVED lines=12> */
.L_x_1243:
        /* <DEDUP_REMOVED lines=14> */
.L_x_1244:
        /* <DEDUP_REMOVED lines=62> */
.L_x_1242:
[----:B------:R-:W-:Y:S01]  /*137f0*/  I2FP.F32.U32 R24, R23 ;  /* 0x0000001700187245 */ /* 0x000fe20000201000 */
[----:B------:R-:W-:Y:S01]  /*13800*/  IMAD.U32 R18, R18, 0x10000, RZ ;  /* 0x0001000012127824 */ /* 0x000fe200078e00ff */
[----:B------:R-:W-:Y:S01]  /*13810*/  @P1 PRMT R23, R41, 0x7632, R23 ;  /* 0x0000763229171816 */ /* 0x000fe20000000017 */
[----:B------:R-:W-:Y:S01]  /*13820*/  UISETP.NE.AND UP0, UPT, UR4, 0x1, UPT ;  /* 0x000000010400788c */ /* 0x000fe2000bf05270 */
        /* <DEDUP_REMOVED lines=21> */
.L_x_1246:
        /* <DEDUP_REMOVED lines=17> */
.L_x_1247:
        /* <DEDUP_REMOVED lines=60> */
[----:B------:R-:W-:Y:S02]  /*13e50*/  LOP3.LUT R0, R138, UR4, R25, 0x96, !PT ;  /* 0x000000048a007c12 */ /* 0x000fe4000f8e9619 */
[----:B------:R-:W-:Y:S01]  /*13e60*/  MOV R25, R15 ;  /* 0x0000000f00197202 */ /* 0x000fe20000000f00 */
[----:B------:R-:W-:-:S07]  /*13e70*/  IMAD.MOV.U32 R15, RZ, RZ, R24 ;  /* 0x000000ffff0f7224 */ /* 0x000fce00078e0018 */
.L_x_1245:
[----:B------:R-:W-:Y:S01]  /*13e80*/  I2FP.F32.U32 R24, R25 ;  /* 0x0000001900187245 */ /* 0x000fe20000201000 */
[C---:B------:R-:W-:Y:S01]  /*13e90*/  IMAD.U32 R25, R26.reuse, 0x10000, RZ ;  /* 0x000100001a197824 */ /* 0x040fe200078e00ff */
[----:B------:R-:W-:Y:S01]  /*13ea0*/  UISETP.NE.AND UP0, UPT, UR5, 0x1, UPT ;  /* 0x000000010500788c */ /* 0x000fe2000bf05270 */
[----:B------:R-:W-:Y:S01]  /*13eb0*/  PRMT R26, R26, 0x7632, R26 ;  /* 0x000076321a1a7816 */ /* 0x000fe2000000001a */
[----:B------:R-:W-:Y:S01]  /*13ec0*/  UMOV UR4, 0x2 ;  /* 0x0000000200047882 */ /* 0x000fe20000000000 */
[----:B------:R-:W-:Y:S01]  /*13ed0*/  FFMA.FTZ R24, R24, R179, 1.1641532182693481445e-10 ;  /* 0x2f00000018187423 */ /* 0x000fe200000100b3 */
[----:B------:R-:W-:-:S04]  /*13ee0*/  FMUL.FTZ R25, R25, UR25 ;  /* 0x0000001919197c20 */ /* 0x000fc80008410000 */
[----:B------:R-:W-:-:S04]  /*13ef0*/  FSETP.GTU.FTZ.AND P2, PT, R24, UR24, PT ;  /* 0x0000001818007c0b */ /* 0x000fc8000bf5c000 */
[----:B------:R-:W-:Y:S01]  /*13f00*/  FSEL R24, R25, RZ, !P2 ;  /* 0x000000ff19187208 */ /* 0x000fe20005000000 */
[----:B------:R-:W-:Y:S01]  /*13f10*/  @P1 IMAD.U32 R25, R42, 0x10000, RZ ;  /* 0x000100002a191824 */ /* 0x000fe200078e00ff */
        /* <DEDUP_REMOVED lines=15> */
.L_x_1249:
        /* <DEDUP_REMOVED lines=19> */
.L_x_1250:
        /* <DEDUP_REMOVED lines=57> */
[----:B------:R-:W-:-:S04]  /*144d0*/  IMAD.WIDE.U32 R140, R0, -0x2daee0ad, RZ ;  /* 0xd2511f53008c7825 */ /* 0x000fc800078e00ff */
[----:B------:R-:W-:Y:S01]  /*144e0*/  IMAD.MOV.U32 R15, RZ, RZ, R140 ;  /* 0x000000ffff0f7224 */ /* 0x000fe200078e008c */
[----:B------:R-:W-:Y:S01]  /*144f0*/  LOP3.LUT R0, R142, UR4, R141, 0x96, !PT ;  /* 0x000000048e007c12 */ /* 0x000fe2000f8e968d */
[----:B------:R-:W-:-:S06]  /*14500*/  UMOV UR4, URZ ;  /* 0x000000ff00047c82 */ /* 0x000fcc0008000000 */
.L_x_1248:
        /* <DEDUP_REMOVED lines=25> */
.L_x_1252:
        /* <DEDUP_REMOVED lines=19> */
.L_x_1253:
[----:B------:R-:W-:Y:S01]  /*147d0*/  LOP3.LUT R140, R3, UR5, R140, 0x96, !PT ;  /* 0x00000005038c7c12 */ /* 0x000fe2000f8e968c */
[----:B------:R-:W-:Y:S01]  /*147e0*/  IMAD.U32 R145, RZ, RZ, UR18 ;  /* 0x00000012ff917e24 */ /* 0x000fe2000f8e00ff */
[----:B------:R-:W-:Y:S01]  /*147f0*/  UIADD3 UR5, UPT, UPT, UR19, 0x76cf5d0a, URZ ;  /* 0x76cf5d0a13057890 */ /* 0x000fe2000fffe0ff */
[----:B------:R-:W-:Y:S01]  /*14800*/  IMAD.WIDE.U32 R142, R2, -0x326172a9, RZ ;  /* 0xcd9e8d57028e7825 */ /* 0x000fe200078e00ff */
[----:B------:R-:W-:-:S03]  /*14810*/  MOV R26, R15 ;  /* 0x0000000f001a7202 */ /* 0x000fc60000000f00 */
        /* <DEDUP_REMOVED lines=8> */
[----:B------:R-:W-:Y:S01]  /*148a0*/  LOP3.LUT R141, R144, UR5, R143, 0x96, !PT ;  /* 0x00000005908d7c12 */ /* 0x000fe2000f8e968f */
[----:B------:R-:W-:Y:S02]  /*148b0*/  UMOV UR5, URZ ;  /* 0x000000ff00057c82 */ /* 0x000fe40008000000 */
        /* <DEDUP_REMOVED lines=45> */
[----:B------:R-:W-:-:S07]  /*14b90*/  LOP3.LUT R0, R142, UR4, R141, 0x96, !PT ;  /* 0x000000048e007c12 */ /* 0x000fce000f8e968d */
.L_x_1251:
[----:B------:R-:W-:Y:S01]  /*14ba0*/  I2FP.F32.U32 R26, R26 ;  /* 0x0000001a001a7245 */ /* 0x000fe20000201000 */
[----:B------:R-:W-:Y:S01]  /*14bb0*/  IMAD.U32 R140, R27, 0x10000, RZ ;  /* 0x000100001b8c7824 */ /* 0x000fe200078e00ff */
[----:B------:R-:W-:Y:S01]  /*14bc0*/  UISETP.NE.AND UP0, UPT, UR5, 0x1, UPT ;  /* 0x000000010500788c */ /* 0x000fe2000bf05270 */
[----:B------:R-:W-:Y:S01]  /*14bd0*/  @P1 IMAD.U32 R141, R43, 0x10000, RZ ;  /* 0x000100002b8d1824 */ /* 0x000fe200078e00ff */
[----:B------:R-:W-:Y:S01]  /*14be0*/  PRMT R27, R27, 0x7632, R27 ;  /* 0x000076321b1b7816 */ /* 0x000fe2000000001b */
[----:B------:R-:W-:Y:S01]  /*14bf0*/  FFMA.FTZ R26, R26, R179, 1.1641532182693481445e-10 ;  /* 0x2f0000001a1a7423 */ /* 0x000fe200000100b3 */
[----:B------:R-:W-:Y:S01]  /*14c00*/  FMUL.FTZ R140, R140, UR25 ;  /* 0x000000198c8c7c20 */ /* 0x000fe20008410000 */
[----:B------:R-:W-:-:S03]  /*14c10*/  UMOV UR4, 0x2 ;  /* 0x0000000200047882 */ /* 0x000fc60000000000 */
        /* <DEDUP_REMOVED lines=17> */
.L_x_1255:
        /* <DEDUP_REMOVED lines=19> */
.L_x_1256:
        /* <DEDUP_REMOVED lines=61> */
.L_x_1254:
        /* <DEDUP_REMOVED lines=14> */
[----:B------:R-:W-:-:S07]  /*15310*/  PRMT R139, R146, 0x5410, R140 ;  /* 0x00005410928b7816 */ /* 0x000fce000000008c */
.L_x_1232:
[----:B------:R-:W-:Y:S02]  /*15320*/  ISETP.NE.AND P6, PT, R13, RZ, PT ;  /* 0x000000ff0d00720c */ /* 0x000fe40003fc5270 */
[----:B------:R-:W-:Y:S02]  /*15330*/  SEL R13, RZ, 0x1000000, !P5 ;  /* 0x01000000ff0d7807 */ /* 0x000fe40006800000 */
[----:B------:R-:W-:Y:S02]  /*15340*/  SEL R140, RZ, 0x10000, !P4 ;  /* 0x00010000ff8c7807 */ /* 0x000fe40006000000 */
[----:B------:R-:W-:Y:S02]  /*15350*/  SEL R39, RZ, 0x100, !P3 ;  /* 0x00000100ff277807 */ /* 0x000fe40005800000 */
[----:B------:R-:W-:Y:S02]  /*15360*/  ISETP.NE.AND P5, PT, R16, RZ, PT ;  /* 0x000000ff1000720c */ /* 0x000fe40003fa5270 */
[----:B------:R-:W-:Y:S01]  /*15370*/  ISETP.NE.AND P4, PT, R17, RZ, PT ;  /* 0x000000ff1100720c */ /* 0x000fe20003f85270 */
[----:B------:R-:W-:Y:S01]  /*15380*/  IMAD.MOV.U32 R17, RZ, RZ, 0x10 ;  /* 0x00000010ff117424 */ /* 0x000fe200078e00ff */
[----:B------:R-:W-:-:S02]  /*15390*/  ISETP.NE.AND P3, PT, R18, RZ, PT ;  /* 0x000000ff1200720c */ /* 0x000fc40003f65270 */
[----:B------:R-:W-:Y:S01]  /*153a0*/  LOP3.LUT R39, R39, R13, R140, 0xfe, !PT ;  /* 0x0000000d27277212 */ /* 0x000fe200078efe8c */
[----:B------:R-:W-:Y:S01]  /*153b0*/  IMAD.WIDE.U32 R16, R14, R17, UR14 ;  /* 0x0000000e0e107e25 */ /* 0x000fe2000f8e0011 */
[----:B------:R-:W-:Y:S02]  /*153c0*/  SEL R37, RZ, 0x1000000, !P3 ;  /* 0x01000000ff257807 */ /* 0x000fe40005800000 */
[----:B------:R-:W-:Y:S02]  /*153d0*/  SEL R18, RZ, 0x10000, !P4 ;  /* 0x00010000ff127807 */ /* 0x000fe40006000000 */
[----:B------:R-:W-:Y:S01]  /*153e0*/  SEL R13, RZ, 0x100, !P5 ;  /* 0x00000100ff0d7807 */ /* 0x000fe20006800000 */
[----:B------:R0:W-:Y:S03]  /*153f0*/  STG.E.128 desc[UR20][R16.64], R136 ;  /* 0x0000008810007986 */ /* 0x0001e6000c101d14 */
[----:B------:R-:W-:Y:S01]  /*15400*/  LOP3.LUT R13, R13, R37, R18, 0xfe, !PT ;  /* 0x000000250d0d7212 */ /* 0x000fe200078efe12 */
[----:B------:R-:W-:Y:S01]  /*15410*/  HFMA2 R37, -RZ, RZ, 0, 4.76837158203125e-07 ;  /* 0x00000008ff257431 */ /* 0x000fe200000001ff */
[----:B------:R-:W-:-:S04]  /*15420*/  SEL R18, RZ, 0x1, !P2 ;  /* 0x00000001ff127807 */ /* 0x000fc80005000000 */
[----:B0-----:R-:W-:Y:S01]  /*15430*/  LOP3.LUT R17, R39, R18, RZ, 0xfc, !PT ;  /* 0x0000001227117212 */ /* 0x001fe200078efcff */
[----:B------:R-:W-:Y:S01]  /*15440*/  IMAD.WIDE.U32 R136, R14, R37, UR12 ;  /* 0x0000000c0e887e25 */ /* 0x000fe2000f8e0025 */
[----:B------:R-:W-:-:S04]  /*15450*/  SEL R18, RZ, 0x1, !P6 ;  /* 0x00000001ff127807 */ /* 0x000fc80007000000 */
[----:B------:R-:W-:Y:S01]  /*15460*/  LOP3.LUT R16, R13, R18, RZ, 0xfc, !PT ;  /* 0x000000120d107212 */ /* 0x000fe200078efcff */
[----:B------:R-:W-:-:S04]  /*15470*/  VIADD R13, R19, 0x100 ;  /* 0x00000100130d7836 */ /* 0x000fc80000000000 */
[----:B------:R0:W-:Y:S02]  /*15480*/  STG.E.64 desc[UR20][R136.64], R16 ;  /* 0x0000001088007986 */ /* 0x0001e4000c101b14 */
[----:B0-----:R-:W0:Y:S08]  /*15490*/  @P0 LDC.64 R136, c[0x0][0x398] ;  /* 0x0000e600ff880b82 */ /* 0x001e300000000a00 */
[----:B------:R-:W1:Y:S01]  /*154a0*/  @P1 LDC.64 R16, c[0x0][0x3a0] ;  /* 0x0000e800ff101b82 */ /* 0x000e620000000a00 */
[----:B0-----:R-:W-:Y:S01]  /*154b0*/  @P0 IMAD.WIDE.U32 R136, R13, 0x10, R136 ;  /* 0x000000100d880825 */ /* 0x001fe200078e0088 */
[----:B------:R-:W-:Y:S06]  /*154c0*/  @!P0 BRA `(.L_x_1257) ;  /* 0x0000000000508947 */ /* 0x000fec0003800000 */
[----:B------:R-:W-:Y:S01]  /*154d0*/  IMAD.U32 R18, R10, 0x10000, RZ ;  /* 0x000100000a127824 */ /* 0x000fe200078e00ff */
[----:B------:R-:W0:Y:S01]  /*154e0*/  LDC.64 R138, c[0x0][0x3b8] ;  /* 0x0000ee00ff8a7b82 */ /* 0x000e220000000a00 */
[----:B------:R-:W-:Y:S02]  /*154f0*/  LOP3.LUT R140, R7, 0xff, RZ, 0xc0, !PT ;  /* 0x000000ff078c7812 */ /* 0x000fe400078ec0ff */
[----:B------:R-:W-:Y:S02]  /*15500*/  LOP3.LUT R142, R6, 0xff, RZ, 0xc0, !PT ;  /* 0x000000ff068e7812 */ /* 0x000fe400078ec0ff */
[----:B------:R-:W-:Y:S01]  /*15510*/  LOP3.LUT R37, R18, 0xff0000, RZ, 0xc0, !PT ;  /* 0x00ff000012257812 */ /* 0x000fe200078ec0ff */
[----:B------:R-:W-:Y:S01]  /*15520*/  IMAD.WIDE.U32 R140, R140, 0x1000000, RZ ;  /* 0x010000008c8c7825 */ /* 0x000fe200078e00ff */
[----:B------:R-:W-:Y:S02]  /*15530*/  LOP3.LUT R18, R11, 0xffff, RZ, 0xc0, !PT ;  /* 0x0000ffff0b127812 */ /* 0x000fe400078ec0ff */
[----:B------:R-:W-:Y:S01]  /*15540*/  LOP3.LUT R144, R5, 0xff, RZ, 0xc0, !PT ;  /* 0x000000ff05907812 */ /* 0x000fe200078ec0ff */
[----:B------:R-:W-:Y:S01]  /*15550*/  IMAD.WIDE.U32 R142, R142, 0x10000, RZ ;  /* 0x000100008e8e7825 */ /* 0x000fe200078e00ff */
[----:B------:R-:W-:-:S02]  /*15560*/  PRMT R18, R37, 0x4210, R18 ;  /* 0x0000421025127816 */ /* 0x000fc40000000012 */
[----:B------:R-:W-:Y:S01]  /*15570*/  PRMT R37, R9, 0x7104, RZ ;  /* 0x0000710409257816 */ /* 0x000fe200000000ff */
[----:B------:R-:W-:-:S03]  /*15580*/  IMAD.WIDE.U32 R144, R144, 0x100, RZ ;  /* 0x0000010090907825 */ /* 0x000fc600078e00ff */
[----:B------:R-:W-:-:S04]  /*15590*/  LOP3.LUT R37, R18, 0xff00, R37, 0xf8, !PT ;  /* 0x0000ff0012257812 */ /* 0x000fc800078ef825 */
[----:B------:R-:W-:Y:S01]  /*155a0*/  LOP3.LUT R37, R37, 0xff, R8, 0xf8, !PT ;  /* 0x000000ff25257812 */ /* 0x000fe200078ef808 */
[----:B0-----:R-:W-:-:S03]  /*155b0*/  IMAD.WIDE.U32 R138, R14, 0x8, R138 ;  /* 0x000000080e8a7825 */ /* 0x001fc600078e008a */
[----:B------:R-:W-:Y:S02]  /*155c0*/  LOP3.LUT R37, R143, R37, R141, 0xfe, !PT ;  /* 0x000000258f257212 */ /* 0x000fe400078efe8d */
[----:B------:R-:W-:Y:S02]  /*155d0*/  LOP3.LUT R141, R144, R140, R142, 0xfe, !PT ;  /* 0x0000008c908d7212 */ /* 0x000fe400078efe8e */
[----:B------:R-:W-:Y:S02]  /*155e0*/  LOP3.LUT R145, R37, R145, RZ, 0xfc, !PT ;  /* 0x0000009125917212 */ /* 0x000fe400078efcff */
[----:B------:R-:W-:-:S05]  /*155f0*/  LOP3.LUT R144, R141, 0xff, R4, 0xf8, !PT ;  /* 0x000000ff8d907812 */ /* 0x000fca00078ef804 */
[----:B------:R0:W-:Y:S02]  /*15600*/  STG.E.64 desc[UR20][R138.64], R144 ;  /* 0x000000908a007986 */ /* 0x0001e4000c101b14 */
.L_x_1257:
[----:B------:R-:W-:Y:S01]  /*15610*/  IMAD.MOV.U32 R18, RZ, RZ, 0x10 ;  /* 0x00000010ff127424 */ /* 0x000fe200078e00ff */
[----:B------:R2:W5:Y:S01]  /*15620*/  @P0 LDG.E.128 R44, desc[UR20][R136.64] ;  /* 0x00000014882c0981 */ /* 0x000562000c1e1d00 */
[----:B-1----:R-:W-:-:S05]  /*15630*/  @P1 IMAD.WIDE.U32 R16, R13, 0x10, R16 ;  /* 0x000000100d101825 */ /* 0x002fca00078e0010 */
[----:B------:R1:W5:Y:S01]  /*15640*/  @P1 LDG.E.128 R40, desc[UR20][R16.64] ;  /* 0x0000001410281981 */ /* 0x000362000c1e1d00 */
[----:B--2---:R-:W-:-:S06]  /*15650*/  IMAD.WIDE.U32 R136, R13, R18, UR16 ;  /* 0x000000100d887e25 */ /* 0x004fcc000f8e0012 */
[----:B0-----:R-:W5:Y:S01]  /*15660*/  LDG.E.128 R136, desc[UR20][R136.64] ;  /* 0x0000001488887981 */ /* 0x001f62000c1e1d00 */
[----:B-1----:R-:W-:Y:S05]  /*15670*/  @!P0 BRA `(.L_x_1258) ;  /* 0x0000006400b48947 */ /* 0x002fea0003800000 */
        /* <DEDUP_REMOVED lines=16> */
.L_x_1260:
        /* <DEDUP_REMOVED lines=14> */
.L_x_1261:
        /* <DEDUP_REMOVED lines=62> */
.L_x_1259:
[----:B------:R-:W-:Y:S01]  /*15c40*/  I2FP.F32.U32 R4, R4 ;  /* 0x0000000400047245 */ /* 0x000fe20000201000 */
[----:B------:R-:W-:Y:S01]  /*15c50*/  UISETP.NE.AND UP0, UPT, UR5, 0x1, UPT ;  /* 0x000000010500788c */ /* 0x000fe2000bf05270 */
[----:B-----5:R-:W-:Y:S01]  /*15c60*/  IMAD.U32 R5, R136, 0x10000, RZ ;  /* 0x0001000088057824 */ /* 0x020fe200078e00ff */
[----:B------:R-:W-:Y:S01]  /*15c70*/  LOP3.LUT R12, R12, 0xfffffff7, RZ, 0xc0, !PT ;  /* 0xfffffff70c0c7812 */ /* 0x000fe200078ec0ff */
[----:B------:R-:W-:Y:S01]  /*15c80*/  UMOV UR4, 0x2 ;  /* 0x0000000200047882 */ /* 0x000fe20000000000 */
[----:B------:R-:W-:Y:S01]  /*15c90*/  FFMA.FTZ R4, R4, R179, 1.1641532182693481445e-10 ;  /* 0x2f00000004047423 */ /* 0x000fe200000100b3 */
[----:B------:R-:W-:Y:S01]  /*15ca0*/  FMUL.FTZ R5, R5, UR25 ;  /* 0x0000001905057c20 */ /* 0x000fe20008410000 */
[----:B------:R-:W-:Y:S02]  /*15cb0*/  PRMT R16, R136, 0x7632, R16 ;  /* 0x0000763288107816 */ /* 0x000fe40000000010 */
[----:B------:R-:W-:Y:S02]  /*15cc0*/  MOV R6, R38 ;  /* 0x0000002600067202 */ /* 0x000fe40000000f00 */
[----:B------:R-:W-:-:S04]  /*15cd0*/  FSETP.GTU.FTZ.AND P2, PT, R4, UR24, PT ;  /* 0x0000001804007c0b */ /* 0x000fc8000bf5c000 */
[----:B------:R-:W-:Y:S02]  /*15ce0*/  PLOP3.LUT P3, PT, P2, PT, PT, 0x8, 0x80 ;  /* 0x000000000080781c */ /* 0x000fe4000176e170 */
[----:B------:R-:W-:-:S11]  /*15cf0*/  FSEL R10, R5, RZ, !P2 ;  /* 0x000000ff050a7208 */ /* 0x000fd60005000000 */
[----:B------:R-:W-:Y:S01]  /*15d00*/  @P3 LOP3.LUT R12, R12, 0x8, RZ, 0xfc, !PT ;  /* 0x000000080c0c3812 */ /* 0x000fe200078efcff */
        /* <DEDUP_REMOVED lines=10> */
.L_x_1263:
        /* <DEDUP_REMOVED lines=14> */
.L_x_1264:
        /* <DEDUP_REMOVED lines=51> */
[----:B------:R-:W-:-:S04]  /*161c0*/  IMAD.WIDE.U32 R4, R5, -0x326172a9, RZ ;  /* 0xcd9e8d5705047825 */ /* 0x000fc800078e00ff */
[----:B------:R-:W-:Y:S01]  /*161d0*/  IMAD.WIDE.U32 R38, R38, -0x326172a9, RZ ;  /* 0xcd9e8d5726267825 */ /* 0x000fe200078e00ff */
[----:B------:R-:W-:Y:S01]  /*161e0*/  LOP3.LUT R5, R8, UR4, R5, 0x96, !PT ;  /* 0x0000000408057c12 */ /* 0x000fe2000f8e9605 */
[----:B------:R-:W-:-:S06]  /*161f0*/  UIADD3 UR4, UPT, UPT, UR18, -0x700cb87f, URZ ;  /* 0x8ff3478112047890 */ /* 0x000fcc000fffe0ff */
[----:B------:R-:W-:Y:S01]  /*16200*/  LOP3.LUT R28, R4, UR4, R39, 0x96, !PT ;  /* 0x00000004041c7c12 */ /* 0x000fe2000f8e9627 */
[----:B------:R-:W-:Y:S01]  /*16210*/  UIADD3 UR4, UPT, UPT, UR19, -0x695add53, URZ ;  /* 0x96a522ad13047890 */ /* 0x000fe2000fffe0ff */
[----:B------:R-:W-:-:S05]  /*16220*/  IMAD.WIDE.U32 R4, R5, -0x2daee0ad, RZ ;  /* 0xd2511f5305047825 */ /* 0x000fca00078e00ff */
[----:B------:R-:W-:Y:S01]  /*16230*/  LOP3.LUT R0, R6, UR4, R5, 0x96, !PT ;  /* 0x0000000406007c12 */ /* 0x000fe2000f8e9605 */
[----:B------:R-:W-:Y:S01]  /*16240*/  UMOV UR4, URZ ;  /* 0x000000ff00047c82 */ /* 0x000fe20008000000 */
[----:B------:R-:W-:Y:S01]  /*16250*/  MOV R6, R143 ;  /* 0x0000008f00067202 */ /* 0x000fe20000000f00 */
[----:B------:R-:W-:-:S07]  /*16260*/  IMAD.MOV.U32 R143, RZ, RZ, R4 ;  /* 0x000000ffff8f7224 */ /* 0x000fce00078e0004 */
.L_x_1262:
        /* <DEDUP_REMOVED lines=25> */
.L_x_1266:
        /* <DEDUP_REMOVED lines=14> */
.L_x_1267:
        /* <DEDUP_REMOVED lines=59> */
[----:B------:R-:W-:-:S04]  /*16890*/  IMAD.WIDE.U32 R6, R7, -0x2daee0ad, RZ ;  /* 0xd2511f5307067825 */ /* 0x000fc800078e00ff */
[----:B------:R-:W-:Y:S01]  /*168a0*/  IMAD.MOV.U32 R143, RZ, RZ, R6 ;  /* 0x000000ffff8f7224 */ /* 0x000fe200078e0006 */
[----:B------:R-:W-:-:S07]  /*168b0*/  LOP3.LUT R0, R8, UR4, R7, 0x96, !PT ;  /* 0x0000000408007c12 */ /* 0x000fce000f8e9607 */
.L_x_1265:
[----:B------:R-:W-:Y:S01]  /*168c0*/  I2FP.F32.U32 R6, R5 ;  /* 0x0000000500067245 */ /* 0x000fe20000201000 */
[----:B------:R-:W-:Y:S01]  /*168d0*/  UISETP.NE.AND UP0, UPT, UR5, 0x1, UPT ;  /* 0x000000010500788c */ /* 0x000fe2000bf05270 */
[----:B------:R-:W-:Y:S01]  /*168e0*/  IMAD.U32 R16, R16, 0x10000, RZ ;  /* 0x0001000010107824 */ /* 0x000fe200078e00ff */
[----:B------:R-:W-:Y:S01]  /*168f0*/  LOP3.LUT R12, R12, 0xfffffffb, RZ, 0xc0, !PT ;  /* 0xfffffffb0c0c7812 */ /* 0x000fe200078ec0ff */
[----:B------:R-:W-:Y:S02]  /*16900*/  IMAD.MOV.U32 R7, RZ, RZ, R38 ;  /* 0x000000ffff077224 */ /* 0x000fe400078e0026 */
[----:B------:R-:W-:Y:S01]  /*16910*/  FFMA.FTZ R6, R6, R179, 1.1641532182693481445e-10 ;  /* 0x2f00000006067423 */ /* 0x000fe200000100b3 */
[----:B------:R-:W-:Y:S01]  /*16920*/  FMUL.FTZ R5, R16, UR25 ;  /* 0x0000001910057c20 */ /* 0x000fe20008410000 */
[----:B------:R-:W-:-:S03]  /*16930*/  UMOV UR4, 0x2 ;  /* 0x0000000200047882 */ /* 0x000fc60000000000 */
        /* <DEDUP_REMOVED lines=14> */
.L_x_1269:
        /* <DEDUP_REMOVED lines=14> */
.L_x_1270:
        /* <DEDUP_REMOVED lines=59> */
[----:B------:R-:W-:Y:S01]  /*16eb0*/  IMAD.MOV.U32 R7, RZ, RZ, R143 ;  /* 0x000000ffff077224 */ /* 0x000fe200078e008f */
[----:B------:R-:W-:Y:S01]  /*16ec0*/  UMOV UR4, URZ ;  /* 0x000000ff00047c82 */ /* 0x000fe20008000000 */
[----:B------:R-:W-:-:S07]  /*16ed0*/  IMAD.MOV.U32 R143, RZ, RZ, R6 ;  /* 0x000000ffff8f7224 */ /* 0x000fce00078e0006 */
.L_x_1268:
[----:B------:R-:W-:Y:S01]  /*16ee0*/  I2FP.F32.U32 R6, R7 ;  /* 0x0000000700067245 */ /* 0x000fe20000201000 */
[----:B------:R-:W-:Y:S01]  /*16ef0*/  UISETP.NE.AND UP0, UPT, UR4, 0x1, UPT ;  /* 0x000000010400788c */ /* 0x000fe2000bf05270 */
[----:B------:R-:W-:Y:S01]  /*16f00*/  PRMT R7, R44, 0x7632, R7 ;  /* 0x000076322c077816 */ /* 0x000fe20000000007 */
[----:B------:R-:W-:Y:S02]  /*16f10*/  UMOV UR5, 0x2 ;  /* 0x0000000200057882 */ /* 0x000fe40000000000 */
[----:B------:R-:W-:Y:S01]  /*16f20*/  FFMA.FTZ R6, R6, R179, 1.1641532182693481445e-10 ;  /* 0x2f00000006067423 */ /* 0x000fe200000100b3 */
[----:B------:R-:W-:-:S04]  /*16f30*/  SHF.L.U32 R7, R7, 0x10, RZ ;  /* 0x0000001007077819 */ /* 0x000fc800000006ff */
[----:B------:R-:W-:Y:S01]  /*16f40*/  FSETP.GTU.FTZ.AND P2, PT, R6, UR24, PT ;  /* 0x0000001806007c0b */ /* 0x000fe2000bf5c000 */
[----:B------:R-:W-:-:S05]  /*16f50*/  FMUL.FTZ R7, R7, UR25 ;  /* 0x0000001907077c20 */ /* 0x000fca0008410000 */
[----:B------:R-:W-:Y:S01]  /*16f60*/  FSEL R6, R7, RZ, !P2 ;  /* 0x000000ff07067208 */ /* 0x000fe20005000000 */
[----:B------:R-:W-:-:S04]  /*16f70*/  IMAD.MOV.U32 R7, RZ, RZ, R38 ;  /* 0x000000ffff077224 */ /* 0x000fc800078e0026 */
[--C-:B------:R-:W-:Y:S01]  /*16f80*/  FADD.FTZ R5, R5, R6.reuse ;  /* 0x0000000605057221 */ /* 0x100fe20000010000 */
[----:B------:R-:W-:-:S05]  /*16f90*/  @P1 PRMT R6, R40, 0x7632, R6 ;  /* 0x0000763228061816 */ /* 0x000fca0000000006 */
[----:B------:R-:W-:-:S04]  /*16fa0*/  @P1 IMAD.U32 R6, R6, 0x10000, RZ ;  /* 0x0001000006061824 */ /* 0x000fc800078e00ff */
        /* <DEDUP_REMOVED lines=14> */
.L_x_1272:
        /* <DEDUP_REMOVED lines=15> */
.L_x_1273:
        /* <DEDUP_REMOVED lines=9> */
[----:B------:R-:W-:Y:S01]  /*17210*/  IMAD.WIDE.U32 R6, R7, -0x2daee0ad, RZ ;  /* 0xd2511f5307067825 */ /* 0x000fe200078e00ff */
[----:B------:R-:W-:-:S03]  /*17220*/  UMOV UR5, URZ ;  /* 0x000000ff00057c82 */ /* 0x000fc60008000000 */
        /* <DEDUP_REMOVED lines=48> */
[----:B------:R-:W-:Y:S02]  /*17530*/  IMAD.MOV.U32 R7, RZ, RZ, R143 ;  /* 0x000000ffff077224 */ /* 0x000fe400078e008f */
[----:B------:R-:W-:-:S07]  /*17540*/  IMAD.MOV.U32 R143, RZ, RZ, R6 ;  /* 0x000000ffff8f7224 */ /* 0x000fce00078e0006 */
.L_x_1271:
[----:B------:R-:W-:Y:S01]  /*17550*/  I2FP.F32.U32 R6, R7 ;  /* 0x0000000700067245 */ /* 0x000fe20000201000 */
[----:B------:R-:W-:Y:S01]  /*17560*/  UISETP.NE.AND UP0, UPT, UR5, 0x1, UPT ;  /* 0x000000010500788c */ /* 0x000fe2000bf05270 */
[----:B------:R-:W-:Y:S01]  /*17570*/  LOP3.LUT R12, R12, 0xfffffffd, RZ, 0xc0, !PT ;  /* 0xfffffffd0c0c7812 */ /* 0x000fe200078ec0ff */
[----:B------:R-:W-:Y:S01]  /*17580*/  IMAD.MOV.U32 R7, RZ, RZ, R38 ;  /* 0x000000ffff077224 */ /* 0x000fe200078e0026 */
[----:B------:R-:W-:Y:S01]  /*17590*/  PRMT R18, R137, 0x7632, R18 ;  /* 0x0000763289127816 */ /* 0x000fe20000000012 */
[----:B------:R-:W-:Y:S01]  /*175a0*/  FFMA.FTZ R6, R6, R179, 1.1641532182693481445e-10 ;  /* 0x2f00000006067423 */ /* 0x000fe200000100b3 */
[----:B------:R-:W-:-:S04]  /*175b0*/  UMOV UR4, 0x2 ;  /* 0x0000000200047882 */ /* 0x000fc80000000000 */
[----:B------:R-:W-:Y:S02]  /*175c0*/  FSETP.GTU.FTZ.AND P2, PT, R6, UR24, PT ;  /* 0x0000001806007c0b */ /* 0x000fe4000bf5c000 */
[----:B------:R-:W-:Y:S02]  /*175d0*/  SHF.L.U32 R6, R137, 0x10, RZ ;  /* 0x0000001089067819 */ /* 0x000fe400000006ff */
[----:B------:R-:W-:-:S03]  /*175e0*/  PLOP3.LUT P3, PT, P2, PT, PT, 0x8, 0x80 ;  /* 0x000000000080781c */ /* 0x000fc6000176e170 */
[----:B------:R-:W-:-:S05]  /*175f0*/  FMUL.FTZ R6, R6, UR25 ;  /* 0x0000001906067c20 */ /* 0x000fca0008410000 */
[----:B------:R-:W-:-:S05]  /*17600*/  FSEL R17, R6, RZ, !P2 ;  /* 0x000000ff06117208 */ /* 0x000fca0005000000 */
        /* <DEDUP_REMOVED lines=11> */
.L_x_1275:
        /* <DEDUP_REMOVED lines=16> */
.L_x_1276:
[----:B------:R-:W-:Y:S01]  /*177c0*/  LOP3.LUT R10, R3, UR5, R10, 0x96, !PT ;  /* 0x00000005030a7c12 */ /* 0x000fe2000f8e960a */
[----:B------:R-:W-:Y:S01]  /*177d0*/  IMAD.U32 R9, RZ, RZ, UR18 ;  /* 0x00000012ff097e24 */ /* 0x000fe2000f8e00ff */
[----:B------:R-:W-:Y:S01]  /*177e0*/  UIADD3 UR5, UPT, UPT, UR19, 0x76cf5d0a, URZ ;  /* 0x76cf5d0a13057890 */ /* 0x000fe2000fffe0ff */
[----:B------:R-:W-:-:S04]  /*177f0*/  IMAD.WIDE.U32 R6, R2, -0x326172a9, RZ ;  /* 0xcd9e8d5702067825 */ /* 0x000fc800078e00ff */
[----:B------:R-:W-:Y:S01]  /*17800*/  IMAD.WIDE.U32 R10, R10, -0x326172a9, RZ ;  /* 0xcd9e8d570a0a7825 */ /* 0x000fe200078e00ff */
[----:B------:R-:W-:-:S04]  /*17810*/  LOP3.LUT R7, R7, UR23, R9, 0x96, !PT ;  /* 0x0000001707077c12 */ /* 0x000fc8000f8e9609 */
[----:B------:R-:W-:Y:S01]  /*17820*/  LOP3.LUT R8, R6, UR30, R11, 0x96, !PT ;  /* 0x0000001e06087c12 */ /* 0x000fe2000f8e960b */
[----:B------:R-:W-:Y:S01]  /*17830*/  IMAD.WIDE.U32 R6, R7, -0x2daee0ad, RZ ;  /* 0xd2511f5307067825 */ /* 0x000fe200078e00ff */
[----:B------:R-:W-:-:S03]  /*17840*/  MOV R11, UR31 ;  /* 0x0000001f000b7c02 */ /* 0x000fc60008000f00 */
        /* <DEDUP_REMOVED lines=51> */
.L_x_1274:
[----:B------:R-:W-:Y:S01]  /*17b80*/  I2FP.F32.U32 R6, R7 ;  /* 0x0000000700067245 */ /* 0x000fe20000201000 */
[----:B------:R-:W-:Y:S01]  /*17b90*/  UISETP.NE.AND UP0, UPT, UR4, 0x1, UPT ;  /* 0x000000010400788c */ /* 0x000fe2000bf05270 */
[----:B------:R-:W-:Y:S01]  /*17ba0*/  IMAD.MOV.U32 R7, RZ, RZ, R38 ;  /* 0x000000ffff077224 */ /* 0x000fe200078e0026 */
[----:B------:R-:W-:Y:S02]  /*17bb0*/  UMOV UR5, 0x2 ;  /* 0x0000000200057882 */ /* 0x000fe40000000000 */
[----:B------:R-:W-:-:S05]  /*17bc0*/  FFMA.FTZ R6, R6, R179, 1.1641532182693481445e-10 ;  /* 0x2f00000006067423 */ /* 0x000fca00000100b3 */
[----:B------:R-:W-:Y:S01]  /*17bd0*/  FSETP.GTU.FTZ.AND P2, PT, R6, UR24, PT ;  /* 0x0000001806007c0b */ /* 0x000fe2000bf5c000 */
[----:B------:R-:W-:-:S04]  /*17be0*/  IMAD.U32 R6, R45, 0x10000, RZ ;  /* 0x000100002d067824 */ /* 0x000fc800078e00ff */
[----:B------:R-:W-:-:S05]  /*17bf0*/  FMUL.FTZ R6, R6, UR25 ;  /* 0x0000001906067c20 */ /* 0x000fca0008410000 */
[----:B------:R-:W-:-:S05]  /*17c00*/  FSEL R6, R6, RZ, !P2 ;  /* 0x000000ff06067208 */ /* 0x000fca0005000000 */
[----:B------:R-:W-:Y:S01]  /*17c10*/  FADD.FTZ R6, R17, R6 ;  /* 0x0000000611067221 */ /* 0x000fe20000010000 */
[----:B------:R-:W-:-:S04]  /*17c20*/  @P1 IMAD.U32 R17, R41, 0x10000, RZ ;  /* 0x0001000029111824 */ /* 0x000fc800078e00ff */
        /* <DEDUP_REMOVED lines=14> */
.L_x_1278:
        /* <DEDUP_REMOVED lines=16> */
.L_x_1279:
[----:B------:R-:W-:Y:S01]  /*17e10*/  LOP3.LUT R38, R3, UR5, R38, 0x96, !PT ;  /* 0x0000000503267c12 */ /* 0x000fe2000f8e9626 */
[----:B------:R-:W-:Y:S01]  /*17e20*/  IMAD.U32 R7, RZ, RZ, UR18 ;  /* 0x00000012ff077e24 */ /* 0x000fe2000f8e00ff */
[----:B------:R-:W-:Y:S01]  /*17e30*/  UIADD3 UR5, UPT, UPT, UR19, 0x76cf5d0a, URZ ;  /* 0x76cf5d0a13057890 */ /* 0x000fe2000fffe0ff */
[----:B------:R-:W-:-:S04]  /*17e40*/  IMAD.WIDE.U32 R8, R2, -0x326172a9, RZ ;  /* 0xcd9e8d5702087825 */ /* 0x000fc800078e00ff */
[----:B------:R-:W-:Y:S01]  /*17e50*/  IMAD.WIDE.U32 R38, R38, -0x326172a9, RZ ;  /* 0xcd9e8d5726267825 */ /* 0x000fe200078e00ff */
[----:B------:R-:W-:Y:S02]  /*17e60*/  LOP3.LUT R9, R9, UR23, R7, 0x96, !PT ;  /* 0x0000001709097c12 */ /* 0x000fe4000f8e9607 */
[----:B------:R-:W-:Y:S02]  /*17e70*/  MOV R7, UR31 ;  /* 0x0000001f00077c02 */ /* 0x000fe40008000f00 */
        /* <DEDUP_REMOVED lines=53> */
.L_x_1277:
        /* <DEDUP_REMOVED lines=22> */
.L_x_1281:
        /* <DEDUP_REMOVED lines=19> */
.L_x_1282:
        /* <DEDUP_REMOVED lines=58> */
[----:B------:R-:W-:Y:S01]  /*18800*/  MOV R143, R8 ;  /* 0x00000008008f7202 */ /* 0x000fe20000000f00 */
[----:B------:R-:W-:-:S06]  /*18810*/  UMOV UR4, URZ ;  /* 0x000000ff00047c82 */ /* 0x000fcc0008000000 */
.L_x_1280:
[----:B------:R-:W-:Y:S01]  /*18820*/  I2FP.F32.U32 R8, R9 ;  /* 0x0000000900087245 */ /* 0x000fe20000201000 */
[----:B------:R-:W-:Y:S01]  /*18830*/  UISETP.NE.AND UP0, UPT, UR4, 0x1, UPT ;  /* 0x000000010400788c */ /* 0x000fe2000bf05270 */
[----:B------:R-:W-:Y:S01]  /*18840*/  PRMT R9, R45, 0x7632, R9 ;  /* 0x000076322d097816 */ /* 0x000fe20000000009 */
[----:B------:R-:W-:Y:S02]  /*18850*/  UMOV UR5, 0x2 ;  /* 0x0000000200057882 */ /* 0x000fe40000000000 */
[----:B------:R-:W-:Y:S02]  /*18860*/  FFMA.FTZ R8, R8, R179, 1.1641532182693481445e-10 ;  /* 0x2f00000008087423 */ /* 0x000fe400000100b3 */
[----:B------:R-:W-:-:S03]  /*18870*/  IMAD.U32 R9, R9, 0x10000, RZ ;  /* 0x0001000009097824 */ /* 0x000fc600078e00ff */
        /* <DEDUP_REMOVED lines=21> */
.L_x_1284:
        /* <DEDUP_REMOVED lines=19> */
.L_x_1285:
        /* <DEDUP_REMOVED lines=59> */
[----:B------:R-:W-:-:S07]  /*18eb0*/  MOV R143, R8 ;  /* 0x00000008008f7202 */ /* 0x000fce0000000f00 */
.L_x_1283:
[----:B------:R-:W-:Y:S01]  /*18ec0*/  I2FP.F32.U32 R8, R9 ;  /* 0x0000000900087245 */ /* 0x000fe20000201000 */
[----:B------:R-:W-:Y:S01]  /*18ed0*/  UISETP.NE.AND UP0, UPT, UR5, 0x1, UPT ;  /* 0x000000010500788c */ /* 0x000fe2000bf05270 */
[----:B------:R-:W-:Y:S01]  /*18ee0*/  PRMT R10, R138, 0x7632, R10 ;  /* 0x000076328a0a7816 */ /* 0x000fe2000000000a */
[----:B------:R-:W-:Y:S01]  /*18ef0*/  IMAD.MOV.U32 R9, RZ, RZ, R38 ;  /* 0x000000ffff097224 */ /* 0x000fe200078e0026 */
[----:B------:R-:W-:Y:S01]  /*18f00*/  UMOV UR4, 0x2 ;  /* 0x0000000200047882 */ /* 0x000fe20000000000 */
[----:B------:R-:W-:-:S05]  /*18f10*/  FFMA.FTZ R8, R8, R179, 1.1641532182693481445e-10 ;  /* 0x2f00000008087423 */ /* 0x000fca00000100b3 */
[----:B------:R-:W-:Y:S01]  /*18f20*/  FSETP.GTU.FTZ.AND P2, PT, R8, UR24, PT ;  /* 0x0000001808007c0b */ /* 0x000fe2000bf5c000 */
[----:B------:R-:W-:-:S04]  /*18f30*/  IMAD.U32 R8, R138, 0x10000, RZ ;  /* 0x000100008a087824 */ /* 0x000fc800078e00ff */
[----:B------:R-:W-:-:S05]  /*18f40*/  FMUL.FTZ R8, R8, UR25 ;  /* 0x0000001908087c20 */ /* 0x000fca0008410000 */
        /* <DEDUP_REMOVED lines=13> */
.L_x_1287:
[----:B------:R-:W-:Y:S01]  /*19020*/  UIADD3 UR26, UPT, UPT, UR26, 0x1, URZ ;  /* 0x000000011a1a7890 */ /* 0x000fe2000fffe0ff */
[----:B------:R-:W-:Y:S01]  /*19030*/  MOV R38, UR19 ;  /* 0x0000001300267c02 */ /* 0x000fe20008000f00 */
        /* <DEDUP_REMOVED lines=17> */
.L_x_1288:
[----:B------:R-:W-:Y:S01]  /*19150*/  LOP3.LUT R38, R3, UR5, R38, 0x96, !PT ;  /* 0x0000000503267c12 */ /* 0x000fe2000f8e9626 */
[----:B------:R-:W-:Y:S01]  /*19160*/  IMAD.WIDE.U32 R8, R2, -0x326172a9, RZ ;  /* 0xcd9e8d5702087825 */ /* 0x000fe200078e00ff */
[----:B------:R-:W-:Y:S01]  /*19170*/  MOV R141, UR18 ;  /* 0x00000012008d7c02 */ /* 0x000fe20008000f00 */
[----:B------:R-:W-:Y:S02]  /*19180*/  UIADD3 UR5, UPT, UPT, UR19, 0x76cf5d0a, URZ ;  /* 0x76cf5d0a13057890 */ /* 0x000fe4000fffe0ff */
        /* <DEDUP_REMOVED lines=56> */
.L_x_1286:
        /* <DEDUP_REMOVED lines=10> */
[----:B------:R-:W-:-:S05]  /*195b0*/  @P1 SHF.L.U32 R138, R42, 0x10, RZ ;  /* 0x000000102a8a1819 */ /* 0x000fca00000006ff */
[--C-:B------:R-:W-:Y:S01]  /*195c0*/  @P1 FADD.FTZ R37, R138, R9.reuse ;  /* 0x000000098a251221 */ /* 0x100fe20000010000 */
[----:B------:R-:W-:Y:S02]  /*195d0*/  @!P1 IMAD.MOV.U32 R37, RZ, RZ, R9 ;  /* 0x000000ffff259224 */ /* 0x000fe400078e0009 */
        /* <DEDUP_REMOVED lines=13> */
.L_x_1290:
        /* <DEDUP_REMOVED lines=19> */
.L_x_1291:
[----:B------:R-:W-:Y:S01]  /*197e0*/  LOP3.LUT R38, R3, UR5, R38, 0x96, !PT ;  /* 0x0000000503267c12 */ /* 0x000fe2000f8e9626 */
[----:B------:R-:W-:Y:S01]  /*197f0*/  IMAD.WIDE.U32 R140, R2, -0x326172a9, RZ ;  /* 0xcd9e8d57028c7825 */ /* 0x000fe200078e00ff */
[----:B------:R-:W-:Y:S01]  /*19800*/  MOV R9, UR18 ;  /* 0x0000001200097c02 */ /* 0x000fe20008000f00 */
[----:B------:R-:W-:Y:S02]  /*19810*/  UIADD3 UR5, UPT, UPT, UR19, 0x76cf5d0a, URZ ;  /* 0x76cf5d0a13057890 */ /* 0x000fe4000fffe0ff */
        /* <DEDUP_REMOVED lines=56> */
.L_x_1289:
[----:B------:R-:W-:Y:S01]  /*19ba0*/  I2FP.F32.U32 R140, R9 ;  /* 0x00000009008c7245 */ /* 0x000fe20000201000 */
[----:B------:R-:W-:Y:S01]  /*19bb0*/  UISETP.NE.AND UP0, UPT, UR5, 0x1, UPT ;  /* 0x000000010500788c */ /* 0x000fe2000bf05270 */
[----:B------:R-:W-:Y:S01]  /*19bc0*/  IMAD.U32 R10, R10, 0x10000, RZ ;  /* 0x000100000a0a7824 */ /* 0x000fe200078e00ff */
[----:B------:R-:W-:Y:S02]  /*19bd0*/  UMOV UR4, 0x2 ;  /* 0x0000000200047882 */ /* 0x000fe40000000000 */
[----:B------:R-:W-:Y:S01]  /*19be0*/  FFMA.FTZ R140, R140, R179, 1.1641532182693481445e-10 ;  /* 0x2f0000008c8c7423 */ /* 0x000fe200000100b3 */
[----:B------:R-:W-:Y:S01]  /*19bf0*/  FMUL.FTZ R9, R10, UR25 ;  /* 0x000000190a097c20 */ /* 0x000fe20008410000 */
[----:B------:R-:W-:-:S03]  /*19c00*/  MOV R10, R38 ;  /* 0x00000026000a7202 */ /* 0x000fc60000000f00 */
        /* <DEDUP_REMOVED lines=14> */
.L_x_1293:
        /* <DEDUP_REMOVED lines=19> */
.L_x_1294:
        /* <DEDUP_REMOVED lines=60> */
.L_x_1292:
        /* <DEDUP_REMOVED lines=29> */
.L_x_1296:
        /* <DEDUP_REMOVED lines=19> */
.L_x_1297:
[----:B------:R-:W-:Y:S01]  /*1a4e0*/  LOP3.LUT R140, R3, UR5, R140, 0x96, !PT ;  /* 0x00000005038c7c12 */ /* 0x000fe2000f8e968c */
[----:B------:R-:W-:Y:S01]  /*1a4f0*/  IMAD.U32 R147, RZ, RZ, UR18 ;  /* 0x00000012ff937e24 */ /* 0x000fe2000f8e00ff */
[----:B------:R-:W-:Y:S01]  /*1a500*/  UIADD3 UR5, UPT, UPT, UR19, 0x76cf5d0a, URZ ;  /* 0x76cf5d0a13057890 */ /* 0x000fe2000fffe0ff */
[----:B------:R-:W-:-:S04]  /*1a510*/  IMAD.WIDE.U32 R144, R2, -0x326172a9, RZ ;  /* 0xcd9e8d5702907825 */ /* 0x000fc800078e00ff */
[----:B------:R-:W-:Y:S01]  /*1a520*/  IMAD.WIDE.U32 R140, R140, -0x326172a9, RZ ;  /* 0xcd9e8d578c8c7825 */ /* 0x000fe200078e00ff */
[----:B------:R-:W-:-:S03]  /*1a530*/  LOP3.LUT R146, R145, UR23, R147, 0x96, !PT ;  /* 0x0000001791927c12 */ /* 0x000fc6000f8e9693 */
[----:B------:R-:W-:Y:S01]  /*1a540*/  IMAD.MOV.U32 R10, RZ, RZ, R143 ;  /* 0x000000ffff0a7224 */ /* 0x000fe200078e008f */
        /* <DEDUP_REMOVED lines=54> */
.L_x_1295:
        /* <DEDUP_REMOVED lines=22> */
.L_x_1299:
        /* <DEDUP_REMOVED lines=19> */
.L_x_1300:
        /* <DEDUP_REMOVED lines=61> */
.L_x_1298:
        /* <DEDUP_REMOVED lines=27> */
.L_x_1302:
        /* <DEDUP_REMOVED lines=19> */
.L_x_1303:
        /* <DEDUP_REMOVED lines=61> */
.L_x_1301:
        /* <DEDUP_REMOVED lines=21> */
.L_x_1305:
        /* <DEDUP_REMOVED lines=19> */
.L_x_1306:
        /* <DEDUP_REMOVED lines=55> */
[----:B------:R-:W-:Y:S01]  /*1bbb0*/  IMAD.WIDE.U32 R146, R147, -0x326172a9, RZ ;  /* 0xcd9e8d5793927825 */ /* 0x000fe200078e00ff */
[----:B------:R-:W-:-:S03]  /*1bbc0*/  MOV R145, R143 ;  /* 0x0000008f00917202 */ /* 0x000fc60000000f00 */
[----:B------:R-:W-:Y:S01]  /*1bbd0*/  IMAD.MOV.U32 R38, RZ, RZ, R146 ;  /* 0x000000ffff267224 */ /* 0x000fe200078e0092 */
[----:B------:R-:W-:Y:S01]  /*1bbe0*/  LOP3.LUT R28, R148, UR4, R147, 0x96, !PT ;  /* 0x00000004941c7c12 */ /* 0x000fe2000f8e9693 */
[----:B------:R-:W-:Y:S01]  /*1bbf0*/  IMAD.MOV.U32 R143, RZ, RZ, R144 ;  /* 0x000000ffff8f7224 */ /* 0x000fe200078e0090 */
[----:B------:R-:W-:-:S06]  /*1bc00*/  UMOV UR4, URZ ;  /* 0x000000ff00047c82 */ /* 0x000fcc0008000000 */
.L_x_1304:
        /* <DEDUP_REMOVED lines=8> */
[----:B------:R-:W-:-:S05]  /*1bc90*/  FMUL.FTZ R145, R145, UR25 ;  /* 0x0000001991917c20 */ /* 0x000fca0008410000 */
[----:B------:R-:W-:Y:S02]  /*1bca0*/  FSEL R144, R145, RZ, !P6 ;  /* 0x000000ff91907208 */ /* 0x000fe40007000000 */
[----:B------:R-:W-:-:S03]  /*1bcb0*/  SEL R145, RZ, 0x1, P6 ;  /* 0x00000001ff917807 */ /* 0x000fc60003000000 */
[----:B------:R-:W-:Y:S01]  /*1bcc0*/  FADD.FTZ R144, R141, R144 ;  /* 0x000000908d907221 */ /* 0x000fe20000010000 */
[----:B------:R-:W-:Y:S02]  /*1bcd0*/  @P1 PRMT R141, R43, 0x7632, R141 ;  /* 0x000076322b8d1816 */ /* 0x000fe4000000008d */
[----:B------:R-:W-:-:S03]  /*1bce0*/  PRMT R11, R145, 0x7610, R11 ;  /* 0x00007610910b7816 */ /* 0x000fc6000000000b */
[----:B------:R-:W-:-:S04]  /*1bcf0*/  @P1 IMAD.U32 R141, R141, 0x10000, RZ ;  /* 0x000100008d8d1824 */ /* 0x000fc800078e00ff */
[----:B------:R-:W-:Y:S01]  /*1bd00*/  @P1 FADD.FTZ R141, R144, R141 ;  /* 0x0000008d908d1221 */ /* 0x000fe20000010000 */
[----:B------:R-:W-:-:S05]  /*1bd10*/  @!P1 IMAD.MOV.U32 R141, RZ, RZ, R144 ;  /* 0x000000ffff8d9224 */ /* 0x000fca00078e0090 */
[----:B------:R-:W-:-:S04]  /*1bd20*/  F2FP.BF16.F32.PACK_AB R144, RZ, R141 ;  /* 0x0000008dff90723e */ /* 0x000fc800000010ff */
[----:B------:R-:W-:Y:S01]  /*1bd30*/  PRMT R139, R139, 0x5410, R144 ;  /* 0x000054108b8b7816 */ /* 0x000fe20000000090 */
[----:B------:R-:W-:Y:S06]  /*1bd40*/  BRA `(.L_x_1307) ;  /* 0x0000003400007947 */ /* 0x000fec0003800000 */
.L_x_1258:
        /* <DEDUP_REMOVED lines=12> */
[----:B------:R-:W-:Y:S01]  /*1be10*/  @!P2 IMAD.MOV.U32 R16, RZ, RZ, R0 ;  /* 0x000000ffff10a224 */ /* 0x000fe200078e0000 */
[----:B------:R-:W-:Y:S01]  /*1be20*/  @P2 MOV R16, R28 ;  /* 0x0000001c00102202 */ /* 0x000fe20000000f00 */
[----:B------:R-:W-:Y:S01]  /*1be30*/  @P2 IMAD.MOV.U32 R143, RZ, RZ, R15 ;  /* 0x000000ffff8f2224 */ /* 0x000fe200078e000f */
[----:B------:R-:W-:Y:S06]  /*1be40*/  BRA `(.L_x_1308) ;  /* 0x0000000400307947 */ /* 0x000fec0003800000 */
.L_x_1309:
        /* <DEDUP_REMOVED lines=16> */
.L_x_1310:
        /* <DEDUP_REMOVED lines=59> */
[----:B------:R-:W-:-:S07]  /*1c300*/  IMAD.MOV.U32 R16, RZ, RZ, R15 ;  /* 0x000000ffff107224 */ /* 0x000fce00078e000f */
.L_x_1308:
[----:B------:R-:W-:Y:S01]  /*1c310*/  I2FP.F32.U32 R16, R16 ;  /* 0x0000001000107245 */ /* 0x000fe20000201000 */
[----:B------:R-:W-:Y:S01]  /*1c320*/  UISETP.NE.AND UP0, UPT, UR5, 0x1, UPT ;  /* 0x000000010500788c */ /* 0x000fe2000bf05270 */
[----:B-----5:R-:W-:Y:S01]  /*1c330*/  SHF.L.U32 R15, R136, 0x10, RZ ;  /* 0x00000010880f7819 */ /* 0x020fe200000006ff */
[----:B------:R-:W-:Y:S01]  /*1c340*/  IMAD.MOV.U32 R17, RZ, RZ, R38 ;  /* 0x000000ffff117224 */ /* 0x000fe200078e0026 */
[----:B------:R-:W-:Y:S01]  /*1c350*/  LOP3.LUT R12, R12, 0xfffffff7, RZ, 0xc0, !PT ;  /* 0xfffffff70c0c7812 */ /* 0x000fe200078ec0ff */
[----:B------:R-:W-:Y:S01]  /*1c360*/  FFMA.FTZ R16, R16, R179, 1.1641532182693481445e-10 ;  /* 0x2f00000010107423 */ /* 0x000fe200000100b3 */
[----:B------:R-:W-:Y:S01]  /*1c370*/  PRMT R136, R136, 0x7632, R136 ;  /* 0x0000763288887816 */ /* 0x000fe20000000088 */
[----:B------:R-:W-:Y:S01]  /*1c380*/  FMUL.FTZ R15, R15, UR25 ;  /* 0x000000190f0f7c20 */ /* 0x000fe20008410000 */
[----:B------:R-:W-:Y:S02]  /*1c390*/  UMOV UR4, 0x2 ;  /* 0x0000000200047882 */ /* 0x000fe40000000000 */
[----:B------:R-:W-:Y:S01]  /*1c3a0*/  FSETP.GTU.FTZ.AND P2, PT, R16, UR24, PT ;  /* 0x0000001810007c0b */ /* 0x000fe2000bf5c000 */
[----:B------:R-:W-:-:S03]  /*1c3b0*/  @P1 IMAD.U32 R16, R40, 0x10000, RZ ;  /* 0x0001000028101824 */ /* 0x000fc600078e00ff */
[----:B------:R-:W-:Y:S02]  /*1c3c0*/  FSEL R15, R15, RZ, !P2 ;  /* 0x000000ff0f0f7208 */ /* 0x000fe40005000000 */
[----:B------:R-:W-:-:S03]  /*1c3d0*/  PLOP3.LUT P2, PT, P2, PT, PT, 0x8, 0x80 ;  /* 0x000000000080781c */ /* 0x000fc6000174e170 */
[----:B------:R-:W-:-:S05]  /*1c3e0*/  @P1 FADD.FTZ R15, R16, R15 ;  /* 0x0000000f100f1221 */ /* 0x000fca0000010000 */
[----:B------:R-:W-:-:S05]  /*1c3f0*/  F2FP.BF16.F32.PACK_AB R142, RZ, R15 ;  /* 0x0000000fff8e723e */ /* 0x000fca00000010ff */
        /* <DEDUP_REMOVED lines=11> */
.L_x_1312:
        /* <DEDUP_REMOVED lines=16> */
.L_x_1313:
        /* <DEDUP_REMOVED lines=60> */
.L_x_1311:
[----:B------:R-:W-:Y:S01]  /*1c970*/  I2FP.F32.U32 R16, R17 ;  /* 0x0000001100107245 */ /* 0x000fe20000201000 */
[----:B------:R-:W-:Y:S01]  /*1c980*/  IMAD.U32 R136, R136, 0x10000, RZ ;  /* 0x0001000088887824 */ /* 0x000fe200078e00ff */
[----:B------:R-:W-:Y:S01]  /*1c990*/  UISETP.NE.AND UP0, UPT, UR4, 0x1, UPT ;  /* 0x000000010400788c */ /* 0x000fe2000bf05270 */
[----:B------:R-:W-:Y:S01]  /*1c9a0*/  LOP3.LUT R12, R12, 0xfffffffb, RZ, 0xc0, !PT ;  /* 0xfffffffb0c0c7812 */ /* 0x000fe200078ec0ff */
[----:B------:R-:W-:Y:S01]  /*1c9b0*/  UMOV UR5, 0x2 ;  /* 0x0000000200057882 */ /* 0x000fe20000000000 */
[----:B------:R-:W-:Y:S01]  /*1c9c0*/  FFMA.FTZ R16, R16, R179, 1.1641532182693481445e-10 ;  /* 0x2f00000010107423 */ /* 0x000fe200000100b3 */
[----:B------:R-:W-:-:S04]  /*1c9d0*/  FMUL.FTZ R136, R136, UR25 ;  /* 0x0000001988887c20 */ /* 0x000fc80008410000 */
[----:B------:R-:W-:Y:S02]  /*1c9e0*/  FSETP.GTU.FTZ.AND P2, PT, R16, UR24, PT ;  /* 0x0000001810007c0b */ /* 0x000fe4000bf5c000 */
[----:B------:R-:W-:-:S04]  /*1c9f0*/  @P1 PRMT R16, R40, 0x7632, R16 ;  /* 0x0000763228101816 */ /* 0x000fc80000000010 */
[----:B------:R-:W-:Y:S02]  /*1ca00*/  @P1 SHF.L.U32 R17, R16, 0x10, RZ ;  /* 0x0000001010111819 */ /* 0x000fe400000006ff */
[----:B------:R-:W-:Y:S02]  /*1ca10*/  FSEL R16, R136, RZ, !P2 ;  /* 0x000000ff88107208 */ /* 0x000fe40005000000 */
[----:B------:R-:W-:-:S03]  /*1ca20*/  PLOP3.LUT P2, PT, P2, PT, PT, 0x8, 0x80 ;  /* 0x000000000080781c */ /* 0x000fc6000174e170 */
[----:B------:R-:W-:Y:S01]  /*1ca30*/  @P1 FADD.FTZ R16, R16, R17 ;  /* 0x0000001110101221 */ /* 0x000fe20000010000 */
[----:B------:R-:W-:-:S04]  /*1ca40*/  IMAD.MOV.U32 R17, RZ, RZ, R38 ;  /* 0x000000ffff117224 */ /* 0x000fc800078e0026 */
        /* <DEDUP_REMOVED lines=12> */
.L_x_1315:
        /* <DEDUP_REMOVED lines=16> */
.L_x_1316:
        /* <DEDUP_REMOVED lines=60> */
.L_x_1314:
[----:B------:R-:W-:Y:S01]  /*1cfd0*/  I2FP.F32.U32 R18, R17 ;  /* 0x0000001100127245 */ /* 0x000fe20000201000 */
[----:B------:R-:W-:Y:S01]  /*1cfe0*/  IMAD.U32 R17, R137, 0x10000, RZ ;  /* 0x0001000089117824 */ /* 0x000fe200078e00ff */
[----:B------:R-:W-:Y:S01]  /*1cff0*/  UISETP.NE.AND UP0, UPT, UR5, 0x1, UPT ;  /* 0x000000010500788c */ /* 0x000fe2000bf05270 */
[----:B------:R-:W-:Y:S01]  /*1d000*/  LOP3.LUT R12, R12, 0xfffffffd, RZ, 0xc0, !PT ;  /* 0xfffffffd0c0c7812 */ /* 0x000fe200078ec0ff */
[----:B------:R-:W-:Y:S01]  /*1d010*/  UMOV UR4, 0x2 ;  /* 0x0000000200047882 */ /* 0x000fe20000000000 */
[----:B------:R-:W-:Y:S01]  /*1d020*/  FFMA.FTZ R18, R18, R179, 1.1641532182693481445e-10 ;  /* 0x2f00000012127423 */ /* 0x000fe200000100b3 */
[----:B------:R-:W-:Y:S01]  /*1d030*/  FMUL.FTZ R17, R17, UR25 ;  /* 0x0000001911117c20 */ /* 0x000fe20008410000 */
[----:B------:R-:W-:-:S03]  /*1d040*/  PRMT R137, R137, 0x7632, R137 ;  /* 0x0000763289897816 */ /* 0x000fc60000000089 */
[----:B------:R-:W-:Y:S01]  /*1d050*/  FSETP.GTU.FTZ.AND P2, PT, R18, UR24, PT ;  /* 0x0000001812007c0b */ /* 0x000fe2000bf5c000 */
[----:B------:R-:W-:-:S03]  /*1d060*/  @P1 IMAD.U32 R18, R41, 0x10000, RZ ;  /* 0x0001000029121824 */ /* 0x000fc600078e00ff */
[----:B------:R-:W-:Y:S02]  /*1d070*/  FSEL R17, R17, RZ, !P2 ;  /* 0x000000ff11117208 */ /* 0x000fe40005000000 */
[----:B------:R-:W-:-:S03]  /*1d080*/  PLOP3.LUT P2, PT, P2, PT, PT, 0x8, 0x80 ;  /* 0x000000000080781c */ /* 0x000fc6000174e170 */
[----:B------:R-:W-:Y:S01]  /*1d090*/  @P1 FADD.FTZ R17, R18, R17 ;  /* 0x0000001112111221 */ /* 0x000fe20000010000 */
[----:B------:R-:W-:-:S04]  /*1d0a0*/  MOV R18, R38 ;  /* 0x0000002600127202 */ /* 0x000fc80000000f00 */
        /* <DEDUP_REMOVED lines=12> */
.L_x_1318:
        /* <DEDUP_REMOVED lines=16> */
.L_x_1319:
[----:B------:R-:W-:Y:S01]  /*1d270*/  LOP3.LUT R38, R3, UR5, R38, 0x96, !PT ;  /* 0x0000000503267c12 */ /* 0x000fe2000f8e9626 */
[----:B------:R-:W-:Y:S01]  /*1d280*/  IMAD.U32 R37, RZ, RZ, UR18 ;  /* 0x00000012ff257e24 */ /* 0x000fe2000f8e00ff */
[----:B------:R-:W-:Y:S01]  /*1d290*/  UIADD3 UR5, UPT, UPT, UR19, 0x76cf5d0a, URZ ;  /* 0x76cf5d0a13057890 */ /* 0x000fe2000fffe0ff */
[----:B------:R-:W-:Y:S01]  /*1d2a0*/  IMAD.WIDE.U32 R140, R2, -0x326172a9, RZ ;  /* 0xcd9e8d57028c7825 */ /* 0x000fe200078e00ff */
[----:B------:R-:W-:-:S03]  /*1d2b0*/  MOV R18, R143 ;  /* 0x0000008f00127202 */ /* 0x000fc60000000f00 */
        /* <DEDUP_REMOVED lines=55> */
.L_x_1317:
        /* <DEDUP_REMOVED lines=8> */
[----:B------:R-:W-:-:S05]  /*1d6b0*/  @P1 PRMT R18, R41, 0x7632, R18 ;  /* 0x0000763229121816 */ /* 0x000fca0000000012 */
[----:B------:R-:W-:Y:S01]  /*1d6c0*/  @P1 IMAD.U32 R37, R18, 0x10000, RZ ;  /* 0x0001000012251824 */ /* 0x000fe200078e00ff */
        /* <DEDUP_REMOVED lines=16> */
.L_x_1321:
        /* <DEDUP_REMOVED lines=19> */
.L_x_1322:
        /* <DEDUP_REMOVED lines=58> */
[----:B------:R-:W-:Y:S02]  /*1dca0*/  LOP3.LUT R0, R146, UR4, R141, 0x96, !PT ;  /* 0x0000000492007c12 */ /* 0x000fe4000f8e968d */
[----:B------:R-:W-:-:S07]  /*1dcb0*/  MOV R143, R140 ;  /* 0x0000008c008f7202 */ /* 0x000fce0000000f00 */
.L_x_1320:
        /* <DEDUP_REMOVED lines=25> */
.L_x_1324:
        /* <DEDUP_REMOVED lines=19> */
.L_x_1325:
        /* <DEDUP_REMOVED lines=58> */
[----:B------:R-:W-:Y:S01]  /*1e320*/  IMAD.MOV.U32 R143, RZ, RZ, R140 ;  /* 0x000000ffff8f7224 */ /* 0x000fe200078e008c */
[----:B------:R-:W-:-:S06]  /*1e330*/  UMOV UR4, URZ ;  /* 0x000000ff00047c82 */ /* 0x000fcc0008000000 */
.L_x_1323:
[----:B------:R-:W-:Y:S01]  /*1e340*/  I2FP.F32.U32 R140, R39 ;  /* 0x00000027008c7245 */ /* 0x000fe20000201000 */
[----:B------:R-:W-:Y:S01]  /*1e350*/  UISETP.NE.AND UP0, UPT, UR4, 0x1, UPT ;  /* 0x000000010400788c */ /* 0x000fe2000bf05270 */
[----:B------:R-:W-:Y:S01]  /*1e360*/  SHF.L.U32 R138, R138, 0x10, RZ ;  /* 0x000000108a8a7819 */ /* 0x000fe200000006ff */
[----:B------:R-:W-:Y:S01]  /*1e370*/  IMAD.MOV.U32 R141, RZ, RZ, R38 ;  /* 0x000000ffff8d7224 */ /* 0x000fe200078e0026 */
[----:B------:R-:W-:Y:S01]  /*1e380*/  @P1 PRMT R39, R42, 0x7632, R39 ;  /* 0x000076322a271816 */ /* 0x000fe20000000027 */
[----:B------:R-:W-:Y:S01]  /*1e390*/  FFMA.FTZ R140, R140, R179, 1.1641532182693481445e-10 ;  /* 0x2f0000008c8c7423 */ /* 0x000fe200000100b3 */
[----:B------:R-:W-:Y:S01]  /*1e3a0*/  UMOV UR5, 0x2 ;  /* 0x0000000200057882 */ /* 0x000fe20000000000 */
[----:B------:R-:W-:Y:S02]  /*1e3b0*/  FMUL.FTZ R138, R138, UR25 ;  /* 0x000000198a8a7c20 */ /* 0x000fe40008410000 */
[----:B------:R-:W-:Y:S01]  /*1e3c0*/  @P1 IMAD.U32 R146, R39, 0x10000, RZ ;  /* 0x0001000027921824 */ /* 0x000fe200078e00ff */
[----:B------:R-:W-:-:S04]  /*1e3d0*/  FSETP.GTU.FTZ.AND P3, PT, R140, UR24, PT ;  /* 0x000000188c007c0b */ /* 0x000fc8000bf7c000 */
        /* <DEDUP_REMOVED lines=15> */
.L_x_1327:
        /* <DEDUP_REMOVED lines=19> */
.L_x_1328:
        /* <DEDUP_REMOVED lines=59> */
[----:B------:R-:W-:Y:S02]  /*1e9b0*/  IMAD.MOV.U32 R141, RZ, RZ, R143 ;  /* 0x000000ffff8d7224 */ /* 0x000fe400078e008f */
[----:B------:R-:W-:-:S07]  /*1e9c0*/  IMAD.MOV.U32 R143, RZ, RZ, R140 ;  /* 0x000000ffff8f7224 */ /* 0x000fce00078e008c */
.L_x_1326:
        /* <DEDUP_REMOVED lines=8> */
[----:B------:R-:W-:Y:S01]  /*1ea50*/  FSEL R140, R141, RZ, !P4 ;  /* 0x000000ff8d8c7208 */ /* 0x000fe20006000000 */
[----:B------:R-:W-:Y:S01]  /*1ea60*/  @P1 IMAD.U32 R141, R43, 0x10000, RZ ;  /* 0x000100002b8d1824 */ /* 0x000fe200078e00ff */
[----:B------:R-:W-:-:S03]  /*1ea70*/  PLOP3.LUT P4, PT, P4, PT, PT, 0x8, 0x80 ;  /* 0x000000000080781c */ /* 0x000fc6000278e170 */
[----:B------:R-:W-:Y:S01]  /*1ea80*/  @P1 FADD.FTZ R140, R141, R140 ;  /* 0x0000008c8d8c1221 */ /* 0x000fe20000010000 */
        /* <DEDUP_REMOVED lines=13> */
.L_x_1330:
        /* <DEDUP_REMOVED lines=19> */
.L_x_1331:
        /* <DEDUP_REMOVED lines=61> */
.L_x_1329:
[----:B------:R-:W-:Y:S02]  /*1f060*/  I2FP.F32.U32 R146, R149 ;  /* 0x0000009500927245 */ /* 0x000fe40000201000 */
[----:B------:R-:W-:Y:S02]  /*1f070*/  SHF.L.U32 R147, R141, 0x10, RZ ;  /* 0x000000108d937819 */ /* 0x000fe400000006ff */
[----:B------:R-:W-:Y:S01]  /*1f080*/  PRMT R138, R145, 0x5410, R138 ;  /* 0x00005410918a7816 */ /* 0x000fe2000000008a */
[----:B------:R-:W-:Y:S01]  /*1f090*/  FFMA.FTZ R141, R146, R179, 1.1641532182693481445e-10 ;  /* 0x2f000000928d7423 */ /* 0x000fe200000100b3 */
[----:B------:R-:W-:Y:S01]  /*1f0a0*/  @P1 PRMT R146, R43, 0x7632, R146 ;  /* 0x000076322b921816 */ /* 0x000fe20000000092 */
[----:B------:R-:W-:Y:S01]  /*1f0b0*/  FMUL.FTZ R147, R147, UR25 ;  /* 0x0000001993937c20 */ /* 0x000fe20008410000 */
[----:B------:R-:W-:Y:S02]  /*1f0c0*/  PRMT R137, R144, 0x5410, R137 ;  /* 0x0000541090897816 */ /* 0x000fe40000000089 */
[----:B------:R-:W-:Y:S01]  /*1f0d0*/  FSETP.GTU.FTZ.AND P5, PT, R141, UR24, PT ;  /* 0x000000188d007c0b */ /* 0x000fe2000bfbc000 */
[----:B------:R-:W-:Y:S01]  /*1f0e0*/  @P1 IMAD.U32 R146, R146, 0x10000, RZ ;  /* 0x0001000092921824 */ /* 0x000fe200078e00ff */
[----:B------:R-:W-:-:S02]  /*1f0f0*/  PRMT R136, R142, 0x5410, R136 ;  /* 0x000054108e887816 */ /* 0x000fc40000000088 */
[----:B------:R-:W-:Y:S02]  /*1f100*/  FSEL R141, R147, RZ, !P5 ;  /* 0x000000ff938d7208 */ /* 0x000fe40006800000 */
[----:B------:R-:W-:-:S03]  /*1f110*/  PLOP3.LUT P5, PT, P5, PT, PT, 0x8, 0x80 ;  /* 0x000000000080781c */ /* 0x000fc60002fae170 */
[----:B------:R-:W-:-:S05]  /*1f120*/  @P1 FADD.FTZ R141, R141, R146 ;  /* 0x000000928d8d1221 */ /* 0x000fca0000010000 */
[----:B------:R-:W-:-:S04]  /*1f130*/  F2FP.BF16.F32.PACK_AB R146, RZ, R141 ;  /* 0x0000008dff92723e */ /* 0x000fc800000010ff */
[----:B------:R-:W-:-:S07]  /*1f140*/  PRMT R139, R139, 0x5410, R146 ;  /* 0x000054108b8b7816 */ /* 0x000fce0000000092 */
.L_x_1307:
[----:B------:R-:W-:Y:S01]  /*1f150*/  SEL R142, RZ, 0x1000000, !P5 ;  /* 0x01000000ff8e7807 */ /* 0x000fe20006800000 */
[----:B------:R-:W-:Y:S01]  /*1f160*/  IMAD.MOV.U32 R144, RZ, RZ, 0x10 ;  /* 0x00000010ff907424 */ /* 0x000fe200078e00ff */
[----:B------:R-:W-:Y:S02]  /*1f170*/  SEL R146, RZ, 0x10000, !P4 ;  /* 0x00010000ff927807 */ /* 0x000fe40006000000 */
[----:B------:R-:W-:Y:S01]  /*1f180*/  SEL R149, RZ, 0x100, !P3 ;  /* 0x00000100ff957807 */ /* 0x000fe20005800000 */
[----:B------:R-:W-:Y:S01]  /*1f190*/  IMAD.WIDE.U32 R144, R13, R144, UR14 ;  /* 0x0000000e0d907e25 */ /* 0x000fe2000f8e0090 */
[C---:B------:R-:W-:Y:S02]  /*1f1a0*/  LOP3.LUT P5, RZ, R12.reuse, 0x4, RZ, 0xc0, !PT ;  /* 0x000000040cff7812 */ /* 0x040fe400078ac0ff */
[C---:B------:R-:W-:Y:S02]  /*1f1b0*/  LOP3.LUT P4, RZ, R12.reuse, 0x2, RZ, 0xc0, !PT ;  /* 0x000000020cff7812 */ /* 0x040fe4000788c0ff */
[----:B------:R-:W-:Y:S01]  /*1f1c0*/  LOP3.LUT P3, RZ, R12, 0x1, RZ, 0xc0, !PT ;  /* 0x000000010cff7812 */ /* 0x000fe2000786c0ff */
[----:B------:R0:W-:Y:S01]  /*1f1d0*/  STG.E.128 desc[UR20][R144.64], R136 ;  /* 0x0000008890007986 */ /* 0x0001e2000c101d14 */
[----:B------:R-:W-:-:S02]  /*1f1e0*/  LOP3.LUT R149, R149, R142, R146, 0xfe, !PT ;  /* 0x0000008e95957212 */ /* 0x000fc400078efe92 */
[----:B------:R-:W-:Y:S02]  /*1f1f0*/  SEL R146, RZ, 0x1000000, !P3 ;  /* 0x01000000ff927807 */ /* 0x000fe40005800000 */
[----:B------:R-:W-:Y:S02]  /*1f200*/  SEL R147, RZ, 0x10000, !P4 ;  /* 0x00010000ff937807 */ /* 0x000fe40006000000 */
[----:B------:R-:W-:Y:S02]  /*1f210*/  SEL R142, RZ, 0x100, !P5 ;  /* 0x00000100ff8e7807 */ /* 0x000fe40006800000 */
[----:B------:R-:W-:Y:S02]  /*1f220*/  LOP3.LUT P6, RZ, R12, 0x8, RZ, 0xc0, !PT ;  /* 0x000000080cff7812 */ /* 0x000fe400078cc0ff */
[----:B------:R-:W-:Y:S02]  /*1f230*/  LOP3.LUT R142, R142, R146, R147, 0xfe, !PT ;  /* 0x000000928e8e7212 */ /* 0x000fe400078efe93 */
[----:B------:R-:W-:-:S02]  /*1f240*/  SEL R146, RZ, 0x1, !P2 ;  /* 0x00000001ff927807 */ /* 0x000fc40005000000 */
[----:B------:R-:W-:Y:S01]  /*1f250*/  SEL R147, RZ, 0x1, !P6 ;  /* 0x00000001ff937807 */ /* 0x000fe20007000000 */
[----:B0-----:R-:W-:Y:S01]  /*1f260*/  IMAD.MOV.U32 R138, RZ, RZ, 0x8 ;  /* 0x00000008ff8a7424 */ /* 0x001fe200078e00ff */
[----:B------:R-:W-:Y:S02]  /*1f270*/  LOP3.LUT R137, R149, R146, RZ, 0xfc, !PT ;  /* 0x0000009295897212 */ /* 0x000fe400078efcff */
[----:B------:R-:W-:Y:S01]  /*1f280*/  LOP3.LUT R136, R142, R147, RZ, 0xfc, !PT ;  /* 0x000000938e887212 */ /* 0x000fe200078efcff */
[----:B------:R-:W-:-:S05]  /*1f290*/  IMAD.WIDE.U32 R138, R13, R138, UR12 ;  /* 0x0000000c0d8a7e25 */ /* 0x000fca000f8e008a */
[----:B------:R0:W-:Y:S01]  /*1f2a0*/  STG.E.64 desc[UR20][R138.64], R136 ;  /* 0x000000888a007986 */ /* 0x0001e2000c101b14 */
[----:B------:R-:W-:Y:S05]  /*1f2b0*/  @!P0 BRA `(.L_x_1332) ;  /* 0x0000000000508947 */ /* 0x000fea0003800000 */
[----:B0-----:R-:W-:Y:S01]  /*1f2c0*/  IMAD.U32 R136, R10, 0x10000, RZ ;  /* 0x000100000a887824 */ /* 0x001fe200078e00ff */
[----:B------:R-:W-:Y:S02]  /*1f2d0*/  LOP3.LUT R138, R6, 0xff, RZ, 0xc0, !PT ;  /* 0x000000ff068a7812 */ /* 0x000fe400078ec0ff */
[----:B------:R-:W-:Y:S02]  /*1f2e0*/  LOP3.LUT R144, R5, 0xff, RZ, 0xc0, !PT ;  /* 0x000000ff05907812 */ /* 0x000fe400078ec0ff */
[----:B------:R-:W-:Y:S01]  /*1f2f0*/  LOP3.LUT R137, R136, 0xff0000, RZ, 0xc0, !PT ;  /* 0x00ff000088897812 */ /* 0x000fe200078ec0ff */
[----:B------:R-:W-:Y:S01]  /*1f300*/  IMAD.WIDE.U32 R138, R138, 0x10000, RZ ;  /* 0x000100008a8a7825 */ /* 0x000fe200078e00ff */
[----:B------:R-:W-:-:S03]  /*1f310*/  LOP3.LUT R136, R11, 0xffff, RZ, 0xc0, !PT ;  /* 0x0000ffff0b887812 */ /* 0x000fc600078ec0ff */
[----:B------:R-:W-:Y:S01]  /*1f320*/  IMAD.WIDE.U32 R144, R144, 0x100, RZ ;  /* 0x0000010090907825 */ /* 0x000fe200078e00ff */
[----:B------:R-:W-:Y:S02]  /*1f330*/  PRMT R136, R137, 0x4210, R136 ;  /* 0x0000421089887816 */ /* 0x000fe40000000088 */
[----:B------:R-:W-:-:S04]  /*1f340*/  PRMT R137, R9, 0x7104, RZ ;  /* 0x0000710409897816 */ /* 0x000fc800000000ff */
[----:B------:R-:W-:Y:S02]  /*1f350*/  LOP3.LUT R137, R136, 0xff00, R137, 0xf8, !PT ;  /* 0x0000ff0088897812 */ /* 0x000fe400078ef889 */
[----:B------:R-:W-:Y:S02]  /*1f360*/  LOP3.LUT R136, R7, 0xff, RZ, 0xc0, !PT ;  /* 0x000000ff07887812 */ /* 0x000fe400078ec0ff */
        /* <DEDUP_REMOVED lines=9> */
.L_x_1332:
[----:B01----:R-:W0:Y:S01]  /*1f400*/  @P1 LDC.64 R136, c[0x0][0x3a0] ;  /* 0x0000e800ff881b82 */ /* 0x003e220000000a00 */
[----:B------:R-:W-:-:S07]  /*1f410*/  IADD3 R142, PT, PT, R19, 0x180, RZ ;  /* 0x00000180138e7810 */ /* 0x000fce0007ffe0ff */
[----:B------:R-:W1:Y:S01]  /*1f420*/  @P0 LDC.64 R138, c[0x0][0x398] ;  /* 0x0000e600ff8a0b82 */ /* 0x000e620000000a00 */
[----:B------:R-:W-:Y:S02]  /*1f430*/  IMAD.MOV.U32 R145, RZ, RZ, 0x10 ;  /* 0x00000010ff917424 */ /* 0x000fe400078e00ff */
[----:B0-----:R-:W-:-:S05]  /*1f440*/  @P1 IMAD.WIDE.U32 R136, R142, 0x10, R136 ;  /* 0x000000108e881825 */ /* 0x001fca00078e0088 */
[----:B------:R0:W5:Y:S01]  /*1f450*/  @P1 LDG.E.128 R40, desc[UR20][R136.64] ;  /* 0x0000001488281981 */ /* 0x000162000c1e1d00 */
[----:B-1----:R-:W-:-:S05]  /*1f460*/  @P0 IMAD.WIDE.U32 R138, R142, 0x10, R138 ;  /* 0x000000108e8a0825 */ /* 0x002fca00078e008a */
[----:B------:R1:W5:Y:S01]  /*1f470*/  @P0 LDG.E.128 R44, desc[UR20][R138.64] ;  /* 0x000000148a2c0981 */ /* 0x000362000c1e1d00 */
[----:B0-----:R-:W-:-:S06]  /*1f480*/  IMAD.WIDE.U32 R136, R142, R145, UR16 ;  /* 0x000000108e887e25 */ /* 0x001fcc000f8e0091 */
[----:B------:R-:W5:Y:S01]  /*1f490*/  LDG.E.128 R136, desc[UR20][R136.64] ;  /* 0x0000001488887981 */ /* 0x000f62000c1e1d00 */
[----:B-1----:R-:W-:Y:S05]  /*1f4a0*/  @!P0 BRA `(.L_x_1333) ;  /* 0x0000006400d88947 */ /* 0x002fea0003800000 */
        /* <DEDUP_REMOVED lines=13> */
[----:B------:R-:W-:Y:S02]  /*1f580*/  @!P2 IMAD.MOV.U32 R4, RZ, RZ, R0 ;  /* 0x000000ffff04a224 */ /* 0x000fe400078e0000 */
[----:B------:R-:W-:Y:S01]  /*1f590*/  @P2 IMAD.MOV.U32 R4, RZ, RZ, R28 ;  /* 0x000000ffff042224 */ /* 0x000fe200078e001c */
[----:B------:R-:W-:Y:S06]  /*1f5a0*/  BRA `(.L_x_1334) ;  /* 0x0000000400307947 */ /* 0x000fec0003800000 */
.L_x_1335:
        /* <DEDUP_REMOVED lines=16> */
.L_x_1336:
        /* <DEDUP_REMOVED lines=56> */
[----:B------:R-:W-:Y:S01]  /*1fa30*/  UIADD3 UR4, UPT, UPT, UR19, -0x695add53, URZ ;  /* 0x96a522ad13047890 */ /* 0x000fe2000fffe0ff */
[----:B------:R-:W-:-:S05]  /*1fa40*/  MOV R38, R6 ;  /* 0x0000000600267202 */ /* 0x000fca0000000f00 */
[----:B------:R-:W-:Y:S01]  /*1fa50*/  LOP3.LUT R0, R4, UR4, R153, 0x96, !PT ;  /* 0x0000000404007c12 */ /* 0x000fe2000f8e9699 */
[----:B------:R-:W-:-:S07]  /*1fa60*/  IMAD.MOV.U32 R4, RZ, RZ, R143 ;  /* 0x000000ffff047224 */ /* 0x000fce00078e008f */
.L_x_1334:
[----:B------:R-:W-:Y:S01]  /*1fa70*/  I2FP.F32.U32 R4, R4 ;  /* 0x0000000400047245 */ /* 0x000fe20000201000 */
[----:B------:R-:W-:Y:S01]  /*1fa80*/  UISETP.NE.AND UP0, UPT, UR5, 0x1, UPT ;  /* 0x000000010500788c */ /* 0x000fe2000bf05270 */
[----:B------:R-:W-:Y:S01]  /*1fa90*/  LOP3.LUT R12, R12, 0xfffffff7, RZ, 0xc0, !PT ;  /* 0xfffffff70c0c7812 */ /* 0x000fe200078ec0ff */
[----:B------:R-:W-:Y:S01]  /*1faa0*/  IMAD.MOV.U32 R5, RZ, RZ, R38 ;  /* 0x000000ffff057224 */ /* 0x000fe200078e0026 */
[----:B-----5:R-:W-:Y:S01]  /*1fab0*/  PRMT R144, R136, 0x7632, R144 ;  /* 0x0000763288907816 */ /* 0x020fe20000000090 */
[----:B------:R-:W-:Y:S01]  /*1fac0*/  FFMA.FTZ R4, R4, R179, 1.1641532182693481445e-10 ;  /* 0x2f00000004047423 */ /* 0x000fe200000100b3 */
[----:B------:R-:W-:-:S04]  /*1fad0*/  UMOV UR4, 0x2 ;  /* 0x0000000200047882 */ /* 0x000fc80000000000 */
[----:B------:R-:W-:Y:S01]  /*1fae0*/  FSETP.GTU.FTZ.AND P2, PT, R4, UR24, PT ;  /* 0x0000001804007c0b */ /* 0x000fe2000bf5c000 */
[----:B------:R-:W-:-:S03]  /*1faf0*/  IMAD.U32 R4, R136, 0x10000, RZ ;  /* 0x0001000088047824 */ /* 0x000fc600078e00ff */
[----:B------:R-:W-:Y:S01]  /*1fb00*/  PLOP3.LUT P3, PT, P2, PT, PT, 0x8, 0x80 ;  /* 0x000000000080781c */ /* 0x000fe2000176e170 */
[----:B------:R-:W-:-:S05]  /*1fb10*/  FMUL.FTZ R4, R4, UR25 ;  /* 0x0000001904047c20 */ /* 0x000fca0008410000 */
[----:B------:R-:W-:-:S07]  /*1fb20*/  FSEL R10, R4, RZ, !P2 ;  /* 0x000000ff040a7208 */ /* 0x000fce0005000000 */
        /* <DEDUP_REMOVED lines=11> */
.L_x_1338:
        /* <DEDUP_REMOVED lines=16> */
.L_x_1339:
        /* <DEDUP_REMOVED lines=58> */
[----:B------:R-:W-:Y:S01]  /*20080*/  IMAD.MOV.U32 R5, RZ, RZ, R152 ;  /* 0x000000ffff057224 */ /* 0x000fe200078e0098 */
[----:B------:R-:W-:Y:S01]  /*20090*/  MOV R152, R4 ;  /* 0x0000000400987202 */ /* 0x000fe20000000f00 */
[----:B------:R-:W-:-:S06]  /*200a0*/  UMOV UR4, URZ ;  /* 0x000000ff00047c82 */ /* 0x000fcc0008000000 */
.L_x_1337:
[----:B------:R-:W-:Y:S01]  /*200b0*/  I2FP.F32.U32 R4, R5 ;  /* 0x0000000500047245 */ /* 0x000fe20000201000 */
[----:B------:R-:W-:Y:S01]  /*200c0*/  UISETP.NE.AND UP0, UPT, UR4, 0x1, UPT ;  /* 0x000000010400788c */ /* 0x000fe2000bf05270 */
[----:B------:R-:W-:Y:S01]  /*200d0*/  @P1 IMAD.U32 R143, R40, 0x10000, RZ ;  /* 0x00010000288f1824 */ /* 0x000fe200078e00ff */
[----:B------:R-:W-:Y:S02]  /*200e0*/  UMOV UR5, 0x2 ;  /* 0x0000000200057882 */ /* 0x000fe40000000000 */
[----:B------:R-:W-:-:S05]  /*200f0*/  FFMA.FTZ R4, R4, R179, 1.1641532182693481445e-10 ;  /* 0x2f00000004047423 */ /* 0x000fca00000100b3 */
[----:B------:R-:W-:Y:S01]  /*20100*/  FSETP.GTU.FTZ.AND P2, PT, R4, UR24, PT ;  /* 0x0000001804007c0b */ /* 0x000fe2000bf5c000 */
[----:B------:R-:W-:-:S04]  /*20110*/  IMAD.U32 R4, R44, 0x10000, RZ ;  /* 0x000100002c047824 */ /* 0x000fc800078e00ff */
[----:B------:R-:W-:-:S05]  /*20120*/  FMUL.FTZ R4, R4, UR25 ;  /* 0x0000001904047c20 */ /* 0x000fca0008410000 */
        /* <DEDUP_REMOVED lines=17> */
.L_x_1341:
        /* <DEDUP_REMOVED lines=16> */
.L_x_1342:
        /* <DEDUP_REMOVED lines=61> */
.L_x_1340:
        /* <DEDUP_REMOVED lines=22> */
.L_x_1344:
        /* <DEDUP_REMOVED lines=16> */
.L_x_1345:
        /* <DEDUP_REMOVED lines=61> */
.L_x_1343:
        /* <DEDUP_REMOVED lines=27> */
.L_x_1347:
        /* <DEDUP_REMOVED lines=16> */
.L_x_1348:
        /* <DEDUP_REMOVED lines=57> */
[----:B------:R-:W-:-:S05]  /*21380*/  IMAD.WIDE.U32 R6, R0, -0x2daee0ad, RZ ;  /* 0xd2511f5300067825 */ /* 0x000fca00078e00ff */
[----:B------:R-:W-:Y:S01]  /*21390*/  LOP3.LUT R0, R8, UR4, R7, 0x96, !PT ;  /* 0x0000000408007c12 */ /* 0x000fe2000f8e9607 */
[----:B------:R-:W-:Y:S02]  /*213a0*/  IMAD.MOV.U32 R7, RZ, RZ, R152 ;  /* 0x000000ffff077224 */ /* 0x000fe400078e0098 */
[----:B------:R-:W-:-:S07]  /*213b0*/  IMAD.MOV.U32 R152, RZ, RZ, R6 ;  /* 0x000000ffff987224 */ /* 0x000fce00078e0006 */
.L_x_1346:
[----:B------:R-:W-:Y:S01]  /*213c0*/  I2FP.F32.U32 R6, R7 ;  /* 0x0000000700067245 */ /* 0x000fe20000201000 */
[----:B------:R-:W-:Y:S01]  /*213d0*/  UISETP.NE.AND UP0, UPT, UR5, 0x1, UPT ;  /* 0x000000010500788c */ /* 0x000fe2000bf05270 */
[----:B------:R-:W-:Y:S01]  /*213e0*/  LOP3.LUT R12, R12, 0xfffffffd, RZ, 0xc0, !PT ;  /* 0xfffffffd0c0c7812 */ /* 0x000fe200078ec0ff */
[----:B------:R-:W-:Y:S01]  /*213f0*/  UMOV UR4, 0x2 ;  /* 0x0000000200047882 */ /* 0x000fe20000000000 */
[----:B------:R-:W-:Y:S01]  /*21400*/  PRMT R148, R137, 0x7632, R148 ;  /* 0x0000763289947816 */ /* 0x000fe20000000094 */
[----:B------:R-:W-:Y:S01]  /*21410*/  FFMA.FTZ R6, R6, R179, 1.1641532182693481445e-10 ;  /* 0x2f00000006067423 */ /* 0x000fe200000100b3 */
[----:B------:R-:W-:-:S04]  /*21420*/  MOV R7, R38 ;  /* 0x0000002600077202 */ /* 0x000fc80000000f00 */
        /* <DEDUP_REMOVED lines=16> */
.L_x_1350:
        /* <DEDUP_REMOVED lines=16> */
.L_x_1351:
        /* <DEDUP_REMOVED lines=61> */
.L_x_1349:
[----:B------:R-:W-:Y:S01]  /*21a00*/  I2FP.F32.U32 R6, R7 ;  /* 0x0000000700067245 */ /* 0x000fe20000201000 */
[----:B------:R-:W-:Y:S01]  /*21a10*/  UISETP.NE.AND UP0, UPT, UR4, 0x1, UPT ;  /* 0x000000010400788c */ /* 0x000fe2000bf05270 */
[----:B------:R-:W-:Y:S01]  /*21a20*/  MOV R7, R38 ;  /* 0x0000002600077202 */ /* 0x000fe20000000f00 */
        /* <DEDUP_REMOVED lines=22> */
.L_x_1353:
        /* <DEDUP_REMOVED lines=16> */
.L_x_1354:
        /* <DEDUP_REMOVED lines=61> */
.L_x_1352:
        /* <DEDUP_REMOVED lines=22> */
.L_x_1356:
        /* <DEDUP_REMOVED lines=19> */
.L_x_1357:
        /* <DEDUP_REMOVED lines=61> */
.L_x_1355:
[----:B------:R-:W-:Y:S01]  /*226c0*/  I2FP.F32.U32 R8, R11 ;  /* 0x0000000b00087245 */ /* 0x000fe20000201000 */
[----:B------:R-:W-:Y:S01]  /*226d0*/  UISETP.NE.AND UP0, UPT, UR4, 0x1, UPT ;  /* 0x000000010400788c */ /* 0x000fe2000bf05270 */
[----:B------:R-:W-:Y:S01]  /*226e0*/  PRMT R9, R45, 0x7632, R9 ;  /* 0x000076322d097816 */ /* 0x000fe20000000009 */
[----:B------:R-:W-:Y:S01]  /*226f0*/  IMAD.MOV.U32 R10, RZ, RZ, R38 ;  /* 0x000000ffff0a7224 */ /* 0x000fe200078e0026 */
[----:B------:R-:W-:Y:S01]  /*22700*/  UMOV UR5, 0x2 ;  /* 0x0000000200057882 */ /* 0x000fe20000000000 */
[----:B------:R-:W-:Y:S02]  /*22710*/  FFMA.FTZ R8, R8, R179, 1.1641532182693481445e-10 ;  /* 0x2f00000008087423 */ /* 0x000fe400000100b3 */
[----:B------:R-:W-:-:S03]  /*22720*/  IMAD.U32 R9, R9, 0x10000, RZ ;  /* 0x0001000009097824 */ /* 0x000fc600078e00ff */
[----:B------:R-:W-:Y:S01]  /*22730*/  FSETP.GTU.FTZ.AND P2, PT, R8, UR24, PT ;  /* 0x0000001808007c0b */ /* 0x000fe2000bf5c000 */
[----:B------:R-:W-:-:S05]  /*22740*/  FMUL.FTZ R9, R9, UR25 ;  /* 0x0000001909097c20 */ /* 0x000fca0008410000 */
[----:B------:R-:W-:-:S05]  /*22750*/  FSEL R8, R9, RZ, !P2 ;  /* 0x000000ff09087208 */ /* 0x000fca0005000000 */
[--C-:B------:R-:W-:Y:S01]  /*22760*/  FADD.FTZ R7, R7, R8.reuse ;  /* 0x0000000807077221 */ /* 0x100fe20000010000 */
[----:B------:R-:W-:-:S04]  /*22770*/  @P1 PRMT R8, R41, 0x7632, R8 ;  /* 0x0000763229081816 */ /* 0x000fc80000000008 */
[----:B------:R-:W-:-:S05]  /*22780*/  @P1 SHF.L.U32 R8, R8, 0x10, RZ ;  /* 0x0000001008081819 */ /* 0x000fca00000006ff */
        /* <DEDUP_REMOVED lines=14> */
.L_x_1359:
        /* <DEDUP_REMOVED lines=19> */
.L_x_1360:
        /* <DEDUP_REMOVED lines=61> */
.L_x_1358:
[----:B------:R-:W-:Y:S01]  /*22d70*/  I2FP.F32.U32 R8, R10 ;  /* 0x0000000a00087245 */ /* 0x000fe20000201000 */
[----:B------:R-:W-:Y:S01]  /*22d80*/  UISETP.NE.AND UP0, UPT, UR5, 0x1, UPT ;  /* 0x000000010500788c */ /* 0x000fe2000bf05270 */
[----:B------:R-:W-:Y:S01]  /*22d90*/  PRMT R9, R138, 0x7632, R9 ;  /* 0x000076328a097816 */ /* 0x000fe20000000009 */
[----:B------:R-:W-:Y:S01]  /*22da0*/  UMOV UR4, 0x2 ;  /* 0x0000000200047882 */ /* 0x000fe20000000000 */
[----:B------:R-:W-:Y:S01]  /*22db0*/  MOV R10, R38 ;  /* 0x00000026000a7202 */ /* 0x000fe20000000f00 */
        /* <DEDUP_REMOVED lines=17> */
.L_x_1362:
        /* <DEDUP_REMOVED lines=19> */
.L_x_1363:
        /* <DEDUP_REMOVED lines=57> */
[----:B------:R-:W-:Y:S02]  /*23390*/  UIADD3 UR4, UPT, UPT, UR18, -0x700cb87f, URZ ;  /* 0x8ff3478112047890 */ /* 0x000fe4000fffe0ff */
[----:B------:R-:W-:-:S04]  /*233a0*/  MOV R38, R148 ;  /* 0x0000009400267202 */ /* 0x000fc80000000f00 */
[----:B------:R-:W-:Y:S01]  /*233b0*/  LOP3.LUT R28, R154, UR4, R149, 0x96, !PT ;  /* 0x000000049a1c7c12 */ /* 0x000fe2000f8e9695 */
[----:B------:R-:W-:-:S06]  /*233c0*/  UMOV UR4, URZ ;  /* 0x000000ff00047c82 */ /* 0x000fcc0008000000 */
.L_x_1361:
[----:B------:R-:W-:Y:S01]  /*233d0*/  I2FP.F32.U32 R10, R10 ;  /* 0x0000000a000a7245 */ /* 0x000fe20000201000 */
[----:B------:R-:W-:Y:S01]  /*233e0*/  UISETP.NE.AND UP0, UPT, UR4, 0x1, UPT ;  /* 0x000000010400788c */ /* 0x000fe2000bf05270 */
[----:B------:R-:W-:-:S03]  /*233f0*/  UMOV UR5, 0x2 ;  /* 0x0000000200057882 */ /* 0x000fc60000000000 */
[----:B------:R-:W-:-:S05]  /*23400*/  FFMA.FTZ R10, R10, R179, 1.1641532182693481445e-10 ;  /* 0x2f0000000a0a7423 */ /* 0x000fca00000100b3 */
[----:B------:R-:W-:Y:S01]  /*23410*/  FSETP.GTU.FTZ.AND P3, PT, R10, UR24, PT ;  /* 0x000000180a007c0b */ /* 0x000fe2000bf7c000 */
[----:B------:R-:W-:-:S04]  /*23420*/  IMAD.U32 R10, R46, 0x10000, RZ ;  /* 0x000100002e0a7824 */ /* 0x000fc800078e00ff */
[----:B------:R-:W-:-:S05]  /*23430*/  FMUL.FTZ R10, R10, UR25 ;  /* 0x000000190a0a7c20 */ /* 0x000fca0008410000 */
[----:B------:R-:W-:Y:S02]  /*23440*/  FSEL R147, R10, RZ, !P3 ;  /* 0x000000ff0a937208 */ /* 0x000fe40005800000 */
[----:B------:R-:W-:-:S03]  /*23450*/  MOV R10, R38 ;  /* 0x00000026000a7202 */ /* 0x000fc60000000f00 */
        /* <DEDUP_REMOVED lines=17> */
.L_x_1365:
        /* <DEDUP_REMOVED lines=19> */
.L_x_1366:
        /* <DEDUP_REMOVED lines=61> */
.L_x_1364:
[----:B------:R-:W-:Y:S01]  /*23a70*/  I2FP.F32.U32 R10, R10 ;  /* 0x0000000a000a7245 */ /* 0x000fe20000201000 */
[----:B------:R-:W-:Y:S01]  /*23a80*/  UISETP.NE.AND UP0, UPT, UR5, 0x1, UPT ;  /* 0x000000010500788c */ /* 0x000fe2000bf05270 */
[----:B------:R-:W-:Y:S01]  /*23a90*/  IMAD.U32 R9, R9, 0x10000, RZ ;  /* 0x0001000009097824 */ /* 0x000fe200078e00ff */
[----:B------:R-:W-:Y:S02]  /*23aa0*/  UMOV UR4, 0x2 ;  /* 0x0000000200047882 */ /* 0x000fe40000000000 */
[----:B------:R-:W-:Y:S01]  /*23ab0*/  FFMA.FTZ R10, R10, R179, 1.1641532182693481445e-10 ;  /* 0x2f0000000a0a7423 */ /* 0x000fe200000100b3 */
[----:B------:R-:W-:-:S04]  /*23ac0*/  FMUL.FTZ R9, R9, UR25 ;  /* 0x0000001909097c20 */ /* 0x000fc80008410000 */
[----:B------:R-:W-:Y:S01]  /*23ad0*/  FSETP.GTU.FTZ.AND P3, PT, R10, UR24, PT ;  /* 0x000000180a007c0b */ /* 0x000fe2000bf7c000 */
[----:B------:R-:W-:-:S03]  /*23ae0*/  IMAD.MOV.U32 R10, RZ, RZ, R38 ;  /* 0x000000ffff0a7224 */ /* 0x000fc600078e0026 */
        /* <DEDUP_REMOVED lines=13> */
.L_x_1368:
        /* <DEDUP_REMOVED lines=19> */
.L_x_1369:
        /* <DEDUP_REMOVED lines=61> */
.L_x_1367:
[----:B------:R-:W-:Y:S01]  /*240c0*/  I2FP.F32.U32 R10, R10 ;  /* 0x0000000a000a7245 */ /* 0x000fe20000201000 */
[----:B------:R-:W-:Y:S01]  /*240d0*/  UISETP.NE.AND UP0, UPT, UR4, 0x1, UPT ;  /* 0x000000010400788c */ /* 0x000fe2000bf05270 */
[----:B------:R-:W-:-:S03]  /*240e0*/  UMOV UR5, 0x2 ;  /* 0x0000000200057882 */ /* 0x000fc60000000000 */
[----:B------:R-:W-:-:S05]  /*240f0*/  FFMA.FTZ R10, R10, R179, 1.1641532182693481445e-10 ;  /* 0x2f0000000a0a7423 */ /* 0x000fca00000100b3 */
[----:B------:R-:W-:Y:S02]  /*24100*/  FSETP.GTU.FTZ.AND P4, PT, R10, UR24, PT ;  /* 0x000000180a007c0b */ /* 0x000fe4000bf9c000 */
[----:B------:R-:W-:-:S05]  /*24110*/  PRMT R10, R46, 0x7632, R10 ;  /* 0x000076322e0a7816 */ /* 0x000fca000000000a */
[----:B------:R-:W-:-:S04]  /*24120*/  IMAD.U32 R10, R10, 0x10000, RZ ;  /* 0x000100000a0a7824 */ /* 0x000fc800078e00ff */
[----:B------:R-:W-:-:S05]  /*24130*/  FMUL.FTZ R10, R10, UR25 ;  /* 0x000000190a0a7c20 */ /* 0x000fca0008410000 */
[----:B------:R-:W-:-:S05]  /*24140*/  FSEL R10, R10, RZ, !P4 ;  /* 0x000000ff0a0a7208 */ /* 0x000fca0006000000 */
[--C-:B------:R-:W-:Y:S01]  /*24150*/  FADD.FTZ R9, R9, R10.reuse ;  /* 0x0000000a09097221 */ /* 0x100fe20000010000 */
[----:B------:R-:W-:-:S04]  /*24160*/  @P1 PRMT R10, R42, 0x7632, R10 ;  /* 0x000076322a0a1816 */ /* 0x000fc8000000000a */
[----:B------:R-:W-:-:S05]  /*24170*/  @P1 SHF.L.U32 R10, R10, 0x10, RZ ;  /* 0x000000100a0a1819 */ /* 0x000fca00000006ff */
[----:B------:R-:W-:Y:S01]  /*24180*/  @P1 FADD.FTZ R148, R9, R10 ;  /* 0x0000000a09941221 */ /* 0x000fe20000010000 */
[----:B------:R-:W-:Y:S01]  /*24190*/  @!P1 IMAD.MOV.U32 R148, RZ, RZ, R9 ;  /* 0x000000ffff949224 */ /* 0x000fe200078e0009 */
[----:B------:R-:W-:Y:S01]  /*241a0*/  SEL R9, RZ, 0x1, P4 ;  /* 0x00000001ff097807 */ /* 0x000fe20002000000 */
        /* <DEDUP_REMOVED lines=13> */
.L_x_1371:
        /* <DEDUP_REMOVED lines=19> */
.L_x_1372:
        /* <DEDUP_REMOVED lines=61> */
.L_x_1370:
[----:B------:R-:W-:Y:S01]  /*24780*/  I2FP.F32.U32 R10, R10 ;  /* 0x0000000a000a7245 */ /* 0x000fe20000201000 */
[----:B------:R-:W-:Y:S01]  /*24790*/  UISETP.NE.AND UP0, UPT, UR5, 0x1, UPT ;  /* 0x000000010500788c */ /* 0x000fe2000bf05270 */
[----:B------:R-:W-:Y:S01]  /*247a0*/  PRMT R150, R139, 0x7632, R150 ;  /* 0x000076328b967816 */ /* 0x000fe20000000096 */
[----:B------:R-:W-:Y:S02]  /*247b0*/  UMOV UR4, 0x2 ;  /* 0x0000000200047882 */ /* 0x000fe40000000000 */
[----:B------:R-:W-:-:S05]  /*247c0*/  FFMA.FTZ R10, R10, R179, 1.1641532182693481445e-10 ;  /* 0x2f0000000a0a7423 */ /* 0x000fca00000100b3 */
[----:B------:R-:W-:Y:S01]  /*247d0*/  FSETP.GTU.FTZ.AND P4, PT, R10, UR24, PT ;  /* 0x000000180a007c0b */ /* 0x000fe2000bf9c000 */
[----:B------:R-:W-:Y:S01]  /*247e0*/  IMAD.U32 R10, R139, 0x10000, RZ ;  /* 0x000100008b0a7824 */ /* 0x000fe200078e00ff */
[----:B------:R-:W-:-:S03]  /*247f0*/  MOV R139, R38 ;  /* 0x00000026008b7202 */ /* 0x000fc60000000f00 */
        /* <DEDUP_REMOVED lines=14> */
.L_x_1374:
        /* <DEDUP_REMOVED lines=19> */
.L_x_1375:
        /* <DEDUP_REMOVED lines=61> */
.L_x_1373:
[----:B------:R-:W-:Y:S01]  /*24de0*/  I2FP.F32.U32 R139, R139 ;  /* 0x0000008b008b7245 */ /* 0x000fe20000201000 */
[----:B------:R-:W-:Y:S01]  /*24df0*/  UISETP.NE.AND UP0, UPT, UR4, 0x1, UPT ;  /* 0x000000010400788c */ /* 0x000fe2000bf05270 */
[----:B------:R-:W-:Y:S01]  /*24e00*/  @P1 IMAD.U32 R149, R43, 0x10000, RZ ;  /* 0x000100002b951824 */ /* 0x000fe200078e00ff */
[----:B------:R-:W-:Y:S01]  /*24e10*/  MOV R157, R38 ;  /* 0x00000026009d7202 */ /* 0x000fe20000000f00 */
[----:B------:R-:W-:Y:S01]  /*24e20*/  UMOV UR5, 0x2 ;  /* 0x0000000200057882 */ /* 0x000fe20000000000 */
[----:B------:R-:W-:-:S05]  /*24e30*/  FFMA.FTZ R139, R139, R179, 1.1641532182693481445e-10 ;  /* 0x2f0000008b8b7423 */ /* 0x000fca00000100b3 */
[----:B------:R-:W-:Y:S01]  /*24e40*/  FSETP.GTU.FTZ.AND P5, PT, R139, UR24, PT ;  /* 0x000000188b007c0b */ /* 0x000fe2000bfbc000 */
[----:B------:R-:W-:-:S04]  /*24e50*/  IMAD.U32 R139, R47, 0x10000, RZ ;  /* 0x000100002f8b7824 */ /* 0x000fc800078e00ff */
[----:B------:R-:W-:-:S05]  /*24e60*/  FMUL.FTZ R139, R139, UR25 ;  /* 0x000000198b8b7c20 */ /* 0x000fca0008410000 */
[----:B------:R-:W-:-:S05]  /*24e70*/  FSEL R139, R139, RZ, !P5 ;  /* 0x000000ff8b8b7208 */ /* 0x000fca0006800000 */
[----:B------:R-:W-:-:S04]  /*24e80*/  FADD.FTZ R10, R10, R139 ;  /* 0x0000008b0a0a7221 */ /* 0x000fc80000010000 */
        /* <DEDUP_REMOVED lines=15> */
.L_x_1377:
        /* <DEDUP_REMOVED lines=19> */
.L_x_1378:
        /* <DEDUP_REMOVED lines=59> */
[----:B------:R-:W-:Y:S02]  /*25460*/  LOP3.LUT R28, R156, UR4, R155, 0x96, !PT ;  /* 0x000000049c1c7c12 */ /* 0x000fe4000f8e969b */
[----:B------:R-:W-:-:S07]  /*25470*/  MOV R38, R154 ;  /* 0x0000009a00267202 */ /* 0x000fce0000000f00 */
.L_x_1376:
        /* <DEDUP_REMOVED lines=21> */
.L_x_1380:
        /* <DEDUP_REMOVED lines=19> */
.L_x_1381:
        /* <DEDUP_REMOVED lines=61> */
.L_x_1379:
[----:B------:R-:W-:Y:S02]  /*25ad0*/  I2FP.F32.U32 R154, R157 ;  /* 0x0000009d009a7245 */ /* 0x000fe40000201000 */
[----:B------:R-:W-:Y:S02]  /*25ae0*/  PRMT R137, R137, 0x5410, R11 ;  /* 0x0000541089897816 */ /* 0x000fe4000000000b */
[----:B------:R-:W-:Y:S01]  /*25af0*/  PRMT R138, R138, 0x5410, R153 ;  /* 0x000054108a8a7816 */ /* 0x000fe20000000099 */
[----:B------:R-:W-:Y:S01]  /*25b00*/  FFMA.FTZ R154, R154, R179, 1.1641532182693481445e-10 ;  /* 0x2f0000009a9a7423 */ /* 0x000fe200000100b3 */
[----:B------:R-:W-:-:S04]  /*25b10*/  PRMT R136, R136, 0x5410, R151 ;  /* 0x0000541088887816 */ /* 0x000fc80000000097 */
[----:B------:R-:W-:Y:S02]  /*25b20*/  FSETP.GTU.FTZ.AND P6, PT, R154, UR24, PT ;  /* 0x000000189a007c0b */ /* 0x000fe4000bfdc000 */
[----:B------:R-:W-:Y:S02]  /*25b30*/  PRMT R154, R47, 0x7632, R154 ;  /* 0x000076322f9a7816 */ /* 0x000fe4000000009a */
[----:B------:R-:W-:-:S03]  /*25b40*/  SEL R155, RZ, 0x1, P6 ;  /* 0x00000001ff9b7807 */ /* 0x000fc60003000000 */
[----:B------:R-:W-:Y:S01]  /*25b50*/  IMAD.U32 R154, R154, 0x10000, RZ ;  /* 0x000100009a9a7824 */ /* 0x000fe200078e00ff */
[----:B------:R-:W-:-:S03]  /*25b60*/  PRMT R11, R155, 0x7610, R11 ;  /* 0x000076109b0b7816 */ /* 0x000fc6000000000b */
[----:B------:R-:W-:-:S05]  /*25b70*/  FMUL.FTZ R154, R154, UR25 ;  /* 0x000000199a9a7c20 */ /* 0x000fca0008410000 */
        /* <DEDUP_REMOVED lines=9> */
.L_x_1333:
        /* <DEDUP_REMOVED lines=16> */
.L_x_1384:
        /* <DEDUP_REMOVED lines=16> */
.L_x_1385:
        /* <DEDUP_REMOVED lines=58> */
[----:B------:R-:W-:Y:S02]  /*261b0*/  LOP3.LUT R28, R146, UR4, R145, 0x96, !PT ;  /* 0x00000004921c7c12 */ /* 0x000fe4000f8e9691 */
[----:B------:R-:W-:-:S07]  /*261c0*/  MOV R144, R143 ;  /* 0x0000008f00907202 */ /* 0x000fce0000000f00 */
.L_x_1383:
[----:B------:R-:W-:Y:S01]  /*261d0*/  I2FP.F32.U32 R144, R144 ;  /* 0x0000009000907245 */ /* 0x000fe20000201000 */
[----:B-----5:R-:W-:Y:S01]  /*261e0*/  IMAD.U32 R143, R136, 0x10000, RZ ;  /* 0x00010000888f7824 */ /* 0x020fe200078e00ff */
[----:B------:R-:W-:Y:S01]  /*261f0*/  UISETP.NE.AND UP0, UPT, UR5, 0x1, UPT ;  /* 0x000000010500788c */ /* 0x000fe2000bf05270 */
[----:B------:R-:W-:Y:S01]  /*26200*/  LOP3.LUT R12, R12, 0xfffffff7, RZ, 0xc0, !PT ;  /* 0xfffffff70c0c7812 */ /* 0x000fe200078ec0ff */
[----:B------:R-:W-:Y:S02]  /*26210*/  IMAD.MOV.U32 R147, RZ, RZ, R38 ;  /* 0x000000ffff937224 */ /* 0x000fe400078e0026 */
[----:B------:R-:W-:Y:S01]  /*26220*/  FFMA.FTZ R144, R144, R179, 1.1641532182693481445e-10 ;  /* 0x2f00000090907423 */ /* 0x000fe200000100b3 */
[----:B------:R-:W-:Y:S01]  /*26230*/  FMUL.FTZ R143, R143, UR25 ;  /* 0x000000198f8f7c20 */ /* 0x000fe20008410000 */
[----:B------:R-:W-:Y:S01]  /*26240*/  PRMT R136, R136, 0x7632, R136 ;  /* 0x0000763288887816 */ /* 0x000fe20000000088 */
        /* <DEDUP_REMOVED lines=18> */
.L_x_1387:
        /* <DEDUP_REMOVED lines=16> */
.L_x_1388:
[----:B------:R-:W-:Y:S01]  /*26470*/  LOP3.LUT R144, R3, UR5, R144, 0x96, !PT ;  /* 0x0000000503907c12 */ /* 0x000fe2000f8e9690 */
[----:B------:R-:W-:Y:S01]  /*26480*/  IMAD.U32 R149, RZ, RZ, UR18 ;  /* 0x00000012ff957e24 */ /* 0x000fe2000f8e00ff */
[----:B------:R-:W-:Y:S01]  /*26490*/  MOV R0, UR31 ;  /* 0x0000001f00007c02 */ /* 0x000fe20008000f00 */
[----:B------:R-:W-:Y:S01]  /*264a0*/  IMAD.WIDE.U32 R146, R2, -0x326172a9, RZ ;  /* 0xcd9e8d5702927825 */ /* 0x000fe200078e00ff */
[----:B------:R-:W-:-:S03]  /*264b0*/  UIADD3 UR5, UPT, UPT, UR19, 0x76cf5d0a, URZ ;  /* 0x76cf5d0a13057890 */ /* 0x000fc6000fffe0ff */
[----:B------:R-:W-:Y:S01]  /*264c0*/  IMAD.WIDE.U32 R144, R144, -0x326172a9, RZ ;  /* 0xcd9e8d5790907825 */ /* 0x000fe200078e00ff */
[----:B------:R-:W-:-:S04]  /*264d0*/  LOP3.LUT R147, R147, UR23, R149, 0x96, !PT ;  /* 0x0000001793937c12 */ /* 0x000fc8000f8e9695 */
        /* <DEDUP_REMOVED lines=54> */
.L_x_1386:
[----:B------:R-:W-:Y:S01]  /*26840*/  I2FP.F32.U32 R144, R147 ;  /* 0x0000009300907245 */ /* 0x000fe20000201000 */
[----:B------:R-:W-:Y:S01]  /*26850*/  UISETP.NE.AND UP0, UPT, UR4, 0x1, UPT ;  /* 0x000000010400788c */ /* 0x000fe2000bf05270 */
[----:B------:R-:W-:Y:S01]  /*26860*/  SHF.L.U32 R136, R136, 0x10, RZ ;  /* 0x0000001088887819 */ /* 0x000fe200000006ff */
[----:B------:R-:W-:Y:S01]  /*26870*/  UMOV UR5, 0x2 ;  /* 0x0000000200057882 */ /* 0x000fe20000000000 */
[----:B------:R-:W-:Y:S01]  /*26880*/  LOP3.LUT R12, R12, 0xfffffffb, RZ, 0xc0, !PT ;  /* 0xfffffffb0c0c7812 */ /* 0x000fe200078ec0ff */
[----:B------:R-:W-:Y:S02]  /*26890*/  FFMA.FTZ R144, R144, R179, 1.1641532182693481445e-10 ;  /* 0x2f00000090907423 */ /* 0x000fe400000100b3 */
[----:B------:R-:W-:-:S03]  /*268a0*/  FMUL.FTZ R136, R136, UR25 ;  /* 0x0000001988887c20 */ /* 0x000fc60008410000 */
        /* <DEDUP_REMOVED lines=19> */
.L_x_1390:
        /* <DEDUP_REMOVED lines=16> */
.L_x_1391:
        /* <DEDUP_REMOVED lines=61> */
.L_x_1389:
[----:B------:R-:W-:Y:S01]  /*26eb0*/  I2FP.F32.U32 R146, R145 ;  /* 0x0000009100927245 */ /* 0x000fe20000201000 */
[----:B------:R-:W-:Y:S01]  /*26ec0*/  IMAD.U32 R145, R137, 0x10000, RZ ;  /* 0x0001000089917824 */ /* 0x000fe200078e00ff */
[----:B------:R-:W-:Y:S01]  /*26ed0*/  UISETP.NE.AND UP0, UPT, UR5, 0x1, UPT ;  /* 0x000000010500788c */ /* 0x000fe2000bf05270 */
[----:B------:R-:W-:Y:S01]  /*26ee0*/  LOP3.LUT R12, R12, 0xfffffffd, RZ, 0xc0, !PT ;  /* 0xfffffffd0c0c7812 */ /* 0x000fe200078ec0ff */
[----:B------:R-:W-:Y:S02]  /*26ef0*/  IMAD.MOV.U32 R149, RZ, RZ, R38 ;  /* 0x000000ffff957224 */ /* 0x000fe400078e0026 */
[----:B------:R-:W-:Y:S01]  /*26f00*/  FFMA.FTZ R146, R146, R179, 1.1641532182693481445e-10 ;  /* 0x2f00000092927423 */ /* 0x000fe200000100b3 */
[----:B------:R-:W-:Y:S01]  /*26f10*/  FMUL.FTZ R145, R145, UR25 ;  /* 0x0000001991917c20 */ /* 0x000fe20008410000 */
[----:B------:R-:W-:Y:S01]  /*26f20*/  PRMT R137, R137, 0x7632, R137 ;  /* 0x0000763289897816 */ /* 0x000fe20000000089 */
[----:B------:R-:W-:Y:S02]  /*26f30*/  UMOV UR4, 0x2 ;  /* 0x0000000200047882 */ /* 0x000fe40000000000 */
[----:B------:R-:W-:-:S02]  /*26f40*/  FSETP.GTU.FTZ.AND P2, PT, R146, UR24, PT ;  /* 0x0000001892007c0b */ /* 0x000fc4000bf5c000 */
[----:B------:R-:W-:Y:S02]  /*26f50*/  @P1 SHF.L.U32 R146, R41, 0x10, RZ ;  /* 0x0000001029921819 */ /* 0x000fe400000006ff */
        /* <DEDUP_REMOVED lines=15> */
.L_x_1393:
        /* <DEDUP_REMOVED lines=16> */
.L_x_1394:
        /* <DEDUP_REMOVED lines=60> */
[----:B------:R-:W-:-:S06]  /*27510*/  UMOV UR4, URZ ;  /* 0x000000ff00047c82 */ /* 0x000fcc0008000000 */
.L_x_1392:
[----:B------:R-:W-:Y:S01]  /*27520*/  I2FP.F32.U32 R146, R149 ;  /* 0x0000009500927245 */ /* 0x000fe20000201000 */
[----:B------:R-:W-:Y:S01]  /*27530*/  IMAD.U32 R137, R137, 0x10000, RZ ;  /* 0x0001000089897824 */ /* 0x000fe200078e00ff */
[----:B------:R-:W-:Y:S01]  /*27540*/  UISETP.NE.AND UP0, UPT, UR4, 0x1, UPT ;  /* 0x000000010400788c */ /* 0x000fe2000bf05270 */
[----:B------:R-:W-:Y:S01]  /*27550*/  LOP3.LUT R12, R12, 0xfffffffe, RZ, 0xc0, !PT ;  /* 0xfffffffe0c0c7812 */ /* 0x000fe200078ec0ff */
[----:B------:R-:W-:Y:S01]  /*27560*/  UMOV UR5, 0x2 ;  /* 0x0000000200057882 */ /* 0x000fe20000000000 */
[----:B------:R-:W-:Y:S01]  /*27570*/  FFMA.FTZ R146, R146, R179, 1.1641532182693481445e-10 ;  /* 0x2f00000092927423 */ /* 0x000fe200000100b3 */
[----:B------:R-:W-:-:S04]  /*27580*/  MOV R147, R38 ;  /* 0x0000002600937202 */ /* 0x000fc80000000f00 */
[----:B------:R-:W-:Y:S01]  /*27590*/  FSETP.GTU.FTZ.AND P2, PT, R146, UR24, PT ;  /* 0x0000001892007c0b */ /* 0x000fe2000bf5c000 */
[----:B------:R-:W-:Y:S01]  /*275a0*/  FMUL.FTZ R146, R137, UR25 ;  /* 0x0000001989927c20 */ /* 0x000fe20008410000 */
[----:B------:R-:W-:-:S04]  /*275b0*/  @P1 PRMT R137, R41, 0x7632, R137 ;  /* 0x0000763229891816 */ /* 0x000fc80000000089 */
[----:B------:R-:W-:Y:S01]  /*275c0*/  FSEL R146, R146, RZ, !P2 ;  /* 0x000000ff92927208 */ /* 0x000fe20005000000 */
[----:B------:R-:W-:Y:S01]  /*275d0*/  @P1 IMAD.U32 R137, R137, 0x10000, RZ ;  /* 0x0001000089891824 */ /* 0x000fe200078e00ff */
        /* <DEDUP_REMOVED lines=14> */
.L_x_1396:
        /* <DEDUP_REMOVED lines=19> */
.L_x_1397:
        /* <DEDUP_REMOVED lines=61> */
.L_x_1395:
[----:B------:R-:W-:Y:S01]  /*27bc0*/  I2FP.F32.U32 R147, R147 ;  /* 0x0000009300937245 */ /* 0x000fe20000201000 */
[----:B------:R-:W-:Y:S01]  /*27bd0*/  UISETP.NE.AND UP0, UPT, UR5, 0x1, UPT ;  /* 0x000000010500788c */ /* 0x000fe2000bf05270 */
[----:B------:R-:W-:Y:S01]  /*27be0*/  @P1 IMAD.U32 R148, R42, 0x10000, RZ ;  /* 0x000100002a941824 */ /* 0x000fe200078e00ff */
[----:B------:R-:W-:Y:S01]  /*27bf0*/  UMOV UR4, 0x2 ;  /* 0x0000000200047882 */ /* 0x000fe20000000000 */
[----:B------:R-:W-:Y:S02]  /*27c00*/  IMAD.MOV.U32 R150, RZ, RZ, R38 ;  /* 0x000000ffff967224 */ /* 0x000fe400078e0026 */
[----:B------:R-:W-:-:S05]  /*27c10*/  FFMA.FTZ R147, R147, R179, 1.1641532182693481445e-10 ;  /* 0x2f00000093937423 */ /* 0x000fca00000100b3 */
[----:B------:R-:W-:Y:S01]  /*27c20*/  FSETP.GTU.FTZ.AND P2, PT, R147, UR24, PT ;  /* 0x0000001893007c0b */ /* 0x000fe2000bf5c000 */
[C---:B------:R-:W-:Y:S01]  /*27c30*/  IMAD.U32 R147, R138.reuse, 0x10000, RZ ;  /* 0x000100008a937824 */ /* 0x040fe200078e00ff */
[----:B------:R-:W-:-:S03]  /*27c40*/  PRMT R138, R138, 0x7632, R138 ;  /* 0x000076328a8a7816 */ /* 0x000fc6000000008a */
[----:B------:R-:W-:-:S05]  /*27c50*/  FMUL.FTZ R147, R147, UR25 ;  /* 0x0000001993937c20 */ /* 0x000fca0008410000 */
        /* <DEDUP_REMOVED lines=15> */
.L_x_1399:
        /* <DEDUP_REMOVED lines=19> */
.L_x_1400:
[----:B------:R-:W-:Y:S01]  /*27e80*/  LOP3.LUT R148, R3, UR5, R148, 0x96, !PT ;  /* 0x0000000503947c12 */ /* 0x000fe2000f8e9694 */
[----:B------:R-:W-:Y:S01]  /*27e90*/  IMAD.U32 R0, RZ, RZ, UR18 ;  /* 0x00000012ff007e24 */ /* 0x000fe2000f8e00ff */
[----:B------:R-:W-:Y:S01]  /*27ea0*/  UIADD3 UR5, UPT, UPT, UR19, 0x76cf5d0a, URZ ;  /* 0x76cf5d0a13057890 */ /* 0x000fe2000fffe0ff */
[----:B------:R-:W-:-:S04]  /*27eb0*/  IMAD.WIDE.U32 R156, R2, -0x326172a9, RZ ;  /* 0xcd9e8d57029c7825 */ /* 0x000fc800078e00ff */
[----:B------:R-:W-:Y:S01]  /*27ec0*/  IMAD.WIDE.U32 R148, R148, -0x326172a9, RZ ;  /* 0xcd9e8d5794947825 */ /* 0x000fe200078e00ff */
[----:B------:R-:W-:Y:S02]  /*27ed0*/  LOP3.LUT R157, R157, UR23, R0, 0x96, !PT ;  /* 0x000000179d9d7c12 */ /* 0x000fe4000f8e9600 */
[----:B------:R-:W-:Y:S01]  /*27ee0*/  MOV R0, UR31 ;  /* 0x0000001f00007c02 */ /* 0x000fe20008000f00 */
[----:B------:R-:W-:Y:S01]  /*27ef0*/  IMAD.MOV.U32 R150, RZ, RZ, R152 ;  /* 0x000000ffff967224 */ /* 0x000fe200078e0098 */
        /* <DEDUP_REMOVED lines=53> */
.L_x_1398:
        /* <DEDUP_REMOVED lines=8> */
[----:B------:R-:W-:-:S04]  /*282d0*/  @P1 PRMT R138, R42, 0x7632, R138 ;  /* 0x000076322a8a1816 */ /* 0x000fc8000000008a */
[----:B------:R-:W-:Y:S01]  /*282e0*/  FSEL R148, R148, RZ, !P3 ;  /* 0x000000ff94947208 */ /* 0x000fe20005800000 */
[----:B------:R-:W-:Y:S01]  /*282f0*/  @P1 IMAD.U32 R138, R138, 0x10000, RZ ;  /* 0x000100008a8a1824 */ /* 0x000fe200078e00ff */
        /* <DEDUP_REMOVED lines=14> */
.L_x_1402:
        /* <DEDUP_REMOVED lines=19> */
.L_x_1403:
        /* <DEDUP_REMOVED lines=61> */
.L_x_1401:
[----:B------:R-:W-:Y:S01]  /*288e0*/  I2FP.F32.U32 R149, R149 ;  /* 0x0000009500957245 */ /* 0x000fe20000201000 */
[----:B------:R-:W-:Y:S01]  /*288f0*/  UISETP.NE.AND UP0, UPT, UR5, 0x1, UPT ;  /* 0x000000010500788c */ /* 0x000fe2000bf05270 */
[----:B------:R-:W-:Y:S01]  /*28900*/  @P1 SHF.L.U32 R150, R43, 0x10, RZ ;  /* 0x000000102b961819 */ /* 0x000fe200000006ff */
[----:B------:R-:W-:Y:S01]  /*28910*/  IMAD.MOV.U32 R155, RZ, RZ, R38 ;  /* 0x000000ffff9b7224 */ /* 0x000fe200078e0026 */
[----:B------:R-:W-:Y:S01]  /*28920*/  UMOV UR4, 0x2 ;  /* 0x0000000200047882 */ /* 0x000fe20000000000 */
[----:B------:R-:W-:-:S05]  /*28930*/  FFMA.FTZ R149, R149, R179, 1.1641532182693481445e-10 ;  /* 0x2f00000095957423 */ /* 0x000fca00000100b3 */
[----:B------:R-:W-:Y:S01]  /*28940*/  FSETP.GTU.FTZ.AND P4, PT, R149, UR24, PT ;  /* 0x0000001895007c0b */ /* 0x000fe2000bf9c000 */
[----:B------:R-:W-:-:S04]  /*28950*/  IMAD.U32 R149, R139, 0x10000, RZ ;  /* 0x000100008b957824 */ /* 0x000fc800078e00ff */
[----:B------:R-:W-:-:S05]  /*28960*/  FMUL.FTZ R149, R149, UR25 ;  /* 0x0000001995957c20 */ /* 0x000fca0008410000 */
[----:B------:R-:W-:Y:S02]  /*28970*/  FSEL R149, R149, RZ, !P4 ;  /* 0x000000ff95957208 */ /* 0x000fe40006000000 */
        /* <DEDUP_REMOVED lines=15> */
.L_x_1405:
        /* <DEDUP_REMOVED lines=19> */
.L_x_1406:
        /* <DEDUP_REMOVED lines=61> */
.L_x_1404:
[----:B------:R-:W-:Y:S01]  /*28f70*/  I2FP.F32.U32 R155, R155 ;  /* 0x0000009b009b7245 */ /* 0x000fe20000201000 */
[----:B------:R-:W-:Y:S01]  /*28f80*/  IMAD.U32 R150, R150, 0x10000, RZ ;  /* 0x0001000096967824 */ /* 0x000fe200078e00ff */
[----:B------:R-:W-:Y:S02]  /*28f90*/  PRMT R138, R154, 0x5410, R138 ;  /* 0x000054109a8a7816 */ /* 0x000fe4000000008a */
[----:B------:R-:W-:Y:S01]  /*28fa0*/  PRMT R137, R153, 0x5410, R137 ;  /* 0x0000541099897816 */ /* 0x000fe20000000089 */
[----:B------:R-:W-:Y:S01]  /*28fb0*/  FFMA.FTZ R155, R155, R179, 1.1641532182693481445e-10 ;  /* 0x2f0000009b9b7423 */ /* 0x000fe200000100b3 */
[----:B------:R-:W-:Y:S01]  /*28fc0*/  FMUL.FTZ R150, R150, UR25 ;  /* 0x0000001996967c20 */ /* 0x000fe20008410000 */
[----:B------:R-:W-:-:S03]  /*28fd0*/  PRMT R136, R151, 0x5410, R136 ;  /* 0x0000541097887816 */ /* 0x000fc60000000088 */
[----:B------:R-:W-:Y:S02]  /*28fe0*/  FSETP.GTU.FTZ.AND P5, PT, R155, UR24, PT ;  /* 0x000000189b007c0b */ /* 0x000fe4000bfbc000 */
[----:B------:R-:W-:Y:S02]  /*28ff0*/  @P1 PRMT R155, R43, 0x7632, R155 ;  /* 0x000076322b9b1816 */ /* 0x000fe4000000009b */
[----:B------:R-:W-:Y:S02]  /*29000*/  FSEL R150, R150, RZ, !P5 ;  /* 0x000000ff96967208 */ /* 0x000fe40006800000 */
[----:B------:R-:W-:Y:S01]  /*29010*/  PLOP3.LUT P5, PT, P5, PT, PT, 0x8, 0x80 ;  /* 0x000000000080781c */ /* 0x000fe20002fae170 */
[----:B------:R-:W-:-:S04]  /*29020*/  @P1 IMAD.U32 R155, R155, 0x10000, RZ ;  /* 0x000100009b9b1824 */ /* 0x000fc800078e00ff */
[----:B------:R-:W-:-:S05]  /*29030*/  @P1 FADD.FTZ R150, R150, R155 ;  /* 0x0000009b96961221 */ /* 0x000fca0000010000 */
[----:B------:R-:W-:-:S04]  /*29040*/  F2FP.BF16.F32.PACK_AB R155, RZ, R150 ;  /* 0x00000096ff9b723e */ /* 0x000fc800000010ff */
[----:B------:R-:W-:-:S07]  /*29050*/  PRMT R139, R139, 0x5410, R155 ;  /* 0x000054108b8b7816 */ /* 0x000fce000000009b */
.L_x_1382:
[----:B------:R-:W-:Y:S01]  /*29060*/  HFMA2 R154, -RZ, RZ, 0, 9.5367431640625e-07 ;  /* 0x00000010ff9a7431 */ /* 0x000fe200000001ff */
[----:B------:R-:W-:-:S04]  /*29070*/  LOP3.LUT P6, RZ, R12, 0x8, RZ, 0xc0, !PT ;  /* 0x000000080cff7812 */ /* 0x000fc800078cc0ff */
[----:B------:R-:W-:-:S05]  /*29080*/  IMAD.WIDE.U32 R154, R142, R154, UR14 ;  /* 0x0000000e8e9a7e25 */ /* 0x000fca000f8e009a */
[----:B------:R0:W-:Y:S02]  /*29090*/  STG.E.128 desc[UR20][R154.64], R136 ;  /* 0x000000889a007986 */ /* 0x0001e4000c101d14 */
[----:B0-----:R-:W-:Y:S02]  /*290a0*/  SEL R137, RZ, 0x1000000, !P5 ;  /* 0x01000000ff897807 */ /* 0x001fe40006800000 */
[----:B------:R-:W-:Y:S02]  /*290b0*/  SEL R136, RZ, 0x10000, !P4 ;  /* 0x00010000ff887807 */ /* 0x000fe40006000000 */
[----:B------:R-:W-:Y:S02]  /*290c0*/  SEL R138, RZ, 0x100, !P3 ;  /* 0x00000100ff8a7807 */ /* 0x000fe40005800000 */
[C---:B------:R-:W-:Y:S02]  /*290d0*/  LOP3.LUT P5, RZ, R12.reuse, 0x4, RZ, 0xc0, !PT ;  /* 0x000000040cff7812 */ /* 0x040fe400078ac0ff */
[----:B------:R-:W-:-:S02]  /*290e0*/  LOP3.LUT P4, RZ, R12, 0x2, RZ, 0xc0, !PT ;  /* 0x000000020cff7812 */ /* 0x000fc4000788c0ff */
[----:B------:R-:W-:Y:S02]  /*290f0*/  LOP3.LUT P3, RZ, R12, 0x1, RZ, 0xc0, !PT ;  /* 0x000000010cff7812 */ /* 0x000fe4000786c0ff */
[----:B------:R-:W-:Y:S02]  /*29100*/  LOP3.LUT R137, R138, R137, R136, 0xfe, !PT ;  /* 0x000000898a897212 */ /* 0x000fe400078efe88 */
[----:B------:R-:W-:Y:S02]  /*29110*/  SEL R136, RZ, 0x1000000, !P3 ;  /* 0x01000000ff887807 */ /* 0x000fe40005800000 */
[----:B------:R-:W-:Y:S02]  /*29120*/  SEL R138, RZ, 0x10000, !P4 ;  /* 0x00010000ff8a7807 */ /* 0x000fe40006000000 */
[----:B------:R-:W-:-:S04]  /*29130*/  SEL R139, RZ, 0x100, !P5 ;  /* 0x00000100ff8b7807 */ /* 0x000fc80006800000 */
[----:B------:R-:W-:Y:S01]  /*29140*/  LOP3.LUT R136, R139, R136, R138, 0xfe, !PT ;  /* 0x000000888b887212 */ /* 0x000fe200078efe8a */
[----:B------:R-:W-:Y:S01]  /*29150*/  IMAD.MOV.U32 R139, RZ, RZ, 0x8 ;  /* 0x00000008ff8b7424 */ /* 0x000fe200078e00ff */
[----:B------:R-:W-:-:S04]  /*29160*/  SEL R138, RZ, 0x1, !P2 ;  /* 0x00000001ff8a7807 */ /* 0x000fc80005000000 */
[----:B------:R-:W-:Y:S02]  /*29170*/  LOP3.LUT R137, R137, R138, RZ, 0xfc, !PT ;  /* 0x0000008a89897212 */ /* 0x000fe400078efcff */
[----:B------:R-:W-:-:S04]  /*29180*/  SEL R138, RZ, 0x1, !P6 ;  /* 0x00000001ff8a7807 */ /* 0x000fc80007000000 */
[----:B------:R-:W-:Y:S01]  /*29190*/  LOP3.LUT R136, R136, R138, RZ, 0xfc, !PT ;  /* 0x0000008a88887212 */ /* 0x000fe200078efcff */
[----:B------:R-:W-:-:S05]  /*291a0*/  IMAD.WIDE.U32 R138, R142, R139, UR12 ;  /* 0x0000000c8e8a7e25 */ /* 0x000fca000f8e008b */
        /* <DEDUP_REMOVED lines=17> */
[----:B------:R-:W-:Y:S02]  /*292c0*/  LOP3.LUT R155, R137, R155, RZ, 0xfc, !PT ;  /* 0x0000009b899b7212 */ /* 0x000fe400078efcff */
[----:B------:R-:W0:Y:S01]  /*292d0*/  LDC.64 R136, c[0x0][0x3b8] ;  /* 0x0000ee00ff887b82 */ /* 0x000e220000000a00 */
[----:B------:R-:W-:Y:S01]  /*292e0*/  LOP3.LUT R154, R138, 0xff, R4, 0xf8, !PT ;  /* 0x000000ff8a9a7812 */ /* 0x000fe200078ef804 */
[----:B0-----:R-:W-:-:S05]  /*292f0*/  IMAD.WIDE.U32 R136, R142, 0x8, R136 ;  /* 0x000000088e887825 */ /* 0x001fca00078e0088 */
[----:B------:R1:W-:Y:S02]  /*29300*/  STG.E.64 desc[UR20][R136.64], R154 ;  /* 0x0000009a88007986 */ /* 0x0003e4000c101b14 */
.L_x_1407:
[----:B01----:R-:W0:Y:S01]  /*29310*/  @P1 LDC.64 R136, c[0x0][0x3a0] ;  /* 0x0000e800ff881b82 */ /* 0x003e220000000a00 */
[----:B------:R-:W-:-:S07]  /*29320*/  VIADD R151, R19, 0x200 ;  /* 0x0000020013977836 */ /* 0x000fce0000000000 */
[----:B------:R-:W1:Y:S01]  /*29330*/  @P0 LDC.64 R138, c[0x0][0x398] ;  /* 0x0000e600ff8a0b82 */ /* 0x000e620000000a00 */
[----:B0-----:R-:W-:-:S05]  /*29340*/  @P1 IMAD.WIDE.U32 R136, R151, 0x10, R136 ;  /* 0x0000001097881825 */ /* 0x001fca00078e0088 */
[----:B------:R0:W5:Y:S01]  /*29350*/  @P1 LDG.E.128 R40, desc[UR20][R136.64] ;  /* 0x0000001488281981 */ /* 0x000162000c1e1d00 */
[----:B-1----:R-:W-:-:S05]  /*29360*/  @P0 IMAD.WIDE.U32 R138, R151, 0x10, R138 ;  /* 0x00000010978a0825 */ /* 0x002fca00078e008a */
[----:B------:R1:W5:Y:S01]  /*29370*/  @P0 LDG.E.128 R44, desc[UR20][R138.64] ;  /* 0x000000148a2c0981 */ /* 0x000362000c1e1d00 */
[----:B0-----:R-:W-:-:S05]  /*29380*/  MOV R136, 0x10 ;  /* 0x0000001000887802 */ /* 0x001fca0000000f00 */
[----:B------:R-:W-:-:S06]  /*29390*/  IMAD.WIDE.U32 R136, R151, R136, UR16 ;  /* 0x0000001097887e25 */ /* 0x000fcc000f8e0088 */
        /* <DEDUP_REMOVED lines=18> */
.L_x_1410:
        /* <DEDUP_REMOVED lines=16> */
.L_x_1411:
        /* <DEDUP_REMOVED lines=59> */
[----:B------:R-:W-:Y:S02]  /*29970*/  LOP3.LUT R28, R6, UR4, R5, 0x96, !PT ;  /* 0x00000004061c7c12 */ /* 0x000fe4000f8e9605 */
[----:B------:R-:W-:-:S07]  /*29980*/  MOV R4, R152 ;  /* 0x0000009800047202 */ /* 0x000fce0000000f00 */
.L_x_1409:
        /* <DEDUP_REMOVED lines=23> */
.L_x_1413:
        /* <DEDUP_REMOVED lines=16> */
.L_x_1414:
        /* <DEDUP_REMOVED lines=61> */
.L_x_1412:
        /* <DEDUP_REMOVED lines=10> */
[----:B------:R-:W-:-:S05]  /*2a070*/  @P1 SHF.L.U32 R7, R40, 0x10, RZ ;  /* 0x0000001028071819 */ /* 0x000fca00000006ff */
        /* <DEDUP_REMOVED lines=14> */
.L_x_1416:
        /* <DEDUP_REMOVED lines=16> */
.L_x_1417:
        /* <DEDUP_REMOVED lines=60> */
[----:B------:R-:W-:-:S07]  /*2a620*/  LOP3.LUT R28, R8, UR4, R7, 0x96, !PT ;  /* 0x00000004081c7c12 */ /* 0x000fce000f8e9607 */
.L_x_1415:
[----:B------:R-:W-:Y:S01]  /*2a630*/  I2FP.F32.U32 R6, R9 ;  /* 0x0000000900067245 */ /* 0x000fe20000201000 */
[----:B------:R-:W-:Y:S01]  /*2a640*/  UISETP.NE.AND UP0, UPT, UR5, 0x1, UPT ;  /* 0x000000010500788c */ /* 0x000fe2000bf05270 */
[----:B------:R-:W-:Y:S01]  /*2a650*/  IMAD.U32 R5, R5, 0x10000, RZ ;  /* 0x0001000005057824 */ /* 0x000fe200078e00ff */
[----:B------:R-:W-:Y:S01]  /*2a660*/  LOP3.LUT R12, R12, 0xfffffffb, RZ, 0xc0, !PT ;  /* 0xfffffffb0c0c7812 */ /* 0x000fe200078ec0ff */
[----:B------:R-:W-:Y:S01]  /*2a670*/  UMOV UR4, 0x2 ;  /* 0x0000000200047882 */ /* 0x000fe20000000000 */
[----:B------:R-:W-:Y:S01]  /*2a680*/  FFMA.FTZ R6, R6, R179, 1.1641532182693481445e-10 ;  /* 0x2f00000006067423 */ /* 0x000fe200000100b3 */
[----:B------:R-:W-:Y:S01]  /*2a690*/  FMUL.FTZ R5, R5, UR25 ;  /* 0x0000001905057c20 */ /* 0x000fe20008410000 */
[----:B------:R-:W-:-:S03]  /*2a6a0*/  MOV R9, R38 ;  /* 0x0000002600097202 */ /* 0x000fc60000000f00 */
        /* <DEDUP_REMOVED lines=14> */
.L_x_1419:
        /* <DEDUP_REMOVED lines=16> */
.L_x_1420:
        /* <DEDUP_REMOVED lines=61> */
.L_x_1418:
[----:B------:R-:W-:Y:S01]  /*2ac60*/  I2FP.F32.U32 R6, R9 ;  /* 0x0000000900067245 */ /* 0x000fe20000201000 */
[----:B------:R-:W-:Y:S01]  /*2ac70*/  UISETP.NE.AND UP0, UPT, UR4, 0x1, UPT ;  /* 0x000000010400788c */ /* 0x000fe2000bf05270 */
[----:B------:R-:W-:Y:S01]  /*2ac80*/  MOV R9, R38 ;  /* 0x0000002600097202 */ /* 0x000fe20000000f00 */
[----:B------:R-:W-:Y:S02]  /*2ac90*/  UMOV UR5, 0x2 ;  /* 0x0000000200057882 */ /* 0x000fe40000000000 */
[----:B------:R-:W-:-:S05]  /*2aca0*/  FFMA.FTZ R6, R6, R179, 1.1641532182693481445e-10 ;  /* 0x2f00000006067423 */ /* 0x000fca00000100b3 */
[----:B------:R-:W-:Y:S02]  /*2acb0*/  FSETP.GTU.FTZ.AND P2, PT, R6, UR24, PT ;  /* 0x0000001806007c0b */ /* 0x000fe4000bf5c000 */
[----:B------:R-:W-:-:S05]  /*2acc0*/  PRMT R6, R44, 0x7632, R6 ;  /* 0x000076322c067816 */ /* 0x000fca0000000006 */
[----:B------:R-:W-:-:S04]  /*2acd0*/  IMAD.U32 R6, R6, 0x10000, RZ ;  /* 0x0001000006067824 */ /* 0x000fc800078e00ff */
[----:B------:R-:W-:-:S05]  /*2ace0*/  FMUL.FTZ R6, R6, UR25 ;  /* 0x0000001906067c20 */ /* 0x000fca0008410000 */
[----:B------:R-:W-:-:S05]  /*2acf0*/  FSEL R6, R6, RZ, !P2 ;  /* 0x000000ff06067208 */ /* 0x000fca0005000000 */
        /* <DEDUP_REMOVED lines=17> */
.L_x_1422:
        /* <DEDUP_REMOVED lines=16> */
.L_x_1423:
        /* <DEDUP_REMOVED lines=61> */
.L_x_1421:
[----:B------:R-:W-:Y:S01]  /*2b2e0*/  I2FP.F32.U32 R6, R9 ;  /* 0x0000000900067245 */ /* 0x000fe20000201000 */
[----:B------:R-:W-:Y:S01]  /*2b2f0*/  UISETP.NE.AND UP0, UPT, UR5, 0x1, UPT ;  /* 0x000000010500788c */ /* 0x000fe2000bf05270 */
[C---:B------:R-:W-:Y:S01]  /*2b300*/  IMAD.U32 R154, R137.reuse, 0x10000, RZ ;  /* 0x00010000899a7824 */ /* 0x040fe200078e00ff */
[----:B------:R-:W-:Y:S01]  /*2b310*/  LOP3.LUT R12, R12, 0xfffffffd, RZ, 0xc0, !PT ;  /* 0xfffffffd0c0c7812 */ /* 0x000fe200078ec0ff */
[----:B------:R-:W-:Y:S02]  /*2b320*/  IMAD.MOV.U32 R9, RZ, RZ, R38 ;  /* 0x000000ffff097224 */ /* 0x000fe400078e0026 */
[----:B------:R-:W-:Y:S01]  /*2b330*/  FFMA.FTZ R6, R6, R179, 1.1641532182693481445e-10 ;  /* 0x2f00000006067423 */ /* 0x000fe200000100b3 */
[----:B------:R-:W-:Y:S01]  /*2b340*/  FMUL.FTZ R154, R154, UR25 ;  /* 0x000000199a9a7c20 */ /* 0x000fe20008410000 */
[----:B------:R-:W-:Y:S01]  /*2b350*/  PRMT R137, R137, 0x7632, R137 ;  /* 0x0000763289897816 */ /* 0x000fe20000000089 */
[----:B------:R-:W-:Y:S02]  /*2b360*/  UMOV UR4, 0x2 ;  /* 0x0000000200047882 */ /* 0x000fe40000000000 */
        /* <DEDUP_REMOVED lines=14> */
.L_x_1425:
        /* <DEDUP_REMOVED lines=16> */
.L_x_1426:
        /* <DEDUP_REMOVED lines=61> */
.L_x_1424:
        /* <DEDUP_REMOVED lines=25> */
.L_x_1428:
        /* <DEDUP_REMOVED lines=16> */
.L_x_1429:
        /* <DEDUP_REMOVED lines=61> */
.L_x_1427:
[----:B------:R-:W-:Y:S01]  /*2bf80*/  I2FP.F32.U32 R7, R7 ;  /* 0x0000000700077245 */ /* 0x000fe20000201000 */
[----:B------:R-:W-:Y:S01]  /*2bf90*/  UISETP.NE.AND UP0, UPT, UR5, 0x1, UPT ;  /* 0x000000010500788c */ /* 0x000fe2000bf05270 */
[----:B------:R-:W-:Y:S01]  /*2bfa0*/  IMAD.U32 R137, R137, 0x10000, RZ ;  /* 0x0001000089897824 */ /* 0x000fe200078e00ff */
[----:B------:R-:W-:Y:S01]  /*2bfb0*/  LOP3.LUT R12, R12, 0xfffffffe, RZ, 0xc0, !PT ;  /* 0xfffffffe0c0c7812 */ /* 0x000fe200078ec0ff */
[----:B------:R-:W-:Y:S01]  /*2bfc0*/  UMOV UR4, 0x2 ;  /* 0x0000000200047882 */ /* 0x000fe20000000000 */
[----:B------:R-:W-:Y:S01]  /*2bfd0*/  FFMA.FTZ R7, R7, R179, 1.1641532182693481445e-10 ;  /* 0x2f00000007077423 */ /* 0x000fe200000100b3 */
[----:B------:R-:W-:-:S04]  /*2bfe0*/  MOV R10, R38 ;  /* 0x00000026000a7202 */ /* 0x000fc80000000f00 */
[----:B------:R-:W-:Y:S01]  /*2bff0*/  FSETP.GTU.FTZ.AND P2, PT, R7, UR24, PT ;  /* 0x0000001807007c0b */ /* 0x000fe2000bf5c000 */
[----:B------:R-:W-:-:S03]  /*2c000*/  FMUL.FTZ R7, R137, UR25 ;  /* 0x0000001989077c20 */ /* 0x000fc60008410000 */
        /* <DEDUP_REMOVED lines=13> */
.L_x_1431:
        /* <DEDUP_REMOVED lines=19> */
.L_x_1432:
        /* <DEDUP_REMOVED lines=61> */
.L_x_1430:
        /* <DEDUP_REMOVED lines=27> */
.L_x_1434:
        /* <DEDUP_REMOVED lines=19> */
.L_x_1435:
        /* <DEDUP_REMOVED lines=61> */
.L_x_1433:
        /* <DEDUP_REMOVED lines=22> */
.L_x_1437:
        /* <DEDUP_REMOVED lines=19> */
.L_x_1438:
        /* <DEDUP_REMOVED lines=61> */
.L_x_1436:
[----:B------:R-:W-:Y:S01]  /*2d2f0*/  I2FP.F32.U32 R10, R10 ;  /* 0x0000000a000a7245 */ /* 0x000fe20000201000 */
[----:B------:R-:W-:Y:S01]  /*2d300*/  UISETP.NE.AND UP0, UPT, UR4, 0x1, UPT ;  /* 0x000000010400788c */ /* 0x000fe2000bf05270 */
[----:B------:R-:W-:Y:S01]  /*2d310*/  @P1 SHF.L.U32 R156, R42, 0x10, RZ ;  /* 0x000000102a9c1819 */ /* 0x000fe200000006ff */
[----:B------:R-:W-:Y:S02]  /*2d320*/  UMOV UR5, 0x2 ;  /* 0x0000000200057882 */ /* 0x000fe40000000000 */
[----:B------:R-:W-:-:S05]  /*2d330*/  FFMA.FTZ R10, R10, R179, 1.1641532182693481445e-10 ;  /* 0x2f0000000a0a7423 */ /* 0x000fca00000100b3 */
[----:B------:R-:W-:Y:S01]  /*2d340*/  FSETP.GTU.FTZ.AND P3, PT, R10, UR24, PT ;  /* 0x000000180a007c0b */ /* 0x000fe2000bf7c000 */
[----:B------:R-:W-:-:S04]  /*2d350*/  IMAD.U32 R10, R46, 0x10000, RZ ;  /* 0x000100002e0a7824 */ /* 0x000fc800078e00ff */
[----:B------:R-:W-:-:S05]  /*2d360*/  FMUL.FTZ R10, R10, UR25 ;  /* 0x000000190a0a7c20 */ /* 0x000fca0008410000 */
        /* <DEDUP_REMOVED lines=18> */
.L_x_1440:
        /* <DEDUP_REMOVED lines=19> */
.L_x_1441:
        /* <DEDUP_REMOVED lines=61> */
.L_x_1439:
        /* <DEDUP_REMOVED lines=21> */
.L_x_1443:
        /* <DEDUP_REMOVED lines=19> */
.L_x_1444:
        /* <DEDUP_REMOVED lines=61> */
.L_x_1442:
        /* <DEDUP_REMOVED lines=14> */
[----:B------:R-:W-:Y:S02]  /*2e0c0*/  SEL R9, RZ, 0x1, P4 ;  /* 0x00000001ff097807 */ /* 0x000fe40002000000 */
        /* <DEDUP_REMOVED lines=13> */
.L_x_1446:
        /* <DEDUP_REMOVED lines=19> */
.L_x_1447:
        /* <DEDUP_REMOVED lines=61> */
.L_x_1445:
[----:B------:R-:W-:Y:S01]  /*2e6a0*/  I2FP.F32.U32 R10, R10 ;  /* 0x0000000a000a7245 */ /* 0x000fe20000201000 */
[----:B------:R-:W-:Y:S01]  /*2e6b0*/  UISETP.NE.AND UP0, UPT, UR5, 0x1, UPT ;  /* 0x000000010500788c */ /* 0x000fe2000bf05270 */
[----:B------:R-:W-:Y:S01]  /*2e6c0*/  PRMT R159, R139, 0x7632, R159 ;  /* 0x000076328b9f7816 */ /* 0x000fe2000000009f */
[----:B------:R-:W-:Y:S02]  /*2e6d0*/  UMOV UR4, 0x2 ;  /* 0x0000000200047882 */ /* 0x000fe40000000000 */
[----:B------:R-:W-:-:S05]  /*2e6e0*/  FFMA.FTZ R10, R10, R179, 1.1641532182693481445e-10 ;  /* 0x2f0000000a0a7423 */ /* 0x000fca00000100b3 */
[----:B------:R-:W-:Y:S01]  /*2e6f0*/  FSETP.GTU.FTZ.AND P4, PT, R10, UR24, PT ;  /* 0x000000180a007c0b */ /* 0x000fe2000bf9c000 */
[----:B------:R-:W-:Y:S02]  /*2e700*/  IMAD.U32 R10, R139, 0x10000, RZ ;  /* 0x000100008b0a7824 */ /* 0x000fe400078e00ff */
[----:B------:R-:W-:Y:S02]  /*2e710*/  IMAD.MOV.U32 R139, RZ, RZ, R38 ;  /* 0x000000ffff8b7224 */ /* 0x000fe400078e0026 */
        /* <DEDUP_REMOVED lines=14> */
.L_x_1449:
        /* <DEDUP_REMOVED lines=19> */
.L_x_1450:
        /* <DEDUP_REMOVED lines=61> */
.L_x_1448:
        /* <DEDUP_REMOVED lines=26> */
.L_x_1452:
        /* <DEDUP_REMOVED lines=19> */
.L_x_1453:
        /* <DEDUP_REMOVED lines=61> */
.L_x_1451:
        /* <DEDUP_REMOVED lines=21> */
.L_x_1455:
        /* <DEDUP_REMOVED lines=19> */
.L_x_1456:
        /* <DEDUP_REMOVED lines=61> */
.L_x_1454:
        /* <DEDUP_REMOVED lines=20> */
.L_x_1408:
        /* <DEDUP_REMOVED lines=11> */
[--C-:B------:R-:W-:Y:S01]  /*2fbe0*/  @!P2 IMAD.MOV.U32 R161, RZ, RZ, R152.reuse ;  /* 0x000000ffffa1a224 */ /* 0x100fe200078e0098 */
[----:B------:R-:W-:Y:S01]  /*2fbf0*/  @!P2 MOV R153, R0 ;  /* 0x000000000099a202 */ /* 0x000fe20000000f00 */
[----:B------:R-:W-:Y:S02]  /*2fc00*/  @P2 IMAD.MOV.U32 R161, RZ, RZ, R152 ;  /* 0x000000ffffa12224 */ /* 0x000fe400078e0098 */
[----:B------:R-:W-:Y:S01]  /*2fc10*/  @P2 IMAD.MOV.U32 R153, RZ, RZ, R28 ;  /* 0x000000ffff992224 */ /* 0x000fe200078e001c */
[----:B------:R-:W-:Y:S06]  /*2fc20*/  BRA `(.L_x_1458) ;  /* 0x0000000400347947 */ /* 0x000fec0003800000 */
.L_x_1459:
        /* <DEDUP_REMOVED lines=16> */
.L_x_1460:
        /* <DEDUP_REMOVED lines=61> */
.L_x_1458:
[----:B------:R-:W-:Y:S01]  /*30100*/  I2FP.F32.U32 R152, R153 ;  /* 0x0000009900987245 */ /* 0x000fe20000201000 */
[----:B------:R-:W-:Y:S01]  /*30110*/  UISETP.NE.AND UP0, UPT, UR5, 0x1, UPT ;  /* 0x000000010500788c */ /* 0x000fe2000bf05270 */
[----:B-----5:R-:W-:Y:S01]  /*30120*/  @P1 IMAD.U32 R153, R40, 0x10000, RZ ;  /* 0x0001000028991824 */ /* 0x020fe200078e00ff */
[----:B------:R-:W-:Y:S01]  /*30130*/  LOP3.LUT R12, R12, 0xfffffff7, RZ, 0xc0, !PT ;  /* 0xfffffff70c0c7812 */ /* 0x000fe200078ec0ff */
[----:B------:R-:W-:Y:S01]  /*30140*/  UMOV UR4, 0x2 ;  /* 0x0000000200047882 */ /* 0x000fe20000000000 */
[----:B------:R-:W-:-:S05]  /*30150*/  FFMA.FTZ R152, R152, R179, 1.1641532182693481445e-10 ;  /* 0x2f00000098987423 */ /* 0x000fca00000100b3 */
[----:B------:R-:W-:Y:S02]  /*30160*/  FSETP.GTU.FTZ.AND P2, PT, R152, UR24, PT ;  /* 0x0000001898007c0b */ /* 0x000fe4000bf5c000 */
[C---:B------:R-:W-:Y:S02]  /*30170*/  SHF.L.U32 R152, R136.reuse, 0x10, RZ ;  /* 0x0000001088987819 */ /* 0x040fe400000006ff */
[----:B------:R-:W-:-:S03]  /*30180*/  PRMT R136, R136, 0x7632, R136 ;  /* 0x0000763288887816 */ /* 0x000fc60000000088 */
[----:B------:R-:W-:-:S05]  /*30190*/  FMUL.FTZ R152, R152, UR25 ;  /* 0x0000001998987c20 */ /* 0x000fca0008410000 */
        /* <DEDUP_REMOVED lines=16> */
.L_x_1462:
        /* <DEDUP_REMOVED lines=16> */
.L_x_1463:
        /* <DEDUP_REMOVED lines=61> */
.L_x_1461:
[----:B------:R-:W-:Y:S01]  /*30770*/  I2FP.F32.U32 R153, R153 ;  /* 0x0000009900997245 */ /* 0x000fe20000201000 */
[----:B------:R-:W-:Y:S01]  /*30780*/  IMAD.U32 R136, R136, 0x10000, RZ ;  /* 0x0001000088887824 */ /* 0x000fe200078e00ff */
[----:B------:R-:W-:Y:S01]  /*30790*/  UISETP.NE.AND UP0, UPT, UR4, 0x1, UPT ;  /* 0x000000010400788c */ /* 0x000fe2000bf05270 */
[----:B------:R-:W-:Y:S01]  /*307a0*/  LOP3.LUT R12, R12, 0xfffffffb, RZ, 0xc0, !PT ;  /* 0xfffffffb0c0c7812 */ /* 0x000fe200078ec0ff */
[----:B------:R-:W-:Y:S02]  /*307b0*/  IMAD.MOV.U32 R157, RZ, RZ, R38 ;  /* 0x000000ffff9d7224 */ /* 0x000fe400078e0026 */
[----:B------:R-:W-:Y:S01]  /*307c0*/  FFMA.FTZ R153, R153, R179, 1.1641532182693481445e-10 ;  /* 0x2f00000099997423 */ /* 0x000fe200000100b3 */
[----:B------:R-:W-:-:S04]  /*307d0*/  UMOV UR5, 0x2 ;  /* 0x0000000200057882 */ /* 0x000fc80000000000 */
[----:B------:R-:W-:Y:S01]  /*307e0*/  FSETP.GTU.FTZ.AND P2, PT, R153, UR24, PT ;  /* 0x0000001899007c0b */ /* 0x000fe2000bf5c000 */
[----:B------:R-:W-:Y:S01]  /*307f0*/  FMUL.FTZ R153, R136, UR25 ;  /* 0x0000001988997c20 */ /* 0x000fe20008410000 */
[----:B------:R-:W-:-:S04]  /*30800*/  @P1 PRMT R136, R40, 0x7632, R136 ;  /* 0x0000763228881816 */ /* 0x000fc80000000088 */
[----:B------:R-:W-:Y:S02]  /*30810*/  FSEL R153, R153, RZ, !P2 ;  /* 0x000000ff99997208 */ /* 0x000fe40005000000 */
[----:B------:R-:W-:Y:S02]  /*30820*/  PLOP3.LUT P2, PT, P2, PT, PT, 0x8, 0x80 ;  /* 0x000000000080781c */ /* 0x000fe4000174e170 */
[----:B------:R-:W-:-:S05]  /*30830*/  @P1 SHF.L.U32 R136, R136, 0x10, RZ ;  /* 0x0000001088881819 */ /* 0x000fca00000006ff */
[----:B------:R-:W-:-:S05]  /*30840*/  @P1 FADD.FTZ R153, R153, R136 ;  /* 0x0000008899991221 */ /* 0x000fca0000010000 */
[----:B------:R-:W-:Y:S02]  /*30850*/  F2FP.BF16.F32.PACK_AB R136, RZ, R153 ;  /* 0x00000099ff88723e */ /* 0x000fe400000010ff */
        /* <DEDUP_REMOVED lines=11> */
.L_x_1465:
        /* <DEDUP_REMOVED lines=16> */
.L_x_1466:
        /* <DEDUP_REMOVED lines=60> */
[----:B------:R-:W-:-:S07]  /*30dd0*/  LOP3.LUT R28, R156, UR4, R155, 0x96, !PT ;  /* 0x000000049c1c7c12 */ /* 0x000fce000f8e969b */
.L_x_1464:
[----:B------:R-:W-:Y:S01]  /*30de0*/  I2FP.F32.U32 R154, R157 ;  /* 0x0000009d009a7245 */ /* 0x000fe20000201000 */
[----:B------:R-:W-:Y:S01]  /*30df0*/  UISETP.NE.AND UP0, UPT, UR5, 0x1, UPT ;  /* 0x000000010500788c */ /* 0x000fe2000bf05270 */
[----:B------:R-:W-:Y:S01]  /*30e00*/  @P1 IMAD.U32 R155, R41, 0x10000, RZ ;  /* 0x00010000299b1824 */ /* 0x000fe200078e00ff */
[----:B------:R-:W-:Y:S01]  /*30e10*/  LOP3.LUT R12, R12, 0xfffffffd, RZ, 0xc0, !PT ;  /* 0xfffffffd0c0c7812 */ /* 0x000fe200078ec0ff */
[----:B------:R-:W-:Y:S01]  /*30e20*/  UMOV UR4, 0x2 ;  /* 0x0000000200047882 */ /* 0x000fe20000000000 */
[----:B------:R-:W-:-:S05]  /*30e30*/  FFMA.FTZ R154, R154, R179, 1.1641532182693481445e-10 ;  /* 0x2f0000009a9a7423 */ /* 0x000fca00000100b3 */
[----:B------:R-:W-:Y:S01]  /*30e40*/  FSETP.GTU.FTZ.AND P2, PT, R154, UR24, PT ;  /* 0x000000189a007c0b */ /* 0x000fe2000bf5c000 */
[C---:B------:R-:W-:Y:S01]  /*30e50*/  IMAD.U32 R154, R137.reuse, 0x10000, RZ ;  /* 0x00010000899a7824 */ /* 0x040fe200078e00ff */
[----:B------:R-:W-:-:S03]  /*30e60*/  PRMT R137, R137, 0x7632, R137 ;  /* 0x0000763289897816 */ /* 0x000fc60000000089 */
[----:B------:R-:W-:-:S05]  /*30e70*/  FMUL.FTZ R154, R154, UR25 ;  /* 0x000000199a9a7c20 */ /* 0x000fca0008410000 */
        /* <DEDUP_REMOVED lines=16> */
.L_x_1468:
        /* <DEDUP_REMOVED lines=16> */
.L_x_1469:
        /* <DEDUP_REMOVED lines=61> */
.L_x_1467:
        /* <DEDUP_REMOVED lines=26> */
.L_x_1471:
        /* <DEDUP_REMOVED lines=19> */
.L_x_1472:
        /* <DEDUP_REMOVED lines=60> */
[----:B------:R-:W-:-:S07]  /*31ae0*/  LOP3.LUT R28, R158, UR4, R157, 0x96, !PT ;  /* 0x000000049e1c7c12 */ /* 0x000fce000f8e969d */
.L_x_1470:
[----:B------:R-:W-:Y:S01]  /*31af0*/  I2FP.F32.U32 R156, R159 ;  /* 0x0000009f009c7245 */ /* 0x000fe20000201000 */
[----:B------:R-:W-:Y:S01]  /*31b00*/  UISETP.NE.AND UP0, UPT, UR5, 0x1, UPT ;  /* 0x000000010500788c */ /* 0x000fe2000bf05270 */
[----:B------:R-:W-:Y:S01]  /*31b10*/  @P1 IMAD.U32 R157, R42, 0x10000, RZ ;  /* 0x000100002a9d1824 */ /* 0x000fe200078e00ff */
[----:B------:R-:W-:Y:S02]  /*31b20*/  UMOV UR4, 0x2 ;  /* 0x0000000200047882 */ /* 0x000fe40000000000 */
        /* <DEDUP_REMOVED lines=21> */
.L_x_1474:
        /* <DEDUP_REMOVED lines=19> */
.L_x_1475:
        /* <DEDUP_REMOVED lines=61> */
.L_x_1473:
[----:B------:R-:W-:Y:S01]  /*32180*/  I2FP.F32.U32 R157, R157 ;  /* 0x0000009d009d7245 */ /* 0x000fe20000201000 */
[----:B------:R-:W-:Y:S01]  /*32190*/  IMAD.U32 R138, R138, 0x10000, RZ ;  /* 0x000100008a8a7824 */ /* 0x000fe200078e00ff */
[----:B------:R-:W-:Y:S01]  /*321a0*/  UISETP.NE.AND UP0, UPT, UR4, 0x1, UPT ;  /* 0x000000010400788c */ /* 0x000fe2000bf05270 */
[----:B------:R-:W-:Y:S01]  /*321b0*/  IMAD.MOV.U32 R165, RZ, RZ, R38 ;  /* 0x000000ffffa57224 */ /* 0x000fe200078e0026 */
[----:B------:R-:W-:Y:S01]  /*321c0*/  UMOV UR5, 0x2 ;  /* 0x0000000200057882 */ /* 0x000fe20000000000 */
[----:B------:R-:W-:-:S05]  /*321d0*/  FFMA.FTZ R157, R157, R179, 1.1641532182693481445e-10 ;  /* 0x2f0000009d9d7423 */ /* 0x000fca00000100b3 */
[----:B------:R-:W-:Y:S01]  /*321e0*/  FSETP.GTU.FTZ.AND P3, PT, R157, UR24, PT ;  /* 0x000000189d007c0b */ /* 0x000fe2000bf7c000 */
[----:B------:R-:W-:Y:S01]  /*321f0*/  FMUL.FTZ R157, R138, UR25 ;  /* 0x000000198a9d7c20 */ /* 0x000fe20008410000 */
[----:B------:R-:W-:-:S04]  /*32200*/  @P1 PRMT R138, R42, 0x7632, R138 ;  /* 0x000076322a8a1816 */ /* 0x000fc8000000008a */
[----:B------:R-:W-:Y:S02]  /*32210*/  @P1 SHF.L.U32 R138, R138, 0x10, RZ ;  /* 0x000000108a8a1819 */ /* 0x000fe400000006ff */
        /* <DEDUP_REMOVED lines=15> */
.L_x_1477:
        /* <DEDUP_REMOVED lines=19> */
.L_x_1478:
        /* <DEDUP_REMOVED lines=61> */
.L_x_1476:
        /* <DEDUP_REMOVED lines=25> */
.L_x_1480:
        /* <DEDUP_REMOVED lines=19> */
.L_x_1481:
        /* <DEDUP_REMOVED lines=61> */
.L_x_1479:
        /* <DEDUP_REMOVED lines=15> */
.L_x_1457:
[----:B------:R-:W-:Y:S01]  /*32f90*/  IMAD.MOV.U32 R162, RZ, RZ, 0x10 ;  /* 0x00000010ffa27424 */ /* 0x000fe200078e00ff */
[----:B------:R-:W-:-:S03]  /*32fa0*/  LOP3.LUT P6, RZ, R12, 0x8, RZ, 0xc0, !PT ;  /* 0x000000080cff7812 */ /* 0x000fc600078cc0ff */
        /* <DEDUP_REMOVED lines=13> */
[----:B------:R-:W-:Y:S01]  /*33080*/  HFMA2 R139, -RZ, RZ, 0, 4.76837158203125e-07 ;  /* 0x00000008ff8b7431 */ /* 0x000fe200000001ff */
        /* <DEDUP_REMOVED lines=27> */
.L_x_1482:
[----:B01----:R-:W0:Y:S01]  /*33240*/  @P1 LDC.64 R136, c[0x0][0x3a0] ;  /* 0x0000e800ff881b82 */ /* 0x003e220000000a00 */
[----:B------:R-:W-:-:S07]  /*33250*/  VIADD R160, R19, 0x280 ;  /* 0x0000028013a07836 */ /* 0x000fce0000000000 */
[----:B------:R-:W1:Y:S01]  /*33260*/  @P0 LDC.64 R138, c[0x0][0x398] ;  /* 0x0000e600ff8a0b82 */ /* 0x000e620000000a00 */
[----:B0-----:R-:W-:-:S05]  /*33270*/  @P1 IMAD.WIDE.U32 R136, R160, 0x10, R136 ;  /* 0x00000010a0881825 */ /* 0x001fca00078e0088 */
[----:B------:R0:W5:Y:S01]  /*33280*/  @P1 LDG.E.128 R40, desc[UR20][R136.64] ;  /* 0x0000001488281981 */ /* 0x000162000c1e1d00 */
[----:B-1----:R-:W-:-:S05]  /*33290*/  @P0 IMAD.WIDE.U32 R138, R160, 0x10, R138 ;  /* 0x00000010a08a0825 */ /* 0x002fca00078e008a */
[----:B------:R1:W5:Y:S01]  /*332a0*/  @P0 LDG.E.128 R44, desc[UR20][R138.64] ;  /* 0x000000148a2c0981 */ /* 0x000362000c1e1d00 */
[----:B0-----:R-:W-:-:S04]  /*332b0*/  IMAD.MOV.U32 R136, RZ, RZ, 0x10 ;  /* 0x00000010ff887424 */ /* 0x001fc800078e00ff */
[----:B------:R-:W-:-:S06]  /*332c0*/  IMAD.WIDE.U32 R136, R160, R136, UR16 ;  /* 0x00000010a0887e25 */ /* 0x000fcc000f8e0088 */
[----:B------:R-:W5:Y:S01]  /*332d0*/  LDG.E.128 R136, desc[UR20][R136.64] ;  /* 0x0000001488887981 */ /* 0x000f62000c1e1d00 */
[----:B-1----:R-:W-:Y:S05]  /*332e0*/  @!P0 BRA `(.L_x_1483) ;  /* 0x0000006400dc8947 */ /* 0x002fea0003800000 */
        /* <DEDUP_REMOVED lines=16> */
.L_x_1485:
        /* <DEDUP_REMOVED lines=16> */
.L_x_1486:
        /* <DEDUP_REMOVED lines=61> */
.L_x_1484:
[----:B------:R-:W-:Y:S01]  /*338c0*/  I2FP.F32.U32 R4, R4 ;  /* 0x0000000400047245 */ /* 0x000fe20000201000 */
[----:B------:R-:W-:Y:S01]  /*338d0*/  UISETP.NE.AND UP0, UPT, UR5, 0x1, UPT ;  /* 0x000000010500788c */ /* 0x000fe2000bf05270 */
[----:B------:R-:W-:Y:S01]  /*338e0*/  LOP3.LUT R12, R12, 0xfffffff7, RZ, 0xc0, !PT ;  /* 0xfffffff70c0c7812 */ /* 0x000fe200078ec0ff */
[----:B------:R-:W-:Y:S01]  /*338f0*/  IMAD.MOV.U32 R9, RZ, RZ, R38 ;  /* 0x000000ffff097224 */ /* 0x000fe200078e0026 */
[----:B-----5:R-:W-:Y:S01]  /*33900*/  PRMT R5, R136, 0x7632, R5 ;  /* 0x0000763288057816 */ /* 0x020fe20000000005 */
        /* <DEDUP_REMOVED lines=18> */
.L_x_1488:
        /* <DEDUP_REMOVED lines=16> */
.L_x_1489:
        /* <DEDUP_REMOVED lines=61> */
.L_x_1487:
[----:B------:R-:W-:Y:S01]  /*33f00*/  I2FP.F32.U32 R6, R9 ;  /* 0x0000000900067245 */ /* 0x000fe20000201000 */
[----:B------:R-:W-:Y:S01]  /*33f10*/  UISETP.NE.AND UP0, UPT, UR4, 0x1, UPT ;  /* 0x000000010400788c */ /* 0x000fe2000bf05270 */
[----:B------:R-:W-:Y:S01]  /*33f20*/  @P1 IMAD.U32 R161, R40, 0x10000, RZ ;  /* 0x0001000028a11824 */ /* 0x000fe200078e00ff */
[----:B------:R-:W-:Y:S01]  /*33f30*/  UMOV UR5, 0x2 ;  /* 0x0000000200057882 */ /* 0x000fe20000000000 */
[----:B------:R-:W-:Y:S02]  /*33f40*/  IMAD.MOV.U32 R9, RZ, RZ, R38 ;  /* 0x000000ffff097224 */ /* 0x000fe400078e0026 */
[----:B------:R-:W-:-:S05]  /*33f50*/  FFMA.FTZ R6, R6, R179, 1.1641532182693481445e-10 ;  /* 0x2f00000006067423 */ /* 0x000fca00000100b3 */
[----:B------:R-:W-:Y:S01]  /*33f60*/  FSETP.GTU.FTZ.AND P2, PT, R6, UR24, PT ;  /* 0x0000001806007c0b */ /* 0x000fe2000bf5c000 */
[----:B------:R-:W-:-:S04]  /*33f70*/  IMAD.U32 R6, R44, 0x10000, RZ ;  /* 0x000100002c067824 */ /* 0x000fc800078e00ff */
[----:B------:R-:W-:-:S05]  /*33f80*/  FMUL.FTZ R6, R6, UR25 ;  /* 0x0000001906067c20 */ /* 0x000fca0008410000 */
[----:B------:R-:W-:-:S05]  /*33f90*/  FSEL R6, R6, RZ, !P2 ;  /* 0x000000ff06067208 */ /* 0x000fca0005000000 */
        /* <DEDUP_REMOVED lines=15> */
.L_x_1491:
        /* <DEDUP_REMOVED lines=16> */
.L_x_1492:
        /* <DEDUP_REMOVED lines=61> */
.L_x_1490:
        /* <DEDUP_REMOVED lines=22> */
.L_x_1494:
        /* <DEDUP_REMOVED lines=16> */
.L_x_1495:
        /* <DEDUP_REMOVED lines=61> */
.L_x_1493:
[----:B------:R-:W-:Y:S01]  /*34b90*/  I2FP.F32.U32 R6, R9 ;  /* 0x0000000900067245 */ /* 0x000fe20000201000 */
[----:B------:R-:W-:Y:S01]  /*34ba0*/  UISETP.NE.AND UP0, UPT, UR4, 0x1, UPT ;  /* 0x000000010400788c */ /* 0x000fe2000bf05270 */
[----:B------:R-:W-:Y:S01]  /*34bb0*/  IMAD.MOV.U32 R9, RZ, RZ, R38 ;  /* 0x000000ffff097224 */ /* 0x000fe200078e0026 */
[----:B------:R-:W-:Y:S02]  /*34bc0*/  UMOV UR5, 0x2 ;  /* 0x0000000200057882 */ /* 0x000fe40000000000 */
[----:B------:R-:W-:-:S05]  /*34bd0*/  FFMA.FTZ R6, R6, R179, 1.1641532182693481445e-10 ;  /* 0x2f00000006067423 */ /* 0x000fca00000100b3 */
[----:B------:R-:W-:Y:S02]  /*34be0*/  FSETP.GTU.FTZ.AND P2, PT, R6, UR24, PT ;  /* 0x0000001806007c0b */ /* 0x000fe4000bf5c000 */
[----:B------:R-:W-:-:S04]  /*34bf0*/  PRMT R6, R44, 0x7632, R6 ;  /* 0x000076322c067816 */ /* 0x000fc80000000006 */
[----:B------:R-:W-:-:S05]  /*34c00*/  SHF.L.U32 R6, R6, 0x10, RZ ;  /* 0x0000001006067819 */ /* 0x000fca00000006ff */
        /* <DEDUP_REMOVED lines=19> */
.L_x_1497:
        /* <DEDUP_REMOVED lines=16> */
.L_x_1498:
        /* <DEDUP_REMOVED lines=61> */
.L_x_1496:
[----:B------:R-:W-:Y:S01]  /*35210*/  I2FP.F32.U32 R6, R9 ;  /* 0x0000000900067245 */ /* 0x000fe20000201000 */
[----:B------:R-:W-:Y:S01]  /*35220*/  UISETP.NE.AND UP0, UPT, UR5, 0x1, UPT ;  /* 0x000000010500788c */ /* 0x000fe2000bf05270 */
[C---:B------:R-:W-:Y:S01]  /*35230*/  SHF.L.U32 R162, R137.reuse, 0x10, RZ ;  /* 0x0000001089a27819 */ /* 0x040fe200000006ff */
[----:B------:R-:W-:Y:S01]  /*35240*/  IMAD.MOV.U32 R9, RZ, RZ, R38 ;  /* 0x000000ffff097224 */ /* 0x000fe200078e0026 */
[----:B------:R-:W-:Y:S01]  /*35250*/  LOP3.LUT R12, R12, 0xfffffffd, RZ, 0xc0, !PT ;  /* 0xfffffffd0c0c7812 */ /* 0x000fe200078ec0ff */
[----:B------:R-:W-:Y:S01]  /*35260*/  FFMA.FTZ R6, R6, R179, 1.1641532182693481445e-10 ;  /* 0x2f00000006067423 */ /* 0x000fe200000100b3 */
[----:B------:R-:W-:Y:S01]  /*35270*/  PRMT R137, R137, 0x7632, R137 ;  /* 0x0000763289897816 */ /* 0x000fe20000000089 */
[----:B------:R-:W-:Y:S01]  /*35280*/  FMUL.FTZ R162, R162, UR25 ;  /* 0x00000019a2a27c20 */ /* 0x000fe20008410000 */
        /* <DEDUP_REMOVED lines=15> */
.L_x_1500:
        /* <DEDUP_REMOVED lines=16> */
.L_x_1501:
        /* <DEDUP_REMOVED lines=61> */
.L_x_1499:
        /* <DEDUP_REMOVED lines=25> */
.L_x_1503:
        /* <DEDUP_REMOVED lines=16> */
.L_x_1504:
        /* <DEDUP_REMOVED lines=61> */
.L_x_1502:
[----:B------:R-:W-:Y:S01]  /*35eb0*/  I2FP.F32.U32 R7, R7 ;  /* 0x0000000700077245 */ /* 0x000fe20000201000 */
[----:B------:R-:W-:Y:S01]  /*35ec0*/  UISETP.NE.AND UP0, UPT, UR5, 0x1, UPT ;  /* 0x000000010500788c */ /* 0x000fe2000bf05270 */
[----:B------:R-:W-:Y:S01]  /*35ed0*/  IMAD.U32 R137, R137, 0x10000, RZ ;  /* 0x0001000089897824 */ /* 0x000fe200078e00ff */
[----:B------:R-:W-:Y:S01]  /*35ee0*/  LOP3.LUT R12, R12, 0xfffffffe, RZ, 0xc0, !PT ;  /* 0xfffffffe0c0c7812 */ /* 0x000fe200078ec0ff */
[----:B------:R-:W-:Y:S02]  /*35ef0*/  IMAD.MOV.U32 R10, RZ, RZ, R38 ;  /* 0x000000ffff0a7224 */ /* 0x000fe400078e0026 */
[----:B------:R-:W-:Y:S01]  /*35f00*/  FFMA.FTZ R7, R7, R179, 1.1641532182693481445e-10 ;  /* 0x2f00000007077423 */ /* 0x000fe200000100b3 */
[----:B------:R-:W-:-:S04]  /*35f10*/  UMOV UR4, 0x2 ;  /* 0x0000000200047882 */ /* 0x000fc80000000000 */
        /* <DEDUP_REMOVED lines=15> */
.L_x_1506:
        /* <DEDUP_REMOVED lines=19> */
.L_x_1507:
        /* <DEDUP_REMOVED lines=61> */
.L_x_1505:
        /* <DEDUP_REMOVED lines=27> */
.L_x_1509:
        /* <DEDUP_REMOVED lines=19> */
.L_x_1510:
        /* <DEDUP_REMOVED lines=61> */
.L_x_1508:
[----:B------:R-:W-:Y:S01]  /*36bc0*/  I2FP.F32.U32 R8, R10 ;  /* 0x0000000a00087245 */ /* 0x000fe20000201000 */
[----:B------:R-:W-:Y:S01]  /*36bd0*/  UISETP.NE.AND UP0, UPT, UR5, 0x1, UPT ;  /* 0x000000010500788c */ /* 0x000fe2000bf05270 */
[----:B------:R-:W-:Y:S01]  /*36be0*/  PRMT R9, R138, 0x7632, R9 ;  /* 0x000076328a097816 */ /* 0x000fe20000000009 */
[----:B------:R-:W-:Y:S01]  /*36bf0*/  IMAD.MOV.U32 R10, RZ, RZ, R38 ;  /* 0x000000ffff0a7224 */ /* 0x000fe200078e0026 */
[----:B------:R-:W-:Y:S01]  /*36c00*/  UMOV UR4, 0x2 ;  /* 0x0000000200047882 */ /* 0x000fe20000000000 */
[----:B------:R-:W-:-:S05]  /*36c10*/  FFMA.FTZ R8, R8, R179, 1.1641532182693481445e-10 ;  /* 0x2f00000008087423 */ /* 0x000fca00000100b3 */
[----:B------:R-:W-:Y:S02]  /*36c20*/  FSETP.GTU.FTZ.AND P2, PT, R8, UR24, PT ;  /* 0x0000001808007c0b */ /* 0x000fe4000bf5c000 */
[----:B------:R-:W-:-:S05]  /*36c30*/  SHF.L.U32 R8, R138, 0x10, RZ ;  /* 0x000000108a087819 */ /* 0x000fca00000006ff */
        /* <DEDUP_REMOVED lines=14> */
.L_x_1512:
        /* <DEDUP_REMOVED lines=19> */
.L_x_1513:
        /* <DEDUP_REMOVED lines=61> */
.L_x_1511:
        /* <DEDUP_REMOVED lines=26> */
.L_x_1515:
        /* <DEDUP_REMOVED lines=19> */
.L_x_1516:
        /* <DEDUP_REMOVED lines=61> */
.L_x_1514:
        /* <DEDUP_REMOVED lines=21> */
.L_x_1518:
        /* <DEDUP_REMOVED lines=19> */
.L_x_1519:
        /* <DEDUP_REMOVED lines=61> */
.L_x_1517:
[----:B------:R-:W-:Y:S01]  /*37f10*/  I2FP.F32.U32 R10, R10 ;  /* 0x0000000a000a7245 */ /* 0x000fe20000201000 */
[----:B------:R-:W-:Y:S01]  /*37f20*/  UISETP.NE.AND UP0, UPT, UR4, 0x1, UPT ;  /* 0x000000010400788c */ /* 0x000fe2000bf05270 */
[----:B------:R-:W-:-:S03]  /*37f30*/  UMOV UR5, 0x2 ;  /* 0x0000000200057882 */ /* 0x000fc60000000000 */
        /* <DEDUP_REMOVED lines=25> */
.L_x_1521:
        /* <DEDUP_REMOVED lines=19> */
.L_x_1522:
        /* <DEDUP_REMOVED lines=61> */
.L_x_1520:
[----:B------:R-:W-:Y:S01]  /*385d0*/  I2FP.F32.U32 R10, R10 ;  /* 0x0000000a000a7245 */ /* 0x000fe20000201000 */
[----:B------:R-:W-:Y:S01]  /*385e0*/  UISETP.NE.AND UP0, UPT, UR5, 0x1, UPT ;  /* 0x000000010500788c */ /* 0x000fe2000bf05270 */
[----:B------:R-:W-:Y:S01]  /*385f0*/  PRMT R168, R139, 0x7632, R168 ;  /* 0x000076328ba87816 */ /* 0x000fe200000000a8 */
[----:B------:R-:W-:Y:S02]  /*38600*/  UMOV UR4, 0x2 ;  /* 0x0000000200047882 */ /* 0x000fe40000000000 */
[----:B------:R-:W-:-:S05]  /*38610*/  FFMA.FTZ R10, R10, R179, 1.1641532182693481445e-10 ;  /* 0x2f0000000a0a7423 */ /* 0x000fca00000100b3 */
[----:B------:R-:W-:Y:S02]  /*38620*/  FSETP.GTU.FTZ.AND P4, PT, R10, UR24, PT ;  /* 0x000000180a007c0b */ /* 0x000fe4000bf9c000 */
[----:B------:R-:W-:Y:S01]  /*38630*/  SHF.L.U32 R10, R139, 0x10, RZ ;  /* 0x000000108b0a7819 */ /* 0x000fe200000006ff */
[----:B------:R-:W-:-:S04]  /*38640*/  IMAD.MOV.U32 R139, RZ, RZ, R38 ;  /* 0x000000ffff8b7224 */ /* 0x000fc800078e0026 */
        /* <DEDUP_REMOVED lines=14> */
.L_x_1524:
        /* <DEDUP_REMOVED lines=19> */
.L_x_1525:
        /* <DEDUP_REMOVED lines=61> */
.L_x_1523:
        /* <DEDUP_REMOVED lines=26> */
.L_x_1527:
        /* <DEDUP_REMOVED lines=19> */
.L_x_1528:
        /* <DEDUP_REMOVED lines=61> */
.L_x_1526:
        /* <DEDUP_REMOVED lines=21> */
.L_x_1530:
        /* <DEDUP_REMOVED lines=19> */
.L_x_1531:
        /* <DEDUP_REMOVED lines=61> */
.L_x_1529:
[----:B------:R-:W-:Y:S02]  /*39920*/  I2FP.F32.U32 R172, R175 ;  /* 0x000000af00ac7245 */ /* 0x000fe40000201000 */
[----:B------:R-:W-:Y:S02]  /*39930*/  PRMT R137, R11, 0x5410, R137 ;  /* 0x000054100b897816 */ /* 0x000fe40000000089 */
[----:B------:R-:W-:Y:S01]  /*39940*/  PRMT R138, R138, 0x5410, R170 ;  /* 0x000054108a8a7816 */ /* 0x000fe200000000aa */
[----:B------:R-:W-:Y:S01]  /*39950*/  FFMA.FTZ R172, R172, R179, 1.1641532182693481445e-10 ;  /* 0x2f000000acac7423 */ /* 0x000fe200000100b3 */
[----:B------:R-:W-:-:S04]  /*39960*/  PRMT R136, R136, 0x5410, R169 ;  /* 0x0000541088887816 */ /* 0x000fc800000000a9 */
[----:B------:R-:W-:Y:S02]  /*39970*/  FSETP.GTU.FTZ.AND P6, PT, R172, UR24, PT ;  /* 0x00000018ac007c0b */ /* 0x000fe4000bfdc000 */
[----:B------:R-:W-:Y:S02]  /*39980*/  PRMT R172, R47, 0x7632, R172 ;  /* 0x000076322fac7816 */ /* 0x000fe400000000ac */
[----:B------:R-:W-:Y:S02]  /*39990*/  SEL R173, RZ, 0x1, P6 ;  /* 0x00000001ffad7807 */ /* 0x000fe40003000000 */
[----:B------:R-:W-:Y:S02]  /*399a0*/  SHF.L.U32 R172, R172, 0x10, RZ ;  /* 0x00000010acac7819 */ /* 0x000fe400000006ff */
        /* <DEDUP_REMOVED lines=11> */
.L_x_1483:
        /* <DEDUP_REMOVED lines=16> */
.L_x_1534:
        /* <DEDUP_REMOVED lines=16> */
.L_x_1535:
        /* <DEDUP_REMOVED lines=61> */
.L_x_1533:
[----:B------:R-:W-:Y:S01]  /*3a030*/  I2FP.F32.U32 R161, R162 ;  /* 0x000000a200a17245 */ /* 0x000fe20000201000 */
[----:B------:R-:W-:Y:S01]  /*3a040*/  UISETP.NE.AND UP0, UPT, UR5, 0x1, UPT ;  /* 0x000000010500788c */ /* 0x000fe2000bf05270 */
[----:B-----5:R-:W-:Y:S01]  /*3a050*/  @P1 SHF.L.U32 R162, R40, 0x10, RZ ;  /* 0x0000001028a21819 */ /* 0x020fe200000006ff */
[----:B------:R-:W-:Y:S01]  /*3a060*/  IMAD.MOV.U32 R165, RZ, RZ, R38 ;  /* 0x000000ffffa57224 */ /* 0x000fe200078e0026 */
[----:B------:R-:W-:Y:S01]  /*3a070*/  LOP3.LUT R12, R12, 0xfffffff7, RZ, 0xc0, !PT ;  /* 0xfffffff70c0c7812 */ /* 0x000fe200078ec0ff */
[----:B------:R-:W-:Y:S01]  /*3a080*/  FFMA.FTZ R161, R161, R179, 1.1641532182693481445e-10 ;  /* 0x2f000000a1a17423 */ /* 0x000fe200000100b3 */
[----:B------:R-:W-:-:S04]  /*3a090*/  UMOV UR4, 0x2 ;  /* 0x0000000200047882 */ /* 0x000fc80000000000 */
[----:B------:R-:W-:Y:S01]  /*3a0a0*/  FSETP.GTU.FTZ.AND P2, PT, R161, UR24, PT ;  /* 0x00000018a1007c0b */ /* 0x000fe2000bf5c000 */
[C---:B------:R-:W-:Y:S01]  /*3a0b0*/  IMAD.U32 R161, R136.reuse, 0x10000, RZ ;  /* 0x0001000088a17824 */ /* 0x040fe200078e00ff */
[----:B------:R-:W-:-:S03]  /*3a0c0*/  PRMT R136, R136, 0x7632, R136 ;  /* 0x0000763288887816 */ /* 0x000fc60000000088 */
[----:B------:R-:W-:-:S05]  /*3a0d0*/  FMUL.FTZ R161, R161, UR25 ;  /* 0x00000019a1a17c20 */ /* 0x000fca0008410000 */
        /* <DEDUP_REMOVED lines=15> */
.L_x_1537:
        /* <DEDUP_REMOVED lines=16> */
.L_x_1538:
        /* <DEDUP_REMOVED lines=61> */
.L_x_1536:
[----:B------:R-:W-:Y:S01]  /*3a6a0*/  I2FP.F32.U32 R162, R165 ;  /* 0x000000a500a27245 */ /* 0x000fe20000201000 */
[----:B------:R-:W-:Y:S01]  /*3a6b0*/  IMAD.U32 R136, R136, 0x10000, RZ ;  /* 0x0001000088887824 */ /* 0x000fe200078e00ff */
[----:B------:R-:W-:Y:S01]  /*3a6c0*/  UISETP.NE.AND UP0, UPT, UR4, 0x1, UPT ;  /* 0x000000010400788c */ /* 0x000fe2000bf05270 */
[----:B------:R-:W-:Y:S01]  /*3a6d0*/  LOP3.LUT R12, R12, 0xfffffffb, RZ, 0xc0, !PT ;  /* 0xfffffffb0c0c7812 */ /* 0x000fe200078ec0ff */
[----:B------:R-:W-:Y:S01]  /*3a6e0*/  UMOV UR5, 0x2 ;  /* 0x0000000200057882 */ /* 0x000fe20000000000 */
[----:B------:R-:W-:Y:S01]  /*3a6f0*/  FFMA.FTZ R162, R162, R179, 1.1641532182693481445e-10 ;  /* 0x2f000000a2a27423 */ /* 0x000fe200000100b3 */
[----:B------:R-:W-:Y:S01]  /*3a700*/  FMUL.FTZ R163, R136, UR25 ;  /* 0x0000001988a37c20 */ /* 0x000fe20008410000 */
[----:B------:R-:W-:-:S03]  /*3a710*/  @P1 PRMT R136, R40, 0x7632, R136 ;  /* 0x0000763228881816 */ /* 0x000fc60000000088 */
[----:B------:R-:W-:Y:S02]  /*3a720*/  FSETP.GTU.FTZ.AND P2, PT, R162, UR24, PT ;  /* 0x00000018a2007c0b */ /* 0x000fe4000bf5c000 */
[----:B------:R-:W-:Y:S01]  /*3a730*/  @P1 IMAD.U32 R136, R136, 0x10000, RZ ;  /* 0x0001000088881824 */ /* 0x000fe200078e00ff */
[----:B------:R-:W-:Y:S02]  /*3a740*/  MOV R162, R38 ;  /* 0x0000002600a27202 */ /* 0x000fe40000000f00 */
        /* <DEDUP_REMOVED lines=15> */
.L_x_1540:
        /* <DEDUP_REMOVED lines=16> */
.L_x_1541:
        /* <DEDUP_REMOVED lines=61> */
.L_x_1539:
[----:B------:R-:W-:Y:S01]  /*3ad10*/  I2FP.F32.U32 R162, R162 ;  /* 0x000000a200a27245 */ /* 0x000fe20000201000 */
[----:B------:R-:W-:Y:S01]  /*3ad20*/  UISETP.NE.AND UP0, UPT, UR5, 0x1, UPT ;  /* 0x000000010500788c */ /* 0x000fe2000bf05270 */
[----:B------:R-:W-:Y:S01]  /*3ad30*/  @P1 IMAD.U32 R164, R41, 0x10000, RZ ;  /* 0x0001000029a41824 */ /* 0x000fe200078e00ff */
[----:B------:R-:W-:Y:S01]  /*3ad40*/  LOP3.LUT R12, R12, 0xfffffffd, RZ, 0xc0, !PT ;  /* 0xfffffffd0c0c7812 */ /* 0x000fe200078ec0ff */
[----:B------:R-:W-:Y:S02]  /*3ad50*/  IMAD.MOV.U32 R167, RZ, RZ, R38 ;  /* 0x000000ffffa77224 */ /* 0x000fe400078e0026 */
        /* <DEDUP_REMOVED lines=21> */
.L_x_1543:
        /* <DEDUP_REMOVED lines=16> */
.L_x_1544:
        /* <DEDUP_REMOVED lines=61> */
.L_x_1542:
[----:B------:R-:W-:Y:S01]  /*3b380*/  I2FP.F32.U32 R164, R167 ;  /* 0x000000a700a47245 */ /* 0x000fe20000201000 */
[----:B------:R-:W-:Y:S01]  /*3b390*/  UISETP.NE.AND UP0, UPT, UR4, 0x1, UPT ;  /* 0x000000010400788c */ /* 0x000fe2000bf05270 */
[----:B------:R-:W-:Y:S01]  /*3b3a0*/  SHF.L.U32 R137, R137, 0x10, RZ ;  /* 0x0000001089897819 */ /* 0x000fe200000006ff */
[----:B------:R-:W-:Y:S01]  /*3b3b0*/  UMOV UR5, 0x2 ;  /* 0x0000000200057882 */ /* 0x000fe20000000000 */
[----:B------:R-:W-:Y:S01]  /*3b3c0*/  LOP3.LUT R12, R12, 0xfffffffe, RZ, 0xc0, !PT ;  /* 0xfffffffe0c0c7812 */ /* 0x000fe200078ec0ff */
[----:B------:R-:W-:Y:S02]  /*3b3d0*/  FFMA.FTZ R164, R164, R179, 1.1641532182693481445e-10 ;  /* 0x2f000000a4a47423 */ /* 0x000fe400000100b3 */
[----:B------:R-:W-:Y:S01]  /*3b3e0*/  FMUL.FTZ R165, R137, UR25 ;  /* 0x0000001989a57c20 */ /* 0x000fe20008410000 */
[----:B------:R-:W-:Y:S02]  /*3b3f0*/  @P1 PRMT R137, R41, 0x7632, R137 ;  /* 0x0000763229891816 */ /* 0x000fe40000000089 */
[----:B------:R-:W-:Y:S01]  /*3b400*/  FSETP.GTU.FTZ.AND P2, PT, R164, UR24, PT ;  /* 0x00000018a4007c0b */ /* 0x000fe2000bf5c000 */
[----:B------:R-:W-:-:S02]  /*3b410*/  IMAD.MOV.U32 R164, RZ, RZ, R38 ;  /* 0x000000ffffa47224 */ /* 0x000fc400078e0026 */
[----:B------:R-:W-:Y:S01]  /*3b420*/  @P1 IMAD.U32 R137, R137, 0x10000, RZ ;  /* 0x0001000089891824 */ /* 0x000fe200078e00ff */
        /* <DEDUP_REMOVED lines=15> */
.L_x_1546:
        /* <DEDUP_REMOVED lines=19> */
.L_x_1547:
        /* <DEDUP_REMOVED lines=61> */
.L_x_1545:
[----:B------:R-:W-:Y:S01]  /*3ba20*/  I2FP.F32.U32 R164, R164 ;  /* 0x000000a400a47245 */ /* 0x000fe20000201000 */
[----:B------:R-:W-:Y:S01]  /*3ba30*/  UISETP.NE.AND UP0, UPT, UR5, 0x1, UPT ;  /* 0x000000010500788c */ /* 0x000fe2000bf05270 */
[----:B------:R-:W-:Y:S01]  /*3ba40*/  @P1 SHF.L.U32 R166, R42, 0x10, RZ ;  /* 0x000000102aa61819 */ /* 0x000fe200000006ff */
[----:B------:R-:W-:Y:S01]  /*3ba50*/  IMAD.MOV.U32 R168, RZ, RZ, R38 ;  /* 0x000000ffffa87224 */ /* 0x000fe200078e0026 */
        /* <DEDUP_REMOVED lines=21> */
.L_x_1549:
        /* <DEDUP_REMOVED lines=19> */
.L_x_1550:
        /* <DEDUP_REMOVED lines=61> */
.L_x_1548:
[----:B------:R-:W-:Y:S01]  /*3c0b0*/  I2FP.F32.U32 R166, R168 ;  /* 0x000000a800a67245 */ /* 0x000fe20000201000 */
[----:B------:R-:W-:Y:S01]  /*3c0c0*/  IMAD.U32 R138, R138, 0x10000, RZ ;  /* 0x000100008a8a7824 */ /* 0x000fe200078e00ff */
[----:B------:R-:W-:Y:S01]  /*3c0d0*/  UISETP.NE.AND UP0, UPT, UR4, 0x1, UPT ;  /* 0x000000010400788c */ /* 0x000fe2000bf05270 */
[----:B------:R-:W-:Y:S01]  /*3c0e0*/  MOV R167, R38 ;  /* 0x0000002600a77202 */ /* 0x000fe20000000f00 */
        /* <DEDUP_REMOVED lines=21> */
.L_x_1552:
        /* <DEDUP_REMOVED lines=19> */
.L_x_1553:
        /* <DEDUP_REMOVED lines=61> */
.L_x_1551:
        /* <DEDUP_REMOVED lines=25> */
.L_x_1555:
        /* <DEDUP_REMOVED lines=19> */
.L_x_1556:
        /* <DEDUP_REMOVED lines=61> */
.L_x_1554:
[----:B------:R-:W-:Y:S02]  /*3cdd0*/  I2FP.F32.U32 R173, R173 ;  /* 0x000000ad00ad7245 */ /* 0x000fe40000201000 */
[----:B------:R-:W-:Y:S02]  /*3cde0*/  SHF.L.U32 R168, R168, 0x10, RZ ;  /* 0x00000010a8a87819 */ /* 0x000fe400000006ff */
[----:B------:R-:W-:Y:S01]  /*3cdf0*/  PRMT R138, R172, 0x5410, R138 ;  /* 0x00005410ac8a7816 */ /* 0x000fe2000000008a */
[----:B------:R-:W-:Y:S01]  /*3ce00*/  FFMA.FTZ R173, R173, R179, 1.1641532182693481445e-10 ;  /* 0x2f000000adad7423 */ /* 0x000fe200000100b3 */
[----:B------:R-:W-:Y:S01]  /*3ce10*/  PRMT R137, R170, 0x5410, R137 ;  /* 0x00005410aa897816 */ /* 0x000fe20000000089 */
[----:B------:R-:W-:Y:S01]  /*3ce20*/  FMUL.FTZ R168, R168, UR25 ;  /* 0x00000019a8a87c20 */ /* 0x000fe20008410000 */
[----:B------:R-:W-:Y:S02]  /*3ce30*/  PRMT R136, R169, 0x5410, R136 ;  /* 0x00005410a9887816 */ /* 0x000fe40000000088 */
[----:B------:R-:W-:-:S02]  /*3ce40*/  FSETP.GTU.FTZ.AND P5, PT, R173, UR24, PT ;  /* 0x00000018ad007c0b */ /* 0x000fc4000bfbc000 */
[----:B------:R-:W-:Y:S02]  /*3ce50*/  @P1 PRMT R173, R43, 0x7632, R173 ;  /* 0x000076322bad1816 */ /* 0x000fe400000000ad */
[----:B------:R-:W-:Y:S02]  /*3ce60*/  FSEL R168, R168, RZ, !P5 ;  /* 0x000000ffa8a87208 */ /* 0x000fe40006800000 */
[----:B------:R-:W-:Y:S01]  /*3ce70*/  PLOP3.LUT P5, PT, P5, PT, PT, 0x8, 0x80 ;  /* 0x000000000080781c */ /* 0x000fe20002fae170 */
[----:B------:R-:W-:-:S04]  /*3ce80*/  @P1 IMAD.U32 R173, R173, 0x10000, RZ ;  /* 0x00010000adad1824 */ /* 0x000fc800078e00ff */
[----:B------:R-:W-:-:S05]  /*3ce90*/  @P1 FADD.FTZ R168, R168, R173 ;  /* 0x000000ada8a81221 */ /* 0x000fca0000010000 */
[----:B------:R-:W-:-:S04]  /*3cea0*/  F2FP.BF16.F32.PACK_AB R173, RZ, R168 ;  /* 0x000000a8ffad723e */ /* 0x000fc800000010ff */
[----:B------:R-:W-:-:S07]  /*3ceb0*/  PRMT R139, R139, 0x5410, R173 ;  /* 0x000054108b8b7816 */ /* 0x000fce00000000ad */
.L_x_1532:
        /* <DEDUP_REMOVED lines=43> */
.L_x_1557:
        /* <DEDUP_REMOVED lines=27> */
.L_x_1560:
        /* <DEDUP_REMOVED lines=16> */
.L_x_1561:
        /* <DEDUP_REMOVED lines=61> */
.L_x_1559:
[----:B------:R-:W-:Y:S01]  /*3d7f0*/  I2FP.F32.U32 R4, R4 ;  /* 0x0000000400047245 */ /* 0x000fe20000201000 */
[----:B------:R-:W-:Y:S01]  /*3d800*/  UISETP.NE.AND UP0, UPT, UR5, 0x1, UPT ;  /* 0x000000010500788c */ /* 0x000fe2000bf05270 */
[----:B------:R-:W-:Y:S01]  /*3d810*/  LOP3.LUT R12, R12, 0xfffffff7, RZ, 0xc0, !PT ;  /* 0xfffffff70c0c7812 */ /* 0x000fe200078ec0ff */
[----:B------:R-:W-:Y:S01]  /*3d820*/  UMOV UR4, 0x2 ;  /* 0x0000000200047882 */ /* 0x000fe20000000000 */
[----:B-----5:R-:W-:Y:S01]  /*3d830*/  PRMT R5, R136, 0x7632, R5 ;  /* 0x0000763288057816 */ /* 0x020fe20000000005 */
        /* <DEDUP_REMOVED lines=18> */
.L_x_1563:
        /* <DEDUP_REMOVED lines=16> */
.L_x_1564:
        /* <DEDUP_REMOVED lines=61> */
.L_x_1562:
        /* <DEDUP_REMOVED lines=25> */
.L_x_1566:
        /* <DEDUP_REMOVED lines=16> */
.L_x_1567:
        /* <DEDUP_REMOVED lines=61> */
.L_x_1565:
        /* <DEDUP_REMOVED lines=22> */
.L_x_1569:
        /* <DEDUP_REMOVED lines=16> */
.L_x_1570:
        /* <DEDUP_REMOVED lines=61> */
.L_x_1568:
[----:B------:R-:W-:Y:S01]  /*3eac0*/  I2FP.F32.U32 R6, R9 ;  /* 0x0000000900067245 */ /* 0x000fe20000201000 */
[----:B------:R-:W-:Y:S01]  /*3ead0*/  UISETP.NE.AND UP0, UPT, UR4, 0x1, UPT ;  /* 0x000000010400788c */ /* 0x000fe2000bf05270 */
[----:B------:R-:W-:Y:S01]  /*3eae0*/  IMAD.MOV.U32 R9, RZ, RZ, R38 ;  /* 0x000000ffff097224 */ /* 0x000fe200078e0026 */
        /* <DEDUP_REMOVED lines=24> */
.L_x_1572:
        /* <DEDUP_REMOVED lines=16> */
.L_x_1573:
        /* <DEDUP_REMOVED lines=61> */
.L_x_1571:
        /* <DEDUP_REMOVED lines=23> */
.L_x_1575:
        /* <DEDUP_REMOVED lines=16> */
.L_x_1576:
        /* <DEDUP_REMOVED lines=61> */
.L_x_1574:
        /* <DEDUP_REMOVED lines=25> */
.L_x_1578:
        /* <DEDUP_REMOVED lines=16> */
.L_x_1579:
        /* <DEDUP_REMOVED lines=61> */
.L_x_1577:
        /* <DEDUP_REMOVED lines=22> */
.L_x_1581:
        /* <DEDUP_REMOVED lines=19> */
.L_x_1582:
        /* <DEDUP_REMOVED lines=61> */
.L_x_1580:
        /* <DEDUP_REMOVED lines=27> */
.L_x_1584:
        /* <DEDUP_REMOVED lines=19> */
.L_x_1585:
        /* <DEDUP_REMOVED lines=61> */
.L_x_1583:
        /* <DEDUP_REMOVED lines=22> */
.L_x_1587:
        /* <DEDUP_REMOVED lines=19> */
.L_x_1588:
        /* <DEDUP_REMOVED lines=61> */
.L_x_1586:
        /* <DEDUP_REMOVED lines=26> */
.L_x_1590:
        /* <DEDUP_REMOVED lines=19> */
.L_x_1591:
        /* <DEDUP_REMOVED lines=61> */
.L_x_1589:
        /* <DEDUP_REMOVED lines=21> */
.L_x_1593:
        /* <DEDUP_REMOVED lines=19> */
.L_x_1594:
        /* <DEDUP_REMOVED lines=61> */
.L_x_1592:
        /* <DEDUP_REMOVED lines=28> */
.L_x_1596:
        /* <DEDUP_REMOVED lines=19> */
.L_x_1597:
        /* <DEDUP_REMOVED lines=16> */
[----:B------:R-:W-:Y:S01]  /*42230*/  UIADD3 UR4, UPT, UPT, UR19, 0x32370b8f, URZ ;  /* 0x32370b8f13047890 */ /* 0x000fe2000fffe0ff */
[----:B------:R-:W-:-:S04]  /*42240*/  IMAD.WIDE.U32 R176, R177, -0x326172a9, RZ ;  /* 0xcd9e8d57b1b07825 */ /* 0x000fc800078e00ff */
[----:B------:R-:W-:-:S05]  /*42250*/  IMAD.WIDE.U32 R10, R10, -0x2daee0ad, RZ ;  /* 0xd2511f530a0a7825 */ /* 0x000fca00078e00ff */
[----:B------:R-:W-:Y:S01]  /*42260*/  LOP3.LUT R11, R136, UR4, R11, 0x96, !PT ;  /* 0x00000004880b7c12 */ /* 0x000fe2000f8e960b */
[----:B------:R-:W-:-:S06]  /*42270*/  UIADD3 UR4, UPT, UPT, UR18, -0x255992d5, URZ ;  /* 0xdaa66d2b12047890 */ /* 0x000fcc000fffe0ff */
        /* <DEDUP_REMOVED lines=40> */
.L_x_1595:
        /* <DEDUP_REMOVED lines=22> */
.L_x_1599:
        /* <DEDUP_REMOVED lines=19> */
.L_x_1600:
        /* <DEDUP_REMOVED lines=61> */
.L_x_1598:
        /* <DEDUP_REMOVED lines=10> */
[----:B------:R-:W-:Y:S01]  /*42c00*/  FADD.FTZ R176, R176, R10 ;  /* 0x0000000ab0b07221 */ /* 0x000fe20000010000 */
[----:B------:R-:W-:-:S03]  /*42c10*/  SEL R10, RZ, 0x1, P5 ;  /* 0x00000001ff0a7807 */ /* 0x000fc60002800000 */
        /* <DEDUP_REMOVED lines=14> */
.L_x_1602:
        /* <DEDUP_REMOVED lines=19> */
.L_x_1603:
        /* <DEDUP_REMOVED lines=61> */
.L_x_1601:
[----:B------:R-:W-:Y:S01]  /*43200*/  I2FP.F32.U32 R11, R11 ;  /* 0x0000000b000b7245 */ /* 0x000fe20000201000 */
[----:B------:R-:W-:Y:S01]  /*43210*/  UISETP.NE.AND UP0, UPT, UR5, 0x1, UPT ;  /* 0x000000010500788c */ /* 0x000fe2000bf05270 */
[----:B------:R-:W-:Y:S01]  /*43220*/  IMAD.U32 R188, R188, 0x10000, RZ ;  /* 0x00010000bcbc7824 */ /* 0x000fe200078e00ff */
[----:B------:R-:W-:Y:S01]  /*43230*/  UMOV UR4, 0x2 ;  /* 0x0000000200047882 */ /* 0x000fe20000000000 */
[----:B------:R-:W-:Y:S02]  /*43240*/  IMAD.MOV.U32 R139, RZ, RZ, R38 ;  /* 0x000000ffff8b7224 */ /* 0x000fe400078e0026 */
[----:B------:R-:W-:-:S05]  /*43250*/  FFMA.FTZ R11, R11, R179, 1.1641532182693481445e-10 ;  /* 0x2f0000000b0b7423 */ /* 0x000fca00000100b3 */
[----:B------:R-:W-:Y:S01]  /*43260*/  FSETP.GTU.FTZ.AND P5, PT, R11, UR24, PT ;  /* 0x000000180b007c0b */ /* 0x000fe2000bfbc000 */
        /* <DEDUP_REMOVED lines=14> */
.L_x_1605:
        /* <DEDUP_REMOVED lines=19> */
.L_x_1606:
        /* <DEDUP_REMOVED lines=61> */
.L_x_1604:
[----:B------:R-:W-:Y:S02]  /*43850*/  I2FP.F32.U32 R136, R139 ;  /* 0x0000008b00887245 */ /* 0x000fe40000201000 */
[----:B------:R-:W-:Y:S02]  /*43860*/  PRMT R138, R190, 0x5410, R189 ;  /* 0x00005410be8a7816 */ /* 0x000fe400000000bd */
[----:B------:R-:W-:Y:S01]  /*43870*/  PRMT R137, R196, 0x5410, R191 ;  /* 0x00005410c4897816 */ /* 0x000fe200000000bf */
        /* <DEDUP_REMOVED lines=11> */
[----:B------:R-:W-:Y:S02]  /*43930*/  SEL R11, RZ, 0x1, P6 ;  /* 0x00000001ff0b7807 */ /* 0x000fe40003000000 */
[----:B------:R-:W-:Y:S02]  /*43940*/  PRMT R136, R198, 0x5410, R197 ;  /* 0x00005410c6887816 */ /* 0x000fe400000000c5 */
[----:B------:R-:W-:-:S04]  /*43950*/  F2FP.BF16.F32.PACK_AB R139, RZ, R179 ;  /* 0x000000b3ff8b723e */ /* 0x000fc800000010ff */
[----:B------:R-:W-:Y:S01]  /*43960*/  PRMT R139, R181, 0x5410, R139 ;  /* 0x00005410b58b7816 */ /* 0x000fe2000000008b */
[----:B------:R-:W-:Y:S06]  /*43970*/  BRA `(.L_x_1607) ;  /* 0x0000003400187947 */ /* 0x000fec0003800000 */
.L_x_1558:
        /* <DEDUP_REMOVED lines=16> */
.L_x_1609:
        /* <DEDUP_REMOVED lines=16> */
.L_x_1610:
        /* <DEDUP_REMOVED lines=59> */
[----:B------:R-:W-:Y:S01]  /*43f30*/  IMAD.MOV.U32 R172, RZ, RZ, R171 ;  /* 0x000000ffffac7224 */ /* 0x000fe200078e00ab */
[----:B------:R-:W-:-:S07]  /*43f40*/  LOP3.LUT R28, R174, UR4, R173, 0x96, !PT ;  /* 0x00000004ae1c7c12 */ /* 0x000fce000f8e96ad */
.L_x_1608:
[----:B------:R-:W-:Y:S01]  /*43f50*/  I2FP.F32.U32 R171, R172 ;  /* 0x000000ac00ab7245 */ /* 0x000fe20000201000 */
[----:B------:R-:W-:Y:S01]  /*43f60*/  UISETP.NE.AND UP0, UPT, UR5, 0x1, UPT ;  /* 0x000000010500788c */ /* 0x000fe2000bf05270 */
[----:B-----5:R-:W-:Y:S01]  /*43f70*/  @P1 IMAD.U32 R172, R40, 0x10000, RZ ;  /* 0x0001000028ac1824 */ /* 0x020fe200078e00ff */
[----:B------:R-:W-:Y:S01]  /*43f80*/  LOP3.LUT R12, R12, 0xfffffff7, RZ, 0xc0, !PT ;  /* 0xfffffff70c0c7812 */ /* 0x000fe200078ec0ff */
[----:B------:R-:W-:Y:S01]  /*43f90*/  UMOV UR4, 0x2 ;  /* 0x0000000200047882 */ /* 0x000fe20000000000 */
[----:B------:R-:W-:Y:S01]  /*43fa0*/  FFMA.FTZ R171, R171, R179, 1.1641532182693481445e-10 ;  /* 0x2f000000abab7423 */ /* 0x000fe200000100b3 */
[----:B------:R-:W-:-:S04]  /*43fb0*/  MOV R175, R38 ;  /* 0x0000002600af7202 */ /* 0x000fc80000000f00 */
        /* <DEDUP_REMOVED lines=19> */
.L_x_1612:
        /* <DEDUP_REMOVED lines=16> */
.L_x_1613:
        /* <DEDUP_REMOVED lines=61> */
.L_x_1611:
[----:B------:R-:W-:Y:S01]  /*445c0*/  I2FP.F32.U32 R172, R175 ;  /* 0x000000af00ac7245 */ /* 0x000fe20000201000 */
[----:B------:R-:W-:Y:S01]  /*445d0*/  IMAD.U32 R136, R136, 0x10000, RZ ;  /* 0x0001000088887824 */ /* 0x000fe200078e00ff */
[----:B------:R-:W-:Y:S01]  /*445e0*/  UISETP.NE.AND UP0, UPT, UR4, 0x1, UPT ;  /* 0x000000010400788c */ /* 0x000fe2000bf05270 */
[----:B------:R-:W-:Y:S01]  /*445f0*/  LOP3.LUT R12, R12, 0xfffffffb, RZ, 0xc0, !PT ;  /* 0xfffffffb0c0c7812 */ /* 0x000fe200078ec0ff */
        /* <DEDUP_REMOVED lines=22> */
.L_x_1615:
        /* <DEDUP_REMOVED lines=16> */
.L_x_1616:
        /* <DEDUP_REMOVED lines=61> */
.L_x_1614:
        /* <DEDUP_REMOVED lines=8> */
[----:B------:R-:W-:-:S05]  /*44cb0*/  SHF.L.U32 R136, R137, 0x10, RZ ;  /* 0x0000001089887819 */ /* 0x000fca00000006ff */
[----:B------:R-:W-:-:S05]  /*44cc0*/  FMUL.FTZ R136, R136, UR25 ;  /* 0x0000001988887c20 */ /* 0x000fca0008410000 */
        /* <DEDUP_REMOVED lines=16> */
.L_x_1618:
        /* <DEDUP_REMOVED lines=16> */
.L_x_1619:
        /* <DEDUP_REMOVED lines=61> */
.L_x_1617:
[----:B------:R-:W-:Y:S01]  /*452a0*/  I2FP.F32.U32 R136, R175 ;  /* 0x000000af00887245 */ /* 0x000fe20000201000 */
[----:B------:R-:W-:Y:S01]  /*452b0*/  IMAD.U32 R174, R178, 0x10000, RZ ;  /* 0x00010000b2ae7824 */ /* 0x000fe200078e00ff */
[----:B------:R-:W-:Y:S01]  /*452c0*/  UISETP.NE.AND UP0, UPT, UR4, 0x1, UPT ;  /* 0x000000010400788c */ /* 0x000fe2000bf05270 */
[----:B------:R-:W-:Y:S01]  /*452d0*/  LOP3.LUT R12, R12, 0xfffffffe, RZ, 0xc0, !PT ;  /* 0xfffffffe0c0c7812 */ /* 0x000fe200078ec0ff */
[----:B------:R-:W-:Y:S02]  /*452e0*/  IMAD.MOV.U32 R175, RZ, RZ, R38 ;  /* 0x000000ffffaf7224 */ /* 0x000fe400078e0026 */
[----:B------:R-:W-:Y:S01]  /*452f0*/  FFMA.FTZ R136, R136, R179, 1.1641532182693481445e-10 ;  /* 0x2f00000088887423 */ /* 0x000fe200000100b3 */
[----:B------:R-:W-:Y:S01]  /*45300*/  FMUL.FTZ R174, R174, UR25 ;  /* 0x00000019aeae7c20 */ /* 0x000fe20008410000 */
[----:B------:R-:W-:-:S03]  /*45310*/  UMOV UR5, 0x2 ;  /* 0x0000000200057882 */ /* 0x000fc60000000000 */
[----:B------:R-:W-:Y:S02]  /*45320*/  FSETP.GTU.FTZ.AND P2, PT, R136, UR24, PT ;  /* 0x0000001888007c0b */ /* 0x000fe4000bf5c000 */
[----:B------:R-:W-:Y:S02]  /*45330*/  @P1 PRMT R136, R41, 0x7632, R136 ;  /* 0x0000763229881816 */ /* 0x000fe40000000088 */
        /* <DEDUP_REMOVED lines=16> */
.L_x_1621:
        /* <DEDUP_REMOVED lines=19> */
.L_x_1622:
        /* <DEDUP_REMOVED lines=61> */
.L_x_1620:
[----:B------:R-:W-:Y:S01]  /*45940*/  I2FP.F32.U32 R136, R175 ;  /* 0x000000af00887245 */ /* 0x000fe20000201000 */
[----:B------:R-:W-:Y:S01]  /*45950*/  UISETP.NE.AND UP0, UPT, UR5, 0x1, UPT ;  /* 0x000000010500788c */ /* 0x000fe2000bf05270 */
[----:B------:R-:W-:Y:S01]  /*45960*/  MOV R177, R38 ;  /* 0x0000002600b17202 */ /* 0x000fe20000000f00 */
[----:B------:R-:W-:Y:S02]  /*45970*/  UMOV UR4, 0x2 ;  /* 0x0000000200047882 */ /* 0x000fe40000000000 */
[----:B------:R-:W-:-:S05]  /*45980*/  FFMA.FTZ R136, R136, R179, 1.1641532182693481445e-10 ;  /* 0x2f00000088887423 */ /* 0x000fca00000100b3 */
[----:B------:R-:W-:Y:S01]  /*45990*/  FSETP.GTU.FTZ.AND P2, PT, R136, UR24, PT ;  /* 0x0000001888007c0b */ /* 0x000fe2000bf5c000 */
[C---:B------:R-:W-:Y:S01]  /*459a0*/  IMAD.U32 R136, R138.reuse, 0x10000, RZ ;  /* 0x000100008a887824 */ /* 0x040fe200078e00ff */
[----:B------:R-:W-:-:S03]  /*459b0*/  PRMT R138, R138, 0x7632, R138 ;  /* 0x000076328a8a7816 */ /* 0x000fc6000000008a */
[----:B------:R-:W-:-:S05]  /*459c0*/  FMUL.FTZ R136, R136, UR25 ;  /* 0x0000001988887c20 */ /* 0x000fca0008410000 */
        /* <DEDUP_REMOVED lines=16> */
.L_x_1624:
        /* <DEDUP_REMOVED lines=19> */
.L_x_1625:
        /* <DEDUP_REMOVED lines=61> */
.L_x_1623:
[----:B------:R-:W-:Y:S01]  /*45fd0*/  I2FP.F32.U32 R136, R177 ;  /* 0x000000b100887245 */ /* 0x000fe20000201000 */
[----:B------:R-:W-:Y:S01]  /*45fe0*/  IMAD.U32 R138, R138, 0x10000, RZ ;  /* 0x000100008a8a7824 */ /* 0x000fe200078e00ff */
[----:B------:R-:W-:Y:S01]  /*45ff0*/  UISETP.NE.AND UP0, UPT, UR4, 0x1, UPT ;  /* 0x000000010400788c */ /* 0x000fe2000bf05270 */
[----:B------:R-:W-:Y:S02]  /*46000*/  UMOV UR5, 0x2 ;  /* 0x0000000200057882 */ /* 0x000fe40000000000 */
[----:B------:R-:W-:Y:S01]  /*46010*/  FFMA.FTZ R136, R136, R179, 1.1641532182693481445e-10 ;  /* 0x2f00000088887423 */ /* 0x000fe200000100b3 */
[----:B------:R-:W-:Y:S01]  /*46020*/  FMUL.FTZ R178, R138, UR25 ;  /* 0x000000198ab27c20 */ /* 0x000fe20008410000 */
[----:B------:R-:W-:-:S03]  /*46030*/  IMAD.MOV.U32 R138, RZ, RZ, R38 ;  /* 0x000000ffff8a7224 */ /* 0x000fc600078e0026 */
[----:B------:R-:W-:Y:S02]  /*46040*/  FSETP.GTU.FTZ.AND P3, PT, R136, UR24, PT ;  /* 0x0000001888007c0b */ /* 0x000fe4000bf7c000 */
[----:B------:R-:W-:Y:S02]  /*46050*/  @P1 PRMT R136, R42, 0x7632, R136 ;  /* 0x000076322a881816 */ /* 0x000fe40000000088 */
[----:B------:R-:W-:Y:S02]  /*46060*/  FSEL R178, R178, RZ, !P3 ;  /* 0x000000ffb2b27208 */ /* 0x000fe40005800000 */
[----:B------:R-:W-:Y:S01]  /*46070*/  PLOP3.LUT P3, PT, P3, PT, PT, 0x8, 0x80 ;  /* 0x000000000080781c */ /* 0x000fe20001f6e170 */
[----:B------:R-:W-:-:S04]  /*46080*/  @P1 IMAD.U32 R136, R136, 0x10000, RZ ;  /* 0x0001000088881824 */ /* 0x000fc800078e00ff */
        /* <DEDUP_REMOVED lines=13> */
.L_x_1627:
        /* <DEDUP_REMOVED lines=19> */
.L_x_1628:
[----:B------:R-:W-:Y:S01]  /*46290*/  LOP3.LUT R180, R3, UR5, R180, 0x96, !PT ;  /* 0x0000000503b47c12 */ /* 0x000fe2000f8e96b4 */
[----:B------:R-:W-:Y:S01]  /*462a0*/  IMAD.U32 R0, RZ, RZ, UR18 ;  /* 0x00000012ff007e24 */ /* 0x000fe2000f8e00ff */
[----:B------:R-:W-:Y:S01]  /*462b0*/  MOV R182, UR31 ;  /* 0x0000001f00b67c02 */ /* 0x000fe20008000f00 */
[----:B------:R-:W-:Y:S01]  /*462c0*/  IMAD.WIDE.U32 R136, R2, -0x326172a9, RZ ;  /* 0xcd9e8d5702887825 */ /* 0x000fe200078e00ff */
[----:B------:R-:W-:-:S03]  /*462d0*/  UIADD3 UR5, UPT, UPT, UR19, 0x76cf5d0a, URZ ;  /* 0x76cf5d0a13057890 */ /* 0x000fc6000fffe0ff */
[----:B------:R-:W-:Y:S01]  /*462e0*/  IMAD.WIDE.U32 R180, R180, -0x326172a9, RZ ;  /* 0xcd9e8d57b4b47825 */ /* 0x000fe200078e00ff */
[----:B------:R-:W-:-:S03]  /*462f0*/  LOP3.LUT R137, R137, UR23, R0, 0x96, !PT ;  /* 0x0000001789897c12 */ /* 0x000fc6000f8e9600 */
        /* <DEDUP_REMOVED lines=54> */
.L_x_1626:
        /* <DEDUP_REMOVED lines=25> */
.L_x_1630:
        /* <DEDUP_REMOVED lines=19> */
.L_x_1631:
        /* <DEDUP_REMOVED lines=61> */
.L_x_1629:
[----:B------:R-:W-:Y:S02]  /*46cf0*/  I2FP.F32.U32 R136, R139 ;  /* 0x0000008b00887245 */ /* 0x000fe40000201000 */
[----:B------:R-:W-:Y:S02]  /*46d00*/  PRMT R138, R189, 0x5410, R188 ;  /* 0x00005410bd8a7816 */ /* 0x000fe400000000bc */
[----:B------:R-:W-:Y:S01]  /*46d10*/  PRMT R137, R191, 0x5410, R190 ;  /* 0x00005410bf897816 */ /* 0x000fe200000000be */
[----:B------:R-:W-:Y:S01]  /*46d20*/  FFMA.FTZ R136, R136, R179, 1.1641532182693481445e-10 ;  /* 0x2f00000088887423 */ /* 0x000fe200000100b3 */
[----:B------:R-:W-:-:S04]  /*46d30*/  IMAD.U32 R179, R198, 0x10000, RZ ;  /* 0x00010000c6b37824 */ /* 0x000fc800078e00ff */
[----:B------:R-:W-:Y:S01]  /*46d40*/  FSETP.GTU.FTZ.AND P5, PT, R136, UR24, PT ;  /* 0x0000001888007c0b */ /* 0x000fe2000bfbc000 */
[----:B------:R-:W-:Y:S01]  /*46d50*/  FMUL.FTZ R179, R179, UR25 ;  /* 0x00000019b3b37c20 */ /* 0x000fe20008410000 */
[----:B------:R-:W-:-:S04]  /*46d60*/  @P1 PRMT R136, R43, 0x7632, R136 ;  /* 0x000076322b881816 */ /* 0x000fc80000000088 */
[----:B------:R-:W-:Y:S02]  /*46d70*/  @P1 SHF.L.U32 R136, R136, 0x10, RZ ;  /* 0x0000001088881819 */ /* 0x000fe400000006ff */
[----:B------:R-:W-:Y:S02]  /*46d80*/  FSEL R179, R179, RZ, !P5 ;  /* 0x000000ffb3b37208 */ /* 0x000fe40006800000 */
[----:B------:R-:W-:-:S03]  /*46d90*/  PLOP3.LUT P5, PT, P5, PT, PT, 0x8, 0x80 ;  /* 0x000000000080781c */ /* 0x000fc60002fae170 */
[----:B------:R-:W-:Y:S01]  /*46da0*/  @P1 FADD.FTZ R179, R179, R136 ;  /* 0x00000088b3b31221 */ /* 0x000fe20000010000 */
[----:B------:R-:W-:-:S04]  /*46db0*/  PRMT R136, R197, 0x5410, R196 ;  /* 0x00005410c5887816 */ /* 0x000fc800000000c4 */
[----:B------:R-:W-:-:S04]  /*46dc0*/  F2FP.BF16.F32.PACK_AB R139, RZ, R179 ;  /* 0x000000b3ff8b723e */ /* 0x000fc800000010ff */
[----:B------:R-:W-:-:S07]  /*46dd0*/  PRMT R139, R181, 0x5410, R139 ;  /* 0x00005410b58b7816 */ /* 0x000fce000000008b */
.L_x_1607:
[----:B------:R-:W-:Y:S01]  /*46de0*/  IMAD.MOV.U32 R176, RZ, RZ, 0x10 ;  /* 0x00000010ffb07424 */ /* 0x000fe200078e00ff */
[C---:B------:R-:W-:Y:S02]  /*46df0*/  LOP3.LUT P6, RZ, R12.reuse, 0x4, RZ, 0xc0, !PT ;  /* 0x000000040cff7812 */ /* 0x040fe400078cc0ff */
[----:B------:R-:W-:Y:S01]  /*46e00*/  LOP3.LUT P1, RZ, R12, 0x8, RZ, 0xc0, !PT ;  /* 0x000000080cff7812 */ /* 0x000fe2000782c0ff */
[----:B------:R-:W-:-:S05]  /*46e10*/  IMAD.WIDE.U32 R176, R170, R176, UR14 ;  /* 0x0000000eaab07e25 */ /* 0x000fca000f8e00b0 */
        /* <DEDUP_REMOVED lines=14> */
[----:B------:R-:W-:Y:S01]  /*46f00*/  LOP3.LUT R136, R136, R138, RZ, 0xfc, !PT ;  /* 0x0000008a88887212 */ /* 0x000fe200078efcff */
[----:B------:R-:W-:-:S04]  /*46f10*/  IMAD.MOV.U32 R138, RZ, RZ, 0x8 ;  /* 0x00000008ff8a7424 */ /* 0x000fc800078e00ff */
        /* <DEDUP_REMOVED lines=23> */
.L_x_1632:
[----:B01----:R-:W-:Y:S01]  /*47090*/  FADD.FTZ R136, RZ, R29 ;  /* 0x0000001dff887221 */ /* 0x003fe20000010000 */
[----:B------:R-:W0:Y:S01]  /*470a0*/  S2R R176, SR_TID.X ;  /* 0x0000000000b07919 */ /* 0x000e220000002100 */
[----:B------:R-:W-:Y:S02]  /*470b0*/  BSSY.RECONVERGENT B0, `(.L_x_1633) ;  /* 0x00000c6000007945 */ /* 0x000fe40003800200 */
[----:B------:R-:W-:-:S04]  /*470c0*/  FADD.FTZ R136, R136, R30 ;  /* 0x0000001e88887221 */ /* 0x000fc80000010000 */
[----:B------:R-:W-:-:S04]  /*470d0*/  FADD.FTZ R136, R136, R31 ;  /* 0x0000001f88887221 */ /* 0x000fc80000010000 */
[----:B------:R-:W-:-:S04]  /*470e0*/  FADD.FTZ R136, R136, R32 ;  /* 0x0000002088887221 */ /* 0x000fc80000010000 */
[----:B------:R-:W-:-:S04]  /*470f0*/  FADD.FTZ R136, R136, R33 ;  /* 0x0000002188887221 */ /* 0x000fc80000010000 */
[----:B------:R-:W-:-:S04]  /*47100*/  FADD.FTZ R136, R136, R34 ;  /* 0x0000002288887221 */ /* 0x000fc80000010000 */
[----:B------:R-:W-:-:S04]  /*47110*/  FADD.FTZ R136, R136, R35 ;  /* 0x0000002388887221 */ /* 0x000fc80000010000 */
[----:B------:R-:W-:-:S04]  /*47120*/  FADD.FTZ R136, R136, R36 ;  /* 0x0000002488887221 */ /* 0x000fc80000010000 */
[----:B------:R-:W-:Y:S01]  /*47130*/  FADD.FTZ R136, R136, R20 ;  /* 0x0000001488887221 */ /* 0x000fe20000010000 */
[----:B0-----:R-:W-:-:S03]  /*47140*/  LOP3.LUT P1, RZ, R176, 0x1f, RZ, 0xc0, !PT ;  /* 0x0000001fb0ff7812 */ /* 0x001fc6000782c0ff */
        /* <DEDUP_REMOVED lines=188> */
.L_x_1634:
[----:B------:R-:W-:Y:S05]  /*47d10*/  BSYNC.RECONVERGENT B0 ;  /* 0x0000000000007941 */ /* 0x000fea0003800200 */
.L_x_1633:
[----:B0-----:R-:W-:Y:S01]  /*47d20*/  LOP3.LUT R136, R176, 0x1f, RZ, 0xc0, !PT ;  /* 0x0000001fb0887812 */ /* 0x001fe200078ec0ff */
        /* <DEDUP_REMOVED lines=8> */
[----:B------:R-:W-:Y:S02]  /*47db0*/  IMAD.SHL.U32 R136, R176, 0x8, RZ ;  /* 0x00000008b0887824 */ /* 0x000fe400078e00ff */
[----:B------:R-:W-:-:S03]  /*47dc0*/  IMAD.MOV.U32 R181, RZ, RZ, 0x700 ;  /* 0x00000700ffb57424 */ /* 0x000fc600078e00ff */
[----:B------:R-:W-:Y:S01]  /*47dd0*/  LOP3.LUT R136, R136, 0xf8, RZ, 0xc0, !PT ;  /* 0x000000f888887812 */ /* 0x000fe200078ec0ff */
[----:B0-----:R-:W-:-:S04]  /*47de0*/  ULEA UR5, UR30, UR5, 0x18 ;  /* 0x000000051e057291 */ /* 0x001fc8000f8ec0ff */
[----:B------:R-:W-:-:S09]  /*47df0*/  @UP1 UIADD3 UR5, UPT, UPT, UR5, 0x20, URZ ;  /* 0x0000002005051890 */ /* 0x000fd2000fffe0ff */
[----:B------:R-:W0:Y:S03]  /*47e00*/  LDS.64 R136, [R136+UR5] ;  /* 0x0000000588887984 */ /* 0x000e260008000a00 */
.L_x_1636:
[----:B------:R-:W-:Y:S05]  /*47e10*/  BSYNC.RECONVERGENT B0 ;  /* 0x0000000000007941 */ /* 0x000fea0003800200 */
.L_x_1635:
[----:B------:R-:W1:Y:S04]  /*47e20*/  SHFL.DOWN PT, R177, R181, 0x2, 0x1f ;  /* 0x08401f00b5b17f89 */ /* 0x000e6800000e0000 */
[----:B0-----:R-:W0:Y:S04]  /*47e30*/  SHFL.DOWN PT, R139, R136, 0x2, 0x1f ;  /* 0x08401f00888b7f89 */ /* 0x001e2800000e0000 */
[----:B------:R-:W2:Y:S04]  /*47e40*/  SHFL.DOWN PT, R183, R137, 0x2, 0x1f ;  /* 0x08401f0089b77f89 */ /* 0x000ea800000e0000 */
[----:B------:R-:W3:Y:S04]  /*47e50*/  LDL R198, [R1+0xc] ;  /* 0x00000c0001c67983 */ /* 0x000ee80000100800 */
[----:B------:R-:W4:Y:S04]  /*47e60*/  LDL R197, [R1+0x18] ;  /* 0x0000180001c57983 */ /* 0x000f280000100800 */
[----:B------:R-:W5:Y:S01]  /*47e70*/  LDL R196, [R1+0x1c] ;  /* 0x00001c0001c47983 */ /* 0x000f620000100800 */
[----:B------:R-:W-:Y:S01]  /*47e80*/  ISETP.NE.AND P1, PT, R176, RZ, PT ;  /* 0x000000ffb000720c */ /* 0x000fe20003f25270 */
[----:B------:R-:W-:Y:S01]  /*47e90*/  IMAD.U32 R191, R230, 0x10000, RZ ;  /* 0x00010000e6bf7824 */ /* 0x000fe200078e00ff */
[----:B------:R-:W-:-:S02]  /*47ea0*/  ISETP.NE.AND P2, PT, RZ, UR28, PT ;  /* 0x0000001cff007c0c */ /* 0x000fc4000bf45270 */
[----:B-1----:R-:W-:Y:S01]  /*47eb0*/  I2FP.F32.S32 R138, R177 ;  /* 0x000000b1008a7245 */ /* 0x002fe20000201400 */
[----:B------:R-:W-:Y:S01]  /*47ec0*/  IMAD.IADD R177, R177, 0x1, R181 ;  /* 0x00000001b1b17824 */ /* 0x000fe200078e02b5 */
[----:B------:R-:W-:-:S03]  /*47ed0*/  I2FP.F32.U32 R181, R181 ;  /* 0x000000b500b57245 */ /* 0x000fc60000201000 */
[C---:B0-----:R-:W-:Y:S01]  /*47ee0*/  FMUL.FTZ R188, R139.reuse, R138 ;  /* 0x0000008a8bbc7220 */ /* 0x041fe20000410000 */
[----:B------:R-:W-:Y:S01]  /*47ef0*/  FADD.FTZ R139, -R139, R136 ;  /* 0x000000888b8b7221 */ /* 0x000fe20000010100 */
[----:B--2---:R-:W-:Y:S02]  /*47f00*/  FADD.FTZ R183, R183, R137 ;  /* 0x00000089b7b77221 */ /* 0x004fe40000010000 */
[----:B------:R-:W-:Y:S01]  /*47f10*/  FFMA.FTZ R188, R181, R136, R188 ;  /* 0x00000088b5bc7223 */ /* 0x000fe200000100bc */
[----:B------:R-:W-:Y:S01]  /*47f20*/  I2FP.F32.S32 R136, R177 ;  /* 0x000000b100887245 */ /* 0x000fe20000201400 */
[----:B------:R-:W-:-:S03]  /*47f30*/  FMUL.FTZ R139, R139, R139 ;  /* 0x0000008b8b8b7220 */ /* 0x000fc60000410000 */
[----:B------:R-:W0:Y:S01]  /*47f40*/  MUFU.RCP R182, R136 ;  /* 0x0000008800b67308 */ /* 0x000e220000001000 */
[----:B------:R-:W-:Y:S02]  /*47f50*/  FMUL.FTZ R181, R139, R181 ;  /* 0x000000b58bb57220 */ /* 0x000fe40000410000 */
[----:B------:R-:W1:Y:S02]  /*47f60*/  SHFL.DOWN PT, R139, R177, 0x1, 0x1f ;  /* 0x08201f00b18b7f89 */ /* 0x000e6400000e0000 */
[----:B------:R-:W-:Y:S01]  /*47f70*/  FMUL.FTZ R181, R181, R138 ;  /* 0x0000008ab5b57220 */ /* 0x000fe20000410000 */
[----:B0-----:R-:W-:-:S03]  /*47f80*/  FMUL.FTZ R188, R182, R188 ;  /* 0x000000bcb6bc7220 */ /* 0x001fc60000410000 */
[----:B------:R-:W-:Y:S01]  /*47f90*/  FFMA.FTZ R181, R182, R181, R183 ;  /* 0x000000b5b6b57223 */ /* 0x000fe200000100b7 */
[----:B------:R-:W-:Y:S01]  /*47fa0*/  IMAD.U32 R183, RZ, RZ, UR22 ;  /* 0x00000016ffb77e24 */ /* 0x000fe2000f8e00ff */
[----:B------:R-:W0:Y:S01]  /*47fb0*/  SHFL.DOWN PT, R138, R188, 0x1, 0x1f ;  /* 0x08201f00bc8a7f89 */ /* 0x000e2200000e0000 */
[----:B-1----:R-:W-:-:S03]  /*47fc0*/  IADD3 R137, PT, PT, R177, R139, RZ ;  /* 0x0000008bb1897210 */ /* 0x002fc60007ffe0ff */
[----:B------:R-:W1:Y:S01]  /*47fd0*/  SHFL.DOWN PT, R177, R181, 0x1, 0x1f ;  /* 0x08201f00b5b17f89 */ /* 0x000e6200000e0000 */
[----:B------:R-:W-:Y:S02]  /*47fe0*/  I2FP.F32.S32 R139, R139 ;  /* 0x0000008b008b7245 */ /* 0x000fe40000201400 */
[----:B------:R-:W-:-:S06]  /*47ff0*/  I2FP.F32.S32 R137, R137 ;  /* 0x0000008900897245 */ /* 0x000fcc0000201400 */
[----:B------:R-:W2:Y:S01]  /*48000*/  MUFU.RCP R137, R137 ;  /* 0x0000008900897308 */ /* 0x000ea20000001000 */
[----:B0-----:R-:W-:Y:S01]  /*48010*/  FADD.FTZ R182, R188, -R138 ;  /* 0x8000008abcb67221 */ /* 0x001fe20000010000 */
[----:B------:R-:W-:-:S03]  /*48020*/  FMUL.FTZ R138, R138, R139 ;  /* 0x0000008b8a8a7220 */ /* 0x000fc60000410000 */
[----:B------:R-:W-:Y:S01]  /*48030*/  FMUL.FTZ R182, R182, R182 ;  /* 0x000000b6b6b67220 */ /* 0x000fe20000410000 */
[C---:B------:R-:W-:Y:S01]  /*48040*/  FFMA.FTZ R138, R136.reuse, R188, R138 ;  /* 0x000000bc888a7223 */ /* 0x040fe2000001008a */
[----:B-1----:R-:W-:Y:S02]  /*48050*/  FADD.FTZ R177, R181, R177 ;  /* 0x000000b1b5b17221 */ /* 0x002fe40000010000 */
[----:B------:R-:W-:Y:S01]  /*48060*/  FMUL.FTZ R182, R136, R182 ;  /* 0x000000b688b67220 */ /* 0x000fe20000410000 */
[C---:B--2---:R-:W-:Y:S01]  /*48070*/  FMUL.FTZ R138, R137.reuse, R138 ;  /* 0x0000008a898a7220 */ /* 0x044fe20000410000 */
[----:B------:R-:W0:Y:S02]  /*48080*/  LDC R136, c[0x0][0x448] ;  /* 0x00011200ff887b82 */ /* 0x000e240000000800 */
[----:B------:R-:W-:Y:S02]  /*48090*/  FMUL.FTZ R182, R182, R139 ;  /* 0x0000008bb6b67220 */ /* 0x000fe40000410000 */
[----:B------:R1:W2:Y:S02]  /*480a0*/  SHFL.IDX PT, R181, R138, RZ, 0x1f ;  /* 0x00001fff8ab57589 */ /* 0x0002a400000e0000 */
[----:B------:R-:W-:-:S06]  /*480b0*/  FFMA.FTZ R177, R137, R182, R177 ;  /* 0x000000b689b17223 */ /* 0x000fcc00000100b1 */
[----:B------:R-:W0:Y:S01]  /*480c0*/  SHFL.IDX PT, R177, R177, RZ, 0x1f ;  /* 0x00001fffb1b17589 */ /* 0x000e2200000e0000 */
[----:B-1----:R-:W1:Y:S01]  /*480d0*/  @!P1 LDC.64 R138, c[0x0][0x3c0] ;  /* 0x0000f000ff8a9b82 */ /* 0x002e620000000a00 */
[----:B--2---:R-:W-:-:S05]  /*480e0*/  FMUL.FTZ R182, R181, R181 ;  /* 0x000000b5b5b67220 */ /* 0x004fca0000410000 */
[----:B------:R-:W-:Y:S01]  /*480f0*/  FSEL R182, R182, RZ, P2 ;  /* 0x000000ffb6b67208 */ /* 0x000fe20001000000 */
[----:B0-----:R-:W-:Y:S01]  /*48100*/  FFMA.FTZ R177, R177, UR29, R136 ;  /* 0x0000001db1b17c23 */ /* 0x001fe20008010088 */
[----:B-1----:R-:W-:Y:S01]  /*48110*/  @!P1 IMAD.WIDE R138, R183, 0x4, R138 ;  /* 0x00000004b78a9825 */ /* 0x002fe200078e028a */
[----:B------:R-:W0:Y:S01]  /*48120*/  @!P1 LDC.64 R136, c[0x0][0x3c8] ;  /* 0x0000f200ff889b82 */ /* 0x000e220000000a00 */
[----:B------:R-:W-:Y:S02]  /*48130*/  SHF.L.U32 R183, R77, 0x10, RZ ;  /* 0x000000104db77819 */ /* 0x000fe400000006ff */
[----:B------:R-:W-:Y:S01]  /*48140*/  FADD.FTZ R177, R177, R182 ;  /* 0x000000b6b1b17221 */ /* 0x000fe20000010000 */
[----:B------:R-:W-:Y:S01]  /*48150*/  IMAD.U32 R182, RZ, RZ, UR22 ;  /* 0x00000016ffb67e24 */ /* 0x000fe2000f8e00ff */
[----:B------:R1:W-:Y:S04]  /*48160*/  @!P1 STG.E desc[UR20][R138.64], R181 ;  /* 0x000000b58a009986 */ /* 0x0003e8000c101914 */
[----:B------:R-:W2:Y:S01]  /*48170*/  MUFU.RSQ R177, R177 ;  /* 0x000000b100b17308 */ /* 0x000ea20000001400 */
[----:B-1----:R-:W-:Y:S01]  /*48180*/  FSEL R181, R181, RZ, !P2 ;  /* 0x000000ffb5b57208 */ /* 0x002fe20005000000 */
[----:B------:R-:W-:Y:S01]  /*48190*/  IMAD.U32 R139, R212, 0x10000, RZ ;  /* 0x00010000d48b7824 */ /* 0x000fe200078e00ff */
[----:B------:R-:W-:-:S03]  /*481a0*/  SHF.L.U32 R138, R76, 0x10, RZ ;  /* 0x000000104c8a7819 */ /* 0x000fc600000006ff */
[----:B------:R-:W-:Y:S01]  /*481b0*/  FADD.FTZ R188, -R181, R32 ;  /* 0x00000020b5bc7221 */ /* 0x000fe20000010100 */
[----:B------:R-:W-:Y:S02]  /*481c0*/  IMAD.U32 R32, R219, 0x10000, RZ ;  /* 0x00010000db207824 */ /* 0x000fe400078e00ff */
[----:B------:R-:W-:Y:S01]  /*481d0*/  FADD.FTZ R189, -R181, R34 ;  /* 0x00000022b5bd7221 */ /* 0x000fe20000010100 */
[----:B0-----:R-:W-:Y:S01]  /*481e0*/  @!P1 IMAD.WIDE R136, R182, 0x4, R136 ;  /* 0x00000004b6889825 */ /* 0x001fe200078e0288 */
[----:B------:R-:W-:-:S03]  /*481f0*/  SHF.L.U32 R182, R216, 0x10, RZ ;  /* 0x00000010d8b67819 */ /* 0x000fc600000006ff */
[C---:B--2---:R-:W-:Y:S01]  /*48200*/  FMUL.FTZ R188, R177.reuse, R188 ;  /* 0x000000bcb1bc7220 */ /* 0x044fe20000410000 */
[----:B------:R-:W-:Y:S01]  /*48210*/  FMUL.FTZ R189, R177, R189 ;  /* 0x000000bdb1bd7220 */ /* 0x000fe20000410000 */
[----:B------:R-:W-:Y:S01]  /*48220*/  IMAD.U32 R34, R223, 0x10000, RZ ;  /* 0x00010000df227824 */ /* 0x000fe200078e00ff */
[----:B------:R0:W-:Y:S01]  /*48230*/  @!P1 STG.E desc[UR20][R136.64], R177 ;  /* 0x000000b188009986 */ /* 0x0001e2000c101914 */
[----:B------:R-:W-:Y:S01]  /*48240*/  FADD.FTZ R190, -R181, R35 ;  /* 0x00000023b5be7221 */ /* 0x000fe20000010100 */
[----:B------:R-:W-:Y:S02]  /*48250*/  IMAD.U32 R35, R215, 0x10000, RZ ;  /* 0x00010000d7237824 */ /* 0x000fe400078e00ff */
[----:B------:R-:W-:Y:S01]  /*48260*/  FADD.FTZ R36, -R181, R36 ;  /* 0x00000024b5247221 */ /* 0x000fe20000010100 */
[----:B------:R-:W-:-:S03]  /*48270*/  FMUL.FTZ R190, R177, R190 ;  /* 0x000000beb1be7220 */ /* 0x000fc60000410000 */
[----:B------:R-:W-:Y:S01]  /*48280*/  FMUL.FTZ R36, R177, R36 ;  /* 0x00000024b1247220 */ /* 0x000fe20000410000 */
[----:B0-----:R-:W-:Y:S01]  /*48290*/  FADD.FTZ R136, -R181, R29 ;  /* 0x0000001db5887221 */ /* 0x001fe20000010100 */
[----:B------:R-:W-:Y:S02]  /*482a0*/  IMAD.U32 R29, R208, 0x10000, RZ ;  /* 0x00010000d01d7824 */ /* 0x000fe400078e00ff */
[----:B------:R-:W-:Y:S02]  /*482b0*/  IMAD.U32 R137, R48, 0x10000, RZ ;  /* 0x0001000030897824 */ /* 0x000fe400078e00ff */
[----:B------:R-:W-:-:S04]  /*482c0*/  FMUL.FTZ R136, R177, R136 ;  /* 0x00000088b1887220 */ /* 0x000fc80000410000 */
[C---:B------:R-:W-:Y:S01]  /*482d0*/  FFMA.FTZ R139, R136.reuse, R139, R138 ;  /* 0x0000008b888b7223 */ /* 0x040fe2000001008a */
[----:B------:R-:W-:Y:S01]  /*482e0*/  FFMA.FTZ R136, R136, R29, R137 ;  /* 0x0000001d88887223 */ /* 0x000fe20000010089 */
[----:B------:R-:W-:Y:S01]  /*482f0*/  FADD.FTZ R29, -R181, R30 ;  /* 0x0000001eb51d7221 */ /* 0x000fe20000010100 */
[----:B------:R-:W-:Y:S02]  /*48300*/  IMAD.U32 R30, R199, 0x10000, RZ ;  /* 0x00010000c71e7824 */ /* 0x000fe400078e00ff */
[----:B------:R-:W-:Y:S02]  /*48310*/  IMAD.U32 R137, R217, 0x10000, RZ ;  /* 0x00010000d9897824 */ /* 0x000fe400078e00ff */
[----:B------:R-:W-:Y:S01]  /*48320*/  FMUL.FTZ R29, R177, R29 ;  /* 0x0000001db11d7220 */ /* 0x000fe20000410000 */
[----:B------:R-:W-:-:S03]  /*48330*/  IMAD.U32 R138, R218, 0x10000, RZ ;  /* 0x00010000da8a7824 */ /* 0x000fc600078e00ff */
        /* <DEDUP_REMOVED lines=8> */
[----:B------:R-:W-:Y:S01]  /*483c0*/  SHF.L.U32 R183, R220, 0x10, RZ ;  /* 0x00000010dcb77819 */ /* 0x000fe200000006ff */
[----:B------:R-:W-:Y:S01]  /*483d0*/  FFMA.FTZ R137, R137, R138, R182 ;  /* 0x0000008a89897223 */ /* 0x000fe200000100b6 */
[----:B------:R-:W-:Y:S02]  /*483e0*/  IMAD.U32 R138, R221, 0x10000, RZ ;  /* 0x00010000dd8a7824 */ /* 0x000fe400078e00ff */
[----:B------:R-:W-:Y:S02]  /*483f0*/  IMAD.U32 R182, R222, 0x10000, RZ ;  /* 0x00010000deb67824 */ /* 0x000fe400078e00ff */
[----:B------:R-:W-:Y:S01]  /*48400*/  FFMA.FTZ R32, R188, R32, R183 ;  /* 0x00000020bc207223 */ /* 0x000fe200000100b7 */
[----:B------:R-:W-:Y:S02]  /*48410*/  IMAD.U32 R183, R50, 0x10000, RZ ;  /* 0x0001000032b77824 */ /* 0x000fe400078e00ff */
[----:B------:R-:W-:Y:S01]  /*48420*/  FFMA.FTZ R188, R188, R138, R182 ;  /* 0x0000008abcbc7223 */ /* 0x000fe200000100b6 */
[----:B------:R-:W-:Y:S01]  /*48430*/  FADD.FTZ R138, -R181, R33 ;  /* 0x00000021b58a7221 */ /* 0x000fe20000010100 */
[----:B------:R-:W-:Y:S01]  /*48440*/  SHF.L.U32 R182, R78, 0x10, RZ ;  /* 0x000000104eb67819 */ /* 0x000fe200000006ff */
[----:B------:R-:W-:-:S02]  /*48450*/  IMAD.U32 R33, R214, 0x10000, RZ ;  /* 0x00010000d6217824 */ /* 0x000fc400078e00ff */
[----:B------:R-:W-:-:S04]  /*48460*/  FMUL.FTZ R138, R177, R138 ;  /* 0x0000008ab18a7220 */ /* 0x000fc80000410000 */
[----:B------:R-:W-:Y:S01]  /*48470*/  FFMA.FTZ R33, R138, R33, R182 ;  /* 0x000000218a217223 */ /* 0x000fe200000100b6 */
[----:B------:R-:W-:-:S04]  /*48480*/  IMAD.U32 R182, R210, 0x10000, RZ ;  /* 0x00010000d2b67824 */ /* 0x000fc800078e00ff */
[----:B------:R-:W-:Y:S01]  /*48490*/  FFMA.FTZ R138, R138, R182, R183 ;  /* 0x000000b68a8a7223 */ /* 0x000fe200000100b7 */
[----:B------:R-:W-:Y:S01]  /*484a0*/  SHF.L.U32 R182, R224, 0x10, RZ ;  /* 0x00000010e0b67819 */ /* 0x000fe200000006ff */
[----:B------:R-:W-:-:S04]  /*484b0*/  IMAD.U32 R183, R226, 0x10000, RZ ;  /* 0x00010000e2b77824 */ /* 0x000fc800078e00ff */
        /* <DEDUP_REMOVED lines=13> */
[----:B------:R-:W-:Y:S01]  /*48590*/  F2FP.BF16.F32.PACK_AB R35, R182, R35 ;  /* 0x00000023b623723e */ /* 0x000fe200000010ff */
[----:B------:R-:W2:Y:S01]  /*485a0*/  LDL R191, [R1+0x8] ;  /* 0x0000080001bf7983 */ /* 0x000ea20000100800 */
[----:B------:R-:W0:Y:S01]  /*485b0*/  LDC.64 R182, c[0x0][0x428] ;  /* 0x00010a00ffb67b82 */ /* 0x000e220000000a00 */
[----:B------:R-:W-:Y:S01]  /*485c0*/  F2FP.BF16.F32.PACK_AB R34, R34, R33 ;  /* 0x000000212222723e */ /* 0x000fe200000010ff */
[C---:B------:R-:W-:Y:S01]  /*485d0*/  FADD.FTZ R26, -R181.reuse, R26 ;  /* 0x0000001ab51a7221 */ /* 0x040fe20000010100 */
[----:B------:R-:W-:Y:S01]  /*485e0*/  F2FP.BF16.F32.PACK_AB R33, R32, R31 ;  /* 0x0000001f2021723e */ /* 0x000fe200000010ff */
[----:B------:R-:W-:Y:S01]  /*485f0*/  FADD.FTZ R27, -R181, R27 ;  /* 0x0000001bb51b7221 */ /* 0x000fe20000010100 */
[----:B------:R-:W-:Y:S01]  /*48600*/  F2FP.BF16.F32.PACK_AB R32, R30, R139 ;  /* 0x0000008b1e20723e */ /* 0x000fe200000010ff */
[C---:B------:R-:W-:Y:S01]  /*48610*/  FMUL.FTZ R26, R177.reuse, R26 ;  /* 0x0000001ab11a7220 */ /* 0x040fe20000410000 */
[----:B------:R-:W-:Y:S01]  /*48620*/  F2FP.BF16.F32.PACK_AB R139, R36, R190 ;  /* 0x000000be248b723e */ /* 0x000fe200000010ff */
[----:B------:R-:W-:Y:S01]  /*48630*/  FMUL.FTZ R27, R177, R27 ;  /* 0x0000001bb11b7220 */ /* 0x000fe20000410000 */
[----:B------:R-:W-:Y:S01]  /*48640*/  F2FP.BF16.F32.PACK_AB R138, R189, R138 ;  /* 0x0000008abd8a723e */ /* 0x000fe200000010ff */
[----:B------:R-:W-:Y:S01]  /*48650*/  FADD.FTZ R141, -R181, R141 ;  /* 0x0000008db58d7221 */ /* 0x000fe20000010100 */
[----:B------:R-:W-:-:S02]  /*48660*/  F2FP.BF16.F32.PACK_AB R137, R188, R137 ;  /* 0x00000089bc89723e */ /* 0x000fc400000010ff */
[----:B------:R-:W-:Y:S01]  /*48670*/  F2FP.BF16.F32.PACK_AB R136, R29, R136 ;  /* 0x000000881d88723e */ /* 0x000fe200000010ff */
[----:B------:R-:W-:Y:S01]  /*48680*/  IMAD.U32 R29, R200, 0x10000, RZ ;  /* 0x00010000c81d7824 */ /* 0x000fe200078e00ff */
[----:B------:R-:W-:Y:S01]  /*48690*/  SHF.L.U32 R36, R82, 0x10, RZ ;  /* 0x0000001052247819 */ /* 0x000fe200000006ff */
[C---:B------:R-:W-:Y:S01]  /*486a0*/  FADD.FTZ R16, -R181.reuse, R16 ;  /* 0x00000010b5107221 */ /* 0x040fe20000010100 */
[----:B------:R-:W-:Y:S01]  /*486b0*/  FADD.FTZ R145, -R181, R145 ;  /* 0x00000091b5917221 */ /* 0x000fe20000010100 */
[----:B------:R-:W4:Y:S01]  /*486c0*/  LDL R188, [R1+0x88] ;  /* 0x0000880001bc7983 */ /* 0x000f220000100800 */
[----:B0-----:R-:W-:-:S05]  /*486d0*/  IMAD.WIDE.U32 R30, R19, 0x10, R182 ;  /* 0x00000010131e7825 */ /* 0x001fca00078e00b6 */
[----:B------:R0:W-:Y:S02]  /*486e0*/  STG.E.128 desc[UR20][R30.64], R32 ;  /* 0x000000201e007986 */ /* 0x0001e4000c101d14 */
[----:B0-----:R-:W0:Y:S01]  /*486f0*/  LDC.64 R32, c[0x0][0x430] ;  /* 0x00010c00ff207b82 */ /* 0x001e220000000a00 */
[----:B------:R-:W-:Y:S01]  /*48700*/  IMAD.U32 R35, R231, 0x10000, RZ ;  /* 0x00010000e7237824 */ /* 0x000fe200078e00ff */
[----:B------:R-:W-:Y:S01]  /*48710*/  SHF.L.U32 R34, R81, 0x10, RZ ;  /* 0x0000001051227819 */ /* 0x000fe200000006ff */
[----:B0-----:R-:W-:-:S04]  /*48720*/  IMAD.WIDE.U32 R30, R19, 0x10, R32 ;  /* 0x00000010131e7825 */ /* 0x001fc800078e0020 */
[----:B------:R-:W-:Y:S01]  /*48730*/  FADD.FTZ R19, -R181, R20 ;  /* 0x00000014b5137221 */ /* 0x000fe20000010100 */
[----:B------:R-:W-:Y:S01]  /*48740*/  IMAD.U32 R20, R204, 0x10000, RZ ;  /* 0x00010000cc147824 */ /* 0x000fe200078e00ff */
[----:B------:R0:W-:Y:S02]  /*48750*/  STG.E.128 desc[UR20][R30.64], R136 ;  /* 0x000000881e007986 */ /* 0x0001e4000c101d14 */
[----:B------:R-:W-:Y:S01]  /*48760*/  FMUL.FTZ R19, R177, R19 ;  /* 0x00000013b1137220 */ /* 0x000fe20000410000 */
[----:B0-----:R-:W-:Y:S01]  /*48770*/  SHF.L.U32 R31, R80, 0x10, RZ ;  /* 0x00000010501f7819 */ /* 0x001fe200000006ff */
[----:B------:R-:W-:Y:S01]  /*48780*/  IMAD.U32 R30, R52, 0x10000, RZ ;  /* 0x00010000341e7824 */ /* 0x000fe200078e00ff */
[----:B------:R-:W-:Y:S01]  /*48790*/  SHF.L.U32 R137, R240, 0x10, RZ ;  /* 0x00000010f0897819 */ /* 0x000fe200000006ff */
[----:B------:R-:W-:Y:S01]  /*487a0*/  IMAD.U32 R136, R235, 0x10000, RZ ;  /* 0x00010000eb887824 */ /* 0x000fe200078e00ff */
[----:B------:R-:W4:Y:S01]  /*487b0*/  LDL R138, [R1] ;  /* 0x00000000018a7983 */ /* 0x000f220000100800 */
[C---:B------:R-:W-:Y:S01]  /*487c0*/  FFMA.FTZ R20, R19.reuse, R20, R31 ;  /* 0x0000001413147223 */ /* 0x040fe2000001001f */
[----:B------:R-:W-:Y:S01]  /*487d0*/  FFMA.FTZ R19, R19, R29, R30 ;  /* 0x0000001d13137223 */ /* 0x000fe2000001001e */
[----:B------:R-:W-:Y:S01]  /*487e0*/  FADD.FTZ R29, -R181, R21 ;  /* 0x00000015b51d7221 */ /* 0x000fe20000010100 */
[----:B------:R-:W-:Y:S01]  /*487f0*/  SHF.L.U32 R31, R232, 0x10, RZ ;  /* 0x00000010e81f7819 */ /* 0x000fe200000006ff */
[----:B------:R-:W-:Y:S01]  /*48800*/  IMAD.U32 R21, R233, 0x10000, RZ ;  /* 0x00010000e9157824 */ /* 0x000fe200078e00ff */
[----:B------:R-:W4:Y:S01]  /*48810*/  LDL R139, [R1+0x14] ;  /* 0x00001400018b7983 */ /* 0x000f220000100800 */
        /* <DEDUP_REMOVED lines=8> */
[----:B------:R-:W-:Y:S01]  /*488a0*/  IMAD.U32 R31, R53, 0x10000, RZ ;  /* 0x00010000351f7824 */ /* 0x000fe200078e00ff */
[----:B------:R-:W-:Y:S02]  /*488b0*/  F2FP.BF16.F32.PACK_AB R20, R35, R20 ;  /* 0x000000142314723e */ /* 0x000fe400000010ff */
        /* <DEDUP_REMOVED lines=8> */
[----:B------:R-:W-:Y:S01]  /*48940*/  FFMA.FTZ R136, R31, R136, R34 ;  /* 0x000000881f887223 */ /* 0x000fe20000010022 */
[----:B------:R-:W-:Y:S01]  /*48950*/  FADD.FTZ R34, -R181, R24 ;  /* 0x00000018b5227221 */ /* 0x000fe20000010100 */
[----:B------:R-:W-:Y:S01]  /*48960*/  FFMA.FTZ R31, R31, R22, R23 ;  /* 0x000000161f1f7223 */ /* 0x000fe20000010017 */
[----:B------:R-:W-:Y:S02]  /*48970*/  IMAD.U32 R22, R206, 0x10000, RZ ;  /* 0x00010000ce167824 */ /* 0x000fe400078e00ff */
[----:B------:R-:W-:Y:S01]  /*48980*/  FMUL.FTZ R34, R177, R34 ;  /* 0x00000022b1227220 */ /* 0x000fe20000410000 */
[----:B------:R-:W-:Y:S01]  /*48990*/  IMAD.U32 R23, R202, 0x10000, RZ ;  /* 0x00010000ca177824 */ /* 0x000fe200078e00ff */
[----:B------:R-:W-:Y:S01]  /*489a0*/  F2FP.BF16.F32.PACK_AB R21, R136, R21 ;  /* 0x000000158815723e */ /* 0x000fe200000010ff */
[----:B------:R-:W-:Y:S02]  /*489b0*/  IMAD.U32 R24, R54, 0x10000, RZ ;  /* 0x0001000036187824 */ /* 0x000fe400078e00ff */
[----:B------:R-:W-:Y:S01]  /*489c0*/  FFMA.FTZ R22, R34, R22, R36 ;  /* 0x0000001622167223 */ /* 0x000fe20000010024 */
[----:B------:R-:W-:Y:S01]  /*489d0*/  FADD.FTZ R36, -R181, R25 ;  /* 0x00000019b5247221 */ /* 0x000fe20000010100 */
[----:B------:R-:W-:-:S02]  /*489e0*/  IMAD.U32 R25, R242, 0x10000, RZ ;  /* 0x00010000f2197824 */ /* 0x000fc400078e00ff */
[----:B------:R-:W-:Y:S01]  /*489f0*/  FFMA.FTZ R34, R34, R23, R24 ;  /* 0x0000001722227223 */ /* 0x000fe20000010018 */
[----:B------:R-:W-:Y:S02]  /*48a00*/  IMAD.U32 R24, R239, 0x10000, RZ ;  /* 0x00010000ef187824 */ /* 0x000fe400078e00ff */
[----:B------:R-:W-:Y:S01]  /*48a10*/  FMUL.FTZ R36, R177, R36 ;  /* 0x00000024b1247220 */ /* 0x000fe20000410000 */
[----:B------:R-:W-:-:S03]  /*48a20*/  IMAD.U32 R23, R241, 0x10000, RZ ;  /* 0x00010000f1177824 */ /* 0x000fc600078e00ff */
[C---:B------:R-:W-:Y:S01]  /*48a30*/  FFMA.FTZ R24, R36.reuse, R24, R137 ;  /* 0x0000001824187223 */ /* 0x040fe20000010089 */
[----:B------:R-:W-:Y:S01]  /*48a40*/  FFMA.FTZ R36, R36, R23, R25 ;  /* 0x0000001724247223 */ /* 0x000fe20000010019 */
[----:B------:R-:W-:Y:S01]  /*48a50*/  SHF.L.U32 R25, R83, 0x10, RZ ;  /* 0x0000001053197819 */ /* 0x000fe200000006ff */
[----:B------:R-:W-:Y:S02]  /*48a60*/  IMAD.U32 R23, R207, 0x10000, RZ ;  /* 0x00010000cf177824 */ /* 0x000fe400078e00ff */
[----:B------:R-:W-:Y:S01]  /*48a70*/  IMAD.U32 R137, R55, 0x10000, RZ ;  /* 0x0001000037897824 */ /* 0x000fe200078e00ff */
[----:B------:R-:W-:Y:S01]  /*48a80*/  F2FP.BF16.F32.PACK_AB R22, R24, R22 ;  /* 0x000000161816723e */ /* 0x000fe200000010ff */
[----:B------:R-:W-:Y:S01]  /*48a90*/  FFMA.FTZ R23, R26, R23, R25 ;  /* 0x000000171a177223 */ /* 0x000fe20000010019 */
[----:B------:R-:W-:-:S04]  /*48aa0*/  IMAD.U32 R25, R203, 0x10000, RZ ;  /* 0x00010000cb197824 */ /* 0x000fc800078e00ff */
[----:B------:R-:W-:Y:S01]  /*48ab0*/  FFMA.FTZ R26, R26, R25, R137 ;  /* 0x000000191a1a7223 */ /* 0x000fe20000010089 */
[----:B------:R-:W-:Y:S01]  /*48ac0*/  SHF.L.U32 R137, R244, 0x10, RZ ;  /* 0x00000010f4897819 */ /* 0x000fe200000006ff */
[----:B------:R-:W-:-:S04]  /*48ad0*/  IMAD.U32 R25, R243, 0x10000, RZ ;  /* 0x00010000f3197824 */ /* 0x000fc800078e00ff */
[----:B------:R-:W-:Y:S02]  /*48ae0*/  FFMA.FTZ R25, R27, R25, R137 ;  /* 0x000000191b197223 */ /* 0x000fe40000010089 */
[----:B------:R-:W4:Y:S03]  /*48af0*/  LDL R137, [R1+0x4] ;  /* 0x0000040001897983 */ /* 0x000f260000100800 */
[----:B------:R-:W-:Y:S01]  /*48b00*/  F2FP.BF16.F32.PACK_AB R23, R25, R23 ;  /* 0x000000171917723e */ /* 0x000fe200000010ff */
[----:B------:R-:W-:-:S05]  /*48b10*/  IMAD.WIDE.U32 R24, R14, 0x10, R182 ;  /* 0x000000100e187825 */ /* 0x000fca00078e00b6 */
[----:B------:R0:W-:Y:S02]  /*48b20*/  STG.E.128 desc[UR20][R24.64], R20 ;  /* 0x0000001418007986 */ /* 0x0001e4000c101d14 */
[----:B0-----:R-:W-:Y:S01]  /*48b30*/  FADD.FTZ R23, -R181, R39 ;  /* 0x00000027b5177221 */ /* 0x001fe20000010100 */
[----:B------:R-:W-:Y:S01]  /*48b40*/  IMAD.U32 R20, R245, 0x10000, RZ ;  /* 0x00010000f5147824 */ /* 0x000fe200078e00ff */
[----:B------:R-:W4:Y:S01]  /*48b50*/  LDL R39, [R1+0x20] ;  /* 0x0000200001277983 */ /* 0x000f220000100800 */
[----:B------:R-:W-:Y:S01]  /*48b60*/  IMAD.U32 R21, R246, 0x10000, RZ ;  /* 0x00010000f6157824 */ /* 0x000fe200078e00ff */
[----:B------:R-:W-:Y:S01]  /*48b70*/  F2FP.BF16.F32.PACK_AB R25, R31, R30 ;  /* 0x0000001e1f19723e */ /* 0x000fe200000010ff */
[----:B------:R-:W-:Y:S01]  /*48b80*/  FADD.FTZ R22, -R181, R37 ;  /* 0x00000025b5167221 */ /* 0x000fe20000010100 */
[----:B------:R-:W-:Y:S01]  /*48b90*/  F2FP.BF16.F32.PACK_AB R24, R29, R19 ;  /* 0x000000131d18723e */ /* 0x000fe200000010ff */
[----:B------:R-:W-:Y:S01]  /*48ba0*/  FFMA.FTZ R27, R27, R20, R21 ;  /* 0x000000141b1b7223 */ /* 0x000fe20000010015 */
[----:B------:R-:W-:Y:S01]  /*48bb0*/  IMAD.WIDE.U32 R20, R14, 0x10, R32 ;  /* 0x000000100e147825 */ /* 0x000fe200078e0020 */
[----:B------:R-:W-:-:S03]  /*48bc0*/  SHF.L.U32 R19, R84, 0x10, RZ ;  /* 0x0000001054137819 */ /* 0x000fc600000006ff */
[C---:B------:R-:W-:Y:S01]  /*48bd0*/  FMUL.FTZ R22, R177.reuse, R22 ;  /* 0x00000016b1167220 */ /* 0x040fe20000410000 */
[----:B------:R-:W-:Y:S01]  /*48be0*/  FMUL.FTZ R23, R177, R23 ;  /* 0x00000017b1177220 */ /* 0x000fe20000410000 */
[----:B------:R-:W-:Y:S01]  /*48bf0*/  F2FP.BF16.F32.PACK_AB R27, R27, R26 ;  /* 0x0000001a1b1b723e */ /* 0x000fe200000010ff */
[----:B------:R-:W-:Y:S01]  /*48c00*/  IMAD.U32 R14, R192, 0x10000, RZ ;  /* 0x00010000c00e7824 */ /* 0x000fe200078e00ff */
[----:B------:R-:W-:-:S05]  /*48c10*/  F2FP.BF16.F32.PACK_AB R26, R36, R34 ;  /* 0x00000022241a723e */ /* 0x000fca00000010ff */
[----:B------:R0:W-:Y:S02]  /*48c20*/  STG.E.128 desc[UR20][R20.64], R24 ;  /* 0x0000001814007986 */ /* 0x0001e4000c101d14 */
[C---:B0-----:R-:W-:Y:S01]  /*48c30*/  FADD.FTZ R21, -R181.reuse, R15 ;  /* 0x0000000fb5157221 */ /* 0x041fe20000010100 */
[----:B------:R-:W-:Y:S01]  /*48c40*/  FADD.FTZ R20, -R181, R17 ;  /* 0x00000011b5147221 */ /* 0x000fe20000010100 */
[----:B------:R-:W-:Y:S02]  /*48c50*/  IMAD.U32 R17, R193, 0x10000, RZ ;  /* 0x00010000c1117824 */ /* 0x000fe400078e00ff */
[----:B------:R-:W-:Y:S01]  /*48c60*/  FADD.FTZ R24, -R181, R140 ;  /* 0x0000008cb5187221 */ /* 0x000fe20000010100 */
[C---:B------:R-:W-:Y:S01]  /*48c70*/  FMUL.FTZ R21, R177.reuse, R21 ;  /* 0x00000015b1157220 */ /* 0x040fe20000410000 */
[----:B------:R-:W-:Y:S01]  /*48c80*/  FMUL.FTZ R20, R177, R20 ;  /* 0x00000014b1147220 */ /* 0x000fe20000410000 */
[----:B------:R-:W-:Y:S01]  /*48c90*/  IMAD.U32 R15, R85, 0x10000, RZ ;  /* 0x00010000550f7824 */ /* 0x000fe200078e00ff */
[----:B------:R-:W-:Y:S01]  /*48ca0*/  SHF.L.U32 R25, R87, 0x10, RZ ;  /* 0x0000001057197819 */ /* 0x000fe200000006ff */
[----:B------:R-:W-:Y:S01]  /*48cb0*/  FFMA.FTZ R14, R21, R14, R19 ;  /* 0x0000000e150e7223 */ /* 0x000fe20000010013 */
[----:B------:R-:W-:Y:S01]  /*48cc0*/  SHF.L.U32 R19, R86, 0x10, RZ ;  /* 0x0000001056137819 */ /* 0x000fe200000006ff */
[----:B------:R-:W-:Y:S01]  /*48cd0*/  FFMA.FTZ R17, R20, R17, R15 ;  /* 0x0000001114117223 */ /* 0x000fe2000001000f */
[----:B------:R-:W-:-:S02]  /*48ce0*/  IMAD.U32 R15, R194, 0x10000, RZ ;  /* 0x00010000c20f7824 */ /* 0x000fc400078e00ff */
[----:B------:R-:W-:Y:S01]  /*48cf0*/  FMUL.FTZ R24, R177, R24 ;  /* 0x00000018b1187220 */ /* 0x000fe20000410000 */
[----:B---3--:R-:W-:Y:S02]  /*48d00*/  IMAD.U32 R26, R198, 0x10000, RZ ;  /* 0x00010000c61a7824 */ /* 0x008fe400078e00ff */
[----:B------:R-:W-:Y:S01]  /*48d10*/  FADD.FTZ R30, -R181, R18 ;  /* 0x00000012b51e7221 */ /* 0x000fe20000010100 */
[----:B------:R-:W-:Y:S01]  /*48d20*/  FFMA.FTZ R15, R22, R15, R19 ;  /* 0x0000000f160f7223 */ /* 0x000fe20000010013 */
[----:B------:R-:W-:Y:S01]  /*48d30*/  IMAD.U32 R19, R195, 0x10000, RZ ;  /* 0x00010000c3137824 */ /* 0x000fe200078e00ff */
[----:B------:R-:W3:Y:S01]  /*48d40*/  LDL R140, [R1+0x10] ;  /* 0x00001000018c7983 */ /* 0x000ee20000100800 */
[----:B-----5:R-:W-:Y:S02]  /*48d50*/  IMAD.U32 R27, R196, 0x10000, RZ ;  /* 0x00010000c41b7824 */ /* 0x020fe400078e00ff */
[----:B------:R-:W-:Y:S01]  /*48d60*/  FFMA.FTZ R19, R24, R19, R25 ;  /* 0x0000001318137223 */ /* 0x000fe20000010019 */
[----:B------:R-:W-:Y:S01]  /*48d70*/  FMUL.FTZ R25, R177, R141 ;  /* 0x0000008db1197220 */ /* 0x000fe20000410000 */
[----:B------:R-:W-:-:S02]  /*48d80*/  IMAD.U32 R31, R248, 0x10000, RZ ;  /* 0x00010000f81f7824 */ /* 0x000fc400078e00ff */
[----:B------:R-:W-:Y:S02]  /*48d90*/  IMAD.U32 R34, R252, 0x10000, RZ ;  /* 0x00010000fc227824 */ /* 0x000fe400078e00ff */
[----:B--2---:R-:W-:-:S04]  /*48da0*/  IMAD.U32 R29, R191, 0x10000, RZ ;  /* 0x00010000bf1d7824 */ /* 0x004fc800078e00ff */
[----:B------:R-:W-:Y:S01]  /*48db0*/  FFMA.FTZ R29, R23, R29, R26 ;  /* 0x0000001d171d7223 */ /* 0x000fe2000001001a */
[----:B----4-:R-:W-:-:S04]  /*48dc0*/  IMAD.U32 R26, R197, 0x10000, RZ ;  /* 0x00010000c51a7824 */ /* 0x010fc800078e00ff */
[----:B------:R-:W-:Y:S01]  /*48dd0*/  FFMA.FTZ R18, R25, R26, R27 ;  /* 0x0000001a19127223 */ /* 0x000fe2000001001b */
[C---:B------:R-:W-:Y:S01]  /*48de0*/  FMUL.FTZ R26, R177.reuse, R16 ;  /* 0x00000010b11a7220 */ /* 0x040fe20000410000 */
[----:B------:R-:W-:Y:S01]  /*48df0*/  FMUL.FTZ R27, R177, R30 ;  /* 0x0000001eb11b7220 */ /* 0x000fe20000410000 */
[----:B------:R-:W-:Y:S01]  /*48e00*/  IMAD.U32 R16, R247, 0x10000, RZ ;  /* 0x00010000f7107824 */ /* 0x000fe200078e00ff */
[----:B------:R-:W-:-:S03]  /*48e10*/  SHF.L.U32 R30, R251, 0x10, RZ ;  /* 0x00000010fb1e7819 */ /* 0x000fc600000006ff */
[----:B------:R-:W-:Y:S02]  /*48e20*/  FFMA.FTZ R16, R26, R16, R31 ;  /* 0x000000101a107223 */ /* 0x000fe4000001001f */
[----:B------:R-:W-:Y:S01]  /*48e30*/  FFMA.FTZ R30, R27, R30, R34 ;  /* 0x0000001e1b1e7223 */ /* 0x000fe20000010022 */
[----:B------:R-:W-:Y:S01]  /*48e40*/  F2FP.BF16.F32.PACK_AB R19, R18, R19 ;  /* 0x000000131213723e */ /* 0x000fe200000010ff */
[----:B------:R-:W2:Y:S01]  /*48e50*/  LDL R31, [R1+0x34] ;  /* 0x00003400011f7983 */ /* 0x000ea20000100800 */
[----:B------:R-:W-:Y:S02]  /*48e60*/  F2FP.BF16.F32.PACK_AB R18, R29, R15 ;  /* 0x0000000f1d12723e */ /* 0x000fe400000010ff */
[----:B------:R-:W-:Y:S01]  /*48e70*/  F2FP.BF16.F32.PACK_AB R16, R16, R14 ;  /* 0x0000000e1010723e */ /* 0x000fe200000010ff */
[----:B------:R-:W-:Y:S01]  /*48e80*/  IMAD.WIDE.U32 R14, R13, 0x10, R182 ;  /* 0x000000100d0e7825 */ /* 0x000fe200078e00b6 */
[----:B------:R-:W-:Y:S01]  /*48e90*/  F2FP.BF16.F32.PACK_AB R17, R30, R17 ;  /* 0x000000111e11723e */ /* 0x000fe200000010ff */
[----:B------:R-:W4:Y:S04]  /*48ea0*/  LDL R29, [R1+0x28] ;  /* 0x00002800011d7983 */ /* 0x000f280000100800 */
[----:B------:R-:W5:Y:S04]  /*48eb0*/  LDL R30, [R1+0x3c] ;  /* 0x00003c00011e7983 */ /* 0x000f680000100800 */
[----:B------:R0:W-:Y:S04]  /*48ec0*/  STG.E.128 desc[UR20][R14.64], R16 ;  /* 0x000000100e007986 */ /* 0x0001e8000c101d14 */
[----:B------:R-:W2:Y:S01]  /*48ed0*/  LDL R34, [R1+0x38] ;  /* 0x0000380001227983 */ /* 0x000ea20000100800 */
[----:B0-----:R-:W-:-:S02]  /*48ee0*/  IMAD.U32 R15, R249, 0x10000, RZ ;  /* 0x00010000f90f7824 */ /* 0x001fc400078e00ff */
[----:B------:R-:W-:-:S04]  /*48ef0*/  IMAD.U32 R18, R250, 0x10000, RZ ;  /* 0x00010000fa127824 */ /* 0x000fc800078e00ff */
[----:B------:R-:W-:Y:S01]  /*48f00*/  FFMA.FTZ R26, R26, R15, R18 ;  /* 0x0000000f1a1a7223 */ /* 0x000fe20000010012 */
[----:B------:R-:W-:Y:S01]  /*48f10*/  SHF.L.U32 R15, R58, 0x10, RZ ;  /* 0x000000103a0f7819 */ /* 0x000fe200000006ff */
[----:B------:R-:W-:-:S04]  /*48f20*/  IMAD.U32 R18, R186, 0x10000, RZ ;  /* 0x00010000ba127824 */ /* 0x000fc800078e00ff */
[----:B------:R-:W-:Y:S01]  /*48f30*/  FFMA.FTZ R18, R22, R18, R15 ;  /* 0x0000001216127223 */ /* 0x000fe2000001000f */
[----:B------:R-:W-:Y:S02]  /*48f40*/  IMAD.U32 R19, R137, 0x10000, RZ ;  /* 0x0001000089137824 */ /* 0x000fe400078e00ff */
[----:B------:R-:W4:Y:S01]  /*48f50*/  LDL R137, [R1+0x30] ;  /* 0x0000300001897983 */ /* 0x000f220000100800 */
[----:B------:R-:W-:-:S03]  /*48f60*/  IMAD.U32 R22, R39, 0x10000, RZ ;  /* 0x0001000027167824 */ /* 0x000fc600078e00ff */
[----:B------:R-:W2:Y:S01]  /*48f70*/  LDL R39, [R1+0x40] ;  /* 0x0000400001277983 */ /* 0x000ea20000100800 */
[----:B------:R-:W-:Y:S01]  /*48f80*/  SHF.L.U32 R14, R56, 0x10, RZ ;  /* 0x00000010380e7819 */ /* 0x000fe200000006ff */
[----:B------:R-:W-:Y:S02]  /*48f90*/  IMAD.U32 R16, R184, 0x10000, RZ ;  /* 0x00010000b8107824 */ /* 0x000fe400078e00ff */
[----:B------:R-:W-:Y:S02]  /*48fa0*/  IMAD.U32 R17, R185, 0x10000, RZ ;  /* 0x00010000b9117824 */ /* 0x000fe400078e00ff */
[----:B------:R-:W-:Y:S01]  /*48fb0*/  FFMA.FTZ R16, R21, R16, R14 ;  /* 0x0000001015107223 */ /* 0x000fe2000001000e */
[----:B------:R-:W-:-:S05]  /*48fc0*/  SHF.L.U32 R14, R57, 0x10, RZ ;  /* 0x00000010390e7819 */ /* 0x000fca00000006ff */
[----:B------:R-:W-:Y:S01]  /*48fd0*/  FFMA.FTZ R17, R20, R17, R14 ;  /* 0x0000001114117223 */ /* 0x000fe2000001000e */
[----:B------:R-:W-:Y:S02]  /*48fe0*/  IMAD.U32 R14, R138, 0x10000, RZ ;  /* 0x000100008a0e7824 */ /* 0x000fe400078e00ff */
[----:B------:R-:W2:Y:S01]  /*48ff0*/  LDL R138, [R1+0x2c] ;  /* 0x00002c00018a7983 */ /* 0x000ea20000100800 */
[----:B------:R-:W-:Y:S02]  /*49000*/  IMAD.U32 R21, R139, 0x10000, RZ ;  /* 0x000100008b157824 */ /* 0x000fe400078e00ff */
[----:B------:R-:W-:Y:S01]  /*49010*/  FFMA.FTZ R14, R27, R14, R19 ;  /* 0x0000000e1b0e7223 */ /* 0x000fe20000010013 */
[----:B------:R-:W-:Y:S01]  /*49020*/  SHF.L.U32 R20, R59, 0x10, RZ ;  /* 0x000000103b147819 */ /* 0x000fe200000006ff */
[----:B------:R-:W-:Y:S01]  /*49030*/  IMAD.U32 R19, R187, 0x10000, RZ ;  /* 0x00010000bb137824 */ /* 0x000fe200078e00ff */
[----:B------:R-:W2:Y:S03]  /*49040*/  LDL R139, [R1+0x50] ;  /* 0x00005000018b7983 */ /* 0x000ea60000100800 */
[----:B------:R-:W-:Y:S01]  /*49050*/  FFMA.FTZ R19, R24, R19, R20 ;  /* 0x0000001318137223 */ /* 0x000fe20000010014 */
[----:B------:R-:W-:Y:S01]  /*49060*/  SHF.L.U32 R20, R88, 0x10, RZ ;  /* 0x0000001058147819 */ /* 0x000fe200000006ff */
[----:B------:R-:W-:-:S02]  /*49070*/  IMAD.U32 R27, R132, 0x10000, RZ ;  /* 0x00010000841b7824 */ /* 0x000fc400078e00ff */
[----:B---3--:R-:W-:Y:S02]  /*49080*/  IMAD.U32 R15, R140, 0x10000, RZ ;  /* 0x000100008c0f7824 */ /* 0x008fe400078e00ff */
[----:B------:R-:W3:Y:S02]  /*49090*/  LDL R140, [R1+0x4c] ;  /* 0x00004c00018c7983 */ /* 0x000ee40000100800 */
[----:B------:R-:W-:Y:S01]  /*490a0*/  FFMA.FTZ R15, R23, R15, R21 ;  /* 0x0000000f170f7223 */ /* 0x000fe20000010015 */
[----:B------:R-:W-:Y:S02]  /*490b0*/  IMAD.U32 R23, R35, 0x10000, RZ ;  /* 0x0001000023177824 */ /* 0x000fe400078e00ff */
[----:B------:R-:W3:Y:S02]  /*490c0*/  LDL R35, [R1+0x44] ;  /* 0x0000440001237983 */ /* 0x000ee40000100800 */
[----:B------:R-:W-:Y:S01]  /*490d0*/  FFMA.FTZ R25, R25, R22, R23 ;  /* 0x0000001619197223 */ /* 0x000fe20000010017 */
[----:B------:R-:W-:-:S04]  /*490e0*/  FADD.FTZ R21, -R181, R143 ;  /* 0x0000008fb5157221 */ /* 0x000fc80000010100 */
[----:B------:R-:W-:Y:S01]  /*490f0*/  F2FP.BF16.F32.PACK_AB R19, R25, R19 ;  /* 0x000000131913723e */ /* 0x000fe200000010ff */
[----:B------:R-:W-:Y:S01]  /*49100*/  FMUL.FTZ R21, R177, R21 ;  /* 0x00000015b1157220 */ /* 0x000fe20000410000 */
[----:B------:R-:W-:-:S03]  /*49110*/  IMAD.U32 R23, R60, 0x10000, RZ ;  /* 0x000100003c177824 */ /* 0x000fc600078e00ff */
[----:B------:R-:W-:Y:S01]  /*49120*/  FFMA.FTZ R27, R21, R27, R20 ;  /* 0x0000001b151b7223 */ /* 0x000fe20000010014 */
[----:B------:R-:W-:-:S04]  /*49130*/  IMAD.U32 R20, R116, 0x10000, RZ ;  /* 0x0001000074147824 */ /* 0x000fc800078e00ff */
[----:B------:R-:W-:Y:S01]  /*49140*/  FFMA.FTZ R21, R21, R20, R23 ;  /* 0x0000001415157223 */ /* 0x000fe20000010017 */
[----:B------:R-:W-:Y:S02]  /*49150*/  F2FP.BF16.F32.PACK_AB R18, R15, R18 ;  /* 0x000000120f12723e */ /* 0x000fe400000010ff */
[----:B------:R-:W-:Y:S01]  /*49160*/  F2FP.BF16.F32.PACK_AB R17, R14, R17 ;  /* 0x000000110e11723e */ /* 0x000fe200000010ff */
[----:B------:R-:W-:Y:S01]  /*49170*/  IMAD.WIDE.U32 R14, R13, 0x10, R32 ;  /* 0x000000100d0e7825 */ /* 0x000fe200078e0020 */
[----:B------:R-:W-:-:S05]  /*49180*/  F2FP.BF16.F32.PACK_AB R16, R26, R16 ;  /* 0x000000101a10723e */ /* 0x000fca00000010ff */
[----:B------:R0:W-:Y:S01]  /*49190*/  STG.E.128 desc[UR20][R14.64], R16 ;  /* 0x000000100e007986 */ /* 0x0001e2000c101d14 */
[----:B-----5:R-:W-:-:S03]  /*491a0*/  SHF.L.U32 R25, R30, 0x10, RZ ;  /* 0x000000101e197819 */ /* 0x020fc600000006ff */
[----:B------:R-:W5:Y:S01]  /*491b0*/  LDL R30, [R1+0x48] ;  /* 0x00004800011e7983 */ /* 0x000f620000100800 */
[----:B0-----:R-:W-:-:S03]  /*491c0*/  FADD.FTZ R19, -R181, R147 ;  /* 0x00000093b5137221 */ /* 0x001fc60000010100 */
[----:B------:R-:W5:Y:S01]  /*491d0*/  LDL R147, [R1+0x58] ;  /* 0x0000580001937983 */ /* 0x000f620000100800 */
[----:B----4-:R-:W-:Y:S02]  /*491e0*/  IMAD.U32 R20, R137, 0x10000, RZ ;  /* 0x0001000089147824 */ /* 0x010fe400078e00ff */
[----:B--2---:R-:W-:Y:S02]  /*491f0*/  IMAD.U32 R137, R39, 0x10000, RZ ;  /* 0x0001000027897824 */ /* 0x004fe400078e00ff */
[----:B------:R-:W2:Y:S01]  /*49200*/  LDL R39, [R1+0x54] ;  /* 0x0000540001277983 */ /* 0x000ea20000100800 */
[----:B------:R-:W-:Y:S01]  /*49210*/  FADD.FTZ R22, -R181, R144 ;  /* 0x00000090b5167221 */ /* 0x000fe20000010100 */
[----:B------:R-:W-:Y:S02]  /*49220*/  IMAD.U32 R29, R29, 0x10000, RZ ;  /* 0x000100001d1d7824 */ /* 0x000fe400078e00ff */
[----:B------:R-:W-:Y:S02]  /*49230*/  IMAD.U32 R23, R31, 0x10000, RZ ;  /* 0x000100001f177824 */ /* 0x000fe400078e00ff */
[C---:B------:R-:W-:Y:S01]  /*49240*/  FMUL.FTZ R22, R177.reuse, R22 ;  /* 0x00000016b1167220 */ /* 0x040fe20000410000 */
[----:B------:R-:W-:Y:S01]  /*49250*/  FMUL.FTZ R145, R177, R145 ;  /* 0x00000091b1917220 */ /* 0x000fe20000410000 */
[----:B------:R-:W-:Y:S01]  /*49260*/  SHF.L.U32 R24, R138, 0x10, RZ ;  /* 0x000000108a187819 */ /* 0x000fe200000006ff */
[----:B------:R-:W-:Y:S01]  /*49270*/  FADD.FTZ R16, -R181, R163 ;  /* 0x000000a3b5107221 */ /* 0x000fe20000010100 */
[----:B------:R-:W-:Y:S01]  /*49280*/  IMAD.U32 R31, R133, 0x10000, RZ ;  /* 0x00010000851f7824 */ /* 0x000fe200078e00ff */
[----:B------:R-:W-:-:S02]  /*49290*/  PRMT R13, R124, 0x7632, R13 ;  /* 0x000076327c0d7816 */ /* 0x000fc4000000000d */
[----:B------:R-:W-:Y:S01]  /*492a0*/  PRMT R14, R96, 0x7632, R14 ;  /* 0x00007632600e7816 */ /* 0x000fe2000000000e */
[C---:B------:R-:W-:Y:S01]  /*492b0*/  FFMA.FTZ R29, R22.reuse, R29, R24 ;  /* 0x0000001d161d7223 */ /* 0x040fe20000010018 */
[----:B------:R-:W-:Y:S01]  /*492c0*/  FFMA.FTZ R22, R22, R20, R23 ;  /* 0x0000001416167223 */ /* 0x000fe20000010017 */
[----:B------:R-:W-:Y:S01]  /*492d0*/  IMAD.U32 R23, R117, 0x10000, RZ ;  /* 0x0001000075177824 */ /* 0x000fe200078e00ff */
[----:B------:R-:W-:Y:S01]  /*492e0*/  PRMT R15, R68, 0x7632, R15 ;  /* 0x00007632440f7816 */ /* 0x000fe2000000000f */
[----:B------:R-:W-:Y:S01]  /*492f0*/  IMAD.U32 R20, R61, 0x10000, RZ ;  /* 0x000100003d147824 */ /* 0x000fe200078e00ff */
[----:B------:R-:W-:Y:S01]  /*49300*/  SHF.L.U32 R24, R89, 0x10, RZ ;  /* 0x0000001059187819 */ /* 0x000fe200000006ff */
[----:B------:R-:W-:Y:S01]  /*49310*/  IMAD.U32 R34, R34, 0x10000, RZ ;  /* 0x0001000022227824 */ /* 0x000fe200078e00ff */
[----:B------:R-:W-:Y:S01]  /*49320*/  SHF.L.U32 R18, R90, 0x10, RZ ;  /* 0x000000105a127819 */ /* 0x000fe200000006ff */
[----:B------:R-:W-:Y:S01]  /*49330*/  FFMA.FTZ R23, R145, R23, R20 ;  /* 0x0000001791177223 */ /* 0x000fe20000010014 */
[----:B------:R-:W-:Y:S01]  /*49340*/  FADD.FTZ R20, -R181, R146 ;  /* 0x00000092b5147221 */ /* 0x000fe20000010100 */
[----:B------:R-:W-:Y:S01]  /*49350*/  FFMA.FTZ R31, R145, R31, R24 ;  /* 0x0000001f911f7223 */ /* 0x000fe20000010018 */
[----:B------:R-:W-:-:S02]  /*49360*/  IMAD.U32 R13, R13, 0x10000, RZ ;  /* 0x000100000d0d7824 */ /* 0x000fc400078e00ff */
[C---:B------:R-:W-:Y:S01]  /*49370*/  FMUL.FTZ R16, R177.reuse, R16 ;  /* 0x00000010b1107220 */ /* 0x040fe20000410000 */
[C---:B------:R-:W-:Y:S01]  /*49380*/  FMUL.FTZ R20, R177.reuse, R20 ;  /* 0x00000014b1147220 */ /* 0x040fe20000410000 */
[----:B------:R-:W-:Y:S01]  /*49390*/  IMAD.U32 R14, R14, 0x10000, RZ ;  /* 0x000100000e0e7824 */ /* 0x000fe200078e00ff */
[----:B------:R-:W4:Y:S01]  /*493a0*/  LDL R146, [R1+0x5c] ;  /* 0x00005c0001927983 */ /* 0x000f220000100800 */
[----:B------:R-:W-:Y:S02]  /*493b0*/  IMAD.U32 R17, R134, 0x10000, RZ ;  /* 0x0001000086117824 */ /* 0x000fe400078e00ff */
[----:B------:R-:W-:Y:S01]  /*493c0*/  FFMA.FTZ R34, R20, R34, R25 ;  /* 0x0000002214227223 */ /* 0x000fe20000010019 */
[----:B------:R-:W-:Y:S01]  /*493d0*/  FFMA.FTZ R13, R16, R13, R14 ;  /* 0x0000000d100d7223 */ /* 0x000fe2000001000e */
[----:B------:R-:W-:Y:S01]  /*493e0*/  FMUL.FTZ R19, R177, R19 ;  /* 0x00000013b1137220 */ /* 0x000fe20000410000 */
[----:B------:R-:W-:Y:S01]  /*493f0*/  IMAD.U32 R15, R15, 0x10000, RZ ;  /* 0x000100000f0f7824 */ /* 0x000fe200078e00ff */
[----:B------:R-:W-:Y:S01]  /*49400*/  PRMT R26, R97, 0x7632, R26 ;  /* 0x00007632611a7816 */ /* 0x000fe2000000001a */
[----:B------:R-:W-:Y:S01]  /*49410*/  IMAD.U32 R138, R118, 0x10000, RZ ;  /* 0x00010000768a7824 */ /* 0x000fe200078e00ff */
[----:B------:R-:W4:Y:S01]  /*49420*/  LDL R144, [R1+0x68] ;  /* 0x0000680001907983 */ /* 0x000f220000100800 */
[C---:B------:R-:W-:Y:S01]  /*49430*/  FADD.FTZ R141, -R181.reuse, R148 ;  /* 0x00000094b58d7221 */ /* 0x040fe20000010100 */
[----:B------:R-:W-:Y:S01]  /*49440*/  FADD.FTZ R143, -R181, R149 ;  /* 0x00000095b58f7221 */ /* 0x000fe20000010100 */
[----:B------:R-:W-:Y:S01]  /*49450*/  PRMT R37, R127, 0x7632, R37 ;  /* 0x000076327f257816 */ /* 0x000fe20000000025 */
[----:B------:R-:W4:Y:S01]  /*49460*/  LDL R163, [R1+0x8c] ;  /* 0x00008c0001a37983 */ /* 0x000f220000100800 */
[----:B---3--:R-:W-:-:S02]  /*49470*/  IMAD.U32 R24, R35, 0x10000, RZ ;  /* 0x0001000023187824 */ /* 0x008fc400078e00ff */
[----:B------:R-:W-:Y:S01]  /*49480*/  FFMA.FTZ R18, R19, R17, R18 ;  /* 0x0000001113127223 */ /* 0x000fe20000010012 */
[----:B------:R-:W3:Y:S01]  /*49490*/  LDL R35, [R1+0x60] ;  /* 0x0000600001237983 */ /* 0x000ee20000100800 */
[--C-:B------:R-:W-:Y:S01]  /*494a0*/  FFMA.FTZ R137, R20, R137, R24.reuse ;  /* 0x0000008914897223 */ /* 0x100fe20000010018 */
[----:B------:R-:W-:Y:S01]  /*494b0*/  PRMT R24, R108, 0x7632, R24 ;  /* 0x000076326c187816 */ /* 0x000fe20000000018 */
[----:B------:R-:W-:Y:S01]  /*494c0*/  IMAD.U32 R20, R62, 0x10000, RZ ;  /* 0x000100003e147824 */ /* 0x000fe200078e00ff */
[----:B------:R-:W-:Y:S01]  /*494d0*/  PRMT R25, R109, 0x7632, R25 ;  /* 0x000076326d197816 */ /* 0x000fe20000000019 */
[----:B------:R-:W-:Y:S01]  /*494e0*/  IMAD.U32 R26, R26, 0x10000, RZ ;  /* 0x000100001a1a7824 */ /* 0x000fe200078e00ff */
[----:B------:R-:W-:Y:S01]  /*494f0*/  SHF.L.U32 R24, R24, 0x10, RZ ;  /* 0x0000001018187819 */ /* 0x000fe200000006ff */
[----:B------:R-:W-:Y:S01]  /*49500*/  FFMA.FTZ R138, R19, R138, R20 ;  /* 0x0000008a138a7223 */ /* 0x000fe20000010014 */
[----:B------:R-:W-:Y:S01]  /*49510*/  PRMT R17, R69, 0x7632, R17 ;  /* 0x0000763245117816 */ /* 0x000fe20000000011 */
[----:B------:R-:W-:Y:S01]  /*49520*/  FADD.FTZ R19, -R181, R165 ;  /* 0x000000a5b5137221 */ /* 0x000fe20000010100 */
[----:B------:R-:W-:Y:S01]  /*49530*/  FMUL.FTZ R141, R177, R141 ;  /* 0x0000008db18d7220 */ /* 0x000fe20000410000 */
[--C-:B------:R-:W-:Y:S01]  /*49540*/  FFMA.FTZ R24, R16, R24, R15.reuse ;  /* 0x0000001810187223 */ /* 0x100fe2000001000f */
[----:B------:R-:W-:Y:S01]  /*49550*/  PRMT R15, R125, 0x7632, R15 ;  /* 0x000076327d0f7816 */ /* 0x000fe2000000000f */
[----:B------:R-:W-:-:S02]  /*49560*/  IMAD.U32 R25, R25, 0x10000, RZ ;  /* 0x0001000019197824 */ /* 0x000fc400078e00ff */
[----:B------:R-:W-:Y:S01]  /*49570*/  FMUL.FTZ R19, R177, R19 ;  /* 0x00000013b1137220 */ /* 0x000fe20000410000 */
[----:B------:R-:W-:Y:S01]  /*49580*/  IMAD.U32 R17, R17, 0x10000, RZ ;  /* 0x0001000011117824 */ /* 0x000fe200078e00ff */
[----:B------:R-:W-:Y:S01]  /*49590*/  SHF.L.U32 R15, R15, 0x10, RZ ;  /* 0x000000100f0f7819 */ /* 0x000fe200000006ff */
[----:B------:R-:W3:Y:S01]  /*495a0*/  LDL R149, [R1+0x78] ;  /* 0x0000780001957983 */ /* 0x000ee20000100800 */
[----:B------:R-:W-:Y:S01]  /*495b0*/  SHF.L.U32 R16, R140, 0x10, RZ ;  /* 0x000000108c107819 */ /* 0x000fe200000006ff */
[C---:B------:R-:W-:Y:S02]  /*495c0*/  FFMA.FTZ R25, R19.reuse, R25, R17 ;  /* 0x0000001913197223 */ /* 0x040fe40000010011 */
[----:B------:R-:W3:Y:S01]  /*495d0*/  LDL R140, [R1+0x6c] ;  /* 0x00006c00018c7983 */ /* 0x000ee20000100800 */
[----:B------:R-:W-:Y:S01]  /*495e0*/  FFMA.FTZ R26, R19, R15, R26 ;  /* 0x0000000f131a7223 */ /* 0x000fe2000001001a */
[----:B------:R-:W-:Y:S02]  /*495f0*/  IMAD.U32 R17, R139, 0x10000, RZ ;  /* 0x000100008b117824 */ /* 0x000fe400078e00ff */
[----:B------:R-:W3:Y:S01]  /*49600*/  LDL R139, [R1+0x70] ;  /* 0x00007000018b7983 */ /* 0x000ee20000100800 */
[----:B-----5:R-:W-:-:S03]  /*49610*/  IMAD.U32 R14, R30, 0x10000, RZ ;  /* 0x000100001e0e7824 */ /* 0x020fc600078e00ff */
[----:B------:R-:W5:Y:S01]  /*49620*/  LDL R30, [R1+0x64] ;  /* 0x00006400011e7983 */ /* 0x000f620000100800 */
[----:B------:R-:W-:Y:S01]  /*49630*/  FFMA.FTZ R14, R141, R14, R16 ;  /* 0x0000000e8d0e7223 */ /* 0x000fe20000010010 */
[----:B--2---:R-:W-:Y:S02]  /*49640*/  IMAD.U32 R19, R39, 0x10000, RZ ;  /* 0x0001000027137824 */ /* 0x004fe400078e00ff */
[----:B------:R-:W2:Y:S02]  /*49650*/  LDL R39, [R1+0x74] ;  /* 0x0000740001277983 */ /* 0x000ea40000100800 */
[----:B------:R-:W-:Y:S01]  /*49660*/  FFMA.FTZ R141, R141, R17, R19 ;  /* 0x000000118d8d7223 */ /* 0x000fe20000010013 */
[----:B------:R-:W-:Y:S02]  /*49670*/  IMAD.U32 R19, R147, 0x10000, RZ ;  /* 0x0001000093137824 */ /* 0x000fe400078e00ff */
[----:B------:R-:W2:Y:S01]  /*49680*/  LDL R147, [R1+0x80] ;  /* 0x0000800001937983 */ /* 0x000ea20000100800 */
[----:B------:R-:W-:Y:S01]  /*49690*/  SHF.L.U32 R16, R91, 0x10, RZ ;  /* 0x000000105b107819 */ /* 0x000fe200000006ff */
[----:B------:R-:W-:-:S02]  /*496a0*/  IMAD.U32 R15, R135, 0x10000, RZ ;  /* 0x00010000870f7824 */ /* 0x000fc400078e00ff */
[----:B------:R-:W-:Y:S01]  /*496b0*/  FMUL.FTZ R143, R177, R143 ;  /* 0x0000008fb18f7220 */ /* 0x000fe20000410000 */
[----:B------:R-:W-:Y:S01]  /*496c0*/  FADD.FTZ R145, -R181, R150 ;  /* 0x00000096b5917221 */ /* 0x000fe20000010100 */
[----:B------:R-:W-:Y:S02]  /*496d0*/  IMAD.U32 R17, R119, 0x10000, RZ ;  /* 0x0001000077117824 */ /* 0x000fe400078e00ff */
[----:B------:R-:W-:Y:S02]  /*496e0*/  IMAD.U32 R20, R63, 0x10000, RZ ;  /* 0x000100003f147824 */ /* 0x000fe400078e00ff */
[----:B------:R-:W-:Y:S01]  /*496f0*/  FFMA.FTZ R15, R143, R15, R16 ;  /* 0x0000000f8f0f7223 */ /* 0x000fe20000010010 */
[----:B------:R-:W-:Y:S01]  /*49700*/  FMUL.FTZ R145, R177, R145 ;  /* 0x00000091b1917220 */ /* 0x000fe20000410000 */
[----:B------:R-:W-:Y:S01]  /*49710*/  F2FP.BF16.F32.PACK_AB R18, R14, R18 ;  /* 0x000000120e12723e */ /* 0x000fe200000010ff */
[----:B------:R-:W-:Y:S01]  /*49720*/  FFMA.FTZ R143, R143, R17, R20 ;  /* 0x000000118f8f7223 */ /* 0x000fe20000010014 */
[----:B------:R-:W-:Y:S01]  /*49730*/  FADD.FTZ R20, -R181, R152 ;  /* 0x00000098b5147221 */ /* 0x000fe20000010100 */
[----:B------:R-:W-:Y:S01]  /*49740*/  PRMT R36, R98, 0x7632, R36 ;  /* 0x0000763262247816 */ /* 0x000fe20000000024 */
[----:B------:R-:W-:Y:S01]  /*49750*/  IMAD.U32 R37, R37, 0x10000, RZ ;  /* 0x0001000025257824 */ /* 0x000fe200078e00ff */
[----:B------:R-:W-:Y:S01]  /*49760*/  PRMT R136, R104, 0x7632, R136 ;  /* 0x0000763268887816 */ /* 0x000fe20000000088 */
[----:B------:R-:W-:Y:S01]  /*49770*/  FMUL.FTZ R20, R177, R20 ;  /* 0x00000014b1147220 */ /* 0x000fe20000410000 */
[----:B------:R-:W2:Y:S01]  /*49780*/  LDL R150, [R1+0x9c] ;  /* 0x00009c0001967983 */ /* 0x000ea20000100800 */
[----:B----4-:R-:W-:-:S03]  /*49790*/  SHF.L.U32 R16, R146, 0x10, RZ ;  /* 0x0000001092107819 */ /* 0x010fc600000006ff */
[----:B------:R-:W4:Y:S02]  /*497a0*/  LDL R152, [R1+0x98] ;  /* 0x0000980001987983 */ /* 0x000f240000100800 */
[----:B------:R-:W-:Y:S01]  /*497b0*/  FFMA.FTZ R19, R145, R19, R16 ;  /* 0x0000001391137223 */ /* 0x000fe20000010010 */
[----:B------:R-:W-:Y:S01]  /*497c0*/  SHF.L.U32 R36, R36, 0x10, RZ ;  /* 0x0000001024247819 */ /* 0x000fe200000006ff */
[----:B------:R-:W4:Y:S03]  /*497d0*/  LDL R146, [R1+0x94] ;  /* 0x0000940001927983 */ /* 0x000f260000100800 */
[----:B------:R-:W-:Y:S01]  /*497e0*/  F2FP.BF16.F32.PACK_AB R19, R19, R15 ;  /* 0x0000000f1313723e */ /* 0x000fe200000010ff */
[----:B---3--:R-:W-:Y:S01]  /*497f0*/  IMAD.U32 R16, R35, 0x10000, RZ ;  /* 0x0001000023107824 */ /* 0x008fe200078e00ff */
[----:B------:R-:W-:Y:S01]  /*49800*/  SHF.L.U32 R35, R92, 0x10, RZ ;  /* 0x000000105c237819 */ /* 0x000fe200000006ff */
[----:B------:R-:W-:-:S04]  /*49810*/  IMAD.WIDE.U32 R14, R142, 0x10, R182 ;  /* 0x000000108e0e7825 */ /* 0x000fc800078e00b6 */
[----:B------:R-:W-:Y:S02]  /*49820*/  IMAD.U32 R136, R136, 0x10000, RZ ;  /* 0x0001000088887824 */ /* 0x000fe400078e00ff */
[----:B-----5:R-:W-:Y:S02]  /*49830*/  IMAD.U32 R17, R30, 0x10000, RZ ;  /* 0x000100001e117824 */ /* 0x020fe400078e00ff */
[----:B------:R-:W-:Y:S02]  /*49840*/  IMAD.U32 R30, R128, 0x10000, RZ ;  /* 0x00010000801e7824 */ /* 0x000fe400078e00ff */
[----:B------:R-:W-:Y:S01]  /*49850*/  FFMA.FTZ R145, R145, R16, R17 ;  /* 0x0000001091917223 */ /* 0x000fe20000010011 */
[----:B------:R-:W-:Y:S02]  /*49860*/  IMAD.U32 R16, R112, 0x10000, RZ ;  /* 0x0001000070107824 */ /* 0x000fe400078e00ff */
[----:B------:R-:W-:Y:S02]  /*49870*/  IMAD.U32 R17, R64, 0x10000, RZ ;  /* 0x0001000040117824 */ /* 0x000fe400078e00ff */
[----:B------:R-:W-:-:S02]  /*49880*/  FFMA.FTZ R30, R20, R30, R35 ;  /* 0x0000001e141e7223 */ /* 0x000fc40000010023 */
[----:B------:R-:W-:Y:S01]  /*49890*/  FFMA.FTZ R20, R20, R16, R17 ;  /* 0x0000001014147223 */ /* 0x000fe20000010011 */
[----:B------:R-:W-:Y:S01]  /*498a0*/  F2FP.BF16.F32.PACK_AB R17, R34, R31 ;  /* 0x0000001f2211723e */ /* 0x000fe200000010ff */
[----:B------:R-:W-:Y:S01]  /*498b0*/  FADD.FTZ R34, -R181, R153 ;  /* 0x00000099b5227221 */ /* 0x000fe20000010100 */
[----:B------:R-:W-:Y:S01]  /*498c0*/  SHF.L.U32 R35, R140, 0x10, RZ ;  /* 0x000000108c237819 */ /* 0x000fe200000006ff */
[----:B------:R-:W-:Y:S01]  /*498d0*/  IMAD.U32 R31, R144, 0x10000, RZ ;  /* 0x00010000901f7824 */ /* 0x000fe200078e00ff */
[----:B------:R-:W3:Y:S01]  /*498e0*/  LDL R140, [R1+0x7c] ;  /* 0x00007c00018c7983 */ /* 0x000ee20000100800 */
[----:B------:R-:W-:Y:S01]  /*498f0*/  F2FP.BF16.F32.PACK_AB R16, R29, R27 ;  /* 0x0000001b1d10723e */ /* 0x000fe200000010ff */
[----:B------:R-:W-:Y:S02]  /*49900*/  IMAD.U32 R27, R139, 0x10000, RZ ;  /* 0x000100008b1b7824 */ /* 0x000fe400078e00ff */
[----:B------:R-:W-:Y:S01]  /*49910*/  FMUL.FTZ R34, R177, R34 ;  /* 0x00000022b1227220 */ /* 0x000fe20000410000 */
[----:B------:R-:W5:Y:S03]  /*49920*/  LDL R144, [R1+0x84] ;  /* 0x0000840001907983 */ /* 0x000f660000100800 */
[--C-:B------:R-:W-:Y:S01]  /*49930*/  FFMA.FTZ R31, R34, R31, R35.reuse ;  /* 0x0000001f221f7223 */ /* 0x100fe20000010023 */
[----:B------:R0:W-:Y:S01]  /*49940*/  STG.E.128 desc[UR20][R14.64], R16 ;  /* 0x000000100e007986 */ /* 0x0001e2000c101d14 */
[----:B------:R-:W-:-:S03]  /*49950*/  PRMT R35, R111, 0x7632, R35 ;  /* 0x000076326f237816 */ /* 0x000fc60000000023 */
[----:B------:R-:W4:Y:S02]  /*49960*/  LDL R153, [R1+0x90] ;  /* 0x0000900001997983 */ /* 0x000f240000100800 */
[----:B------:R-:W-:Y:S01]  /*49970*/  IMAD.U32 R35, R35, 0x10000, RZ ;  /* 0x0001000023237824 */ /* 0x000fe200078e00ff */
[----:B0-----:R-:W-:Y:S01]  /*49980*/  PRMT R15, R110, 0x7632, R15 ;  /* 0x000076326e0f7816 */ /* 0x001fe2000000000f */
[----:B------:R-:W-:Y:S01]  /*49990*/  FADD.FTZ R19, -R181, R166 ;  /* 0x000000a6b5137221 */ /* 0x000fe20000010100 */
[----:B------:R-:W-:Y:S01]  /*499a0*/  PRMT R14, R99, 0x7632, R14 ;  /* 0x00007632630e7816 */ /* 0x000fe2000000000e */
[----:B------:R-:W-:Y:S01]  /*499b0*/  FADD.FTZ R17, -R181, R168 ;  /* 0x000000a8b5117221 */ /* 0x000fe20000010100 */
[----:B------:R-:W-:Y:S02]  /*499c0*/  PRMT R16, R71, 0x7632, R16 ;  /* 0x0000763247107816 */ /* 0x000fe40000000010 */
[----:B------:R-:W-:Y:S01]  /*499d0*/  PRMT R18, R126, 0x7632, R18 ;  /* 0x000076327e127816 */ /* 0x000fe20000000012 */
[----:B------:R-:W-:Y:S01]  /*499e0*/  IMAD.U32 R15, R15, 0x10000, RZ ;  /* 0x000100000f0f7824 */ /* 0x000fe200078e00ff */
[----:B------:R-:W-:Y:S01]  /*499f0*/  SHF.L.U32 R14, R14, 0x10, RZ ;  /* 0x000000100e0e7819 */ /* 0x000fe200000006ff */
[----:B------:R-:W-:Y:S01]  /*49a00*/  FMUL.FTZ R19, R177, R19 ;  /* 0x00000013b1137220 */ /* 0x000fe20000410000 */
[----:B------:R-:W-:-:S02]  /*49a10*/  IMAD.U32 R16, R16, 0x10000, RZ ;  /* 0x0001000010107824 */ /* 0x000fc400078e00ff */
[----:B------:R-:W-:Y:S01]  /*49a20*/  FMUL.FTZ R17, R177, R17 ;  /* 0x00000011b1117220 */ /* 0x000fe20000410000 */
[----:B------:R-:W-:-:S03]  /*49a30*/  IMAD.U32 R18, R18, 0x10000, RZ ;  /* 0x0001000012127824 */ /* 0x000fc600078e00ff */
[C---:B------:R-:W-:Y:S01]  /*49a40*/  FFMA.FTZ R37, R17.reuse, R37, R14 ;  /* 0x0000002511257223 */ /* 0x040fe2000001000e */
[----:B------:R-:W-:Y:S01]  /*49a50*/  FFMA.FTZ R35, R17, R35, R16 ;  /* 0x0000002311237223 */ /* 0x000fe20000010010 */
[----:B------:R-:W-:Y:S01]  /*49a60*/  FFMA.FTZ R36, R19, R18, R36 ;  /* 0x0000001213247223 */ /* 0x000fe20000010024 */
[----:B------:R-:W-:Y:S01]  /*49a70*/  PRMT R17, R72, 0x7632, R17 ;  /* 0x0000763248117816 */ /* 0x000fe20000000011 */
[----:B------:R-:W-:Y:S01]  /*49a80*/  FADD.FTZ R18, -R181, R172 ;  /* 0x000000acb5127221 */ /* 0x000fe20000010100 */
[----:B------:R-:W-:-:S03]  /*49a90*/  SHF.L.U32 R16, R93, 0x10, RZ ;  /* 0x000000105d107819 */ /* 0x000fc600000006ff */
[----:B------:R-:W-:Y:S02]  /*49aa0*/  IMAD.U32 R17, R17, 0x10000, RZ ;  /* 0x0001000011117824 */ /* 0x000fe400078e00ff */
[----:B------:R-:W-:Y:S01]  /*49ab0*/  FMUL.FTZ R18, R177, R18 ;  /* 0x00000012b1127220 */ /* 0x000fe20000410000 */
[----:B------:R-:W-:-:S03]  /*49ac0*/  IMAD.U32 R14, R129, 0x10000, RZ ;  /* 0x00010000810e7824 */ /* 0x000fc600078e00ff */
[----:B------:R-:W-:Y:S01]  /*49ad0*/  FFMA.FTZ R136, R18, R136, R17 ;  /* 0x0000008812887223 */ /* 0x000fe20000010011 */
[----:B------:R-:W-:Y:S02]  /*49ae0*/  IMAD.U32 R17, R113, 0x10000, RZ ;  /* 0x0001000071117824 */ /* 0x000fe400078e00ff */
[----:B--2---:R-:W-:-:S04]  /*49af0*/  IMAD.U32 R29, R39, 0x10000, RZ ;  /* 0x00010000271d7824 */ /* 0x004fc800078e00ff */
[----:B------:R-:W-:Y:S01]  /*49b00*/  FFMA.FTZ R27, R34, R27, R29 ;  /* 0x0000001b221b7223 */ /* 0x000fe2000001001d */
[----:B------:R-:W-:-:S05]  /*49b10*/  PRMT R34, R70, 0x7632, R34 ;  /* 0x0000763246227816 */ /* 0x000fca0000000022 */
[----:B------:R-:W-:Y:S01]  /*49b20*/  IMAD.U32 R34, R34, 0x10000, RZ ;  /* 0x0001000022227824 */ /* 0x000fe200078e00ff */
[----:B------:R-:W-:-:S03]  /*49b30*/  PRMT R29, R100, 0x7632, R29 ;  /* 0x00007632641d7816 */ /* 0x000fc6000000001d */
[----:B------:R-:W-:Y:S01]  /*49b40*/  FFMA.FTZ R34, R19, R15, R34 ;  /* 0x0000000f13227223 */ /* 0x000fe20000010022 */
[----:B------:R-:W-:Y:S01]  /*49b50*/  PRMT R15, R120, 0x7632, R15 ;  /* 0x00007632780f7816 */ /* 0x000fe2000000000f */
[----:B------:R-:W-:Y:S02]  /*49b60*/  IMAD.U32 R29, R29, 0x10000, RZ ;  /* 0x000100001d1d7824 */ /* 0x000fe400078e00ff */
[----:B------:R-:W-:Y:S01]  /*49b70*/  FADD.FTZ R39, -R181, R154 ;  /* 0x0000009ab5277221 */ /* 0x000fe20000010100 */
[----:B------:R-:W-:-:S03]  /*49b80*/  SHF.L.U32 R15, R15, 0x10, RZ ;  /* 0x000000100f0f7819 */ /* 0x000fc600000006ff */
[----:B------:R-:W-:Y:S02]  /*49b90*/  FMUL.FTZ R39, R177, R39 ;  /* 0x00000027b1277220 */ /* 0x000fe40000410000 */
[----:B------:R-:W-:Y:S01]  /*49ba0*/  FFMA.FTZ R29, R18, R15, R29 ;  /* 0x0000000f121d7223 */ /* 0x000fe2000001001d */
[----:B------:R-:W-:Y:S02]  /*49bb0*/  IMAD.U32 R18, R65, 0x10000, RZ ;  /* 0x0001000041127824 */ /* 0x000fe400078e00ff */
[----:B------:R-:W-:Y:S01]  /*49bc0*/  FFMA.FTZ R14, R39, R14, R16 ;  /* 0x0000000e270e7223 */ /* 0x000fe20000010010 */
[----:B------:R-:W-:Y:S02]  /*49bd0*/  IMAD.U32 R15, R149, 0x10000, RZ ;  /* 0x00010000950f7824 */ /* 0x000fe400078e00ff */
[----:B------:R-:W-:Y:S01]  /*49be0*/  FFMA.FTZ R39, R39, R17, R18 ;  /* 0x0000001127277223 */ /* 0x000fe20000010012 */
[----:B------:R-:W-:Y:S01]  /*49bf0*/  IMAD.U32 R17, R147, 0x10000, RZ ;  /* 0x0001000093117824 */ /* 0x000fe200078e00ff */
[----:B------:R-:W2:Y:S04]  /*49c00*/  LDL R149, [R1+0xa0] ;  /* 0x0000a00001957983 */ /* 0x000ea80000100800 */
[----:B------:R-:W2:Y:S01]  /*49c10*/  LDL R147, [R1+0xa4] ;  /* 0x0000a40001937983 */ /* 0x000ea20000100800 */
[----:B------:R-:W-:-:S04]  /*49c20*/  FADD.FTZ R139, -R181, R155 ;  /* 0x0000009bb58b7221 */ /* 0x000fc80000010100 */
[----:B------:R-:W-:Y:S01]  /*49c30*/  FMUL.FTZ R139, R177, R139 ;  /* 0x0000008bb18b7220 */ /* 0x000fe20000410000 */
[----:B------:R-:W-:Y:S02]  /*49c40*/  IMAD.U32 R165, R130, 0x10000, RZ ;  /* 0x0001000082a57824 */ /* 0x000fe400078e00ff */
[----:B------:R-:W-:Y:S02]  /*49c50*/  IMAD.U32 R168, R188, 0x10000, RZ ;  /* 0x00010000bca87824 */ /* 0x000fe400078e00ff */
[----:B------:R-:W-:Y:S01]  /*49c60*/  FADD.FTZ R158, -R181, R158 ;  /* 0x0000009eb59e7221 */ /* 0x000fe20000010100 */
[----:B------:R-:W-:-:S03]  /*49c70*/  IMAD.U32 R172, R131, 0x10000, RZ ;  /* 0x0001000083ac7824 */ /* 0x000fc600078e00ff */
[----:B------:R-:W-:Y:S01]  /*49c80*/  FMUL.FTZ R158, R177, R158 ;  /* 0x0000009eb19e7220 */ /* 0x000fe20000410000 */
[----:B------:R-:W-:Y:S01]  /*49c90*/  F2FP.BF16.F32.PACK_AB R19, R145, R143 ;  /* 0x0000008f9113723e */ /* 0x000fe200000010ff */
[----:B------:R-:W-:Y:S01]  /*49ca0*/  IMAD.WIDE.U32 R142, R142, 0x10, R32 ;  /* 0x000000108e8e7825 */ /* 0x000fe200078e0020 */
[----:B------:R-:W-:-:S03]  /*49cb0*/  PRMT R148, R103, 0x7632, R148 ;  /* 0x0000763267947816 */ /* 0x000fc60000000094 */
[----:B------:R-:W-:Y:S01]  /*49cc0*/  FADD.FTZ R154, -R181, R162 ;  /* 0x000000a2b59a7221 */ /* 0x000fe20000010100 */
[----:B------:R-:W-:Y:S02]  /*49cd0*/  IMAD.U32 R155, R124, 0x10000, RZ ;  /* 0x000100007c9b7824 */ /* 0x000fe400078e00ff */
[----:B------:R-:W-:Y:S02]  /*49ce0*/  IMAD.U32 R148, R148, 0x10000, RZ ;  /* 0x0001000094947824 */ /* 0x000fe400078e00ff */
[----:B------:R-:W-:Y:S01]  /*49cf0*/  FMUL.FTZ R154, R177, R154 ;  /* 0x0000009ab19a7220 */ /* 0x000fe20000410000 */
[----:B------:R-:W-:Y:S02]  /*49d00*/  IMAD.U32 R166, R127, 0x10000, RZ ;  /* 0x000100007fa67824 */ /* 0x000fe400078e00ff */
[----:B------:R-:W-:Y:S01]  /*49d10*/  FADD.FTZ R171, -R181, R171 ;  /* 0x000000abb5ab7221 */ /* 0x000fe20000010100 */
[----:B------:R-:W-:-:S03]  /*49d20*/  IMAD.U32 R145, R104, 0x10000, RZ ;  /* 0x0001000068917824 */ /* 0x000fc600078e00ff */
[----:B------:R-:W-:Y:S01]  /*49d30*/  FMUL.FTZ R171, R177, R171 ;  /* 0x000000abb1ab7220 */ /* 0x000fe20000410000 */
[----:B---3--:R-:W-:Y:S01]  /*49d40*/  SHF.L.U32 R16, R140, 0x10, RZ ;  /* 0x000000108c107819 */ /* 0x008fe200000006ff */
[----:B------:R-:W-:-:S04]  /*49d50*/  FADD.FTZ R140, -R181, R156 ;  /* 0x0000009cb58c7221 */ /* 0x000fc80000010100 */
[----:B------:R-:W-:Y:S01]  /*49d60*/  FFMA.FTZ R15, R139, R15, R16 ;  /* 0x0000000f8b0f7223 */ /* 0x000fe20000010010 */
[----:B------:R-:W-:Y:S01]  /*49d70*/  SHF.L.U32 R16, R94, 0x10, RZ ;  /* 0x000000105e107819 */ /* 0x000fe200000006ff */
[----:B-----5:R-:W-:Y:S02]  /*49d80*/  IMAD.U32 R18, R144, 0x10000, RZ ;  /* 0x0001000090127824 */ /* 0x020fe400078e00ff */
[----:B------:R-:W-:Y:S01]  /*49d90*/  FMUL.FTZ R140, R177, R140 ;  /* 0x0000008cb18c7220 */ /* 0x000fe20000410000 */
[----:B------:R-:W-:Y:S01]  /*49da0*/  FADD.FTZ R144, -R181, R157 ;  /* 0x0000009db5907221 */ /* 0x000fe20000010100 */
[----:B------:R-:W-:Y:S02]  /*49db0*/  FFMA.FTZ R139, R139, R17, R18 ;  /* 0x000000118b8b7223 */ /* 0x000fe40000010012 */
[----:B------:R-:W-:Y:S01]  /*49dc0*/  FFMA.FTZ R165, R140, R165, R16 ;  /* 0x000000a58ca57223 */ /* 0x000fe20000010010 */
[----:B------:R-:W-:Y:S02]  /*49dd0*/  IMAD.U32 R16, R114, 0x10000, RZ ;  /* 0x0001000072107824 */ /* 0x000fe400078e00ff */
[----:B------:R-:W-:Y:S01]  /*49de0*/  IMAD.U32 R17, R66, 0x10000, RZ ;  /* 0x0001000042117824 */ /* 0x000fe200078e00ff */
[----:B------:R-:W-:Y:S01]  /*49df0*/  SHF.L.U32 R18, R163, 0x10, RZ ;  /* 0x00000010a3127819 */ /* 0x000fe200000006ff */
[----:B------:R-:W-:-:S02]  /*49e00*/  FMUL.FTZ R144, R177, R144 ;  /* 0x00000090b1907220 */ /* 0x000fc40000410000 */
[----:B------:R-:W-:Y:S01]  /*49e10*/  FFMA.FTZ R140, R140, R16, R17 ;  /* 0x000000108c8c7223 */ /* 0x000fe20000010011 */
[----:B----4-:R-:W-:Y:S02]  /*49e20*/  IMAD.U32 R16, R153, 0x10000, RZ ;  /* 0x0001000099107824 */ /* 0x010fe400078e00ff */
[----:B------:R-:W-:Y:S02]  /*49e30*/  IMAD.U32 R17, R146, 0x10000, RZ ;  /* 0x0001000092117824 */ /* 0x000fe400078e00ff */
[C---:B------:R-:W-:Y:S01]  /*49e40*/  FFMA.FTZ R168, R144.reuse, R168, R18 ;  /* 0x000000a890a87223 */ /* 0x040fe20000010012 */
[----:B------:R-:W-:Y:S02]  /*49e50*/  IMAD.U32 R146, R115, 0x10000, RZ ;  /* 0x0001000073927824 */ /* 0x000fe400078e00ff */
[----:B------:R-:W-:Y:S01]  /*49e60*/  FFMA.FTZ R144, R144, R16, R17 ;  /* 0x0000001090907223 */ /* 0x000fe20000010011 */
[----:B------:R-:W-:Y:S01]  /*49e70*/  IMAD.U32 R16, R67, 0x10000, RZ ;  /* 0x0001000043107824 */ /* 0x000fe200078e00ff */
[----:B------:R-:W-:-:S03]  /*49e80*/  SHF.L.U32 R17, R95, 0x10, RZ ;  /* 0x000000105f117819 */ /* 0x000fc600000006ff */
[----:B------:R-:W-:Y:S01]  /*49e90*/  FFMA.FTZ R146, R158, R146, R16 ;  /* 0x000000929e927223 */ /* 0x000fe20000010010 */
[----:B------:R-:W-:Y:S01]  /*49ea0*/  F2FP.BF16.F32.PACK_AB R16, R22, R21 ;  /* 0x000000151610723e */ /* 0x000fe200000010ff */
[----:B------:R-:W-:Y:S01]  /*49eb0*/  FADD.FTZ R22, -R181, R159 ;  /* 0x0000009fb5167221 */ /* 0x000fe20000010100 */
[----:B------:R-:W-:Y:S01]  /*49ec0*/  FFMA.FTZ R172, R158, R172, R17 ;  /* 0x000000ac9eac7223 */ /* 0x000fe20000010011 */
[----:B------:R-:W-:Y:S02]  /*49ed0*/  F2FP.BF16.F32.PACK_AB R18, R141, R138 ;  /* 0x0000008a8d12723e */ /* 0x000fe400000010ff */
[----:B------:R-:W-:Y:S01]  /*49ee0*/  F2FP.BF16.F32.PACK_AB R17, R137, R23 ;  /* 0x000000178911723e */ /* 0x000fe200000010ff */
[----:B------:R-:W-:Y:S01]  /*49ef0*/  IMAD.U32 R21, R152, 0x10000, RZ ;  /* 0x0001000098157824 */ /* 0x000fe200078e00ff */
[----:B------:R-:W-:Y:S01]  /*49f00*/  SHF.L.U32 R138, R150, 0x10, RZ ;  /* 0x00000010968a7819 */ /* 0x000fe200000006ff */
[----:B------:R-:W-:Y:S02]  /*49f10*/  FMUL.FTZ R22, R177, R22 ;  /* 0x00000016b1167220 */ /* 0x000fe40000410000 */
[----:B------:R0:W-:Y:S02]  /*49f20*/  STG.E.128 desc[UR20][R142.64], R16 ;  /* 0x000000108e007986 */ /* 0x0001e4000c101d14 */
[--C-:B------:R-:W-:Y:S01]  /*49f30*/  FFMA.FTZ R21, R22, R21, R138.reuse ;  /* 0x0000001516157223 */ /* 0x100fe2000001008a */
[----:B------:R-:W-:Y:S01]  /*49f40*/  PRMT R138, R106, 0x7632, R138 ;  /* 0x000076326a8a7816 */ /* 0x000fe2000000008a */
[----:B------:R-:W-:-:S04]  /*49f50*/  FADD.FTZ R141, -R181, R174 ;  /* 0x000000aeb58d7221 */ /* 0x000fc80000010100 */
[----:B------:R-:W-:Y:S02]  /*49f60*/  IMAD.U32 R138, R138, 0x10000, RZ ;  /* 0x000100008a8a7824 */ /* 0x000fe400078e00ff */
[----:B------:R-:W-:Y:S01]  /*49f70*/  FMUL.FTZ R141, R177, R141 ;  /* 0x0000008db18d7220 */ /* 0x000fe20000410000 */
[----:B0-----:R-:W-:Y:S01]  /*49f80*/  PRMT R143, R122, 0x7632, R143 ;  /* 0x000076327a8f7816 */ /* 0x001fe2000000008f */
[----:B------:R-:W-:Y:S01]  /*49f90*/  FADD.FTZ R19, -R181, R178 ;  /* 0x000000b2b5137221 */ /* 0x000fe20000010100 */
[----:B------:R-:W-:Y:S02]  /*49fa0*/  PRMT R16, R102, 0x7632, R16 ;  /* 0x0000763266107816 */ /* 0x000fe40000000010 */
[----:B------:R-:W-:Y:S02]  /*49fb0*/  PRMT R18, R74, 0x7632, R18 ;  /* 0x000076324a127816 */ /* 0x000fe40000000012 */
[----:B------:R-:W-:Y:S02]  /*49fc0*/  PRMT R142, R101, 0x7632, R142 ;  /* 0x00007632658e7816 */ /* 0x000fe4000000008e */
[----:B------:R-:W-:Y:S01]  /*49fd0*/  PRMT R17, R105, 0x7632, R17 ;  /* 0x0000763269117816 */ /* 0x000fe20000000011 */
[----:B------:R-:W-:Y:S01]  /*49fe0*/  IMAD.U32 R143, R143, 0x10000, RZ ;  /* 0x000100008f8f7824 */ /* 0x000fe200078e00ff */
[----:B------:R-:W-:Y:S01]  /*49ff0*/  SHF.L.U32 R16, R16, 0x10, RZ ;  /* 0x0000001010107819 */ /* 0x000fe200000006ff */
[----:B------:R-:W-:Y:S01]  /*4a000*/  FMUL.FTZ R19, R177, R19 ;  /* 0x00000013b1137220 */ /* 0x000fe20000410000 */
[----:B------:R-:W-:Y:S01]  /*4a010*/  SHF.L.U32 R142, R142, 0x10, RZ ;  /* 0x000000108e8e7819 */ /* 0x000fe200000006ff */
[----:B------:R-:W-:-:S02]  /*4a020*/  IMAD.U32 R18, R18, 0x10000, RZ ;  /* 0x0001000012127824 */ /* 0x000fc400078e00ff */
[----:B------:R-:W-:Y:S02]  /*4a030*/  IMAD.U32 R17, R17, 0x10000, RZ ;  /* 0x0001000011117824 */ /* 0x000fe400078e00ff */
[C---:B------:R-:W-:Y:S01]  /*4a040*/  FFMA.FTZ R143, R19.reuse, R143, R16 ;  /* 0x0000008f138f7223 */ /* 0x040fe20000010010 */
[----:B------:R-:W-:Y:S01]  /*4a050*/  FFMA.FTZ R138, R19, R138, R18 ;  /* 0x0000008a138a7223 */ /* 0x000fe20000010012 */
[----:B------:R-:W-:Y:S01]  /*4a060*/  PRMT R16, R123, 0x7632, R16 ;  /* 0x000076327b107816 */ /* 0x000fe20000000010 */
[----:B------:R-:W-:Y:S01]  /*4a070*/  FADD.FTZ R19, -R181, R179 ;  /* 0x000000b3b5137221 */ /* 0x000fe20000010100 */
[----:B------:R-:W-:Y:S01]  /*4a080*/  PRMT R18, R75, 0x7632, R18 ;  /* 0x000076324b127816 */ /* 0x000fe20000000012 */
[----:B------:R-:W-:Y:S01]  /*4a090*/  FADD.FTZ R150, -R181, R161 ;  /* 0x000000a1b5967221 */ /* 0x000fe20000010100 */
[----:B------:R-:W-:Y:S01]  /*4a0a0*/  SHF.L.U32 R16, R16, 0x10, RZ ;  /* 0x0000001010107819 */ /* 0x000fe200000006ff */
[----:B------:R-:W-:Y:S02]  /*4a0b0*/  FMUL.FTZ R19, R177, R19 ;  /* 0x00000013b1137220 */ /* 0x000fe40000410000 */
[----:B------:R-:W-:-:S02]  /*4a0c0*/  IMAD.U32 R18, R18, 0x10000, RZ ;  /* 0x0001000012127824 */ /* 0x000fc400078e00ff */
[----:B------:R-:W-:Y:S01]  /*4a0d0*/  FMUL.FTZ R150, R177, R150 ;  /* 0x00000096b1967220 */ /* 0x000fe20000410000 */
[----:B------:R-:W-:Y:S01]  /*4a0e0*/  FFMA.FTZ R148, R19, R16, R148 ;  /* 0x0000001013947223 */ /* 0x000fe20000010094 */
[----:B------:R-:W-:Y:S01]  /*4a0f0*/  SHF.L.U32 R16, R97, 0x10, RZ ;  /* 0x0000001061107819 */ /* 0x000fe200000006ff */
[----:B------:R-:W-:Y:S02]  /*4a100*/  IMAD.U32 R159, R125, 0x10000, RZ ;  /* 0x000100007d9f7824 */ /* 0x000fe400078e00ff */
[----:B------:R-:W-:Y:S01]  /*4a110*/  FADD.FTZ R156, -R181, R164 ;  /* 0x000000a4b59c7221 */ /* 0x000fe20000010100 */
[----:B------:R-:W-:Y:S02]  /*4a120*/  IMAD.U32 R163, R126, 0x10000, RZ ;  /* 0x000100007ea37824 */ /* 0x000fe400078e00ff */
[----:B------:R-:W-:Y:S01]  /*4a130*/  FFMA.FTZ R159, R154, R159, R16 ;  /* 0x0000009f9a9f7223 */ /* 0x000fe20000010010 */
[----:B------:R-:W-:Y:S01]  /*4a140*/  SHF.L.U32 R16, R98, 0x10, RZ ;  /* 0x0000001062107819 */ /* 0x000fe200000006ff */
[----:B------:R-:W-:Y:S01]  /*4a150*/  FMUL.FTZ R156, R177, R156 ;  /* 0x0000009cb19c7220 */ /* 0x000fe20000410000 */
[----:B------:R-:W-:-:S03]  /*4a160*/  FADD.FTZ R158, -R181, R167 ;  /* 0x000000a7b59e7221 */ /* 0x000fc60000010100 */
[----:B------:R-:W-:Y:S01]  /*4a170*/  FFMA.FTZ R163, R156, R163, R16 ;  /* 0x000000a39ca37223 */ /* 0x000fe20000010010 */
[----:B------:R-:W-:Y:S02]  /*4a180*/  IMAD.U32 R16, R110, 0x10000, RZ ;  /* 0x000100006e107824 */ /* 0x000fe400078e00ff */
[----:B------:R-:W-:Y:S01]  /*4a190*/  FMUL.FTZ R158, R177, R158 ;  /* 0x0000009eb19e7220 */ /* 0x000fe20000410000 */
[----:B------:R-:W-:Y:S02]  /*4a1a0*/  IMAD.U32 R152, R121, 0x10000, RZ ;  /* 0x0001000079987824 */ /* 0x000fe400078e00ff */
[----:B------:R-:W-:Y:S01]  /*4a1b0*/  FADD.FTZ R153, -R181, R175 ;  /* 0x000000afb5997221 */ /* 0x000fe20000010100 */
[----:B------:R-:W-:-:S03]  /*4a1c0*/  IMAD.U32 R157, R122, 0x10000, RZ ;  /* 0x000100007a9d7824 */ /* 0x000fc600078e00ff */
[----:B------:R-:W-:Y:S01]  /*4a1d0*/  FMUL.FTZ R153, R177, R153 ;  /* 0x00000099b1997220 */ /* 0x000fe20000410000 */
[----:B------:R-:W-:Y:S01]  /*4a1e0*/  FADD.FTZ R162, -R181, R180 ;  /* 0x000000b4b5a27221 */ /* 0x000fe20000010100 */
[----:B------:R-:W-:-:S03]  /*4a1f0*/  IMAD.U32 R164, R123, 0x10000, RZ ;  /* 0x000100007ba47824 */ /* 0x000fc600078e00ff */
[----:B------:R-:W-:Y:S01]  /*4a200*/  FMUL.FTZ R162, R177, R162 ;  /* 0x000000a2b1a27220 */ /* 0x000fe20000410000 */
[----:B--2---:R-:W-:Y:S02]  /*4a210*/  IMAD.U32 R23, R149, 0x10000, RZ ;  /* 0x0001000095177824 */ /* 0x004fe400078e00ff */
[----:B------:R-:W-:-:S04]  /*4a220*/  IMAD.U32 R137, R147, 0x10000, RZ ;  /* 0x0001000093897824 */ /* 0x000fc800078e00ff */
[--C-:B------:R-:W-:Y:S01]  /*4a230*/  FFMA.FTZ R23, R22, R23, R137.reuse ;  /* 0x0000001716177223 */ /* 0x100fe20000010089 */
[----:B------:R-:W-:Y:S02]  /*4a240*/  PRMT R22, R121, 0x7632, R22 ;  /* 0x0000763279167816 */ /* 0x000fe40000000016 */
[----:B------:R-:W-:-:S03]  /*4a250*/  PRMT R137, R73, 0x7632, R137 ;  /* 0x0000763249897816 */ /* 0x000fc60000000089 */
[----:B------:R-:W-:Y:S02]  /*4a260*/  IMAD.U32 R22, R22, 0x10000, RZ ;  /* 0x0001000016167824 */ /* 0x000fe400078e00ff */
[----:B------:R-:W-:Y:S02]  /*4a270*/  IMAD.U32 R137, R137, 0x10000, RZ ;  /* 0x0001000089897824 */ /* 0x000fe400078e00ff */
[C---:B------:R-:W-:Y:S02]  /*4a280*/  FFMA.FTZ R142, R141.reuse, R22, R142 ;  /* 0x000000168d8e7223 */ /* 0x040fe4000001008e */
[----:B------:R-:W-:Y:S01]  /*4a290*/  FFMA.FTZ R137, R141, R17, R137 ;  /* 0x000000118d897223 */ /* 0x000fe20000010089 */
[----:B------:R-:W-:Y:S02]  /*4a2a0*/  PRMT R141, R107, 0x7632, R141 ;  /* 0x000076326b8d7816 */ /* 0x000fe4000000008d */
[----:B------:R-:W-:-:S03]  /*4a2b0*/  SHF.L.U32 R17, R96, 0x10, RZ ;  /* 0x0000001060117819 */ /* 0x000fc600000006ff */
[----:B------:R-:W-:Y:S02]  /*4a2c0*/  IMAD.U32 R141, R141, 0x10000, RZ ;  /* 0x000100008d8d7824 */ /* 0x000fe400078e00ff */
[----:B------:R-:W-:Y:S01]  /*4a2d0*/  FFMA.FTZ R155, R150, R155, R17 ;  /* 0x0000009b969b7223 */ /* 0x000fe20000010011 */
[----:B------:R-:W-:Y:S02]  /*4a2e0*/  IMAD.U32 R17, R108, 0x10000, RZ ;  /* 0x000100006c117824 */ /* 0x000fe400078e00ff */
[----:B------:R-:W-:Y:S01]  /*4a2f0*/  FFMA.FTZ R141, R19, R141, R18 ;  /* 0x0000008d138d7223 */ /* 0x000fe20000010012 */
[----:B------:R-:W-:-:S04]  /*4a300*/  IMAD.U32 R18, R68, 0x10000, RZ ;  /* 0x0001000044127824 */ /* 0x000fc800078e00ff */
[----:B------:R-:W-:Y:S01]  /*4a310*/  FFMA.FTZ R150, R150, R17, R18 ;  /* 0x0000001196967223 */ /* 0x000fe20000010012 */
[----:B------:R-:W-:Y:S02]  /*4a320*/  IMAD.U32 R17, R109, 0x10000, RZ ;  /* 0x000100006d117824 */ /* 0x000fe400078e00ff */
[----:B------:R-:W-:-:S04]  /*4a330*/  IMAD.U32 R18, R69, 0x10000, RZ ;  /* 0x0001000045127824 */ /* 0x000fc800078e00ff */
[----:B------:R-:W-:Y:S01]  /*4a340*/  FFMA.FTZ R154, R154, R17, R18 ;  /* 0x000000119a9a7223 */ /* 0x000fe20000010012 */
[----:B------:R-:W-:Y:S01]  /*4a350*/  IMAD.U32 R17, R70, 0x10000, RZ ;  /* 0x0001000046117824 */ /* 0x000fe200078e00ff */
[----:B------:R-:W-:-:S03]  /*4a360*/  SHF.L.U32 R18, R99, 0x10, RZ ;  /* 0x0000001063127819 */ /* 0x000fc600000006ff */
[----:B------:R-:W-:Y:S01]  /*4a370*/  FFMA.FTZ R156, R156, R16, R17 ;  /* 0x000000109c9c7223 */ /* 0x000fe20000010011 */
[----:B------:R-:W-:Y:S02]  /*4a380*/  IMAD.U32 R16, R111, 0x10000, RZ ;  /* 0x000100006f107824 */ /* 0x000fe400078e00ff */
[----:B------:R-:W-:Y:S02]  /*4a390*/  IMAD.U32 R17, R71, 0x10000, RZ ;  /* 0x0001000047117824 */ /* 0x000fe400078e00ff */
[C---:B------:R-:W-:Y:S01]  /*4a3a0*/  FFMA.FTZ R166, R158.reuse, R166, R18 ;  /* 0x000000a69ea67223 */ /* 0x040fe20000010012 */
[----:B------:R-:W-:Y:S01]  /*4a3b0*/  FADD.FTZ R147, -R181, R173 ;  /* 0x000000adb5937221 */ /* 0x000fe20000010100 */
[----:B------:R-:W-:Y:S01]  /*4a3c0*/  FFMA.FTZ R158, R158, R16, R17 ;  /* 0x000000109e9e7223 */ /* 0x000fe20000010011 */
[----:B------:R-:W-:Y:S01]  /*4a3d0*/  SHF.L.U32 R17, R100, 0x10, RZ ;  /* 0x0000001064117819 */ /* 0x000fe200000006ff */
[----:B------:R-:W-:Y:S02]  /*4a3e0*/  IMAD.U32 R149, R120, 0x10000, RZ ;  /* 0x0001000078957824 */ /* 0x000fe400078e00ff */
[----:B------:R-:W-:Y:S01]  /*4a3f0*/  IMAD.U32 R16, R72, 0x10000, RZ ;  /* 0x0001000048107824 */ /* 0x000fe200078e00ff */
[----:B------:R-:W-:Y:S01]  /*4a400*/  SHF.L.U32 R18, R101, 0x10, RZ ;  /* 0x0000001065127819 */ /* 0x000fe200000006ff */
[----:B------:R-:W-:Y:S01]  /*4a410*/  FMUL.FTZ R147, R177, R147 ;  /* 0x00000093b1937220 */ /* 0x000fe20000410000 */
[C---:B------:R-:W-:Y:S01]  /*4a420*/  FFMA.FTZ R149, R171.reuse, R149, R17 ;  /* 0x00000095ab957223 */ /* 0x040fe20000010011 */
[----:B------:R-:W-:Y:S01]  /*4a430*/  FFMA.FTZ R145, R171, R145, R16 ;  /* 0x00000091ab917223 */ /* 0x000fe20000010010 */
[----:B------:R-:W-:-:S02]  /*4a440*/  IMAD.U32 R16, R105, 0x10000, RZ ;  /* 0x0001000069107824 */ /* 0x000fc400078e00ff */
[----:B------:R-:W-:Y:S02]  /*4a450*/  IMAD.U32 R17, R73, 0x10000, RZ ;  /* 0x0001000049117824 */ /* 0x000fe400078e00ff */
[C---:B------:R-:W-:Y:S01]  /*4a460*/  FFMA.FTZ R152, R147.reuse, R152, R18 ;  /* 0x0000009893987223 */ /* 0x040fe20000010012 */
[----:B------:R-:W-:Y:S01]  /*4a470*/  SHF.L.U32 R18, R102, 0x10, RZ ;  /* 0x0000001066127819 */ /* 0x000fe200000006ff */
[----:B------:R-:W-:Y:S01]  /*4a480*/  FFMA.FTZ R147, R147, R16, R17 ;  /* 0x0000001093937223 */ /* 0x000fe20000010011 */
[----:B------:R-:W-:Y:S02]  /*4a490*/  IMAD.U32 R16, R106, 0x10000, RZ ;  /* 0x000100006a107824 */ /* 0x000fe400078e00ff */
[----:B------:R-:W-:Y:S02]  /*4a4a0*/  IMAD.U32 R17, R74, 0x10000, RZ ;  /* 0x000100004a117824 */ /* 0x000fe400078e00ff */
[C---:B------:R-:W-:Y:S02]  /*4a4b0*/  FFMA.FTZ R157, R153.reuse, R157, R18 ;  /* 0x0000009d999d7223 */ /* 0x040fe40000010012 */
[----:B------:R-:W-:Y:S01]  /*4a4c0*/  FFMA.FTZ R153, R153, R16, R17 ;  /* 0x0000001099997223 */ /* 0x000fe20000010011 */
[----:B------:R-:W-:-:S02]  /*4a4d0*/  SHF.L.U32 R16, R103, 0x10, RZ ;  /* 0x0000001067107819 */ /* 0x000fc400000006ff */
[----:B------:R-:W-:Y:S01]  /*4a4e0*/  F2FP.BF16.F32.PACK_AB R17, R15, R14 ;  /* 0x0000000e0f11723e */ /* 0x000fe200000010ff */
[----:B------:R-:W-:Y:S01]  /*4a4f0*/  IMAD.WIDE.U32 R14, R151, 0x10, R182 ;  /* 0x00000010970e7825 */ /* 0x000fe200078e00b6 */
[----:B------:R-:W-:-:S03]  /*4a500*/  F2FP.BF16.F32.PACK_AB R19, R21, R172 ;  /* 0x000000ac1513723e */ /* 0x000fc600000010ff */
[----:B------:R-:W-:Y:S01]  /*4a510*/  FFMA.FTZ R164, R162, R164, R16 ;  /* 0x000000a4a2a47223 */ /* 0x000fe20000010010 */
[----:B------:R-:W-:Y:S01]  /*4a520*/  F2FP.BF16.F32.PACK_AB R18, R168, R165 ;  /* 0x000000a5a812723e */ /* 0x000fe200000010ff */
[----:B------:R-:W-:Y:S01]  /*4a530*/  IMAD.U32 R21, R107, 0x10000, RZ ;  /* 0x000100006b157824 */ /* 0x000fe200078e00ff */
[----:B------:R-:W-:Y:S01]  /*4a540*/  F2FP.BF16.F32.PACK_AB R16, R31, R30 ;  /* 0x0000001e1f10723e */ /* 0x000fe200000010ff */
[----:B------:R-:W-:Y:S01]  /*4a550*/  IMAD.U32 R22, R75, 0x10000, RZ ;  /* 0x000100004b167824 */ /* 0x000fe200078e00ff */
[----:B------:R-:W-:Y:S01]  /*4a560*/  F2FP.BF16.F32.PACK_AB R23, R23, R146 ;  /* 0x000000921717723e */ /* 0x000fe200000010ff */
[----:B------:R-:W-:Y:S01]  /*4a570*/  IMAD.WIDE.U32 R30, R151, 0x10, R32 ;  /* 0x00000010971e7825 */ /* 0x000fe200078e0020 */
[----:B------:R-:W-:-:S03]  /*4a580*/  F2FP.BF16.F32.PACK_AB R20, R27, R20 ;  /* 0x000000141b14723e */ /* 0x000fc600000010ff */
[----:B------:R-:W-:Y:S01]  /*4a590*/  FFMA.FTZ R162, R162, R21, R22 ;  /* 0x00000015a2a27223 */ /* 0x000fe20000010016 */
[----:B------:R0:W-:Y:S01]  /*4a5a0*/  STG.E.128 desc[UR20][R14.64], R16 ;  /* 0x000000100e007986 */ /* 0x0001e2000c101d14 */
[----:B------:R-:W-:Y:S02]  /*4a5b0*/  F2FP.BF16.F32.PACK_AB R22, R144, R140 ;  /* 0x0000008c9016723e */ /* 0x000fe400000010ff */
[----:B------:R-:W-:Y:S02]  /*4a5c0*/  F2FP.BF16.F32.PACK_AB R21, R139, R39 ;  /* 0x000000278b15723e */ /* 0x000fe400000010ff */
[----:B------:R-:W-:Y:S02]  /*4a5d0*/  F2FP.BF16.F32.PACK_AB R27, R35, R158 ;  /* 0x0000009e231b723e */ /* 0x000fe400000010ff */
[----:B------:R-:W-:Y:S02]  /*4a5e0*/  F2FP.BF16.F32.PACK_AB R25, R25, R154 ;  /* 0x0000009a1919723e */ /* 0x000fe400000010ff */
[----:B------:R-:W-:-:S02]  /*4a5f0*/  F2FP.BF16.F32.PACK_AB R24, R24, R150 ;  /* 0x000000961818723e */ /* 0x000fc400000010ff */
[----:B------:R-:W-:Y:S01]  /*4a600*/  F2FP.BF16.F32.PACK_AB R35, R148, R164 ;  /* 0x000000a49423723e */ /* 0x000fe200000010ff */
[----:B------:R1:W-:Y:S01]  /*4a610*/  STG.E.128 desc[UR20][R30.64], R20 ;  /* 0x000000141e007986 */ /* 0x0003e2000c101d14 */
[----:B------:R-:W-:Y:S01]  /*4a620*/  F2FP.BF16.F32.PACK_AB R139, R141, R162 ;  /* 0x000000a28d8b723e */ /* 0x000fe200000010ff */
[--C-:B0-----:R-:W-:Y:S01]  /*4a630*/  IMAD.WIDE.U32 R14, R160, 0x10, R182.reuse ;  /* 0x00000010a00e7825 */ /* 0x101fe200078e00b6 */
[----:B------:R-:W-:Y:S02]  /*4a640*/  F2FP.BF16.F32.PACK_AB R19, R37, R166 ;  /* 0x000000a62513723e */ /* 0x000fe400000010ff */
[----:B------:R-:W-:Y:S01]  /*4a650*/  F2FP.BF16.F32.PACK_AB R18, R36, R163 ;  /* 0x000000a32412723e */ /* 0x000fe200000010ff */
[----:B------:R-:W-:Y:S01]  /*4a660*/  IMAD.WIDE.U32 R182, R170, 0x10, R182 ;  /* 0x00000010aab67825 */ /* 0x000fe200078e00b6 */
[----:B------:R-:W-:Y:S02]  /*4a670*/  F2FP.BF16.F32.PACK_AB R17, R26, R159 ;  /* 0x0000009f1a11723e */ /* 0x000fe400000010ff */
[----:B------:R-:W-:Y:S01]  /*4a680*/  F2FP.BF16.F32.PACK_AB R16, R13, R155 ;  /* 0x0000009b0d10723e */ /* 0x000fe200000010ff */
[----:B------:R-:W-:Y:S01]  /*4a690*/  IMAD.WIDE.U32 R160, R160, 0x10, R32 ;  /* 0x00000010a0a07825 */ /* 0x000fe200078e0020 */
[----:B------:R-:W-:-:S02]  /*4a6a0*/  F2FP.BF16.F32.PACK_AB R26, R34, R156 ;  /* 0x0000009c221a723e */ /* 0x000fc400000010ff */
[----:B------:R-:W-:Y:S01]  /*4a6b0*/  F2FP.BF16.F32.PACK_AB R34, R143, R157 ;  /* 0x0000009d8f22723e */ /* 0x000fe200000010ff */
[----:B------:R-:W-:Y:S01]  /*4a6c0*/  IMAD.WIDE.U32 R170, R170, 0x10, R32 ;  /* 0x00000010aaaa7825 */ /* 0x000fe200078e0020 */
[----:B------:R-:W-:Y:S02]  /*4a6d0*/  F2FP.BF16.F32.PACK_AB R33, R142, R152 ;  /* 0x000000988e21723e */ /* 0x000fe400000010ff */
[----:B------:R-:W-:Y:S02]  /*4a6e0*/  F2FP.BF16.F32.PACK_AB R32, R29, R149 ;  /* 0x000000951d20723e */ /* 0x000fe400000010ff */
[----:B------:R-:W-:Y:S02]  /*4a6f0*/  F2FP.BF16.F32.PACK_AB R138, R138, R153 ;  /* 0x000000998a8a723e */ /* 0x000fe400000010ff */
[----:B------:R-:W-:Y:S02]  /*4a700*/  F2FP.BF16.F32.PACK_AB R137, R137, R147 ;  /* 0x000000938989723e */ /* 0x000fe400000010ff */
[----:B------:R-:W-:Y:S01]  /*4a710*/  F2FP.BF16.F32.PACK_AB R136, R136, R145 ;  /* 0x000000918888723e */ /* 0x000fe200000010ff */
[----:B------:R1:W-:Y:S04]  /*4a720*/  STG.E.128 desc[UR20][R14.64], R16 ;  /* 0x000000100e007986 */ /* 0x0003e8000c101d14 */
[----:B------:R1:W-:Y:S04]  /*4a730*/  STG.E.128 desc[UR20][R160.64], R24 ;  /* 0x00000018a0007986 */ /* 0x0003e8000c101d14 */
[----:B------:R1:W-:Y:S04]  /*4a740*/  STG.E.128 desc[UR20][R182.64], R32 ;  /* 0x00000020b6007986 */ /* 0x0003e8000c101d14 */
[----:B------:R1:W-:Y:S01]  /*4a750*/  STG.E.128 desc[UR20][R170.64], R136 ;  /* 0x00000088aa007986 */ /* 0x0003e2000c101d14 */
[----:B------:R-:W-:-:S04]  /*4a760*/  UIADD3 UR22, UPT, UPT, UR22, UR6, URZ ;  /* 0x0000000616167290 */ /* 0x000fc8000fffe0ff */
[----:B------:R-:W-:Y:S02]  /*4a770*/  UISETP.GE.AND UP0, UPT, UR22, UR7, UPT ;  /* 0x000000071600728c */ /* 0x000fe4000bf06270 */
[----:B------:R-:W-:-:S07]  /*4a780*/  UPLOP3.LUT UP1, UPT, UPT, UPT, UP1, 0x40, 0x4 ;  /* 0x000000000004789c */ /* 0x000fce0003f2e810 */
[----:B------:R-:W-:Y:S05]  /*4a790*/  BRA.U !UP0, `(.L_x_1637) ;  /* 0xfffffb7108dc7547 */ /* 0x000fea000b83ffff */
[----:B------:R-:W-:Y:S05]  /*4a7a0*/  EXIT ;  /* 0x000000000000794d */ /* 0x000fea0003800000 */
.L_x_1638:
        /* <DEDUP_REMOVED lines=13> */
.L_x_27849:


//--------------------- .text._ZN10layer_norm31ln_parallel_residual_fwd_kernelINS_13Kernel_traitsI13__nv_bfloat16S2_S2_S2_fjLj7168ELj1ELj1ELj4ELj16ENS_18Kernel_traits_baseILj7168ES2_S2_S2_S2_fjLj128EEEEELb1ELb1ELb0EEEvNS_9FwdParamsE --------------------------
	.section	.text._ZN10layer_norm31ln_parallel_residual_fwd_kernelINS_13Kernel_traitsI13__nv_bfloat16S2_S2_S2_fjLj7168ELj1ELj1ELj4ELj16ENS_18Kernel_traits_baseILj7168ES2_S2_S2_S2_fjLj128EEEEELb1ELb1ELb0EEEvNS_9FwdParamsE,"ax",@progbits
	.align	128
        .global         _ZN10layer_norm31ln_parallel_residual_fwd_kernelINS_13Kernel_traitsI13__nv_bfloat16S2_S2_S2_fjLj7168ELj1ELj1ELj4ELj16ENS_18Kernel_traits_baseILj7168ES2_S2_S2_S2_fjLj128EEEEELb1ELb1ELb0EEEvNS_9FwdParamsE
        .type           _ZN10layer_norm31ln_parallel_residual_fwd_kernelINS_13Kernel_traitsI13__nv_bfloat16S2_S2_S2_fjLj7168ELj1ELj1ELj4ELj16ENS_18Kernel_traits_baseILj7168ES2_S2_S2_S2_fjLj128EEEEELb1ELb1ELb0EEEvNS_9FwdParamsE,@function
        .size           _ZN10layer_norm31ln_parallel_residual_fwd_kernelINS_13Kernel_traitsI13__nv_bfloat16S2_S2_S2_fjLj7168ELj1ELj1ELj4ELj16ENS_18Kernel_traits_baseILj7168ES2_S2_S2_S2_fjLj128EEEEELb1ELb1ELb0EEEvNS_9FwdParamsE,(.L_x_27850 - _ZN10layer_norm31ln_parallel_residual_fwd_kernelINS_13Kernel_traitsI13__nv_bfloat16S2_S2_S2_fjLj7168ELj1ELj1ELj4ELj16ENS_18Kernel_traits_baseILj7168ES2_S2_S2_S2_fjLj128EEEEELb1ELb1ELb0EEEvNS_9FwdParamsE)
        .other          _ZN10layer_norm31ln_parallel_residual_fwd_kernelINS_13Kernel_traitsI13__nv_bfloat16S2_S2_S2_fjLj7168ELj1ELj1ELj4ELj16ENS_18Kernel_traits_baseILj7168ES2_S2_S2_S2_fjLj128EEEEELb1ELb1ELb0EEEvNS_9FwdParamsE,@"STO_CUDA_ENTRY STV_DEFAULT"
_ZN10layer_norm31ln_parallel_residual_fwd_kernelINS_13Kernel_traitsI13__nv_bfloat16S2_S2_S2_fjLj7168ELj1ELj1ELj4ELj16ENS_18Kernel_traits_baseILj7168ES2_S2_S2_S2_fjLj128EEEEELb1ELb1ELb0EEEvNS_9FwdParamsE:
.text._ZN10layer_norm31ln_parallel_residual_fwd_kernelINS_13Kernel_traitsI13__nv_bfloat16S2_S2_S2_fjLj7168ELj1ELj1ELj4ELj16ENS_18Kernel_traits_baseILj7168ES2_S2_S2_S2_fjLj128EEEEELb1ELb1ELb0EEEvNS_9FwdParamsE:
[----:B------:R-:W-:Y:S01]  /*0000*/  LDC R1, c[0x0][0x37c] ;  /* 0x0000df00ff017b82 */ /* 0x000fe20000000800 */
[----:B------:R-:W0:Y:S07]  /*0010*/  LDCU.U8 UR4, c[0x0][0x464] ;  /* 0x00008c80ff0477ac */ /* 0x000e2e0008000000 */
[----:B------:R-:W1:Y:S01]  /*0020*/  LDC R130, c[0x0][0x458] ;  /* 0x00011600ff827b82 */ /* 0x000e620000000800 */
[----:B------:R-:W2:Y:S01]  /*0030*/  LDCU.64 UR8, c[0x0][0x450] ;  /* 0x00008a00ff0877ac */ /* 0x000ea20008000a00 */
[----:B------:R-:W3:Y:S06]  /*0040*/  LDCU.64 UR10, c[0x0][0x358] ;  /* 0x00006b00ff0a77ac */ /* 0x000eec0008000a00 */
[----:B------:R-:W4:Y:S01]  /*0050*/  LDC R131, c[0x0][0x45c] ;  /* 0x00011700ff837b82 */ /* 0x000f220000000800 */
[----:B------:R-:W5:Y:S07]  /*0060*/  S2R R138, SR_TID.X ;  /* 0x00000000008a7919 */ /* 0x000f6e0000002100 */
[----:B------:R-:W5:Y:S01]  /*0070*/  LDC R9, c[0x0][0x388] ;  /* 0x0000e200ff097b82 */ /* 0x000f620000000800 */
[----:B0-----:R-:W-:Y:S01]  /*0080*/  ISETP.NE.AND P0, PT, RZ, UR4, PT ;  /* 0x00000004ff007c0c */ /* 0x001fe2000bf05270 */
[----:B------:R-:W0:Y:S01]  /*0090*/  LDCU.64 UR4, c[0x0][0x438] ;  /* 0x00008700ff0477ac */ /* 0x000e220008000a00 */
[----:B--2---:R-:W-:-:S02]  /*00a0*/  IMAD.U32 R2, RZ, RZ, UR8 ;  /* 0x00000008ff027e24 */ /* 0x004fc4000f8e00ff */
[----:B------:R-:W-:-:S09]  /*00b0*/  IMAD.U32 R3, RZ, RZ, UR9 ;  /* 0x00000009ff037e24 */ /* 0x000fd2000f8e00ff */
[----:B-1----:R-:W-:Y:S01]  /*00c0*/  @P0 IMAD.MOV.U32 R4, RZ, RZ, R130 ;  /* 0x000000ffff040224 */ /* 0x002fe200078e0082 */
[----:B---3--:R-:W2:Y:S01]  /*00d0*/  @P0 LDG.E.64 R2, desc[UR10][R2.64] ;  /* 0x0000000a02020981 */ /* 0x008ea2000c1e1b00 */
[----:B----4-:R-:W-:Y:S01]  /*00e0*/  @P0 MOV R5, R131 ;  /* 0x0000008300050202 */ /* 0x010fe20000000f00 */
[----:B------:R-:W1:Y:S05]  /*00f0*/  @P0 LDC R7, c[0x0][0x460] ;  /* 0x00011800ff070b82 */ /* 0x000e6a0000000800 */
[----:B------:R-:W1:Y:S01]  /*0100*/  @P0 LDG.E.64 R4, desc[UR10][R4.64] ;  /* 0x0000000a04040981 */ /* 0x000e62000c1e1b00 */
[----:B0-----:R-:W-:Y:S01]  /*0110*/  UISETP.NE.U32.AND UP0, UPT, UR4, URZ, UPT ;  /* 0x000000ff0400728c */ /* 0x001fe2000bf05070 */
[----:B-----5:R-:W-:Y:S01]  /*0120*/  SHF.R.S32.HI R0, RZ, 0x1f, R9 ;  /* 0x0000001fff007819 */ /* 0x020fe20000011409 */
[----:B------:R-:W0:Y:S01]  /*0130*/  S2UR UR6, SR_CTAID.X ;  /* 0x00000000000679c3 */ /* 0x000e220000002500 */
[----:B------:R-:W-:Y:S01]  /*0140*/  LOP3.LUT R27, R138, 0x60, RZ, 0xc0, !PT ;  /* 0x000000608a1b7812 */ /* 0x000fe200078ec0ff */
[----:B------:R-:W-:Y:S01]  /*0150*/  UISETP.NE.AND.EX UP0, UPT, UR5, URZ, UPT, UP0 ;  /* 0x000000ff0500728c */ /* 0x000fe2000bf05300 */
[----:B------:R-:W-:Y:S01]  /*0160*/  LEA.HI R26, R0, R9, RZ, 0x3 ;  /* 0x00000009001a7211 */ /* 0x000fe200078f18ff */
[----:B------:R-:W-:Y:S01]  /*0170*/  BSSY.RECONVERGENT B0, `(.L_x_1639) ;  /* 0x00000a0000007945 */ /* 0x000fe20003800200 */
[----:B------:R-:W-:-:S02]  /*0180*/  LOP3.LUT R29, R27, 0x1f, R138, 0xf8, !PT ;  /* 0x0000001f1b1d7812 */ /* 0x000fc400078ef88a */
[----:B------:R-:W-:Y:S01]  /*0190*/  LOP3.LUT R0, R138, 0x1f, RZ, 0xc0, !PT ;  /* 0x0000001f8a007812 */ /* 0x000fe200078ec0ff */
[----:B------:R-:W0:Y:S02]  /*01a0*/  LDC R137, c[0x0][0x360] ;  /* 0x0000d800ff897b82 */ /* 0x000e240000000800 */
[----:B0-----:R-:W-:Y:S01]  /*01b0*/  IMAD R137, R137, UR6, R138 ;  /* 0x0000000689897c24 */ /* 0x001fe2000f8e028a */
[----:B--2---:R-:W-:Y:S02]  /*01c0*/  @P0 R2UR UR8, R2 ;  /* 0x00000000020802ca */ /* 0x004fe400000e0000 */
[----:B------:R-:W-:Y:S02]  /*01d0*/  @P0 R2UR UR9, R3 ;  /* 0x00000000030902ca */ /* 0x000fe400000e0000 */
[----:B------:R-:W-:Y:S02]  /*01e0*/  LOP3.LUT R3, R29, 0x7f, RZ, 0x3c, !PT ;  /* 0x0000007f1d037812 */ /* 0x000fe400078e3cff */
[----:B-1----:R-:W-:-:S02]  /*01f0*/  @P0 IADD3 R130, P1, PT, R4, R7, RZ ;  /* 0x0000000704820210 */ /* 0x002fc40007f3e0ff */
[----:B------:R-:W-:-:S03]  /*0200*/  LEA.HI.SX32 R136, R26, R3, 0x1d ;  /* 0x000000031a887211 */ /* 0x000fc600078feaff */
[----:B------:R-:W-:Y:S02]  /*0210*/  @P0 IMAD.X R131, RZ, RZ, R5, P1 ;  /* 0x000000ffff830224 */ /* 0x000fe400008e0605 */
[----:B------:R-:W-:Y:S02]  /*0220*/  UIADD3 UR17, UPT, UPT, UR8, -0x61c88647, URZ ;  /* 0x9e3779b908117890 */ /* 0x000fe4000fffe0ff */
[----:B------:R-:W-:Y:S01]  /*0230*/  UIADD3 UR20, UPT, UPT, UR9, -0x4498517b, URZ ;  /* 0xbb67ae8509147890 */ /* 0x000fe2000fffe0ff */
[--C-:B------:R-:W-:Y:S01]  /*0240*/  SHF.R.U64 R135, R130, 0x2, R131.reuse ;  /* 0x0000000282877819 */ /* 0x100fe20000001283 */
[----:B------:R-:W-:Y:S01]  /*0250*/  UIADD3 UR21, UPT, UPT, UR8, 0x3c6ef372, URZ ;  /* 0x3c6ef37208157890 */ /* 0x000fe2000fffe0ff */
[----:B------:R-:W-:Y:S01]  /*0260*/  SHF.R.U32.HI R129, RZ, 0x2, R131 ;  /* 0x00000002ff817819 */ /* 0x000fe20000011683 */
[----:B------:R-:W-:Y:S02]  /*0270*/  UIADD3 UR22, UPT, UPT, UR9, 0x76cf5d0a, URZ ;  /* 0x76cf5d0a09167890 */ /* 0x000fe4000fffe0ff */
[----:B------:R-:W-:-:S02]  /*0280*/  UIADD3 UR23, UPT, UPT, UR8, -0x255992d5, URZ ;  /* 0xdaa66d2b08177890 */ /* 0x000fc4000fffe0ff */
[----:B------:R-:W-:Y:S02]  /*0290*/  UIADD3 UR24, UPT, UPT, UR9, 0x32370b8f, URZ ;  /* 0x32370b8f09187890 */ /* 0x000fe4000fffe0ff */
[----:B------:R-:W-:Y:S02]  /*02a0*/  UIADD3 UR25, UPT, UPT, UR8, 0x78dde6e4, URZ ;  /* 0x78dde6e408197890 */ /* 0x000fe4000fffe0ff */
[----:B------:R-:W-:Y:S02]  /*02b0*/  UIADD3 UR26, UPT, UPT, UR9, -0x126145ec, URZ ;  /* 0xed9eba14091a7890 */ /* 0x000fe4000fffe0ff */
[----:B------:R-:W-:Y:S02]  /*02c0*/  UIADD3 UR27, UPT, UPT, UR8, 0x1715609d, URZ ;  /* 0x1715609d081b7890 */ /* 0x000fe4000fffe0ff */
[----:B------:R-:W-:Y:S02]  /*02d0*/  UIADD3 UR28, UPT, UPT, UR9, -0x56f99767, URZ ;  /* 0xa9066899091c7890 */ /* 0x000fe4000fffe0ff */
[----:B------:R-:W-:-:S02]  /*02e0*/  UIADD3 UR29, UPT, UPT, UR8, -0x4ab325aa, URZ ;  /* 0xb54cda56081d7890 */ /* 0x000fc4000fffe0ff */
[----:B------:R-:W-:Y:S02]  /*02f0*/  UIADD3 UR30, UPT, UPT, UR9, 0x646e171e, URZ ;  /* 0x646e171e091e7890 */ /* 0x000fe4000fffe0ff */
[----:B------:R-:W-:Y:S02]  /*0300*/  UIADD3 UR31, UPT, UPT, UR8, 0x5384540f, URZ ;  /* 0x5384540f081f7890 */ /* 0x000fe4000fffe0ff */
[----:B------:R-:W-:Y:S02]  /*0310*/  UIADD3 UR32, UPT, UPT, UR9, 0x1fd5c5a3, URZ ;  /* 0x1fd5c5a309207890 */ /* 0x000fe4000fffe0ff */
[----:B------:R-:W-:Y:S02]  /*0320*/  UIADD3 UR33, UPT, UPT, UR8, -0xe443238, URZ ;  /* 0xf1bbcdc808217890 */ /* 0x000fe4000fffe0ff */
[----:B------:R-:W-:Y:S02]  /*0330*/  UIADD3 UR34, UPT, UPT, UR9, -0x24c28bd8, URZ ;  /* 0xdb3d742809227890 */ /* 0x000fe4000fffe0ff */
[----:B------:R-:W-:-:S02]  /*0340*/  UIADD3 UR35, UPT, UPT, UR8, -0x700cb87f, URZ ;  /* 0x8ff3478108237890 */ /* 0x000fc4000fffe0ff */
[----:B------:R-:W-:Y:S01]  /*0350*/  UIADD3 UR36, UPT, UPT, UR9, -0x695add53, URZ ;  /* 0x96a522ad09247890 */ /* 0x000fe2000fffe0ff */
[----:B------:R-:W-:Y:S11]  /*0360*/  BRA.U !UP0, `(.L_x_1640) ;  /* 0x0000000108ec7547 */ /* 0x000ff6000b800000 */
[C---:B------:R-:W-:Y:S02]  /*0370*/  ISETP.GE.U32.AND P5, PT, R136.reuse, 0x80, PT ;  /* 0x000000808800780c */ /* 0x040fe40003fa6070 */
[C---:B------:R-:W-:Y:S02]  /*0380*/  ISETP.GE.U32.AND P0, PT, R136.reuse, 0x100, PT ;  /* 0x000001008800780c */ /* 0x040fe40003f06070 */
[C---:B------:R-:W-:Y:S02]  /*0390*/  ISETP.GE.U32.AND P1, PT, R136.reuse, 0x180, PT ;  /* 0x000001808800780c */ /* 0x040fe40003f26070 */
[C---:B------:R-:W-:Y:S02]  /*03a0*/  ISETP.GE.U32.AND P2, PT, R136.reuse, 0x200, PT ;  /* 0x000002008800780c */ /* 0x040fe40003f46070 */
[C---:B------:R-:W-:Y:S02]  /*03b0*/  ISETP.GE.U32.AND P3, PT, R136.reuse, 0x280, PT ;  /* 0x000002808800780c */ /* 0x040fe40003f66070 */
[----:B------:R-:W-:-:S02]  /*03c0*/  ISETP.GE.U32.AND P4, PT, R136, 0x300, PT ;  /* 0x000003008800780c */ /* 0x000fc40003f86070 */
[----:B------:R-:W-:Y:S01]  /*03d0*/  LOP3.LUT R134, R134, 0xfffff7ff, RZ, 0xc0, !PT ;  /* 0xfffff7ff86867812 */ /* 0x000fe200078ec0ff */
[----:B------:R-:W0:Y:S03]  /*03e0*/  @P5 LDC.64 R2, c[0x0][0x3d0] ;  /* 0x0000f400ff025b82 */ /* 0x000e260000000a00 */
[----:B------:R-:W-:-:S05]  /*03f0*/  @P5 LOP3.LUT R134, R134, 0x800, RZ, 0xfc, !PT ;  /* 0x0000080086865812 */ /* 0x000fca00078efcff */
        /* <DEDUP_REMOVED lines=20> */
[----:B-1----:R-:W-:-:S04]  /*0540*/  @P1 IMAD.WIDE.U32 R12, R29, 0x10, R12 ;  /* 0x000000101d0c1825 */ /* 0x002fc800078e000c */
[----:B------:R-:W-:Y:S01]  /*0550*/  @P1 VIADD R29, R29, 0x80 ;  /* 0x000000801d1d1836 */ /* 0x000fe20000000000 */
[----:B------:R0:W5:Y:S02]  /*0560*/  @P1 LD.E.128 R88, desc[UR10][R12.64] ;  /* 0x0000000a0c581980 */ /* 0x000164000c101d00 */
[----:B------:R-:W1:Y:S01]  /*0570*/  @P3 LDC.64 R20, c[0x0][0x438] ;  /* 0x00010e00ff143b82 */ /* 0x000e620000000a00 */
[----:B--2---:R-:W-:-:S05]  /*0580*/  @P2 IMAD.WIDE.U32 R14, R29, 0x10, R14 ;  /* 0x000000101d0e2825 */ /* 0x004fca00078e000e */
[----:B------:R0:W5:Y:S02]  /*0590*/  @P2 LDG.E.128 R84, desc[UR10][R14.64] ;  /* 0x0000000a0e542981 */ /* 0x000164000c1e1d00 */
[----:B------:R-:W2:Y:S01]  /*05a0*/  @P4 LDC.64 R22, c[0x0][0x3d0] ;  /* 0x0000f400ff164b82 */ /* 0x000ea20000000a00 */
[C---:B---3--:R-:W-:Y:S01]  /*05b0*/  @P2 IMAD.WIDE.U32 R16, R29.reuse, 0x10, R16 ;  /* 0x000000101d102825 */ /* 0x048fe200078e0010 */
[----:B------:R-:W-:-:S04]  /*05c0*/  @P2 IADD3 R29, PT, PT, R29, 0x80, RZ ;  /* 0x000000801d1d2810 */ /* 0x000fc80007ffe0ff */
[----:B------:R0:W5:Y:S02]  /*05d0*/  @P2 LD.E.128 R80, desc[UR10][R16.64] ;  /* 0x0000000a10502980 */ /* 0x000164000c101d00 */
[----:B------:R-:W3:Y:S01]  /*05e0*/  @P4 LDC.64 R24, c[0x0][0x438] ;  /* 0x00010e00ff184b82 */ /* 0x000ee20000000a00 */
[----:B----4-:R-:W-:-:S05]  /*05f0*/  @P3 IMAD.WIDE.U32 R18, R29, 0x10, R18 ;  /* 0x000000101d123825 */ /* 0x010fca00078e0012 */
[----:B------:R0:W5:Y:S01]  /*0600*/  @P3 LDG.E.128 R76, desc[UR10][R18.64] ;  /* 0x0000000a124c3981 */ /* 0x000162000c1e1d00 */
[----:B-1----:R-:W-:-:S04]  /*0610*/  @P3 IMAD.WIDE.U32 R20, R29, 0x10, R20 ;  /* 0x000000101d143825 */ /* 0x002fc800078e0014 */
[----:B------:R-:W-:Y:S01]  /*0620*/  @P3 VIADD R29, R29, 0x80 ;  /* 0x000000801d1d3836 */ /* 0x000fe20000000000 */
[----:B------:R0:W5:Y:S03]  /*0630*/  @P3 LD.E.128 R72, desc[UR10][R20.64] ;  /* 0x0000000a14483980 */ /* 0x000166000c101d00 */
        /* <DEDUP_REMOVED lines=14> */
.L_x_1640:
[C---:B------:R-:W-:Y:S02]  /*0720*/  ISETP.GE.U32.AND P6, PT, R136.reuse, 0x80, PT ;  /* 0x000000808800780c */ /* 0x040fe40003fc6070 */
[C---:B------:R-:W-:Y:S02]  /*0730*/  ISETP.GE.U32.AND P0, PT, R136.reuse, 0x100, PT ;  /* 0x000001008800780c */ /* 0x040fe40003f06070 */
[C---:B------:R-:W-:Y:S02]  /*0740*/  ISETP.GE.U32.AND P1, PT, R136.reuse, 0x180, PT ;  /* 0x000001808800780c */ /* 0x040fe40003f26070 */
[C---:B------:R-:W-:Y:S02]  /*0750*/  ISETP.GE.U32.AND P2, PT, R136.reuse, 0x200, PT ;  /* 0x000002008800780c */ /* 0x040fe40003f46070 */
[C---:B------:R-:W-:Y:S02]  /*0760*/  ISETP.GE.U32.AND P3, PT, R136.reuse, 0x280, PT ;  /* 0x000002808800780c */ /* 0x040fe40003f66070 */
[----:B------:R-:W-:-:S02]  /*0770*/  ISETP.GE.U32.AND P4, PT, R136, 0x300, PT ;  /* 0x000003008800780c */ /* 0x000fc40003f86070 */
[----:B------:R-:W-:Y:S01]  /*0780*/  LOP3.LUT R134, R134, 0xfffff7ff, RZ, 0xc0, !PT ;  /* 0xfffff7ff86867812 */ /* 0x000fe200078ec0ff */
[----:B------:R-:W0:Y:S01]  /*0790*/  @P6 LDC.64 R2, c[0x0][0x3d0] ;  /* 0x0000f400ff026b82 */ /* 0x000e220000000a00 */
[----:B------:R-:W-:Y:S01]  /*07a0*/  ISETP.GE.U32.AND P5, PT, R136, 0x380, PT ;  /* 0x000003808800780c */ /* 0x000fe20003fa6070 */
[----:B------:R-:W-:Y:S01]  /*07b0*/  HFMA2 R74, -RZ, RZ, 0, 0 ;  /* 0x00000000ff4a7431 */ /* 0x000fe200000001ff */
[----:B------:R-:W-:-:S05]  /*07c0*/  @P6 LOP3.LUT R134, R134, 0x800, RZ, 0xfc, !PT ;  /* 0x0000080086866812 */ /* 0x000fca00078efcff */
[----:B------:R-:W1:Y:S08]  /*07d0*/  @P0 LDC.64 R4, c[0x0][0x3d0] ;  /* 0x0000f400ff040b82 */ /* 0x000e700000000a00 */
[----:B------:R-:W2:Y:S08]  /*07e0*/  @P1 LDC.64 R6, c[0x0][0x3d0] ;  /* 0x0000f400ff061b82 */ /* 0x000eb00000000a00 */
[----:B------:R-:W3:Y:S01]  /*07f0*/  @P2 LDC.64 R8, c[0x0][0x3d0] ;  /* 0x0000f400ff082b82 */ /* 0x000ee20000000a00 */
[C---:B0-----:R-:W-:Y:S01]  /*0800*/  @P6 IMAD.WIDE.U32 R2, R29.reuse, 0x10, R2 ;  /* 0x000000101d026825 */ /* 0x041fe200078e0002 */
[----:B------:R-:W-:-:S04]  /*0810*/  @P6 LOP3.LUT R29, R29, 0x80, RZ, 0xfc, !PT ;  /* 0x000000801d1d6812 */ /* 0x000fc800078efcff */
[----:B------:R0:W5:Y:S02]  /*0820*/  @P6 LDG.E.128 R108, desc[UR10][R2.64] ;  /* 0x0000000a026c6981 */ /* 0x000164000c1e1d00 */
[----:B------:R-:W4:Y:S01]  /*0830*/  @P3 LDC.64 R10, c[0x0][0x3d0] ;  /* 0x0000f400ff0a3b82 */ /* 0x000f220000000a00 */
[----:B-1----:R-:W-:-:S04]  /*0840*/  @P0 IMAD.WIDE.U32 R4, R29, 0x10, R4 ;  /* 0x000000101d040825 */ /* 0x002fc800078e0004 */
[----:B------:R-:W-:Y:S01]  /*0850*/  @P0 VIADD R29, R29, 0x80 ;  /* 0x000000801d1d0836 */ /* 0x000fe20000000000 */
[----:B------:R0:W5:Y:S02]  /*0860*/  @P0 LDG.E.128 R100, desc[UR10][R4.64] ;  /* 0x0000000a04640981 */ /* 0x000164000c1e1d00 */
[----:B------:R-:W1:Y:S01]  /*0870*/  @P4 LDC.64 R12, c[0x0][0x3d0] ;  /* 0x0000f400ff0c4b82 */ /* 0x000e620000000a00 */
[C---:B--2---:R-:W-:Y:S01]  /*0880*/  @P1 IMAD.WIDE.U32 R6, R29.reuse, 0x10, R6 ;  /* 0x000000101d061825 */ /* 0x044fe200078e0006 */
[----:B------:R-:W-:-:S04]  /*0890*/  @P1 IADD3 R29, PT, PT, R29, 0x80, RZ ;  /* 0x000000801d1d1810 */ /* 0x000fc80007ffe0ff */
[----:B------:R0:W5:Y:S01]  /*08a0*/  @P1 LDG.E.128 R92, desc[UR10][R6.64] ;  /* 0x0000000a065c1981 */ /* 0x000162000c1e1d00 */
[----:B---3--:R-:W-:-:S04]  /*08b0*/  @P2 IMAD.WIDE.U32 R8, R29, 0x10, R8 ;  /* 0x000000101d082825 */ /* 0x008fc800078e0008 */
[----:B------:R-:W-:Y:S01]  /*08c0*/  @P2 VIADD R29, R29, 0x80 ;  /* 0x000000801d1d2836 */ /* 0x000fe20000000000 */
[----:B------:R0:W5:Y:S03]  /*08d0*/  @P2 LDG.E.128 R84, desc[UR10][R8.64] ;  /* 0x0000000a08542981 */ /* 0x000166000c1e1d00 */
[----:B----4-:R-:W-:-:S04]  /*08e0*/  @P3 IMAD.WIDE.U32 R10, R29, 0x10, R10 ;  /* 0x000000101d0a3825 */ /* 0x010fc800078e000a */
[----:B------:R-:W-:Y:S01]  /*08f0*/  @P3 VIADD R29, R29, 0x80 ;  /* 0x000000801d1d3836 */ /* 0x000fe20000000000 */
[----:B------:R0:W5:Y:S03]  /*0900*/  @P3 LDG.E.128 R76, desc[UR10][R10.64] ;  /* 0x0000000a0a4c3981 */ /* 0x000166000c1e1d00 */
[----:B-1----:R-:W-:-:S05]  /*0910*/  @P4 IMAD.WIDE.U32 R12, R29, 0x10, R12 ;  /* 0x000000101d0c4825 */ /* 0x002fca00078e000c */
        /* <DEDUP_REMOVED lines=19> */
[----:B0-----:R-:W-:Y:S06]  /*0a50*/  @!P5 BRA `(.L_x_1641) ;  /* 0x000000000044d947 */ /* 0x001fec0003800000 */
[----:B------:R-:W0:Y:S02]  /*0a60*/  LDC.64 R60, c[0x0][0x3d0] ;  /* 0x0000f400ff3c7b82 */ /* 0x000e240000000a00 */
[----:B0-----:R-:W-:-:S06]  /*0a70*/  IMAD.WIDE.U32 R60, R29, 0x10, R60 ;  /* 0x000000101d3c7825 */ /* 0x001fcc00078e003c */
        /* <DEDUP_REMOVED lines=14> */
[----:B------:R-:W-:-:S07]  /*0b60*/  CS2R R104, SRZ ;  /* 0x0000000000687805 */ /* 0x000fce000001ff00 */
.L_x_1641:
[----:B------:R-:W-:Y:S05]  /*0b70*/  BSYNC.RECONVERGENT B0 ;  /* 0x0000000000007941 */ /* 0x000fea0003800200 */
.L_x_1639:
[----:B------:R-:W0:Y:S02]  /*0b80*/  LDCU UR4, c[0x0][0x384] ;  /* 0x00007080ff0477ac */ /* 0x000e240008000800 */
[----:B0-----:R-:W-:-:S06]  /*0b90*/  UISETP.GE.AND UP0, UPT, UR6, UR4, UPT ;  /* 0x000000040600728c */ /* 0x001fcc000bf06270 */
[----:B------:R-:W-:-:S13]  /*0ba0*/  PLOP3.LUT P0, PT, PT, PT, UP0, 0x80, 0x8 ;  /* 0x000000000008781c */ /* 0x000fda0003f0f008 */
[----:B------:R-:W-:Y:S05]  /*0bb0*/  @P0 EXIT ;  /* 0x000000000000094d */ /* 0x000fea0003800000 */
[----:B------:R-:W-:Y:S01]  /*0bc0*/  IMAD.HI.U32 R2, R137, -0x326172a9, RZ ;  /* 0xcd9e8d5789027827 */ /* 0x000fe200078e00ff */
[----:B------:R-:W-:Y:S01]  /*0bd0*/  SHF.R.S32.HI R26, RZ, 0x3, R26 ;  /* 0x00000003ff1a7819 */ /* 0x000fe2000001141a */
[----:B------:R-:W-:Y:S01]  /*0be0*/  UPLOP3.LUT UP1, UPT, UPT, UPT, UPT, 0x40, 0x4 ;  /* 0x000000000004789c */ /* 0x000fe20003f2e870 */
[----:B------:R-:W-:Y:S01]  /*0bf0*/  LOP3.LUT R130, R130, 0x3, RZ, 0xc0, !PT ;  /* 0x0000000382827812 */ /* 0x000fe200078ec0ff */
[----:B------:R-:W-:Y:S01]  /*0c00*/  IMAD.HI.U32 R3, R135, -0x2daee0ad, RZ ;  /* 0xd2511f5387037827 */ /* 0x000fe200078e00ff */
[----:B------:R-:W-:Y:S01]  /*0c10*/  LOP3.LUT R2, R129, UR8, R2, 0x96, !PT ;  /* 0x0000000881027c12 */ /* 0x000fe2000f8e9602 */
[----:B------:R-:W0:Y:S01]  /*0c20*/  LDCU UR37, c[0x0][0x388] ;  /* 0x00007100ff2577ac */ /* 0x000e220008000800 */
[----:B-----5:R-:W-:Y:S01]  /*0c30*/  PRMT R128, R59, 0x7632, R128 ;  /* 0x000076323b807816 */ /* 0x020fe20000000080 */
[----:B------:R-:W-:Y:S01]  /*0c40*/  IMAD R7, R135, -0x2daee0ad, RZ ;  /* 0xd2511f5387077824 */ /* 0x000fe200078e02ff */
[----:B------:R-:W-:Y:S01]  /*0c50*/  LOP3.LUT R3, R3, UR9, RZ, 0x3c, !PT ;  /* 0x0000000903037c12 */ /* 0x000fe2000f8e3cff */
[----:B------:R-:W-:Y:S01]  /*0c60*/  IMAD.HI.U32 R6, R2, -0x2daee0ad, RZ ;  /* 0xd2511f5302067827 */ /* 0x000fe200078e00ff */
[----:B------:R-:W-:Y:S01]  /*0c70*/  PRMT R127, R63, 0x7632, R127 ;  /* 0x000076323f7f7816 */ /* 0x000fe2000000007f */
[----:B------:R-:W1:Y:S01]  /*0c80*/  LDCU.U8 UR7, c[0x0][0x410] ;  /* 0x00008200ff0777ac */ /* 0x000e620008000000 */
[----:B------:R-:W-:Y:S01]  /*0c90*/  PRMT R126, R58, 0x7632, R126 ;  /* 0x000076323a7e7816 */ /* 0x000fe2000000007e */
[----:B------:R-:W-:Y:S01]  /*0ca0*/  IMAD R5, R137, -0x326172a9, RZ ;  /* 0xcd9e8d5789057824 */ /* 0x000fe200078e02ff */
[----:B------:R-:W-:Y:S01]  /*0cb0*/  LOP3.LUT R6, R7, UR20, R6, 0x96, !PT ;  /* 0x0000001407067c12 */ /* 0x000fe2000f8e9606 */
[----:B------:R-:W-:Y:S01]  /*0cc0*/  IMAD.HI.U32 R4, R3, -0x326172a9, RZ ;  /* 0xcd9e8d5703047827 */ /* 0x000fe200078e00ff */
[----:B------:R-:W-:Y:S01]  /*0cd0*/  PRMT R125, R62, 0x7632, R125 ;  /* 0x000076323e7d7816 */ /* 0x000fe2000000007d */
[----:B------:R-:W2:Y:S01]  /*0ce0*/  LDCU UR16, c[0x0][0x400] ;  /* 0x00008000ff1077ac */ /* 0x000ea20008000800 */
[----:B------:R-:W-:Y:S01]  /*0cf0*/  PRMT R124, R57, 0x7632, R124 ;  /* 0x00007632397c7816 */ /* 0x000fe2000000007c */
[----:B------:R-:W-:Y:S01]  /*0d00*/  IMAD R8, R3, -0x326172a9, RZ ;  /* 0xcd9e8d5703087824 */ /* 0x000fe200078e02ff */
[----:B------:R-:W-:Y:S01]  /*0d10*/  LOP3.LUT R4, R5, UR17, R4, 0x96, !PT ;  /* 0x0000001105047c12 */ /* 0x000fe2000f8e9604 */
[----:B------:R-:W-:Y:S01]  /*0d20*/  IMAD.HI.U32 R3, R6, -0x326172a9, RZ ;  /* 0xcd9e8d5706037827 */ /* 0x000fe200078e00ff */
[----:B------:R-:W-:Y:S01]  /*0d30*/  PRMT R123, R61, 0x7632, R123 ;  /* 0x000076323d7b7816 */ /* 0x000fe2000000007b */
[----:B------:R-:W3:Y:S01]  /*0d40*/  LDCU.64 UR12, c[0x0][0x398] ;  /* 0x00007300ff0c77ac */ /* 0x000ee20008000a00 */
[----:B------:R-:W-:Y:S01]  /*0d50*/  PRMT R122, R56, 0x7632, R122 ;  /* 0x00007632387a7816 */ /* 0x000fe2000000007a */
[----:B------:R-:W-:Y:S01]  /*0d60*/  IMAD R5, R2, -0x2daee0ad, RZ ;  /* 0xd2511f5302057824 */ /* 0x000fe200078e02ff */
[----:B------:R-:W-:Y:S01]  /*0d70*/  LOP3.LUT R3, R8, UR21, R3, 0x96, !PT ;  /* 0x0000001508037c12 */ /* 0x000fe2000f8e9603 */
[----:B------:R-:W-:Y:S01]  /*0d80*/  IMAD.HI.U32 R2, R4, -0x2daee0ad, RZ ;  /* 0xd2511f5304027827 */ /* 0x000fe200078e00ff */
[----:B------:R-:W-:Y:S01]  /*0d90*/  PRMT R121, R60, 0x7632, R121 ;  /* 0x000076323c797816 */ /* 0x000fe20000000079 */
[----:B------:R-:W4:Y:S01]  /*0da0*/  LDCU.64 UR14, c[0x0][0x3a0] ;  /* 0x00007400ff0e77ac */ /* 0x000f220008000a00 */
[----:B------:R-:W-:Y:S01]  /*0db0*/  PRMT R120, R67, 0x7632, R120 ;  /* 0x0000763243787816 */ /* 0x000fe20000000078 */
[----:B------:R-:W-:Y:S01]  /*0dc0*/  IMAD R8, R4, -0x2daee0ad, RZ ;  /* 0xd2511f5304087824 */ /* 0x000fe200078e02ff */
[----:B------:R-:W-:Y:S01]  /*0dd0*/  LOP3.LUT R2, R5, UR22, R2, 0x96, !PT ;  /* 0x0000001605027c12 */ /* 0x000fe2000f8e9602 */
[----:B------:R-:W-:Y:S01]  /*0de0*/  IMAD.HI.U32 R7, R3, -0x2daee0ad, RZ ;  /* 0xd2511f5303077827 */ /* 0x000fe200078e00ff */
[----:B------:R-:W-:Y:S01]  /*0df0*/  PRMT R119, R71, 0x7632, R119 ;  /* 0x0000763247777816 */ /* 0x000fe20000000077 */
[----:B------:R-:W0:Y:S01]  /*0e00*/  LDCU.64 UR18, c[0x0][0x380] ;  /* 0x00007000ff1277ac */ /* 0x000e220008000a00 */
[----:B------:R-:W-:Y:S01]  /*0e10*/  PRMT R118, R66, 0x7632, R118 ;  /* 0x0000763242767816 */ /* 0x000fe20000000076 */
[----:B------:R-:W-:Y:S01]  /*0e20*/  IMAD R5, R6, -0x326172a9, RZ ;  /* 0xcd9e8d5706057824 */ /* 0x000fe200078e02ff */
[----:B------:R-:W-:Y:S01]  /*0e30*/  LOP3.LUT R7, R8, UR24, R7, 0x96, !PT ;  /* 0x0000001808077c12 */ /* 0x000fe2000f8e9607 */
[----:B------:R-:W-:Y:S01]  /*0e40*/  IMAD.HI.U32 R4, R2, -0x326172a9, RZ ;  /* 0xcd9e8d5702047827 */ /* 0x000fe200078e00ff */
[----:B------:R-:W-:-:S02]  /*0e50*/  LOP3.LUT R8, R26, 0x7f, RZ, 0xc0, !PT ;  /* 0x0000007f1a087812 */ /* 0x000fc400078ec0ff */
[----:B------:R-:W-:Y:S01]  /*0e60*/  PRMT R117, R70, 0x7632, R117 ;  /* 0x0000763246757816 */ /* 0x000fe20000000075 */
[----:B------:R-:W-:Y:S01]  /*0e70*/  IMAD R6, R3, -0x2daee0ad, RZ ;  /* 0xd2511f5303067824 */ /* 0x000fe200078e02ff */
[----:B------:R-:W-:Y:S01]  /*0e80*/  LOP3.LUT R4, R5, UR23, R4, 0x96, !PT ;  /* 0x0000001705047c12 */ /* 0x000fe2000f8e9604 */
[----:B------:R-:W-:Y:S01]  /*0e90*/  IMAD R5, R2, -0x326172a9, RZ ;  /* 0xcd9e8d5702057824 */ /* 0x000fe200078e02ff */
[----:B------:R-:W-:Y:S01]  /*0ea0*/  PRMT R116, R65, 0x7632, R116 ;  /* 0x0000763241747816 */ /* 0x000fe20000000074 */
[----:B------:R-:W-:Y:S01]  /*0eb0*/  IMAD.HI.U32 R2, R7, -0x326172a9, RZ ;  /* 0xcd9e8d5707027827 */ /* 0x000fe200078e00ff */
[----:B------:R-:W-:Y:S02]  /*0ec0*/  PRMT R47, R69, 0x7632, R47 ;  /* 0x00007632452f7816 */ /* 0x000fe4000000002f */
[----:B------:R-:W-:Y:S01]  /*0ed0*/  PRMT R46, R64, 0x7632, R46 ;  /* 0x00007632402e7816 */ /* 0x000fe2000000002e */
[----:B------:R-:W-:Y:S01]  /*0ee0*/  IMAD.HI.U32 R3, R4, -0x2daee0ad, RZ ;  /* 0xd2511f5304037827 */ /* 0x000fe200078e00ff */
[----:B------:R-:W-:-:S02]  /*0ef0*/  LOP3.LUT R2, R5, UR25, R2, 0x96, !PT ;  /* 0x0000001905027c12 */ /* 0x000fc4000f8e9602 */
        /* <DEDUP_REMOVED lines=13> */
[----:B------:R-:W-:Y:S01]  /*0fd0*/  IMAD.HI.U32 R3, R5, -0x326172a9, RZ ;  /* 0xcd9e8d5705037827 */ /* 0x000fe200078e00ff */
[----:B------:R-:W-:Y:S02]  /*0fe0*/  PRMT R40, R73, 0x7632, R40 ;  /* 0x0000763249287816 */ /* 0x000fe40000000028 */
[----:B------:R-:W-:Y:S01]  /*0ff0*/  PRMT R39, R77, 0x7632, R39 ;  /* 0x000076324d277816 */ /* 0x000fe20000000027 */
[----:B------:R-:W-:Y:S01]  /*1000*/  IMAD R7, R2, -0x2daee0ad, RZ ;  /* 0xd2511f5302077824 */ /* 0x000fe200078e02ff */
[----:B------:R-:W-:Y:S01]  /*1010*/  LOP3.LUT R3, R6, UR29, R3, 0x96, !PT ;  /* 0x0000001d06037c12 */ /* 0x000fe2000f8e9603 */
[----:B------:R-:W-:Y:S01]  /*1020*/  IMAD.HI.U32 R2, R4, -0x2daee0ad, RZ ;  /* 0xd2511f5304027827 */ /* 0x000fe200078e00ff */
[----:B------:R-:W-:-:S02]  /*1030*/  PRMT R38, R72, 0x7632, R38 ;  /* 0x0000763248267816 */ /* 0x000fc40000000026 */
[----:B------:R-:W-:Y:S01]  /*1040*/  PRMT R37, R76, 0x7632, R37 ;  /* 0x000076324c257816 */ /* 0x000fe20000000025 */
[----:B------:R-:W-:Y:S01]  /*1050*/  IMAD.HI.U32 R6, R3, -0x2daee0ad, RZ ;  /* 0xd2511f5303067827 */ /* 0x000fe200078e00ff */
[----:B------:R-:W-:Y:S02]  /*1060*/  LOP3.LUT R2, R7, UR30, R2, 0x96, !PT ;  /* 0x0000001e07027c12 */ /* 0x000fe4000f8e9602 */
[----:B------:R-:W-:Y:S01]  /*1070*/  PRMT R36, R83, 0x7632, R36 ;  /* 0x0000763253247816 */ /* 0x000fe20000000024 */
[----:B------:R-:W-:Y:S01]  /*1080*/  IMAD R7, R4, -0x2daee0ad, RZ ;  /* 0xd2511f5304077824 */ /* 0x000fe200078e02ff */
[----:B------:R-:W-:Y:S01]  /*1090*/  PRMT R35, R87, 0x7632, R35 ;  /* 0x0000763257237816 */ /* 0x000fe20000000023 */
[----:B------:R-:W-:Y:S01]  /*10a0*/  IMAD.SHL.U32 R26, R26, 0x2, RZ ;  /* 0x000000021a1a7824 */ /* 0x000fe200078e00ff */
[----:B------:R-:W-:Y:S01]  /*10b0*/  PRMT R34, R82, 0x7632, R34 ;  /* 0x0000763252227816 */ /* 0x000fe20000000022 */
[----:B------:R-:W-:Y:S01]  /*10c0*/  IMAD R5, R5, -0x326172a9, RZ ;  /* 0xcd9e8d5705057824 */ /* 0x000fe200078e02ff */
[----:B------:R-:W-:Y:S01]  /*10d0*/  LOP3.LUT R6, R7, UR32, R6, 0x96, !PT ;  /* 0x0000002007067c12 */ /* 0x000fe2000f8e9606 */
[----:B------:R-:W-:Y:S01]  /*10e0*/  IMAD R7, R0, -0x20, R8 ;  /* 0xffffffe000077824 */ /* 0x000fe200078e0208 */
[----:B------:R-:W-:Y:S01]  /*10f0*/  VIADDMNMX R8, R8, -R27, RZ, !PT ;  /* 0x8000001b08087246 */ /* 0x000fe200078001ff */
[----:B------:R-:W-:Y:S01]  /*1100*/  IMAD.HI.U32 R4, R2, -0x326172a9, RZ ;  /* 0xcd9e8d5702047827 */ /* 0x000fe200078e00ff */
[----:B------:R-:W-:-:S02]  /*1110*/  LOP3.LUT R133, R26, 0xffffff00, RZ, 0xc0, !PT ;  /* 0xffffff001a857812 */ /* 0x000fc400078ec0ff */
[----:B------:R-:W-:Y:S01]  /*1120*/  VIMNMX R8, PT, PT, R8, 0x20, PT ;  /* 0x0000002008087848 */ /* 0x000fe20003fe0100 */
[----:B------:R-:W-:Y:S01]  /*1130*/  IMAD.HI.U32 R0, R6, -0x326172a9, RZ ;  /* 0xcd9e8d5706007827 */ /* 0x000fe200078e00ff */
[----:B------:R-:W-:Y:S02]  /*1140*/  LOP3.LUT R4, R5, UR31, R4, 0x96, !PT ;  /* 0x0000001f05047c12 */ /* 0x000fe4000f8e9604 */
[----:B------:R-:W-:Y:S01]  /*1150*/  VIMNMX R7, PT, PT, RZ, R7, !PT ;  /* 0x00000007ff077248 */ /* 0x000fe20007fe0100 */
[----:B------:R-:W-:Y:S01]  /*1160*/  IMAD R8, R8, 0x8, R133 ;  /* 0x0000000808087824 */ /* 0x000fe200078e0285 */
[----:B------:R-:W-:Y:S01]  /*1170*/  PRMT R33, R86, 0x7632, R33 ;  /* 0x0000763256217816 */ /* 0x000fe20000000021 */
[----:B------:R-:W-:Y:S01]  /*1180*/  IMAD R5, R2, -0x326172a9, RZ ;  /* 0xcd9e8d5702057824 */ /* 0x000fe200078e02ff */
[----:B------:R-:W-:Y:S01]  /*1190*/  VIMNMX R10, PT, PT, R7, 0x20, PT ;  /* 0x00000020070a7848 */ /* 0x000fe20003fe0100 */
[----:B------:R-:W-:Y:S01]  /*11a0*/  IMAD R3, R3, -0x2daee0ad, RZ ;  /* 0xd2511f5303037824 */ /* 0x000fe200078e02ff */
[----:B------:R-:W-:Y:S01]  /*11b0*/  I2FP.F32.U32 R12, R8 ;  /* 0x00000008000c7245 */ /* 0x000fe20000201000 */
[----:B------:R-:W-:Y:S01]  /*11c0*/  IMAD.HI.U32 R2, R4, -0x2daee0ad, RZ ;  /* 0xd2511f5304027827 */ /* 0x000fe200078e00ff */
[----:B------:R-:W-:-:S02]  /*11d0*/  LOP3.LUT R0, R5, UR33, R0, 0x96, !PT ;  /* 0x0000002105007c12 */ /* 0x000fc4000f8e9600 */
[----:B------:R-:W-:Y:S01]  /*11e0*/  LEA R133, R10, R133, 0x3 ;  /* 0x000000850a857211 */ /* 0x000fe200078e18ff */
[----:B------:R-:W-:Y:S01]  /*11f0*/  IMAD R6, R6, -0x326172a9, RZ ;  /* 0xcd9e8d5706067824 */ /* 0x000fe200078e02ff */
[----:B------:R-:W0:Y:S01]  /*1200*/  MUFU.RCP R12, R12 ;  /* 0x0000000c000c7308 */ /* 0x000e220000001000 */
        /* <DEDUP_REMOVED lines=9> */
[----:B------:R-:W-:Y:S01]  /*12a0*/  IMAD.MOV.U32 R3, RZ, RZ, RZ ;  /* 0x000000ffff037224 */ /* 0x000fe200078e00ff */
[----:B------:R-:W-:Y:S01]  /*12b0*/  LOP3.LUT R131, R6, UR35, R131, 0x96, !PT ;  /* 0x0000002306837c12 */ /* 0x000fe2000f8e9683 */
[----:B------:R-:W-:Y:S01]  /*12c0*/  IMAD R203, R0, -0x2daee0ad, RZ ;  /* 0xd2511f5300cb7824 */ /* 0x000fe200078e02ff */
[----:B------:R-:W-:Y:S01]  /*12d0*/  PRMT R28, R91, 0x7632, R28 ;  /* 0x000076325b1c7816 */ /* 0x000fe2000000001c */
[----:B------:R-:W-:Y:S01]  /*12e0*/  IMAD R2, R2, -0x326172a9, RZ ;  /* 0xcd9e8d5702027824 */ /* 0x000fe200078e02ff */
        /* <DEDUP_REMOVED lines=22> */
[----:B01234-:R-:W-:-:S07]  /*1450*/  PRMT R4, R108, 0x7632, R4 ;  /* 0x000076326c047816 */ /* 0x01ffce0000000004 */
.L_x_2530:
[----:B------:R-:W-:Y:S01]  /*1460*/  UIMAD UR4, UR6, UR37, URZ ;  /* 0x00000025060472a4 */ /* 0x000fe2000f8e02ff */
[----:B------:R-:W-:Y:S01]  /*1470*/  LOP3.LUT P0, RZ, R134, 0x800, RZ, 0xc0, !PT ;  /* 0x0000080086ff7812 */ /* 0x000fe2000780c0ff */
[----:B------:R-:W-:Y:S02]  /*1480*/  BSSY.RECONVERGENT B0, `(.L_x_1642) ;  /* 0x000080d000007945 */ /* 0x000fe40003800200 */
[----:B------:R-:W-:-:S04]  /*1490*/  USHF.R.S32.HI UR5, URZ, 0x1f, UR4 ;  /* 0x0000001fff057899 */ /* 0x000fc80008011404 */
[----:B------:R-:W-:-:S06]  /*14a0*/  ULEA.HI UR5, UR5, UR4, URZ, 0x3 ;  /* 0x0000000405057291 */ /* 0x000fcc000f8f18ff */
[----:B01234-:R-:W-:-:S05]  /*14b0*/  IMAD.U32 R113, RZ, RZ, UR5 ;  /* 0x00000005ff717e24 */ /* 0x01ffca000f8e00ff */
[----:B------:R-:W-:-:S05]  /*14c0*/  LEA.HI.SX32 R202, R113, R138, 0x1d ;  /* 0x0000008a71ca7211 */ /* 0x000fca00078feaff */
[----:B------:R-:W-:Y:S01]  /*14d0*/  IMAD.MOV.U32 R204, RZ, RZ, R202 ;  /* 0x000000ffffcc7224 */ /* 0x000fe200078e00ca */
        /* <DEDUP_REMOVED lines=8> */
[----:B-1----:R-:W-:-:S05]  /*1560*/  @P1 IMAD.WIDE.U32 R112, R202, 0x10, R112 ;  /* 0x00000010ca701825 */ /* 0x002fca00078e0070 */
[----:B------:R0:W3:Y:S01]  /*1570*/  @P1 LDG.E.128 R48, desc[UR10][R112.64] ;  /* 0x0000000a70301981 */ /* 0x0000e2000c1e1d00 */
[----:B--2---:R-:W-:-:S05]  /*1580*/  @P0 IMAD.WIDE.U32 R114, R202, 0x10, R114 ;  /* 0x00000010ca720825 */ /* 0x004fca00078e0072 */
[----:B------:R-:W2:Y:S01]  /*1590*/  @P0 LDG.E.128 R52, desc[UR10][R114.64] ;  /* 0x0000000a72340981 */ /* 0x000ea2000c1e1d00 */
[----:B0-----:R-:W-:-:S06]  /*15a0*/  IMAD.WIDE.U32 R112, R202, 0x10, R204 ;  /* 0x00000010ca707825 */ /* 0x001fcc00078e00cc */
[----:B------:R-:W5:Y:S01]  /*15b0*/  LDG.E.128 R112, desc[UR10][R112.64] ;  /* 0x0000000a70707981 */ /* 0x000f62000c1e1d00 */
[----:B------:R-:W-:-:S04]  /*15c0*/  UISETP.NE.U32.AND UP0, UPT, UR12, URZ, UPT ;  /* 0x000000ff0c00728c */ /* 0x000fc8000bf05070 */
[----:B------:R-:W-:Y:S01]  /*15d0*/  UISETP.NE.AND.EX UP0, UPT, UR13, URZ, UPT, UP0 ;  /* 0x000000ff0d00728c */ /* 0x000fe2000bf05300 */
[----:B---3--:R-:W-:Y:S02]  /*15e0*/  PRMT R169, R49, 0x7632, R169 ;  /* 0x0000763231a97816 */ /* 0x008fe400000000a9 */
[----:B------:R-:W-:Y:S02]  /*15f0*/  PRMT R153, R48, 0x7632, R153 ;  /* 0x0000763230997816 */ /* 0x000fe40000000099 */
[----:B--2---:R-:W-:Y:S02]  /*1600*/  PRMT R170, R53, 0x7632, R170 ;  /* 0x0000763235aa7816 */ /* 0x004fe400000000aa */
[----:B------:R-:W-:Y:S02]  /*1610*/  PRMT R154, R52, 0x7632, R154 ;  /* 0x00007632349a7816 */ /* 0x000fe4000000009a */
[----:B------:R-:W-:Y:S05]  /*1620*/  BRA.U UP0, `(.L_x_1644) ;  /* 0x0000002900807547 */ /* 0x000fea000b800000 */
[----:B------:R-:W-:Y:S01]  /*1630*/  ISETP.NE.AND P2, PT, R130, 0x1, PT ;  /* 0x000000018200780c */ /* 0x000fe20003f45270 */
[----:B------:R-:W-:Y:S01]  /*1640*/  BSSY.RECONVERGENT B1, `(.L_x_1645) ;  /* 0x0000049000017945 */ /* 0x000fe20003800200 */
[----:B------:R-:W-:Y:S01]  /*1650*/  HFMA2 R154, -RZ, RZ, 0, 1.1920928955078125e-07 ;  /* 0x00000002ff9a7431 */ /* 0x000fe200000001ff */
[----:B------:R-:W-:Y:S01]  /*1660*/  PRMT R195, R51, 0x7632, R195 ;  /* 0x0000763233c37816 */ /* 0x000fe200000000c3 */
[----:B------:R-:W-:Y:S01]  /*1670*/  IMAD.MOV.U32 R0, RZ, RZ, R2 ;  /* 0x000000ffff007224 */ /* 0x000fe200078e0002 */
[----:B------:R-:W-:Y:S01]  /*1680*/  PRMT R181, R50, 0x7632, R181 ;  /* 0x0000763232b57816 */ /* 0x000fe200000000b5 */
[----:B------:R-:W-:-:S07]  /*1690*/  IMAD.MOV.U32 R206, RZ, RZ, R203 ;  /* 0x000000ffffce7224 */ /* 0x000fce00078e00cb */
[----:B------:R-:W-:Y:S05]  /*16a0*/  @!P2 BRA `(.L_x_1646) ;  /* 0x000000040008a947 */ /* 0x000fea0003800000 */
[----:B------:R-:W-:-:S13]  /*16b0*/  ISETP.NE.AND P2, PT, R130, 0x3, PT ;  /* 0x000000038200780c */ /* 0x000fda0003f45270 */
[----:B------:R-:W-:Y:S05]  /*16c0*/  @!P2 BRA `(.L_x_1647) ;  /* 0x000000000020a947 */ /* 0x000fea0003800000 */
[----:B------:R-:W-:-:S13]  /*16d0*/  ISETP.NE.AND P2, PT, R130, 0x2, PT ;  /* 0x000000028200780c */ /* 0x000fda0003f45270 */
[----:B------:R-:W-:Y:S01]  /*16e0*/  @!P2 IMAD.MOV.U32 R154, RZ, RZ, 0x3 ;  /* 0x00000003ff9aa424 */ /* 0x000fe200078e00ff */
[----:B------:R-:W-:Y:S01]  /*16f0*/  @!P2 MOV R206, R203 ;  /* 0x000000cb00cea202 */ /* 0x000fe20000000f00 */
[----:B------:R-:W-:Y:S01]  /*1700*/  @!P2 IMAD.MOV.U32 R0, RZ, RZ, R132 ;  /* 0x000000ffff00a224 */ /* 0x000fe200078e0084 */
[----:B------:R-:W-:Y:S01]  /*1710*/  @P2 MOV R0, R131 ;  /* 0x0000008300002202 */ /* 0x000fe20000000f00 */
[----:B------:R-:W-:Y:S02]  /*1720*/  @P2 VIADD R154, R130, 0x1 ;  /* 0x00000001829a2836 */ /* 0x000fe40000000000 */
[----:B------:R-:W-:Y:S01]  /*1730*/  @P2 IMAD.MOV.U32 R206, RZ, RZ, R203 ;  /* 0x000000ffffce2224 */ /* 0x000fe200078e00cb */
[----:B------:R-:W-:Y:S06]  /*1740*/  BRA `(.L_x_1646) ;  /* 0x0000000000e07947 */ /* 0x000fec0003800000 */
.L_x_1647:
[----:B------:R-:W-:Y:S01]  /*1750*/  VIADD R135, R135, 0x1 ;  /* 0x0000000187877836 */ /* 0x000fe20000000000 */
[----:B------:R-:W-:Y:S03]  /*1760*/  BSSY.RECONVERGENT B2, `(.L_x_1648) ;  /* 0x000000c000027945 */ /* 0x000fe60003800200 */
[C---:B------:R-:W-:Y:S01]  /*1770*/  IMAD.WIDE.U32 R208, R135.reuse, -0x2daee0ad, RZ ;  /* 0xd2511f5387d07825 */ /* 0x040fe200078e00ff */
        /* <DEDUP_REMOVED lines=10> */
.L_x_1649:
[----:B------:R-:W-:Y:S05]  /*1820*/  BSYNC.RECONVERGENT B2 ;  /* 0x0000000000027941 */ /* 0x000fea0003800200 */
.L_x_1648:
[----:B------:R-:W-:Y:S01]  /*1830*/  IMAD.WIDE.U32 R130, R137, -0x326172a9, RZ ;  /* 0xcd9e8d5789827825 */ /* 0x000fe200078e00ff */
[----:B------:R-:W-:-:S03]  /*1840*/  LOP3.LUT R204, R3, UR9, R209, 0x96, !PT ;  /* 0x0000000903cc7c12 */ /* 0x000fc6000f8e96d1 */
[----:B------:R-:W-:Y:S01]  /*1850*/  IMAD.MOV.U32 R0, RZ, RZ, R203 ;  /* 0x000000ffff007224 */ /* 0x000fe200078e00cb */
[----:B------:R-:W-:Y:S01]  /*1860*/  LOP3.LUT R206, R129, UR8, R131, 0x96, !PT ;  /* 0x0000000881ce7c12 */ /* 0x000fe2000f8e9683 */
[----:B------:R-:W-:-:S04]  /*1870*/  IMAD.WIDE.U32 R204, R204, -0x326172a9, RZ ;  /* 0xcd9e8d57cccc7825 */ /* 0x000fc800078e00ff */
[----:B------:R-:W-:Y:S01]  /*1880*/  IMAD.WIDE.U32 R206, R206, -0x2daee0ad, RZ ;  /* 0xd2511f53cece7825 */ /* 0x000fe200078e00ff */
[----:B------:R-:W-:-:S03]  /*1890*/  LOP3.LUT R209, R130, UR17, R205, 0x96, !PT ;  /* 0x0000001182d17c12 */ /* 0x000fc6000f8e96cd */
[----:B------:R-:W-:Y:S01]  /*18a0*/  IMAD.MOV.U32 R154, RZ, RZ, RZ ;  /* 0x000000ffff9a7224 */ /* 0x000fe200078e00ff */
[----:B------:R-:W-:Y:S01]  /*18b0*/  LOP3.LUT R130, R208, UR20, R207, 0x96, !PT ;  /* 0x00000014d0827c12 */ /* 0x000fe2000f8e96cf */
[----:B------:R-:W-:-:S04]  /*18c0*/  IMAD.WIDE.U32 R208, R209, -0x2daee0ad, RZ ;  /* 0xd2511f53d1d07825 */ /* 0x000fc800078e00ff */
[----:B------:R-:W-:Y:S01]  /*18d0*/  IMAD.WIDE.U32 R130, R130, -0x326172a9, RZ ;  /* 0xcd9e8d5782827825 */ /* 0x000fe200078e00ff */
[----:B------:R-:W-:-:S04]  /*18e0*/  LOP3.LUT R205, R206, UR22, R209, 0x96, !PT ;  /* 0x00000016cecd7c12 */ /* 0x000fc8000f8e96d1 */
        /* <DEDUP_REMOVED lines=27> */
[----:B------:R-:W-:Y:S02]  /*1aa0*/  LOP3.LUT R131, R208, UR35, R205, 0x96, !PT ;  /* 0x00000023d0837c12 */ /* 0x000fe4000f8e96cd */
[----:B------:R-:W-:Y:S02]  /*1ab0*/  MOV R2, R204 ;  /* 0x000000cc00027202 */ /* 0x000fe40000000f00 */
[----:B------:R-:W-:-:S07]  /*1ac0*/  LOP3.LUT R132, R130, UR36, R207, 0x96, !PT ;  /* 0x0000002482847c12 */ /* 0x000fce000f8e96cf */
.L_x_1646:
[----:B------:R-:W-:Y:S05]  /*1ad0*/  BSYNC.RECONVERGENT B1 ;  /* 0x0000000000017941 */ /* 0x000fea0003800200 */
.L_x_1645:
[----:B------:R-:W0:Y:S01]  /*1ae0*/  LDC R213, c[0x0][0x408] ;  /* 0x00010200ffd57b82 */ /* 0x000e220000000800 */
[----:B------:R-:W-:Y:S01]  /*1af0*/  I2FP.F32.U32 R0, R0 ;  /* 0x0000000000007245 */ /* 0x000fe20000201000 */
[----:B------:R-:W-:Y:S01]  /*1b00*/  IMAD.MOV.U32 R211, RZ, RZ, 0x2f800000 ;  /* 0x2f800000ffd37424 */ /* 0x000fe200078e00ff */
[----:B-----5:R-:W-:Y:S01]  /*1b10*/  SHF.L.U32 R130, R112, 0x10, RZ ;  /* 0x0000001070827819 */ /* 0x020fe200000006ff */
[----:B------:R-:W-:Y:S01]  /*1b20*/  BSSY.RECONVERGENT B1, `(.L_x_1650) ;  /* 0x0000052000017945 */ /* 0x000fe20003800200 */
[----:B------:R-:W-:Y:S01]  /*1b30*/  ISETP.NE.AND P3, PT, R154, 0x1, PT ;  /* 0x000000019a00780c */ /* 0x000fe20003f65270 */
[----:B------:R-:W-:Y:S01]  /*1b40*/  FFMA.FTZ R203, R0, R211, 1.1641532182693481445e-10 ;  /* 0x2f00000000cb7423 */ /* 0x000fe200000100d3 */
[----:B------:R-:W-:Y:S01]  /*1b50*/  LOP3.LUT R134, R134, 0xffffffef, RZ, 0xc0, !PT ;  /* 0xffffffef86867812 */ /* 0x000fe200078ec0ff */
[----:B------:R-:W1:Y:S01]  /*1b60*/  LDC R212, c[0x0][0x404] ;  /* 0x00010100ffd47b82 */ /* 0x000e620000000800 */
[----:B------:R-:W-:Y:S01]  /*1b70*/  PRMT R112, R112, 0x7632, R112 ;  /* 0x0000763270707816 */ /* 0x000fe20000000070 */
[----:B------:R-:W-:-:S02]  /*1b80*/  IMAD.MOV.U32 R170, RZ, RZ, 0x2 ;  /* 0x00000002ffaa7424 */ /* 0x000fc400078e00ff */
[----:B0-----:R-:W-:Y:S01]  /*1b90*/  FMUL.FTZ R130, R130, R213 ;  /* 0x000000d582827220 */ /* 0x001fe20000410000 */
[----:B-1----:R-:W-:Y:S01]  /*1ba0*/  FSETP.GTU.FTZ.AND P2, PT, R203, R212, PT ;  /* 0x000000d4cb00720b */ /* 0x002fe20003f5c000 */
[----:B------:R-:W-:-:S03]  /*1bb0*/  @P1 IMAD.U32 R203, R48, 0x10000, RZ ;  /* 0x0001000030cb1824 */ /* 0x000fc600078e00ff */
[----:B------:R-:W-:Y:S01]  /*1bc0*/  FSEL R0, R130, RZ, !P2 ;  /* 0x000000ff82007208 */ /* 0x000fe20005000000 */
[----:B------:R-:W-:Y:S01]  /*1bd0*/  IMAD.MOV.U32 R130, RZ, RZ, R2 ;  /* 0x000000ffff827224 */ /* 0x000fe200078e0002 */
[----:B------:R-:W-:-:S03]  /*1be0*/  PLOP3.LUT P2, PT, P2, PT, PT, 0x8, 0x80 ;  /* 0x000000000080781c */ /* 0x000fc6000174e170 */
[----:B------:R-:W-:-:S05]  /*1bf0*/  @P1 FADD.FTZ R0, R203, R0 ;  /* 0x00000000cb001221 */ /* 0x000fca0000010000 */
        /* <DEDUP_REMOVED lines=11> */
.L_x_1652:
[----:B------:R-:W-:Y:S01]  /*1cb0*/  IADD3 R135, PT, PT, R135, 0x1, RZ ;  /* 0x0000000187877810 */ /* 0x000fe20007ffe0ff */
[----:B------:R-:W-:Y:S03]  /*1cc0*/  BSSY.RECONVERGENT B2, `(.L_x_1653) ;  /* 0x000000c000027945 */ /* 0x000fe60003800200 */
[C---:B------:R-:W-:Y:S01]  /*1cd0*/  ISETP.NE.AND P2, PT, R135.reuse, RZ, PT ;  /* 0x000000ff8700720c */ /* 0x040fe20003f45270 */
[----:B------:R-:W-:-:S12]  /*1ce0*/  IMAD.WIDE.U32 R214, R135, -0x2daee0ad, RZ ;  /* 0xd2511f5387d67825 */ /* 0x000fd800078e00ff */
        /* <DEDUP_REMOVED lines=9> */
.L_x_1654:
[----:B------:R-:W-:Y:S05]  /*1d80*/  BSYNC.RECONVERGENT B2 ;  /* 0x0000000000027941 */ /* 0x000fea0003800200 */
.L_x_1653:
        /* <DEDUP_REMOVED lines=38> */
[----:B------:R-:W-:-:S03]  /*1ff0*/  LOP3.LUT R131, R214, UR35, R209, 0x96, !PT ;  /* 0x00000023d6837c12 */ /* 0x000fc6000f8e96d1 */
[----:B------:R-:W-:Y:S01]  /*2000*/  IMAD.MOV.U32 R2, RZ, RZ, R208 ;  /* 0x000000ffff027224 */ /* 0x000fe200078e00d0 */
[----:B------:R-:W-:Y:S02]  /*2010*/  LOP3.LUT R132, R130, UR36, R205, 0x96, !PT ;  /* 0x0000002482847c12 */ /* 0x000fe4000f8e96cd */
[----:B------:R-:W-:Y:S01]  /*2020*/  MOV R130, R206 ;  /* 0x000000ce00827202 */ /* 0x000fe20000000f00 */
[----:B------:R-:W-:-:S07]  /*2030*/  IMAD.MOV.U32 R206, RZ, RZ, R204 ;  /* 0x000000ffffce7224 */ /* 0x000fce00078e00cc */
.L_x_1651:
[----:B------:R-:W-:Y:S05]  /*2040*/  BSYNC.RECONVERGENT B1 ;  /* 0x0000000000017941 */ /* 0x000fea0003800200 */
.L_x_1650:
[----:B------:R-:W-:Y:S01]  /*2050*/  I2FP.F32.U32 R130, R130 ;  /* 0x0000008200827245 */ /* 0x000fe20000201000 */
[----:B------:R-:W-:Y:S01]  /*2060*/  IMAD.U32 R112, R112, 0x10000, RZ ;  /* 0x0001000070707824 */ /* 0x000fe200078e00ff */
[----:B------:R-:W-:Y:S01]  /*2070*/  ISETP.NE.AND P3, PT, R170, 0x1, PT ;  /* 0x00000001aa00780c */ /* 0x000fe20003f65270 */
[----:B------:R-:W-:Y:S01]  /*2080*/  BSSY.RECONVERGENT B1, `(.L_x_1655) ;  /* 0x000004f000017945 */ /* 0x000fe20003800200 */
[----:B------:R-:W-:Y:S01]  /*2090*/  @P1 SHF.L.U32 R153, R153, 0x10, RZ ;  /* 0x0000001099991819 */ /* 0x000fe200000006ff */
[----:B------:R-:W-:Y:S01]  /*20a0*/  FFMA.FTZ R205, R130, R211, 1.1641532182693481445e-10 ;  /* 0x2f00000082cd7423 */ /* 0x000fe200000100d3 */
[----:B------:R-:W-:Y:S01]  /*20b0*/  FMUL.FTZ R112, R112, R213 ;  /* 0x000000d570707220 */ /* 0x000fe20000410000 */
[----:B------:R-:W-:Y:S01]  /*20c0*/  LOP3.LUT R134, R134, 0xfffffff7, RZ, 0xc0, !PT ;  /* 0xfffffff786867812 */ /* 0x000fe200078ec0ff */
[----:B------:R-:W-:Y:S02]  /*20d0*/  IMAD.MOV.U32 R182, RZ, RZ, 0x2 ;  /* 0x00000002ffb67424 */ /* 0x000fe400078e00ff */
[----:B------:R-:W-:-:S04]  /*20e0*/  FSETP.GTU.FTZ.AND P2, PT, R205, R212, PT ;  /* 0x000000d4cd00720b */ /* 0x000fc80003f5c000 */
        /* <DEDUP_REMOVED lines=15> */
.L_x_1657:
[----:B------:R-:W-:Y:S01]  /*21e0*/  VIADD R135, R135, 0x1 ;  /* 0x0000000187877836 */ /* 0x000fe20000000000 */
[----:B------:R-:W-:Y:S03]  /*21f0*/  BSSY.RECONVERGENT B2, `(.L_x_1658) ;  /* 0x000000c000027945 */ /* 0x000fe60003800200 */
[C---:B------:R-:W-:Y:S01]  /*2200*/  IMAD.WIDE.U32 R214, R135.reuse, -0x2daee0ad, RZ ;  /* 0xd2511f5387d67825 */ /* 0x040fe200078e00ff */
[----:B------:R-:W-:-:S13]  /*2210*/  ISETP.NE.AND P2, PT, R135, RZ, PT ;  /* 0x000000ff8700720c */ /* 0x000fda0003f45270 */
[----:B------:R-:W-:Y:S05]  /*2220*/  @P2 BRA `(.L_x_1659) ;  /* 0x0000000000202947 */ /* 0x000fea0003800000 */
[----:B------:R-:W-:-:S04]  /*2230*/  IADD3 R129, PT, PT, R129, 0x1, RZ ;  /* 0x0000000181817810 */ /* 0x000fc80007ffe0ff */
[----:B------:R-:W-:-:S13]  /*2240*/  ISETP.NE.AND P2, PT, R129, RZ, PT ;  /* 0x000000ff8100720c */ /* 0x000fda0003f45270 */
[----:B------:R-:W-:Y:S01]  /*2250*/  @!P2 VIADD R137, R137, 0x1 ;  /* 0x000000018989a836 */ /* 0x000fe20000000000 */
[----:B------:R-:W-:Y:S01]  /*2260*/  @!P2 MOV R129, RZ ;  /* 0x000000ff0081a202 */ /* 0x000fe20000000f00 */
[----:B------:R-:W-:-:S03]  /*2270*/  @!P2 VIADD R2, R3, 0x1 ;  /* 0x000000010302a836 */ /* 0x000fc60000000000 */
[----:B------:R-:W-:-:S13]  /*2280*/  ISETP.NE.AND P3, PT, R137, RZ, !P2 ;  /* 0x000000ff8900720c */ /* 0x000fda0005765270 */
[----:B------:R-:W-:-:S04]  /*2290*/  @P3 IMAD.MOV R2, RZ, RZ, R3 ;  /* 0x000000ffff023224 */ /* 0x000fc800078e0203 */
[----:B------:R-:W-:-:S07]  /*22a0*/  @!P2 IMAD.MOV.U32 R3, RZ, RZ, R2 ;  /* 0x000000ffff03a224 */ /* 0x000fce00078e0002 */
.L_x_1659:
[----:B------:R-:W-:Y:S05]  /*22b0*/  BSYNC.RECONVERGENT B2 ;  /* 0x0000000000027941 */ /* 0x000fea0003800200 */
.L_x_1658:
        /* <DEDUP_REMOVED lines=42> */
[----:B------:R-:W-:-:S07]  /*2560*/  MOV R206, R204 ;  /* 0x000000cc00ce7202 */ /* 0x000fce0000000f00 */
.L_x_1656:
[----:B------:R-:W-:Y:S05]  /*2570*/  BSYNC.RECONVERGENT B1 ;  /* 0x0000000000017941 */ /* 0x000fea0003800200 */
.L_x_1655:
[----:B------:R-:W-:Y:S01]  /*2580*/  I2FP.F32.U32 R112, R112 ;  /* 0x0000007000707245 */ /* 0x000fe20000201000 */
[----:B------:R-:W-:Y:S01]  /*2590*/  IMAD.U32 R130, R113, 0x10000, RZ ;  /* 0x0001000071827824 */ /* 0x000fe200078e00ff */
[----:B------:R-:W-:Y:S01]  /*25a0*/  ISETP.NE.AND P2, PT, R182, 0x1, PT ;  /* 0x00000001b600780c */ /* 0x000fe20003f45270 */
[----:B------:R-:W-:Y:S01]  /*25b0*/  BSSY.RECONVERGENT B1, `(.L_x_1660) ;  /* 0x0000050000017945 */ /* 0x000fe20003800200 */
[----:B------:R-:W-:Y:S01]  /*25c0*/  LOP3.LUT R134, R134, 0xfffffffb, RZ, 0xc0, !PT ;  /* 0xfffffffb86867812 */ /* 0x000fe200078ec0ff */
[----:B------:R-:W-:Y:S01]  /*25d0*/  FFMA.FTZ R153, R112, R211, 1.1641532182693481445e-10 ;  /* 0x2f00000070997423 */ /* 0x000fe200000100d3 */
[----:B------:R-:W-:Y:S01]  /*25e0*/  FMUL.FTZ R130, R130, R213 ;  /* 0x000000d582827220 */ /* 0x000fe20000410000 */
[----:B------:R-:W-:Y:S01]  /*25f0*/  @P1 IMAD.U32 R112, R49, 0x10000, RZ ;  /* 0x0001000031701824 */ /* 0x000fe200078e00ff */
[----:B------:R-:W-:Y:S01]  /*2600*/  PRMT R170, R113, 0x7632, R170 ;  /* 0x0000763271aa7816 */ /* 0x000fe200000000aa */
[----:B------:R-:W-:Y:S01]  /*2610*/  IMAD.MOV.U32 R113, RZ, RZ, R2 ;  /* 0x000000ffff717224 */ /* 0x000fe200078e0002 */
[----:B------:R-:W-:-:S04]  /*2620*/  FSETP.GTU.FTZ.AND P3, PT, R153, R212, PT ;  /* 0x000000d49900720b */ /* 0x000fc80003f7c000 */
[----:B------:R-:W-:Y:S01]  /*2630*/  FSEL R153, R130, RZ, !P3 ;  /* 0x000000ff82997208 */ /* 0x000fe20005800000 */
[----:B------:R-:W-:Y:S01]  /*2640*/  HFMA2 R130, -RZ, RZ, 0, 1.1920928955078125e-07 ;  /* 0x00000002ff827431 */ /* 0x000fe200000001ff */
        /* <DEDUP_REMOVED lines=13> */
.L_x_1662:
[----:B------:R-:W-:Y:S01]  /*2720*/  VIADD R135, R135, 0x1 ;  /* 0x0000000187877836 */ /* 0x000fe20000000000 */
[----:B------:R-:W-:Y:S03]  /*2730*/  BSSY.RECONVERGENT B2, `(.L_x_1663) ;  /* 0x000000c000027945 */ /* 0x000fe60003800200 */
[C---:B------:R-:W-:Y:S01]  /*2740*/  IMAD.WIDE.U32 R214, R135.reuse, -0x2daee0ad, RZ ;  /* 0xd2511f5387d67825 */ /* 0x040fe200078e00ff */
        /* <DEDUP_REMOVED lines=10> */
.L_x_1664:
[----:B------:R-:W-:Y:S05]  /*27f0*/  BSYNC.RECONVERGENT B2 ;  /* 0x0000000000027941 */ /* 0x000fea0003800200 */
.L_x_1663:
        /* <DEDUP_REMOVED lines=39> */
[----:B------:R-:W-:Y:S01]  /*2a70*/  LOP3.LUT R132, R130, UR36, R113, 0x96, !PT ;  /* 0x0000002482847c12 */ /* 0x000fe2000f8e9671 */
[----:B------:R-:W-:Y:S02]  /*2a80*/  HFMA2 R130, -RZ, RZ, 0, 0 ;  /* 0x00000000ff827431 */ /* 0x000fe400000001ff */
[----:B------:R-:W-:Y:S02]  /*2a90*/  IMAD.MOV.U32 R113, RZ, RZ, R206 ;  /* 0x000000ffff717224 */ /* 0x000fe400078e00ce */
[----:B------:R-:W-:-:S07]  /*2aa0*/  IMAD.MOV.U32 R206, RZ, RZ, R112 ;  /* 0x000000ffffce7224 */ /* 0x000fce00078e0070 */
.L_x_1661:
[----:B------:R-:W-:Y:S05]  /*2ab0*/  BSYNC.RECONVERGENT B1 ;  /* 0x0000000000017941 */ /* 0x000fea0003800200 */
.L_x_1660:
[----:B------:R-:W-:Y:S01]  /*2ac0*/  I2FP.F32.U32 R112, R113 ;  /* 0x0000007100707245 */ /* 0x000fe20000201000 */
[----:B------:R-:W-:Y:S01]  /*2ad0*/  IMAD.U32 R170, R170, 0x10000, RZ ;  /* 0x00010000aaaa7824 */ /* 0x000fe200078e00ff */
[----:B------:R-:W-:Y:S01]  /*2ae0*/  LOP3.LUT R134, R134, 0xfffffffd, RZ, 0xc0, !PT ;  /* 0xfffffffd86867812 */ /* 0x000fe200078ec0ff */
[----:B------:R-:W-:Y:S01]  /*2af0*/  @P1 IMAD.U32 R169, R169, 0x10000, RZ ;  /* 0x00010000a9a91824 */ /* 0x000fe200078e00ff */
[----:B------:R-:W-:Y:S01]  /*2b00*/  BSSY.RECONVERGENT B1, `(.L_x_1665) ;  /* 0x000004e000017945 */ /* 0x000fe20003800200 */
[----:B------:R-:W-:Y:S01]  /*2b10*/  FFMA.FTZ R113, R112, R211, 1.1641532182693481445e-10 ;  /* 0x2f00000070717423 */ /* 0x000fe200000100d3 */
[----:B------:R-:W-:Y:S01]  /*2b20*/  FMUL.FTZ R170, R170, R213 ;  /* 0x000000d5aaaa7220 */ /* 0x000fe20000410000 */
[----:B------:R-:W-:-:S03]  /*2b30*/  IMAD.MOV.U32 R182, RZ, RZ, 0x2 ;  /* 0x00000002ffb67424 */ /* 0x000fc600078e00ff */
[----:B------:R-:W-:Y:S02]  /*2b40*/  FSETP.GTU.FTZ.AND P2, PT, R113, R212, PT ;  /* 0x000000d47100720b */ /* 0x000fe40003f5c000 */
[----:B------:R-:W-:Y:S02]  /*2b50*/  MOV R113, R2 ;  /* 0x0000000200717202 */ /* 0x000fe40000000f00 */
[----:B------:R-:W-:Y:S02]  /*2b60*/  FSEL R170, R170, RZ, !P2 ;  /* 0x000000ffaaaa7208 */ /* 0x000fe40005000000 */
[----:B------:R-:W-:Y:S02]  /*2b70*/  PLOP3.LUT P3, PT, P2, PT, PT, 0x8, 0x80 ;  /* 0x000000000080781c */ /* 0x000fe4000176e170 */
[----:B------:R-:W-:Y:S01]  /*2b80*/  ISETP.NE.AND P2, PT, R130, 0x1, PT ;  /* 0x000000018200780c */ /* 0x000fe20003f45270 */
[----:B------:R-:W-:-:S05]  /*2b90*/  @P1 FADD.FTZ R170, R169, R170 ;  /* 0x000000aaa9aa1221 */ /* 0x000fca0000010000 */
[----:B------:R-:W-:-:S05]  /*2ba0*/  F2FP.BF16.F32.PACK_AB R209, RZ, R170 ;  /* 0x000000aaffd1723e */ /* 0x000fca00000010ff */
[----:B------:R-:W-:Y:S02]  /*2bb0*/  @P3 LOP3.LUT R134, R134, 0x2, RZ, 0xfc, !PT ;  /* 0x0000000286863812 */ /* 0x000fe400078efcff */
        /* <DEDUP_REMOVED lines=9> */
.L_x_1667:
        /* <DEDUP_REMOVED lines=13> */
.L_x_1669:
[----:B------:R-:W-:Y:S05]  /*2d20*/  BSYNC.RECONVERGENT B2 ;  /* 0x0000000000027941 */ /* 0x000fea0003800200 */
.L_x_1668:
        /* <DEDUP_REMOVED lines=40> */
[----:B------:R-:W-:Y:S01]  /*2fb0*/  LOP3.LUT R132, R130, UR36, R113, 0x96, !PT ;  /* 0x0000002482847c12 */ /* 0x000fe2000f8e9671 */
[----:B------:R-:W-:Y:S02]  /*2fc0*/  IMAD.MOV.U32 R113, RZ, RZ, R206 ;  /* 0x000000ffff717224 */ /* 0x000fe400078e00ce */
[----:B------:R-:W-:-:S07]  /*2fd0*/  IMAD.MOV.U32 R206, RZ, RZ, R112 ;  /* 0x000000ffffce7224 */ /* 0x000fce00078e0070 */
.L_x_1666:
[----:B------:R-:W-:Y:S05]  /*2fe0*/  BSYNC.RECONVERGENT B1 ;  /* 0x0000000000017941 */ /* 0x000fea0003800200 */
.L_x_1665:
[----:B------:R-:W-:Y:S01]  /*2ff0*/  I2FP.F32.U32 R112, R113 ;  /* 0x0000007100707245 */ /* 0x000fe20000201000 */
[----:B------:R-:W-:Y:S01]  /*3000*/  BSSY.RECONVERGENT B1, `(.L_x_1670) ;  /* 0x0000050000017945 */ /* 0x000fe20003800200 */
[----:B------:R-:W-:Y:S02]  /*3010*/  SHF.L.U32 R130, R114, 0x10, RZ ;  /* 0x0000001072827819 */ /* 0x000fe400000006ff */
[----:B------:R-:W-:Y:S01]  /*3020*/  ISETP.NE.AND P3, PT, R182, 0x1, PT ;  /* 0x00000001b600780c */ /* 0x000fe20003f65270 */
[----:B------:R-:W-:Y:S01]  /*3030*/  FFMA.FTZ R113, R112, R211, 1.1641532182693481445e-10 ;  /* 0x2f00000070717423 */ /* 0x000fe200000100d3 */
[----:B------:R-:W-:Y:S02]  /*3040*/  @P1 IMAD.U32 R112, R50, 0x10000, RZ ;  /* 0x0001000032701824 */ /* 0x000fe400078e00ff */
[----:B------:R-:W-:Y:S01]  /*3050*/  FMUL.FTZ R130, R130, R213 ;  /* 0x000000d582827220 */ /* 0x000fe20000410000 */
[----:B------:R-:W-:Y:S02]  /*3060*/  PRMT R114, R114, 0x7632, R114 ;  /* 0x0000763272727816 */ /* 0x000fe40000000072 */
[----:B------:R-:W-:Y:S01]  /*3070*/  FSETP.GTU.FTZ.AND P2, PT, R113, R212, PT ;  /* 0x000000d47100720b */ /* 0x000fe20003f5c000 */
[----:B------:R-:W-:-:S03]  /*3080*/  IMAD.MOV.U32 R113, RZ, RZ, R2 ;  /* 0x000000ffff717224 */ /* 0x000fc600078e0002 */
[----:B------:R-:W-:Y:S01]  /*3090*/  FSEL R169, R130, RZ, !P2 ;  /* 0x000000ff82a97208 */ /* 0x000fe20005000000 */
[----:B------:R-:W-:Y:S01]  /*30a0*/  IMAD.MOV.U32 R130, RZ, RZ, 0x2 ;  /* 0x00000002ff827424 */ /* 0x000fe200078e00ff */
[----:B------:R-:W-:-:S03]  /*30b0*/  PLOP3.LUT P2, PT, P2, PT, PT, 0x8, 0x80 ;  /* 0x000000000080781c */ /* 0x000fc6000174e170 */
[----:B------:R-:W-:-:S05]  /*30c0*/  @P1 FADD.FTZ R169, R112, R169 ;  /* 0x000000a970a91221 */ /* 0x000fca0000010000 */
        /* <DEDUP_REMOVED lines=10> */
.L_x_1672:
        /* <DEDUP_REMOVED lines=13> */
.L_x_1674:
[----:B------:R-:W-:Y:S05]  /*3240*/  BSYNC.RECONVERGENT B2 ;  /* 0x0000000000027941 */ /* 0x000fea0003800200 */
.L_x_1673:
        /* <DEDUP_REMOVED lines=40> */
[----:B------:R-:W-:Y:S01]  /*34d0*/  IMAD.MOV.U32 R130, RZ, RZ, RZ ;  /* 0x000000ffff827224 */ /* 0x000fe200078e00ff */
[----:B------:R-:W-:Y:S01]  /*34e0*/  MOV R113, R206 ;  /* 0x000000ce00717202 */ /* 0x000fe20000000f00 */
[----:B------:R-:W-:-:S07]  /*34f0*/  IMAD.MOV.U32 R206, RZ, RZ, R112 ;  /* 0x000000ffffce7224 */ /* 0x000fce00078e0070 */
.L_x_1671:
[----:B------:R-:W-:Y:S05]  /*3500*/  BSYNC.RECONVERGENT B1 ;  /* 0x0000000000017941 */ /* 0x000fea0003800200 */
.L_x_1670:
[----:B------:R-:W-:Y:S01]  /*3510*/  I2FP.F32.U32 R112, R113 ;  /* 0x0000007100707245 */ /* 0x000fe20000201000 */
[----:B------:R-:W-:Y:S01]  /*3520*/  IMAD.U32 R114, R114, 0x10000, RZ ;  /* 0x0001000072727824 */ /* 0x000fe200078e00ff */
[----:B------:R-:W-:Y:S01]  /*3530*/  ISETP.NE.AND P4, PT, R130, 0x1, PT ;  /* 0x000000018200780c */ /* 0x000fe20003f85270 */
[----:B------:R-:W-:Y:S01]  /*3540*/  BSSY.RECONVERGENT B1, `(.L_x_1675) ;  /* 0x000004d000017945 */ /* 0x000fe20003800200 */
[----:B------:R-:W-:Y:S02]  /*3550*/  IMAD.MOV.U32 R204, RZ, RZ, 0x2 ;  /* 0x00000002ffcc7424 */ /* 0x000fe400078e00ff */
[----:B------:R-:W-:Y:S01]  /*3560*/  FFMA.FTZ R113, R112, R211, 1.1641532182693481445e-10 ;  /* 0x2f00000070717423 */ /* 0x000fe200000100d3 */
[----:B------:R-:W-:Y:S01]  /*3570*/  FMUL.FTZ R114, R114, R213 ;  /* 0x000000d572727220 */ /* 0x000fe20000410000 */
[----:B------:R-:W-:-:S03]  /*3580*/  @P1 SHF.L.U32 R112, R181, 0x10, RZ ;  /* 0x00000010b5701819 */ /* 0x000fc600000006ff */
[----:B------:R-:W-:Y:S01]  /*3590*/  FSETP.GTU.FTZ.AND P3, PT, R113, R212, PT ;  /* 0x000000d47100720b */ /* 0x000fe20003f7c000 */
[----:B------:R-:W-:-:S03]  /*35a0*/  IMAD.MOV.U32 R113, RZ, RZ, R2 ;  /* 0x000000ffff717224 */ /* 0x000fc600078e0002 */
        /* <DEDUP_REMOVED lines=13> */
.L_x_1677:
        /* <DEDUP_REMOVED lines=13> */
.L_x_1679:
[----:B------:R-:W-:Y:S05]  /*3750*/  BSYNC.RECONVERGENT B2 ;  /* 0x0000000000027941 */ /* 0x000fea0003800200 */
.L_x_1678:
        /* <DEDUP_REMOVED lines=40> */
[----:B------:R-:W-:Y:S01]  /*39e0*/  IMAD.MOV.U32 R113, RZ, RZ, R206 ;  /* 0x000000ffff717224 */ /* 0x000fe200078e00ce */
[----:B------:R-:W-:Y:S01]  /*39f0*/  MOV R206, R112 ;  /* 0x0000007000ce7202 */ /* 0x000fe20000000f00 */
[----:B------:R-:W-:-:S07]  /*3a00*/  IMAD.MOV.U32 R204, RZ, RZ, RZ ;  /* 0x000000ffffcc7224 */ /* 0x000fce00078e00ff */
.L_x_1676:
[----:B------:R-:W-:Y:S05]  /*3a10*/  BSYNC.RECONVERGENT B1 ;  /* 0x0000000000017941 */ /* 0x000fea0003800200 */
.L_x_1675:
[----:B------:R-:W-:Y:S01]  /*3a20*/  I2FP.F32.U32 R112, R113 ;  /* 0x0000007100707245 */ /* 0x000fe20000201000 */
[----:B------:R-:W-:Y:S01]  /*3a30*/  IMAD.U32 R114, R115, 0x10000, RZ ;  /* 0x0001000073727824 */ /* 0x000fe200078e00ff */
[----:B------:R-:W-:Y:S01]  /*3a40*/  ISETP.NE.AND P5, PT, R204, 0x1, PT ;  /* 0x00000001cc00780c */ /* 0x000fe20003fa5270 */
[----:B------:R-:W-:Y:S01]  /*3a50*/  @P1 IMAD.U32 R205, R51, 0x10000, RZ ;  /* 0x0001000033cd1824 */ /* 0x000fe200078e00ff */
[----:B------:R-:W-:Y:S01]  /*3a60*/  BSSY.RECONVERGENT B1, `(.L_x_1680) ;  /* 0x000004d000017945 */ /* 0x000fe20003800200 */
[----:B------:R-:W-:Y:S01]  /*3a70*/  FFMA.FTZ R113, R112, R211, 1.1641532182693481445e-10 ;  /* 0x2f00000070717423 */ /* 0x000fe200000100d3 */
[----:B------:R-:W-:Y:S01]  /*3a80*/  FMUL.FTZ R114, R114, R213 ;  /* 0x000000d572727220 */ /* 0x000fe20000410000 */
[----:B------:R-:W-:Y:S01]  /*3a90*/  HFMA2 R130, -RZ, RZ, 0, 1.1920928955078125e-07 ;  /* 0x00000002ff827431 */ /* 0x000fe200000001ff */
[----:B------:R-:W-:Y:S02]  /*3aa0*/  PRMT R216, R115, 0x7632, R216 ;  /* 0x0000763273d87816 */ /* 0x000fe400000000d8 */
        /* <DEDUP_REMOVED lines=15> */
.L_x_1682:
        /* <DEDUP_REMOVED lines=13> */
.L_x_1684:
[----:B------:R-:W-:Y:S05]  /*3c70*/  BSYNC.RECONVERGENT B2 ;  /* 0x0000000000027941 */ /* 0x000fea0003800200 */
.L_x_1683:
        /* <DEDUP_REMOVED lines=43> */
.L_x_1681:
[----:B------:R-:W-:Y:S05]  /*3f30*/  BSYNC.RECONVERGENT B1 ;  /* 0x0000000000017941 */ /* 0x000fea0003800200 */
.L_x_1680:
[----:B------:R-:W-:Y:S01]  /*3f40*/  I2FP.F32.U32 R112, R113 ;  /* 0x0000007100707245 */ /* 0x000fe20000201000 */
[----:B------:R-:W-:Y:S01]  /*3f50*/  IMAD.U32 R216, R216, 0x10000, RZ ;  /* 0x00010000d8d87824 */ /* 0x000fe200078e00ff */
[----:B------:R-:W-:Y:S02]  /*3f60*/  PRMT R114, R214, 0x5410, R215 ;  /* 0x00005410d6727816 */ /* 0x000fe400000000d7 */
[----:B------:R-:W-:Y:S01]  /*3f70*/  PRMT R113, R208, 0x5410, R209 ;  /* 0x00005410d0717816 */ /* 0x000fe200000000d1 */
[----:B------:R-:W-:Y:S01]  /*3f80*/  FFMA.FTZ R211, R112, R211, 1.1641532182693481445e-10 ;  /* 0x2f00000070d37423 */ /* 0x000fe200000100d3 */
[----:B------:R-:W-:Y:S01]  /*3f90*/  FMUL.FTZ R216, R216, R213 ;  /* 0x000000d5d8d87220 */ /* 0x000fe20000410000 */
[----:B------:R-:W-:-:S03]  /*3fa0*/  @P1 IMAD.U32 R112, R195, 0x10000, RZ ;  /* 0x00010000c3701824 */ /* 0x000fc600078e00ff */
[----:B------:R-:W-:-:S04]  /*3fb0*/  FSETP.GTU.FTZ.AND P5, PT, R211, R212, PT ;  /* 0x000000d4d300720b */ /* 0x000fc80003fbc000 */
[----:B------:R-:W-:Y:S02]  /*3fc0*/  FSEL R195, R216, RZ, !P5 ;  /* 0x000000ffd8c37208 */ /* 0x000fe40006800000 */
[----:B------:R-:W-:-:S03]  /*3fd0*/  PLOP3.LUT P5, PT, P5, PT, PT, 0x8, 0x80 ;  /* 0x000000000080781c */ /* 0x000fc60002fae170 */
[----:B------:R-:W-:Y:S01]  /*3fe0*/  @P1 FADD.FTZ R195, R112, R195 ;  /* 0x000000c370c31221 */ /* 0x000fe20000010000 */
[----:B------:R-:W-:-:S04]  /*3ff0*/  PRMT R112, R203, 0x5410, R207 ;  /* 0x00005410cb707816 */ /* 0x000fc800000000cf */
[----:B------:R-:W-:-:S04]  /*4000*/  F2FP.BF16.F32.PACK_AB R115, RZ, R195 ;  /* 0x000000c3ff73723e */ /* 0x000fc800000010ff */
[----:B------:R-:W-:Y:S01]  /*4010*/  PRMT R115, R210, 0x5410, R115 ;  /* 0x00005410d2737816 */ /* 0x000fe20000000073 */
[----:B------:R-:W-:Y:S06]  /*4020*/  BRA `(.L_x_1685) ;  /* 0x0000005000947947 */ /* 0x000fec0003800000 */
.L_x_1644:
        /* <DEDUP_REMOVED lines=11> */
[--C-:B------:R-:W-:Y:S02]  /*40e0*/  @!P2 IMAD.MOV.U32 R206, RZ, RZ, R203.reuse ;  /* 0x000000ffffcea224 */ /* 0x100fe400078e00cb */
[----:B------:R-:W-:Y:S02]  /*40f0*/  @P2 VIADD R140, R130, 0x1 ;  /* 0x00000001828c2836 */ /* 0x000fe40000000000 */
[----:B------:R-:W-:Y:S02]  /*4100*/  @P2 IMAD.MOV.U32 R206, RZ, RZ, R203 ;  /* 0x000000ffffce2224 */ /* 0x000fe400078e00cb */
[----:B------:R-:W-:Y:S01]  /*4110*/  @P2 IMAD.MOV.U32 R0, RZ, RZ, R131 ;  /* 0x000000ffff002224 */ /* 0x000fe200078e0083 */
[----:B------:R-:W-:Y:S06]  /*4120*/  BRA `(.L_x_1687) ;  /* 0x0000000000e07947 */ /* 0x000fec0003800000 */
.L_x_1688:
        /* <DEDUP_REMOVED lines=13> */
.L_x_1690:
[----:B------:R-:W-:Y:S05]  /*4200*/  BSYNC.RECONVERGENT B2 ;  /* 0x0000000000027941 */ /* 0x000fea0003800200 */
.L_x_1689:
[----:B------:R-:W-:Y:S01]  /*4210*/  IMAD.WIDE.U32 R130, R137, -0x326172a9, RZ ;  /* 0xcd9e8d5789827825 */ /* 0x000fe200078e00ff */
[----:B------:R-:W-:Y:S02]  /*4220*/  LOP3.LUT R140, R3, UR9, R143, 0x96, !PT ;  /* 0x00000009038c7c12 */ /* 0x000fe4000f8e968f */
[----:B------:R-:W-:Y:S02]  /*4230*/  MOV R0, R203 ;  /* 0x000000cb00007202 */ /* 0x000fe40000000f00 */
        /* <DEDUP_REMOVED lines=38> */
[----:B------:R-:W-:-:S07]  /*44a0*/  IMAD.MOV.U32 R140, RZ, RZ, RZ ;  /* 0x000000ffff8c7224 */ /* 0x000fce00078e00ff */
.L_x_1687:
[----:B------:R-:W-:Y:S05]  /*44b0*/  BSYNC.RECONVERGENT B1 ;  /* 0x0000000000017941 */ /* 0x000fea0003800200 */
.L_x_1686:
[----:B------:R-:W0:Y:S01]  /*44c0*/  LDC R146, c[0x0][0x404] ;  /* 0x00010100ff927b82 */ /* 0x000e220000000800 */
[----:B------:R-:W-:Y:S01]  /*44d0*/  I2FP.F32.U32 R0, R0 ;  /* 0x0000000000007245 */ /* 0x000fe20000201000 */
[----:B------:R-:W-:Y:S01]  /*44e0*/  IMAD.MOV.U32 R211, RZ, RZ, 0x2f800000 ;  /* 0x2f800000ffd37424 */ /* 0x000fe200078e00ff */
[----:B------:R-:W-:Y:S01]  /*44f0*/  ISETP.NE.AND P3, PT, R140, 0x1, PT ;  /* 0x000000018c00780c */ /* 0x000fe20003f65270 */
[----:B------:R-:W-:Y:S01]  /*4500*/  BSSY.RECONVERGENT B1, `(.L_x_1691) ;  /* 0x000004f000017945 */ /* 0x000fe20003800200 */
[----:B------:R-:W-:Y:S01]  /*4510*/  LOP3.LUT R134, R134, 0xffffffef, RZ, 0xc0, !PT ;  /* 0xffffffef86867812 */ /* 0x000fe200078ec0ff */
[----:B------:R-:W-:Y:S01]  /*4520*/  FFMA.FTZ R139, R0, R211, 1.1641532182693481445e-10 ;  /* 0x2f000000008b7423 */ /* 0x000fe200000100d3 */
[C---:B-----5:R-:W-:Y:S01]  /*4530*/  IMAD.U32 R0, R112.reuse, 0x10000, RZ ;  /* 0x0001000070007824 */ /* 0x060fe200078e00ff */
[----:B------:R-:W1:Y:S01]  /*4540*/  LDC R195, c[0x0][0x408] ;  /* 0x00010200ffc37b82 */ /* 0x000e620000000800 */
[----:B------:R-:W-:Y:S01]  /*4550*/  HFMA2 R142, -RZ, RZ, 0, 1.1920928955078125e-07 ;  /* 0x00000002ff8e7431 */ /* 0x000fe200000001ff */
[----:B------:R-:W-:Y:S01]  /*4560*/  PRMT R112, R112, 0x7632, R112 ;  /* 0x0000763270707816 */ /* 0x000fe20000000070 */
[----:B------:R-:W-:Y:S01]  /*4570*/  IMAD.MOV.U32 R130, RZ, RZ, R2 ;  /* 0x000000ffff827224 */ /* 0x000fe200078e0002 */
[----:B0-----:R-:W-:-:S04]  /*4580*/  FSETP.GTU.FTZ.AND P2, PT, R139, R146, PT ;  /* 0x000000928b00720b */ /* 0x001fc80003f5c000 */
        /* <DEDUP_REMOVED lines=13> */
.L_x_1693:
        /* <DEDUP_REMOVED lines=13> */
.L_x_1695:
[----:B------:R-:W-:Y:S05]  /*4730*/  BSYNC.RECONVERGENT B2 ;  /* 0x0000000000027941 */ /* 0x000fea0003800200 */
.L_x_1694:
        /* <DEDUP_REMOVED lines=43> */
.L_x_1692:
[----:B------:R-:W-:Y:S05]  /*49f0*/  BSYNC.RECONVERGENT B1 ;  /* 0x0000000000017941 */ /* 0x000fea0003800200 */
.L_x_1691:
[----:B------:R-:W-:Y:S01]  /*4a00*/  I2FP.F32.U32 R130, R130 ;  /* 0x0000008200827245 */ /* 0x000fe20000201000 */
[----:B------:R-:W-:Y:S01]  /*4a10*/  IMAD.U32 R140, R52, 0x10000, RZ ;  /* 0x00010000348c7824 */ /* 0x000fe200078e00ff */
[----:B------:R-:W-:Y:S01]  /*4a20*/  ISETP.NE.AND P3, PT, R142, 0x1, PT ;  /* 0x000000018e00780c */ /* 0x000fe20003f65270 */
[----:B------:R-:W-:Y:S01]  /*4a30*/  @P1 IMAD.U32 R141, R48, 0x10000, RZ ;  /* 0x00010000308d1824 */ /* 0x000fe200078e00ff */
[----:B------:R-:W-:Y:S01]  /*4a40*/  BSSY.RECONVERGENT B1, `(.L_x_1696) ;  /* 0x000004e000017945 */ /* 0x000fe20003800200 */
[----:B------:R-:W-:Y:S01]  /*4a50*/  FFMA.FTZ R139, R130, R211, 1.1641532182693481445e-10 ;  /* 0x2f000000828b7423 */ /* 0x000fe200000100d3 */
[----:B------:R-:W-:-:S04]  /*4a60*/  FMUL.FTZ R140, R140, R195 ;  /* 0x000000c38c8c7220 */ /* 0x000fc80000410000 */
[----:B------:R-:W-:-:S04]  /*4a70*/  FSETP.GTU.FTZ.AND P2, PT, R139, R146, PT ;  /* 0x000000928b00720b */ /* 0x000fc80003f5c000 */
[----:B------:R-:W-:Y:S02]  /*4a80*/  FSEL R139, R140, RZ, !P2 ;  /* 0x000000ff8c8b7208 */ /* 0x000fe40005000000 */
[----:B------:R-:W-:-:S03]  /*4a90*/  MOV R140, 0x2 ;  /* 0x00000002008c7802 */ /* 0x000fc60000000f00 */
[----:B------:R-:W-:Y:S01]  /*4aa0*/  FADD.FTZ R130, R0, R139 ;  /* 0x0000008b00827221 */ /* 0x000fe20000010000 */
[----:B------:R-:W-:-:S03]  /*4ab0*/  SEL R139, RZ, 0x1, P2 ;  /* 0x00000001ff8b7807 */ /* 0x000fc60001000000 */
[--C-:B------:R-:W-:Y:S01]  /*4ac0*/  @P1 FADD.FTZ R0, R141, R130.reuse ;  /* 0x000000828d001221 */ /* 0x100fe20000010000 */
        /* <DEDUP_REMOVED lines=12> */
.L_x_1698:
        /* <DEDUP_REMOVED lines=13> */
.L_x_1700:
[----:B------:R-:W-:Y:S05]  /*4c60*/  BSYNC.RECONVERGENT B2 ;  /* 0x0000000000027941 */ /* 0x000fea0003800200 */
.L_x_1699:
        /* <DEDUP_REMOVED lines=40> */
[----:B------:R-:W-:Y:S02]  /*4ef0*/  IMAD.MOV.U32 R130, RZ, RZ, R206 ;  /* 0x000000ffff827224 */ /* 0x000fe400078e00ce */
[----:B------:R-:W-:Y:S02]  /*4f00*/  IMAD.MOV.U32 R206, RZ, RZ, R140 ;  /* 0x000000ffffce7224 */ /* 0x000fe400078e008c */
[----:B------:R-:W-:-:S07]  /*4f10*/  HFMA2 R140, -RZ, RZ, 0, 0 ;  /* 0x00000000ff8c7431 */ /* 0x000fce00000001ff */
.L_x_1697:
[----:B------:R-:W-:Y:S05]  /*4f20*/  BSYNC.RECONVERGENT B1 ;  /* 0x0000000000017941 */ /* 0x000fea0003800200 */
.L_x_1696:
[----:B------:R-:W-:Y:S01]  /*4f30*/  I2FP.F32.U32 R130, R130 ;  /* 0x0000008200827245 */ /* 0x000fe20000201000 */
[----:B------:R-:W-:Y:S01]  /*4f40*/  IMAD.U32 R112, R112, 0x10000, RZ ;  /* 0x0001000070707824 */ /* 0x000fe200078e00ff */
[----:B------:R-:W-:Y:S01]  /*4f50*/  ISETP.NE.AND P3, PT, R140, 0x1, PT ;  /* 0x000000018c00780c */ /* 0x000fe20003f65270 */
[----:B------:R-:W-:Y:S01]  /*4f60*/  BSSY.RECONVERGENT B1, `(.L_x_1701) ;  /* 0x000004c000017945 */ /* 0x000fe20003800200 */
[----:B------:R-:W-:Y:S01]  /*4f70*/  LOP3.LUT R134, R134, 0xfffffff7, RZ, 0xc0, !PT ;  /* 0xfffffff786867812 */ /* 0x000fe200078ec0ff */
[----:B------:R-:W-:Y:S01]  /*4f80*/  FFMA.FTZ R141, R130, R211, 1.1641532182693481445e-10 ;  /* 0x2f000000828d7423 */ /* 0x000fe200000100d3 */
[----:B------:R-:W-:Y:S01]  /*4f90*/  FMUL.FTZ R112, R112, R195 ;  /* 0x000000c370707220 */ /* 0x000fe20000410000 */
[----:B------:R-:W-:Y:S02]  /*4fa0*/  IMAD.MOV.U32 R142, RZ, RZ, 0x2 ;  /* 0x00000002ff8e7424 */ /* 0x000fe400078e00ff */
[----:B------:R-:W-:Y:S01]  /*4fb0*/  IMAD.MOV.U32 R130, RZ, RZ, R2 ;  /* 0x000000ffff827224 */ /* 0x000fe200078e0002 */
[----:B------:R-:W-:-:S04]  /*4fc0*/  FSETP.GTU.FTZ.AND P2, PT, R141, R146, PT ;  /* 0x000000928d00720b */ /* 0x000fc80003f5c000 */
        /* <DEDUP_REMOVED lines=12> */
.L_x_1703:
        /* <DEDUP_REMOVED lines=13> */
.L_x_1705:
[----:B------:R-:W-:Y:S05]  /*5160*/  BSYNC.RECONVERGENT B2 ;  /* 0x0000000000027941 */ /* 0x000fea0003800200 */
.L_x_1704:
        /* <DEDUP_REMOVED lines=43> */
.L_x_1702:
[----:B------:R-:W-:Y:S05]  /*5420*/  BSYNC.RECONVERGENT B1 ;  /* 0x0000000000017941 */ /* 0x000fea0003800200 */
.L_x_1701:
[----:B------:R-:W-:Y:S01]  /*5430*/  I2FP.F32.U32 R130, R130 ;  /* 0x0000008200827245 */ /* 0x000fe20000201000 */
[----:B------:R-:W-:Y:S01]  /*5440*/  IMAD.U32 R154, R154, 0x10000, RZ ;  /* 0x000100009a9a7824 */ /* 0x000fe200078e00ff */
[----:B------:R-:W-:Y:S01]  /*5450*/  ISETP.NE.AND P3, PT, R142, 0x1, PT ;  /* 0x000000018e00780c */ /* 0x000fe20003f65270 */
[----:B------:R-:W-:Y:S01]  /*5460*/  BSSY.RECONVERGENT B1, `(.L_x_1706) ;  /* 0x000004f000017945 */ /* 0x000fe20003800200 */
[----:B------:R-:W-:Y:S01]  /*5470*/  @P1 SHF.L.U32 R153, R153, 0x10, RZ ;  /* 0x0000001099991819 */ /* 0x000fe200000006ff */
[----:B------:R-:W-:Y:S01]  /*5480*/  FFMA.FTZ R141, R130, R211, 1.1641532182693481445e-10 ;  /* 0x2f000000828d7423 */ /* 0x000fe200000100d3 */
[----:B------:R-:W-:Y:S01]  /*5490*/  FMUL.FTZ R154, R154, R195 ;  /* 0x000000c39a9a7220 */ /* 0x000fe20000410000 */
[----:B------:R-:W-:-:S03]  /*54a0*/  IMAD.MOV.U32 R143, RZ, RZ, 0x2 ;  /* 0x00000002ff8f7424 */ /* 0x000fc600078e00ff */
[----:B------:R-:W-:-:S04]  /*54b0*/  FSETP.GTU.FTZ.AND P2, PT, R141, R146, PT ;  /* 0x000000928d00720b */ /* 0x000fc80003f5c000 */
[----:B------:R-:W-:Y:S02]  /*54c0*/  FSEL R141, R154, RZ, !P2 ;  /* 0x000000ff9a8d7208 */ /* 0x000fe40005000000 */
[----:B------:R-:W-:-:S03]  /*54d0*/  SEL R140, RZ, 0x1, P2 ;  /* 0x00000001ff8c7807 */ /* 0x000fc60001000000 */
[----:B------:R-:W-:-:S04]  /*54e0*/  FADD.FTZ R112, R112, R141 ;  /* 0x0000008d70707221 */ /* 0x000fc80000010000 */
        /* <DEDUP_REMOVED lines=13> */
.L_x_1708:
        /* <DEDUP_REMOVED lines=13> */
.L_x_1710:
[----:B------:R-:W-:Y:S05]  /*5690*/  BSYNC.RECONVERGENT B2 ;  /* 0x0000000000027941 */ /* 0x000fea0003800200 */
.L_x_1709:
        /* <DEDUP_REMOVED lines=42> */
[----:B------:R-:W-:-:S07]  /*5940*/  IMAD.MOV.U32 R143, RZ, RZ, RZ ;  /* 0x000000ffff8f7224 */ /* 0x000fce00078e00ff */
.L_x_1707:
[----:B------:R-:W-:Y:S05]  /*5950*/  BSYNC.RECONVERGENT B1 ;  /* 0x0000000000017941 */ /* 0x000fea0003800200 */
.L_x_1706:
[----:B------:R-:W-:Y:S01]  /*5960*/  I2FP.F32.U32 R112, R112 ;  /* 0x0000007000707245 */ /* 0x000fe20000201000 */
[----:B------:R-:W-:Y:S01]  /*5970*/  IMAD.U32 R130, R113, 0x10000, RZ ;  /* 0x0001000071827824 */ /* 0x000fe200078e00ff */
[----:B------:R-:W-:Y:S01]  /*5980*/  ISETP.NE.AND P2, PT, R143, 0x1, PT ;  /* 0x000000018f00780c */ /* 0x000fe20003f45270 */
[----:B------:R-:W-:Y:S01]  /*5990*/  BSSY.RECONVERGENT B1, `(.L_x_1711) ;  /* 0x000004d000017945 */ /* 0x000fe20003800200 */
[----:B------:R-:W-:Y:S01]  /*59a0*/  LOP3.LUT R134, R134, 0xfffffffb, RZ, 0xc0, !PT ;  /* 0xfffffffb86867812 */ /* 0x000fe200078ec0ff */
[----:B------:R-:W-:Y:S01]  /*59b0*/  FFMA.FTZ R141, R112, R211, 1.1641532182693481445e-10 ;  /* 0x2f000000708d7423 */ /* 0x000fe200000100d3 */
[----:B------:R-:W-:Y:S01]  /*59c0*/  FMUL.FTZ R130, R130, R195 ;  /* 0x000000c382827220 */ /* 0x000fe20000410000 */
[----:B------:R-:W-:Y:S01]  /*59d0*/  HFMA2 R142, -RZ, RZ, 0, 1.1920928955078125e-07 ;  /* 0x00000002ff8e7431 */ /* 0x000fe200000001ff */
[----:B------:R-:W-:Y:S01]  /*59e0*/  PRMT R181, R113, 0x7632, R181 ;  /* 0x0000763271b57816 */ /* 0x000fe200000000b5 */
[----:B------:R-:W-:Y:S01]  /*59f0*/  IMAD.MOV.U32 R113, RZ, RZ, R2 ;  /* 0x000000ffff717224 */ /* 0x000fe200078e0002 */
[----:B------:R-:W-:-:S04]  /*5a00*/  FSETP.GTU.FTZ.AND P3, PT, R141, R146, PT ;  /* 0x000000928d00720b */ /* 0x000fc80003f7c000 */
        /* <DEDUP_REMOVED lines=12> */
.L_x_1713:
        /* <DEDUP_REMOVED lines=13> */
.L_x_1715:
[----:B------:R-:W-:Y:S05]  /*5ba0*/  BSYNC.RECONVERGENT B2 ;  /* 0x0000000000027941 */ /* 0x000fea0003800200 */
.L_x_1714:
        /* <DEDUP_REMOVED lines=43> */
.L_x_1712:
[----:B------:R-:W-:Y:S05]  /*5e60*/  BSYNC.RECONVERGENT B1 ;  /* 0x0000000000017941 */ /* 0x000fea0003800200 */
.L_x_1711:
[----:B------:R-:W-:Y:S01]  /*5e70*/  I2FP.F32.U32 R112, R113 ;  /* 0x0000007100707245 */ /* 0x000fe20000201000 */
[----:B------:R-:W-:Y:S01]  /*5e80*/  IMAD.U32 R130, R53, 0x10000, RZ ;  /* 0x0001000035827824 */ /* 0x000fe200078e00ff */
[----:B------:R-:W-:Y:S01]  /*5e90*/  BSSY.RECONVERGENT B1, `(.L_x_1716) ;  /* 0x0000050000017945 */ /* 0x000fe20003800200 */
[----:B------:R-:W-:Y:S01]  /*5ea0*/  @P1 IMAD.U32 R153, R49, 0x10000, RZ ;  /* 0x0001000031991824 */ /* 0x000fe200078e00ff */
[----:B------:R-:W-:Y:S01]  /*5eb0*/  MOV R143, 0x2 ;  /* 0x00000002008f7802 */ /* 0x000fe20000000f00 */
[----:B------:R-:W-:Y:S01]  /*5ec0*/  FFMA.FTZ R113, R112, R211, 1.1641532182693481445e-10 ;  /* 0x2f00000070717423 */ /* 0x000fe200000100d3 */
[----:B------:R-:W-:-:S04]  /*5ed0*/  FMUL.FTZ R130, R130, R195 ;  /* 0x000000c382827220 */ /* 0x000fc80000410000 */
[----:B------:R-:W-:Y:S01]  /*5ee0*/  FSETP.GTU.FTZ.AND P2, PT, R113, R146, PT ;  /* 0x000000927100720b */ /* 0x000fe20003f5c000 */
[----:B------:R-:W-:-:S03]  /*5ef0*/  IMAD.MOV.U32 R113, RZ, RZ, R2 ;  /* 0x000000ffff717224 */ /* 0x000fc600078e0002 */
[----:B------:R-:W-:-:S05]  /*5f00*/  FSEL R112, R130, RZ, !P2 ;  /* 0x000000ff82707208 */ /* 0x000fca0005000000 */
[----:B------:R-:W-:Y:S01]  /*5f10*/  FADD.FTZ R112, R141, R112 ;  /* 0x000000708d707221 */ /* 0x000fe20000010000 */
[----:B------:R-:W-:Y:S02]  /*5f20*/  SEL R141, RZ, 0x1, P2 ;  /* 0x00000001ff8d7807 */ /* 0x000fe40001000000 */
[----:B------:R-:W-:Y:S01]  /*5f30*/  ISETP.NE.AND P2, PT, R142, 0x1, PT ;  /* 0x000000018e00780c */ /* 0x000fe20003f45270 */
[--C-:B------:R-:W-:Y:S01]  /*5f40*/  @P1 FADD.FTZ R153, R153, R112.reuse ;  /* 0x0000007099991221 */ /* 0x100fe20000010000 */
[----:B------:R-:W-:-:S05]  /*5f50*/  @!P1 IMAD.MOV.U32 R153, RZ, RZ, R112 ;  /* 0x000000ffff999224 */ /* 0x000fca00078e0070 */
[----:B------:R-:W-:-:S06]  /*5f60*/  F2FP.BF16.F32.PACK_AB R209, RZ, R153 ;  /* 0x00000099ffd1723e */ /* 0x000fcc00000010ff */
        /* <DEDUP_REMOVED lines=9> */
.L_x_1718:
        /* <DEDUP_REMOVED lines=13> */
.L_x_1720:
[----:B------:R-:W-:Y:S05]  /*60d0*/  BSYNC.RECONVERGENT B2 ;  /* 0x0000000000027941 */ /* 0x000fea0003800200 */
.L_x_1719:
        /* <DEDUP_REMOVED lines=38> */
[----:B------:R-:W-:Y:S02]  /*6340*/  HFMA2 R143, -RZ, RZ, 0, 0 ;  /* 0x00000000ff8f7431 */ /* 0x000fe400000001ff */
[----:B------:R-:W-:Y:S01]  /*6350*/  IMAD.MOV.U32 R2, RZ, RZ, R142 ;  /* 0x000000ffff027224 */ /* 0x000fe200078e008e */
[----:B------:R-:W-:Y:S01]  /*6360*/  LOP3.LUT R132, R130, UR36, R113, 0x96, !PT ;  /* 0x0000002482847c12 */ /* 0x000fe2000f8e9671 */
[----:B------:R-:W-:Y:S02]  /*6370*/  IMAD.MOV.U32 R113, RZ, RZ, R206 ;  /* 0x000000ffff717224 */ /* 0x000fe400078e00ce */
[----:B------:R-:W-:-:S07]  /*6380*/  IMAD.MOV.U32 R206, RZ, RZ, R112 ;  /* 0x000000ffffce7224 */ /* 0x000fce00078e0070 */
.L_x_1717:
[----:B------:R-:W-:Y:S05]  /*6390*/  BSYNC.RECONVERGENT B1 ;  /* 0x0000000000017941 */ /* 0x000fea0003800200 */
.L_x_1716:
[----:B------:R-:W-:Y:S01]  /*63a0*/  I2FP.F32.U32 R112, R113 ;  /* 0x0000007100707245 */ /* 0x000fe20000201000 */
[----:B------:R-:W-:Y:S01]  /*63b0*/  IMAD.U32 R130, R181, 0x10000, RZ ;  /* 0x00010000b5827824 */ /* 0x000fe200078e00ff */
[----:B------:R-:W-:Y:S01]  /*63c0*/  LOP3.LUT R134, R134, 0xfffffffd, RZ, 0xc0, !PT ;  /* 0xfffffffd86867812 */ /* 0x000fe200078ec0ff */
[----:B------:R-:W-:Y:S01]  /*63d0*/  BSSY.RECONVERGENT B1, `(.L_x_1721) ;  /* 0x000004c000017945 */ /* 0x000fe20003800200 */
[----:B------:R-:W-:Y:S02]  /*63e0*/  IMAD.MOV.U32 R144, RZ, RZ, 0x2 ;  /* 0x00000002ff907424 */ /* 0x000fe400078e00ff */
[----:B------:R-:W-:Y:S01]  /*63f0*/  FFMA.FTZ R113, R112, R211, 1.1641532182693481445e-10 ;  /* 0x2f00000070717423 */ /* 0x000fe200000100d3 */
[----:B------:R-:W-:-:S04]  /*6400*/  FMUL.FTZ R130, R130, R195 ;  /* 0x000000c382827220 */ /* 0x000fc80000410000 */
[----:B------:R-:W-:Y:S01]  /*6410*/  FSETP.GTU.FTZ.AND P2, PT, R113, R146, PT ;  /* 0x000000927100720b */ /* 0x000fe20003f5c000 */
[----:B------:R-:W-:-:S03]  /*6420*/  IMAD.MOV.U32 R113, RZ, RZ, R2 ;  /* 0x000000ffff717224 */ /* 0x000fc600078e0002 */
[----:B------:R-:W-:Y:S02]  /*6430*/  FSEL R181, R130, RZ, !P2 ;  /* 0x000000ff82b57208 */ /* 0x000fe40005000000 */
[----:B------:R-:W-:Y:S02]  /*6440*/  PLOP3.LUT P3, PT, P2, PT, PT, 0x8, 0x80 ;  /* 0x000000000080781c */ /* 0x000fe4000176e170 */
[----:B------:R-:W-:-:S11]  /*6450*/  ISETP.NE.AND P2, PT, R143, 0x1, PT ;  /* 0x000000018f00780c */ /* 0x000fd60003f45270 */
[----:B------:R-:W-:Y:S02]  /*6460*/  @P3 LOP3.LUT R134, R134, 0x2, RZ, 0xfc, !PT ;  /* 0x0000000286863812 */ /* 0x000fe400078efcff */
        /* <DEDUP_REMOVED lines=9> */
.L_x_1723:
        /* <DEDUP_REMOVED lines=13> */
.L_x_1725:
[----:B------:R-:W-:Y:S05]  /*65d0*/  BSYNC.RECONVERGENT B2 ;  /* 0x0000000000027941 */ /* 0x000fea0003800200 */
.L_x_1724:
        /* <DEDUP_REMOVED lines=43> */
.L_x_1722:
[----:B------:R-:W-:Y:S05]  /*6890*/  BSYNC.RECONVERGENT B1 ;  /* 0x0000000000017941 */ /* 0x000fea0003800200 */
.L_x_1721:
[----:B------:R-:W-:Y:S01]  /*68a0*/  I2FP.F32.U32 R112, R113 ;  /* 0x0000007100707245 */ /* 0x000fe20000201000 */
[----:B------:R-:W-:Y:S01]  /*68b0*/  IMAD.U32 R170, R170, 0x10000, RZ ;  /* 0x00010000aaaa7824 */ /* 0x000fe200078e00ff */
        /* <DEDUP_REMOVED lines=8> */
[----:B------:R-:W-:Y:S02]  /*6940*/  SEL R142, RZ, 0x1, P2 ;  /* 0x00000001ff8e7807 */ /* 0x000fe40001000000 */
[----:B------:R-:W-:Y:S01]  /*6950*/  ISETP.NE.AND P2, PT, R144, 0x1, PT ;  /* 0x000000019000780c */ /* 0x000fe20003f45270 */
[----:B------:R-:W-:-:S04]  /*6960*/  FADD.FTZ R181, R181, R170 ;  /* 0x000000aab5b57221 */ /* 0x000fc80000010000 */
[--C-:B------:R-:W-:Y:S01]  /*6970*/  @P1 FADD.FTZ R170, R112, R181.reuse ;  /* 0x000000b570aa1221 */ /* 0x100fe20000010000 */
[----:B------:R-:W-:-:S05]  /*6980*/  @!P1 IMAD.MOV.U32 R170, RZ, RZ, R181 ;  /* 0x000000ffffaa9224 */ /* 0x000fca00078e00b5 */
[----:B------:R-:W-:Y:S02]  /*6990*/  F2FP.BF16.F32.PACK_AB R208, RZ, R170 ;  /* 0x000000aaffd0723e */ /* 0x000fe400000010ff */
        /* <DEDUP_REMOVED lines=9> */
.L_x_1728:
        /* <DEDUP_REMOVED lines=13> */
.L_x_1730:
[----:B------:R-:W-:Y:S05]  /*6b00*/  BSYNC.RECONVERGENT B2 ;  /* 0x0000000000027941 */ /* 0x000fea0003800200 */
.L_x_1729:
        /* <DEDUP_REMOVED lines=43> */
.L_x_1727:
[----:B------:R-:W-:Y:S05]  /*6dc0*/  BSYNC.RECONVERGENT B1 ;  /* 0x0000000000017941 */ /* 0x000fea0003800200 */
.L_x_1726:
[----:B------:R-:W-:Y:S01]  /*6dd0*/  I2FP.F32.U32 R112, R113 ;  /* 0x0000007100707245 */ /* 0x000fe20000201000 */
[----:B------:R-:W-:Y:S01]  /*6de0*/  IMAD.U32 R144, R114, 0x10000, RZ ;  /* 0x0001000072907824 */ /* 0x000fe200078e00ff */
[----:B------:R-:W-:Y:S01]  /*6df0*/  ISETP.NE.AND P3, PT, R145, 0x1, PT ;  /* 0x000000019100780c */ /* 0x000fe20003f65270 */
[----:B------:R-:W-:Y:S01]  /*6e00*/  BSSY.RECONVERGENT B1, `(.L_x_1731) ;  /* 0x000004b000017945 */ /* 0x000fe20003800200 */
[----:B------:R-:W-:Y:S02]  /*6e10*/  HFMA2 R181, -RZ, RZ, 0, 1.1920928955078125e-07 ;  /* 0x00000002ffb57431 */ /* 0x000fe400000001ff */
[----:B------:R-:W-:Y:S01]  /*6e20*/  FFMA.FTZ R113, R112, R211, 1.1641532182693481445e-10 ;  /* 0x2f00000070717423 */ /* 0x000fe200000100d3 */
[----:B------:R-:W-:Y:S01]  /*6e30*/  FMUL.FTZ R143, R144, R195 ;  /* 0x000000c3908f7220 */ /* 0x000fe20000410000 */
[----:B------:R-:W-:Y:S01]  /*6e40*/  PRMT R114, R114, 0x7632, R114 ;  /* 0x0000763272727816 */ /* 0x000fe20000000072 */
[----:B------:R-:W-:Y:S02]  /*6e50*/  IMAD.MOV.U32 R130, RZ, RZ, R2 ;  /* 0x000000ffff827224 */ /* 0x000fe400078e0002 */
        /* <DEDUP_REMOVED lines=12> */
.L_x_1733:
        /* <DEDUP_REMOVED lines=13> */
.L_x_1735:
[----:B------:R-:W-:Y:S05]  /*6ff0*/  BSYNC.RECONVERGENT B2 ;  /* 0x0000000000027941 */ /* 0x000fea0003800200 */
.L_x_1734:
[----:B------:R-:W-:Y:S01]  /*7000*/  IMAD.WIDE.U32 R130, R137, -0x326172a9, RZ ;  /* 0xcd9e8d5789827825 */ /* 0x000fe200078e00ff */
[----:B------:R-:W-:-:S03]  /*7010*/  LOP3.LUT R112, R3, UR9, R205, 0x96, !PT ;  /* 0x0000000903707c12 */ /* 0x000fc6000f8e96cd */
[----:B------:R-:W-:Y:S01]  /*7020*/  HFMA2 R181, -RZ, RZ, 0, 0 ;  /* 0x00000000ffb57431 */ /* 0x000fe200000001ff */
        /* <DEDUP_REMOVED lines=39> */
[----:B------:R-:W-:-:S07]  /*72a0*/  IMAD.MOV.U32 R206, RZ, RZ, R112 ;  /* 0x000000ffffce7224 */ /* 0x000fce00078e0070 */
.L_x_1732:
[----:B------:R-:W-:Y:S05]  /*72b0*/  BSYNC.RECONVERGENT B1 ;  /* 0x0000000000017941 */ /* 0x000fea0003800200 */
.L_x_1731:
[----:B------:R-:W-:Y:S01]  /*72c0*/  I2FP.F32.U32 R112, R130 ;  /* 0x0000008200707245 */ /* 0x000fe20000201000 */
[----:B------:R-:W-:Y:S01]  /*72d0*/  IMAD.U32 R130, R54, 0x10000, RZ ;  /* 0x0001000036827824 */ /* 0x000fe200078e00ff */
[----:B------:R-:W-:Y:S01]  /*72e0*/  BSSY.RECONVERGENT B1, `(.L_x_1736) ;  /* 0x0000051000017945 */ /* 0x000fe20003800200 */
[----:B------:R-:W-:Y:S02]  /*72f0*/  @P1 IMAD.U32 R144, R50, 0x10000, RZ ;  /* 0x0001000032901824 */ /* 0x000fe400078e00ff */
[----:B------:R-:W-:Y:S01]  /*7300*/  FFMA.FTZ R113, R112, R211, 1.1641532182693481445e-10 ;  /* 0x2f00000070717423 */ /* 0x000fe200000100d3 */
[----:B------:R-:W-:-:S04]  /*7310*/  FMUL.FTZ R130, R130, R195 ;  /* 0x000000c382827220 */ /* 0x000fc80000410000 */
[----:B------:R-:W-:Y:S01]  /*7320*/  FSETP.GTU.FTZ.AND P3, PT, R113, R146, PT ;  /* 0x000000927100720b */ /* 0x000fe20003f7c000 */
[----:B------:R-:W-:-:S03]  /*7330*/  IMAD.MOV.U32 R113, RZ, RZ, R2 ;  /* 0x000000ffff717224 */ /* 0x000fc600078e0002 */
[----:B------:R-:W-:Y:S02]  /*7340*/  FSEL R130, R130, RZ, !P3 ;  /* 0x000000ff82827208 */ /* 0x000fe40005800000 */
[----:B------:R-:W-:Y:S02]  /*7350*/  SEL R112, RZ, 0x1, P3 ;  /* 0x00000001ff707807 */ /* 0x000fe40001800000 */
[----:B------:R-:W-:Y:S01]  /*7360*/  ISETP.NE.AND P3, PT, R181, 0x1, PT ;  /* 0x00000001b500780c */ /* 0x000fe20003f65270 */
[----:B------:R-:W-:-:S04]  /*7370*/  FADD.FTZ R143, R143, R130 ;  /* 0x000000828f8f7221 */ /* 0x000fc80000010000 */
[--C-:B------:R-:W-:Y:S01]  /*7380*/  @P1 FADD.FTZ R169, R144, R143.reuse ;  /* 0x0000008f90a91221 */ /* 0x100fe20000010000 */
[--C-:B------:R-:W-:Y:S01]  /*7390*/  @!P1 IMAD.MOV.U32 R169, RZ, RZ, R143.reuse ;  /* 0x000000ffffa99224 */ /* 0x100fe200078e008f */
[----:B------:R-:W-:Y:S02]  /*73a0*/  MOV R144, 0x2 ;  /* 0x0000000200907802 */ /* 0x000fe40000000f00 */
        /* <DEDUP_REMOVED lines=11> */
.L_x_1738:
        /* <DEDUP_REMOVED lines=13> */
.L_x_1740:
[----:B------:R-:W-:Y:S05]  /*7530*/  BSYNC.RECONVERGENT B2 ;  /* 0x0000000000027941 */ /* 0x000fea0003800200 */
.L_x_1739:
        /* <DEDUP_REMOVED lines=43> */
.L_x_1737:
[----:B------:R-:W-:Y:S05]  /*77f0*/  BSYNC.RECONVERGENT B1 ;  /* 0x0000000000017941 */ /* 0x000fea0003800200 */
.L_x_1736:
        /* <DEDUP_REMOVED lines=20> */
.L_x_1743:
        /* <DEDUP_REMOVED lines=13> */
.L_x_1745:
[----:B------:R-:W-:Y:S05]  /*7a10*/  BSYNC.RECONVERGENT B2 ;  /* 0x0000000000027941 */ /* 0x000fea0003800200 */
.L_x_1744:
        /* <DEDUP_REMOVED lines=43> */
.L_x_1742:
[----:B------:R-:W-:Y:S05]  /*7cd0*/  BSYNC.RECONVERGENT B1 ;  /* 0x0000000000017941 */ /* 0x000fea0003800200 */
.L_x_1741:
[----:B------:R-:W-:Y:S01]  /*7ce0*/  PRMT R113, R54, 0x7632, R113 ;  /* 0x0000763236717816 */ /* 0x000fe20000000071 */
[----:B------:R-:W-:Y:S01]  /*7cf0*/  BSSY.RECONVERGENT B1, `(.L_x_1746) ;  /* 0x0000053000017945 */ /* 0x000fe20003800200 */
[----:B------:R-:W-:Y:S01]  /*7d00*/  I2FP.F32.U32 R112, R130 ;  /* 0x0000008200707245 */ /* 0x000fe20000201000 */
[----:B------:R-:W-:Y:S02]  /*7d10*/  IMAD.MOV.U32 R182, RZ, RZ, 0x2 ;  /* 0x00000002ffb67424 */ /* 0x000fe400078e00ff */
[----:B------:R-:W-:Y:S02]  /*7d20*/  IMAD.U32 R130, R113, 0x10000, RZ ;  /* 0x0001000071827824 */ /* 0x000fe400078e00ff */
[----:B------:R-:W-:Y:S01]  /*7d30*/  FFMA.FTZ R113, R112, R211, 1.1641532182693481445e-10 ;  /* 0x2f00000070717423 */ /* 0x000fe200000100d3 */
[----:B------:R-:W-:Y:S01]  /*7d40*/  @P1 PRMT R112, R50, 0x7632, R112 ;  /* 0x0000763232701816 */ /* 0x000fe20000000070 */
[----:B------:R-:W-:-:S03]  /*7d50*/  FMUL.FTZ R130, R130, R195 ;  /* 0x000000c382827220 */ /* 0x000fc60000410000 */
[----:B------:R-:W-:Y:S02]  /*7d60*/  FSETP.GTU.FTZ.AND P4, PT, R113, R146, PT ;  /* 0x000000927100720b */ /* 0x000fe40003f9c000 */
[----:B------:R-:W-:Y:S02]  /*7d70*/  @P1 SHF.L.U32 R181, R112, 0x10, RZ ;  /* 0x0000001070b51819 */ /* 0x000fe400000006ff */
[----:B------:R-:W-:Y:S02]  /*7d80*/  FSEL R113, R130, RZ, !P4 ;  /* 0x000000ff82717208 */ /* 0x000fe40006000000 */
[----:B------:R-:W-:Y:S02]  /*7d90*/  SEL R144, RZ, 0x1, P4 ;  /* 0x00000001ff907807 */ /* 0x000fe40002000000 */
[----:B------:R-:W-:Y:S01]  /*7da0*/  ISETP.NE.AND P4, PT, R145, 0x1, PT ;  /* 0x000000019100780c */ /* 0x000fe20003f85270 */
[----:B------:R-:W-:Y:S01]  /*7db0*/  FADD.FTZ R114, R114, R113 ;  /* 0x0000007172727221 */ /* 0x000fe20000010000 */
[----:B------:R-:W-:-:S03]  /*7dc0*/  IMAD.MOV.U32 R113, RZ, RZ, R2 ;  /* 0x000000ffff717224 */ /* 0x000fc600078e0002 */
[----:B------:R-:W-:Y:S01]  /*7dd0*/  @P1 FADD.FTZ R181, R114, R181 ;  /* 0x000000b572b51221 */ /* 0x000fe20000010000 */
        /* <DEDUP_REMOVED lines=11> */
.L_x_1748:
        /* <DEDUP_REMOVED lines=13> */
.L_x_1750:
[----:B------:R-:W-:Y:S05]  /*7f60*/  BSYNC.RECONVERGENT B2 ;  /* 0x0000000000027941 */ /* 0x000fea0003800200 */
.L_x_1749:
        /* <DEDUP_REMOVED lines=43> */
.L_x_1747:
[----:B------:R-:W-:Y:S05]  /*8220*/  BSYNC.RECONVERGENT B1 ;  /* 0x0000000000017941 */ /* 0x000fea0003800200 */
.L_x_1746:
[----:B------:R-:W-:Y:S01]  /*8230*/  I2FP.F32.U32 R112, R113 ;  /* 0x0000007100707245 */ /* 0x000fe20000201000 */
[C---:B------:R-:W-:Y:S01]  /*8240*/  IMAD.U32 R130, R115.reuse, 0x10000, RZ ;  /* 0x0001000073827824 */ /* 0x040fe200078e00ff */
[----:B------:R-:W-:Y:S01]  /*8250*/  ISETP.NE.AND P5, PT, R182, 0x1, PT ;  /* 0x00000001b600780c */ /* 0x000fe20003fa5270 */
[----:B------:R-:W-:Y:S01]  /*8260*/  BSSY.RECONVERGENT B1, `(.L_x_1751) ;  /* 0x000004b000017945 */ /* 0x000fe20003800200 */
[----:B------:R-:W-:Y:S01]  /*8270*/  PRMT R214, R115, 0x7632, R214 ;  /* 0x0000763273d67816 */ /* 0x000fe200000000d6 */
[----:B------:R-:W-:Y:S01]  /*8280*/  FFMA.FTZ R113, R112, R211, 1.1641532182693481445e-10 ;  /* 0x2f00000070717423 */ /* 0x000fe200000100d3 */
[----:B------:R-:W-:Y:S01]  /*8290*/  FMUL.FTZ R130, R130, R195 ;  /* 0x000000c382827220 */ /* 0x000fe20000410000 */
[----:B------:R-:W-:Y:S02]  /*82a0*/  HFMA2 R115, -RZ, RZ, 0, 1.1920928955078125e-07 ;  /* 0x00000002ff737431 */ /* 0x000fe400000001ff */
[----:B------:R-:W-:Y:S01]  /*82b0*/  IMAD.MOV.U32 R114, RZ, RZ, R2 ;  /* 0x000000ffff727224 */ /* 0x000fe200078e0002 */
        /* <DEDUP_REMOVED lines=12> */
.L_x_1753:
        /* <DEDUP_REMOVED lines=13> */
.L_x_1755:
[----:B------:R-:W-:Y:S05]  /*8450*/  BSYNC.RECONVERGENT B2 ;  /* 0x0000000000027941 */ /* 0x000fea0003800200 */
.L_x_1754:
        /* <DEDUP_REMOVED lines=34> */
[----:B------:R-:W-:Y:S01]  /*8680*/  HFMA2 R115, -RZ, RZ, 0, 0 ;  /* 0x00000000ff737431 */ /* 0x000fe200000001ff */
        /* <DEDUP_REMOVED lines=8> */
.L_x_1752:
[----:B------:R-:W-:Y:S05]  /*8710*/  BSYNC.RECONVERGENT B1 ;  /* 0x0000000000017941 */ /* 0x000fea0003800200 */
.L_x_1751:
        /* <DEDUP_REMOVED lines=15> */
[----:B------:R-:W-:-:S04]  /*8810*/  PRMT R145, R112, 0x7610, R145 ;  /* 0x0000761070917816 */ /* 0x000fc80000000091 */
        /* <DEDUP_REMOVED lines=10> */
.L_x_1758:
        /* <DEDUP_REMOVED lines=13> */
.L_x_1760:
[----:B------:R-:W-:Y:S05]  /*8990*/  BSYNC.RECONVERGENT B2 ;  /* 0x0000000000027941 */ /* 0x000fea0003800200 */
.L_x_1759:
        /* <DEDUP_REMOVED lines=43> */
.L_x_1757:
[----:B------:R-:W-:Y:S05]  /*8c50*/  BSYNC.RECONVERGENT B1 ;  /* 0x0000000000017941 */ /* 0x000fea0003800200 */
.L_x_1756:
        /* <DEDUP_REMOVED lines=20> */
.L_x_1763:
[----:B------:R-:W-:Y:S01]  /*8da0*/  IADD3 R135, PT, PT, R135, 0x1, RZ ;  /* 0x0000000187877810 */ /* 0x000fe20007ffe0ff */
[----:B------:R-:W-:Y:S03]  /*8db0*/  BSSY.RECONVERGENT B2, `(.L_x_1764) ;  /* 0x000000e000027945 */ /* 0x000fe60003800200 */
[C---:B------:R-:W-:Y:S01]  /*8dc0*/  ISETP.NE.AND P6, PT, R135.reuse, RZ, PT ;  /* 0x000000ff8700720c */ /* 0x040fe20003fc5270 */
[----:B------:R-:W-:-:S12]  /*8dd0*/  IMAD.WIDE.U32 R204, R135, -0x2daee0ad, RZ ;  /* 0xd2511f5387cc7825 */ /* 0x000fd800078e00ff */
[----:B------:R-:W-:Y:S05]  /*8de0*/  @P6 BRA `(.L_x_1765) ;  /* 0x0000000000286947 */ /* 0x000fea0003800000 */
[----:B------:R-:W-:Y:S01]  /*8df0*/  VIADD R129, R129, 0x1 ;  /* 0x0000000181817836 */ /* 0x000fe20000000000 */
[----:B------:R-:W-:-:S04]  /*8e00*/  P2R R2, PR, RZ, 0x1 ;  /* 0x00000001ff027803 */ /* 0x000fc80000000000 */
[----:B------:R-:W-:-:S13]  /*8e10*/  ISETP.NE.AND P6, PT, R129, RZ, PT ;  /* 0x000000ff8100720c */ /* 0x000fda0003fc5270 */
[----:B------:R-:W-:Y:S02]  /*8e20*/  @!P6 VIADD R137, R137, 0x1 ;  /* 0x000000018989e836 */ /* 0x000fe40000000000 */
[----:B------:R-:W-:Y:S02]  /*8e30*/  @!P6 VIADD R112, R3, 0x1 ;  /* 0x000000010370e836 */ /* 0x000fe40000000000 */
[----:B------:R-:W-:Y:S01]  /*8e40*/  @!P6 IMAD.MOV.U32 R129, RZ, RZ, RZ ;  /* 0x000000ffff81e224 */ /* 0x000fe200078e00ff */
[----:B------:R-:W-:-:S13]  /*8e50*/  ISETP.NE.AND P0, PT, R137, RZ, !P6 ;  /* 0x000000ff8900720c */ /* 0x000fda0007705270 */
[----:B------:R-:W-:Y:S02]  /*8e60*/  @P0 IADD3 R112, PT, PT, R3, RZ, RZ ;  /* 0x000000ff03700210 */ /* 0x000fe40007ffe0ff */
[----:B------:R-:W-:-:S03]  /*8e70*/  ISETP.NE.AND P0, PT, R2, RZ, PT ;  /* 0x000000ff0200720c */ /* 0x000fc60003f05270 */
[----:B------:R-:W-:-:S10]  /*8e80*/  @!P6 IMAD.MOV.U32 R3, RZ, RZ, R112 ;  /* 0x000000ffff03e224 */ /* 0x000fd400078e0070 */
.L_x_1765:
[----:B------:R-:W-:Y:S05]  /*8e90*/  BSYNC.RECONVERGENT B2 ;  /* 0x0000000000027941 */ /* 0x000fea0003800200 */
.L_x_1764:
        /* <DEDUP_REMOVED lines=43> */
.L_x_1762:
[----:B------:R-:W-:Y:S05]  /*9150*/  BSYNC.RECONVERGENT B1 ;  /* 0x0000000000017941 */ /* 0x000fea0003800200 */
.L_x_1761:
[----:B------:R-:W-:Y:S02]  /*9160*/  I2FP.F32.U32 R112, R114 ;  /* 0x0000007200707245 */ /* 0x000fe40000201000 */
[----:B------:R-:W-:-:S03]  /*9170*/  PRMT R113, R55, 0x7632, R113 ;  /* 0x0000763237717816 */ /* 0x000fc60000000071 */
[----:B------:R-:W-:Y:S01]  /*9180*/  FFMA.FTZ R211, R112, R211, 1.1641532182693481445e-10 ;  /* 0x2f00000070d37423 */ /* 0x000fe200000100d3 */
[----:B------:R-:W-:Y:S01]  /*9190*/  @P1 PRMT R112, R51, 0x7632, R112 ;  /* 0x0000763233701816 */ /* 0x000fe20000000070 */
[----:B------:R-:W-:-:S03]  /*91a0*/  IMAD.U32 R114, R113, 0x10000, RZ ;  /* 0x0001000071727824 */ /* 0x000fc600078e00ff */
[----:B------:R-:W-:Y:S01]  /*91b0*/  FSETP.GTU.FTZ.AND P6, PT, R211, R146, PT ;  /* 0x00000092d300720b */ /* 0x000fe20003fdc000 */
[----:B------:R-:W-:Y:S01]  /*91c0*/  FMUL.FTZ R114, R114, R195 ;  /* 0x000000c372727220 */ /* 0x000fe20000410000 */
[----:B------:R-:W-:Y:S02]  /*91d0*/  @P1 SHF.L.U32 R195, R112, 0x10, RZ ;  /* 0x0000001070c31819 */ /* 0x000fe400000006ff */
[----:B------:R-:W-:Y:S02]  /*91e0*/  SEL R146, RZ, 0x1, P6 ;  /* 0x00000001ff927807 */ /* 0x000fe40003000000 */
[----:B------:R-:W-:Y:S02]  /*91f0*/  FSEL R113, R114, RZ, !P6 ;  /* 0x000000ff72717208 */ /* 0x000fe40007000000 */
[----:B------:R-:W-:Y:S02]  /*9200*/  PRMT R114, R212, 0x5410, R213 ;  /* 0x00005410d4727816 */ /* 0x000fe400000000d5 */
[----:B------:R-:W-:Y:S01]  /*9210*/  PRMT R112, R203, 0x5410, R207 ;  /* 0x00005410cb707816 */ /* 0x000fe200000000cf */
[----:B------:R-:W-:Y:S01]  /*9220*/  FADD.FTZ R214, R214, R113 ;  /* 0x00000071d6d67221 */ /* 0x000fe20000010000 */
[----:B------:R-:W-:-:S03]  /*9230*/  PRMT R113, R209, 0x5410, R208 ;  /* 0x00005410d1717816 */ /* 0x000fc600000000d0 */
[----:B------:R-:W-:Y:S01]  /*9240*/  @P1 FADD.FTZ R195, R214, R195 ;  /* 0x000000c3d6c31221 */ /* 0x000fe20000010000 */
[----:B------:R-:W-:-:S05]  /*9250*/  @!P1 IMAD.MOV.U32 R195, RZ, RZ, R214 ;  /* 0x000000ffffc39224 */ /* 0x000fca00078e00d6 */
[----:B------:R-:W-:-:S04]  /*9260*/  F2FP.BF16.F32.PACK_AB R115, RZ, R195 ;  /* 0x000000c3ff73723e */ /* 0x000fc800000010ff */
[----:B------:R-:W-:-:S07]  /*9270*/  PRMT R115, R210, 0x5410, R115 ;  /* 0x00005410d2737816 */ /* 0x000fce0000000073 */
.L_x_1685:
[----:B------:R-:W0:Y:S01]  /*9280*/  LDC.64 R208, c[0x0][0x3a8] ;  /* 0x0000ea00ffd07b82 */ /* 0x000e220000000a00 */
[----:B------:R-:W-:Y:S02]  /*9290*/  SEL R213, RZ, 0x1000000, !P5 ;  /* 0x01000000ffd57807 */ /* 0x000fe40006800000 */
[----:B------:R-:W-:Y:S02]  /*92a0*/  SEL R211, RZ, 0x10000, !P4 ;  /* 0x00010000ffd37807 */ /* 0x000fe40006000000 */
[C---:B------:R-:W-:Y:S02]  /*92b0*/  LOP3.LUT P6, RZ, R134.reuse, 0x8, RZ, 0xc0, !PT ;  /* 0x0000000886ff7812 */ /* 0x040fe400078cc0ff */
[C---:B------:R-:W-:Y:S01]  /*92c0*/  LOP3.LUT P5, RZ, R134.reuse, 0x4, RZ, 0xc0, !PT ;  /* 0x0000000486ff7812 */ /* 0x040fe200078ac0ff */
[----:B------:R-:W1:Y:S01]  /*92d0*/  LDC.64 R204, c[0x0][0x3b0] ;  /* 0x0000ec00ffcc7b82 */ /* 0x000e620000000a00 */
[----:B------:R-:W-:Y:S02]  /*92e0*/  LOP3.LUT P4, RZ, R134, 0x2, RZ, 0xc0, !PT ;  /* 0x0000000286ff7812 */ /* 0x000fe4000788c0ff */
[----:B------:R-:W-:-:S02]  /*92f0*/  SEL R212, RZ, 0x100, !P3 ;  /* 0x00000100ffd47807 */ /* 0x000fc40005800000 */
[----:B------:R-:W-:Y:S02]  /*9300*/  SEL R207, RZ, 0x1000000, !P4 ;  /* 0x01000000ffcf7807 */ /* 0x000fe40006000000 */
[----:B------:R-:W-:Y:S02]  /*9310*/  SEL R210, RZ, 0x10000, !P5 ;  /* 0x00010000ffd27807 */ /* 0x000fe40006800000 */
[----:B------:R-:W-:Y:S02]  /*9320*/  SEL R203, RZ, 0x100, !P6 ;  /* 0x00000100ffcb7807 */ /* 0x000fe40007000000 */
[----:B------:R-:W-:Y:S02]  /*9330*/  LOP3.LUT P1, RZ, R134, 0x10, RZ, 0xc0, !PT ;  /* 0x0000001086ff7812 */ /* 0x000fe4000782c0ff */
[----:B------:R-:W-:Y:S02]  /*9340*/  LOP3.LUT R212, R212, R213, R211, 0xfe, !PT ;  /* 0x000000d5d4d47212 */ /* 0x000fe400078efed3 */
[----:B------:R-:W-:Y:S01]  /*9350*/  LOP3.LUT R203, R203, R207, R210, 0xfe, !PT ;  /* 0x000000cfcbcb7212 */ /* 0x000fe200078efed2 */
[----:B0-----:R-:W-:Y:S01]  /*9360*/  IMAD.WIDE.U32 R208, R202, 0x10, R208 ;  /* 0x00000010cad07825 */ /* 0x001fe200078e00d0 */
[----:B------:R-:W-:-:S02]  /*9370*/  SEL R211, RZ, 0x1, !P2 ;  /* 0x00000001ffd37807 */ /* 0x000fc40005000000 */
[----:B------:R-:W-:Y:S02]  /*9380*/  SEL R210, RZ, 0x1, !P1 ;  /* 0x00000001ffd27807 */ /* 0x000fe40004800000 */
[----:B------:R-:W-:Y:S01]  /*9390*/  LOP3.LUT R211, R212, R211, RZ, 0xfc, !PT ;  /* 0x000000d3d4d37212 */ /* 0x000fe200078efcff */
[----:B------:R0:W-:Y:S01]  /*93a0*/  STG.E.128 desc[UR10][R208.64], R112 ;  /* 0x00000070d0007986 */ /* 0x0001e2000c101d0a */
[----:B------:R-:W-:Y:S01]  /*93b0*/  LOP3.LUT R210, R203, R210, RZ, 0xfc, !PT ;  /* 0x000000d2cbd27212 */ /* 0x000fe200078efcff */
[----:B-1----:R-:W-:-:S05]  /*93c0*/  IMAD.WIDE.U32 R204, R202, 0x8, R204 ;  /* 0x00000008cacc7825 */ /* 0x002fca00078e00cc */
[----:B------:R0:W-:Y:S01]  /*93d0*/  STG.E.64 desc[UR10][R204.64], R210 ;  /* 0x000000d2cc007986 */ /* 0x0001e2000c101b0a */
[----:B------:R-:W-:Y:S05]  /*93e0*/  @!P0 BRA `(.L_x_1766) ;  /* 0x0000000000508947 */ /* 0x000fea0003800000 */
[----:B0-----:R-:W-:Y:S01]  /*93f0*/  IMAD.U32 R115, R145, 0x10000, RZ ;  /* 0x0001000091737824 */ /* 0x001fe200078e00ff */
[----:B------:R-:W0:Y:S01]  /*9400*/  LDC.64 R112, c[0x0][0x3b8] ;  /* 0x0000ee00ff707b82 */ /* 0x000e220000000a00 */
[----:B------:R-:W-:Y:S02]  /*9410*/  LOP3.LUT R114, R146, 0xffff, RZ, 0xc0, !PT ;  /* 0x0000ffff92727812 */ /* 0x000fe400078ec0ff */
[----:B------:R-:W-:Y:S02]  /*9420*/  LOP3.LUT R208, R142, 0xff, RZ, 0xc0, !PT ;  /* 0x000000ff8ed07812 */ /* 0x000fe400078ec0ff */
[----:B------:R-:W-:Y:S02]  /*9430*/  LOP3.LUT R203, R115, 0xff0000, RZ, 0xc0, !PT ;  /* 0x00ff000073cb7812 */ /* 0x000fe400078ec0ff */
[----:B------:R-:W-:Y:S01]  /*9440*/  PRMT R115, R144, 0x7104, RZ ;  /* 0x0000710490737816 */ /* 0x000fe200000000ff */
[----:B------:R-:W-:Y:S01]  /*9450*/  IMAD.WIDE.U32 R208, R208, 0x1000000, RZ ;  /* 0x01000000d0d07825 */ /* 0x000fe200078e00ff */
[----:B------:R-:W-:-:S02]  /*9460*/  PRMT R210, R203, 0x4210, R114 ;  /* 0x00004210cbd27816 */ /* 0x000fc40000000072 */
[----:B------:R-:W-:Y:S02]  /*9470*/  LOP3.LUT R204, R141, 0xff, RZ, 0xc0, !PT ;  /* 0x000000ff8dcc7812 */ /* 0x000fe400078ec0ff */
[----:B------:R-:W-:Y:S02]  /*9480*/  LOP3.LUT R114, R140, 0xff, RZ, 0xc0, !PT ;  /* 0x000000ff8c727812 */ /* 0x000fe400078ec0ff */
[----:B------:R-:W-:Y:S01]  /*9490*/  LOP3.LUT R210, R210, 0xff00, R115, 0xf8, !PT ;  /* 0x0000ff00d2d27812 */ /* 0x000fe200078ef873 */
[----:B------:R-:W-:-:S03]  /*94a0*/  IMAD.WIDE.U32 R204, R204, 0x10000, RZ ;  /* 0x00010000cccc7825 */ /* 0x000fc600078e00ff */
[----:B------:R-:W-:Y:S01]  /*94b0*/  LOP3.LUT R203, R210, 0xff, R143, 0xf8, !PT ;  /* 0x000000ffd2cb7812 */ /* 0x000fe200078ef88f */
[----:B------:R-:W-:-:S03]  /*94c0*/  IMAD.WIDE.U32 R114, R114, 0x100, RZ ;  /* 0x0000010072727825 */ /* 0x000fc600078e00ff */
[----:B------:R-:W-:Y:S01]  /*94d0*/  LOP3.LUT R205, R205, R203, R209, 0xfe, !PT ;  /* 0x000000cbcdcd7212 */ /* 0x000fe200078efed1 */
[----:B0-----:R-:W-:Y:S01]  /*94e0*/  IMAD.WIDE.U32 R112, R202, 0x8, R112 ;  /* 0x00000008ca707825 */ /* 0x001fe200078e0070 */
[----:B------:R-:W-:Y:S02]  /*94f0*/  LOP3.LUT R114, R114, R208, R204, 0xfe, !PT ;  /* 0x000000d072727212 */ /* 0x000fe400078efecc */
[----:B------:R-:W-:Y:S02]  /*9500*/  LOP3.LUT R115, R205, R115, RZ, 0xfc, !PT ;  /* 0x00000073cd737212 */ /* 0x000fe400078efcff */
[----:B------:R-:W-:-:S05]  /*9510*/  LOP3.LUT R114, R114, 0xff, R139, 0xf8, !PT ;  /* 0x000000ff72727812 */ /* 0x000fca00078ef88b */
[----:B------:R1:W-:Y:S02]  /*9520*/  STG.E.64 desc[UR10][R112.64], R114 ;  /* 0x0000007270007986 */ /* 0x0003e4000c101b0a */
.L_x_1766:
[----:B------:R-:W-:Y:S01]  /*9530*/  IMAD.MOV.U32 R203, RZ, RZ, R206 ;  /* 0x000000ffffcb7224 */ /* 0x000fe200078e00ce */
[----:B0-----:R-:W-:-:S07]  /*9540*/  IADD3 R204, PT, PT, R202, 0x80, RZ ;  /* 0x00000080cacc7810 */ /* 0x001fce0007ffe0ff */
.L_x_1643:
[----:B------:R-:W-:Y:S05]  /*9550*/  BSYNC.RECONVERGENT B0 ;  /* 0x0000000000007941 */ /* 0x000fea0003800200 */
.L_x_1642:
[----:B------:R-:W-:Y:S01]  /*9560*/  ISETP.GE.U32.AND P0, PT, R136, 0x100, PT ;  /* 0x000001008800780c */ /* 0x000fe20003f06070 */
[----:B------:R-:W-:Y:S01]  /*9570*/  BSSY.RECONVERGENT B0, `(.L_x_1767) ;  /* 0x000080a000007945 */ /* 0x000fe20003800200 */
[----:B------:R-:W-:-:S11]  /*9580*/  LOP3.LUT R134, R134, 0xfffffbff, RZ, 0xc0, !PT ;  /* 0xfffffbff86867812 */ /* 0x000fd600078ec0ff */
[----:B------:R-:W-:Y:S01]  /*9590*/  @P0 LOP3.LUT R134, R134, 0x400, RZ, 0xfc, !PT ;  /* 0x0000040086860812 */ /* 0x000fe200078efcff */
[----:B------:R-:W-:Y:S06]  /*95a0*/  @!P0 BRA `(.L_x_1768) ;  /* 0x0000008000188947 */ /* 0x000fec0003800000 */
[----:B------:R-:W-:Y:S01]  /*95b0*/  ISETP.NE.U32.AND P0, PT, RZ, UR14, PT ;  /* 0x0000000eff007c0c */ /* 0x000fe2000bf05070 */
[----:B------:R-:W0:Y:S01]  /*95c0*/  LDC.64 R206, c[0x0][0x390] ;  /* 0x0000e400ffce7b82 */ /* 0x000e220000000a00 */
[----:B------:R-:W-:Y:S02]  /*95d0*/  ISETP.NE.U32.AND P1, PT, RZ, UR12, PT ;  /* 0x0000000cff007c0c */ /* 0x000fe4000bf25070 */
[----:B------:R-:W-:Y:S02]  /*95e0*/  ISETP.NE.AND.EX P0, PT, RZ, UR15, PT, P0 ;  /* 0x0000000fff007c0c */ /* 0x000fe4000bf05300 */
[----:B------:R-:W-:-:S11]  /*95f0*/  ISETP.NE.AND.EX P1, PT, RZ, UR13, PT, P1 ;  /* 0x0000000dff007c0c */ /* 0x000fd6000bf25310 */
[----:B-1----:R-:W1:Y:S08]  /*9600*/  @P0 LDC.64 R112, c[0x0][0x3a0] ;  /* 0x0000e800ff700b82 */ /* 0x002e700000000a00 */
[----:B------:R-:W2:Y:S01]  /*9610*/  @P1 LDC.64 R114, c[0x0][0x398] ;  /* 0x0000e600ff721b82 */ /* 0x000ea20000000a00 */
[----:B-1----:R-:W-:-:S05]  /*9620*/  @P0 IMAD.WIDE.U32 R112, R204, 0x10, R112 ;  /* 0x00000010cc700825 */ /* 0x002fca00078e0070 */
[----:B------:R0:W3:Y:S02]  /*9630*/  @P0 LDG.E.128 R48, desc[UR10][R112.64] ;  /* 0x0000000a70300981 */ /* 0x0000e4000c1e1d00 */
[----:B0-----:R-:W-:-:S04]  /*9640*/  IMAD.WIDE.U32 R112, R204, 0x10, R206 ;  /* 0x00000010cc707825 */ /* 0x001fc800078e00ce */
[----:B--2---:R-:W-:Y:S02]  /*9650*/  @P1 IMAD.WIDE.U32 R206, R204, 0x10, R114 ;  /* 0x00000010ccce1825 */ /* 0x004fe400078e0072 */
[----:B------:R-:W5:Y:S04]  /*9660*/  LDG.E.128 R112, desc[UR10][R112.64] ;  /* 0x0000000a70707981 */ /* 0x000f68000c1e1d00 */
[----:B------:R0:W5:Y:S01]  /*9670*/  @P1 LDG.E.128 R52, desc[UR10][R206.64] ;  /* 0x0000000ace341981 */ /* 0x000162000c1e1d00 */
[----:B---3--:R-:W-:Y:S02]  /*9680*/  PRMT R196, R51, 0x7632, R196 ;  /* 0x0000763233c47816 */ /* 0x008fe400000000c4 */
[----:B------:R-:W-:Y:S02]  /*9690*/  PRMT R183, R50, 0x7632, R183 ;  /* 0x0000763232b77816 */ /* 0x000fe400000000b7 */
[----:B------:R-:W-:-:S02]  /*96a0*/  PRMT R167, R49, 0x7632, R167 ;  /* 0x0000763231a77816 */ /* 0x000fc400000000a7 */
[----:B------:R-:W-:Y:S01]  /*96b0*/  PRMT R155, R48, 0x7632, R155 ;  /* 0x00007632309b7816 */ /* 0x000fe2000000009b */
[----:B0-----:R-:W-:Y:S06]  /*96c0*/  @!P1 BRA `(.L_x_1769) ;  /* 0x0000005000a89947 */ /* 0x001fec0003800000 */
[----:B------:R-:W-:Y:S01]  /*96d0*/  ISETP.NE.AND P2, PT, R130, 0x1, PT ;  /* 0x000000018200780c */ /* 0x000fe20003f45270 */
[----:B------:R-:W-:Y:S01]  /*96e0*/  BSSY.RECONVERGENT B1, `(.L_x_1770) ;  /* 0x0000049000017945 */ /* 0x000fe20003800200 */
[----:B-----5:R-:W-:Y:S01]  /*96f0*/  PRMT R146, R53, 0x7632, R146 ;  /* 0x0000763235927816 */ /* 0x020fe20000000092 */
[----:B------:R-:W-:Y:S01]  /*9700*/  IMAD.MOV.U32 R140, RZ, RZ, 0x2 ;  /* 0x00000002ff8c7424 */ /* 0x000fe200078e00ff */
[----:B------:R-:W-:Y:S01]  /*9710*/  PRMT R156, R52, 0x7632, R156 ;  /* 0x00007632349c7816 */ /* 0x000fe2000000009c */
[----:B------:R-:W-:Y:S02]  /*9720*/  IMAD.MOV.U32 R139, RZ, RZ, R2 ;  /* 0x000000ffff8b7224 */ /* 0x000fe400078e0002 */
[----:B------:R-:W-:-:S06]  /*9730*/  IMAD.MOV.U32 R208, RZ, RZ, R203 ;  /* 0x000000ffffd07224 */ /* 0x000fcc00078e00cb */
        /* <DEDUP_REMOVED lines=11> */
.L_x_1772:
        /* <DEDUP_REMOVED lines=13> */
.L_x_1774:
[----:B------:R-:W-:Y:S05]  /*98c0*/  BSYNC.RECONVERGENT B2 ;  /* 0x0000000000027941 */ /* 0x000fea0003800200 */
.L_x_1773:
[----:B------:R-:W-:Y:S01]  /*98d0*/  IMAD.WIDE.U32 R130, R137, -0x326172a9, RZ ;  /* 0xcd9e8d5789827825 */ /* 0x000fe200078e00ff */
[----:B------:R-:W-:-:S03]  /*98e0*/  LOP3.LUT R140, R3, UR9, R143, 0x96, !PT ;  /* 0x00000009038c7c12 */ /* 0x000fc6000f8e968f */
[----:B------:R-:W-:Y:S01]  /*98f0*/  IMAD.MOV.U32 R139, RZ, RZ, R203 ;  /* 0x000000ffff8b7224 */ /* 0x000fe200078e00cb */
        /* <DEDUP_REMOVED lines=39> */
.L_x_1771:
[----:B------:R-:W-:Y:S05]  /*9b70*/  BSYNC.RECONVERGENT B1 ;  /* 0x0000000000017941 */ /* 0x000fea0003800200 */
.L_x_1770:
[----:B------:R-:W0:Y:S01]  /*9b80*/  LDC R196, c[0x0][0x404] ;  /* 0x00010100ffc47b82 */ /* 0x000e220000000800 */
[----:B------:R-:W-:Y:S01]  /*9b90*/  I2FP.F32.U32 R139, R139 ;  /* 0x0000008b008b7245 */ /* 0x000fe20000201000 */
[----:B------:R-:W-:Y:S01]  /*9ba0*/  HFMA2 R212, -RZ, RZ, 0.1171875, 0 ;  /* 0x2f800000ffd47431 */ /* 0x000fe200000001ff */
[----:B------:R-:W-:Y:S01]  /*9bb0*/  ISETP.NE.AND P3, PT, R140, 0x1, PT ;  /* 0x000000018c00780c */ /* 0x000fe20003f65270 */
[----:B------:R-:W-:Y:S01]  /*9bc0*/  IMAD.U32 R130, R112, 0x10000, RZ ;  /* 0x0001000070827824 */ /* 0x000fe200078e00ff */
[----:B------:R-:W-:Y:S01]  /*9bd0*/  LOP3.LUT R134, R134, 0xffffffef, RZ, 0xc0, !PT ;  /* 0xffffffef86867812 */ /* 0x000fe200078ec0ff */
[----:B------:R-:W-:Y:S01]  /*9be0*/  BSSY.RECONVERGENT B1, `(.L_x_1775) ;  /* 0x000004d000017945 */ /* 0x000fe20003800200 */
[----:B------:R-:W-:Y:S01]  /*9bf0*/  FFMA.FTZ R139, R139, R212, 1.1641532182693481445e-10 ;  /* 0x2f0000008b8b7423 */ /* 0x000fe200000100d4 */
[----:B------:R-:W1:Y:S01]  /*9c00*/  LDC R211, c[0x0][0x408] ;  /* 0x00010200ffd37b82 */ /* 0x000e620000000800 */
[----:B------:R-:W-:Y:S01]  /*9c10*/  PRMT R112, R112, 0x7632, R112 ;  /* 0x0000763270707816 */ /* 0x000fe20000000070 */
[----:B------:R-:W-:-:S02]  /*9c20*/  IMAD.MOV.U32 R142, RZ, RZ, 0x2 ;  /* 0x00000002ff8e7424 */ /* 0x000fc400078e00ff */
        /* <DEDUP_REMOVED lines=15> */
.L_x_1777:
        /* <DEDUP_REMOVED lines=13> */
.L_x_1779:
[----:B------:R-:W-:Y:S05]  /*9df0*/  BSYNC.RECONVERGENT B2 ;  /* 0x0000000000027941 */ /* 0x000fea0003800200 */
.L_x_1778:
        /* <DEDUP_REMOVED lines=43> */
.L_x_1776:
[----:B------:R-:W-:Y:S05]  /*a0b0*/  BSYNC.RECONVERGENT B1 ;  /* 0x0000000000017941 */ /* 0x000fea0003800200 */
.L_x_1775:
[----:B------:R-:W-:Y:S01]  /*a0c0*/  I2FP.F32.U32 R141, R141 ;  /* 0x0000008d008d7245 */ /* 0x000fe20000201000 */
[----:B------:R-:W-:Y:S01]  /*a0d0*/  IMAD.U32 R130, R52, 0x10000, RZ ;  /* 0x0001000034827824 */ /* 0x000fe200078e00ff */
[----:B------:R-:W-:Y:S01]  /*a0e0*/  ISETP.NE.AND P3, PT, R142, 0x1, PT ;  /* 0x000000018e00780c */ /* 0x000fe20003f65270 */
[----:B------:R-:W-:Y:S01]  /*a0f0*/  BSSY.RECONVERGENT B1, `(.L_x_1780) ;  /* 0x000004f000017945 */ /* 0x000fe20003800200 */
[----:B------:R-:W-:Y:S01]  /*a100*/  @P0 SHF.L.U32 R140, R48, 0x10, RZ ;  /* 0x00000010308c0819 */ /* 0x000fe200000006ff */
[----:B------:R-:W-:Y:S01]  /*a110*/  FFMA.FTZ R141, R141, R212, 1.1641532182693481445e-10 ;  /* 0x2f0000008d8d7423 */ /* 0x000fe200000100d4 */
[----:B------:R-:W-:-:S04]  /*a120*/  FMUL.FTZ R130, R130, R211 ;  /* 0x000000d382827220 */ /* 0x000fc80000410000 */
[----:B------:R-:W-:-:S04]  /*a130*/  FSETP.GTU.FTZ.AND P2, PT, R141, R196, PT ;  /* 0x000000c48d00720b */ /* 0x000fc80003f5c000 */
[----:B------:R-:W-:-:S05]  /*a140*/  FSEL R130, R130, RZ, !P2 ;  /* 0x000000ff82827208 */ /* 0x000fca0005000000 */
[----:B------:R-:W-:Y:S01]  /*a150*/  FADD.FTZ R139, R139, R130 ;  /* 0x000000828b8b7221 */ /* 0x000fe20000010000 */
[----:B------:R-:W-:-:S03]  /*a160*/  IMAD.MOV.U32 R130, RZ, RZ, R2 ;  /* 0x000000ffff827224 */ /* 0x000fc600078e0002 */
[--C-:B------:R-:W-:Y:S01]  /*a170*/  @P0 FADD.FTZ R147, R140, R139.reuse ;  /* 0x0000008b8c930221 */ /* 0x100fe20000010000 */
[----:B------:R-:W-:Y:S01]  /*a180*/  @!P0 IMAD.MOV.U32 R147, RZ, RZ, R139 ;  /* 0x000000ffff938224 */ /* 0x000fe200078e008b */
[----:B------:R-:W-:Y:S01]  /*a190*/  SEL R139, RZ, 0x1, P2 ;  /* 0x00000001ff8b7807 */ /* 0x000fe20001000000 */
        /* <DEDUP_REMOVED lines=11> */
.L_x_1782:
        /* <DEDUP_REMOVED lines=13> */
.L_x_1784:
[----:B------:R-:W-:Y:S05]  /*a320*/  BSYNC.RECONVERGENT B2 ;  /* 0x0000000000027941 */ /* 0x000fea0003800200 */
.L_x_1783:
        /* <DEDUP_REMOVED lines=41> */
[----:B------:R-:W-:Y:S02]  /*a5c0*/  IMAD.MOV.U32 R208, RZ, RZ, R140 ;  /* 0x000000ffffd07224 */ /* 0x000fe400078e008c */
[----:B------:R-:W-:-:S07]  /*a5d0*/  IMAD.MOV.U32 R140, RZ, RZ, RZ ;  /* 0x000000ffff8c7224 */ /* 0x000fce00078e00ff */
.L_x_1781:
[----:B------:R-:W-:Y:S05]  /*a5e0*/  BSYNC.RECONVERGENT B1 ;  /* 0x0000000000017941 */ /* 0x000fea0003800200 */
.L_x_1780:
[----:B------:R-:W-:Y:S01]  /*a5f0*/  I2FP.F32.U32 R141, R130 ;  /* 0x00000082008d7245 */ /* 0x000fe20000201000 */
[----:B------:R-:W-:Y:S01]  /*a600*/  IMAD.U32 R112, R112, 0x10000, RZ ;  /* 0x0001000070707824 */ /* 0x000fe200078e00ff */
[----:B------:R-:W-:Y:S01]  /*a610*/  ISETP.NE.AND P2, PT, R140, 0x1, PT ;  /* 0x000000018c00780c */ /* 0x000fe20003f45270 */
[----:B------:R-:W-:Y:S01]  /*a620*/  BSSY.RECONVERGENT B1, `(.L_x_1785) ;  /* 0x000004c000017945 */ /* 0x000fe20003800200 */
[----:B------:R-:W-:Y:S01]  /*a630*/  LOP3.LUT R134, R134, 0xfffffff7, RZ, 0xc0, !PT ;  /* 0xfffffff786867812 */ /* 0x000fe200078ec0ff */
[----:B------:R-:W-:Y:S01]  /*a640*/  FFMA.FTZ R141, R141, R212, 1.1641532182693481445e-10 ;  /* 0x2f0000008d8d7423 */ /* 0x000fe200000100d4 */
[----:B------:R-:W-:Y:S01]  /*a650*/  FMUL.FTZ R112, R112, R211 ;  /* 0x000000d370707220 */ /* 0x000fe20000410000 */
[----:B------:R-:W-:Y:S02]  /*a660*/  HFMA2 R142, -RZ, RZ, 0, 1.1920928955078125e-07 ;  /* 0x00000002ff8e7431 */ /* 0x000fe400000001ff */
        /* <DEDUP_REMOVED lines=14> */
.L_x_1787:
        /* <DEDUP_REMOVED lines=13> */
.L_x_1789:
[----:B------:R-:W-:Y:S05]  /*a820*/  BSYNC.RECONVERGENT B2 ;  /* 0x0000000000027941 */ /* 0x000fea0003800200 */
.L_x_1788:
        /* <DEDUP_REMOVED lines=43> */
.L_x_1786:
[----:B------:R-:W-:Y:S05]  /*aae0*/  BSYNC.RECONVERGENT B1 ;  /* 0x0000000000017941 */ /* 0x000fea0003800200 */
.L_x_1785:
[----:B------:R-:W-:Y:S01]  /*aaf0*/  I2FP.F32.U32 R141, R130 ;  /* 0x00000082008d7245 */ /* 0x000fe20000201000 */
[----:B------:R-:W-:Y:S01]  /*ab00*/  IMAD.U32 R156, R156, 0x10000, RZ ;  /* 0x000100009c9c7824 */ /* 0x000fe200078e00ff */
[----:B------:R-:W-:Y:S01]  /*ab10*/  BSSY.RECONVERGENT B1, `(.L_x_1790) ;  /* 0x0000050000017945 */ /* 0x000fe20003800200 */
[----:B------:R-:W-:Y:S01]  /*ab20*/  @P0 IMAD.U32 R155, R155, 0x10000, RZ ;  /* 0x000100009b9b0824 */ /* 0x000fe200078e00ff */
[----:B------:R-:W-:Y:S01]  /*ab30*/  MOV R130, 0x2 ;  /* 0x0000000200827802 */ /* 0x000fe20000000f00 */
[----:B------:R-:W-:Y:S01]  /*ab40*/  FFMA.FTZ R141, R141, R212, 1.1641532182693481445e-10 ;  /* 0x2f0000008d8d7423 */ /* 0x000fe200000100d4 */
[----:B------:R-:W-:-:S04]  /*ab50*/  FMUL.FTZ R156, R156, R211 ;  /* 0x000000d39c9c7220 */ /* 0x000fc80000410000 */
[----:B------:R-:W-:-:S04]  /*ab60*/  FSETP.GTU.FTZ.AND P2, PT, R141, R196, PT ;  /* 0x000000c48d00720b */ /* 0x000fc80003f5c000 */
[----:B------:R-:W-:Y:S02]  /*ab70*/  FSEL R141, R156, RZ, !P2 ;  /* 0x000000ff9c8d7208 */ /* 0x000fe40005000000 */
[----:B------:R-:W-:Y:S02]  /*ab80*/  SEL R140, RZ, 0x1, P2 ;  /* 0x00000001ff8c7807 */ /* 0x000fe40001000000 */
[----:B------:R-:W-:Y:S01]  /*ab90*/  ISETP.NE.AND P2, PT, R142, 0x1, PT ;  /* 0x000000018e00780c */ /* 0x000fe20003f45270 */
[----:B------:R-:W-:-:S04]  /*aba0*/  FADD.FTZ R112, R112, R141 ;  /* 0x0000008d70707221 */ /* 0x000fc80000010000 */
[----:B------:R-:W-:Y:S01]  /*abb0*/  @P0 FADD.FTZ R155, R112, R155 ;  /* 0x0000009b709b0221 */ /* 0x000fe20000010000 */
[----:B------:R-:W-:Y:S02]  /*abc0*/  @!P0 IMAD.MOV.U32 R155, RZ, RZ, R112 ;  /* 0x000000ffff9b8224 */ /* 0x000fe400078e0070 */
[----:B------:R-:W-:-:S03]  /*abd0*/  IMAD.MOV.U32 R112, RZ, RZ, R2 ;  /* 0x000000ffff707224 */ /* 0x000fc600078e0002 */
        /* <DEDUP_REMOVED lines=10> */
.L_x_1792:
        /* <DEDUP_REMOVED lines=13> */
.L_x_1794:
[----:B------:R-:W-:Y:S05]  /*ad50*/  BSYNC.RECONVERGENT B2 ;  /* 0x0000000000027941 */ /* 0x000fea0003800200 */
.L_x_1793:
        /* <DEDUP_REMOVED lines=42> */
[----:B------:R-:W-:-:S07]  /*b000*/  IMAD.MOV.U32 R208, RZ, RZ, R142 ;  /* 0x000000ffffd07224 */ /* 0x000fce00078e008e */
.L_x_1791:
[----:B------:R-:W-:Y:S05]  /*b010*/  BSYNC.RECONVERGENT B1 ;  /* 0x0000000000017941 */ /* 0x000fea0003800200 */
.L_x_1790:
[----:B------:R-:W-:Y:S01]  /*b020*/  I2FP.F32.U32 R141, R112 ;  /* 0x00000070008d7245 */ /* 0x000fe20000201000 */
[C---:B------:R-:W-:Y:S01]  /*b030*/  IMAD.U32 R112, R113.reuse, 0x10000, RZ ;  /* 0x0001000071707824 */ /* 0x040fe200078e00ff */
[----:B------:R-:W-:Y:S01]  /*b040*/  LOP3.LUT R134, R134, 0xfffffffb, RZ, 0xc0, !PT ;  /* 0xfffffffb86867812 */ /* 0x000fe200078ec0ff */
[----:B------:R-:W-:Y:S01]  /*b050*/  BSSY.RECONVERGENT B1, `(.L_x_1795) ;  /* 0x000004d000017945 */ /* 0x000fe20003800200 */
[----:B------:R-:W-:Y:S01]  /*b060*/  PRMT R168, R113, 0x7632, R168 ;  /* 0x0000763271a87816 */ /* 0x000fe200000000a8 */
[----:B------:R-:W-:Y:S01]  /*b070*/  FFMA.FTZ R141, R141, R212, 1.1641532182693481445e-10 ;  /* 0x2f0000008d8d7423 */ /* 0x000fe200000100d4 */
[----:B------:R-:W-:Y:S01]  /*b080*/  FMUL.FTZ R112, R112, R211 ;  /* 0x000000d370707220 */ /* 0x000fe20000410000 */
[----:B------:R-:W-:Y:S02]  /*b090*/  IMAD.MOV.U32 R142, RZ, RZ, 0x2 ;  /* 0x00000002ff8e7424 */ /* 0x000fe400078e00ff */
[----:B------:R-:W-:Y:S01]  /*b0a0*/  IMAD.MOV.U32 R113, RZ, RZ, R2 ;  /* 0x000000ffff717224 */ /* 0x000fe200078e0002 */
[----:B------:R-:W-:-:S04]  /*b0b0*/  FSETP.GTU.FTZ.AND P2, PT, R141, R196, PT ;  /* 0x000000c48d00720b */ /* 0x000fc80003f5c000 */
        /* <DEDUP_REMOVED lines=13> */
.L_x_1797:
        /* <DEDUP_REMOVED lines=13> */
.L_x_1799:
[----:B------:R-:W-:Y:S05]  /*b260*/  BSYNC.RECONVERGENT B2 ;  /* 0x0000000000027941 */ /* 0x000fea0003800200 */
.L_x_1798:
        /* <DEDUP_REMOVED lines=43> */
.L_x_1796:
[----:B------:R-:W-:Y:S05]  /*b520*/  BSYNC.RECONVERGENT B1 ;  /* 0x0000000000017941 */ /* 0x000fea0003800200 */
.L_x_1795:
[----:B------:R-:W-:Y:S01]  /*b530*/  I2FP.F32.U32 R113, R113 ;  /* 0x0000007100717245 */ /* 0x000fe20000201000 */
[----:B------:R-:W-:Y:S01]  /*b540*/  IMAD.U32 R112, R53, 0x10000, RZ ;  /* 0x0001000035707824 */ /* 0x000fe200078e00ff */
[----:B------:R-:W-:Y:S01]  /*b550*/  @P0 SHF.L.U32 R156, R49, 0x10, RZ ;  /* 0x00000010319c0819 */ /* 0x000fe200000006ff */
[----:B------:R-:W-:Y:S01]  /*b560*/  BSSY.RECONVERGENT B1, `(.L_x_1800) ;  /* 0x0000050000017945 */ /* 0x000fe20003800200 */
[----:B------:R-:W-:Y:S02]  /*b570*/  IMAD.MOV.U32 R143, RZ, RZ, 0x2 ;  /* 0x00000002ff8f7424 */ /* 0x000fe400078e00ff */
        /* <DEDUP_REMOVED lines=21> */
.L_x_1802:
        /* <DEDUP_REMOVED lines=13> */
.L_x_1804:
[----:B------:R-:W-:Y:S05]  /*b7a0*/  BSYNC.RECONVERGENT B2 ;  /* 0x0000000000027941 */ /* 0x000fea0003800200 */
.L_x_1803:
        /* <DEDUP_REMOVED lines=43> */
.L_x_1801:
[----:B------:R-:W-:Y:S05]  /*ba60*/  BSYNC.RECONVERGENT B1 ;  /* 0x0000000000017941 */ /* 0x000fea0003800200 */
.L_x_1800:
[----:B------:R-:W-:Y:S01]  /*ba70*/  I2FP.F32.U32 R113, R113 ;  /* 0x0000007100717245 */ /* 0x000fe20000201000 */
[----:B------:R-:W-:Y:S01]  /*ba80*/  IMAD.U32 R168, R168, 0x10000, RZ ;  /* 0x00010000a8a87824 */ /* 0x000fe200078e00ff */
[----:B------:R-:W-:Y:S01]  /*ba90*/  LOP3.LUT R134, R134, 0xfffffffd, RZ, 0xc0, !PT ;  /* 0xfffffffd86867812 */ /* 0x000fe200078ec0ff */
[----:B------:R-:W-:Y:S01]  /*baa0*/  BSSY.RECONVERGENT B1, `(.L_x_1805) ;  /* 0x000004c000017945 */ /* 0x000fe20003800200 */
[----:B------:R-:W-:Y:S02]  /*bab0*/  HFMA2 R144, -RZ, RZ, 0, 1.1920928955078125e-07 ;  /* 0x00000002ff907431 */ /* 0x000fe400000001ff */
[----:B------:R-:W-:Y:S01]  /*bac0*/  FFMA.FTZ R113, R113, R212, 1.1641532182693481445e-10 ;  /* 0x2f00000071717423 */ /* 0x000fe200000100d4 */
[----:B------:R-:W-:Y:S01]  /*bad0*/  FMUL.FTZ R168, R168, R211 ;  /* 0x000000d3a8a87220 */ /* 0x000fe20000410000 */
[----:B------:R-:W-:-:S03]  /*bae0*/  IMAD.MOV.U32 R130, RZ, RZ, R2 ;  /* 0x000000ffff827224 */ /* 0x000fc600078e0002 */
        /* <DEDUP_REMOVED lines=14> */
.L_x_1807:
        /* <DEDUP_REMOVED lines=13> */
.L_x_1809:
[----:B------:R-:W-:Y:S05]  /*bca0*/  BSYNC.RECONVERGENT B2 ;  /* 0x0000000000027941 */ /* 0x000fea0003800200 */
.L_x_1808:
        /* <DEDUP_REMOVED lines=43> */
.L_x_1806:
[----:B------:R-:W-:Y:S05]  /*bf60*/  BSYNC.RECONVERGENT B1 ;  /* 0x0000000000017941 */ /* 0x000fea0003800200 */
.L_x_1805:
        /* <DEDUP_REMOVED lines=25> */
.L_x_1812:
        /* <DEDUP_REMOVED lines=13> */
.L_x_1814:
[----:B------:R-:W-:Y:S05]  /*c1d0*/  BSYNC.RECONVERGENT B2 ;  /* 0x0000000000027941 */ /* 0x000fea0003800200 */
.L_x_1813:
        /* <DEDUP_REMOVED lines=43> */
.L_x_1811:
[----:B------:R-:W-:Y:S05]  /*c490*/  BSYNC.RECONVERGENT B1 ;  /* 0x0000000000017941 */ /* 0x000fea0003800200 */
.L_x_1810:
[----:B------:R-:W-:Y:S01]  /*c4a0*/  I2FP.F32.U32 R113, R113 ;  /* 0x0000007100717245 */ /* 0x000fe20000201000 */
[C---:B------:R-:W-:Y:S01]  /*c4b0*/  IMAD.U32 R112, R114.reuse, 0x10000, RZ ;  /* 0x0001000072707824 */ /* 0x040fe200078e00ff */
[----:B------:R-:W-:Y:S01]  /*c4c0*/  ISETP.NE.AND P3, PT, R145, 0x1, PT ;  /* 0x000000019100780c */ /* 0x000fe20003f65270 */
        /* <DEDUP_REMOVED lines=18> */
.L_x_1817:
        /* <DEDUP_REMOVED lines=13> */
.L_x_1819:
[----:B------:R-:W-:Y:S05]  /*c6c0*/  BSYNC.RECONVERGENT B2 ;  /* 0x0000000000027941 */ /* 0x000fea0003800200 */
.L_x_1818:
        /* <DEDUP_REMOVED lines=43> */
.L_x_1816:
[----:B------:R-:W-:Y:S05]  /*c980*/  BSYNC.RECONVERGENT B1 ;  /* 0x0000000000017941 */ /* 0x000fea0003800200 */
.L_x_1815:
[----:B------:R-:W-:Y:S01]  /*c990*/  I2FP.F32.U32 R113, R130 ;  /* 0x0000008200717245 */ /* 0x000fe20000201000 */
[----:B------:R-:W-:Y:S01]  /*c9a0*/  IMAD.U32 R112, R54, 0x10000, RZ ;  /* 0x0001000036707824 */ /* 0x000fe200078e00ff */
[----:B------:R-:W-:Y:S01]  /*c9b0*/  @P0 SHF.L.U32 R144, R50, 0x10, RZ ;  /* 0x0000001032900819 */ /* 0x000fe200000006ff */
[----:B------:R-:W-:Y:S02]  /*c9c0*/  BSSY.RECONVERGENT B1, `(.L_x_1820) ;  /* 0x0000050000017945 */ /* 0x000fe40003800200 */
        /* <DEDUP_REMOVED lines=10> */
[----:B------:R-:W-:Y:S01]  /*ca70*/  PRMT R143, R112, 0x7610, R143 ;  /* 0x00007610708f7816 */ /* 0x000fe2000000008f */
[----:B------:R-:W-:-:S03]  /*ca80*/  IMAD.MOV.U32 R144, RZ, RZ, 0x2 ;  /* 0x00000002ff907424 */ /* 0x000fc600078e00ff */
        /* <DEDUP_REMOVED lines=10> */
.L_x_1822:
        /* <DEDUP_REMOVED lines=13> */
.L_x_1824:
[----:B------:R-:W-:Y:S05]  /*cc00*/  BSYNC.RECONVERGENT B2 ;  /* 0x0000000000027941 */ /* 0x000fea0003800200 */
.L_x_1823:
        /* <DEDUP_REMOVED lines=43> */
.L_x_1821:
[----:B------:R-:W-:Y:S05]  /*cec0*/  BSYNC.RECONVERGENT B1 ;  /* 0x0000000000017941 */ /* 0x000fea0003800200 */
.L_x_1820:
        /* <DEDUP_REMOVED lines=20> */
.L_x_1827:
        /* <DEDUP_REMOVED lines=13> */
.L_x_1829:
[----:B------:R-:W-:Y:S05]  /*d0e0*/  BSYNC.RECONVERGENT B2 ;  /* 0x0000000000027941 */ /* 0x000fea0003800200 */
.L_x_1828:
        /* <DEDUP_REMOVED lines=43> */
.L_x_1826:
[----:B------:R-:W-:Y:S05]  /*d3a0*/  BSYNC.RECONVERGENT B1 ;  /* 0x0000000000017941 */ /* 0x000fea0003800200 */
.L_x_1825:
[----:B------:R-:W-:Y:S01]  /*d3b0*/  I2FP.F32.U32 R113, R130 ;  /* 0x0000008200717245 */ /* 0x000fe20000201000 */
[----:B------:R-:W-:Y:S01]  /*d3c0*/  BSSY.RECONVERGENT B1, `(.L_x_1830) ;  /* 0x0000053000017945 */ /* 0x000fe20003800200 */
[----:B------:R-:W-:Y:S02]  /*d3d0*/  PRMT R112, R54, 0x7632, R112 ;  /* 0x0000763236707816 */ /* 0x000fe40000000070 */
[----:B------:R-:W-:Y:S01]  /*d3e0*/  MOV R130, 0x2 ;  /* 0x0000000200827802 */ /* 0x000fe20000000f00 */
[----:B------:R-:W-:Y:S02]  /*d3f0*/  FFMA.FTZ R113, R113, R212, 1.1641532182693481445e-10 ;  /* 0x2f00000071717423 */ /* 0x000fe400000100d4 */
[----:B------:R-:W-:-:S03]  /*d400*/  IMAD.U32 R112, R112, 0x10000, RZ ;  /* 0x0001000070707824 */ /* 0x000fc600078e00ff */
[----:B------:R-:W-:Y:S01]  /*d410*/  FSETP.GTU.FTZ.AND P4, PT, R113, R196, PT ;  /* 0x000000c47100720b */ /* 0x000fe20003f9c000 */
[----:B------:R-:W-:-:S03]  /*d420*/  FMUL.FTZ R112, R112, R211 ;  /* 0x000000d370707220 */ /* 0x000fc60000410000 */
[----:B------:R-:W-:Y:S02]  /*d430*/  SEL R144, RZ, 0x1, P4 ;  /* 0x00000001ff907807 */ /* 0x000fe40002000000 */
[----:B------:R-:W-:Y:S02]  /*d440*/  FSEL R113, R112, RZ, !P4 ;  /* 0x000000ff70717208 */ /* 0x000fe40006000000 */
[----:B------:R-:W-:Y:S02]  /*d450*/  @P0 PRMT R112, R50, 0x7632, R112 ;  /* 0x0000763232700816 */ /* 0x000fe40000000070 */
[----:B------:R-:W-:Y:S01]  /*d460*/  ISETP.NE.AND P4, PT, R145, 0x1, PT ;  /* 0x000000019100780c */ /* 0x000fe20003f85270 */
[----:B------:R-:W-:Y:S01]  /*d470*/  FADD.FTZ R114, R114, R113 ;  /* 0x0000007172727221 */ /* 0x000fe20000010000 */
[----:B------:R-:W-:Y:S02]  /*d480*/  IMAD.MOV.U32 R113, RZ, RZ, R2 ;  /* 0x000000ffff717224 */ /* 0x000fe400078e0002 */
[----:B------:R-:W-:-:S04]  /*d490*/  @P0 IMAD.U32 R183, R112, 0x10000, RZ ;  /* 0x0001000070b70824 */ /* 0x000fc800078e00ff */
[----:B------:R-:W-:Y:S01]  /*d4a0*/  @P0 FADD.FTZ R183, R114, R183 ;  /* 0x000000b772b70221 */ /* 0x000fe20000010000 */
[----:B------:R-:W-:-:S05]  /*d4b0*/  @!P0 IMAD.MOV.U32 R183, RZ, RZ, R114 ;  /* 0x000000ffffb78224 */ /* 0x000fca00078e0072 */
        /* <DEDUP_REMOVED lines=10> */
.L_x_1832:
        /* <DEDUP_REMOVED lines=13> */
.L_x_1834:
[----:B------:R-:W-:Y:S05]  /*d630*/  BSYNC.RECONVERGENT B2 ;  /* 0x0000000000027941 */ /* 0x000fea0003800200 */
.L_x_1833:
        /* <DEDUP_REMOVED lines=43> */
.L_x_1831:
[----:B------:R-:W-:Y:S05]  /*d8f0*/  BSYNC.RECONVERGENT B1 ;  /* 0x0000000000017941 */ /* 0x000fea0003800200 */
.L_x_1830:
        /* <DEDUP_REMOVED lines=21> */
.L_x_1837:
        /* <DEDUP_REMOVED lines=13> */
.L_x_1839:
[----:B------:R-:W-:Y:S05]  /*db20*/  BSYNC.RECONVERGENT B2 ;  /* 0x0000000000027941 */ /* 0x000fea0003800200 */
.L_x_1838:
        /* <DEDUP_REMOVED lines=43> */
.L_x_1836:
[----:B------:R-:W-:Y:S05]  /*dde0*/  BSYNC.RECONVERGENT B1 ;  /* 0x0000000000017941 */ /* 0x000fea0003800200 */
.L_x_1835:
        /* <DEDUP_REMOVED lines=26> */
.L_x_1842:
        /* <DEDUP_REMOVED lines=13> */
.L_x_1844:
[----:B------:R-:W-:Y:S05]  /*e060*/  BSYNC.RECONVERGENT B2 ;  /* 0x0000000000027941 */ /* 0x000fea0003800200 */
.L_x_1843:
        /* <DEDUP_REMOVED lines=43> */
.L_x_1841:
[----:B------:R-:W-:Y:S05]  /*e320*/  BSYNC.RECONVERGENT B1 ;  /* 0x0000000000017941 */ /* 0x000fea0003800200 */
.L_x_1840:
        /* <DEDUP_REMOVED lines=20> */
.L_x_1847:
[----:B------:R-:W-:Y:S01]  /*e470*/  VIADD R135, R135, 0x1 ;  /* 0x0000000187877836 */ /* 0x000fe20000000000 */
[----:B------:R-:W-:Y:S03]  /*e480*/  BSSY.RECONVERGENT B2, `(.L_x_1848) ;  /* 0x000000e000027945 */ /* 0x000fe60003800200 */
[C---:B------:R-:W-:Y:S01]  /*e490*/  IMAD.WIDE.U32 R206, R135.reuse, -0x2daee0ad, RZ ;  /* 0xd2511f5387ce7825 */ /* 0x040fe200078e00ff */
[----:B------:R-:W-:-:S13]  /*e4a0*/  ISETP.NE.AND P6, PT, R135, RZ, PT ;  /* 0x000000ff8700720c */ /* 0x000fda0003fc5270 */
[----:B------:R-:W-:Y:S05]  /*e4b0*/  @P6 BRA `(.L_x_1849) ;  /* 0x0000000000286947 */ /* 0x000fea0003800000 */
[----:B------:R-:W-:Y:S01]  /*e4c0*/  VIADD R129, R129, 0x1 ;  /* 0x0000000181817836 */ /* 0x000fe20000000000 */
[----:B------:R-:W-:-:S04]  /*e4d0*/  P2R R2, PR, RZ, 0x1 ;  /* 0x00000001ff027803 */ /* 0x000fc80000000000 */
[----:B------:R-:W-:-:S13]  /*e4e0*/  ISETP.NE.AND P6, PT, R129, RZ, PT ;  /* 0x000000ff8100720c */ /* 0x000fda0003fc5270 */
[----:B------:R-:W-:Y:S01]  /*e4f0*/  @!P6 IADD3 R137, PT, PT, R137, 0x1, RZ ;  /* 0x000000018989e810 */ /* 0x000fe20007ffe0ff */
[----:B------:R-:W-:Y:S02]  /*e500*/  @!P6 VIADD R112, R3, 0x1 ;  /* 0x000000010370e836 */ /* 0x000fe40000000000 */
[----:B------:R-:W-:Y:S01]  /*e510*/  @!P6 IMAD.MOV.U32 R129, RZ, RZ, RZ ;  /* 0x000000ffff81e224 */ /* 0x000fe200078e00ff */
[----:B------:R-:W-:-:S13]  /*e520*/  ISETP.NE.AND P0, PT, R137, RZ, !P6 ;  /* 0x000000ff8900720c */ /* 0x000fda0007705270 */
[----:B------:R-:W-:Y:S01]  /*e530*/  @P0 IMAD.MOV R112, RZ, RZ, R3 ;  /* 0x000000ffff700224 */ /* 0x000fe200078e0203 */
[----:B------:R-:W-:-:S04]  /*e540*/  ISETP.NE.AND P0, PT, R2, RZ, PT ;  /* 0x000000ff0200720c */ /* 0x000fc80003f05270 */
[----:B------:R-:W-:-:S09]  /*e550*/  @!P6 MOV R3, R112 ;  /* 0x000000700003e202 */ /* 0x000fd20000000f00 */
.L_x_1849:
[----:B------:R-:W-:Y:S05]  /*e560*/  BSYNC.RECONVERGENT B2 ;  /* 0x0000000000027941 */ /* 0x000fea0003800200 */
.L_x_1848:
        /* <DEDUP_REMOVED lines=43> */
.L_x_1846:
[----:B------:R-:W-:Y:S05]  /*e820*/  BSYNC.RECONVERGENT B1 ;  /* 0x0000000000017941 */ /* 0x000fea0003800200 */
.L_x_1845:
[----:B------:R-:W-:Y:S02]  /*e830*/  I2FP.F32.U32 R113, R114 ;  /* 0x0000007200717245 */ /* 0x000fe40000201000 */
[----:B------:R-:W-:Y:S02]  /*e840*/  PRMT R112, R55, 0x7632, R112 ;  /* 0x0000763237707816 */ /* 0x000fe40000000070 */
[----:B------:R-:W-:Y:S01]  /*e850*/  @P0 PRMT R114, R51, 0x7632, R114 ;  /* 0x0000763233720816 */ /* 0x000fe20000000072 */
[----:B------:R-:W-:Y:S02]  /*e860*/  FFMA.FTZ R113, R113, R212, 1.1641532182693481445e-10 ;  /* 0x2f00000071717423 */ /* 0x000fe400000100d4 */
[----:B------:R-:W-:Y:S02]  /*e870*/  IMAD.U32 R112, R112, 0x10000, RZ ;  /* 0x0001000070707824 */ /* 0x000fe400078e00ff */
[----:B------:R-:W-:Y:S01]  /*e880*/  @P0 IMAD.U32 R114, R114, 0x10000, RZ ;  /* 0x0001000072720824 */ /* 0x000fe200078e00ff */
[----:B------:R-:W-:Y:S01]  /*e890*/  FSETP.GTU.FTZ.AND P6, PT, R113, R196, PT ;  /* 0x000000c47100720b */ /* 0x000fe20003fdc000 */
[----:B------:R-:W-:Y:S01]  /*e8a0*/  FMUL.FTZ R112, R112, R211 ;  /* 0x000000d370707220 */ /* 0x000fe20000410000 */
[----:B------:R-:W-:-:S04]  /*e8b0*/  PRMT R113, R210, 0x5410, R146 ;  /* 0x00005410d2717816 */ /* 0x000fc80000000092 */
[----:B------:R-:W-:-:S05]  /*e8c0*/  FSEL R112, R112, RZ, !P6 ;  /* 0x000000ff70707208 */ /* 0x000fca0007000000 */
[----:B------:R-:W-:Y:S01]  /*e8d0*/  FADD.FTZ R215, R215, R112 ;  /* 0x00000070d7d77221 */ /* 0x000fe20000010000 */
[----:B------:R-:W-:-:S03]  /*e8e0*/  SEL R112, RZ, 0x1, P6 ;  /* 0x00000001ff707807 */ /* 0x000fc60003000000 */
[----:B------:R-:W-:Y:S01]  /*e8f0*/  @P0 FADD.FTZ R196, R215, R114 ;  /* 0x00000072d7c40221 */ /* 0x000fe20000010000 */
[----:B------:R-:W-:Y:S01]  /*e900*/  @!P0 IMAD.MOV.U32 R196, RZ, RZ, R215 ;  /* 0x000000ffffc48224 */ /* 0x000fe200078e00d7 */
[----:B------:R-:W-:Y:S02]  /*e910*/  PRMT R146, R112, 0x7610, R146 ;  /* 0x0000761070927816 */ /* 0x000fe40000000092 */
[----:B------:R-:W-:Y:S02]  /*e920*/  PRMT R114, R213, 0x5410, R214 ;  /* 0x00005410d5727816 */ /* 0x000fe400000000d6 */
[----:B------:R-:W-:Y:S02]  /*e930*/  F2FP.BF16.F32.PACK_AB R115, RZ, R196 ;  /* 0x000000c4ff73723e */ /* 0x000fe400000010ff */
[----:B------:R-:W-:Y:S02]  /*e940*/  PRMT R112, R203, 0x5410, R205 ;  /* 0x00005410cb707816 */ /* 0x000fe400000000cd */
[----:B------:R-:W-:Y:S01]  /*e950*/  PRMT R115, R209, 0x5410, R115 ;  /* 0x00005410d1737816 */ /* 0x000fe20000000073 */
[----:B------:R-:W-:Y:S06]  /*e960*/  BRA `(.L_x_1850) ;  /* 0x0000002800747947 */ /* 0x000fec0003800000 */
.L_x_1769:
        /* <DEDUP_REMOVED lines=16> */
.L_x_1853:
        /* <DEDUP_REMOVED lines=13> */
.L_x_1855:
[----:B------:R-:W-:Y:S05]  /*eb40*/  BSYNC.RECONVERGENT B2 ;  /* 0x0000000000027941 */ /* 0x000fea0003800200 */
.L_x_1854:
        /* <DEDUP_REMOVED lines=42> */
.L_x_1852:
[----:B------:R-:W-:Y:S05]  /*edf0*/  BSYNC.RECONVERGENT B1 ;  /* 0x0000000000017941 */ /* 0x000fea0003800200 */
.L_x_1851:
        /* <DEDUP_REMOVED lines=14> */
[----:B------:R-:W-:Y:S02]  /*eee0*/  FSEL R147, R203, RZ, !P2 ;  /* 0x000000ffcb937208 */ /* 0x000fe40005000000 */
[----:B------:R-:W-:-:S03]  /*eef0*/  PLOP3.LUT P2, PT, P2, PT, PT, 0x8, 0x80 ;  /* 0x000000000080781c */ /* 0x000fc6000174e170 */
[----:B------:R-:W-:Y:S01]  /*ef00*/  @P0 FADD.FTZ R147, R130, R147 ;  /* 0x0000009382930221 */ /* 0x000fe20000010000 */
[----:B------:R-:W-:-:S04]  /*ef10*/  IMAD.MOV.U32 R130, RZ, RZ, R2 ;  /* 0x000000ffff827224 */ /* 0x000fc800078e0002 */
        /* <DEDUP_REMOVED lines=11> */
.L_x_1858:
        /* <DEDUP_REMOVED lines=13> */
.L_x_1860:
[----:B------:R-:W-:Y:S05]  /*f0a0*/  BSYNC.RECONVERGENT B2 ;  /* 0x0000000000027941 */ /* 0x000fea0003800200 */
.L_x_1859:
        /* <DEDUP_REMOVED lines=43> */
.L_x_1857:
[----:B------:R-:W-:Y:S05]  /*f360*/  BSYNC.RECONVERGENT B1 ;  /* 0x0000000000017941 */ /* 0x000fea0003800200 */
.L_x_1856:
        /* <DEDUP_REMOVED lines=9> */
[----:B------:R-:W-:Y:S02]  /*f400*/  @P0 SHF.L.U32 R112, R155, 0x10, RZ ;  /* 0x000000109b700819 */ /* 0x000fe400000006ff */
        /* <DEDUP_REMOVED lines=15> */
.L_x_1863:
[----:B------:R-:W-:Y:S01]  /*f500*/  VIADD R135, R135, 0x1 ;  /* 0x0000000187877836 */ /* 0x000fe20000000000 */
[----:B------:R-:W-:Y:S03]  /*f510*/  BSSY.RECONVERGENT B2, `(.L_x_1864) ;  /* 0x000000c000027945 */ /* 0x000fe60003800200 */
[C---:B------:R-:W-:Y:S01]  /*f520*/  IMAD.WIDE.U32 R216, R135.reuse, -0x2daee0ad, RZ ;  /* 0xd2511f5387d87825 */ /* 0x040fe200078e00ff */
        /* <DEDUP_REMOVED lines=10> */
.L_x_1865:
[----:B------:R-:W-:Y:S05]  /*f5d0*/  BSYNC.RECONVERGENT B2 ;  /* 0x0000000000027941 */ /* 0x000fea0003800200 */
.L_x_1864:
        /* <DEDUP_REMOVED lines=42> */
[----:B------:R-:W-:-:S07]  /*f880*/  MOV R208, R206 ;  /* 0x000000ce00d07202 */ /* 0x000fce0000000f00 */
.L_x_1862:
[----:B------:R-:W-:Y:S05]  /*f890*/  BSYNC.RECONVERGENT B1 ;  /* 0x0000000000017941 */ /* 0x000fea0003800200 */
.L_x_1861:
[----:B------:R-:W-:Y:S01]  /*f8a0*/  I2FP.F32.U32 R207, R112 ;  /* 0x0000007000cf7245 */ /* 0x000fe20000201000 */
[----:B------:R-:W-:Y:S01]  /*f8b0*/  IMAD.U32 R209, R113, 0x10000, RZ ;  /* 0x0001000071d17824 */ /* 0x000fe200078e00ff */
[----:B------:R-:W-:Y:S01]  /*f8c0*/  LOP3.LUT R134, R134, 0xfffffffb, RZ, 0xc0, !PT ;  /* 0xfffffffb86867812 */ /* 0x000fe200078ec0ff */
[----:B------:R-:W-:Y:S01]  /*f8d0*/  BSSY.RECONVERGENT B1, `(.L_x_1866) ;  /* 0x0000050000017945 */ /* 0x000fe20003800200 */
[----:B------:R-:W-:Y:S02]  /*f8e0*/  HFMA2 R184, -RZ, RZ, 0, 1.1920928955078125e-07 ;  /* 0x00000002ffb87431 */ /* 0x000fe400000001ff */
[----:B------:R-:W-:Y:S01]  /*f8f0*/  FFMA.FTZ R112, R207, R212, 1.1641532182693481445e-10 ;  /* 0x2f000000cf707423 */ /* 0x000fe200000100d4 */
[----:B------:R-:W-:Y:S01]  /*f900*/  FMUL.FTZ R209, R209, R214 ;  /* 0x000000d6d1d17220 */ /* 0x000fe20000410000 */
[----:B------:R-:W-:Y:S01]  /*f910*/  @P0 IMAD.U32 R207, R49, 0x10000, RZ ;  /* 0x0001000031cf0824 */ /* 0x000fe200078e00ff */
[----:B------:R-:W-:Y:S01]  /*f920*/  PRMT R168, R113, 0x7632, R168 ;  /* 0x0000763271a87816 */ /* 0x000fe200000000a8 */
[----:B------:R-:W-:Y:S01]  /*f930*/  IMAD.MOV.U32 R113, RZ, RZ, R2 ;  /* 0x000000ffff717224 */ /* 0x000fe200078e0002 */
[----:B------:R-:W-:-:S04]  /*f940*/  FSETP.GTU.FTZ.AND P2, PT, R112, R213, PT ;  /* 0x000000d57000720b */ /* 0x000fc80003f5c000 */
        /* <DEDUP_REMOVED lines=15> */
.L_x_1868:
        /* <DEDUP_REMOVED lines=13> */
.L_x_1870:
[----:B------:R-:W-:Y:S05]  /*fb10*/  BSYNC.RECONVERGENT B2 ;  /* 0x0000000000027941 */ /* 0x000fea0003800200 */
.L_x_1869:
        /* <DEDUP_REMOVED lines=43> */
.L_x_1867:
[----:B------:R-:W-:Y:S05]  /*fdd0*/  BSYNC.RECONVERGENT B1 ;  /* 0x0000000000017941 */ /* 0x000fea0003800200 */
.L_x_1866:
[----:B------:R-:W-:Y:S01]  /*fde0*/  I2FP.F32.U32 R113, R113 ;  /* 0x0000007100717245 */ /* 0x000fe20000201000 */
[----:B------:R-:W-:Y:S01]  /*fdf0*/  IMAD.U32 R207, R168, 0x10000, RZ ;  /* 0x00010000a8cf7824 */ /* 0x000fe200078e00ff */
[----:B------:R-:W-:Y:S01]  /*fe00*/  LOP3.LUT R134, R134, 0xfffffffd, RZ, 0xc0, !PT ;  /* 0xfffffffd86867812 */ /* 0x000fe200078ec0ff */
[----:B------:R-:W-:Y:S01]  /*fe10*/  @P0 IMAD.U32 R167, R167, 0x10000, RZ ;  /* 0x00010000a7a70824 */ /* 0x000fe200078e00ff */
[----:B------:R-:W-:Y:S01]  /*fe20*/  BSSY.RECONVERGENT B1, `(.L_x_1871) ;  /* 0x000004e000017945 */ /* 0x000fe20003800200 */
[----:B------:R-:W-:Y:S01]  /*fe30*/  FFMA.FTZ R112, R113, R212, 1.1641532182693481445e-10 ;  /* 0x2f00000071707423 */ /* 0x000fe200000100d4 */
[----:B------:R-:W-:Y:S01]  /*fe40*/  FMUL.FTZ R207, R207, R214 ;  /* 0x000000d6cfcf7220 */ /* 0x000fe20000410000 */
[----:B------:R-:W-:Y:S01]  /*fe50*/  IMAD.MOV.U32 R206, RZ, RZ, 0x2 ;  /* 0x00000002ffce7424 */ /* 0x000fe200078e00ff */
[----:B------:R-:W-:Y:S02]  /*fe60*/  MOV R113, R2 ;  /* 0x0000000200717202 */ /* 0x000fe40000000f00 */
        /* <DEDUP_REMOVED lines=16> */
.L_x_1873:
        /* <DEDUP_REMOVED lines=13> */
.L_x_1875:
[----:B------:R-:W-:Y:S05]  /*10040*/  BSYNC.RECONVERGENT B2 ;  /* 0x0000000000027941 */ /* 0x000fea0003800200 */
.L_x_1874:
        /* <DEDUP_REMOVED lines=37> */
[----:B------:R-:W-:Y:S02]  /*102a0*/  MOV R2, R206 ;  /* 0x000000ce00027202 */ /* 0x000fe40000000f00 */
[----:B------:R-:W-:Y:S01]  /*102b0*/  LOP3.LUT R131, R216, UR35, R207, 0x96, !PT ;  /* 0x00000023d8837c12 */ /* 0x000fe2000f8e96cf */
[----:B------:R-:W-:Y:S01]  /*102c0*/  IMAD.MOV.U32 R206, RZ, RZ, RZ ;  /* 0x000000ffffce7224 */ /* 0x000fe200078e00ff */
[----:B------:R-:W-:Y:S01]  /*102d0*/  LOP3.LUT R132, R130, UR36, R113, 0x96, !PT ;  /* 0x0000002482847c12 */ /* 0x000fe2000f8e9671 */
[----:B------:R-:W-:Y:S02]  /*102e0*/  IMAD.MOV.U32 R113, RZ, RZ, R208 ;  /* 0x000000ffff717224 */ /* 0x000fe400078e00d0 */
[----:B------:R-:W-:-:S07]  /*102f0*/  IMAD.MOV.U32 R208, RZ, RZ, R112 ;  /* 0x000000ffffd07224 */ /* 0x000fce00078e0070 */
.L_x_1872:
[----:B------:R-:W-:Y:S05]  /*10300*/  BSYNC.RECONVERGENT B1 ;  /* 0x0000000000017941 */ /* 0x000fea0003800200 */
.L_x_1871:
[----:B------:R-:W-:Y:S01]  /*10310*/  I2FP.F32.U32 R113, R113 ;  /* 0x0000007100717245 */ /* 0x000fe20000201000 */
[----:B------:R-:W-:Y:S01]  /*10320*/  @P0 IMAD.U32 R130, R50, 0x10000, RZ ;  /* 0x0001000032820824 */ /* 0x000fe200078e00ff */
[----:B------:R-:W-:Y:S01]  /*10330*/  SHF.L.U32 R167, R114, 0x10, RZ ;  /* 0x0000001072a77819 */ /* 0x000fe200000006ff */
[----:B------:R-:W-:Y:S01]  /*10340*/  BSSY.RECONVERGENT B1, `(.L_x_1876) ;  /* 0x000004e000017945 */ /* 0x000fe20003800200 */
[----:B------:R-:W-:Y:S01]  /*10350*/  ISETP.NE.AND P3, PT, R206, 0x1, PT ;  /* 0x00000001ce00780c */ /* 0x000fe20003f65270 */
[----:B------:R-:W-:Y:S01]  /*10360*/  FFMA.FTZ R112, R113, R212, 1.1641532182693481445e-10 ;  /* 0x2f00000071707423 */ /* 0x000fe200000100d4 */
[----:B------:R-:W-:Y:S01]  /*10370*/  PRMT R114, R114, 0x7632, R114 ;  /* 0x0000763272727816 */ /* 0x000fe20000000072 */
[----:B------:R-:W-:Y:S01]  /*10380*/  FMUL.FTZ R167, R167, R214 ;  /* 0x000000d6a7a77220 */ /* 0x000fe20000410000 */
[----:B------:R-:W-:Y:S02]  /*10390*/  IMAD.MOV.U32 R113, RZ, RZ, R2 ;  /* 0x000000ffff717224 */ /* 0x000fe400078e0002 */
[----:B------:R-:W-:-:S04]  /*103a0*/  FSETP.GTU.FTZ.AND P2, PT, R112, R213, PT ;  /* 0x000000d57000720b */ /* 0x000fc80003f5c000 */
        /* <DEDUP_REMOVED lines=14> */
.L_x_1878:
        /* <DEDUP_REMOVED lines=13> */
.L_x_1880:
[----:B------:R-:W-:Y:S05]  /*10560*/  BSYNC.RECONVERGENT B2 ;  /* 0x0000000000027941 */ /* 0x000fea0003800200 */
.L_x_1879:
        /* <DEDUP_REMOVED lines=43> */
.L_x_1877:
[----:B------:R-:W-:Y:S05]  /*10820*/  BSYNC.RECONVERGENT B1 ;  /* 0x0000000000017941 */ /* 0x000fea0003800200 */
.L_x_1876:
[----:B------:R-:W-:Y:S01]  /*10830*/  I2FP.F32.U32 R113, R113 ;  /* 0x0000007100717245 */ /* 0x000fe20000201000 */
[----:B------:R-:W-:Y:S01]  /*10840*/  IMAD.U32 R207, R114, 0x10000, RZ ;  /* 0x0001000072cf7824 */ /* 0x000fe200078e00ff */
[----:B------:R-:W-:Y:S01]  /*10850*/  ISETP.NE.AND P4, PT, R130, 0x1, PT ;  /* 0x000000018200780c */ /* 0x000fe20003f85270 */
[----:B------:R-:W-:Y:S01]  /*10860*/  BSSY.RECONVERGENT B1, `(.L_x_1881) ;  /* 0x000004d000017945 */ /* 0x000fe20003800200 */
[----:B------:R-:W-:Y:S01]  /*10870*/  @P0 SHF.L.U32 R114, R183, 0x10, RZ ;  /* 0x00000010b7720819 */ /* 0x000fe200000006ff */
[----:B------:R-:W-:Y:S01]  /*10880*/  FFMA.FTZ R112, R113, R212, 1.1641532182693481445e-10 ;  /* 0x2f00000071707423 */ /* 0x000fe200000100d4 */
[----:B------:R-:W-:Y:S01]  /*10890*/  FMUL.FTZ R207, R207, R214 ;  /* 0x000000d6cfcf7220 */ /* 0x000fe20000410000 */
[----:B------:R-:W-:-:S03]  /*108a0*/  IMAD.MOV.U32 R113, RZ, RZ, R2 ;  /* 0x000000ffff717224 */ /* 0x000fc600078e0002 */
        /* <DEDUP_REMOVED lines=15> */
.L_x_1883:
        /* <DEDUP_REMOVED lines=13> */
.L_x_1885:
[----:B------:R-:W-:Y:S05]  /*10a70*/  BSYNC.RECONVERGENT B2 ;  /* 0x0000000000027941 */ /* 0x000fea0003800200 */
.L_x_1884:
        /* <DEDUP_REMOVED lines=42> */
[----:B------:R-:W-:-:S07]  /*10d20*/  MOV R208, R112 ;  /* 0x0000007000d07202 */ /* 0x000fce0000000f00 */
.L_x_1882:
[----:B------:R-:W-:Y:S05]  /*10d30*/  BSYNC.RECONVERGENT B1 ;  /* 0x0000000000017941 */ /* 0x000fea0003800200 */
.L_x_1881:
[----:B------:R-:W-:Y:S01]  /*10d40*/  I2FP.F32.U32 R113, R113 ;  /* 0x0000007100717245 */ /* 0x000fe20000201000 */
[----:B------:R-:W-:Y:S01]  /*10d50*/  IMAD.U32 R207, R115, 0x10000, RZ ;  /* 0x0001000073cf7824 */ /* 0x000fe200078e00ff */
[----:B------:R-:W-:Y:S01]  /*10d60*/  ISETP.NE.AND P5, PT, R114, 0x1, PT ;  /* 0x000000017200780c */ /* 0x000fe20003fa5270 */
[----:B------:R-:W-:Y:S01]  /*10d70*/  BSSY.RECONVERGENT B1, `(.L_x_1886) ;  /* 0x000004e000017945 */ /* 0x000fe20003800200 */
[----:B------:R-:W-:Y:S02]  /*10d80*/  HFMA2 R130, -RZ, RZ, 0, 1.1920928955078125e-07 ;  /* 0x00000002ff827431 */ /* 0x000fe400000001ff */
[----:B------:R-:W-:Y:S01]  /*10d90*/  FFMA.FTZ R112, R113, R212, 1.1641532182693481445e-10 ;  /* 0x2f00000071707423 */ /* 0x000fe200000100d4 */
[----:B------:R-:W-:Y:S01]  /*10da0*/  FMUL.FTZ R207, R207, R214 ;  /* 0x000000d6cfcf7220 */ /* 0x000fe20000410000 */
[----:B------:R-:W-:Y:S01]  /*10db0*/  @P0 IMAD.U32 R113, R51, 0x10000, RZ ;  /* 0x0001000033710824 */ /* 0x000fe200078e00ff */
[----:B------:R-:W-:Y:S02]  /*10dc0*/  PRMT R217, R115, 0x7632, R217 ;  /* 0x0000763273d97816 */ /* 0x000fe400000000d9 */
[----:B------:R-:W-:-:S04]  /*10dd0*/  FSETP.GTU.FTZ.AND P4, PT, R112, R213, PT ;  /* 0x000000d57000720b */ /* 0x000fc80003f9c000 */
        /* <DEDUP_REMOVED lines=14> */
.L_x_1888:
        /* <DEDUP_REMOVED lines=13> */
.L_x_1890:
[----:B------:R-:W-:Y:S05]  /*10f90*/  BSYNC.RECONVERGENT B2 ;  /* 0x0000000000027941 */ /* 0x000fea0003800200 */
.L_x_1889:
        /* <DEDUP_REMOVED lines=43> */
.L_x_1887:
[----:B------:R-:W-:Y:S05]  /*11250*/  BSYNC.RECONVERGENT B1 ;  /* 0x0000000000017941 */ /* 0x000fea0003800200 */
.L_x_1886:
        /* <DEDUP_REMOVED lines=13> */
[----:B------:R-:W-:-:S07]  /*11330*/  PRMT R115, R211, 0x5410, R115 ;  /* 0x00005410d3737816 */ /* 0x000fce0000000073 */
.L_x_1850:
        /* <DEDUP_REMOVED lines=26> */
[----:B------:R-:W-:Y:S02]  /*114e0*/  PRMT R203, R144, 0x7104, RZ ;  /* 0x0000710490cb7816 */ /* 0x000fe400000000ff */
[----:B------:R-:W-:Y:S02]  /*114f0*/  LOP3.LUT R115, R115, 0xff0000, RZ, 0xc0, !PT ;  /* 0x00ff000073737812 */ /* 0x000fe400078ec0ff */
[----:B------:R-:W-:Y:S02]  /*11500*/  LOP3.LUT R210, R142, 0xff, RZ, 0xc0, !PT ;  /* 0x000000ff8ed27812 */ /* 0x000fe400078ec0ff */
[----:B------:R-:W-:-:S02]  /*11510*/  PRMT R114, R115, 0x4210, R114 ;  /* 0x0000421073727816 */ /* 0x000fc40000000072 */
[----:B------:R-:W-:Y:S01]  /*11520*/  LOP3.LUT R206, R141, 0xff, RZ, 0xc0, !PT ;  /* 0x000000ff8dce7812 */ /* 0x000fe200078ec0ff */
[----:B------:R-:W-:Y:S01]  /*11530*/  IMAD.WIDE.U32 R210, R210, 0x1000000, RZ ;  /* 0x01000000d2d27825 */ /* 0x000fe200078e00ff */
        /* <DEDUP_REMOVED lines=11> */
.L_x_1891:
[----:B------:R-:W-:Y:S01]  /*115f0*/  MOV R203, R208 ;  /* 0x000000d000cb7202 */ /* 0x000fe20000000f00 */
[----:B------:R-:W-:-:S07]  /*11600*/  VIADD R204, R204, 0x80 ;  /* 0x00000080cccc7836 */ /* 0x000fce0000000000 */
.L_x_1768:
[----:B------:R-:W-:Y:S05]  /*11610*/  BSYNC.RECONVERGENT B0 ;  /* 0x0000000000007941 */ /* 0x000fea0003800200 */
.L_x_1767:
        /* <DEDUP_REMOVED lines=28> */
[----:B------:R-:W-:Y:S01]  /*117e0*/  IMAD.MOV.U32 R139, RZ, RZ, R2 ;  /* 0x000000ffff8b7224 */ /* 0x000fe200078e0002 */
[----:B------:R-:W-:-:S07]  /*117f0*/  MOV R208, R203 ;  /* 0x000000cb00d07202 */ /* 0x000fce0000000f00 */
[----:B------:R-:W-:Y:S05]  /*11800*/  @!P2 BRA `(.L_x_1896) ;  /* 0x000000040008a947 */ /* 0x000fea0003800000 */
[----:B------:R-:W-:-:S13]  /*11810*/  ISETP.NE.AND P2, PT, R130, 0x3, PT ;  /* 0x000000038200780c */ /* 0x000fda0003f45270 */
[----:B------:R-:W-:Y:S05]  /*11820*/  @!P2 BRA `(.L_x_1897) ;  /* 0x000000000020a947 */ /* 0x000fea0003800000 */
[----:B------:R-:W-:-:S13]  /*11830*/  ISETP.NE.AND P2, PT, R130, 0x2, PT ;  /* 0x000000028200780c */ /* 0x000fda0003f45270 */
[----:B------:R-:W-:Y:S01]  /*11840*/  @!P2 IMAD.MOV.U32 R141, RZ, RZ, 0x3 ;  /* 0x00000003ff8da424 */ /* 0x000fe200078e00ff */
[----:B------:R-:W-:Y:S01]  /*11850*/  @P2 IADD3 R141, PT, PT, R130, 0x1, RZ ;  /* 0x00000001828d2810 */ /* 0x000fe20007ffe0ff */
[--C-:B------:R-:W-:Y:S02]  /*11860*/  @!P2 IMAD.MOV.U32 R208, RZ, RZ, R203.reuse ;  /* 0x000000ffffd0a224 */ /* 0x100fe400078e00cb */
[----:B------:R-:W-:Y:S02]  /*11870*/  @!P2 IMAD.MOV.U32 R139, RZ, RZ, R132 ;  /* 0x000000ffff8ba224 */ /* 0x000fe400078e0084 */
[----:B------:R-:W-:Y:S02]  /*11880*/  @P2 IMAD.MOV.U32 R208, RZ, RZ, R203 ;  /* 0x000000ffffd02224 */ /* 0x000fe400078e00cb */
[----:B------:R-:W-:Y:S01]  /*11890*/  @P2 IMAD.MOV.U32 R139, RZ, RZ, R131 ;  /* 0x000000ffff8b2224 */ /* 0x000fe200078e0083 */
[----:B------:R-:W-:Y:S06]  /*118a0*/  BRA `(.L_x_1896) ;  /* 0x0000000000e07947 */ /* 0x000fec0003800000 */
.L_x_1897:
        /* <DEDUP_REMOVED lines=13> */
.L_x_1899:
[----:B------:R-:W-:Y:S05]  /*11980*/  BSYNC.RECONVERGENT B2 ;  /* 0x0000000000027941 */ /* 0x000fea0003800200 */
.L_x_1898:
        /* <DEDUP_REMOVED lines=41> */
[----:B------:R-:W-:-:S07]  /*11c20*/  LOP3.LUT R132, R130, UR36, R209, 0x96, !PT ;  /* 0x0000002482847c12 */ /* 0x000fce000f8e96d1 */
.L_x_1896:
[----:B------:R-:W-:Y:S05]  /*11c30*/  BSYNC.RECONVERGENT B1 ;  /* 0x0000000000017941 */ /* 0x000fea0003800200 */
.L_x_1895:
[----:B------:R-:W0:Y:S01]  /*11c40*/  LDC R197, c[0x0][0x408] ;  /* 0x00010200ffc57b82 */ /* 0x000e220000000800 */
[----:B------:R-:W-:Y:S01]  /*11c50*/  I2FP.F32.U32 R139, R139 ;  /* 0x0000008b008b7245 */ /* 0x000fe20000201000 */
[----:B------:R-:W-:Y:S01]  /*11c60*/  IMAD.MOV.U32 R212, RZ, RZ, 0x2f800000 ;  /* 0x2f800000ffd47424 */ /* 0x000fe200078e00ff */
[----:B------:R-:W-:Y:S01]  /*11c70*/  ISETP.NE.AND P2, PT, R141, 0x1, PT ;  /* 0x000000018d00780c */ /* 0x000fe20003f45270 */
[----:B------:R-:W-:Y:S01]  /*11c80*/  IMAD.U32 R140, R112, 0x10000, RZ ;  /* 0x00010000708c7824 */ /* 0x000fe200078e00ff */
[----:B------:R-:W-:Y:S01]  /*11c90*/  LOP3.LUT R134, R134, 0xffffffef, RZ, 0xc0, !PT ;  /* 0xffffffef86867812 */ /* 0x000fe200078ec0ff */
[----:B------:R-:W-:Y:S01]  /*11ca0*/  FFMA.FTZ R130, R139, R212, 1.1641532182693481445e-10 ;  /* 0x2f0000008b827423 */ /* 0x000fe200000100d4 */
[----:B------:R-:W-:Y:S01]  /*11cb0*/  BSSY.RECONVERGENT B1, `(.L_x_1900) ;  /* 0x000004c000017945 */ /* 0x000fe20003800200 */
[----:B------:R-:W1:Y:S01]  /*11cc0*/  LDC R211, c[0x0][0x404] ;  /* 0x00010100ffd37b82 */ /* 0x000e620000000800 */
[----:B------:R-:W-:Y:S01]  /*11cd0*/  PRMT R112, R112, 0x7632, R112 ;  /* 0x0000763270707816 */ /* 0x000fe20000000070 */
[----:B------:R-:W-:-:S02]  /*11ce0*/  IMAD.MOV.U32 R142, RZ, RZ, 0x2 ;  /* 0x00000002ff8e7424 */ /* 0x000fc400078e00ff */
[----:B0-----:R-:W-:Y:S01]  /*11cf0*/  FMUL.FTZ R139, R140, R197 ;  /* 0x000000c58c8b7220 */ /* 0x001fe20000410000 */
[----:B-1----:R-:W-:Y:S02]  /*11d00*/  FSETP.GTU.FTZ.AND P3, PT, R130, R211, PT ;  /* 0x000000d38200720b */ /* 0x002fe40003f7c000 */
[----:B------:R-:W-:Y:S02]  /*11d10*/  MOV R130, R2 ;  /* 0x0000000200827202 */ /* 0x000fe40000000f00 */
[----:B------:R-:W-:Y:S02]  /*11d20*/  FSEL R139, R139, RZ, !P3 ;  /* 0x000000ff8b8b7208 */ /* 0x000fe40005800000 */
[----:B------:R-:W-:-:S13]  /*11d30*/  PLOP3.LUT P3, PT, P3, PT, PT, 0x8, 0x80 ;  /* 0x000000000080781c */ /* 0x000fda0001f6e170 */
        /* <DEDUP_REMOVED lines=10> */
.L_x_1902:
        /* <DEDUP_REMOVED lines=13> */
.L_x_1904:
[----:B------:R-:W-:Y:S05]  /*11eb0*/  BSYNC.RECONVERGENT B2 ;  /* 0x0000000000027941 */ /* 0x000fea0003800200 */
.L_x_1903:
        /* <DEDUP_REMOVED lines=43> */
.L_x_1901:
[----:B------:R-:W-:Y:S05]  /*12170*/  BSYNC.RECONVERGENT B1 ;  /* 0x0000000000017941 */ /* 0x000fea0003800200 */
.L_x_1900:
[----:B------:R-:W-:Y:S01]  /*12180*/  I2FP.F32.U32 R141, R130 ;  /* 0x00000082008d7245 */ /* 0x000fe20000201000 */
[----:B------:R-:W-:Y:S01]  /*12190*/  BSSY.RECONVERGENT B1, `(.L_x_1905) ;  /* 0x0000051000017945 */ /* 0x000fe20003800200 */
[----:B------:R-:W-:-:S03]  /*121a0*/  SHF.L.U32 R140, R52, 0x10, RZ ;  /* 0x00000010348c7819 */ /* 0x000fc600000006ff */
[----:B------:R-:W-:Y:S01]  /*121b0*/  FFMA.FTZ R130, R141, R212, 1.1641532182693481445e-10 ;  /* 0x2f0000008d827423 */ /* 0x000fe200000100d4 */
[----:B------:R-:W-:Y:S02]  /*121c0*/  @P0 IMAD.U32 R141, R48, 0x10000, RZ ;  /* 0x00010000308d0824 */ /* 0x000fe400078e00ff */
[----:B------:R-:W-:Y:S02]  /*121d0*/  FMUL.FTZ R140, R140, R197 ;  /* 0x000000c58c8c7220 */ /* 0x000fe40000410000 */
[----:B------:R-:W-:-:S04]  /*121e0*/  FSETP.GTU.FTZ.AND P2, PT, R130, R211, PT ;  /* 0x000000d38200720b */ /* 0x000fc80003f5c000 */
[----:B------:R-:W-:Y:S01]  /*121f0*/  FSEL R130, R140, RZ, !P2 ;  /* 0x000000ff8c827208 */ /* 0x000fe20005000000 */
[----:B------:R-:W-:-:S04]  /*12200*/  IMAD.MOV.U32 R140, RZ, RZ, 0x2 ;  /* 0x00000002ff8c7424 */ /* 0x000fc800078e00ff */
[----:B------:R-:W-:Y:S01]  /*12210*/  FADD.FTZ R130, R139, R130 ;  /* 0x000000828b827221 */ /* 0x000fe20000010000 */
[----:B------:R-:W-:Y:S02]  /*12220*/  SEL R139, RZ, 0x1, P2 ;  /* 0x00000001ff8b7807 */ /* 0x000fe40001000000 */
[----:B------:R-:W-:Y:S01]  /*12230*/  ISETP.NE.AND P2, PT, R142, 0x1, PT ;  /* 0x000000018e00780c */ /* 0x000fe20003f45270 */
[--C-:B------:R-:W-:Y:S01]  /*12240*/  @P0 FADD.FTZ R148, R141, R130.reuse ;  /* 0x000000828d940221 */ /* 0x100fe20000010000 */
[----:B------:R-:W-:Y:S01]  /*12250*/  @!P0 IMAD.MOV.U32 R148, RZ, RZ, R130 ;  /* 0x000000ffff948224 */ /* 0x000fe200078e0082 */
[----:B------:R-:W-:-:S04]  /*12260*/  MOV R130, R2 ;  /* 0x0000000200827202 */ /* 0x000fc80000000f00 */
[----:B------:R-:W-:-:S06]  /*12270*/  F2FP.BF16.F32.PACK_AB R203, RZ, R148 ;  /* 0x00000094ffcb723e */ /* 0x000fcc00000010ff */
        /* <DEDUP_REMOVED lines=9> */
.L_x_1907:
        /* <DEDUP_REMOVED lines=13> */
.L_x_1909:
[----:B------:R-:W-:Y:S05]  /*123e0*/  BSYNC.RECONVERGENT B2 ;  /* 0x0000000000027941 */ /* 0x000fea0003800200 */
.L_x_1908:
        /* <DEDUP_REMOVED lines=41> */
[----:B------:R-:W-:Y:S02]  /*12680*/  IMAD.MOV.U32 R208, RZ, RZ, R140 ;  /* 0x000000ffffd07224 */ /* 0x000fe400078e008c */
[----:B------:R-:W-:-:S07]  /*12690*/  IMAD.MOV.U32 R140, RZ, RZ, RZ ;  /* 0x000000ffff8c7224 */ /* 0x000fce00078e00ff */
.L_x_1906:
[----:B------:R-:W-:Y:S05]  /*126a0*/  BSYNC.RECONVERGENT B1 ;  /* 0x0000000000017941 */ /* 0x000fea0003800200 */
.L_x_1905:
[----:B------:R-:W-:Y:S01]  /*126b0*/  I2FP.F32.U32 R141, R130 ;  /* 0x00000082008d7245 */ /* 0x000fe20000201000 */
[----:B------:R-:W-:Y:S01]  /*126c0*/  BSSY.RECONVERGENT B1, `(.L_x_1910) ;  /* 0x000004e000017945 */ /* 0x000fe20003800200 */
[----:B------:R-:W-:Y:S01]  /*126d0*/  SHF.L.U32 R130, R112, 0x10, RZ ;  /* 0x0000001070827819 */ /* 0x000fe200000006ff */
[----:B------:R-:W-:Y:S01]  /*126e0*/  IMAD.MOV.U32 R142, RZ, RZ, 0x2 ;  /* 0x00000002ff8e7424 */ /* 0x000fe200078e00ff */
[----:B------:R-:W-:Y:S01]  /*126f0*/  LOP3.LUT R134, R134, 0xfffffff7, RZ, 0xc0, !PT ;  /* 0xfffffff786867812 */ /* 0x000fe200078ec0ff */
[----:B------:R-:W-:Y:S01]  /*12700*/  FFMA.FTZ R112, R141, R212, 1.1641532182693481445e-10 ;  /* 0x2f0000008d707423 */ /* 0x000fe200000100d4 */
[----:B------:R-:W-:Y:S02]  /*12710*/  IMAD.MOV.U32 R141, RZ, RZ, R2 ;  /* 0x000000ffff8d7224 */ /* 0x000fe400078e0002 */
[----:B------:R-:W-:Y:S02]  /*12720*/  FMUL.FTZ R130, R130, R197 ;  /* 0x000000c582827220 */ /* 0x000fe40000410000 */
        /* <DEDUP_REMOVED lines=14> */
.L_x_1912:
        /* <DEDUP_REMOVED lines=13> */
.L_x_1914:
[----:B------:R-:W-:Y:S05]  /*128e0*/  BSYNC.RECONVERGENT B2 ;  /* 0x0000000000027941 */ /* 0x000fea0003800200 */
.L_x_1913:
        /* <DEDUP_REMOVED lines=43> */
.L_x_1911:
[----:B------:R-:W-:Y:S05]  /*12ba0*/  BSYNC.RECONVERGENT B1 ;  /* 0x0000000000017941 */ /* 0x000fea0003800200 */
.L_x_1910:
[----:B------:R-:W-:Y:S01]  /*12bb0*/  I2FP.F32.U32 R141, R141 ;  /* 0x0000008d008d7245 */ /* 0x000fe20000201000 */
[----:B------:R-:W-:Y:S01]  /*12bc0*/  IMAD.U32 R158, R158, 0x10000, RZ ;  /* 0x000100009e9e7824 */ /* 0x000fe200078e00ff */
[----:B------:R-:W-:Y:S01]  /*12bd0*/  BSSY.RECONVERGENT B1, `(.L_x_1915) ;  /* 0x0000050000017945 */ /* 0x000fe20003800200 */
[----:B------:R-:W-:Y:S02]  /*12be0*/  @P0 IMAD.U32 R157, R157, 0x10000, RZ ;  /* 0x000100009d9d0824 */ /* 0x000fe400078e00ff */
[----:B------:R-:W-:Y:S01]  /*12bf0*/  FFMA.FTZ R130, R141, R212, 1.1641532182693481445e-10 ;  /* 0x2f0000008d827423 */ /* 0x000fe200000100d4 */
[----:B------:R-:W-:Y:S01]  /*12c00*/  FMUL.FTZ R158, R158, R197 ;  /* 0x000000c59e9e7220 */ /* 0x000fe20000410000 */
[----:B------:R-:W-:-:S03]  /*12c10*/  IMAD.MOV.U32 R143, RZ, RZ, 0x2 ;  /* 0x00000002ff8f7424 */ /* 0x000fc600078e00ff */
[----:B------:R-:W-:-:S04]  /*12c20*/  FSETP.GTU.FTZ.AND P2, PT, R130, R211, PT ;  /* 0x000000d38200720b */ /* 0x000fc80003f5c000 */
[----:B------:R-:W-:Y:S02]  /*12c30*/  FSEL R141, R158, RZ, !P2 ;  /* 0x000000ff9e8d7208 */ /* 0x000fe40005000000 */
[----:B------:R-:W-:Y:S02]  /*12c40*/  SEL R140, RZ, 0x1, P2 ;  /* 0x00000001ff8c7807 */ /* 0x000fe40001000000 */
[----:B------:R-:W-:Y:S01]  /*12c50*/  ISETP.NE.AND P2, PT, R142, 0x1, PT ;  /* 0x000000018e00780c */ /* 0x000fe20003f45270 */
[----:B------:R-:W-:-:S04]  /*12c60*/  FADD.FTZ R112, R112, R141 ;  /* 0x0000008d70707221 */ /* 0x000fc80000010000 */
[----:B------:R-:W-:Y:S01]  /*12c70*/  @P0 FADD.FTZ R157, R112, R157 ;  /* 0x0000009d709d0221 */ /* 0x000fe20000010000 */
[----:B------:R-:W-:Y:S01]  /*12c80*/  @!P0 MOV R157, R112 ;  /* 0x00000070009d8202 */ /* 0x000fe20000000f00 */
[----:B------:R-:W-:-:S03]  /*12c90*/  IMAD.MOV.U32 R112, RZ, RZ, R2 ;  /* 0x000000ffff707224 */ /* 0x000fc600078e0002 */
[----:B------:R-:W-:-:S03]  /*12ca0*/  F2FP.BF16.F32.PACK_AB R205, RZ, R157 ;  /* 0x0000009dffcd723e */ /* 0x000fc600000010ff */
        /* <DEDUP_REMOVED lines=9> */
.L_x_1917:
        /* <DEDUP_REMOVED lines=13> */
.L_x_1919:
[----:B------:R-:W-:Y:S05]  /*12e10*/  BSYNC.RECONVERGENT B2 ;  /* 0x0000000000027941 */ /* 0x000fea0003800200 */
.L_x_1918:
        /* <DEDUP_REMOVED lines=43> */
.L_x_1916:
[----:B------:R-:W-:Y:S05]  /*130d0*/  BSYNC.RECONVERGENT B1 ;  /* 0x0000000000017941 */ /* 0x000fea0003800200 */
.L_x_1915:
[----:B------:R-:W-:Y:S01]  /*130e0*/  I2FP.F32.U32 R141, R112 ;  /* 0x00000070008d7245 */ /* 0x000fe20000201000 */
[C---:B------:R-:W-:Y:S01]  /*130f0*/  IMAD.U32 R130, R113.reuse, 0x10000, RZ ;  /* 0x0001000071827824 */ /* 0x040fe200078e00ff */
[----:B------:R-:W-:Y:S01]  /*13100*/  LOP3.LUT R134, R134, 0xfffffffb, RZ, 0xc0, !PT ;  /* 0xfffffffb86867812 */ /* 0x000fe200078ec0ff */
[----:B------:R-:W-:Y:S01]  /*13110*/  BSSY.RECONVERGENT B1, `(.L_x_1920) ;  /* 0x000004d000017945 */ /* 0x000fe20003800200 */
[----:B------:R-:W-:Y:S01]  /*13120*/  PRMT R172, R113, 0x7632, R172 ;  /* 0x0000763271ac7816 */ /* 0x000fe200000000ac */
[----:B------:R-:W-:Y:S01]  /*13130*/  FFMA.FTZ R112, R141, R212, 1.1641532182693481445e-10 ;  /* 0x2f0000008d707423 */ /* 0x000fe200000100d4 */
[----:B------:R-:W-:Y:S01]  /*13140*/  FMUL.FTZ R130, R130, R197 ;  /* 0x000000c582827220 */ /* 0x000fe20000410000 */
[----:B------:R-:W-:Y:S01]  /*13150*/  IMAD.MOV.U32 R142, RZ, RZ, 0x2 ;  /* 0x00000002ff8e7424 */ /* 0x000fe200078e00ff */
[----:B------:R-:W-:Y:S02]  /*13160*/  MOV R113, R2 ;  /* 0x0000000200717202 */ /* 0x000fe40000000f00 */
        /* <DEDUP_REMOVED lines=14> */
.L_x_1922:
        /* <DEDUP_REMOVED lines=13> */
.L_x_1924:
[----:B------:R-:W-:Y:S05]  /*13320*/  BSYNC.RECONVERGENT B2 ;  /* 0x0000000000027941 */ /* 0x000fea0003800200 */
.L_x_1923:
        /* <DEDUP_REMOVED lines=43> */
.L_x_1921:
[----:B------:R-:W-:Y:S05]  /*135e0*/  BSYNC.RECONVERGENT B1 ;  /* 0x0000000000017941 */ /* 0x000fea0003800200 */
.L_x_1920:
[----:B------:R-:W-:Y:S01]  /*135f0*/  I2FP.F32.U32 R113, R113 ;  /* 0x0000007100717245 */ /* 0x000fe20000201000 */
[----:B------:R-:W-:Y:S01]  /*13600*/  @P0 IMAD.U32 R158, R49, 0x10000, RZ ;  /* 0x00010000319e0824 */ /* 0x000fe200078e00ff */
[----:B------:R-:W-:Y:S01]  /*13610*/  SHF.L.U32 R130, R53, 0x10, RZ ;  /* 0x0000001035827819 */ /* 0x000fe200000006ff */
[----:B------:R-:W-:Y:S02]  /*13620*/  BSSY.RECONVERGENT B1, `(.L_x_1925) ;  /* 0x0000050000017945 */ /* 0x000fe40003800200 */
[----:B------:R-:W-:Y:S01]  /*13630*/  FFMA.FTZ R112, R113, R212, 1.1641532182693481445e-10 ;  /* 0x2f00000071707423 */ /* 0x000fe200000100d4 */
[----:B------:R-:W-:Y:S01]  /*13640*/  MOV R113, R2 ;  /* 0x0000000200717202 */ /* 0x000fe20000000f00 */
[----:B------:R-:W-:-:S03]  /*13650*/  FMUL.FTZ R130, R130, R197 ;  /* 0x000000c582827220 */ /* 0x000fc60000410000 */
[----:B------:R-:W-:-:S04]  /*13660*/  FSETP.GTU.FTZ.AND P2, PT, R112, R211, PT ;  /* 0x000000d37000720b */ /* 0x000fc80003f5c000 */
[----:B------:R-:W-:Y:S02]  /*13670*/  FSEL R130, R130, RZ, !P2 ;  /* 0x000000ff82827208 */ /* 0x000fe40005000000 */
[----:B------:R-:W-:Y:S02]  /*13680*/  SEL R112, RZ, 0x1, P2 ;  /* 0x00000001ff707807 */ /* 0x000fe40001000000 */
[----:B------:R-:W-:Y:S01]  /*13690*/  ISETP.NE.AND P2, PT, R142, 0x1, PT ;  /* 0x000000018e00780c */ /* 0x000fe20003f45270 */
[----:B------:R-:W-:Y:S01]  /*136a0*/  FADD.FTZ R141, R141, R130 ;  /* 0x000000828d8d7221 */ /* 0x000fe20000010000 */
[----:B------:R-:W-:-:S03]  /*136b0*/  IMAD.MOV.U32 R130, RZ, RZ, 0x2 ;  /* 0x00000002ff827424 */ /* 0x000fc600078e00ff */
        /* <DEDUP_REMOVED lines=13> */
.L_x_1927:
        /* <DEDUP_REMOVED lines=13> */
.L_x_1929:
[----:B------:R-:W-:Y:S05]  /*13860*/  BSYNC.RECONVERGENT B2 ;  /* 0x0000000000027941 */ /* 0x000fea0003800200 */
.L_x_1928:
        /* <DEDUP_REMOVED lines=43> */
.L_x_1926:
[----:B------:R-:W-:Y:S05]  /*13b20*/  BSYNC.RECONVERGENT B1 ;  /* 0x0000000000017941 */ /* 0x000fea0003800200 */
.L_x_1925:
        /* <DEDUP_REMOVED lines=22> */
.L_x_1932:
        /* <DEDUP_REMOVED lines=13> */
.L_x_1934:
[----:B------:R-:W-:Y:S05]  /*13d60*/  BSYNC.RECONVERGENT B2 ;  /* 0x0000000000027941 */ /* 0x000fea0003800200 */
.L_x_1933:
        /* <DEDUP_REMOVED lines=43> */
.L_x_1931:
[----:B------:R-:W-:Y:S05]  /*14020*/  BSYNC.RECONVERGENT B1 ;  /* 0x0000000000017941 */ /* 0x000fea0003800200 */
.L_x_1930:
        /* <DEDUP_REMOVED lines=11> */
[----:B------:R-:W-:Y:S01]  /*140e0*/  FADD.FTZ R172, R172, R113 ;  /* 0x00000071acac7221 */ /* 0x000fe20000010000 */
[----:B------:R-:W-:-:S03]  /*140f0*/  IMAD.MOV.U32 R113, RZ, RZ, R2 ;  /* 0x000000ffff717224 */ /* 0x000fc600078e0002 */
[----:B------:R-:W-:Y:S01]  /*14100*/  @P0 FADD.FTZ R171, R172, R171 ;  /* 0x000000abacab0221 */ /* 0x000fe20000010000 */
[----:B------:R-:W-:-:S04]  /*14110*/  @!P0 MOV R171, R172 ;  /* 0x000000ac00ab8202 */ /* 0x000fc80000000f00 */
        /* <DEDUP_REMOVED lines=10> */
.L_x_1937:
        /* <DEDUP_REMOVED lines=13> */
.L_x_1939:
[----:B------:R-:W-:Y:S05]  /*14290*/  BSYNC.RECONVERGENT B2 ;  /* 0x0000000000027941 */ /* 0x000fea0003800200 */
.L_x_1938:
        /* <DEDUP_REMOVED lines=43> */
.L_x_1936:
[----:B------:R-:W-:Y:S05]  /*14550*/  BSYNC.RECONVERGENT B1 ;  /* 0x0000000000017941 */ /* 0x000fea0003800200 */
.L_x_1935:
[----:B------:R-:W-:Y:S01]  /*14560*/  I2FP.F32.U32 R113, R113 ;  /* 0x0000007100717245 */ /* 0x000fe20000201000 */
[----:B------:R-:W-:Y:S01]  /*14570*/  IMAD.U32 R130, R114, 0x10000, RZ ;  /* 0x0001000072827824 */ /* 0x000fe200078e00ff */
[----:B------:R-:W-:Y:S01]  /*14580*/  ISETP.NE.AND P3, PT, R144, 0x1, PT ;  /* 0x000000019000780c */ /* 0x000fe20003f65270 */
        /* <DEDUP_REMOVED lines=18> */
.L_x_1942:
        /* <DEDUP_REMOVED lines=13> */
.L_x_1944:
[----:B------:R-:W-:Y:S05]  /*14780*/  BSYNC.RECONVERGENT B2 ;  /* 0x0000000000027941 */ /* 0x000fea0003800200 */
.L_x_1943:
        /* <DEDUP_REMOVED lines=38> */
[----:B------:R-:W-:Y:S01]  /*149f0*/  MOV R2, R144 ;  /* 0x0000009000027202 */ /* 0x000fe20000000f00 */
[----:B------:R-:W-:Y:S01]  /*14a00*/  IMAD.MOV.U32 R145, RZ, RZ, RZ ;  /* 0x000000ffff917224 */ /* 0x000fe200078e00ff */
[----:B------:R-:W-:Y:S01]  /*14a10*/  LOP3.LUT R132, R130, UR36, R113, 0x96, !PT ;  /* 0x0000002482847c12 */ /* 0x000fe2000f8e9671 */
[----:B------:R-:W-:Y:S02]  /*14a20*/  IMAD.MOV.U32 R113, RZ, RZ, R208 ;  /* 0x000000ffff717224 */ /* 0x000fe400078e00d0 */
[----:B------:R-:W-:-:S07]  /*14a30*/  IMAD.MOV.U32 R208, RZ, RZ, R112 ;  /* 0x000000ffffd07224 */ /* 0x000fce00078e0070 */
.L_x_1941:
[----:B------:R-:W-:Y:S05]  /*14a40*/  BSYNC.RECONVERGENT B1 ;  /* 0x0000000000017941 */ /* 0x000fea0003800200 */
.L_x_1940:
        /* <DEDUP_REMOVED lines=26> */
.L_x_1947:
        /* <DEDUP_REMOVED lines=13> */
.L_x_1949:
[----:B------:R-:W-:Y:S05]  /*14cc0*/  BSYNC.RECONVERGENT B2 ;  /* 0x0000000000027941 */ /* 0x000fea0003800200 */
.L_x_1948:
        /* <DEDUP_REMOVED lines=43> */
.L_x_1946:
[----:B------:R-:W-:Y:S05]  /*14f80*/  BSYNC.RECONVERGENT B1 ;  /* 0x0000000000017941 */ /* 0x000fea0003800200 */
.L_x_1945:
        /* <DEDUP_REMOVED lines=20> */
.L_x_1952:
        /* <DEDUP_REMOVED lines=13> */
.L_x_1954:
[----:B------:R-:W-:Y:S05]  /*151a0*/  BSYNC.RECONVERGENT B2 ;  /* 0x0000000000027941 */ /* 0x000fea0003800200 */
.L_x_1953:
        /* <DEDUP_REMOVED lines=43> */
.L_x_1951:
[----:B------:R-:W-:Y:S05]  /*15460*/  BSYNC.RECONVERGENT B1 ;  /* 0x0000000000017941 */ /* 0x000fea0003800200 */
.L_x_1950:
[----:B------:R-:W-:Y:S01]  /*15470*/  PRMT R112, R54, 0x7632, R112 ;  /* 0x0000763236707816 */ /* 0x000fe20000000070 */
[----:B------:R-:W-:Y:S01]  /*15480*/  BSSY.RECONVERGENT B1, `(.L_x_1955) ;  /* 0x0000053000017945 */ /* 0x000fe20003800200 */
[----:B------:R-:W-:-:S03]  /*15490*/  I2FP.F32.U32 R113, R113 ;  /* 0x0000007100717245 */ /* 0x000fc60000201000 */
[----:B------:R-:W-:Y:S02]  /*154a0*/  IMAD.U32 R130, R112, 0x10000, RZ ;  /* 0x0001000070827824 */ /* 0x000fe400078e00ff */
[----:B------:R-:W-:Y:S02]  /*154b0*/  FFMA.FTZ R112, R113, R212, 1.1641532182693481445e-10 ;  /* 0x2f00000071707423 */ /* 0x000fe400000100d4 */
[----:B------:R-:W-:-:S03]  /*154c0*/  FMUL.FTZ R130, R130, R197 ;  /* 0x000000c582827220 */ /* 0x000fc60000410000 */
[----:B------:R-:W-:Y:S02]  /*154d0*/  FSETP.GTU.FTZ.AND P4, PT, R112, R211, PT ;  /* 0x000000d37000720b */ /* 0x000fe40003f9c000 */
[----:B------:R-:W-:Y:S02]  /*154e0*/  @P0 PRMT R112, R50, 0x7632, R112 ;  /* 0x0000763232700816 */ /* 0x000fe40000000070 */
[----:B------:R-:W-:Y:S01]  /*154f0*/  FSEL R113, R130, RZ, !P4 ;  /* 0x000000ff82717208 */ /* 0x000fe20006000000 */
[----:B------:R-:W-:Y:S01]  /*15500*/  IMAD.MOV.U32 R130, RZ, RZ, 0x2 ;  /* 0x00000002ff827424 */ /* 0x000fe200078e00ff */
[----:B------:R-:W-:Y:S01]  /*15510*/  SEL R144, RZ, 0x1, P4 ;  /* 0x00000001ff907807 */ /* 0x000fe20002000000 */
[----:B------:R-:W-:Y:S01]  /*15520*/  @P0 IMAD.U32 R185, R112, 0x10000, RZ ;  /* 0x0001000070b90824 */ /* 0x000fe200078e00ff */
        /* <DEDUP_REMOVED lines=15> */
.L_x_1957:
        /* <DEDUP_REMOVED lines=13> */
.L_x_1959:
[----:B------:R-:W-:Y:S05]  /*156f0*/  BSYNC.RECONVERGENT B2 ;  /* 0x0000000000027941 */ /* 0x000fea0003800200 */
.L_x_1958:
        /* <DEDUP_REMOVED lines=43> */
.L_x_1956:
[----:B------:R-:W-:Y:S05]  /*159b0*/  BSYNC.RECONVERGENT B1 ;  /* 0x0000000000017941 */ /* 0x000fea0003800200 */
.L_x_1955:
[----:B------:R-:W-:Y:S01]  /*159c0*/  I2FP.F32.U32 R113, R113 ;  /* 0x0000007100717245 */ /* 0x000fe20000201000 */
[C---:B------:R-:W-:Y:S01]  /*159d0*/  IMAD.U32 R114, R115.reuse, 0x10000, RZ ;  /* 0x0001000073727824 */ /* 0x040fe200078e00ff */
        /* <DEDUP_REMOVED lines=19> */
.L_x_1962:
        /* <DEDUP_REMOVED lines=13> */
.L_x_1964:
[----:B------:R-:W-:Y:S05]  /*15be0*/  BSYNC.RECONVERGENT B2 ;  /* 0x0000000000027941 */ /* 0x000fea0003800200 */
.L_x_1963:
        /* <DEDUP_REMOVED lines=43> */
.L_x_1961:
[----:B------:R-:W-:Y:S05]  /*15ea0*/  BSYNC.RECONVERGENT B1 ;  /* 0x0000000000017941 */ /* 0x000fea0003800200 */
.L_x_1960:
[----:B------:R-:W-:Y:S01]  /*15eb0*/  I2FP.F32.U32 R113, R113 ;  /* 0x0000007100717245 */ /* 0x000fe20000201000 */
[----:B------:R-:W-:Y:S01]  /*15ec0*/  @P0 IMAD.U32 R186, R51, 0x10000, RZ ;  /* 0x0001000033ba0824 */ /* 0x000fe200078e00ff */
[----:B------:R-:W-:Y:S01]  /*15ed0*/  SHF.L.U32 R114, R55, 0x10, RZ ;  /* 0x0000001037727819 */ /* 0x000fe200000006ff */
[----:B------:R-:W-:Y:S01]  /*15ee0*/  BSSY.RECONVERGENT B1, `(.L_x_1965) ;  /* 0x0000050000017945 */ /* 0x000fe20003800200 */
[----:B------:R-:W-:Y:S02]  /*15ef0*/  IMAD.MOV.U32 R206, RZ, RZ, 0x2 ;  /* 0x00000002ffce7424 */ /* 0x000fe400078e00ff */
[----:B------:R-:W-:Y:S01]  /*15f00*/  FFMA.FTZ R112, R113, R212, 1.1641532182693481445e-10 ;  /* 0x2f00000071707423 */ /* 0x000fe200000100d4 */
[----:B------:R-:W-:Y:S01]  /*15f10*/  MOV R113, R2 ;  /* 0x0000000200717202 */ /* 0x000fe20000000f00 */
[----:B------:R-:W-:-:S03]  /*15f20*/  FMUL.FTZ R114, R114, R197 ;  /* 0x000000c572727220 */ /* 0x000fc60000410000 */
[----:B------:R-:W-:-:S04]  /*15f30*/  FSETP.GTU.FTZ.AND P5, PT, R112, R211, PT ;  /* 0x000000d37000720b */ /* 0x000fc80003fbc000 */
        /* <DEDUP_REMOVED lines=17> */
.L_x_1967:
        /* <DEDUP_REMOVED lines=13> */
.L_x_1969:
[----:B------:R-:W-:Y:S05]  /*16120*/  BSYNC.RECONVERGENT B2 ;  /* 0x0000000000027941 */ /* 0x000fea0003800200 */
.L_x_1968:
        /* <DEDUP_REMOVED lines=43> */
.L_x_1966:
[----:B------:R-:W-:Y:S05]  /*163e0*/  BSYNC.RECONVERGENT B1 ;  /* 0x0000000000017941 */ /* 0x000fea0003800200 */
.L_x_1965:
        /* <DEDUP_REMOVED lines=20> */
.L_x_1972:
[----:B------:R-:W-:Y:S01]  /*16530*/  VIADD R135, R135, 0x1 ;  /* 0x0000000187877836 */ /* 0x000fe20000000000 */
[----:B------:R-:W-:Y:S03]  /*16540*/  BSSY.RECONVERGENT B2, `(.L_x_1973) ;  /* 0x000000e000027945 */ /* 0x000fe60003800200 */
[C---:B------:R-:W-:Y:S01]  /*16550*/  IMAD.WIDE.U32 R206, R135.reuse, -0x2daee0ad, RZ ;  /* 0xd2511f5387ce7825 */ /* 0x040fe200078e00ff */
[----:B------:R-:W-:-:S13]  /*16560*/  ISETP.NE.AND P6, PT, R135, RZ, PT ;  /* 0x000000ff8700720c */ /* 0x000fda0003fc5270 */
[----:B------:R-:W-:Y:S05]  /*16570*/  @P6 BRA `(.L_x_1974) ;  /* 0x0000000000286947 */ /* 0x000fea0003800000 */
[----:B------:R-:W-:Y:S02]  /*16580*/  IADD3 R129, PT, PT, R129, 0x1, RZ ;  /* 0x0000000181817810 */ /* 0x000fe40007ffe0ff */
[----:B------:R-:W-:Y:S02]  /*16590*/  P2R R2, PR, RZ, 0x1 ;  /* 0x00000001ff027803 */ /* 0x000fe40000000000 */
[----:B------:R-:W-:-:S13]  /*165a0*/  ISETP.NE.AND P6, PT, R129, RZ, PT ;  /* 0x000000ff8100720c */ /* 0x000fda0003fc5270 */
[----:B------:R-:W-:Y:S01]  /*165b0*/  @!P6 VIADD R137, R137, 0x1 ;  /* 0x000000018989e836 */ /* 0x000fe20000000000 */
[----:B------:R-:W-:Y:S01]  /*165c0*/  @!P6 MOV R129, RZ ;  /* 0x000000ff0081e202 */ /* 0x000fe20000000f00 */
[----:B------:R-:W-:-:S03]  /*165d0*/  @!P6 VIADD R112, R3, 0x1 ;  /* 0x000000010370e836 */ /* 0x000fc60000000000 */
[----:B------:R-:W-:-:S13]  /*165e0*/  ISETP.NE.AND P0, PT, R137, RZ, !P6 ;  /* 0x000000ff8900720c */ /* 0x000fda0007705270 */
[----:B------:R-:W-:Y:S01]  /*165f0*/  @P0 IMAD.MOV R112, RZ, RZ, R3 ;  /* 0x000000ffff700224 */ /* 0x000fe200078e0203 */
[----:B------:R-:W-:-:S03]  /*16600*/  ISETP.NE.AND P0, PT, R2, RZ, PT ;  /* 0x000000ff0200720c */ /* 0x000fc60003f05270 */
[----:B------:R-:W-:-:S10]  /*16610*/  @!P6 IMAD.MOV.U32 R3, RZ, RZ, R112 ;  /* 0x000000ffff03e224 */ /* 0x000fd400078e0070 */
.L_x_1974:
[----:B------:R-:W-:Y:S05]  /*16620*/  BSYNC.RECONVERGENT B2 ;  /* 0x0000000000027941 */ /* 0x000fea0003800200 */
.L_x_1973:
        /* <DEDUP_REMOVED lines=43> */
.L_x_1971:
[----:B------:R-:W-:Y:S05]  /*168e0*/  BSYNC.RECONVERGENT B1 ;  /* 0x0000000000017941 */ /* 0x000fea0003800200 */
.L_x_1970:
[----:B------:R-:W-:Y:S02]  /*168f0*/  I2FP.F32.U32 R113, R113 ;  /* 0x0000007100717245 */ /* 0x000fe40000201000 */
[----:B------:R-:W-:-:S03]  /*16900*/  PRMT R112, R55, 0x7632, R112 ;  /* 0x0000763237707816 */ /* 0x000fc60000000070 */
[----:B------:R-:W-:Y:S01]  /*16910*/  FFMA.FTZ R212, R113, R212, 1.1641532182693481445e-10 ;  /* 0x2f00000071d47423 */ /* 0x000fe200000100d4 */
[----:B------:R-:W-:Y:S01]  /*16920*/  @P0 PRMT R113, R51, 0x7632, R113 ;  /* 0x0000763233710816 */ /* 0x000fe20000000071 */
[----:B------:R-:W-:-:S03]  /*16930*/  IMAD.U32 R112, R112, 0x10000, RZ ;  /* 0x0001000070707824 */ /* 0x000fc600078e00ff */
[----:B------:R-:W-:Y:S01]  /*16940*/  FSETP.GTU.FTZ.AND P6, PT, R212, R211, PT ;  /* 0x000000d3d400720b */ /* 0x000fe20003fdc000 */
[----:B------:R-:W-:-:S05]  /*16950*/  FMUL.FTZ R112, R112, R197 ;  /* 0x000000c570707220 */ /* 0x000fca0000410000 */
[----:B------:R-:W-:Y:S01]  /*16960*/  FSEL R114, R112, RZ, !P6 ;  /* 0x000000ff70727208 */ /* 0x000fe20007000000 */
[----:B------:R-:W-:Y:S01]  /*16970*/  @P0 IMAD.U32 R112, R113, 0x10000, RZ ;  /* 0x0001000071700824 */ /* 0x000fe200078e00ff */
[----:B------:R-:W-:-:S03]  /*16980*/  PRMT R113, R210, 0x5410, R146 ;  /* 0x00005410d2717816 */ /* 0x000fc60000000092 */
[----:B------:R-:W-:Y:S01]  /*16990*/  FADD.FTZ R215, R215, R114 ;  /* 0x00000072d7d77221 */ /* 0x000fe20000010000 */
[----:B------:R-:W-:-:S03]  /*169a0*/  PRMT R114, R213, 0x5410, R214 ;  /* 0x00005410d5727816 */ /* 0x000fc600000000d6 */
[----:B------:R-:W-:Y:S01]  /*169b0*/  @P0 FADD.FTZ R197, R215, R112 ;  /* 0x00000070d7c50221 */ /* 0x000fe20000010000 */
[----:B------:R-:W-:Y:S02]  /*169c0*/  @!P0 MOV R197, R215 ;  /* 0x000000d700c58202 */ /* 0x000fe40000000f00 */
[----:B------:R-:W-:Y:S02]  /*169d0*/  SEL R112, RZ, 0x1, P6 ;  /* 0x00000001ff707807 */ /* 0x000fe40003000000 */
[----:B------:R-:W-:Y:S02]  /*169e0*/  F2FP.BF16.F32.PACK_AB R115, RZ, R197 ;  /* 0x000000c5ff73723e */ /* 0x000fe400000010ff */
[----:B------:R-:W-:Y:S02]  /*169f0*/  PRMT R146, R112, 0x7610, R146 ;  /* 0x0000761070927816 */ /* 0x000fe40000000092 */
[----:B------:R-:W-:Y:S02]  /*16a00*/  PRMT R112, R203, 0x5410, R205 ;  /* 0x00005410cb707816 */ /* 0x000fe400000000cd */
[----:B------:R-:W-:Y:S01]  /*16a10*/  PRMT R115, R209, 0x5410, R115 ;  /* 0x00005410d1737816 */ /* 0x000fe20000000073 */
[----:B------:R-:W-:Y:S06]  /*16a20*/  BRA `(.L_x_1975) ;  /* 0x0000002800747947 */ /* 0x000fec0003800000 */
.L_x_1894:
        /* <DEDUP_REMOVED lines=16> */
.L_x_1978:
        /* <DEDUP_REMOVED lines=13> */
.L_x_1980:
[----:B------:R-:W-:Y:S05]  /*16c00*/  BSYNC.RECONVERGENT B2 ;  /* 0x0000000000027941 */ /* 0x000fea0003800200 */
.L_x_1979:
        /* <DEDUP_REMOVED lines=41> */
[----:B------:R-:W-:-:S07]  /*16ea0*/  LOP3.LUT R132, R130, UR36, R209, 0x96, !PT ;  /* 0x0000002482847c12 */ /* 0x000fce000f8e96d1 */
.L_x_1977:
[----:B------:R-:W-:Y:S05]  /*16eb0*/  BSYNC.RECONVERGENT B1 ;  /* 0x0000000000017941 */ /* 0x000fea0003800200 */
.L_x_1976:
[----:B------:R-:W0:Y:S01]  /*16ec0*/  LDC R214, c[0x0][0x408] ;  /* 0x00010200ffd67b82 */ /* 0x000e220000000800 */
[----:B------:R-:W-:Y:S01]  /*16ed0*/  I2FP.F32.U32 R203, R148 ;  /* 0x0000009400cb7245 */ /* 0x000fe20000201000 */
[----:B------:R-:W-:Y:S02]  /*16ee0*/  HFMA2 R212, -RZ, RZ, 0.1171875, 0 ;  /* 0x2f800000ffd47431 */ /* 0x000fe400000001ff */
[----:B-----5:R-:W-:Y:S01]  /*16ef0*/  IMAD.U32 R205, R112, 0x10000, RZ ;  /* 0x0001000070cd7824 */ /* 0x020fe200078e00ff */
[----:B------:R-:W-:Y:S01]  /*16f00*/  ISETP.NE.AND P2, PT, R158, 0x1, PT ;  /* 0x000000019e00780c */ /* 0x000fe20003f45270 */
[----:B------:R-:W-:Y:S01]  /*16f10*/  BSSY.RECONVERGENT B1, `(.L_x_1981) ;  /* 0x0000051000017945 */ /* 0x000fe20003800200 */
[----:B------:R-:W-:Y:S01]  /*16f20*/  LOP3.LUT R134, R134, 0xffffffef, RZ, 0xc0, !PT ;  /* 0xffffffef86867812 */ /* 0x000fe200078ec0ff */
[----:B------:R-:W-:Y:S01]  /*16f30*/  FFMA.FTZ R130, R203, R212, 1.1641532182693481445e-10 ;  /* 0x2f000000cb827423 */ /* 0x000fe200000100d4 */
[----:B------:R-:W1:Y:S01]  /*16f40*/  LDC R213, c[0x0][0x404] ;  /* 0x00010100ffd57b82 */ /* 0x000e620000000800 */
[----:B------:R-:W-:Y:S01]  /*16f50*/  @P0 IMAD.U32 R203, R48, 0x10000, RZ ;  /* 0x0001000030cb0824 */ /* 0x000fe200078e00ff */
[----:B------:R-:W-:Y:S01]  /*16f60*/  PRMT R112, R112, 0x7632, R112 ;  /* 0x0000763270707816 */ /* 0x000fe20000000070 */
[----:B------:R-:W-:-:S02]  /*16f70*/  IMAD.MOV.U32 R172, RZ, RZ, 0x2 ;  /* 0x00000002ffac7424 */ /* 0x000fc400078e00ff */
[----:B0-----:R-:W-:Y:S01]  /*16f80*/  FMUL.FTZ R205, R205, R214 ;  /* 0x000000d6cdcd7220 */ /* 0x001fe20000410000 */
[----:B-1----:R-:W-:Y:S02]  /*16f90*/  FSETP.GTU.FTZ.AND P3, PT, R130, R213, PT ;  /* 0x000000d58200720b */ /* 0x002fe40003f7c000 */
[----:B------:R-:W-:Y:S02]  /*16fa0*/  MOV R130, R2 ;  /* 0x0000000200827202 */ /* 0x000fe40000000f00 */
[----:B------:R-:W-:Y:S02]  /*16fb0*/  FSEL R148, R205, RZ, !P3 ;  /* 0x000000ffcd947208 */ /* 0x000fe40005800000 */
        /* <DEDUP_REMOVED lines=13> */
.L_x_1983:
        /* <DEDUP_REMOVED lines=13> */
.L_x_1985:
[----:B------:R-:W-:Y:S05]  /*17160*/  BSYNC.RECONVERGENT B2 ;  /* 0x0000000000027941 */ /* 0x000fea0003800200 */
.L_x_1984:
        /* <DEDUP_REMOVED lines=43> */
.L_x_1982:
[----:B------:R-:W-:Y:S05]  /*17420*/  BSYNC.RECONVERGENT B1 ;  /* 0x0000000000017941 */ /* 0x000fea0003800200 */
.L_x_1981:
[----:B------:R-:W-:Y:S01]  /*17430*/  I2FP.F32.U32 R205, R130 ;  /* 0x0000008200cd7245 */ /* 0x000fe20000201000 */
[----:B------:R-:W-:Y:S01]  /*17440*/  BSSY.RECONVERGENT B1, `(.L_x_1986) ;  /* 0x0000051000017945 */ /* 0x000fe20003800200 */
[----:B------:R-:W-:Y:S01]  /*17450*/  SHF.L.U32 R207, R112, 0x10, RZ ;  /* 0x0000001070cf7819 */ /* 0x000fe200000006ff */
[----:B------:R-:W-:Y:S01]  /*17460*/  IMAD.MOV.U32 R130, RZ, RZ, 0x2 ;  /* 0x00000002ff827424 */ /* 0x000fe200078e00ff */
[----:B------:R-:W-:Y:S01]  /*17470*/  LOP3.LUT R134, R134, 0xfffffff7, RZ, 0xc0, !PT ;  /* 0xfffffff786867812 */ /* 0x000fe200078ec0ff */
[----:B------:R-:W-:Y:S02]  /*17480*/  FFMA.FTZ R112, R205, R212, 1.1641532182693481445e-10 ;  /* 0x2f000000cd707423 */ /* 0x000fe400000100d4 */
[----:B------:R-:W-:-:S03]  /*17490*/  FMUL.FTZ R207, R207, R214 ;  /* 0x000000d6cfcf7220 */ /* 0x000fc60000410000 */
[----:B------:R-:W-:Y:S01]  /*174a0*/  FSETP.GTU.FTZ.AND P2, PT, R112, R213, PT ;  /* 0x000000d57000720b */ /* 0x000fe20003f5c000 */
[----:B------:R-:W-:-:S03]  /*174b0*/  @P0 IMAD.U32 R112, R157, 0x10000, RZ ;  /* 0x000100009d700824 */ /* 0x000fc600078e00ff */
[----:B------:R-:W-:Y:S02]  /*174c0*/  FSEL R157, R207, RZ, !P2 ;  /* 0x000000ffcf9d7208 */ /* 0x000fe40005000000 */
[----:B------:R-:W-:Y:S02]  /*174d0*/  PLOP3.LUT P3, PT, P2, PT, PT, 0x8, 0x80 ;  /* 0x000000000080781c */ /* 0x000fe4000176e170 */
[----:B------:R-:W-:Y:S01]  /*174e0*/  ISETP.NE.AND P2, PT, R172, 0x1, PT ;  /* 0x00000001ac00780c */ /* 0x000fe20003f45270 */
[----:B------:R-:W-:Y:S01]  /*174f0*/  @P0 FADD.FTZ R157, R112, R157 ;  /* 0x0000009d709d0221 */ /* 0x000fe20000010000 */
[----:B------:R-:W-:-:S04]  /*17500*/  IMAD.MOV.U32 R112, RZ, RZ, R2 ;  /* 0x000000ffff707224 */ /* 0x000fc800078e0002 */
[----:B------:R-:W-:-:S05]  /*17510*/  F2FP.BF16.F32.PACK_AB R205, RZ, R157 ;  /* 0x0000009dffcd723e */ /* 0x000fca00000010ff */
        /* <DEDUP_REMOVED lines=10> */
.L_x_1988:
        /* <DEDUP_REMOVED lines=13> */
.L_x_1990:
[----:B------:R-:W-:Y:S05]  /*17690*/  BSYNC.RECONVERGENT B2 ;  /* 0x0000000000027941 */ /* 0x000fea0003800200 */
.L_x_1989:
        /* <DEDUP_REMOVED lines=43> */
.L_x_1987:
[----:B------:R-:W-:Y:S05]  /*17950*/  BSYNC.RECONVERGENT B1 ;  /* 0x0000000000017941 */ /* 0x000fea0003800200 */
.L_x_1986:
[----:B------:R-:W-:Y:S01]  /*17960*/  I2FP.F32.U32 R207, R112 ;  /* 0x0000007000cf7245 */ /* 0x000fe20000201000 */
[C---:B------:R-:W-:Y:S01]  /*17970*/  IMAD.U32 R209, R113.reuse, 0x10000, RZ ;  /* 0x0001000071d17824 */ /* 0x040fe200078e00ff */
[----:B------:R-:W-:Y:S01]  /*17980*/  LOP3.LUT R134, R134, 0xfffffffb, RZ, 0xc0, !PT ;  /* 0xfffffffb86867812 */ /* 0x000fe200078ec0ff */
[----:B------:R-:W-:Y:S01]  /*17990*/  BSSY.RECONVERGENT B1, `(.L_x_1991) ;  /* 0x0000050000017945 */ /* 0x000fe20003800200 */
[----:B------:R-:W-:Y:S01]  /*179a0*/  PRMT R172, R113, 0x7632, R172 ;  /* 0x0000763271ac7816 */ /* 0x000fe200000000ac */
[----:B------:R-:W-:Y:S01]  /*179b0*/  FFMA.FTZ R112, R207, R212, 1.1641532182693481445e-10 ;  /* 0x2f000000cf707423 */ /* 0x000fe200000100d4 */
[----:B------:R-:W-:Y:S01]  /*179c0*/  FMUL.FTZ R209, R209, R214 ;  /* 0x000000d6d1d17220 */ /* 0x000fe20000410000 */
[----:B------:R-:W-:Y:S01]  /*179d0*/  @P0 SHF.L.U32 R207, R49, 0x10, RZ ;  /* 0x0000001031cf0819 */ /* 0x000fe200000006ff */
[----:B------:R-:W-:Y:S02]  /*179e0*/  IMAD.MOV.U32 R186, RZ, RZ, 0x2 ;  /* 0x00000002ffba7424 */ /* 0x000fe400078e00ff */
[----:B------:R-:W-:Y:S01]  /*179f0*/  FSETP.GTU.FTZ.AND P2, PT, R112, R213, PT ;  /* 0x000000d57000720b */ /* 0x000fe20003f5c000 */
[----:B------:R-:W-:-:S03]  /*17a00*/  IMAD.MOV.U32 R113, RZ, RZ, R2 ;  /* 0x000000ffff717224 */ /* 0x000fc600078e0002 */
        /* <DEDUP_REMOVED lines=15> */
.L_x_1993:
        /* <DEDUP_REMOVED lines=13> */
.L_x_1995:
[----:B------:R-:W-:Y:S05]  /*17bd0*/  BSYNC.RECONVERGENT B2 ;  /* 0x0000000000027941 */ /* 0x000fea0003800200 */
.L_x_1994:
        /* <DEDUP_REMOVED lines=43> */
.L_x_1992:
[----:B------:R-:W-:Y:S05]  /*17e90*/  BSYNC.RECONVERGENT B1 ;  /* 0x0000000000017941 */ /* 0x000fea0003800200 */
.L_x_1991:
[----:B------:R-:W-:Y:S01]  /*17ea0*/  I2FP.F32.U32 R113, R113 ;  /* 0x0000007100717245 */ /* 0x000fe20000201000 */
[----:B------:R-:W-:Y:S01]  /*17eb0*/  IMAD.U32 R207, R172, 0x10000, RZ ;  /* 0x00010000accf7824 */ /* 0x000fe200078e00ff */
[----:B------:R-:W-:Y:S01]  /*17ec0*/  LOP3.LUT R134, R134, 0xfffffffd, RZ, 0xc0, !PT ;  /* 0xfffffffd86867812 */ /* 0x000fe200078ec0ff */
[----:B------:R-:W-:Y:S01]  /*17ed0*/  @P0 IMAD.U32 R130, R171, 0x10000, RZ ;  /* 0x00010000ab820824 */ /* 0x000fe200078e00ff */
[----:B------:R-:W-:Y:S01]  /*17ee0*/  BSSY.RECONVERGENT B1, `(.L_x_1996) ;  /* 0x000004e000017945 */ /* 0x000fe20003800200 */
[----:B------:R-:W-:Y:S01]  /*17ef0*/  FFMA.FTZ R112, R113, R212, 1.1641532182693481445e-10 ;  /* 0x2f00000071707423 */ /* 0x000fe200000100d4 */
[----:B------:R-:W-:Y:S01]  /*17f00*/  FMUL.FTZ R207, R207, R214 ;  /* 0x000000d6cfcf7220 */ /* 0x000fe20000410000 */
[----:B------:R-:W-:-:S03]  /*17f10*/  IMAD.MOV.U32 R113, RZ, RZ, R2 ;  /* 0x000000ffff717224 */ /* 0x000fc600078e0002 */
[----:B------:R-:W-:-:S04]  /*17f20*/  FSETP.GTU.FTZ.AND P2, PT, R112, R213, PT ;  /* 0x000000d57000720b */ /* 0x000fc80003f5c000 */
[----:B------:R-:W-:Y:S02]  /*17f30*/  FSEL R171, R207, RZ, !P2 ;  /* 0x000000ffcfab7208 */ /* 0x000fe40005000000 */
[----:B------:R-:W-:Y:S02]  /*17f40*/  PLOP3.LUT P3, PT, P2, PT, PT, 0x8, 0x80 ;  /* 0x000000000080781c */ /* 0x000fe4000176e170 */
[----:B------:R-:W-:Y:S01]  /*17f50*/  ISETP.NE.AND P2, PT, R186, 0x1, PT ;  /* 0x00000001ba00780c */ /* 0x000fe20003f45270 */
[----:B------:R-:W-:Y:S01]  /*17f60*/  @P0 FADD.FTZ R171, R130, R171 ;  /* 0x000000ab82ab0221 */ /* 0x000fe20000010000 */
[----:B------:R-:W-:-:S04]  /*17f70*/  HFMA2 R130, -RZ, RZ, 0, 1.1920928955078125e-07 ;  /* 0x00000002ff827431 */ /* 0x000fc800000001ff */
        /* <DEDUP_REMOVED lines=11> */
.L_x_1998:
        /* <DEDUP_REMOVED lines=13> */
.L_x_2000:
[----:B------:R-:W-:Y:S05]  /*18100*/  BSYNC.RECONVERGENT B2 ;  /* 0x0000000000027941 */ /* 0x000fea0003800200 */
.L_x_1999:
        /* <DEDUP_REMOVED lines=43> */
.L_x_1997:
[----:B------:R-:W-:Y:S05]  /*183c0*/  BSYNC.RECONVERGENT B1 ;  /* 0x0000000000017941 */ /* 0x000fea0003800200 */
.L_x_1996:
[----:B------:R-:W-:Y:S01]  /*183d0*/  I2FP.F32.U32 R113, R113 ;  /* 0x0000007100717245 */ /* 0x000fe20000201000 */
[----:B------:R-:W-:Y:S01]  /*183e0*/  IMAD.U32 R207, R114, 0x10000, RZ ;  /* 0x0001000072cf7824 */ /* 0x000fe200078e00ff */
[----:B------:R-:W-:Y:S01]  /*183f0*/  ISETP.NE.AND P3, PT, R130, 0x1, PT ;  /* 0x000000018200780c */ /* 0x000fe20003f65270 */
[----:B------:R-:W-:Y:S01]  /*18400*/  BSSY.RECONVERGENT B1, `(.L_x_2001) ;  /* 0x000004e000017945 */ /* 0x000fe20003800200 */
[----:B------:R-:W-:Y:S01]  /*18410*/  PRMT R114, R114, 0x7632, R114 ;  /* 0x0000763272727816 */ /* 0x000fe20000000072 */
[----:B------:R-:W-:Y:S01]  /*18420*/  FFMA.FTZ R112, R113, R212, 1.1641532182693481445e-10 ;  /* 0x2f00000071707423 */ /* 0x000fe200000100d4 */
[----:B------:R-:W-:Y:S01]  /*18430*/  FMUL.FTZ R207, R207, R214 ;  /* 0x000000d6cfcf7220 */ /* 0x000fe20000410000 */
[----:B------:R-:W-:Y:S02]  /*18440*/  @P0 IMAD.U32 R113, R50, 0x10000, RZ ;  /* 0x0001000032710824 */ /* 0x000fe400078e00ff */
[----:B------:R-:W-:Y:S01]  /*18450*/  IMAD.MOV.U32 R186, RZ, RZ, 0x2 ;  /* 0x00000002ffba7424 */ /* 0x000fe200078e00ff */
[----:B------:R-:W-:-:S04]  /*18460*/  FSETP.GTU.FTZ.AND P2, PT, R112, R213, PT ;  /* 0x000000d57000720b */ /* 0x000fc80003f5c000 */
        /* <DEDUP_REMOVED lines=14> */
.L_x_2003:
        /* <DEDUP_REMOVED lines=13> */
.L_x_2005:
[----:B------:R-:W-:Y:S05]  /*18620*/  BSYNC.RECONVERGENT B2 ;  /* 0x0000000000027941 */ /* 0x000fea0003800200 */
.L_x_2004:
        /* <DEDUP_REMOVED lines=43> */
.L_x_2002:
[----:B------:R-:W-:Y:S05]  /*188e0*/  BSYNC.RECONVERGENT B1 ;  /* 0x0000000000017941 */ /* 0x000fea0003800200 */
.L_x_2001:
[----:B------:R-:W-:Y:S01]  /*188f0*/  I2FP.F32.U32 R113, R113 ;  /* 0x0000007100717245 */ /* 0x000fe20000201000 */
[----:B------:R-:W-:Y:S01]  /*18900*/  BSSY.RECONVERGENT B1, `(.L_x_2006) ;  /* 0x000004f000017945 */ /* 0x000fe20003800200 */
[----:B------:R-:W-:Y:S01]  /*18910*/  SHF.L.U32 R207, R114, 0x10, RZ ;  /* 0x0000001072cf7819 */ /* 0x000fe200000006ff */
[----:B------:R-:W-:Y:S01]  /*18920*/  @P0 IMAD.U32 R114, R185, 0x10000, RZ ;  /* 0x00010000b9720824 */ /* 0x000fe200078e00ff */
[----:B------:R-:W-:Y:S01]  /*18930*/  ISETP.NE.AND P4, PT, R186, 0x1, PT ;  /* 0x00000001ba00780c */ /* 0x000fe20003f85270 */
[----:B------:R-:W-:Y:S01]  /*18940*/  FFMA.FTZ R112, R113, R212, 1.1641532182693481445e-10 ;  /* 0x2f00000071707423 */ /* 0x000fe200000100d4 */
[----:B------:R-:W-:Y:S02]  /*18950*/  IMAD.MOV.U32 R113, RZ, RZ, R2 ;  /* 0x000000ffff717224 */ /* 0x000fe400078e0002 */
[----:B------:R-:W-:Y:S02]  /*18960*/  FMUL.FTZ R207, R207, R214 ;  /* 0x000000d6cfcf7220 */ /* 0x000fe40000410000 */
        /* <DEDUP_REMOVED lines=15> */
.L_x_2008:
        /* <DEDUP_REMOVED lines=13> */
.L_x_2010:
[----:B------:R-:W-:Y:S05]  /*18b30*/  BSYNC.RECONVERGENT B2 ;  /* 0x0000000000027941 */ /* 0x000fea0003800200 */
.L_x_2009:
        /* <DEDUP_REMOVED lines=43> */
.L_x_2007:
[----:B------:R-:W-:Y:S05]  /*18df0*/  BSYNC.RECONVERGENT B1 ;  /* 0x0000000000017941 */ /* 0x000fea0003800200 */
.L_x_2006:
[----:B------:R-:W-:Y:S01]  /*18e00*/  I2FP.F32.U32 R113, R113 ;  /* 0x0000007100717245 */ /* 0x000fe20000201000 */
[C---:B------:R-:W-:Y:S01]  /*18e10*/  IMAD.U32 R207, R115.reuse, 0x10000, RZ ;  /* 0x0001000073cf7824 */ /* 0x040fe200078e00ff */
[----:B------:R-:W-:Y:S01]  /*18e20*/  ISETP.NE.AND P5, PT, R114, 0x1, PT ;  /* 0x000000017200780c */ /* 0x000fe20003fa5270 */
[----:B------:R-:W-:Y:S01]  /*18e30*/  BSSY.RECONVERGENT B1, `(.L_x_2011) ;  /* 0x000004e000017945 */ /* 0x000fe20003800200 */
[----:B------:R-:W-:Y:S01]  /*18e40*/  PRMT R217, R115, 0x7632, R217 ;  /* 0x0000763273d97816 */ /* 0x000fe200000000d9 */
[----:B------:R-:W-:Y:S01]  /*18e50*/  FFMA.FTZ R112, R113, R212, 1.1641532182693481445e-10 ;  /* 0x2f00000071707423 */ /* 0x000fe200000100d4 */
[----:B------:R-:W-:Y:S01]  /*18e60*/  FMUL.FTZ R207, R207, R214 ;  /* 0x000000d6cfcf7220 */ /* 0x000fe20000410000 */
[----:B------:R-:W-:Y:S01]  /*18e70*/  @P0 SHF.L.U32 R113, R51, 0x10, RZ ;  /* 0x0000001033710819 */ /* 0x000fe200000006ff */
[----:B------:R-:W-:Y:S02]  /*18e80*/  IMAD.MOV.U32 R130, RZ, RZ, 0x2 ;  /* 0x00000002ff827424 */ /* 0x000fe400078e00ff */
        /* <DEDUP_REMOVED lines=15> */
.L_x_2013:
        /* <DEDUP_REMOVED lines=13> */
.L_x_2015:
[----:B------:R-:W-:Y:S05]  /*19050*/  BSYNC.RECONVERGENT B2 ;  /* 0x0000000000027941 */ /* 0x000fea0003800200 */
.L_x_2014:
        /* <DEDUP_REMOVED lines=43> */
.L_x_2012:
[----:B------:R-:W-:Y:S05]  /*19310*/  BSYNC.RECONVERGENT B1 ;  /* 0x0000000000017941 */ /* 0x000fea0003800200 */
.L_x_2011:
[----:B------:R-:W-:Y:S01]  /*19320*/  I2FP.F32.U32 R113, R113 ;  /* 0x0000007100717245 */ /* 0x000fe20000201000 */
[----:B------:R-:W-:Y:S01]  /*19330*/  IMAD.U32 R217, R217, 0x10000, RZ ;  /* 0x00010000d9d97824 */ /* 0x000fe200078e00ff */
[----:B------:R-:W-:Y:S01]  /*19340*/  PRMT R114, R216, 0x5410, R215 ;  /* 0x00005410d8727816 */ /* 0x000fe200000000d7 */
[----:B------:R-:W-:Y:S02]  /*19350*/  @P0 IMAD.U32 R112, R197, 0x10000, RZ ;  /* 0x00010000c5700824 */ /* 0x000fe400078e00ff */
[----:B------:R-:W-:Y:S01]  /*19360*/  FFMA.FTZ R212, R113, R212, 1.1641532182693481445e-10 ;  /* 0x2f00000071d47423 */ /* 0x000fe200000100d4 */
[----:B------:R-:W-:Y:S01]  /*19370*/  FMUL.FTZ R217, R217, R214 ;  /* 0x000000d6d9d97220 */ /* 0x000fe20000410000 */
[----:B------:R-:W-:-:S03]  /*19380*/  PRMT R113, R210, 0x5410, R209 ;  /* 0x00005410d2717816 */ /* 0x000fc600000000d1 */
[----:B------:R-:W-:-:S04]  /*19390*/  FSETP.GTU.FTZ.AND P5, PT, R212, R213, PT ;  /* 0x000000d5d400720b */ /* 0x000fc80003fbc000 */
[----:B------:R-:W-:Y:S02]  /*193a0*/  FSEL R197, R217, RZ, !P5 ;  /* 0x000000ffd9c57208 */ /* 0x000fe40006800000 */
[----:B------:R-:W-:-:S03]  /*193b0*/  PLOP3.LUT P5, PT, P5, PT, PT, 0x8, 0x80 ;  /* 0x000000000080781c */ /* 0x000fc60002fae170 */
[----:B------:R-:W-:Y:S01]  /*193c0*/  @P0 FADD.FTZ R197, R112, R197 ;  /* 0x000000c570c50221 */ /* 0x000fe20000010000 */
[----:B------:R-:W-:-:S04]  /*193d0*/  PRMT R112, R203, 0x5410, R205 ;  /* 0x00005410cb707816 */ /* 0x000fc800000000cd */
[----:B------:R-:W-:-:S04]  /*193e0*/  F2FP.BF16.F32.PACK_AB R115, RZ, R197 ;  /* 0x000000c5ff73723e */ /* 0x000fc800000010ff */
[----:B------:R-:W-:-:S07]  /*193f0*/  PRMT R115, R211, 0x5410, R115 ;  /* 0x00005410d3737816 */ /* 0x000fce0000000073 */
.L_x_1975:
        /* <DEDUP_REMOVED lines=23> */
[----:B0-----:R-:W-:Y:S01]  /*19570*/  SHF.L.U32 R115, R145, 0x10, RZ ;  /* 0x0000001091737819 */ /* 0x001fe200000006ff */
[----:B------:R-:W0:Y:S01]  /*19580*/  LDC.64 R112, c[0x0][0x3b8] ;  /* 0x0000ee00ff707b82 */ /* 0x000e220000000a00 */
[----:B------:R-:W-:Y:S02]  /*19590*/  LOP3.LUT R114, R146, 0xffff, RZ, 0xc0, !PT ;  /* 0x0000ffff92727812 */ /* 0x000fe400078ec0ff */
[----:B------:R-:W-:Y:S02]  /*195a0*/  LOP3.LUT R115, R115, 0xff0000, RZ, 0xc0, !PT ;  /* 0x00ff000073737812 */ /* 0x000fe400078ec0ff */
[----:B------:R-:W-:Y:S02]  /*195b0*/  PRMT R203, R144, 0x7104, RZ ;  /* 0x0000710490cb7816 */ /* 0x000fe400000000ff */
[----:B------:R-:W-:Y:S02]  /*195c0*/  PRMT R114, R115, 0x4210, R114 ;  /* 0x0000421073727816 */ /* 0x000fe40000000072 */
[----:B------:R-:W-:-:S02]  /*195d0*/  LOP3.LUT R210, R142, 0xff, RZ, 0xc0, !PT ;  /* 0x000000ff8ed27812 */ /* 0x000fc400078ec0ff */
[----:B------:R-:W-:Y:S02]  /*195e0*/  LOP3.LUT R206, R141, 0xff, RZ, 0xc0, !PT ;  /* 0x000000ff8dce7812 */ /* 0x000fe400078ec0ff */
[----:B------:R-:W-:Y:S01]  /*195f0*/  LOP3.LUT R115, R140, 0xff, RZ, 0xc0, !PT ;  /* 0x000000ff8c737812 */ /* 0x000fe200078ec0ff */
[----:B------:R-:W-:Y:S01]  /*19600*/  IMAD.WIDE.U32 R210, R210, 0x1000000, RZ ;  /* 0x01000000d2d27825 */ /* 0x000fe200078e00ff */
[----:B------:R-:W-:-:S03]  /*19610*/  LOP3.LUT R212, R114, 0xff00, R203, 0xf8, !PT ;  /* 0x0000ff0072d47812 */ /* 0x000fc600078ef8cb */
[----:B------:R-:W-:Y:S01]  /*19620*/  IMAD.WIDE.U32 R206, R206, 0x10000, RZ ;  /* 0x00010000cece7825 */ /* 0x000fe200078e00ff */
[----:B------:R-:W-:-:S03]  /*19630*/  LOP3.LUT R203, R212, 0xff, R143, 0xf8, !PT ;  /* 0x000000ffd4cb7812 */ /* 0x000fc600078ef88f */
[----:B------:R-:W-:Y:S01]  /*19640*/  IMAD.WIDE.U32 R114, R115, 0x100, RZ ;  /* 0x0000010073727825 */ /* 0x000fe200078e00ff */
[----:B------:R-:W-:-:S03]  /*19650*/  LOP3.LUT R203, R207, R203, R211, 0xfe, !PT ;  /* 0x000000cbcfcb7212 */ /* 0x000fc600078efed3 */
[----:B0-----:R-:W-:Y:S01]  /*19660*/  IMAD.WIDE.U32 R112, R204, 0x8, R112 ;  /* 0x00000008cc707825 */ /* 0x001fe200078e0070 */
[----:B------:R-:W-:Y:S02]  /*19670*/  LOP3.LUT R114, R114, R210, R206, 0xfe, !PT ;  /* 0x000000d272727212 */ /* 0x000fe400078efece */
[----:B------:R-:W-:Y:S02]  /*19680*/  LOP3.LUT R115, R203, R115, RZ, 0xfc, !PT ;  /* 0x00000073cb737212 */ /* 0x000fe400078efcff */
[----:B------:R-:W-:-:S05]  /*19690*/  LOP3.LUT R114, R114, 0xff, R139, 0xf8, !PT ;  /* 0x000000ff72727812 */ /* 0x000fca00078ef88b */
[----:B------:R1:W-:Y:S02]  /*196a0*/  STG.E.64 desc[UR10][R112.64], R114 ;  /* 0x0000007270007986 */ /* 0x0003e4000c101b0a */
.L_x_2016:
[----:B------:R-:W-:Y:S02]  /*196b0*/  IMAD.MOV.U32 R203, RZ, RZ, R208 ;  /* 0x000000ffffcb7224 */ /* 0x000fe400078e00d0 */
[----:B------:R-:W-:-:S07]  /*196c0*/  VIADD R204, R204, 0x80 ;  /* 0x00000080cccc7836 */ /* 0x000fce0000000000 */
.L_x_1893:
[----:B------:R-:W-:Y:S05]  /*196d0*/  BSYNC.RECONVERGENT B0 ;  /* 0x0000000000007941 */ /* 0x000fea0003800200 */
.L_x_1892:
        /* <DEDUP_REMOVED lines=41> */
.L_x_2022:
        /* <DEDUP_REMOVED lines=13> */
.L_x_2024:
[----:B------:R-:W-:Y:S05]  /*19a40*/  BSYNC.RECONVERGENT B2 ;  /* 0x0000000000027941 */ /* 0x000fea0003800200 */
.L_x_2023:
        /* <DEDUP_REMOVED lines=42> */
.L_x_2021:
[----:B------:R-:W-:Y:S05]  /*19cf0*/  BSYNC.RECONVERGENT B1 ;  /* 0x0000000000017941 */ /* 0x000fea0003800200 */
.L_x_2020:
[----:B------:R-:W0:Y:S01]  /*19d00*/  LDC R198, c[0x0][0x408] ;  /* 0x00010200ffc67b82 */ /* 0x000e220000000800 */
[----:B------:R-:W-:Y:S01]  /*19d10*/  I2FP.F32.U32 R139, R139 ;  /* 0x0000008b008b7245 */ /* 0x000fe20000201000 */
[----:B------:R-:W-:Y:S01]  /*19d20*/  IMAD.MOV.U32 R212, RZ, RZ, 0x2f800000 ;  /* 0x2f800000ffd47424 */ /* 0x000fe200078e00ff */
[----:B------:R-:W-:Y:S01]  /*19d30*/  LOP3.LUT R134, R134, 0xffffffef, RZ, 0xc0, !PT ;  /* 0xffffffef86867812 */ /* 0x000fe200078ec0ff */
[C---:B------:R-:W-:Y:S01]  /*19d40*/  IMAD.U32 R141, R112.reuse, 0x10000, RZ ;  /* 0x00010000708d7824 */ /* 0x040fe200078e00ff */
[----:B------:R-:W-:Y:S01]  /*19d50*/  BSSY.RECONVERGENT B1, `(.L_x_2025) ;  /* 0x000004e000017945 */ /* 0x000fe20003800200 */
[----:B------:R-:W-:Y:S01]  /*19d60*/  FFMA.FTZ R130, R139, R212, 1.1641532182693481445e-10 ;  /* 0x2f0000008b827423 */ /* 0x000fe200000100d4 */
[----:B------:R-:W-:Y:S01]  /*19d70*/  HFMA2 R144, -RZ, RZ, 0, 1.1920928955078125e-07 ;  /* 0x00000002ff907431 */ /* 0x000fe200000001ff */
[----:B------:R-:W1:Y:S01]  /*19d80*/  LDC R211, c[0x0][0x404] ;  /* 0x00010100ffd37b82 */ /* 0x000e620000000800 */
[----:B------:R-:W-:Y:S01]  /*19d90*/  PRMT R112, R112, 0x7632, R112 ;  /* 0x0000763270707816 */ /* 0x000fe20000000070 */
[----:B0-----:R-:W-:Y:S01]  /*19da0*/  FMUL.FTZ R139, R141, R198 ;  /* 0x000000c68d8b7220 */ /* 0x001fe20000410000 */
[----:B-1----:R-:W-:Y:S01]  /*19db0*/  FSETP.GTU.FTZ.AND P2, PT, R130, R211, PT ;  /* 0x000000d38200720b */ /* 0x002fe20003f5c000 */
        /* <DEDUP_REMOVED lines=14> */
.L_x_2027:
        /* <DEDUP_REMOVED lines=13> */
.L_x_2029:
[----:B------:R-:W-:Y:S05]  /*19f70*/  BSYNC.RECONVERGENT B2 ;  /* 0x0000000000027941 */ /* 0x000fea0003800200 */
.L_x_2028:
        /* <DEDUP_REMOVED lines=43> */
.L_x_2026:
[----:B------:R-:W-:Y:S05]  /*1a230*/  BSYNC.RECONVERGENT B1 ;  /* 0x0000000000017941 */ /* 0x000fea0003800200 */
.L_x_2025:
[----:B------:R-:W-:Y:S01]  /*1a240*/  I2FP.F32.U32 R141, R130 ;  /* 0x00000082008d7245 */ /* 0x000fe20000201000 */
[----:B------:R-:W-:Y:S01]  /*1a250*/  IMAD.U32 R143, R52, 0x10000, RZ ;  /* 0x00010000348f7824 */ /* 0x000fe200078e00ff */
[----:B------:R-:W-:Y:S01]  /*1a260*/  BSSY.RECONVERGENT B1, `(.L_x_2030) ;  /* 0x0000051000017945 */ /* 0x000fe20003800200 */
[----:B------:R-:W-:Y:S02]  /*1a270*/  @P0 IMAD.U32 R142, R48, 0x10000, RZ ;  /* 0x00010000308e0824 */ /* 0x000fe400078e00ff */
        /* <DEDUP_REMOVED lines=8> */
[----:B------:R-:W-:-:S03]  /*1a300*/  MOV R140, 0x2 ;  /* 0x00000002008c7802 */ /* 0x000fc60000000f00 */
        /* <DEDUP_REMOVED lines=13> */
.L_x_2032:
        /* <DEDUP_REMOVED lines=13> */
.L_x_2034:
[----:B------:R-:W-:Y:S05]  /*1a4b0*/  BSYNC.RECONVERGENT B2 ;  /* 0x0000000000027941 */ /* 0x000fea0003800200 */
.L_x_2033:
        /* <DEDUP_REMOVED lines=43> */
.L_x_2031:
[----:B------:R-:W-:Y:S05]  /*1a770*/  BSYNC.RECONVERGENT B1 ;  /* 0x0000000000017941 */ /* 0x000fea0003800200 */
.L_x_2030:
[----:B------:R-:W-:Y:S01]  /*1a780*/  I2FP.F32.U32 R141, R141 ;  /* 0x0000008d008d7245 */ /* 0x000fe20000201000 */
[----:B------:R-:W-:Y:S01]  /*1a790*/  IMAD.U32 R143, R112, 0x10000, RZ ;  /* 0x00010000708f7824 */ /* 0x000fe200078e00ff */
[----:B------:R-:W-:Y:S01]  /*1a7a0*/  LOP3.LUT R134, R134, 0xfffffff7, RZ, 0xc0, !PT ;  /* 0xfffffff786867812 */ /* 0x000fe200078ec0ff */
[----:B------:R-:W-:Y:S01]  /*1a7b0*/  BSSY.RECONVERGENT B1, `(.L_x_2035) ;  /* 0x000004c000017945 */ /* 0x000fe20003800200 */
[----:B------:R-:W-:Y:S02]  /*1a7c0*/  IMAD.MOV.U32 R142, RZ, RZ, 0x2 ;  /* 0x00000002ff8e7424 */ /* 0x000fe400078e00ff */
        /* <DEDUP_REMOVED lines=17> */
.L_x_2037:
        /* <DEDUP_REMOVED lines=13> */
.L_x_2039:
[----:B------:R-:W-:Y:S05]  /*1a9b0*/  BSYNC.RECONVERGENT B2 ;  /* 0x0000000000027941 */ /* 0x000fea0003800200 */
.L_x_2038:
        /* <DEDUP_REMOVED lines=43> */
.L_x_2036:
[----:B------:R-:W-:Y:S05]  /*1ac70*/  BSYNC.RECONVERGENT B1 ;  /* 0x0000000000017941 */ /* 0x000fea0003800200 */
.L_x_2035:
[----:B------:R-:W-:Y:S01]  /*1ac80*/  I2FP.F32.U32 R141, R130 ;  /* 0x00000082008d7245 */ /* 0x000fe20000201000 */
[----:B------:R-:W-:Y:S01]  /*1ac90*/  IMAD.U32 R143, R160, 0x10000, RZ ;  /* 0x00010000a08f7824 */ /* 0x000fe200078e00ff */
[----:B------:R-:W-:Y:S01]  /*1aca0*/  @P0 SHF.L.U32 R159, R159, 0x10, RZ ;  /* 0x000000109f9f0819 */ /* 0x000fe200000006ff */
[----:B------:R-:W-:Y:S02]  /*1acb0*/  BSSY.RECONVERGENT B1, `(.L_x_2040) ;  /* 0x000004f000017945 */ /* 0x000fe40003800200 */
[----:B------:R-:W-:Y:S01]  /*1acc0*/  FFMA.FTZ R130, R141, R212, 1.1641532182693481445e-10 ;  /* 0x2f0000008d827423 */ /* 0x000fe200000100d4 */
[----:B------:R-:W-:-:S04]  /*1acd0*/  FMUL.FTZ R143, R143, R198 ;  /* 0x000000c68f8f7220 */ /* 0x000fc80000410000 */
[----:B------:R-:W-:Y:S01]  /*1ace0*/  FSETP.GTU.FTZ.AND P2, PT, R130, R211, PT ;  /* 0x000000d38200720b */ /* 0x000fe20003f5c000 */
[----:B------:R-:W-:-:S03]  /*1acf0*/  IMAD.MOV.U32 R130, RZ, RZ, 0x2 ;  /* 0x00000002ff827424 */ /* 0x000fc600078e00ff */
        /* <DEDUP_REMOVED lines=17> */
.L_x_2042:
        /* <DEDUP_REMOVED lines=13> */
.L_x_2044:
[----:B------:R-:W-:Y:S05]  /*1aee0*/  BSYNC.RECONVERGENT B2 ;  /* 0x0000000000027941 */ /* 0x000fea0003800200 */
.L_x_2043:
        /* <DEDUP_REMOVED lines=43> */
.L_x_2041:
[----:B------:R-:W-:Y:S05]  /*1b1a0*/  BSYNC.RECONVERGENT B1 ;  /* 0x0000000000017941 */ /* 0x000fea0003800200 */
.L_x_2040:
[----:B------:R-:W-:Y:S01]  /*1b1b0*/  I2FP.F32.U32 R141, R112 ;  /* 0x00000070008d7245 */ /* 0x000fe20000201000 */
[----:B------:R-:W-:Y:S01]  /*1b1c0*/  IMAD.U32 R143, R113, 0x10000, RZ ;  /* 0x00010000718f7824 */ /* 0x000fe200078e00ff */
[----:B------:R-:W-:Y:S01]  /*1b1d0*/  LOP3.LUT R134, R134, 0xfffffffb, RZ, 0xc0, !PT ;  /* 0xfffffffb86867812 */ /* 0x000fe200078ec0ff */
        /* <DEDUP_REMOVED lines=20> */
.L_x_2047:
        /* <DEDUP_REMOVED lines=13> */
.L_x_2049:
[----:B------:R-:W-:Y:S05]  /*1b3f0*/  BSYNC.RECONVERGENT B2 ;  /* 0x0000000000027941 */ /* 0x000fea0003800200 */
.L_x_2048:
        /* <DEDUP_REMOVED lines=43> */
.L_x_2046:
[----:B------:R-:W-:Y:S05]  /*1b6b0*/  BSYNC.RECONVERGENT B1 ;  /* 0x0000000000017941 */ /* 0x000fea0003800200 */
.L_x_2045:
        /* <DEDUP_REMOVED lines=26> */
.L_x_2052:
        /* <DEDUP_REMOVED lines=13> */
.L_x_2054:
[----:B------:R-:W-:Y:S05]  /*1b930*/  BSYNC.RECONVERGENT B2 ;  /* 0x0000000000027941 */ /* 0x000fea0003800200 */
.L_x_2053:
        /* <DEDUP_REMOVED lines=43> */
.L_x_2051:
[----:B------:R-:W-:Y:S05]  /*1bbf0*/  BSYNC.RECONVERGENT B1 ;  /* 0x0000000000017941 */ /* 0x000fea0003800200 */
.L_x_2050:
        /* <DEDUP_REMOVED lines=22> */
.L_x_2057:
        /* <DEDUP_REMOVED lines=13> */
.L_x_2059:
[----:B------:R-:W-:Y:S05]  /*1be30*/  BSYNC.RECONVERGENT B2 ;  /* 0x0000000000027941 */ /* 0x000fea0003800200 */
.L_x_2058:
        /* <DEDUP_REMOVED lines=43> */
.L_x_2056:
[----:B------:R-:W-:Y:S05]  /*1c0f0*/  BSYNC.RECONVERGENT B1 ;  /* 0x0000000000017941 */ /* 0x000fea0003800200 */
.L_x_2055:
[----:B------:R-:W-:Y:S01]  /*1c100*/  I2FP.F32.U32 R113, R113 ;  /* 0x0000007100717245 */ /* 0x000fe20000201000 */
[----:B------:R-:W-:Y:S01]  /*1c110*/  IMAD.U32 R143, R146, 0x10000, RZ ;  /* 0x00010000928f7824 */ /* 0x000fe200078e00ff */
[----:B------:R-:W-:Y:S01]  /*1c120*/  @P0 SHF.L.U32 R173, R173, 0x10, RZ ;  /* 0x00000010adad0819 */ /* 0x000fe200000006ff */
        /* <DEDUP_REMOVED lines=9> */
[----:B------:R-:W-:-:S04]  /*1c1c0*/  FADD.FTZ R174, R174, R143 ;  /* 0x0000008faeae7221 */ /* 0x000fc80000010000 */
        /* <DEDUP_REMOVED lines=12> */
.L_x_2062:
        /* <DEDUP_REMOVED lines=13> */
.L_x_2064:
[----:B------:R-:W-:Y:S05]  /*1c360*/  BSYNC.RECONVERGENT B2 ;  /* 0x0000000000027941 */ /* 0x000fea0003800200 */
.L_x_2063:
        /* <DEDUP_REMOVED lines=43> */
.L_x_2061:
[----:B------:R-:W-:Y:S05]  /*1c620*/  BSYNC.RECONVERGENT B1 ;  /* 0x0000000000017941 */ /* 0x000fea0003800200 */
.L_x_2060:
        /* <DEDUP_REMOVED lines=21> */
.L_x_2067:
        /* <DEDUP_REMOVED lines=13> */
.L_x_2069:
[----:B------:R-:W-:Y:S05]  /*1c850*/  BSYNC.RECONVERGENT B2 ;  /* 0x0000000000027941 */ /* 0x000fea0003800200 */
.L_x_2068:
        /* <DEDUP_REMOVED lines=43> */
.L_x_2066:
[----:B------:R-:W-:Y:S05]  /*1cb10*/  BSYNC.RECONVERGENT B1 ;  /* 0x0000000000017941 */ /* 0x000fea0003800200 */
.L_x_2065:
        /* <DEDUP_REMOVED lines=26> */
.L_x_2072:
        /* <DEDUP_REMOVED lines=13> */
.L_x_2074:
[----:B------:R-:W-:Y:S05]  /*1cd90*/  BSYNC.RECONVERGENT B2 ;  /* 0x0000000000027941 */ /* 0x000fea0003800200 */
.L_x_2073:
        /* <DEDUP_REMOVED lines=43> */
.L_x_2071:
[----:B------:R-:W-:Y:S05]  /*1d050*/  BSYNC.RECONVERGENT B1 ;  /* 0x0000000000017941 */ /* 0x000fea0003800200 */
.L_x_2070:
        /* <DEDUP_REMOVED lines=20> */
.L_x_2077:
        /* <DEDUP_REMOVED lines=13> */
.L_x_2079:
[----:B------:R-:W-:Y:S05]  /*1d270*/  BSYNC.RECONVERGENT B2 ;  /* 0x0000000000027941 */ /* 0x000fea0003800200 */
.L_x_2078:
        /* <DEDUP_REMOVED lines=43> */
.L_x_2076:
[----:B------:R-:W-:Y:S05]  /*1d530*/  BSYNC.RECONVERGENT B1 ;  /* 0x0000000000017941 */ /* 0x000fea0003800200 */
.L_x_2075:
[----:B------:R-:W-:Y:S01]  /*1d540*/  PRMT R112, R54, 0x7632, R112 ;  /* 0x0000763236707816 */ /* 0x000fe20000000070 */
[----:B------:R-:W-:Y:S01]  /*1d550*/  BSSY.RECONVERGENT B1, `(.L_x_2080) ;  /* 0x0000053000017945 */ /* 0x000fe20003800200 */
[----:B------:R-:W-:-:S03]  /*1d560*/  I2FP.F32.U32 R113, R113 ;  /* 0x0000007100717245 */ /* 0x000fc60000201000 */
[----:B------:R-:W-:Y:S02]  /*1d570*/  IMAD.U32 R145, R112, 0x10000, RZ ;  /* 0x0001000070917824 */ /* 0x000fe400078e00ff */
[----:B------:R-:W-:Y:S01]  /*1d580*/  FFMA.FTZ R112, R113, R212, 1.1641532182693481445e-10 ;  /* 0x2f00000071707423 */ /* 0x000fe200000100d4 */
[----:B------:R-:W-:Y:S02]  /*1d590*/  IMAD.MOV.U32 R113, RZ, RZ, R2 ;  /* 0x000000ffff717224 */ /* 0x000fe400078e0002 */
[----:B------:R-:W-:Y:S02]  /*1d5a0*/  FMUL.FTZ R145, R145, R198 ;  /* 0x000000c691917220 */ /* 0x000fe40000410000 */
[----:B------:R-:W-:Y:S02]  /*1d5b0*/  FSETP.GTU.FTZ.AND P4, PT, R112, R211, PT ;  /* 0x000000d37000720b */ /* 0x000fe40003f9c000 */
[----:B------:R-:W-:Y:S02]  /*1d5c0*/  @P0 PRMT R112, R50, 0x7632, R112 ;  /* 0x0000763232700816 */ /* 0x000fe40000000070 */
[----:B------:R-:W-:-:S02]  /*1d5d0*/  FSEL R145, R145, RZ, !P4 ;  /* 0x000000ff91917208 */ /* 0x000fc40006000000 */
[----:B------:R-:W-:Y:S02]  /*1d5e0*/  SEL R144, RZ, 0x1, P4 ;  /* 0x00000001ff907807 */ /* 0x000fe40002000000 */
[----:B------:R-:W-:Y:S01]  /*1d5f0*/  ISETP.NE.AND P4, PT, R188, 0x1, PT ;  /* 0x00000001bc00780c */ /* 0x000fe20003f85270 */
[----:B------:R-:W-:Y:S01]  /*1d600*/  FADD.FTZ R114, R114, R145 ;  /* 0x0000009172727221 */ /* 0x000fe20000010000 */
        /* <DEDUP_REMOVED lines=14> */
.L_x_2082:
        /* <DEDUP_REMOVED lines=13> */
.L_x_2084:
[----:B------:R-:W-:Y:S05]  /*1d7c0*/  BSYNC.RECONVERGENT B2 ;  /* 0x0000000000027941 */ /* 0x000fea0003800200 */
.L_x_2083:
        /* <DEDUP_REMOVED lines=43> */
.L_x_2081:
[----:B------:R-:W-:Y:S05]  /*1da80*/  BSYNC.RECONVERGENT B1 ;  /* 0x0000000000017941 */ /* 0x000fea0003800200 */
.L_x_2080:
        /* <DEDUP_REMOVED lines=21> */
.L_x_2087:
        /* <DEDUP_REMOVED lines=13> */
.L_x_2089:
[----:B------:R-:W-:Y:S05]  /*1dcb0*/  BSYNC.RECONVERGENT B2 ;  /* 0x0000000000027941 */ /* 0x000fea0003800200 */
.L_x_2088:
        /* <DEDUP_REMOVED lines=43> */
.L_x_2086:
[----:B------:R-:W-:Y:S05]  /*1df70*/  BSYNC.RECONVERGENT B1 ;  /* 0x0000000000017941 */ /* 0x000fea0003800200 */
.L_x_2085:
        /* <DEDUP_REMOVED lines=26> */
.L_x_2092:
        /* <DEDUP_REMOVED lines=13> */
.L_x_2094:
[----:B------:R-:W-:Y:S05]  /*1e1f0*/  BSYNC.RECONVERGENT B2 ;  /* 0x0000000000027941 */ /* 0x000fea0003800200 */
.L_x_2093:
        /* <DEDUP_REMOVED lines=43> */
.L_x_2091:
[----:B------:R-:W-:Y:S05]  /*1e4b0*/  BSYNC.RECONVERGENT B1 ;  /* 0x0000000000017941 */ /* 0x000fea0003800200 */
.L_x_2090:
        /* <DEDUP_REMOVED lines=20> */
.L_x_2097:
        /* <DEDUP_REMOVED lines=15> */
.L_x_2099:
[----:B------:R-:W-:Y:S05]  /*1e6f0*/  BSYNC.RECONVERGENT B2 ;  /* 0x0000000000027941 */ /* 0x000fea0003800200 */
.L_x_2098:
        /* <DEDUP_REMOVED lines=43> */
.L_x_2096:
[----:B------:R-:W-:Y:S05]  /*1e9b0*/  BSYNC.RECONVERGENT B1 ;  /* 0x0000000000017941 */ /* 0x000fea0003800200 */
.L_x_2095:
[----:B------:R-:W-:Y:S02]  /*1e9c0*/  I2FP.F32.U32 R113, R113 ;  /* 0x0000007100717245 */ /* 0x000fe40000201000 */
[----:B------:R-:W-:-:S03]  /*1e9d0*/  PRMT R112, R55, 0x7632, R112 ;  /* 0x0000763237707816 */ /* 0x000fc60000000070 */
[----:B------:R-:W-:Y:S01]  /*1e9e0*/  FFMA.FTZ R212, R113, R212, 1.1641532182693481445e-10 ;  /* 0x2f00000071d47423 */ /* 0x000fe200000100d4 */
[----:B------:R-:W-:Y:S01]  /*1e9f0*/  PRMT R113, R210, 0x5410, R146 ;  /* 0x00005410d2717816 */ /* 0x000fe20000000092 */
[----:B------:R-:W-:Y:S01]  /*1ea00*/  IMAD.U32 R115, R112, 0x10000, RZ ;  /* 0x0001000070737824 */ /* 0x000fe200078e00ff */
[----:B------:R-:W-:Y:S02]  /*1ea10*/  @P0 PRMT R112, R51, 0x7632, R112 ;  /* 0x0000763233700816 */ /* 0x000fe40000000070 */
[----:B------:R-:W-:Y:S01]  /*1ea20*/  FSETP.GTU.FTZ.AND P6, PT, R212, R211, PT ;  /* 0x000000d3d400720b */ /* 0x000fe20003fdc000 */
[----:B------:R-:W-:Y:S01]  /*1ea30*/  FMUL.FTZ R115, R115, R198 ;  /* 0x000000c673737220 */ /* 0x000fe20000410000 */
[----:B------:R-:W-:-:S04]  /*1ea40*/  @P0 SHF.L.U32 R112, R112, 0x10, RZ ;  /* 0x0000001070700819 */ /* 0x000fc800000006ff */
[----:B------:R-:W-:-:S05]  /*1ea50*/  FSEL R114, R115, RZ, !P6 ;  /* 0x000000ff73727208 */ /* 0x000fca0007000000 */
[----:B------:R-:W-:Y:S01]  /*1ea60*/  FADD.FTZ R215, R215, R114 ;  /* 0x00000072d7d77221 */ /* 0x000fe20000010000 */
[----:B------:R-:W-:-:S03]  /*1ea70*/  PRMT R114, R213, 0x5410, R214 ;  /* 0x00005410d5727816 */ /* 0x000fc600000000d6 */
[----:B------:R-:W-:Y:S01]  /*1ea80*/  @P0 FADD.FTZ R198, R215, R112 ;  /* 0x00000070d7c60221 */ /* 0x000fe20000010000 */
[----:B------:R-:W-:Y:S01]  /*1ea90*/  @!P0 IMAD.MOV.U32 R198, RZ, RZ, R215 ;  /* 0x000000ffffc68224 */ /* 0x000fe200078e00d7 */
[----:B------:R-:W-:-:S04]  /*1eaa0*/  SEL R112, RZ, 0x1, P6 ;  /* 0x00000001ff707807 */ /* 0x000fc80003000000 */
[----:B------:R-:W-:Y:S02]  /*1eab0*/  F2FP.BF16.F32.PACK_AB R115, RZ, R198 ;  /* 0x000000c6ff73723e */ /* 0x000fe400000010ff */
[----:B------:R-:W-:Y:S02]  /*1eac0*/  PRMT R146, R112, 0x7610, R146 ;  /* 0x0000761070927816 */ /* 0x000fe40000000092 */
[----:B------:R-:W-:Y:S02]  /*1ead0*/  PRMT R112, R203, 0x5410, R205 ;  /* 0x00005410cb707816 */ /* 0x000fe400000000cd */
[----:B------:R-:W-:Y:S01]  /*1eae0*/  PRMT R115, R209, 0x5410, R115 ;  /* 0x00005410d1737816 */ /* 0x000fe20000000073 */
[----:B------:R-:W-:Y:S06]  /*1eaf0*/  BRA `(.L_x_2100) ;  /* 0x0000002800747947 */ /* 0x000fec0003800000 */
.L_x_2019:
        /* <DEDUP_REMOVED lines=10> */
[----:B------:R-:W-:Y:S01]  /*1eba0*/  @P2 IADD3 R160, PT, PT, R130, 0x1, RZ ;  /* 0x0000000182a02810 */ /* 0x000fe20007ffe0ff */
[----:B------:R-:W-:Y:S02]  /*1ebb0*/  @!P2 IMAD.MOV.U32 R149, RZ, RZ, R132 ;  /* 0x000000ffff95a224 */ /* 0x000fe400078e0084 */
[----:B------:R-:W-:Y:S02]  /*1ebc0*/  @!P2 IMAD.MOV.U32 R208, RZ, RZ, R203 ;  /* 0x000000ffffd0a224 */ /* 0x000fe400078e00cb */
[----:B------:R-:W-:Y:S02]  /*1ebd0*/  @P2 IMAD.MOV.U32 R149, RZ, RZ, R131 ;  /* 0x000000ffff952224 */ /* 0x000fe400078e0083 */
[----:B------:R-:W-:Y:S01]  /*1ebe0*/  @P2 IMAD.MOV.U32 R208, RZ, RZ, R203 ;  /* 0x000000ffffd02224 */ /* 0x000fe200078e00cb */
[----:B------:R-:W-:Y:S06]  /*1ebf0*/  BRA `(.L_x_2102) ;  /* 0x0000000000e07947 */ /* 0x000fec0003800000 */
.L_x_2103:
        /* <DEDUP_REMOVED lines=13> */
.L_x_2105:
[----:B------:R-:W-:Y:S05]  /*1ecd0*/  BSYNC.RECONVERGENT B2 ;  /* 0x0000000000027941 */ /* 0x000fea0003800200 */
.L_x_2104:
[----:B------:R-:W-:Y:S01]  /*1ece0*/  IMAD.WIDE.U32 R130, R137, -0x326172a9, RZ ;  /* 0xcd9e8d5789827825 */ /* 0x000fe200078e00ff */
[----:B------:R-:W-:-:S03]  /*1ecf0*/  LOP3.LUT R206, R3, UR9, R211, 0x96, !PT ;  /* 0x0000000903ce7c12 */ /* 0x000fc6000f8e96d3 */
[----:B------:R-:W-:Y:S02]  /*1ed00*/  HFMA2 R160, -RZ, RZ, 0, 0 ;  /* 0x00000000ffa07431 */ /* 0x000fe400000001ff */
        /* <DEDUP_REMOVED lines=39> */
.L_x_2102:
[----:B------:R-:W-:Y:S05]  /*1ef80*/  BSYNC.RECONVERGENT B1 ;  /* 0x0000000000017941 */ /* 0x000fea0003800200 */
.L_x_2101:
[----:B------:R-:W0:Y:S01]  /*1ef90*/  LDC R214, c[0x0][0x408] ;  /* 0x00010200ffd67b82 */ /* 0x000e220000000800 */
[----:B------:R-:W-:Y:S01]  /*1efa0*/  I2FP.F32.U32 R149, R149 ;  /* 0x0000009500957245 */ /* 0x000fe20000201000 */
[----:B------:R-:W-:Y:S01]  /*1efb0*/  IMAD.MOV.U32 R212, RZ, RZ, 0x2f800000 ;  /* 0x2f800000ffd47424 */ /* 0x000fe200078e00ff */
[----:B------:R-:W-:Y:S01]  /*1efc0*/  LOP3.LUT R134, R134, 0xffffffef, RZ, 0xc0, !PT ;  /* 0xffffffef86867812 */ /* 0x000fe200078ec0ff */
[C---:B-----5:R-:W-:Y:S01]  /*1efd0*/  IMAD.U32 R203, R112.reuse, 0x10000, RZ ;  /* 0x0001000070cb7824 */ /* 0x060fe200078e00ff */
[----:B------:R-:W-:Y:S01]  /*1efe0*/  BSSY.RECONVERGENT B1, `(.L_x_2106) ;  /* 0x0000051000017945 */ /* 0x000fe20003800200 */
[----:B------:R-:W-:Y:S01]  /*1eff0*/  FFMA.FTZ R130, R149, R212, 1.1641532182693481445e-10 ;  /* 0x2f00000095827423 */ /* 0x000fe200000100d4 */
[----:B------:R-:W-:Y:S01]  /*1f000*/  PRMT R112, R112, 0x7632, R112 ;  /* 0x0000763270707816 */ /* 0x000fe20000000070 */
[----:B------:R-:W1:Y:S01]  /*1f010*/  LDC R213, c[0x0][0x404] ;  /* 0x00010100ffd57b82 */ /* 0x000e620000000800 */
[----:B------:R-:W-:Y:S01]  /*1f020*/  MOV R174, 0x2 ;  /* 0x0000000200ae7802 */ /* 0x000fe20000000f00 */
[----:B0-----:R-:W-:Y:S01]  /*1f030*/  FMUL.FTZ R203, R203, R214 ;  /* 0x000000d6cbcb7220 */ /* 0x001fe20000410000 */
[----:B-1----:R-:W-:Y:S01]  /*1f040*/  FSETP.GTU.FTZ.AND P2, PT, R130, R213, PT ;  /* 0x000000d58200720b */ /* 0x002fe20003f5c000 */
        /* <DEDUP_REMOVED lines=17> */
.L_x_2108:
        /* <DEDUP_REMOVED lines=13> */
.L_x_2110:
[----:B------:R-:W-:Y:S05]  /*1f230*/  BSYNC.RECONVERGENT B2 ;  /* 0x0000000000027941 */ /* 0x000fea0003800200 */
.L_x_2109:
        /* <DEDUP_REMOVED lines=43> */
.L_x_2107:
[----:B------:R-:W-:Y:S05]  /*1f4f0*/  BSYNC.RECONVERGENT B1 ;  /* 0x0000000000017941 */ /* 0x000fea0003800200 */
.L_x_2106:
[----:B------:R-:W-:Y:S01]  /*1f500*/  I2FP.F32.U32 R205, R130 ;  /* 0x0000008200cd7245 */ /* 0x000fe20000201000 */
[----:B------:R-:W-:Y:S01]  /*1f510*/  IMAD.U32 R207, R112, 0x10000, RZ ;  /* 0x0001000070cf7824 */ /* 0x000fe200078e00ff */
[----:B------:R-:W-:Y:S01]  /*1f520*/  LOP3.LUT R134, R134, 0xfffffff7, RZ, 0xc0, !PT ;  /* 0xfffffff786867812 */ /* 0x000fe200078ec0ff */
[----:B------:R-:W-:Y:S01]  /*1f530*/  @P0 IMAD.U32 R130, R159, 0x10000, RZ ;  /* 0x000100009f820824 */ /* 0x000fe200078e00ff */
[----:B------:R-:W-:Y:S01]  /*1f540*/  BSSY.RECONVERGENT B1, `(.L_x_2111) ;  /* 0x000004e000017945 */ /* 0x000fe20003800200 */
[----:B------:R-:W-:Y:S01]  /*1f550*/  FFMA.FTZ R112, R205, R212, 1.1641532182693481445e-10 ;  /* 0x2f000000cd707423 */ /* 0x000fe200000100d4 */
[----:B------:R-:W-:-:S04]  /*1f560*/  FMUL.FTZ R207, R207, R214 ;  /* 0x000000d6cfcf7220 */ /* 0x000fc80000410000 */
[----:B------:R-:W-:Y:S02]  /*1f570*/  FSETP.GTU.FTZ.AND P2, PT, R112, R213, PT ;  /* 0x000000d57000720b */ /* 0x000fe40003f5c000 */
[----:B------:R-:W-:Y:S02]  /*1f580*/  MOV R112, R2 ;  /* 0x0000000200707202 */ /* 0x000fe40000000f00 */
[----:B------:R-:W-:Y:S02]  /*1f590*/  FSEL R159, R207, RZ, !P2 ;  /* 0x000000ffcf9f7208 */ /* 0x000fe40005000000 */
[----:B------:R-:W-:Y:S02]  /*1f5a0*/  PLOP3.LUT P3, PT, P2, PT, PT, 0x8, 0x80 ;  /* 0x000000000080781c */ /* 0x000fe4000176e170 */
[----:B------:R-:W-:Y:S01]  /*1f5b0*/  ISETP.NE.AND P2, PT, R174, 0x1, PT ;  /* 0x00000001ae00780c */ /* 0x000fe20003f45270 */
[----:B------:R-:W-:Y:S01]  /*1f5c0*/  @P0 FADD.FTZ R159, R130, R159 ;  /* 0x0000009f829f0221 */ /* 0x000fe20000010000 */
[----:B------:R-:W-:-:S04]  /*1f5d0*/  IMAD.MOV.U32 R130, RZ, RZ, 0x2 ;  /* 0x00000002ff827424 */ /* 0x000fc800078e00ff */
        /* <DEDUP_REMOVED lines=11> */
.L_x_2113:
        /* <DEDUP_REMOVED lines=13> */
.L_x_2115:
[----:B------:R-:W-:Y:S05]  /*1f760*/  BSYNC.RECONVERGENT B2 ;  /* 0x0000000000027941 */ /* 0x000fea0003800200 */
.L_x_2114:
        /* <DEDUP_REMOVED lines=40> */
[----:B------:R-:W-:Y:S01]  /*1f9f0*/  IMAD.MOV.U32 R208, RZ, RZ, R206 ;  /* 0x000000ffffd07224 */ /* 0x000fe200078e00ce */
[----:B------:R-:W-:Y:S01]  /*1fa00*/  LOP3.LUT R132, R130, UR36, R207, 0x96, !PT ;  /* 0x0000002482847c12 */ /* 0x000fe2000f8e96cf */
[----:B------:R-:W-:-:S07]  /*1fa10*/  IMAD.MOV.U32 R130, RZ, RZ, RZ ;  /* 0x000000ffff827224 */ /* 0x000fce00078e00ff */
.L_x_2112:
[----:B------:R-:W-:Y:S05]  /*1fa20*/  BSYNC.RECONVERGENT B1 ;  /* 0x0000000000017941 */ /* 0x000fea0003800200 */
.L_x_2111:
[----:B------:R-:W-:Y:S01]  /*1fa30*/  I2FP.F32.U32 R207, R112 ;  /* 0x0000007000cf7245 */ /* 0x000fe20000201000 */
[----:B------:R-:W-:Y:S01]  /*1fa40*/  BSSY.RECONVERGENT B1, `(.L_x_2116) ;  /* 0x0000052000017945 */ /* 0x000fe20003800200 */
[----:B------:R-:W-:Y:S01]  /*1fa50*/  SHF.L.U32 R209, R113, 0x10, RZ ;  /* 0x0000001071d17819 */ /* 0x000fe200000006ff */
[----:B------:R-:W-:Y:S01]  /*1fa60*/  IMAD.MOV.U32 R188, RZ, RZ, 0x2 ;  /* 0x00000002ffbc7424 */ /* 0x000fe200078e00ff */
[----:B------:R-:W-:Y:S01]  /*1fa70*/  LOP3.LUT R134, R134, 0xfffffffb, RZ, 0xc0, !PT ;  /* 0xfffffffb86867812 */ /* 0x000fe200078ec0ff */
[----:B------:R-:W-:Y:S01]  /*1fa80*/  FFMA.FTZ R112, R207, R212, 1.1641532182693481445e-10 ;  /* 0x2f000000cf707423 */ /* 0x000fe200000100d4 */
[----:B------:R-:W-:Y:S02]  /*1fa90*/  @P0 IMAD.U32 R207, R49, 0x10000, RZ ;  /* 0x0001000031cf0824 */ /* 0x000fe400078e00ff */
[----:B------:R-:W-:Y:S01]  /*1faa0*/  FMUL.FTZ R209, R209, R214 ;  /* 0x000000d6d1d17220 */ /* 0x000fe20000410000 */
        /* <DEDUP_REMOVED lines=18> */
.L_x_2118:
        /* <DEDUP_REMOVED lines=13> */
.L_x_2120:
[----:B------:R-:W-:Y:S05]  /*1fca0*/  BSYNC.RECONVERGENT B2 ;  /* 0x0000000000027941 */ /* 0x000fea0003800200 */
.L_x_2119:
        /* <DEDUP_REMOVED lines=43> */
.L_x_2117:
[----:B------:R-:W-:Y:S05]  /*1ff60*/  BSYNC.RECONVERGENT B1 ;  /* 0x0000000000017941 */ /* 0x000fea0003800200 */
.L_x_2116:
[----:B------:R-:W-:Y:S01]  /*1ff70*/  I2FP.F32.U32 R113, R113 ;  /* 0x0000007100717245 */ /* 0x000fe20000201000 */
[----:B------:R-:W-:Y:S01]  /*1ff80*/  IMAD.U32 R207, R174, 0x10000, RZ ;  /* 0x00010000aecf7824 */ /* 0x000fe200078e00ff */
[----:B------:R-:W-:Y:S01]  /*1ff90*/  @P0 SHF.L.U32 R130, R173, 0x10, RZ ;  /* 0x00000010ad820819 */ /* 0x000fe200000006ff */
[----:B------:R-:W-:Y:S01]  /*1ffa0*/  BSSY.RECONVERGENT B1, `(.L_x_2121) ;  /* 0x000004f000017945 */ /* 0x000fe20003800200 */
[----:B------:R-:W-:Y:S01]  /*1ffb0*/  LOP3.LUT R134, R134, 0xfffffffd, RZ, 0xc0, !PT ;  /* 0xfffffffd86867812 */ /* 0x000fe200078ec0ff */
        /* <DEDUP_REMOVED lines=20> */
.L_x_2123:
        /* <DEDUP_REMOVED lines=13> */
.L_x_2125:
[----:B------:R-:W-:Y:S05]  /*201d0*/  BSYNC.RECONVERGENT B2 ;  /* 0x0000000000027941 */ /* 0x000fea0003800200 */
.L_x_2124:
        /* <DEDUP_REMOVED lines=43> */
.L_x_2122:
[----:B------:R-:W-:Y:S05]  /*20490*/  BSYNC.RECONVERGENT B1 ;  /* 0x0000000000017941 */ /* 0x000fea0003800200 */
.L_x_2121:
        /* <DEDUP_REMOVED lines=24> */
.L_x_2128:
        /* <DEDUP_REMOVED lines=13> */
.L_x_2130:
[----:B------:R-:W-:Y:S05]  /*206f0*/  BSYNC.RECONVERGENT B2 ;  /* 0x0000000000027941 */ /* 0x000fea0003800200 */
.L_x_2129:
        /* <DEDUP_REMOVED lines=43> */
.L_x_2127:
[----:B------:R-:W-:Y:S05]  /*209b0*/  BSYNC.RECONVERGENT B1 ;  /* 0x0000000000017941 */ /* 0x000fea0003800200 */
.L_x_2126:
[----:B------:R-:W-:Y:S01]  /*209c0*/  I2FP.F32.U32 R113, R113 ;  /* 0x0000007100717245 */ /* 0x000fe20000201000 */
[----:B------:R-:W-:Y:S01]  /*209d0*/  IMAD.U32 R207, R114, 0x10000, RZ ;  /* 0x0001000072cf7824 */ /* 0x000fe200078e00ff */
[----:B------:R-:W-:Y:S01]  /*209e0*/  ISETP.NE.AND P4, PT, R188, 0x1, PT ;  /* 0x00000001bc00780c */ /* 0x000fe20003f85270 */
[----:B------:R-:W-:Y:S01]  /*209f0*/  @P0 IMAD.U32 R114, R187, 0x10000, RZ ;  /* 0x00010000bb720824 */ /* 0x000fe200078e00ff */
[----:B------:R-:W-:Y:S01]  /*20a00*/  BSSY.RECONVERGENT B1, `(.L_x_2131) ;  /* 0x000004c000017945 */ /* 0x000fe20003800200 */
[----:B------:R-:W-:Y:S01]  /*20a10*/  FFMA.FTZ R112, R113, R212, 1.1641532182693481445e-10 ;  /* 0x2f00000071707423 */ /* 0x000fe200000100d4 */
[----:B------:R-:W-:Y:S01]  /*20a20*/  FMUL.FTZ R207, R207, R214 ;  /* 0x000000d6cfcf7220 */ /* 0x000fe20000410000 */
[----:B------:R-:W-:-:S03]  /*20a30*/  MOV R113, R2 ;  /* 0x0000000200717202 */ /* 0x000fc60000000f00 */
        /* <DEDUP_REMOVED lines=15> */
.L_x_2133:
        /* <DEDUP_REMOVED lines=13> */
.L_x_2135:
[----:B------:R-:W-:Y:S05]  /*20c00*/  BSYNC.RECONVERGENT B2 ;  /* 0x0000000000027941 */ /* 0x000fea0003800200 */
.L_x_2134:
        /* <DEDUP_REMOVED lines=43> */
.L_x_2132:
[----:B------:R-:W-:Y:S05]  /*20ec0*/  BSYNC.RECONVERGENT B1 ;  /* 0x0000000000017941 */ /* 0x000fea0003800200 */
.L_x_2131:
[----:B------:R-:W-:Y:S01]  /*20ed0*/  I2FP.F32.U32 R113, R113 ;  /* 0x0000007100717245 */ /* 0x000fe20000201000 */
[----:B------:R-:W-:Y:S01]  /*20ee0*/  BSSY.RECONVERGENT B1, `(.L_x_2136) ;  /* 0x0000050000017945 */ /* 0x000fe20003800200 */
[----:B------:R-:W-:Y:S01]  /*20ef0*/  SHF.L.U32 R207, R115, 0x10, RZ ;  /* 0x0000001073cf7819 */ /* 0x000fe200000006ff */
[----:B------:R-:W-:Y:S01]  /*20f00*/  IMAD.MOV.U32 R130, RZ, RZ, 0x2 ;  /* 0x00000002ff827424 */ /* 0x000fe200078e00ff */
[----:B------:R-:W-:Y:S01]  /*20f10*/  ISETP.NE.AND P5, PT, R114, 0x1, PT ;  /* 0x000000017200780c */ /* 0x000fe20003fa5270 */
[----:B------:R-:W-:Y:S01]  /*20f20*/  FFMA.FTZ R112, R113, R212, 1.1641532182693481445e-10 ;  /* 0x2f00000071707423 */ /* 0x000fe200000100d4 */
[----:B------:R-:W-:Y:S02]  /*20f30*/  @P0 IMAD.U32 R113, R51, 0x10000, RZ ;  /* 0x0001000033710824 */ /* 0x000fe400078e00ff */
[----:B------:R-:W-:Y:S01]  /*20f40*/  FMUL.FTZ R207, R207, R214 ;  /* 0x000000d6cfcf7220 */ /* 0x000fe20000410000 */
        /* <DEDUP_REMOVED lines=16> */
.L_x_2138:
        /* <DEDUP_REMOVED lines=13> */
.L_x_2140:
[----:B------:R-:W-:Y:S05]  /*21120*/  BSYNC.RECONVERGENT B2 ;  /* 0x0000000000027941 */ /* 0x000fea0003800200 */
.L_x_2139:
        /* <DEDUP_REMOVED lines=43> */
.L_x_2137:
[----:B------:R-:W-:Y:S05]  /*213e0*/  BSYNC.RECONVERGENT B1 ;  /* 0x0000000000017941 */ /* 0x000fea0003800200 */
.L_x_2136:
[----:B------:R-:W-:Y:S01]  /*213f0*/  I2FP.F32.U32 R113, R113 ;  /* 0x0000007100717245 */ /* 0x000fe20000201000 */
[----:B------:R-:W-:Y:S01]  /*21400*/  IMAD.U32 R217, R217, 0x10000, RZ ;  /* 0x00010000d9d97824 */ /* 0x000fe200078e00ff */
[----:B------:R-:W-:Y:S02]  /*21410*/  PRMT R114, R216, 0x5410, R215 ;  /* 0x00005410d8727816 */ /* 0x000fe400000000d7 */
[----:B------:R-:W-:Y:S01]  /*21420*/  PRMT R112, R203, 0x5410, R205 ;  /* 0x00005410cb707816 */ /* 0x000fe200000000cd */
[----:B------:R-:W-:Y:S01]  /*21430*/  FFMA.FTZ R212, R113, R212, 1.1641532182693481445e-10 ;  /* 0x2f00000071d47423 */ /* 0x000fe200000100d4 */
[----:B------:R-:W-:Y:S01]  /*21440*/  FMUL.FTZ R217, R217, R214 ;  /* 0x000000d6d9d97220 */ /* 0x000fe20000410000 */
[----:B------:R-:W-:-:S03]  /*21450*/  @P0 SHF.L.U32 R113, R198, 0x10, RZ ;  /* 0x00000010c6710819 */ /* 0x000fc600000006ff */
[----:B------:R-:W-:-:S04]  /*21460*/  FSETP.GTU.FTZ.AND P5, PT, R212, R213, PT ;  /* 0x000000d5d400720b */ /* 0x000fc80003fbc000 */
[----:B------:R-:W-:Y:S02]  /*21470*/  FSEL R198, R217, RZ, !P5 ;  /* 0x000000ffd9c67208 */ /* 0x000fe40006800000 */
[----:B------:R-:W-:-:S03]  /*21480*/  PLOP3.LUT P5, PT, P5, PT, PT, 0x8, 0x80 ;  /* 0x000000000080781c */ /* 0x000fc60002fae170 */
[----:B------:R-:W-:Y:S01]  /*21490*/  @P0 FADD.FTZ R198, R113, R198 ;  /* 0x000000c671c60221 */ /* 0x000fe20000010000 */
[----:B------:R-:W-:-:S04]  /*214a0*/  PRMT R113, R210, 0x5410, R209 ;  /* 0x00005410d2717816 */ /* 0x000fc800000000d1 */
[----:B------:R-:W-:-:S04]  /*214b0*/  F2FP.BF16.F32.PACK_AB R115, RZ, R198 ;  /* 0x000000c6ff73723e */ /* 0x000fc800000010ff */
[----:B------:R-:W-:-:S07]  /*214c0*/  PRMT R115, R211, 0x5410, R115 ;  /* 0x00005410d3737816 */ /* 0x000fce0000000073 */
.L_x_2100:
        /* <DEDUP_REMOVED lines=10> */
[----:B------:R-:W-:Y:S02]  /*21570*/  LOP3.LUT P0, RZ, R134, 0x10, RZ, 0xc0, !PT ;  /* 0x0000001086ff7812 */ /* 0x000fe4000780c0ff */
[----:B------:R-:W-:Y:S02]  /*21580*/  SEL R214, RZ, 0x100, !P3 ;  /* 0x00000100ffd67807 */ /* 0x000fe40005800000 */
[----:B------:R-:W-:Y:S02]  /*21590*/  LOP3.LUT R203, R203, R205, R212, 0xfe, !PT ;  /* 0x000000cdcbcb7212 */ /* 0x000fe400078efed4 */
[----:B------:R-:W-:Y:S01]  /*215a0*/  SEL R213, RZ, 0x1, !P2 ;  /* 0x00000001ffd57807 */ /* 0x000fe20005000000 */
[----:B0-----:R-:W-:Y:S01]  /*215b0*/  IMAD.WIDE.U32 R210, R204, 0x10, R210 ;  /* 0x00000010ccd27825 */ /* 0x001fe200078e00d2 */
[----:B------:R-:W-:-:S02]  /*215c0*/  LOP3.LUT R214, R214, R215, R209, 0xfe, !PT ;  /* 0x000000d7d6d67212 */ /* 0x000fc400078efed1 */
        /* <DEDUP_REMOVED lines=27> */
.L_x_2141:
[----:B------:R-:W-:Y:S02]  /*21780*/  IMAD.MOV.U32 R203, RZ, RZ, R208 ;  /* 0x000000ffffcb7224 */ /* 0x000fe400078e00d0 */
[----:B------:R-:W-:-:S07]  /*21790*/  VIADD R204, R204, 0x80 ;  /* 0x00000080cccc7836 */ /* 0x000fce0000000000 */
.L_x_2018:
[----:B------:R-:W-:Y:S05]  /*217a0*/  BSYNC.RECONVERGENT B0 ;  /* 0x0000000000007941 */ /* 0x000fea0003800200 */
.L_x_2017:
        /* <DEDUP_REMOVED lines=25> */
[----:B------:R-:W-:Y:S01]  /*21940*/  HFMA2 R142, -RZ, RZ, 0, 1.1920928955078125e-07 ;  /* 0x00000002ff8e7431 */ /* 0x000fe200000001ff */
[----:B-----5:R-:W-:Y:S01]  /*21950*/  PRMT R146, R53, 0x7632, R146 ;  /* 0x0000763235927816 */ /* 0x020fe20000000092 */
        /* <DEDUP_REMOVED lines=14> */
.L_x_2147:
        /* <DEDUP_REMOVED lines=13> */
.L_x_2149:
[----:B------:R-:W-:Y:S05]  /*21b10*/  BSYNC.RECONVERGENT B2 ;  /* 0x0000000000027941 */ /* 0x000fea0003800200 */
.L_x_2148:
        /* <DEDUP_REMOVED lines=41> */
[----:B------:R-:W-:-:S07]  /*21db0*/  LOP3.LUT R132, R130, UR36, R209, 0x96, !PT ;  /* 0x0000002482847c12 */ /* 0x000fce000f8e96d1 */
.L_x_2146:
[----:B------:R-:W-:Y:S05]  /*21dc0*/  BSYNC.RECONVERGENT B1 ;  /* 0x0000000000017941 */ /* 0x000fea0003800200 */
.L_x_2145:
[----:B------:R-:W0:Y:S01]  /*21dd0*/  LDC R199, c[0x0][0x408] ;  /* 0x00010200ffc77b82 */ /* 0x000e220000000800 */
[----:B------:R-:W-:Y:S01]  /*21de0*/  I2FP.F32.U32 R139, R139 ;  /* 0x0000008b008b7245 */ /* 0x000fe20000201000 */
[----:B------:R-:W-:Y:S01]  /*21df0*/  IMAD.MOV.U32 R212, RZ, RZ, 0x2f800000 ;  /* 0x2f800000ffd47424 */ /* 0x000fe200078e00ff */
[----:B------:R-:W-:Y:S01]  /*21e00*/  SHF.L.U32 R140, R112, 0x10, RZ ;  /* 0x00000010708c7819 */ /* 0x000fe200000006ff */
[----:B------:R-:W-:Y:S01]  /*21e10*/  BSSY.RECONVERGENT B1, `(.L_x_2150) ;  /* 0x000004f000017945 */ /* 0x000fe20003800200 */
[----:B------:R-:W-:Y:S01]  /*21e20*/  LOP3.LUT R134, R134, 0xffffffef, RZ, 0xc0, !PT ;  /* 0xffffffef86867812 */ /* 0x000fe200078ec0ff */
[----:B------:R-:W-:Y:S01]  /*21e30*/  FFMA.FTZ R130, R139, R212, 1.1641532182693481445e-10 ;  /* 0x2f0000008b827423 */ /* 0x000fe200000100d4 */
[----:B------:R-:W-:Y:S01]  /*21e40*/  PRMT R112, R112, 0x7632, R112 ;  /* 0x0000763270707816 */ /* 0x000fe20000000070 */
[----:B------:R-:W1:Y:S01]  /*21e50*/  LDC R211, c[0x0][0x404] ;  /* 0x00010100ffd37b82 */ /* 0x000e620000000800 */
[----:B------:R-:W-:Y:S02]  /*21e60*/  IMAD.MOV.U32 R143, RZ, RZ, 0x2 ;  /* 0x00000002ff8f7424 */ /* 0x000fe400078e00ff */
[----:B------:R-:W-:-:S02]  /*21e70*/  IMAD.MOV.U32 R141, RZ, RZ, R2 ;  /* 0x000000ffff8d7224 */ /* 0x000fc400078e0002 */
[----:B0-----:R-:W-:Y:S01]  /*21e80*/  FMUL.FTZ R139, R140, R199 ;  /* 0x000000c78c8b7220 */ /* 0x001fe20000410000 */
[----:B-1----:R-:W-:-:S04]  /*21e90*/  FSETP.GTU.FTZ.AND P2, PT, R130, R211, PT ;  /* 0x000000d38200720b */ /* 0x002fc80003f5c000 */
        /* <DEDUP_REMOVED lines=13> */
.L_x_2152:
        /* <DEDUP_REMOVED lines=13> */
.L_x_2154:
[----:B------:R-:W-:Y:S05]  /*22040*/  BSYNC.RECONVERGENT B2 ;  /* 0x0000000000027941 */ /* 0x000fea0003800200 */
.L_x_2153:
        /* <DEDUP_REMOVED lines=43> */
.L_x_2151:
[----:B------:R-:W-:Y:S05]  /*22300*/  BSYNC.RECONVERGENT B1 ;  /* 0x0000000000017941 */ /* 0x000fea0003800200 */
.L_x_2150:
        /* <DEDUP_REMOVED lines=12> */
[----:B------:R-:W-:-:S03]  /*223d0*/  IMAD.MOV.U32 R140, RZ, RZ, 0x2 ;  /* 0x00000002ff8c7424 */ /* 0x000fc600078e00ff */
[--C-:B------:R-:W-:Y:S01]  /*223e0*/  @P0 FADD.FTZ R150, R150, R139.reuse ;  /* 0x0000008b96960221 */ /* 0x100fe20000010000 */
[----:B------:R-:W-:Y:S02]  /*223f0*/  @!P0 MOV R150, R139 ;  /* 0x0000008b00968202 */ /* 0x000fe40000000f00 */
[----:B------:R-:W-:Y:S02]  /*22400*/  PRMT R139, R130, 0x7610, R139 ;  /* 0x00007610828b7816 */ /* 0x000fe4000000008b */
        /* <DEDUP_REMOVED lines=10> */
.L_x_2157:
        /* <DEDUP_REMOVED lines=13> */
.L_x_2159:
[----:B------:R-:W-:Y:S05]  /*22580*/  BSYNC.RECONVERGENT B2 ;  /* 0x0000000000027941 */ /* 0x000fea0003800200 */
.L_x_2158:
        /* <DEDUP_REMOVED lines=43> */
.L_x_2156:
[----:B------:R-:W-:Y:S05]  /*22840*/  BSYNC.RECONVERGENT B1 ;  /* 0x0000000000017941 */ /* 0x000fea0003800200 */
.L_x_2155:
[----:B------:R-:W-:Y:S01]  /*22850*/  I2FP.F32.U32 R141, R141 ;  /* 0x0000008d008d7245 */ /* 0x000fe20000201000 */
[----:B------:R-:W-:Y:S01]  /*22860*/  IMAD.U32 R130, R112, 0x10000, RZ ;  /* 0x0001000070827824 */ /* 0x000fe200078e00ff */
[----:B------:R-:W-:Y:S01]  /*22870*/  LOP3.LUT R134, R134, 0xfffffff7, RZ, 0xc0, !PT ;  /* 0xfffffff786867812 */ /* 0x000fe200078ec0ff */
[----:B------:R-:W-:Y:S01]  /*22880*/  BSSY.RECONVERGENT B1, `(.L_x_2160) ;  /* 0x000004c000017945 */ /* 0x000fe20003800200 */
[----:B------:R-:W-:Y:S02]  /*22890*/  IMAD.MOV.U32 R142, RZ, RZ, 0x2 ;  /* 0x00000002ff8e7424 */ /* 0x000fe400078e00ff */
[----:B------:R-:W-:Y:S01]  /*228a0*/  FFMA.FTZ R112, R141, R212, 1.1641532182693481445e-10 ;  /* 0x2f0000008d707423 */ /* 0x000fe200000100d4 */
[----:B------:R-:W-:Y:S01]  /*228b0*/  FMUL.FTZ R130, R130, R199 ;  /* 0x000000c782827220 */ /* 0x000fe20000410000 */
[----:B------:R-:W-:-:S03]  /*228c0*/  MOV R141, R2 ;  /* 0x00000002008d7202 */ /* 0x000fc60000000f00 */
        /* <DEDUP_REMOVED lines=14> */
.L_x_2162:
        /* <DEDUP_REMOVED lines=13> */
.L_x_2164:
[----:B------:R-:W-:Y:S05]  /*22a80*/  BSYNC.RECONVERGENT B2 ;  /* 0x0000000000027941 */ /* 0x000fea0003800200 */
.L_x_2163:
        /* <DEDUP_REMOVED lines=43> */
.L_x_2161:
[----:B------:R-:W-:Y:S05]  /*22d40*/  BSYNC.RECONVERGENT B1 ;  /* 0x0000000000017941 */ /* 0x000fea0003800200 */
.L_x_2160:
[----:B------:R-:W-:Y:S01]  /*22d50*/  I2FP.F32.U32 R141, R141 ;  /* 0x0000008d008d7245 */ /* 0x000fe20000201000 */
[----:B------:R-:W-:Y:S01]  /*22d60*/  @P0 IMAD.U32 R161, R161, 0x10000, RZ ;  /* 0x00010000a1a10824 */ /* 0x000fe200078e00ff */
[----:B------:R-:W-:Y:S01]  /*22d70*/  SHF.L.U32 R162, R162, 0x10, RZ ;  /* 0x00000010a2a27819 */ /* 0x000fe200000006ff */
[----:B------:R-:W-:Y:S01]  /*22d80*/  BSSY.RECONVERGENT B1, `(.L_x_2165) ;  /* 0x000004f000017945 */ /* 0x000fe20003800200 */
[----:B------:R-:W-:Y:S02]  /*22d90*/  IMAD.MOV.U32 R143, RZ, RZ, 0x2 ;  /* 0x00000002ff8f7424 */ /* 0x000fe400078e00ff */
        /* <DEDUP_REMOVED lines=8> */
[----:B------:R-:W-:Y:S01]  /*22e20*/  @!P0 IMAD.MOV.U32 R161, RZ, RZ, R112 ;  /* 0x000000ffffa18224 */ /* 0x000fe200078e0070 */
[----:B------:R-:W-:-:S04]  /*22e30*/  MOV R112, R2 ;  /* 0x0000000200707202 */ /* 0x000fc80000000f00 */
        /* <DEDUP_REMOVED lines=10> */
.L_x_2167:
        /* <DEDUP_REMOVED lines=13> */
.L_x_2169:
[----:B------:R-:W-:Y:S05]  /*22fb0*/  BSYNC.RECONVERGENT B2 ;  /* 0x0000000000027941 */ /* 0x000fea0003800200 */
.L_x_2168:
        /* <DEDUP_REMOVED lines=43> */
.L_x_2166:
[----:B------:R-:W-:Y:S05]  /*23270*/  BSYNC.RECONVERGENT B1 ;  /* 0x0000000000017941 */ /* 0x000fea0003800200 */
.L_x_2165:
[----:B------:R-:W-:Y:S01]  /*23280*/  I2FP.F32.U32 R141, R112 ;  /* 0x00000070008d7245 */ /* 0x000fe20000201000 */
[----:B------:R-:W-:Y:S01]  /*23290*/  BSSY.RECONVERGENT B1, `(.L_x_2170) ;  /* 0x000004f000017945 */ /* 0x000fe20003800200 */
[----:B------:R-:W-:Y:S01]  /*232a0*/  SHF.L.U32 R130, R113, 0x10, RZ ;  /* 0x0000001071827819 */ /* 0x000fe200000006ff */
[----:B------:R-:W-:Y:S01]  /*232b0*/  IMAD.MOV.U32 R142, RZ, RZ, 0x2 ;  /* 0x00000002ff8e7424 */ /* 0x000fe200078e00ff */
[----:B------:R-:W-:Y:S01]  /*232c0*/  LOP3.LUT R134, R134, 0xfffffffb, RZ, 0xc0, !PT ;  /* 0xfffffffb86867812 */ /* 0x000fe200078ec0ff */
[----:B------:R-:W-:Y:S01]  /*232d0*/  FFMA.FTZ R112, R141, R212, 1.1641532182693481445e-10 ;  /* 0x2f0000008d707423 */ /* 0x000fe200000100d4 */
[----:B------:R-:W-:Y:S01]  /*232e0*/  PRMT R176, R113, 0x7632, R176 ;  /* 0x0000763271b07816 */ /* 0x000fe200000000b0 */
[----:B------:R-:W-:Y:S01]  /*232f0*/  FMUL.FTZ R130, R130, R199 ;  /* 0x000000c782827220 */ /* 0x000fe20000410000 */
        /* <DEDUP_REMOVED lines=15> */
.L_x_2172:
        /* <DEDUP_REMOVED lines=13> */
.L_x_2174:
[----:B------:R-:W-:Y:S05]  /*234c0*/  BSYNC.RECONVERGENT B2 ;  /* 0x0000000000027941 */ /* 0x000fea0003800200 */
.L_x_2173:
        /* <DEDUP_REMOVED lines=43> */
.L_x_2171:
[----:B------:R-:W-:Y:S05]  /*23780*/  BSYNC.RECONVERGENT B1 ;  /* 0x0000000000017941 */ /* 0x000fea0003800200 */
.L_x_2170:
        /* <DEDUP_REMOVED lines=26> */
.L_x_2177:
        /* <DEDUP_REMOVED lines=13> */
.L_x_2179:
[----:B------:R-:W-:Y:S05]  /*23a00*/  BSYNC.RECONVERGENT B2 ;  /* 0x0000000000027941 */ /* 0x000fea0003800200 */
.L_x_2178:
        /* <DEDUP_REMOVED lines=43> */
.L_x_2176:
[----:B------:R-:W-:Y:S05]  /*23cc0*/  BSYNC.RECONVERGENT B1 ;  /* 0x0000000000017941 */ /* 0x000fea0003800200 */
.L_x_2175:
        /* <DEDUP_REMOVED lines=22> */
.L_x_2182:
        /* <DEDUP_REMOVED lines=13> */
.L_x_2184:
[----:B------:R-:W-:Y:S05]  /*23f00*/  BSYNC.RECONVERGENT B2 ;  /* 0x0000000000027941 */ /* 0x000fea0003800200 */
.L_x_2183:
        /* <DEDUP_REMOVED lines=43> */
.L_x_2181:
[----:B------:R-:W-:Y:S05]  /*241c0*/  BSYNC.RECONVERGENT B1 ;  /* 0x0000000000017941 */ /* 0x000fea0003800200 */
.L_x_2180:
        /* <DEDUP_REMOVED lines=11> */
[----:B------:R-:W-:Y:S01]  /*24280*/  FADD.FTZ R176, R176, R113 ;  /* 0x00000071b0b07221 */ /* 0x000fe20000010000 */
[----:B------:R-:W-:-:S03]  /*24290*/  MOV R113, R2 ;  /* 0x0000000200717202 */ /* 0x000fc60000000f00 */
[----:B------:R-:W-:Y:S01]  /*242a0*/  @P0 FADD.FTZ R175, R176, R175 ;  /* 0x000000afb0af0221 */ /* 0x000fe20000010000 */
[----:B------:R-:W-:-:S05]  /*242b0*/  @!P0 IMAD.MOV.U32 R175, RZ, RZ, R176 ;  /* 0x000000ffffaf8224 */ /* 0x000fca00078e00b0 */
        /* <DEDUP_REMOVED lines=10> */
.L_x_2187:
        /* <DEDUP_REMOVED lines=13> */
.L_x_2189:
[----:B------:R-:W-:Y:S05]  /*24430*/  BSYNC.RECONVERGENT B2 ;  /* 0x0000000000027941 */ /* 0x000fea0003800200 */
.L_x_2188:
        /* <DEDUP_REMOVED lines=43> */
.L_x_2186:
[----:B------:R-:W-:Y:S05]  /*246f0*/  BSYNC.RECONVERGENT B1 ;  /* 0x0000000000017941 */ /* 0x000fea0003800200 */
.L_x_2185:
[----:B------:R-:W-:Y:S01]  /*24700*/  I2FP.F32.U32 R113, R113 ;  /* 0x0000007100717245 */ /* 0x000fe20000201000 */
[----:B------:R-:W-:Y:S01]  /*24710*/  BSSY.RECONVERGENT B1, `(.L_x_2190) ;  /* 0x000004d000017945 */ /* 0x000fe20003800200 */
[----:B------:R-:W-:Y:S01]  /*24720*/  ISETP.NE.AND P3, PT, R144, 0x1, PT ;  /* 0x000000019000780c */ /* 0x000fe20003f65270 */
[----:B------:R-:W-:Y:S01]  /*24730*/  IMAD.MOV.U32 R145, RZ, RZ, 0x2 ;  /* 0x00000002ff917424 */ /* 0x000fe200078e00ff */
[C---:B------:R-:W-:Y:S01]  /*24740*/  SHF.L.U32 R130, R114.reuse, 0x10, RZ ;  /* 0x0000001072827819 */ /* 0x040fe200000006ff */
[----:B------:R-:W-:Y:S01]  /*24750*/  FFMA.FTZ R112, R113, R212, 1.1641532182693481445e-10 ;  /* 0x2f00000071707423 */ /* 0x000fe200000100d4 */
[----:B------:R-:W-:Y:S01]  /*24760*/  PRMT R114, R114, 0x7632, R114 ;  /* 0x0000763272727816 */ /* 0x000fe20000000072 */
[----:B------:R-:W-:Y:S02]  /*24770*/  IMAD.MOV.U32 R113, RZ, RZ, R2 ;  /* 0x000000ffff717224 */ /* 0x000fe400078e0002 */
        /* <DEDUP_REMOVED lines=13> */
.L_x_2192:
        /* <DEDUP_REMOVED lines=13> */
.L_x_2194:
[----:B------:R-:W-:Y:S05]  /*24920*/  BSYNC.RECONVERGENT B2 ;  /* 0x0000000000027941 */ /* 0x000fea0003800200 */
.L_x_2193:
        /* <DEDUP_REMOVED lines=43> */
.L_x_2191:
[----:B------:R-:W-:Y:S05]  /*24be0*/  BSYNC.RECONVERGENT B1 ;  /* 0x0000000000017941 */ /* 0x000fea0003800200 */
.L_x_2190:
        /* <DEDUP_REMOVED lines=26> */
.L_x_2197:
        /* <DEDUP_REMOVED lines=13> */
.L_x_2199:
[----:B------:R-:W-:Y:S05]  /*24e60*/  BSYNC.RECONVERGENT B2 ;  /* 0x0000000000027941 */ /* 0x000fea0003800200 */
.L_x_2198:
        /* <DEDUP_REMOVED lines=43> */
.L_x_2196:
[----:B------:R-:W-:Y:S05]  /*25120*/  BSYNC.RECONVERGENT B1 ;  /* 0x0000000000017941 */ /* 0x000fea0003800200 */
.L_x_2195:
        /* <DEDUP_REMOVED lines=20> */
.L_x_2202:
        /* <DEDUP_REMOVED lines=13> */
.L_x_2204:
[----:B------:R-:W-:Y:S05]  /*25340*/  BSYNC.RECONVERGENT B2 ;  /* 0x0000000000027941 */ /* 0x000fea0003800200 */
.L_x_2203:
        /* <DEDUP_REMOVED lines=43> */
.L_x_2201:
[----:B------:R-:W-:Y:S05]  /*25600*/  BSYNC.RECONVERGENT B1 ;  /* 0x0000000000017941 */ /* 0x000fea0003800200 */
.L_x_2200:
[----:B------:R-:W-:Y:S01]  /*25610*/  I2FP.F32.U32 R113, R113 ;  /* 0x0000007100717245 */ /* 0x000fe20000201000 */
[----:B------:R-:W-:Y:S01]  /*25620*/  BSSY.RECONVERGENT B1, `(.L_x_2205) ;  /* 0x0000053000017945 */ /* 0x000fe20003800200 */
[----:B------:R-:W-:-:S04]  /*25630*/  PRMT R112, R54, 0x7632, R112 ;  /* 0x0000763236707816 */ /* 0x000fc80000000070 */
[----:B------:R-:W-:Y:S01]  /*25640*/  SHF.L.U32 R130, R112, 0x10, RZ ;  /* 0x0000001070827819 */ /* 0x000fe200000006ff */
[----:B------:R-:W-:-:S04]  /*25650*/  FFMA.FTZ R112, R113, R212, 1.1641532182693481445e-10 ;  /* 0x2f00000071707423 */ /* 0x000fc800000100d4 */
[----:B------:R-:W-:Y:S01]  /*25660*/  FMUL.FTZ R130, R130, R199 ;  /* 0x000000c782827220 */ /* 0x000fe20000410000 */
        /* <DEDUP_REMOVED lines=21> */
.L_x_2207:
        /* <DEDUP_REMOVED lines=13> */
.L_x_2209:
[----:B------:R-:W-:Y:S05]  /*25890*/  BSYNC.RECONVERGENT B2 ;  /* 0x0000000000027941 */ /* 0x000fea0003800200 */
.L_x_2208:
        /* <DEDUP_REMOVED lines=43> */
.L_x_2206:
[----:B------:R-:W-:Y:S05]  /*25b50*/  BSYNC.RECONVERGENT B1 ;  /* 0x0000000000017941 */ /* 0x000fea0003800200 */
.L_x_2205:
[----:B------:R-:W-:Y:S01]  /*25b60*/  I2FP.F32.U32 R113, R113 ;  /* 0x0000007100717245 */ /* 0x000fe20000201000 */
[----:B------:R-:W-:Y:S01]  /*25b70*/  BSSY.RECONVERGENT B1, `(.L_x_2210) ;  /* 0x000004d000017945 */ /* 0x000fe20003800200 */
[----:B------:R-:W-:Y:S02]  /*25b80*/  ISETP.NE.AND P5, PT, R130, 0x1, PT ;  /* 0x000000018200780c */ /* 0x000fe40003fa5270 */
[----:B------:R-:W-:Y:S01]  /*25b90*/  SHF.L.U32 R114, R115, 0x10, RZ ;  /* 0x0000001073727819 */ /* 0x000fe200000006ff */
[----:B------:R-:W-:Y:S01]  /*25ba0*/  FFMA.FTZ R112, R113, R212, 1.1641532182693481445e-10 ;  /* 0x2f00000071707423 */ /* 0x000fe200000100d4 */
[----:B------:R-:W-:Y:S01]  /*25bb0*/  PRMT R215, R115, 0x7632, R215 ;  /* 0x0000763273d77816 */ /* 0x000fe200000000d7 */
[----:B------:R-:W-:Y:S02]  /*25bc0*/  IMAD.MOV.U32 R115, RZ, RZ, 0x2 ;  /* 0x00000002ff737424 */ /* 0x000fe400078e00ff */
[----:B------:R-:W-:Y:S01]  /*25bd0*/  FMUL.FTZ R114, R114, R199 ;  /* 0x000000c772727220 */ /* 0x000fe20000410000 */
[----:B------:R-:W-:Y:S01]  /*25be0*/  FSETP.GTU.FTZ.AND P4, PT, R112, R211, PT ;  /* 0x000000d37000720b */ /* 0x000fe20003f9c000 */
[----:B------:R-:W-:-:S03]  /*25bf0*/  IMAD.MOV.U32 R113, RZ, RZ, R2 ;  /* 0x000000ffff717224 */ /* 0x000fc600078e0002 */
        /* <DEDUP_REMOVED lines=11> */
.L_x_2212:
        /* <DEDUP_REMOVED lines=13> */
.L_x_2214:
[----:B------:R-:W-:Y:S05]  /*25d80*/  BSYNC.RECONVERGENT B2 ;  /* 0x0000000000027941 */ /* 0x000fea0003800200 */
.L_x_2213:
        /* <DEDUP_REMOVED lines=43> */
.L_x_2211:
[----:B------:R-:W-:Y:S05]  /*26040*/  BSYNC.RECONVERGENT B1 ;  /* 0x0000000000017941 */ /* 0x000fea0003800200 */
.L_x_2210:
[----:B------:R-:W-:Y:S01]  /*26050*/  I2FP.F32.U32 R113, R113 ;  /* 0x0000007100717245 */ /* 0x000fe20000201000 */
[----:B------:R-:W-:Y:S01]  /*26060*/  IMAD.U32 R114, R55, 0x10000, RZ ;  /* 0x0001000037727824 */ /* 0x000fe200078e00ff */
[----:B------:R-:W-:Y:S01]  /*26070*/  BSSY.RECONVERGENT B1, `(.L_x_2215) ;  /* 0x0000051000017945 */ /* 0x000fe20003800200 */
[----:B------:R-:W-:Y:S02]  /*26080*/  @P0 IMAD.U32 R190, R51, 0x10000, RZ ;  /* 0x0001000033be0824 */ /* 0x000fe400078e00ff */
[----:B------:R-:W-:Y:S01]  /*26090*/  FFMA.FTZ R112, R113, R212, 1.1641532182693481445e-10 ;  /* 0x2f00000071707423 */ /* 0x000fe200000100d4 */
[----:B------:R-:W-:Y:S01]  /*260a0*/  FMUL.FTZ R114, R114, R199 ;  /* 0x000000c772727220 */ /* 0x000fe20000410000 */
[----:B------:R-:W-:Y:S02]  /*260b0*/  IMAD.MOV.U32 R206, RZ, RZ, 0x2 ;  /* 0x00000002ffce7424 */ /* 0x000fe400078e00ff */
[----:B------:R-:W-:Y:S01]  /*260c0*/  IMAD.MOV.U32 R113, RZ, RZ, R2 ;  /* 0x000000ffff717224 */ /* 0x000fe200078e0002 */
[----:B------:R-:W-:-:S04]  /*260d0*/  FSETP.GTU.FTZ.AND P5, PT, R112, R211, PT ;  /* 0x000000d37000720b */ /* 0x000fc80003fbc000 */
[----:B------:R-:W-:Y:S02]  /*260e0*/  FSEL R114, R114, RZ, !P5 ;  /* 0x000000ff72727208 */ /* 0x000fe40006800000 */
[----:B------:R-:W-:Y:S02]  /*260f0*/  SEL R112, RZ, 0x1, P5 ;  /* 0x00000001ff707807 */ /* 0x000fe40002800000 */
[----:B------:R-:W-:Y:S01]  /*26100*/  ISETP.NE.AND P5, PT, R115, 0x1, PT ;  /* 0x000000017300780c */ /* 0x000fe20003fa5270 */
[----:B------:R-:W-:-:S04]  /*26110*/  FADD.FTZ R145, R145, R114 ;  /* 0x0000007291917221 */ /* 0x000fc80000010000 */
        /* <DEDUP_REMOVED lines=13> */
.L_x_2217:
        /* <DEDUP_REMOVED lines=13> */
.L_x_2219:
[----:B------:R-:W-:Y:S05]  /*262c0*/  BSYNC.RECONVERGENT B2 ;  /* 0x0000000000027941 */ /* 0x000fea0003800200 */
.L_x_2218:
        /* <DEDUP_REMOVED lines=43> */
.L_x_2216:
[----:B------:R-:W-:Y:S05]  /*26580*/  BSYNC.RECONVERGENT B1 ;  /* 0x0000000000017941 */ /* 0x000fea0003800200 */
.L_x_2215:
        /* <DEDUP_REMOVED lines=20> */
.L_x_2222:
        /* <DEDUP_REMOVED lines=8> */
[----:B------:R-:W-:Y:S01]  /*26750*/  @!P6 VIADD R137, R137, 0x1 ;  /* 0x000000018989e836 */ /* 0x000fe20000000000 */
[----:B------:R-:W-:Y:S01]  /*26760*/  @!P6 IADD3 R112, PT, PT, R3, 0x1, RZ ;  /* 0x000000010370e810 */ /* 0x000fe20007ffe0ff */
[----:B------:R-:W-:-:S03]  /*26770*/  @!P6 IMAD.MOV.U32 R129, RZ, RZ, RZ ;  /* 0x000000ffff81e224 */ /* 0x000fc600078e00ff */
[----:B------:R-:W-:-:S13]  /*26780*/  ISETP.NE.AND P0, PT, R137, RZ, !P6 ;  /* 0x000000ff8900720c */ /* 0x000fda0007705270 */
[----:B------:R-:W-:Y:S01]  /*26790*/  @P0 IMAD.MOV R112, RZ, RZ, R3 ;  /* 0x000000ffff700224 */ /* 0x000fe200078e0203 */
[----:B------:R-:W-:-:S03]  /*267a0*/  ISETP.NE.AND P0, PT, R2, RZ, PT ;  /* 0x000000ff0200720c */ /* 0x000fc60003f05270 */
[----:B------:R-:W-:-:S10]  /*267b0*/  @!P6 IMAD.MOV.U32 R3, RZ, RZ, R112 ;  /* 0x000000ffff03e224 */ /* 0x000fd400078e0070 */
.L_x_2224:
[----:B------:R-:W-:Y:S05]  /*267c0*/  BSYNC.RECONVERGENT B2 ;  /* 0x0000000000027941 */ /* 0x000fea0003800200 */
.L_x_2223:
        /* <DEDUP_REMOVED lines=43> */
.L_x_2221:
[----:B------:R-:W-:Y:S05]  /*26a80*/  BSYNC.RECONVERGENT B1 ;  /* 0x0000000000017941 */ /* 0x000fea0003800200 */
.L_x_2220:
[----:B------:R-:W-:Y:S02]  /*26a90*/  I2FP.F32.U32 R113, R113 ;  /* 0x0000007100717245 */ /* 0x000fe40000201000 */
[----:B------:R-:W-:-:S03]  /*26aa0*/  PRMT R112, R55, 0x7632, R112 ;  /* 0x0000763237707816 */ /* 0x000fc60000000070 */
[----:B------:R-:W-:Y:S01]  /*26ab0*/  FFMA.FTZ R212, R113, R212, 1.1641532182693481445e-10 ;  /* 0x2f00000071d47423 */ /* 0x000fe200000100d4 */
[----:B------:R-:W-:Y:S02]  /*26ac0*/  SHF.L.U32 R112, R112, 0x10, RZ ;  /* 0x0000001070707819 */ /* 0x000fe400000006ff */
[----:B------:R-:W-:Y:S02]  /*26ad0*/  @P0 PRMT R113, R51, 0x7632, R113 ;  /* 0x0000763233710816 */ /* 0x000fe40000000071 */
        /* <DEDUP_REMOVED lines=15> */
.L_x_2144:
        /* <DEDUP_REMOVED lines=16> */
.L_x_2228:
        /* <DEDUP_REMOVED lines=13> */
.L_x_2230:
[----:B------:R-:W-:Y:S05]  /*26da0*/  BSYNC.RECONVERGENT B2 ;  /* 0x0000000000027941 */ /* 0x000fea0003800200 */
.L_x_2229:
[----:B------:R-:W-:Y:S01]  /*26db0*/  IMAD.WIDE.U32 R130, R137, -0x326172a9, RZ ;  /* 0xcd9e8d5789827825 */ /* 0x000fe200078e00ff */
[----:B------:R-:W-:Y:S02]  /*26dc0*/  LOP3.LUT R206, R3, UR9, R211, 0x96, !PT ;  /* 0x0000000903ce7c12 */ /* 0x000fe4000f8e96d3 */
[----:B------:R-:W-:Y:S01]  /*26dd0*/  MOV R150, R203 ;  /* 0x000000cb00967202 */ /* 0x000fe20000000f00 */
        /* <DEDUP_REMOVED lines=39> */
.L_x_2227:
[----:B------:R-:W-:Y:S05]  /*27050*/  BSYNC.RECONVERGENT B1 ;  /* 0x0000000000017941 */ /* 0x000fea0003800200 */
.L_x_2226:
[----:B------:R-:W0:Y:S01]  /*27060*/  LDC R214, c[0x0][0x408] ;  /* 0x00010200ffd67b82 */ /* 0x000e220000000800 */
[----:B------:R-:W-:Y:S01]  /*27070*/  I2FP.F32.U32 R203, R150 ;  /* 0x0000009600cb7245 */ /* 0x000fe20000201000 */
[----:B------:R-:W-:Y:S01]  /*27080*/  IMAD.MOV.U32 R212, RZ, RZ, 0x2f800000 ;  /* 0x2f800000ffd47424 */ /* 0x000fe200078e00ff */
[----:B------:R-:W-:Y:S01]  /*27090*/  LOP3.LUT R134, R134, 0xffffffef, RZ, 0xc0, !PT ;  /* 0xffffffef86867812 */ /* 0x000fe200078ec0ff */
[----:B-----5:R-:W-:Y:S01]  /*270a0*/  IMAD.U32 R205, R112, 0x10000, RZ ;  /* 0x0001000070cd7824 */ /* 0x020fe200078e00ff */
[----:B------:R-:W-:Y:S01]  /*270b0*/  BSSY.RECONVERGENT B1, `(.L_x_2231) ;  /* 0x0000051000017945 */ /* 0x000fe20003800200 */
[----:B------:R-:W-:Y:S01]  /*270c0*/  FFMA.FTZ R130, R203, R212, 1.1641532182693481445e-10 ;  /* 0x2f000000cb827423 */ /* 0x000fe200000100d4 */
[----:B------:R-:W-:Y:S01]  /*270d0*/  @P0 SHF.L.U32 R203, R48, 0x10, RZ ;  /* 0x0000001030cb0819 */ /* 0x000fe200000006ff */
[----:B------:R-:W1:Y:S01]  /*270e0*/  LDC R213, c[0x0][0x404] ;  /* 0x00010100ffd57b82 */ /* 0x000e620000000800 */
[----:B------:R-:W-:Y:S01]  /*270f0*/  PRMT R112, R112, 0x7632, R112 ;  /* 0x0000763270707816 */ /* 0x000fe20000000070 */
[----:B------:R-:W-:-:S02]  /*27100*/  IMAD.MOV.U32 R176, RZ, RZ, 0x2 ;  /* 0x00000002ffb07424 */ /* 0x000fc400078e00ff */
[----:B0-----:R-:W-:Y:S01]  /*27110*/  FMUL.FTZ R205, R205, R214 ;  /* 0x000000d6cdcd7220 */ /* 0x001fe20000410000 */
[----:B-1----:R-:W-:Y:S01]  /*27120*/  FSETP.GTU.FTZ.AND P2, PT, R130, R213, PT ;  /* 0x000000d58200720b */ /* 0x002fe20003f5c000 */
        /* <DEDUP_REMOVED lines=16> */
.L_x_2233:
        /* <DEDUP_REMOVED lines=13> */
.L_x_2235:
[----:B------:R-:W-:Y:S05]  /*27300*/  BSYNC.RECONVERGENT B2 ;  /* 0x0000000000027941 */ /* 0x000fea0003800200 */
.L_x_2234:
        /* <DEDUP_REMOVED lines=43> */
.L_x_2232:
[----:B------:R-:W-:Y:S05]  /*275c0*/  BSYNC.RECONVERGENT B1 ;  /* 0x0000000000017941 */ /* 0x000fea0003800200 */
.L_x_2231:
[----:B------:R-:W-:Y:S01]  /*275d0*/  I2FP.F32.U32 R205, R130 ;  /* 0x0000008200cd7245 */ /* 0x000fe20000201000 */
[----:B------:R-:W-:Y:S01]  /*275e0*/  IMAD.U32 R207, R112, 0x10000, RZ ;  /* 0x0001000070cf7824 */ /* 0x000fe200078e00ff */
[----:B------:R-:W-:Y:S01]  /*275f0*/  LOP3.LUT R134, R134, 0xfffffff7, RZ, 0xc0, !PT ;  /* 0xfffffff786867812 */ /* 0x000fe200078ec0ff */
[----:B------:R-:W-:Y:S01]  /*27600*/  @P0 IMAD.U32 R130, R161, 0x10000, RZ ;  /* 0x00010000a1820824 */ /* 0x000fe200078e00ff */
[----:B------:R-:W-:Y:S01]  /*27610*/  BSSY.RECONVERGENT B1, `(.L_x_2236) ;  /* 0x000004e000017945 */ /* 0x000fe20003800200 */
[----:B------:R-:W-:Y:S01]  /*27620*/  FFMA.FTZ R112, R205, R212, 1.1641532182693481445e-10 ;  /* 0x2f000000cd707423 */ /* 0x000fe200000100d4 */
[----:B------:R-:W-:-:S04]  /*27630*/  FMUL.FTZ R207, R207, R214 ;  /* 0x000000d6cfcf7220 */ /* 0x000fc80000410000 */
[----:B------:R-:W-:Y:S01]  /*27640*/  FSETP.GTU.FTZ.AND P2, PT, R112, R213, PT ;  /* 0x000000d57000720b */ /* 0x000fe20003f5c000 */
[----:B------:R-:W-:-:S03]  /*27650*/  IMAD.MOV.U32 R112, RZ, RZ, R2 ;  /* 0x000000ffff707224 */ /* 0x000fc600078e0002 */
        /* <DEDUP_REMOVED lines=16> */
.L_x_2238:
        /* <DEDUP_REMOVED lines=13> */
.L_x_2240:
[----:B------:R-:W-:Y:S05]  /*27830*/  BSYNC.RECONVERGENT B2 ;  /* 0x0000000000027941 */ /* 0x000fea0003800200 */
.L_x_2239:
        /* <DEDUP_REMOVED lines=43> */
.L_x_2237:
[----:B------:R-:W-:Y:S05]  /*27af0*/  BSYNC.RECONVERGENT B1 ;  /* 0x0000000000017941 */ /* 0x000fea0003800200 */
.L_x_2236:
[----:B------:R-:W-:Y:S01]  /*27b00*/  I2FP.F32.U32 R207, R112 ;  /* 0x0000007000cf7245 */ /* 0x000fe20000201000 */
[C---:B------:R-:W-:Y:S01]  /*27b10*/  IMAD.U32 R209, R113.reuse, 0x10000, RZ ;  /* 0x0001000071d17824 */ /* 0x040fe200078e00ff */
[----:B------:R-:W-:Y:S01]  /*27b20*/  LOP3.LUT R134, R134, 0xfffffffb, RZ, 0xc0, !PT ;  /* 0xfffffffb86867812 */ /* 0x000fe200078ec0ff */
[----:B------:R-:W-:Y:S01]  /*27b30*/  BSSY.RECONVERGENT B1, `(.L_x_2241) ;  /* 0x0000050000017945 */ /* 0x000fe20003800200 */
[----:B------:R-:W-:Y:S01]  /*27b40*/  PRMT R176, R113, 0x7632, R176 ;  /* 0x0000763271b07816 */ /* 0x000fe200000000b0 */
[----:B------:R-:W-:Y:S01]  /*27b50*/  FFMA.FTZ R112, R207, R212, 1.1641532182693481445e-10 ;  /* 0x2f000000cf707423 */ /* 0x000fe200000100d4 */
[----:B------:R-:W-:Y:S01]  /*27b60*/  FMUL.FTZ R209, R209, R214 ;  /* 0x000000d6d1d17220 */ /* 0x000fe20000410000 */
[----:B------:R-:W-:Y:S01]  /*27b70*/  @P0 IMAD.U32 R207, R49, 0x10000, RZ ;  /* 0x0001000031cf0824 */ /* 0x000fe200078e00ff */
[----:B------:R-:W-:Y:S01]  /*27b80*/  MOV R113, R2 ;  /* 0x0000000200717202 */ /* 0x000fe20000000f00 */
[----:B------:R-:W-:Y:S01]  /*27b90*/  IMAD.MOV.U32 R190, RZ, RZ, 0x2 ;  /* 0x00000002ffbe7424 */ /* 0x000fe200078e00ff */
        /* <DEDUP_REMOVED lines=16> */
.L_x_2243:
        /* <DEDUP_REMOVED lines=13> */
.L_x_2245:
[----:B------:R-:W-:Y:S05]  /*27d70*/  BSYNC.RECONVERGENT B2 ;  /* 0x0000000000027941 */ /* 0x000fea0003800200 */
.L_x_2244:
        /* <DEDUP_REMOVED lines=43> */
.L_x_2242:
[----:B------:R-:W-:Y:S05]  /*28030*/  BSYNC.RECONVERGENT B1 ;  /* 0x0000000000017941 */ /* 0x000fea0003800200 */
.L_x_2241:
[----:B------:R-:W-:Y:S01]  /*28040*/  I2FP.F32.U32 R113, R113 ;  /* 0x0000007100717245 */ /* 0x000fe20000201000 */
[----:B------:R-:W-:Y:S01]  /*28050*/  @P0 IMAD.U32 R130, R175, 0x10000, RZ ;  /* 0x00010000af820824 */ /* 0x000fe200078e00ff */
[----:B------:R-:W-:Y:S01]  /*28060*/  SHF.L.U32 R207, R176, 0x10, RZ ;  /* 0x00000010b0cf7819 */ /* 0x000fe200000006ff */
[----:B------:R-:W-:Y:S01]  /*28070*/  BSSY.RECONVERGENT B1, `(.L_x_2246) ;  /* 0x000004f000017945 */ /* 0x000fe20003800200 */
[----:B------:R-:W-:Y:S01]  /*28080*/  LOP3.LUT R134, R134, 0xfffffffd, RZ, 0xc0, !PT ;  /* 0xfffffffd86867812 */ /* 0x000fe200078ec0ff */
[----:B------:R-:W-:Y:S01]  /*28090*/  FFMA.FTZ R112, R113, R212, 1.1641532182693481445e-10 ;  /* 0x2f00000071707423 */ /* 0x000fe200000100d4 */
[----:B------:R-:W-:Y:S02]  /*280a0*/  IMAD.MOV.U32 R113, RZ, RZ, R2 ;  /* 0x000000ffff717224 */ /* 0x000fe400078e0002 */
[----:B------:R-:W-:Y:S02]  /*280b0*/  FMUL.FTZ R207, R207, R214 ;  /* 0x000000d6cfcf7220 */ /* 0x000fe40000410000 */
        /* <DEDUP_REMOVED lines=17> */
.L_x_2248:
        /* <DEDUP_REMOVED lines=13> */
.L_x_2250:
[----:B------:R-:W-:Y:S05]  /*282a0*/  BSYNC.RECONVERGENT B2 ;  /* 0x0000000000027941 */ /* 0x000fea0003800200 */
.L_x_2249:
        /* <DEDUP_REMOVED lines=43> */
.L_x_2247:
[----:B------:R-:W-:Y:S05]  /*28560*/  BSYNC.RECONVERGENT B1 ;  /* 0x0000000000017941 */ /* 0x000fea0003800200 */
.L_x_2246:
[----:B------:R-:W-:Y:S01]  /*28570*/  I2FP.F32.U32 R113, R113 ;  /* 0x0000007100717245 */ /* 0x000fe20000201000 */
[----:B------:R-:W-:Y:S01]  /*28580*/  IMAD.U32 R207, R114, 0x10000, RZ ;  /* 0x0001000072cf7824 */ /* 0x000fe200078e00ff */
        /* <DEDUP_REMOVED lines=22> */
.L_x_2253:
        /* <DEDUP_REMOVED lines=13> */
.L_x_2255:
[----:B------:R-:W-:Y:S05]  /*287c0*/  BSYNC.RECONVERGENT B2 ;  /* 0x0000000000027941 */ /* 0x000fea0003800200 */
.L_x_2254:
        /* <DEDUP_REMOVED lines=43> */
.L_x_2252:
[----:B------:R-:W-:Y:S05]  /*28a80*/  BSYNC.RECONVERGENT B1 ;  /* 0x0000000000017941 */ /* 0x000fea0003800200 */
.L_x_2251:
[----:B------:R-:W-:Y:S01]  /*28a90*/  I2FP.F32.U32 R113, R113 ;  /* 0x0000007100717245 */ /* 0x000fe20000201000 */
[----:B------:R-:W-:Y:S01]  /*28aa0*/  IMAD.U32 R207, R114, 0x10000, RZ ;  /* 0x0001000072cf7824 */ /* 0x000fe200078e00ff */
[----:B------:R-:W-:Y:S01]  /*28ab0*/  ISETP.NE.AND P4, PT, R190, 0x1, PT ;  /* 0x00000001be00780c */ /* 0x000fe20003f85270 */
[----:B------:R-:W-:Y:S01]  /*28ac0*/  @P0 IMAD.U32 R114, R189, 0x10000, RZ ;  /* 0x00010000bd720824 */ /* 0x000fe200078e00ff */
[----:B------:R-:W-:Y:S01]  /*28ad0*/  BSSY.RECONVERGENT B1, `(.L_x_2256) ;  /* 0x000004c000017945 */ /* 0x000fe20003800200 */
[----:B------:R-:W-:Y:S01]  /*28ae0*/  FFMA.FTZ R112, R113, R212, 1.1641532182693481445e-10 ;  /* 0x2f00000071707423 */ /* 0x000fe200000100d4 */
[----:B------:R-:W-:Y:S01]  /*28af0*/  FMUL.FTZ R207, R207, R214 ;  /* 0x000000d6cfcf7220 */ /* 0x000fe20000410000 */
[----:B------:R-:W-:-:S03]  /*28b00*/  IMAD.MOV.U32 R113, RZ, RZ, R2 ;  /* 0x000000ffff717224 */ /* 0x000fc600078e0002 */
[----:B------:R-:W-:-:S04]  /*28b10*/  FSETP.GTU.FTZ.AND P3, PT, R112, R213, PT ;  /* 0x000000d57000720b */ /* 0x000fc80003f7c000 */
        /* <DEDUP_REMOVED lines=14> */
.L_x_2258:
        /* <DEDUP_REMOVED lines=13> */
.L_x_2260:
[----:B------:R-:W-:Y:S05]  /*28cd0*/  BSYNC.RECONVERGENT B2 ;  /* 0x0000000000027941 */ /* 0x000fea0003800200 */
.L_x_2259:
        /* <DEDUP_REMOVED lines=43> */
.L_x_2257:
[----:B------:R-:W-:Y:S05]  /*28f90*/  BSYNC.RECONVERGENT B1 ;  /* 0x0000000000017941 */ /* 0x000fea0003800200 */
.L_x_2256:
[----:B------:R-:W-:Y:S01]  /*28fa0*/  I2FP.F32.U32 R113, R113 ;  /* 0x0000007100717245 */ /* 0x000fe20000201000 */
[C---:B------:R-:W-:Y:S01]  /*28fb0*/  IMAD.U32 R207, R115.reuse, 0x10000, RZ ;  /* 0x0001000073cf7824 */ /* 0x040fe200078e00ff */
        /* <DEDUP_REMOVED lines=22> */
.L_x_2263:
        /* <DEDUP_REMOVED lines=13> */
.L_x_2265:
[----:B------:R-:W-:Y:S05]  /*291f0*/  BSYNC.RECONVERGENT B2 ;  /* 0x0000000000027941 */ /* 0x000fea0003800200 */
.L_x_2264:
        /* <DEDUP_REMOVED lines=43> */
.L_x_2262:
[----:B------:R-:W-:Y:S05]  /*294b0*/  BSYNC.RECONVERGENT B1 ;  /* 0x0000000000017941 */ /* 0x000fea0003800200 */
.L_x_2261:
[----:B------:R-:W-:Y:S01]  /*294c0*/  I2FP.F32.U32 R113, R113 ;  /* 0x0000007100717245 */ /* 0x000fe20000201000 */
[----:B------:R-:W-:Y:S01]  /*294d0*/  @P0 IMAD.U32 R112, R199, 0x10000, RZ ;  /* 0x00010000c7700824 */ /* 0x000fe200078e00ff */
[----:B------:R-:W-:Y:S02]  /*294e0*/  SHF.L.U32 R217, R217, 0x10, RZ ;  /* 0x00000010d9d97819 */ /* 0x000fe400000006ff */
[----:B------:R-:W-:Y:S01]  /*294f0*/  PRMT R114, R216, 0x5410, R215 ;  /* 0x00005410d8727816 */ /* 0x000fe200000000d7 */
[----:B------:R-:W-:Y:S01]  /*29500*/  FFMA.FTZ R212, R113, R212, 1.1641532182693481445e-10 ;  /* 0x2f00000071d47423 */ /* 0x000fe200000100d4 */
[----:B------:R-:W-:Y:S01]  /*29510*/  PRMT R113, R210, 0x5410, R209 ;  /* 0x00005410d2717816 */ /* 0x000fe200000000d1 */
[----:B------:R-:W-:-:S03]  /*29520*/  FMUL.FTZ R217, R217, R214 ;  /* 0x000000d6d9d97220 */ /* 0x000fc60000410000 */
[----:B------:R-:W-:-:S04]  /*29530*/  FSETP.GTU.FTZ.AND P5, PT, R212, R213, PT ;  /* 0x000000d5d400720b */ /* 0x000fc80003fbc000 */
[----:B------:R-:W-:Y:S02]  /*29540*/  FSEL R199, R217, RZ, !P5 ;  /* 0x000000ffd9c77208 */ /* 0x000fe40006800000 */
[----:B------:R-:W-:-:S03]  /*29550*/  PLOP3.LUT P5, PT, P5, PT, PT, 0x8, 0x80 ;  /* 0x000000000080781c */ /* 0x000fc60002fae170 */
[----:B------:R-:W-:Y:S01]  /*29560*/  @P0 FADD.FTZ R199, R112, R199 ;  /* 0x000000c770c70221 */ /* 0x000fe20000010000 */
[----:B------:R-:W-:-:S04]  /*29570*/  PRMT R112, R203, 0x5410, R205 ;  /* 0x00005410cb707816 */ /* 0x000fc800000000cd */
[----:B------:R-:W-:-:S04]  /*29580*/  F2FP.BF16.F32.PACK_AB R115, RZ, R199 ;  /* 0x000000c7ff73723e */ /* 0x000fc800000010ff */
[----:B------:R-:W-:-:S07]  /*29590*/  PRMT R115, R211, 0x5410, R115 ;  /* 0x00005410d3737816 */ /* 0x000fce0000000073 */
.L_x_2225:
        /* <DEDUP_REMOVED lines=43> */
.L_x_2266:
[----:B------:R-:W-:Y:S01]  /*29850*/  IMAD.MOV.U32 R203, RZ, RZ, R208 ;  /* 0x000000ffffcb7224 */ /* 0x000fe200078e00d0 */
[----:B------:R-:W-:-:S07]  /*29860*/  IADD3 R204, PT, PT, R204, 0x80, RZ ;  /* 0x00000080cccc7810 */ /* 0x000fce0007ffe0ff */
.L_x_2143:
[----:B------:R-:W-:Y:S05]  /*29870*/  BSYNC.RECONVERGENT B0 ;  /* 0x0000000000007941 */ /* 0x000fea0003800200 */
.L_x_2142:
        /* <DEDUP_REMOVED lines=41> */
.L_x_2272:
        /* <DEDUP_REMOVED lines=13> */
.L_x_2274:
[----:B------:R-:W-:Y:S05]  /*29be0*/  BSYNC.RECONVERGENT B2 ;  /* 0x0000000000027941 */ /* 0x000fea0003800200 */
.L_x_2273:
        /* <DEDUP_REMOVED lines=42> */
.L_x_2271:
[----:B------:R-:W-:Y:S05]  /*29e90*/  BSYNC.RECONVERGENT B1 ;  /* 0x0000000000017941 */ /* 0x000fea0003800200 */
.L_x_2270:
[----:B------:R-:W0:Y:S01]  /*29ea0*/  LDC R200, c[0x0][0x408] ;  /* 0x00010200ffc87b82 */ /* 0x000e220000000800 */
[----:B------:R-:W-:Y:S01]  /*29eb0*/  I2FP.F32.U32 R139, R139 ;  /* 0x0000008b008b7245 */ /* 0x000fe20000201000 */
[----:B------:R-:W-:Y:S02]  /*29ec0*/  HFMA2 R212, -RZ, RZ, 0.1171875, 0 ;  /* 0x2f800000ffd47431 */ /* 0x000fe400000001ff */
[----:B------:R-:W-:Y:S01]  /*29ed0*/  IMAD.U32 R141, R112, 0x10000, RZ ;  /* 0x00010000708d7824 */ /* 0x000fe200078e00ff */
[----:B------:R-:W-:Y:S01]  /*29ee0*/  LOP3.LUT R134, R134, 0xffffffef, RZ, 0xc0, !PT ;  /* 0xffffffef86867812 */ /* 0x000fe200078ec0ff */
[----:B------:R-:W-:Y:S01]  /*29ef0*/  BSSY.RECONVERGENT B1, `(.L_x_2275) ;  /* 0x000004e000017945 */ /* 0x000fe20003800200 */
[----:B------:R-:W-:Y:S01]  /*29f00*/  PRMT R112, R112, 0x7632, R112 ;  /* 0x0000763270707816 */ /* 0x000fe20000000070 */
[----:B------:R-:W-:Y:S01]  /*29f10*/  FFMA.FTZ R130, R139, R212, 1.1641532182693481445e-10 ;  /* 0x2f0000008b827423 */ /* 0x000fe200000100d4 */
[----:B------:R-:W1:Y:S01]  /*29f20*/  LDC R211, c[0x0][0x404] ;  /* 0x00010100ffd37b82 */ /* 0x000e620000000800 */
[----:B------:R-:W-:-:S02]  /*29f30*/  IMAD.MOV.U32 R144, RZ, RZ, 0x2 ;  /* 0x00000002ff907424 */ /* 0x000fc400078e00ff */
[----:B------:R-:W-:Y:S02]  /*29f40*/  IMAD.MOV.U32 R142, RZ, RZ, R2 ;  /* 0x000000ffff8e7224 */ /* 0x000fe400078e0002 */
        /* <DEDUP_REMOVED lines=15> */
.L_x_2277:
        /* <DEDUP_REMOVED lines=13> */
.L_x_2279:
[----:B------:R-:W-:Y:S05]  /*2a110*/  BSYNC.RECONVERGENT B2 ;  /* 0x0000000000027941 */ /* 0x000fea0003800200 */
.L_x_2278:
        /* <DEDUP_REMOVED lines=39> */
[----:B------:R-:W-:Y:S01]  /*2a390*/  MOV R142, R208 ;  /* 0x000000d0008e7202 */ /* 0x000fe20000000f00 */
[----:B------:R-:W-:Y:S01]  /*2a3a0*/  IMAD.MOV.U32 R208, RZ, RZ, R140 ;  /* 0x000000ffffd07224 */ /* 0x000fe200078e008c */
[----:B------:R-:W-:Y:S01]  /*2a3b0*/  LOP3.LUT R132, R130, UR36, R141, 0x96, !PT ;  /* 0x0000002482847c12 */ /* 0x000fe2000f8e968d */
[----:B------:R-:W-:-:S07]  /*2a3c0*/  IMAD.MOV.U32 R144, RZ, RZ, RZ ;  /* 0x000000ffff907224 */ /* 0x000fce00078e00ff */
.L_x_2276:
[----:B------:R-:W-:Y:S05]  /*2a3d0*/  BSYNC.RECONVERGENT B1 ;  /* 0x0000000000017941 */ /* 0x000fea0003800200 */
.L_x_2275:
[----:B------:R-:W-:Y:S01]  /*2a3e0*/  I2FP.F32.U32 R141, R142 ;  /* 0x0000008e008d7245 */ /* 0x000fe20000201000 */
[----:B------:R-:W-:Y:S01]  /*2a3f0*/  IMAD.U32 R143, R52, 0x10000, RZ ;  /* 0x00010000348f7824 */ /* 0x000fe200078e00ff */
[----:B------:R-:W-:Y:S01]  /*2a400*/  @P0 SHF.L.U32 R142, R48, 0x10, RZ ;  /* 0x00000010308e0819 */ /* 0x000fe200000006ff */
[----:B------:R-:W-:Y:S02]  /*2a410*/  BSSY.RECONVERGENT B1, `(.L_x_2280) ;  /* 0x0000050000017945 */ /* 0x000fe40003800200 */
        /* <DEDUP_REMOVED lines=22> */
.L_x_2282:
        /* <DEDUP_REMOVED lines=13> */
.L_x_2284:
[----:B------:R-:W-:Y:S05]  /*2a650*/  BSYNC.RECONVERGENT B2 ;  /* 0x0000000000027941 */ /* 0x000fea0003800200 */
.L_x_2283:
        /* <DEDUP_REMOVED lines=43> */
.L_x_2281:
[----:B------:R-:W-:Y:S05]  /*2a910*/  BSYNC.RECONVERGENT B1 ;  /* 0x0000000000017941 */ /* 0x000fea0003800200 */
.L_x_2280:
        /* <DEDUP_REMOVED lines=22> */
.L_x_2287:
        /* <DEDUP_REMOVED lines=13> */
.L_x_2289:
[----:B------:R-:W-:Y:S05]  /*2ab50*/  BSYNC.RECONVERGENT B2 ;  /* 0x0000000000027941 */ /* 0x000fea0003800200 */
.L_x_2288:
        /* <DEDUP_REMOVED lines=43> */
.L_x_2286:
[----:B------:R-:W-:Y:S05]  /*2ae10*/  BSYNC.RECONVERGENT B1 ;  /* 0x0000000000017941 */ /* 0x000fea0003800200 */
.L_x_2285:
[----:B------:R-:W-:Y:S01]  /*2ae20*/  I2FP.F32.U32 R141, R130 ;  /* 0x00000082008d7245 */ /* 0x000fe20000201000 */
[----:B------:R-:W-:Y:S01]  /*2ae30*/  IMAD.U32 R143, R164, 0x10000, RZ ;  /* 0x00010000a48f7824 */ /* 0x000fe200078e00ff */
[----:B------:R-:W-:Y:S01]  /*2ae40*/  BSSY.RECONVERGENT B1, `(.L_x_2290) ;  /* 0x0000050000017945 */ /* 0x000fe20003800200 */
[----:B------:R-:W-:Y:S02]  /*2ae50*/  @P0 IMAD.U32 R163, R163, 0x10000, RZ ;  /* 0x00010000a3a30824 */ /* 0x000fe400078e00ff */
[----:B------:R-:W-:Y:S01]  /*2ae60*/  FFMA.FTZ R130, R141, R212, 1.1641532182693481445e-10 ;  /* 0x2f0000008d827423 */ /* 0x000fe200000100d4 */
[----:B------:R-:W-:-:S04]  /*2ae70*/  FMUL.FTZ R143, R143, R200 ;  /* 0x000000c88f8f7220 */ /* 0x000fc80000410000 */
[----:B------:R-:W-:Y:S02]  /*2ae80*/  FSETP.GTU.FTZ.AND P2, PT, R130, R211, PT ;  /* 0x000000d38200720b */ /* 0x000fe40003f5c000 */
[----:B------:R-:W-:Y:S02]  /*2ae90*/  MOV R130, 0x2 ;  /* 0x0000000200827802 */ /* 0x000fe40000000f00 */
        /* <DEDUP_REMOVED lines=17> */
.L_x_2292:
        /* <DEDUP_REMOVED lines=13> */
.L_x_2294:
[----:B------:R-:W-:Y:S05]  /*2b080*/  BSYNC.RECONVERGENT B2 ;  /* 0x0000000000027941 */ /* 0x000fea0003800200 */
.L_x_2293:
        /* <DEDUP_REMOVED lines=43> */
.L_x_2291:
[----:B------:R-:W-:Y:S05]  /*2b340*/  BSYNC.RECONVERGENT B1 ;  /* 0x0000000000017941 */ /* 0x000fea0003800200 */
.L_x_2290:
        /* <DEDUP_REMOVED lines=23> */
.L_x_2297:
        /* <DEDUP_REMOVED lines=13> */
.L_x_2299:
[----:B------:R-:W-:Y:S05]  /*2b590*/  BSYNC.RECONVERGENT B2 ;  /* 0x0000000000027941 */ /* 0x000fea0003800200 */
.L_x_2298:
        /* <DEDUP_REMOVED lines=43> */
.L_x_2296:
[----:B------:R-:W-:Y:S05]  /*2b850*/  BSYNC.RECONVERGENT B1 ;  /* 0x0000000000017941 */ /* 0x000fea0003800200 */
.L_x_2295:
        /* <DEDUP_REMOVED lines=26> */
.L_x_2302:
        /* <DEDUP_REMOVED lines=13> */
.L_x_2304:
[----:B------:R-:W-:Y:S05]  /*2bad0*/  BSYNC.RECONVERGENT B2 ;  /* 0x0000000000027941 */ /* 0x000fea0003800200 */
.L_x_2303:
        /* <DEDUP_REMOVED lines=43> */
.L_x_2301:
[----:B------:R-:W-:Y:S05]  /*2bd90*/  BSYNC.RECONVERGENT B1 ;  /* 0x0000000000017941 */ /* 0x000fea0003800200 */
.L_x_2300:
        /* <DEDUP_REMOVED lines=22> */
.L_x_2307:
        /* <DEDUP_REMOVED lines=13> */
.L_x_2309:
[----:B------:R-:W-:Y:S05]  /*2bfd0*/  BSYNC.RECONVERGENT B2 ;  /* 0x0000000000027941 */ /* 0x000fea0003800200 */
.L_x_2308:
        /* <DEDUP_REMOVED lines=43> */
.L_x_2306:
[----:B------:R-:W-:Y:S05]  /*2c290*/  BSYNC.RECONVERGENT B1 ;  /* 0x0000000000017941 */ /* 0x000fea0003800200 */
.L_x_2305:
[----:B------:R-:W-:Y:S01]  /*2c2a0*/  I2FP.F32.U32 R113, R113 ;  /* 0x0000007100717245 */ /* 0x000fe20000201000 */
[----:B------:R-:W-:Y:S01]  /*2c2b0*/  IMAD.U32 R143, R146, 0x10000, RZ ;  /* 0x00010000928f7824 */ /* 0x000fe200078e00ff */
[----:B------:R-:W-:Y:S01]  /*2c2c0*/  BSSY.RECONVERGENT B1, `(.L_x_2310) ;  /* 0x0000050000017945 */ /* 0x000fe20003800200 */
[----:B------:R-:W-:Y:S01]  /*2c2d0*/  @P0 IMAD.U32 R177, R177, 0x10000, RZ ;  /* 0x00010000b1b10824 */ /* 0x000fe200078e00ff */
[----:B------:R-:W-:Y:S01]  /*2c2e0*/  MOV R130, 0x2 ;  /* 0x0000000200827802 */ /* 0x000fe20000000f00 */
        /* <DEDUP_REMOVED lines=20> */
.L_x_2312:
        /* <DEDUP_REMOVED lines=13> */
.L_x_2314:
[----:B------:R-:W-:Y:S05]  /*2c500*/  BSYNC.RECONVERGENT B2 ;  /* 0x0000000000027941 */ /* 0x000fea0003800200 */
.L_x_2313:
        /* <DEDUP_REMOVED lines=43> */
.L_x_2311:
[----:B------:R-:W-:Y:S05]  /*2c7c0*/  BSYNC.RECONVERGENT B1 ;  /* 0x0000000000017941 */ /* 0x000fea0003800200 */
.L_x_2310:
        /* <DEDUP_REMOVED lines=21> */
.L_x_2317:
[----:B------:R-:W-:Y:S01]  /*2c920*/  IADD3 R135, PT, PT, R135, 0x1, RZ ;  /* 0x0000000187877810 */ /* 0x000fe20007ffe0ff */
[----:B------:R-:W-:Y:S03]  /*2c930*/  BSSY.RECONVERGENT B2, `(.L_x_2318) ;  /* 0x000000c000027945 */ /* 0x000fe60003800200 */
[C---:B------:R-:W-:Y:S01]  /*2c940*/  ISETP.NE.AND P3, PT, R135.reuse, RZ, PT ;  /* 0x000000ff8700720c */ /* 0x040fe20003f65270 */
[----:B------:R-:W-:-:S12]  /*2c950*/  IMAD.WIDE.U32 R206, R135, -0x2daee0ad, RZ ;  /* 0xd2511f5387ce7825 */ /* 0x000fd800078e00ff */
[----:B------:R-:W-:Y:S05]  /*2c960*/  @P3 BRA `(.L_x_2319) ;  /* 0x0000000000203947 */ /* 0x000fea0003800000 */
[----:B------:R-:W-:-:S05]  /*2c970*/  VIADD R129, R129, 0x1 ;  /* 0x0000000181817836 */ /* 0x000fca0000000000 */
[----:B------:R-:W-:-:S13]  /*2c980*/  ISETP.NE.AND P3, PT, R129, RZ, PT ;  /* 0x000000ff8100720c */ /* 0x000fda0003f65270 */
[----:B------:R-:W-:Y:S01]  /*2c990*/  @!P3 VIADD R137, R137, 0x1 ;  /* 0x000000018989b836 */ /* 0x000fe20000000000 */
[----:B------:R-:W-:Y:S01]  /*2c9a0*/  @!P3 IADD3 R2, PT, PT, R3, 0x1, RZ ;  /* 0x000000010302b810 */ /* 0x000fe20007ffe0ff */
[----:B------:R-:W-:-:S03]  /*2c9b0*/  @!P3 IMAD.MOV.U32 R129, RZ, RZ, RZ ;  /* 0x000000ffff81b224 */ /* 0x000fc600078e00ff */
[----:B------:R-:W-:-:S13]  /*2c9c0*/  ISETP.NE.AND P4, PT, R137, RZ, !P3 ;  /* 0x000000ff8900720c */ /* 0x000fda0005f85270 */
[----:B------:R-:W-:-:S05]  /*2c9d0*/  @P4 IMAD.MOV R2, RZ, RZ, R3 ;  /* 0x000000ffff024224 */ /* 0x000fca00078e0203 */
[----:B------:R-:W-:-:S07]  /*2c9e0*/  @!P3 MOV R3, R2 ;  /* 0x000000020003b202 */ /* 0x000fce0000000f00 */
.L_x_2319:
[----:B------:R-:W-:Y:S05]  /*2c9f0*/  BSYNC.RECONVERGENT B2 ;  /* 0x0000000000027941 */ /* 0x000fea0003800200 */
.L_x_2318:
        /* <DEDUP_REMOVED lines=43> */
.L_x_2316:
[----:B------:R-:W-:Y:S05]  /*2ccb0*/  BSYNC.RECONVERGENT B1 ;  /* 0x0000000000017941 */ /* 0x000fea0003800200 */
.L_x_2315:
[----:B------:R-:W-:Y:S01]  /*2ccc0*/  I2FP.F32.U32 R113, R113 ;  /* 0x0000007100717245 */ /* 0x000fe20000201000 */
[----:B------:R-:W-:Y:S01]  /*2ccd0*/  IMAD.U32 R145, R54, 0x10000, RZ ;  /* 0x0001000036917824 */ /* 0x000fe200078e00ff */
[----:B------:R-:W-:Y:S01]  /*2cce0*/  @P0 SHF.L.U32 R178, R50, 0x10, RZ ;  /* 0x0000001032b20819 */ /* 0x000fe200000006ff */
[----:B------:R-:W-:Y:S02]  /*2ccf0*/  BSSY.RECONVERGENT B1, `(.L_x_2320) ;  /* 0x0000050000017945 */ /* 0x000fe40003800200 */
[----:B------:R-:W-:Y:S01]  /*2cd00*/  FFMA.FTZ R112, R113, R212, 1.1641532182693481445e-10 ;  /* 0x2f00000071707423 */ /* 0x000fe200000100d4 */
[----:B------:R-:W-:Y:S01]  /*2cd10*/  FMUL.FTZ R130, R145, R200 ;  /* 0x000000c891827220 */ /* 0x000fe20000410000 */
[----:B------:R-:W-:-:S03]  /*2cd20*/  MOV R113, R2 ;  /* 0x0000000200717202 */ /* 0x000fc60000000f00 */
        /* <DEDUP_REMOVED lines=19> */
.L_x_2322:
        /* <DEDUP_REMOVED lines=13> */
.L_x_2324:
[----:B------:R-:W-:Y:S05]  /*2cf30*/  BSYNC.RECONVERGENT B2 ;  /* 0x0000000000027941 */ /* 0x000fea0003800200 */
.L_x_2323:
        /* <DEDUP_REMOVED lines=40> */
[----:B------:R-:W-:Y:S02]  /*2d1c0*/  HFMA2 R130, -RZ, RZ, 0, 0 ;  /* 0x00000000ff827431 */ /* 0x000fe400000001ff */
[----:B------:R-:W-:Y:S02]  /*2d1d0*/  IMAD.MOV.U32 R113, RZ, RZ, R208 ;  /* 0x000000ffff717224 */ /* 0x000fe400078e00d0 */
[----:B------:R-:W-:-:S07]  /*2d1e0*/  IMAD.MOV.U32 R208, RZ, RZ, R112 ;  /* 0x000000ffffd07224 */ /* 0x000fce00078e0070 */
.L_x_2321:
[----:B------:R-:W-:Y:S05]  /*2d1f0*/  BSYNC.RECONVERGENT B1 ;  /* 0x0000000000017941 */ /* 0x000fea0003800200 */
.L_x_2320:
        /* <DEDUP_REMOVED lines=20> */
.L_x_2327:
        /* <DEDUP_REMOVED lines=13> */
.L_x_2329:
[----:B------:R-:W-:Y:S05]  /*2d410*/  BSYNC.RECONVERGENT B2 ;  /* 0x0000000000027941 */ /* 0x000fea0003800200 */
.L_x_2328:
        /* <DEDUP_REMOVED lines=43> */
.L_x_2326:
[----:B------:R-:W-:Y:S05]  /*2d6d0*/  BSYNC.RECONVERGENT B1 ;  /* 0x0000000000017941 */ /* 0x000fea0003800200 */
.L_x_2325:
        /* <DEDUP_REMOVED lines=10> */
[----:B------:R-:W-:Y:S01]  /*2d780*/  SEL R144, RZ, 0x1, P4 ;  /* 0x00000001ff907807 */ /* 0x000fe20002000000 */
[----:B------:R-:W-:Y:S01]  /*2d790*/  @P0 IMAD.U32 R191, R112, 0x10000, RZ ;  /* 0x0001000070bf0824 */ /* 0x000fe200078e00ff */
[----:B------:R-:W-:Y:S01]  /*2d7a0*/  ISETP.NE.AND P4, PT, R192, 0x1, PT ;  /* 0x00000001c000780c */ /* 0x000fe20003f85270 */
[----:B------:R-:W-:-:S04]  /*2d7b0*/  FADD.FTZ R114, R114, R145 ;  /* 0x0000009172727221 */ /* 0x000fc80000010000 */
[----:B------:R-:W-:Y:S01]  /*2d7c0*/  @P0 FADD.FTZ R191, R114, R191 ;  /* 0x000000bf72bf0221 */ /* 0x000fe20000010000 */
[----:B------:R-:W-:Y:S01]  /*2d7d0*/  @!P0 MOV R191, R114 ;  /* 0x0000007200bf8202 */ /* 0x000fe20000000f00 */
[----:B------:R-:W-:-:S03]  /*2d7e0*/  IMAD.MOV.U32 R114, RZ, RZ, 0x2 ;  /* 0x00000002ff727424 */ /* 0x000fc600078e00ff */
[----:B------:R-:W-:-:S03]  /*2d7f0*/  F2FP.BF16.F32.PACK_AB R214, RZ, R191 ;  /* 0x000000bfffd6723e */ /* 0x000fc600000010ff */
        /* <DEDUP_REMOVED lines=9> */
.L_x_2332:
        /* <DEDUP_REMOVED lines=13> */
.L_x_2334:
[----:B------:R-:W-:Y:S05]  /*2d960*/  BSYNC.RECONVERGENT B2 ;  /* 0x0000000000027941 */ /* 0x000fea0003800200 */
.L_x_2333:
        /* <DEDUP_REMOVED lines=43> */
.L_x_2331:
[----:B------:R-:W-:Y:S05]  /*2dc20*/  BSYNC.RECONVERGENT B1 ;  /* 0x0000000000017941 */ /* 0x000fea0003800200 */
.L_x_2330:
[----:B------:R-:W-:Y:S01]  /*2dc30*/  I2FP.F32.U32 R113, R113 ;  /* 0x0000007100717245 */ /* 0x000fe20000201000 */
[----:B------:R-:W-:Y:S01]  /*2dc40*/  BSSY.RECONVERGENT B1, `(.L_x_2335) ;  /* 0x000004d000017945 */ /* 0x000fe20003800200 */
[----:B------:R-:W-:Y:S01]  /*2dc50*/  ISETP.NE.AND P5, PT, R114, 0x1, PT ;  /* 0x000000017200780c */ /* 0x000fe20003fa5270 */
[----:B------:R-:W-:Y:S01]  /*2dc60*/  IMAD.MOV.U32 R130, RZ, RZ, 0x2 ;  /* 0x00000002ff827424 */ /* 0x000fe200078e00ff */
[----:B------:R-:W-:Y:S01]  /*2dc70*/  SHF.L.U32 R145, R115, 0x10, RZ ;  /* 0x0000001073917819 */ /* 0x000fe200000006ff */
        /* <DEDUP_REMOVED lines=16> */
.L_x_2337:
        /* <DEDUP_REMOVED lines=13> */
.L_x_2339:
[----:B------:R-:W-:Y:S05]  /*2de50*/  BSYNC.RECONVERGENT B2 ;  /* 0x0000000000027941 */ /* 0x000fea0003800200 */
.L_x_2338:
        /* <DEDUP_REMOVED lines=43> */
.L_x_2336:
[----:B------:R-:W-:Y:S05]  /*2e110*/  BSYNC.RECONVERGENT B1 ;  /* 0x0000000000017941 */ /* 0x000fea0003800200 */
.L_x_2335:
[----:B------:R-:W-:Y:S01]  /*2e120*/  I2FP.F32.U32 R113, R113 ;  /* 0x0000007100717245 */ /* 0x000fe20000201000 */
[----:B------:R-:W-:Y:S01]  /*2e130*/  @P0 IMAD.U32 R192, R51, 0x10000, RZ ;  /* 0x0001000033c00824 */ /* 0x000fe200078e00ff */
[----:B------:R-:W-:Y:S01]  /*2e140*/  SHF.L.U32 R115, R55, 0x10, RZ ;  /* 0x0000001037737819 */ /* 0x000fe200000006ff */
[----:B------:R-:W-:Y:S02]  /*2e150*/  BSSY.RECONVERGENT B1, `(.L_x_2340) ;  /* 0x0000050000017945 */ /* 0x000fe40003800200 */
[----:B------:R-:W-:Y:S01]  /*2e160*/  FFMA.FTZ R112, R113, R212, 1.1641532182693481445e-10 ;  /* 0x2f00000071707423 */ /* 0x000fe200000100d4 */
[----:B------:R-:W-:Y:S02]  /*2e170*/  IMAD.MOV.U32 R113, RZ, RZ, R2 ;  /* 0x000000ffff717224 */ /* 0x000fe400078e0002 */
[----:B------:R-:W-:Y:S02]  /*2e180*/  FMUL.FTZ R114, R115, R200 ;  /* 0x000000c873727220 */ /* 0x000fe40000410000 */
[----:B------:R-:W-:-:S04]  /*2e190*/  FSETP.GTU.FTZ.AND P5, PT, R112, R211, PT ;  /* 0x000000d37000720b */ /* 0x000fc80003fbc000 */
[----:B------:R-:W-:Y:S02]  /*2e1a0*/  FSEL R114, R114, RZ, !P5 ;  /* 0x000000ff72727208 */ /* 0x000fe40006800000 */
[----:B------:R-:W-:Y:S02]  /*2e1b0*/  SEL R112, RZ, 0x1, P5 ;  /* 0x00000001ff707807 */ /* 0x000fe40002800000 */
[----:B------:R-:W-:Y:S01]  /*2e1c0*/  ISETP.NE.AND P5, PT, R130, 0x1, PT ;  /* 0x000000018200780c */ /* 0x000fe20003fa5270 */
[----:B------:R-:W-:Y:S01]  /*2e1d0*/  FADD.FTZ R145, R145, R114 ;  /* 0x0000007291917221 */ /* 0x000fe20000010000 */
[----:B------:R-:W-:-:S03]  /*2e1e0*/  HFMA2 R114, -RZ, RZ, 0, 1.1920928955078125e-07 ;  /* 0x00000002ff727431 */ /* 0x000fc600000001ff */
        /* <DEDUP_REMOVED lines=13> */
.L_x_2342:
        /* <DEDUP_REMOVED lines=13> */
.L_x_2344:
[----:B------:R-:W-:Y:S05]  /*2e390*/  BSYNC.RECONVERGENT B2 ;  /* 0x0000000000027941 */ /* 0x000fea0003800200 */
.L_x_2343:
        /* <DEDUP_REMOVED lines=43> */
.L_x_2341:
[----:B------:R-:W-:Y:S05]  /*2e650*/  BSYNC.RECONVERGENT B1 ;  /* 0x0000000000017941 */ /* 0x000fea0003800200 */
.L_x_2340:
        /* <DEDUP_REMOVED lines=20> */
.L_x_2347:
        /* <DEDUP_REMOVED lines=13> */
[----:B------:R-:W-:-:S04]  /*2e870*/  ISETP.NE.AND P0, PT, R2, RZ, PT ;  /* 0x000000ff0200720c */ /* 0x000fc80003f05270 */
[----:B------:R-:W-:-:S09]  /*2e880*/  @!P6 MOV R3, R112 ;  /* 0x000000700003e202 */ /* 0x000fd20000000f00 */
.L_x_2349:
[----:B------:R-:W-:Y:S05]  /*2e890*/  BSYNC.RECONVERGENT B2 ;  /* 0x0000000000027941 */ /* 0x000fea0003800200 */
.L_x_2348:
        /* <DEDUP_REMOVED lines=43> */
.L_x_2346:
[----:B------:R-:W-:Y:S05]  /*2eb50*/  BSYNC.RECONVERGENT B1 ;  /* 0x0000000000017941 */ /* 0x000fea0003800200 */
.L_x_2345:
        /* <DEDUP_REMOVED lines=20> */
.L_x_2269:
        /* <DEDUP_REMOVED lines=10> */
[-C--:B------:R-:W-:Y:S01]  /*2ed40*/  @!P2 MOV R208, R203.reuse ;  /* 0x000000cb00d0a202 */ /* 0x080fe20000000f00 */
[----:B------:R-:W-:Y:S01]  /*2ed50*/  @!P2 IMAD.MOV.U32 R151, RZ, RZ, R132 ;  /* 0x000000ffff97a224 */ /* 0x000fe200078e0084 */
[----:B------:R-:W-:Y:S01]  /*2ed60*/  @P2 MOV R208, R203 ;  /* 0x000000cb00d02202 */ /* 0x000fe20000000f00 */
[----:B------:R-:W-:Y:S02]  /*2ed70*/  @P2 VIADD R178, R130, 0x1 ;  /* 0x0000000182b22836 */ /* 0x000fe40000000000 */
[----:B------:R-:W-:Y:S01]  /*2ed80*/  @P2 IMAD.MOV.U32 R151, RZ, RZ, R131 ;  /* 0x000000ffff972224 */ /* 0x000fe200078e0083 */
[----:B------:R-:W-:Y:S06]  /*2ed90*/  BRA `(.L_x_2352) ;  /* 0x0000000000e07947 */ /* 0x000fec0003800000 */
.L_x_2353:
        /* <DEDUP_REMOVED lines=13> */
.L_x_2355:
[----:B------:R-:W-:Y:S05]  /*2ee70*/  BSYNC.RECONVERGENT B2 ;  /* 0x0000000000027941 */ /* 0x000fea0003800200 */
.L_x_2354:
        /* <DEDUP_REMOVED lines=42> */
.L_x_2352:
[----:B------:R-:W-:Y:S05]  /*2f120*/  BSYNC.RECONVERGENT B1 ;  /* 0x0000000000017941 */ /* 0x000fea0003800200 */
.L_x_2351:
[----:B------:R-:W0:Y:S01]  /*2f130*/  LDC R214, c[0x0][0x408] ;  /* 0x00010200ffd67b82 */ /* 0x000e220000000800 */
[----:B------:R-:W-:Y:S01]  /*2f140*/  I2FP.F32.U32 R151, R151 ;  /* 0x0000009700977245 */ /* 0x000fe20000201000 */
[----:B------:R-:W-:Y:S02]  /*2f150*/  HFMA2 R212, -RZ, RZ, 0.1171875, 0 ;  /* 0x2f800000ffd47431 */ /* 0x000fe400000001ff */
[----:B-----5:R-:W-:Y:S01]  /*2f160*/  IMAD.U32 R203, R112, 0x10000, RZ ;  /* 0x0001000070cb7824 */ /* 0x020fe200078e00ff */
[----:B------:R-:W-:Y:S01]  /*2f170*/  LOP3.LUT R134, R134, 0xffffffef, RZ, 0xc0, !PT ;  /* 0xffffffef86867812 */ /* 0x000fe200078ec0ff */
[----:B------:R-:W-:Y:S01]  /*2f180*/  @P0 IMAD.U32 R164, R48, 0x10000, RZ ;  /* 0x0001000030a40824 */ /* 0x000fe200078e00ff */
[----:B------:R-:W-:Y:S01]  /*2f190*/  BSSY.RECONVERGENT B1, `(.L_x_2356) ;  /* 0x0000050000017945 */ /* 0x000fe20003800200 */
[----:B------:R-:W-:Y:S01]  /*2f1a0*/  FFMA.FTZ R130, R151, R212, 1.1641532182693481445e-10 ;  /* 0x2f00000097827423 */ /* 0x000fe200000100d4 */
[----:B------:R-:W1:Y:S01]  /*2f1b0*/  LDC R213, c[0x0][0x404] ;  /* 0x00010100ffd57b82 */ /* 0x000e620000000800 */
[----:B------:R-:W-:Y:S01]  /*2f1c0*/  PRMT R112, R112, 0x7632, R112 ;  /* 0x0000763270707816 */ /* 0x000fe20000000070 */
[----:B0-----:R-:W-:-:S02]  /*2f1d0*/  FMUL.FTZ R203, R203, R214 ;  /* 0x000000d6cbcb7220 */ /* 0x001fc40000410000 */
[----:B-1----:R-:W-:Y:S01]  /*2f1e0*/  FSETP.GTU.FTZ.AND P2, PT, R130, R213, PT ;  /* 0x000000d58200720b */ /* 0x002fe20003f5c000 */
[----:B------:R-:W-:-:S03]  /*2f1f0*/  IMAD.MOV.U32 R130, RZ, RZ, R2 ;  /* 0x000000ffff827224 */ /* 0x000fc600078e0002 */
[----:B------:R-:W-:Y:S02]  /*2f200*/  FSEL R151, R203, RZ, !P2 ;  /* 0x000000ffcb977208 */ /* 0x000fe40005000000 */
[----:B------:R-:W-:Y:S02]  /*2f210*/  PLOP3.LUT P3, PT, P2, PT, PT, 0x8, 0x80 ;  /* 0x000000000080781c */ /* 0x000fe4000176e170 */
[----:B------:R-:W-:Y:S01]  /*2f220*/  ISETP.NE.AND P2, PT, R178, 0x1, PT ;  /* 0x00000001b200780c */ /* 0x000fe20003f45270 */
[----:B------:R-:W-:Y:S01]  /*2f230*/  @P0 FADD.FTZ R151, R164, R151 ;  /* 0x00000097a4970221 */ /* 0x000fe20000010000 */
[----:B------:R-:W-:-:S04]  /*2f240*/  MOV R164, 0x2 ;  /* 0x0000000200a47802 */ /* 0x000fc80000000f00 */
        /* <DEDUP_REMOVED lines=11> */
.L_x_2358:
        /* <DEDUP_REMOVED lines=13> */
.L_x_2360:
[----:B------:R-:W-:Y:S05]  /*2f3d0*/  BSYNC.RECONVERGENT B2 ;  /* 0x0000000000027941 */ /* 0x000fea0003800200 */
.L_x_2359:
        /* <DEDUP_REMOVED lines=43> */
.L_x_2357:
[----:B------:R-:W-:Y:S05]  /*2f690*/  BSYNC.RECONVERGENT B1 ;  /* 0x0000000000017941 */ /* 0x000fea0003800200 */
.L_x_2356:
[----:B------:R-:W-:Y:S01]  /*2f6a0*/  I2FP.F32.U32 R205, R130 ;  /* 0x0000008200cd7245 */ /* 0x000fe20000201000 */
[----:B------:R-:W-:Y:S01]  /*2f6b0*/  IMAD.U32 R207, R112, 0x10000, RZ ;  /* 0x0001000070cf7824 */ /* 0x000fe200078e00ff */
[----:B------:R-:W-:Y:S01]  /*2f6c0*/  @P0 SHF.L.U32 R130, R163, 0x10, RZ ;  /* 0x00000010a3820819 */ /* 0x000fe200000006ff */
[----:B------:R-:W-:Y:S01]  /*2f6d0*/  BSSY.RECONVERGENT B1, `(.L_x_2361) ;  /* 0x000004f000017945 */ /* 0x000fe20003800200 */
[----:B------:R-:W-:Y:S01]  /*2f6e0*/  LOP3.LUT R134, R134, 0xfffffff7, RZ, 0xc0, !PT ;  /* 0xfffffff786867812 */ /* 0x000fe200078ec0ff */
        /* <DEDUP_REMOVED lines=20> */
.L_x_2363:
        /* <DEDUP_REMOVED lines=13> */
.L_x_2365:
[----:B------:R-:W-:Y:S05]  /*2f900*/  BSYNC.RECONVERGENT B2 ;  /* 0x0000000000027941 */ /* 0x000fea0003800200 */
.L_x_2364:
        /* <DEDUP_REMOVED lines=43> */
.L_x_2362:
[----:B------:R-:W-:Y:S05]  /*2fbc0*/  BSYNC.RECONVERGENT B1 ;  /* 0x0000000000017941 */ /* 0x000fea0003800200 */
.L_x_2361:
        /* <DEDUP_REMOVED lines=8> */
[----:B------:R-:W-:Y:S02]  /*2fc50*/  PRMT R178, R113, 0x7632, R178 ;  /* 0x0000763271b27816 */ /* 0x000fe400000000b2 */
[----:B------:R-:W-:-:S02]  /*2fc60*/  FSETP.GTU.FTZ.AND P2, PT, R112, R213, PT ;  /* 0x000000d57000720b */ /* 0x000fc40003f5c000 */
        /* <DEDUP_REMOVED lines=16> */
.L_x_2368:
        /* <DEDUP_REMOVED lines=13> */
.L_x_2370:
[----:B------:R-:W-:Y:S05]  /*2fe40*/  BSYNC.RECONVERGENT B2 ;  /* 0x0000000000027941 */ /* 0x000fea0003800200 */
.L_x_2369:
        /* <DEDUP_REMOVED lines=43> */
.L_x_2367:
[----:B------:R-:W-:Y:S05]  /*30100*/  BSYNC.RECONVERGENT B1 ;  /* 0x0000000000017941 */ /* 0x000fea0003800200 */
.L_x_2366:
        /* <DEDUP_REMOVED lines=25> */
.L_x_2373:
        /* <DEDUP_REMOVED lines=13> */
.L_x_2375:
[----:B------:R-:W-:Y:S05]  /*30370*/  BSYNC.RECONVERGENT B2 ;  /* 0x0000000000027941 */ /* 0x000fea0003800200 */
.L_x_2374:
        /* <DEDUP_REMOVED lines=43> */
.L_x_2372:
[----:B------:R-:W-:Y:S05]  /*30630*/  BSYNC.RECONVERGENT B1 ;  /* 0x0000000000017941 */ /* 0x000fea0003800200 */
.L_x_2371:
        /* <DEDUP_REMOVED lines=24> */
.L_x_2378:
        /* <DEDUP_REMOVED lines=13> */
.L_x_2380:
[----:B------:R-:W-:Y:S05]  /*30890*/  BSYNC.RECONVERGENT B2 ;  /* 0x0000000000027941 */ /* 0x000fea0003800200 */
.L_x_2379:
        /* <DEDUP_REMOVED lines=43> */
.L_x_2377:
[----:B------:R-:W-:Y:S05]  /*30b50*/  BSYNC.RECONVERGENT B1 ;  /* 0x0000000000017941 */ /* 0x000fea0003800200 */
.L_x_2376:
[----:B------:R-:W-:Y:S01]  /*30b60*/  I2FP.F32.U32 R113, R113 ;  /* 0x0000007100717245 */ /* 0x000fe20000201000 */
[----:B------:R-:W-:Y:S01]  /*30b70*/  BSSY.RECONVERGENT B1, `(.L_x_2381) ;  /* 0x000004f000017945 */ /* 0x000fe20003800200 */
[----:B------:R-:W-:Y:S01]  /*30b80*/  SHF.L.U32 R207, R114, 0x10, RZ ;  /* 0x0000001072cf7819 */ /* 0x000fe200000006ff */
[----:B------:R-:W-:Y:S01]  /*30b90*/  @P0 IMAD.U32 R114, R191, 0x10000, RZ ;  /* 0x00010000bf720824 */ /* 0x000fe200078e00ff */
[----:B------:R-:W-:Y:S01]  /*30ba0*/  ISETP.NE.AND P4, PT, R192, 0x1, PT ;  /* 0x00000001c000780c */ /* 0x000fe20003f85270 */
[----:B------:R-:W-:Y:S01]  /*30bb0*/  FFMA.FTZ R112, R113, R212, 1.1641532182693481445e-10 ;  /* 0x2f00000071707423 */ /* 0x000fe200000100d4 */
[----:B------:R-:W-:Y:S01]  /*30bc0*/  MOV R113, R2 ;  /* 0x0000000200717202 */ /* 0x000fe20000000f00 */
[----:B------:R-:W-:-:S03]  /*30bd0*/  FMUL.FTZ R207, R207, R214 ;  /* 0x000000d6cfcf7220 */ /* 0x000fc60000410000 */
        /* <DEDUP_REMOVED lines=15> */
.L_x_2383:
        /* <DEDUP_REMOVED lines=13> */
.L_x_2385:
[----:B------:R-:W-:Y:S05]  /*30da0*/  BSYNC.RECONVERGENT B2 ;  /* 0x0000000000027941 */ /* 0x000fea0003800200 */
.L_x_2384:
        /* <DEDUP_REMOVED lines=43> */
.L_x_2382:
[----:B------:R-:W-:Y:S05]  /*31060*/  BSYNC.RECONVERGENT B1 ;  /* 0x0000000000017941 */ /* 0x000fea0003800200 */
.L_x_2381:
[----:B------:R-:W-:Y:S01]  /*31070*/  I2FP.F32.U32 R113, R113 ;  /* 0x0000007100717245 */ /* 0x000fe20000201000 */
[C---:B------:R-:W-:Y:S01]  /*31080*/  IMAD.U32 R207, R115.reuse, 0x10000, RZ ;  /* 0x0001000073cf7824 */ /* 0x040fe200078e00ff */
[----:B------:R-:W-:Y:S01]  /*31090*/  ISETP.NE.AND P5, PT, R114, 0x1, PT ;  /* 0x000000017200780c */ /* 0x000fe20003fa5270 */
[----:B------:R-:W-:Y:S01]  /*310a0*/  BSSY.RECONVERGENT B1, `(.L_x_2386) ;  /* 0x000004e000017945 */ /* 0x000fe20003800200 */
[----:B------:R-:W-:Y:S01]  /*310b0*/  PRMT R217, R115, 0x7632, R217 ;  /* 0x0000763273d97816 */ /* 0x000fe200000000d9 */
[----:B------:R-:W-:Y:S01]  /*310c0*/  FFMA.FTZ R112, R113, R212, 1.1641532182693481445e-10 ;  /* 0x2f00000071707423 */ /* 0x000fe200000100d4 */
[----:B------:R-:W-:Y:S01]  /*310d0*/  FMUL.FTZ R207, R207, R214 ;  /* 0x000000d6cfcf7220 */ /* 0x000fe20000410000 */
[----:B------:R-:W-:Y:S01]  /*310e0*/  @P0 IMAD.U32 R113, R51, 0x10000, RZ ;  /* 0x0001000033710824 */ /* 0x000fe200078e00ff */
[----:B------:R-:W-:Y:S02]  /*310f0*/  MOV R130, 0x2 ;  /* 0x0000000200827802 */ /* 0x000fe40000000f00 */
        /* <DEDUP_REMOVED lines=15> */
.L_x_2388:
        /* <DEDUP_REMOVED lines=13> */
.L_x_2390:
[----:B------:R-:W-:Y:S05]  /*312c0*/  BSYNC.RECONVERGENT B2 ;  /* 0x0000000000027941 */ /* 0x000fea0003800200 */
.L_x_2389:
        /* <DEDUP_REMOVED lines=43> */
.L_x_2387:
[----:B------:R-:W-:Y:S05]  /*31580*/  BSYNC.RECONVERGENT B1 ;  /* 0x0000000000017941 */ /* 0x000fea0003800200 */
.L_x_2386:
        /* <DEDUP_REMOVED lines=14> */
.L_x_2350:
[----:B------:R-:W0:Y:S01]  /*31670*/  LDC.64 R210, c[0x0][0x3a8] ;  /* 0x0000ea00ffd27b82 */ /* 0x000e220000000a00 */
[----:B------:R-:W-:Y:S02]  /*31680*/  SEL R215, RZ, 0x1000000, !P5 ;  /* 0x01000000ffd77807 */ /* 0x000fe40006800000 */
[----:B------:R-:W-:Y:S02]  /*31690*/  SEL R209, RZ, 0x10000, !P4 ;  /* 0x00010000ffd17807 */ /* 0x000fe40006000000 */
[C---:B------:R-:W-:Y:S02]  /*316a0*/  LOP3.LUT P6, RZ, R134.reuse, 0x8, RZ, 0xc0, !PT ;  /* 0x0000000886ff7812 */ /* 0x040fe400078cc0ff */
[C---:B------:R-:W-:Y:S01]  /*316b0*/  LOP3.LUT P5, RZ, R134.reuse, 0x4, RZ, 0xc0, !PT ;  /* 0x0000000486ff7812 */ /* 0x040fe200078ac0ff */
[----:B------:R-:W1:Y:S01]  /*316c0*/  LDC.64 R206, c[0x0][0x3b0] ;  /* 0x0000ec00ffce7b82 */ /* 0x000e620000000a00 */
[C---:B------:R-:W-:Y:S02]  /*316d0*/  LOP3.LUT P4, RZ, R134.reuse, 0x2, RZ, 0xc0, !PT ;  /* 0x0000000286ff7812 */ /* 0x040fe4000788c0ff */
[----:B------:R-:W-:-:S02]  /*316e0*/  LOP3.LUT P0, RZ, R134, 0x10, RZ, 0xc0, !PT ;  /* 0x0000001086ff7812 */ /* 0x000fc4000780c0ff */
[----:B------:R-:W-:Y:S02]  /*316f0*/  SEL R216, RZ, 0x100, !P3 ;  /* 0x00000100ffd87807 */ /* 0x000fe40005800000 */
[----:B------:R-:W-:Y:S02]  /*31700*/  SEL R205, RZ, 0x1000000, !P4 ;  /* 0x01000000ffcd7807 */ /* 0x000fe40006000000 */
[----:B------:R-:W-:Y:S02]  /*31710*/  SEL R214, RZ, 0x10000, !P5 ;  /* 0x00010000ffd67807 */ /* 0x000fe40006800000 */
[----:B------:R-:W-:Y:S02]  /*31720*/  SEL R203, RZ, 0x100, !P6 ;  /* 0x00000100ffcb7807 */ /* 0x000fe40007000000 */
[----:B------:R-:W-:Y:S02]  /*31730*/  SEL R213, RZ, 0x1, !P2 ;  /* 0x00000001ffd57807 */ /* 0x000fe40005000000 */
[----:B------:R-:W-:Y:S01]  /*31740*/  SEL R212, RZ, 0x1, !P0 ;  /* 0x00000001ffd47807 */ /* 0x000fe20004000000 */
[----:B0-----:R-:W-:Y:S01]  /*31750*/  IMAD.WIDE.U32 R210, R204, 0x10, R210 ;  /* 0x00000010ccd27825 */ /* 0x001fe200078e00d2 */
[----:B------:R-:W-:-:S02]  /*31760*/  LOP3.LUT R216, R216, R215, R209, 0xfe, !PT ;  /* 0x000000d7d8d87212 */ /* 0x000fc400078efed1 */
[----:B------:R-:W-:Y:S02]  /*31770*/  LOP3.LUT R203, R203, R205, R214, 0xfe, !PT ;  /* 0x000000cdcbcb7212 */ /* 0x000fe400078efed6 */
        /* <DEDUP_REMOVED lines=26> */
.L_x_2391:
[----:B------:R-:W-:Y:S01]  /*31920*/  IMAD.MOV.U32 R203, RZ, RZ, R208 ;  /* 0x000000ffffcb7224 */ /* 0x000fe200078e00d0 */
[----:B------:R-:W-:-:S07]  /*31930*/  IADD3 R204, PT, PT, R204, 0x80, RZ ;  /* 0x00000080cccc7810 */ /* 0x000fce0007ffe0ff */
.L_x_2268:
[----:B------:R-:W-:Y:S05]  /*31940*/  BSYNC.RECONVERGENT B0 ;  /* 0x0000000000007941 */ /* 0x000fea0003800200 */
.L_x_2267:
        /* <DEDUP_REMOVED lines=36> */
[--C-:B------:R-:W-:Y:S01]  /*31b90*/  @!P2 IMAD.MOV.U32 R146, RZ, RZ, R203.reuse ;  /* 0x000000ffff92a224 */ /* 0x100fe200078e00cb */
[----:B------:R-:W-:Y:S01]  /*31ba0*/  @P2 MOV R139, R131 ;  /* 0x00000083008b2202 */ /* 0x000fe20000000f00 */
[----:B------:R-:W-:Y:S02]  /*31bb0*/  @P2 VIADD R142, R130, 0x1 ;  /* 0x00000001828e2836 */ /* 0x000fe40000000000 */
[----:B------:R-:W-:Y:S01]  /*31bc0*/  @P2 IMAD.MOV.U32 R146, RZ, RZ, R203 ;  /* 0x000000ffff922224 */ /* 0x000fe200078e00cb */
[----:B------:R-:W-:Y:S06]  /*31bd0*/  BRA `(.L_x_2396) ;  /* 0x0000000000e47947 */ /* 0x000fec0003800000 */
.L_x_2397:
        /* <DEDUP_REMOVED lines=13> */
.L_x_2399:
[----:B------:R-:W-:Y:S05]  /*31cb0*/  BSYNC.RECONVERGENT B2 ;  /* 0x0000000000027941 */ /* 0x000fea0003800200 */
.L_x_2398:
        /* <DEDUP_REMOVED lines=43> */
.L_x_2396:
[----:B------:R-:W-:Y:S05]  /*31f70*/  BSYNC.RECONVERGENT B1 ;  /* 0x0000000000017941 */ /* 0x000fea0003800200 */
.L_x_2395:
        /* <DEDUP_REMOVED lines=9> */
[----:B------:R-:W-:Y:S01]  /*32010*/  IMAD.MOV.U32 R143, RZ, RZ, 0x2 ;  /* 0x00000002ff8f7424 */ /* 0x000fe200078e00ff */
[----:B------:R-:W-:Y:S01]  /*32020*/  MOV R141, R2 ;  /* 0x00000002008d7202 */ /* 0x000fe20000000f00 */
        /* <DEDUP_REMOVED lines=15> */
.L_x_2402:
        /* <DEDUP_REMOVED lines=13> */
.L_x_2404:
[----:B------:R-:W-:Y:S05]  /*321f0*/  BSYNC.RECONVERGENT B2 ;  /* 0x0000000000027941 */ /* 0x000fea0003800200 */
.L_x_2403:
        /* <DEDUP_REMOVED lines=39> */
[----:B------:R-:W-:Y:S02]  /*32470*/  MOV R2, R142 ;  /* 0x0000008e00027202 */ /* 0x000fe40000000f00 */
[----:B------:R-:W-:Y:S01]  /*32480*/  LOP3.LUT R132, R130, UR36, R141, 0x96, !PT ;  /* 0x0000002482847c12 */ /* 0x000fe2000f8e968d */
[----:B------:R-:W-:Y:S02]  /*32490*/  IMAD.MOV.U32 R141, RZ, RZ, R146 ;  /* 0x000000ffff8d7224 */ /* 0x000fe400078e0092 */
[----:B------:R-:W-:-:S07]  /*324a0*/  IMAD.MOV.U32 R146, RZ, RZ, R140 ;  /* 0x000000ffff927224 */ /* 0x000fce00078e008c */
.L_x_2401:
[----:B------:R-:W-:Y:S05]  /*324b0*/  BSYNC.RECONVERGENT B1 ;  /* 0x0000000000017941 */ /* 0x000fea0003800200 */
.L_x_2400:
        /* <DEDUP_REMOVED lines=26> */
.L_x_2407:
        /* <DEDUP_REMOVED lines=13> */
.L_x_2409:
[----:B------:R-:W-:Y:S05]  /*32730*/  BSYNC.RECONVERGENT B2 ;  /* 0x0000000000027941 */ /* 0x000fea0003800200 */
.L_x_2408:
        /* <DEDUP_REMOVED lines=43> */
.L_x_2406:
[----:B------:R-:W-:Y:S05]  /*329f0*/  BSYNC.RECONVERGENT B1 ;  /* 0x0000000000017941 */ /* 0x000fea0003800200 */
.L_x_2405:
        /* <DEDUP_REMOVED lines=22> */
.L_x_2412:
        /* <DEDUP_REMOVED lines=13> */
.L_x_2414:
[----:B------:R-:W-:Y:S05]  /*32c30*/  BSYNC.RECONVERGENT B2 ;  /* 0x0000000000027941 */ /* 0x000fea0003800200 */
.L_x_2413:
        /* <DEDUP_REMOVED lines=43> */
.L_x_2411:
[----:B------:R-:W-:Y:S05]  /*32ef0*/  BSYNC.RECONVERGENT B1 ;  /* 0x0000000000017941 */ /* 0x000fea0003800200 */
.L_x_2410:
[----:B------:R-:W-:Y:S01]  /*32f00*/  I2FP.F32.U32 R141, R141 ;  /* 0x0000008d008d7245 */ /* 0x000fe20000201000 */
[----:B------:R-:W-:Y:S01]  /*32f10*/  @P0 IMAD.U32 R165, R165, 0x10000, RZ ;  /* 0x00010000a5a50824 */ /* 0x000fe200078e00ff */
[----:B------:R-:W-:Y:S01]  /*32f20*/  SHF.L.U32 R166, R166, 0x10, RZ ;  /* 0x00000010a6a67819 */ /* 0x000fe200000006ff */
[----:B------:R-:W-:Y:S01]  /*32f30*/  BSSY.RECONVERGENT B1, `(.L_x_2415) ;  /* 0x000004f000017945 */ /* 0x000fe20003800200 */
[----:B------:R-:W-:Y:S02]  /*32f40*/  HFMA2 R143, -RZ, RZ, 0, 1.1920928955078125e-07 ;  /* 0x00000002ff8f7431 */ /* 0x000fe400000001ff */
        /* <DEDUP_REMOVED lines=20> */
.L_x_2417:
        /* <DEDUP_REMOVED lines=13> */
.L_x_2419:
[----:B------:R-:W-:Y:S05]  /*33160*/  BSYNC.RECONVERGENT B2 ;  /* 0x0000000000027941 */ /* 0x000fea0003800200 */
.L_x_2418:
        /* <DEDUP_REMOVED lines=43> */
.L_x_2416:
[----:B------:R-:W-:Y:S05]  /*33420*/  BSYNC.RECONVERGENT B1 ;  /* 0x0000000000017941 */ /* 0x000fea0003800200 */
.L_x_2415:
        /* <DEDUP_REMOVED lines=23> */
.L_x_2422:
        /* <DEDUP_REMOVED lines=13> */
.L_x_2424:
[----:B------:R-:W-:Y:S05]  /*33670*/  BSYNC.RECONVERGENT B2 ;  /* 0x0000000000027941 */ /* 0x000fea0003800200 */
.L_x_2423:
        /* <DEDUP_REMOVED lines=43> */
.L_x_2421:
[----:B------:R-:W-:Y:S05]  /*33930*/  BSYNC.RECONVERGENT B1 ;  /* 0x0000000000017941 */ /* 0x000fea0003800200 */
.L_x_2420:
[----:B------:R-:W-:Y:S01]  /*33940*/  I2FP.F32.U32 R113, R113 ;  /* 0x0000007100717245 */ /* 0x000fe20000201000 */
[----:B------:R-:W-:Y:S01]  /*33950*/  IMAD.U32 R130, R53, 0x10000, RZ ;  /* 0x0001000035827824 */ /* 0x000fe200078e00ff */
[----:B------:R-:W-:Y:S01]  /*33960*/  @P0 SHF.L.U32 R166, R49, 0x10, RZ ;  /* 0x0000001031a60819 */ /* 0x000fe200000006ff */
[----:B------:R-:W-:Y:S01]  /*33970*/  BSSY.RECONVERGENT B1, `(.L_x_2425) ;  /* 0x0000050000017945 */ /* 0x000fe20003800200 */
[----:B------:R-:W-:Y:S02]  /*33980*/  IMAD.MOV.U32 R143, RZ, RZ, 0x2 ;  /* 0x00000002ff8f7424 */ /* 0x000fe400078e00ff */
[----:B------:R-:W-:Y:S01]  /*33990*/  FFMA.FTZ R112, R113, R212, 1.1641532182693481445e-10 ;  /* 0x2f00000071707423 */ /* 0x000fe200000100d4 */
[----:B------:R-:W-:Y:S01]  /*339a0*/  FMUL.FTZ R130, R130, R201 ;  /* 0x000000c982827220 */ /* 0x000fe20000410000 */
[----:B------:R-:W-:-:S03]  /*339b0*/  MOV R113, R2 ;  /* 0x0000000200717202 */ /* 0x000fc60000000f00 */
        /* <DEDUP_REMOVED lines=18> */
.L_x_2427:
        /* <DEDUP_REMOVED lines=13> */
.L_x_2429:
[----:B------:R-:W-:Y:S05]  /*33bb0*/  BSYNC.RECONVERGENT B2 ;  /* 0x0000000000027941 */ /* 0x000fea0003800200 */
.L_x_2428:
        /* <DEDUP_REMOVED lines=43> */
.L_x_2426:
[----:B------:R-:W-:Y:S05]  /*33e70*/  BSYNC.RECONVERGENT B1 ;  /* 0x0000000000017941 */ /* 0x000fea0003800200 */
.L_x_2425:
        /* <DEDUP_REMOVED lines=22> */
.L_x_2432:
        /* <DEDUP_REMOVED lines=13> */
.L_x_2434:
[----:B------:R-:W-:Y:S05]  /*340b0*/  BSYNC.RECONVERGENT B2 ;  /* 0x0000000000027941 */ /* 0x000fea0003800200 */
.L_x_2433:
        /* <DEDUP_REMOVED lines=43> */
.L_x_2431:
[----:B------:R-:W-:Y:S05]  /*34370*/  BSYNC.RECONVERGENT B1 ;  /* 0x0000000000017941 */ /* 0x000fea0003800200 */
.L_x_2430:
[----:B------:R-:W-:Y:S01]  /*34380*/  I2FP.F32.U32 R113, R113 ;  /* 0x0000007100717245 */ /* 0x000fe20000201000 */
[----:B------:R-:W-:Y:S01]  /*34390*/  IMAD.U32 R180, R180, 0x10000, RZ ;  /* 0x00010000b4b47824 */ /* 0x000fe200078e00ff */
[----:B------:R-:W-:Y:S01]  /*343a0*/  BSSY.RECONVERGENT B1, `(.L_x_2435) ;  /* 0x0000050000017945 */ /* 0x000fe20003800200 */
[----:B------:R-:W-:Y:S02]  /*343b0*/  IMAD.MOV.U32 R145, RZ, RZ, 0x2 ;  /* 0x00000002ff917424 */ /* 0x000fe400078e00ff */
[----:B------:R-:W-:Y:S01]  /*343c0*/  FFMA.FTZ R112, R113, R212, 1.1641532182693481445e-10 ;  /* 0x2f00000071707423 */ /* 0x000fe200000100d4 */
[----:B------:R-:W-:Y:S01]  /*343d0*/  FMUL.FTZ R180, R180, R201 ;  /* 0x000000c9b4b47220 */ /* 0x000fe20000410000 */
[----:B------:R-:W-:-:S03]  /*343e0*/  IMAD.MOV.U32 R113, RZ, RZ, R2 ;  /* 0x000000ffff717224 */ /* 0x000fc600078e0002 */
[----:B------:R-:W-:Y:S01]  /*343f0*/  FSETP.GTU.FTZ.AND P2, PT, R112, R211, PT ;  /* 0x000000d37000720b */ /* 0x000fe20003f5c000 */
[----:B------:R-:W-:-:S03]  /*34400*/  @P0 IMAD.U32 R112, R179, 0x10000, RZ ;  /* 0x00010000b3700824 */ /* 0x000fc600078e00ff */
[----:B------:R-:W-:Y:S02]  /*34410*/  FSEL R180, R180, RZ, !P2 ;  /* 0x000000ffb4b47208 */ /* 0x000fe40005000000 */
[----:B------:R-:W-:Y:S02]  /*34420*/  SEL R142, RZ, 0x1, P2 ;  /* 0x00000001ff8e7807 */ /* 0x000fe40001000000 */
[----:B------:R-:W-:Y:S01]  /*34430*/  ISETP.NE.AND P2, PT, R144, 0x1, PT ;  /* 0x000000019000780c */ /* 0x000fe20003f45270 */
[----:B------:R-:W-:-:S04]  /*34440*/  FADD.FTZ R193, R193, R180 ;  /* 0x000000b4c1c17221 */ /* 0x000fc80000010000 */
[----:B------:R-:W-:Y:S01]  /*34450*/  @P0 FADD.FTZ R179, R193, R112 ;  /* 0x00000070c1b30221 */ /* 0x000fe20000010000 */
[----:B------:R-:W-:-:S04]  /*34460*/  @!P0 MOV R179, R193 ;  /* 0x000000c100b38202 */ /* 0x000fc80000000f00 */
        /* <DEDUP_REMOVED lines=10> */
.L_x_2437:
        /* <DEDUP_REMOVED lines=13> */
.L_x_2439:
[----:B------:R-:W-:Y:S05]  /*345e0*/  BSYNC.RECONVERGENT B2 ;  /* 0x0000000000027941 */ /* 0x000fea0003800200 */
.L_x_2438:
        /* <DEDUP_REMOVED lines=43> */
.L_x_2436:
[----:B------:R-:W-:Y:S05]  /*348a0*/  BSYNC.RECONVERGENT B1 ;  /* 0x0000000000017941 */ /* 0x000fea0003800200 */
.L_x_2435:
        /* <DEDUP_REMOVED lines=21> */
.L_x_2442:
        /* <DEDUP_REMOVED lines=13> */
.L_x_2444:
[----:B------:R-:W-:Y:S05]  /*34ad0*/  BSYNC.RECONVERGENT B2 ;  /* 0x0000000000027941 */ /* 0x000fea0003800200 */
.L_x_2443:
        /* <DEDUP_REMOVED lines=43> */
.L_x_2441:
[----:B------:R-:W-:Y:S05]  /*34d90*/  BSYNC.RECONVERGENT B1 ;  /* 0x0000000000017941 */ /* 0x000fea0003800200 */
.L_x_2440:
        /* <DEDUP_REMOVED lines=26> */
.L_x_2447:
        /* <DEDUP_REMOVED lines=13> */
.L_x_2449:
[----:B------:R-:W-:Y:S05]  /*35010*/  BSYNC.RECONVERGENT B2 ;  /* 0x0000000000027941 */ /* 0x000fea0003800200 */
.L_x_2448:
        /* <DEDUP_REMOVED lines=43> */
.L_x_2446:
[----:B------:R-:W-:Y:S05]  /*352d0*/  BSYNC.RECONVERGENT B1 ;  /* 0x0000000000017941 */ /* 0x000fea0003800200 */
.L_x_2445:
        /* <DEDUP_REMOVED lines=20> */
.L_x_2452:
        /* <DEDUP_REMOVED lines=13> */
.L_x_2454:
[----:B------:R-:W-:Y:S05]  /*354f0*/  BSYNC.RECONVERGENT B2 ;  /* 0x0000000000027941 */ /* 0x000fea0003800200 */
.L_x_2453:
        /* <DEDUP_REMOVED lines=43> */
.L_x_2451:
[----:B------:R-:W-:Y:S05]  /*357b0*/  BSYNC.RECONVERGENT B1 ;  /* 0x0000000000017941 */ /* 0x000fea0003800200 */
.L_x_2450:
        /* <DEDUP_REMOVED lines=10> */
[----:B------:R-:W-:Y:S02]  /*35860*/  SEL R144, RZ, 0x1, P4 ;  /* 0x00000001ff907807 */ /* 0x000fe40002000000 */
[----:B------:R-:W-:Y:S01]  /*35870*/  ISETP.NE.AND P4, PT, R145, 0x1, PT ;  /* 0x000000019100780c */ /* 0x000fe20003f85270 */
[----:B------:R-:W-:Y:S01]  /*35880*/  FADD.FTZ R114, R114, R113 ;  /* 0x0000007172727221 */ /* 0x000fe20000010000 */
[----:B------:R-:W-:-:S02]  /*35890*/  @P0 SHF.L.U32 R193, R112, 0x10, RZ ;  /* 0x0000001070c10819 */ /* 0x000fc400000006ff */
[----:B------:R-:W-:-:S03]  /*358a0*/  MOV R113, R2 ;  /* 0x0000000200717202 */ /* 0x000fc60000000f00 */
        /* <DEDUP_REMOVED lines=12> */
.L_x_2457:
        /* <DEDUP_REMOVED lines=13> */
.L_x_2459:
[----:B------:R-:W-:Y:S05]  /*35a40*/  BSYNC.RECONVERGENT B2 ;  /* 0x0000000000027941 */ /* 0x000fea0003800200 */
.L_x_2458:
        /* <DEDUP_REMOVED lines=43> */
.L_x_2456:
[----:B------:R-:W-:Y:S05]  /*35d00*/  BSYNC.RECONVERGENT B1 ;  /* 0x0000000000017941 */ /* 0x000fea0003800200 */
.L_x_2455:
        /* <DEDUP_REMOVED lines=21> */
.L_x_2462:
        /* <DEDUP_REMOVED lines=13> */
.L_x_2464:
[----:B------:R-:W-:Y:S05]  /*35f30*/  BSYNC.RECONVERGENT B2 ;  /* 0x0000000000027941 */ /* 0x000fea0003800200 */
.L_x_2463:
        /* <DEDUP_REMOVED lines=43> */
.L_x_2461:
[----:B------:R-:W-:Y:S05]  /*361f0*/  BSYNC.RECONVERGENT B1 ;  /* 0x0000000000017941 */ /* 0x000fea0003800200 */
.L_x_2460:
        /* <DEDUP_REMOVED lines=26> */
.L_x_2467:
        /* <DEDUP_REMOVED lines=13> */
.L_x_2469:
[----:B------:R-:W-:Y:S05]  /*36470*/  BSYNC.RECONVERGENT B2 ;  /* 0x0000000000027941 */ /* 0x000fea0003800200 */
.L_x_2468:
        /* <DEDUP_REMOVED lines=43> */
.L_x_2466:
[----:B------:R-:W-:Y:S05]  /*36730*/  BSYNC.RECONVERGENT B1 ;  /* 0x0000000000017941 */ /* 0x000fea0003800200 */
.L_x_2465:
        /* <DEDUP_REMOVED lines=20> */
.L_x_2472:
        /* <DEDUP_REMOVED lines=9> */
[----:B------:R-:W-:Y:S01]  /*36910*/  @!P6 VIADD R112, R3, 0x1 ;  /* 0x000000010370e836 */ /* 0x000fe20000000000 */
[----:B------:R-:W-:Y:S02]  /*36920*/  @!P6 MOV R129, RZ ;  /* 0x000000ff0081e202 */ /* 0x000fe40000000f00 */
[----:B------:R-:W-:-:S13]  /*36930*/  ISETP.NE.AND P0, PT, R137, RZ, !P6 ;  /* 0x000000ff8900720c */ /* 0x000fda0007705270 */
[----:B------:R-:W-:Y:S01]  /*36940*/  @P0 IMAD.MOV R112, RZ, RZ, R3 ;  /* 0x000000ffff700224 */ /* 0x000fe200078e0203 */
[----:B------:R-:W-:-:S03]  /*36950*/  ISETP.NE.AND P0, PT, R2, RZ, PT ;  /* 0x000000ff0200720c */ /* 0x000fc60003f05270 */
[----:B------:R-:W-:-:S10]  /*36960*/  @!P6 IMAD.MOV.U32 R3, RZ, RZ, R112 ;  /* 0x000000ffff03e224 */ /* 0x000fd400078e0070 */
.L_x_2474:
[----:B------:R-:W-:Y:S05]  /*36970*/  BSYNC.RECONVERGENT B2 ;  /* 0x0000000000027941 */ /* 0x000fea0003800200 */
.L_x_2473:
        /* <DEDUP_REMOVED lines=43> */
.L_x_2471:
[----:B------:R-:W-:Y:S05]  /*36c30*/  BSYNC.RECONVERGENT B1 ;  /* 0x0000000000017941 */ /* 0x000fea0003800200 */
.L_x_2470:
        /* <DEDUP_REMOVED lines=9> */
[----:B------:R-:W-:Y:S02]  /*36cd0*/  PRMT R113, R210, 0x5410, R203 ;  /* 0x00005410d2717816 */ /* 0x000fe400000000cb */
[----:B------:R-:W-:Y:S01]  /*36ce0*/  MOV R203, R146 ;  /* 0x0000009200cb7202 */ /* 0x000fe20000000f00 */
        /* <DEDUP_REMOVED lines=10> */
.L_x_2394:
        /* <DEDUP_REMOVED lines=16> */
.L_x_2478:
        /* <DEDUP_REMOVED lines=13> */
.L_x_2480:
[----:B------:R-:W-:Y:S05]  /*36f60*/  BSYNC.RECONVERGENT B2 ;  /* 0x0000000000027941 */ /* 0x000fea0003800200 */
.L_x_2479:
        /* <DEDUP_REMOVED lines=43> */
.L_x_2477:
[----:B------:R-:W-:Y:S05]  /*37220*/  BSYNC.RECONVERGENT B1 ;  /* 0x0000000000017941 */ /* 0x000fea0003800200 */
.L_x_2476:
        /* <DEDUP_REMOVED lines=9> */
[----:B------:R-:W-:-:S02]  /*372c0*/  PRMT R112, R112, 0x7632, R112 ;  /* 0x0000763270707816 */ /* 0x000fc40000000070 */
[----:B------:R-:W-:Y:S01]  /*372d0*/  MOV R180, 0x2 ;  /* 0x0000000200b47802 */ /* 0x000fe20000000f00 */
        /* <DEDUP_REMOVED lines=18> */
.L_x_2483:
        /* <DEDUP_REMOVED lines=13> */
.L_x_2485:
[----:B------:R-:W-:Y:S05]  /*374d0*/  BSYNC.RECONVERGENT B2 ;  /* 0x0000000000027941 */ /* 0x000fea0003800200 */
.L_x_2484:
        /* <DEDUP_REMOVED lines=43> */
.L_x_2482:
[----:B------:R-:W-:Y:S05]  /*37790*/  BSYNC.RECONVERGENT B1 ;  /* 0x0000000000017941 */ /* 0x000fea0003800200 */
.L_x_2481:
        /* <DEDUP_REMOVED lines=8> */
[----:B------:R-:W-:-:S03]  /*37820*/  IMAD.MOV.U32 R130, RZ, RZ, 0x2 ;  /* 0x00000002ff827424 */ /* 0x000fc600078e00ff */
        /* <DEDUP_REMOVED lines=16> */
.L_x_2488:
        /* <DEDUP_REMOVED lines=13> */
.L_x_2490:
[----:B------:R-:W-:Y:S05]  /*37a00*/  BSYNC.RECONVERGENT B2 ;  /* 0x0000000000027941 */ /* 0x000fea0003800200 */
.L_x_2489:
        /* <DEDUP_REMOVED lines=43> */
.L_x_2487:
[----:B------:R-:W-:Y:S05]  /*37cc0*/  BSYNC.RECONVERGENT B1 ;  /* 0x0000000000017941 */ /* 0x000fea0003800200 */
.L_x_2486:
[----:B------:R-:W-:Y:S01]  /*37cd0*/  I2FP.F32.U32 R112, R112 ;  /* 0x0000007000707245 */ /* 0x000fe20000201000 */
[----:B------:R-:W-:Y:S01]  /*37ce0*/  @P0 IMAD.U32 R211, R49, 0x10000, RZ ;  /* 0x0001000031d30824 */ /* 0x000fe200078e00ff */
[C---:B------:R-:W-:Y:S01]  /*37cf0*/  SHF.L.U32 R207, R113.reuse, 0x10, RZ ;  /* 0x0000001071cf7819 */ /* 0x040fe200000006ff */
[----:B------:R-:W-:Y:S01]  /*37d00*/  BSSY.RECONVERGENT B1, `(.L_x_2491) ;  /* 0x0000050000017945 */ /* 0x000fe20003800200 */
[----:B------:R-:W-:Y:S01]  /*37d10*/  LOP3.LUT R134, R134, 0xfffffffb, RZ, 0xc0, !PT ;  /* 0xfffffffb86867812 */ /* 0x000fe200078ec0ff */
[----:B------:R-:W-:Y:S01]  /*37d20*/  FFMA.FTZ R112, R112, R203, 1.1641532182693481445e-10 ;  /* 0x2f00000070707423 */ /* 0x000fe200000100cb */
[----:B------:R-:W-:Y:S01]  /*37d30*/  PRMT R180, R113, 0x7632, R180 ;  /* 0x0000763271b47816 */ /* 0x000fe200000000b4 */
        /* <DEDUP_REMOVED lines=19> */
.L_x_2493:
        /* <DEDUP_REMOVED lines=13> */
.L_x_2495:
[----:B------:R-:W-:Y:S05]  /*37f40*/  BSYNC.RECONVERGENT B2 ;  /* 0x0000000000027941 */ /* 0x000fea0003800200 */
.L_x_2494:
        /* <DEDUP_REMOVED lines=43> */
.L_x_2492:
[----:B------:R-:W-:Y:S05]  /*38200*/  BSYNC.RECONVERGENT B1 ;  /* 0x0000000000017941 */ /* 0x000fea0003800200 */
.L_x_2491:
[----:B------:R-:W-:Y:S01]  /*38210*/  I2FP.F32.U32 R112, R113 ;  /* 0x0000007100707245 */ /* 0x000fe20000201000 */
[----:B------:R-:W-:Y:S01]  /*38220*/  IMAD.U32 R113, R180, 0x10000, RZ ;  /* 0x00010000b4717824 */ /* 0x000fe200078e00ff */
[----:B------:R-:W-:Y:S01]  /*38230*/  LOP3.LUT R134, R134, 0xfffffffd, RZ, 0xc0, !PT ;  /* 0xfffffffd86867812 */ /* 0x000fe200078ec0ff */
[----:B------:R-:W-:Y:S01]  /*38240*/  @P0 IMAD.U32 R130, R179, 0x10000, RZ ;  /* 0x00010000b3820824 */ /* 0x000fe200078e00ff */
[----:B------:R-:W-:Y:S01]  /*38250*/  BSSY.RECONVERGENT B1, `(.L_x_2496) ;  /* 0x000004e000017945 */ /* 0x000fe20003800200 */
[----:B------:R-:W-:Y:S01]  /*38260*/  FFMA.FTZ R112, R112, R203, 1.1641532182693481445e-10 ;  /* 0x2f00000070707423 */ /* 0x000fe200000100cb */
[----:B------:R-:W-:-:S04]  /*38270*/  FMUL.FTZ R113, R113, R214 ;  /* 0x000000d671717220 */ /* 0x000fc80000410000 */
[----:B------:R-:W-:-:S04]  /*38280*/  FSETP.GTU.FTZ.AND P2, PT, R112, R213, PT ;  /* 0x000000d57000720b */ /* 0x000fc80003f5c000 */
[----:B------:R-:W-:Y:S01]  /*38290*/  FSEL R179, R113, RZ, !P2 ;  /* 0x000000ff71b37208 */ /* 0x000fe20005000000 */
[----:B------:R-:W-:Y:S01]  /*382a0*/  IMAD.MOV.U32 R113, RZ, RZ, R2 ;  /* 0x000000ffff717224 */ /* 0x000fe200078e0002 */
        /* <DEDUP_REMOVED lines=15> */
.L_x_2498:
        /* <DEDUP_REMOVED lines=13> */
.L_x_2500:
[----:B------:R-:W-:Y:S05]  /*38470*/  BSYNC.RECONVERGENT B2 ;  /* 0x0000000000027941 */ /* 0x000fea0003800200 */
.L_x_2499:
        /* <DEDUP_REMOVED lines=43> */
.L_x_2497:
[----:B------:R-:W-:Y:S05]  /*38730*/  BSYNC.RECONVERGENT B1 ;  /* 0x0000000000017941 */ /* 0x000fea0003800200 */
.L_x_2496:
[----:B------:R-:W-:Y:S01]  /*38740*/  I2FP.F32.U32 R112, R113 ;  /* 0x0000007100707245 */ /* 0x000fe20000201000 */
[----:B------:R-:W-:Y:S01]  /*38750*/  IMAD.U32 R113, R114, 0x10000, RZ ;  /* 0x0001000072717824 */ /* 0x000fe200078e00ff */
[----:B------:R-:W-:Y:S01]  /*38760*/  ISETP.NE.AND P3, PT, R130, 0x1, PT ;  /* 0x000000018200780c */ /* 0x000fe20003f65270 */
[----:B------:R-:W-:Y:S01]  /*38770*/  BSSY.RECONVERGENT B1, `(.L_x_2501) ;  /* 0x000004e000017945 */ /* 0x000fe20003800200 */
[----:B------:R-:W-:Y:S01]  /*38780*/  @P0 SHF.L.U32 R207, R50, 0x10, RZ ;  /* 0x0000001032cf0819 */ /* 0x000fe200000006ff */
[----:B------:R-:W-:Y:S01]  /*38790*/  FFMA.FTZ R112, R112, R203, 1.1641532182693481445e-10 ;  /* 0x2f00000070707423 */ /* 0x000fe200000100cb */
[----:B------:R-:W-:Y:S01]  /*387a0*/  FMUL.FTZ R113, R113, R214 ;  /* 0x000000d671717220 */ /* 0x000fe20000410000 */
[----:B------:R-:W-:Y:S01]  /*387b0*/  PRMT R114, R114, 0x7632, R114 ;  /* 0x0000763272727816 */ /* 0x000fe20000000072 */
[----:B------:R-:W-:Y:S02]  /*387c0*/  IMAD.MOV.U32 R194, RZ, RZ, 0x2 ;  /* 0x00000002ffc27424 */ /* 0x000fe400078e00ff */
[----:B------:R-:W-:-:S04]  /*387d0*/  FSETP.GTU.FTZ.AND P2, PT, R112, R213, PT ;  /* 0x000000d57000720b */ /* 0x000fc80003f5c000 */
[----:B------:R-:W-:Y:S01]  /*387e0*/  FSEL R180, R113, RZ, !P2 ;  /* 0x000000ff71b47208 */ /* 0x000fe20005000000 */
[----:B------:R-:W-:Y:S01]  /*387f0*/  IMAD.MOV.U32 R113, RZ, RZ, R2 ;  /* 0x000000ffff717224 */ /* 0x000fe200078e0002 */
        /* <DEDUP_REMOVED lines=12> */
.L_x_2503:
        /* <DEDUP_REMOVED lines=13> */
.L_x_2505:
[----:B------:R-:W-:Y:S05]  /*38990*/  BSYNC.RECONVERGENT B2 ;  /* 0x0000000000027941 */ /* 0x000fea0003800200 */
.L_x_2504:
        /* <DEDUP_REMOVED lines=43> */
.L_x_2502:
[----:B------:R-:W-:Y:S05]  /*38c50*/  BSYNC.RECONVERGENT B1 ;  /* 0x0000000000017941 */ /* 0x000fea0003800200 */
.L_x_2501:
[----:B------:R-:W-:Y:S01]  /*38c60*/  I2FP.F32.U32 R112, R113 ;  /* 0x0000007100707245 */ /* 0x000fe20000201000 */
[----:B------:R-:W-:Y:S01]  /*38c70*/  BSSY.RECONVERGENT B1, `(.L_x_2506) ;  /* 0x000004f000017945 */ /* 0x000fe20003800200 */
[----:B------:R-:W-:Y:S01]  /*38c80*/  SHF.L.U32 R113, R114, 0x10, RZ ;  /* 0x0000001072717819 */ /* 0x000fe200000006ff */
[----:B------:R-:W-:Y:S01]  /*38c90*/  @P0 IMAD.U32 R114, R193, 0x10000, RZ ;  /* 0x00010000c1720824 */ /* 0x000fe200078e00ff */
[----:B------:R-:W-:Y:S01]  /*38ca0*/  ISETP.NE.AND P4, PT, R194, 0x1, PT ;  /* 0x00000001c200780c */ /* 0x000fe20003f85270 */
[----:B------:R-:W-:Y:S02]  /*38cb0*/  FFMA.FTZ R112, R112, R203, 1.1641532182693481445e-10 ;  /* 0x2f00000070707423 */ /* 0x000fe400000100cb */
[----:B------:R-:W-:-:S03]  /*38cc0*/  FMUL.FTZ R113, R113, R214 ;  /* 0x000000d671717220 */ /* 0x000fc60000410000 */
[----:B------:R-:W-:-:S04]  /*38cd0*/  FSETP.GTU.FTZ.AND P3, PT, R112, R213, PT ;  /* 0x000000d57000720b */ /* 0x000fc80003f7c000 */
[----:B------:R-:W-:Y:S02]  /*38ce0*/  FSEL R193, R113, RZ, !P3 ;  /* 0x000000ff71c17208 */ /* 0x000fe40005800000 */
[----:B------:R-:W-:Y:S02]  /*38cf0*/  MOV R113, R2 ;  /* 0x0000000200717202 */ /* 0x000fe40000000f00 */
        /* <DEDUP_REMOVED lines=13> */
.L_x_2508:
        /* <DEDUP_REMOVED lines=13> */
.L_x_2510:
[----:B------:R-:W-:Y:S05]  /*38ea0*/  BSYNC.RECONVERGENT B2 ;  /* 0x0000000000027941 */ /* 0x000fea0003800200 */
.L_x_2509:
        /* <DEDUP_REMOVED lines=43> */
.L_x_2507:
[----:B------:R-:W-:Y:S05]  /*39160*/  BSYNC.RECONVERGENT B1 ;  /* 0x0000000000017941 */ /* 0x000fea0003800200 */
.L_x_2506:
[----:B------:R-:W-:Y:S01]  /*39170*/  I2FP.F32.U32 R112, R113 ;  /* 0x0000007100707245 */ /* 0x000fe20000201000 */
[----:B------:R-:W-:Y:S01]  /*39180*/  IMAD.U32 R113, R115, 0x10000, RZ ;  /* 0x0001000073717824 */ /* 0x000fe200078e00ff */
[----:B------:R-:W-:Y:S01]  /*39190*/  ISETP.NE.AND P5, PT, R114, 0x1, PT ;  /* 0x000000017200780c */ /* 0x000fe20003fa5270 */
[----:B------:R-:W-:Y:S01]  /*391a0*/  @P0 IMAD.U32 R207, R51, 0x10000, RZ ;  /* 0x0001000033cf0824 */ /* 0x000fe200078e00ff */
[----:B------:R-:W-:Y:S01]  /*391b0*/  BSSY.RECONVERGENT B1, `(.L_x_2511) ;  /* 0x000004d000017945 */ /* 0x000fe20003800200 */
[----:B------:R-:W-:Y:S01]  /*391c0*/  FFMA.FTZ R112, R112, R203, 1.1641532182693481445e-10 ;  /* 0x2f00000070707423 */ /* 0x000fe200000100cb */
[----:B------:R-:W-:Y:S01]  /*391d0*/  FMUL.FTZ R113, R113, R214 ;  /* 0x000000d671717220 */ /* 0x000fe20000410000 */
[----:B------:R-:W-:Y:S02]  /*391e0*/  PRMT R217, R115, 0x7632, R217 ;  /* 0x0000763273d97816 */ /* 0x000fe400000000d9 */
[----:B------:R-:W-:Y:S02]  /*391f0*/  MOV R130, 0x2 ;  /* 0x0000000200827802 */ /* 0x000fe40000000f00 */
        /* <DEDUP_REMOVED lines=15> */
.L_x_2513:
        /* <DEDUP_REMOVED lines=13> */
.L_x_2515:
[----:B------:R-:W-:Y:S05]  /*393c0*/  BSYNC.RECONVERGENT B2 ;  /* 0x0000000000027941 */ /* 0x000fea0003800200 */
.L_x_2514:
        /* <DEDUP_REMOVED lines=43> */
.L_x_2512:
[----:B------:R-:W-:Y:S05]  /*39680*/  BSYNC.RECONVERGENT B1 ;  /* 0x0000000000017941 */ /* 0x000fea0003800200 */
.L_x_2511:
[----:B------:R-:W-:Y:S01]  /*39690*/  I2FP.F32.U32 R112, R113 ;  /* 0x0000007100707245 */ /* 0x000fe20000201000 */
[----:B------:R-:W-:Y:S01]  /*396a0*/  IMAD.U32 R217, R217, 0x10000, RZ ;  /* 0x00010000d9d97824 */ /* 0x000fe200078e00ff */
[----:B------:R-:W-:Y:S02]  /*396b0*/  @P0 SHF.L.U32 R114, R201, 0x10, RZ ;  /* 0x00000010c9720819 */ /* 0x000fe400000006ff */
[----:B------:R-:W-:Y:S01]  /*396c0*/  PRMT R113, R211, 0x5410, R210 ;  /* 0x00005410d3717816 */ /* 0x000fe200000000d2 */
[----:B------:R-:W-:Y:S01]  /*396d0*/  FFMA.FTZ R112, R112, R203, 1.1641532182693481445e-10 ;  /* 0x2f00000070707423 */ /* 0x000fe200000100cb */
[----:B------:R-:W-:Y:S01]  /*396e0*/  FMUL.FTZ R217, R217, R214 ;  /* 0x000000d6d9d97220 */ /* 0x000fe20000410000 */
[----:B------:R-:W-:-:S03]  /*396f0*/  IMAD.MOV.U32 R203, RZ, RZ, R209 ;  /* 0x000000ffffcb7224 */ /* 0x000fc600078e00d1 */
[----:B------:R-:W-:Y:S02]  /*39700*/  FSETP.GTU.FTZ.AND P5, PT, R112, R213, PT ;  /* 0x000000d57000720b */ /* 0x000fe40003fbc000 */
[----:B------:R-:W-:Y:S02]  /*39710*/  PRMT R112, R205, 0x5410, R208 ;  /* 0x00005410cd707816 */ /* 0x000fe400000000d0 */
[----:B------:R-:W-:Y:S02]  /*39720*/  FSEL R201, R217, RZ, !P5 ;  /* 0x000000ffd9c97208 */ /* 0x000fe40006800000 */
[----:B------:R-:W-:-:S03]  /*39730*/  PLOP3.LUT P5, PT, P5, PT, PT, 0x8, 0x80 ;  /* 0x000000000080781c */ /* 0x000fc60002fae170 */
[----:B------:R-:W-:Y:S01]  /*39740*/  @P0 FADD.FTZ R201, R114, R201 ;  /* 0x000000c972c90221 */ /* 0x000fe20000010000 */
[----:B------:R-:W-:-:S04]  /*39750*/  PRMT R114, R216, 0x5410, R215 ;  /* 0x00005410d8727816 */ /* 0x000fc800000000d7 */
[----:B------:R-:W-:-:S04]  /*39760*/  F2FP.BF16.F32.PACK_AB R115, RZ, R201 ;  /* 0x000000c9ff73723e */ /* 0x000fc800000010ff */
[----:B------:R-:W-:-:S07]  /*39770*/  PRMT R115, R212, 0x5410, R115 ;  /* 0x00005410d4737816 */ /* 0x000fce0000000073 */
.L_x_2475:
        /* <DEDUP_REMOVED lines=23> */
[----:B--2---:R-:W-:Y:S01]  /*398f0*/  IMAD.U32 R115, R145, 0x10000, RZ ;  /* 0x0001000091737824 */ /* 0x004fe200078e00ff */
        /* <DEDUP_REMOVED lines=19> */
.L_x_2393:
[----:B------:R-:W-:Y:S05]  /*39a30*/  BSYNC.RECONVERGENT B0 ;  /* 0x0000000000007941 */ /* 0x000fea0003800200 */
.L_x_2392:
[----:B0123--:R-:W-:Y:S01]  /*39a40*/  FADD.FTZ R113, RZ, R0 ;  /* 0x00000000ff717221 */ /* 0x00ffe20000010000 */
[C---:B------:R-:W-:Y:S01]  /*39a50*/  ISETP.GE.U32.AND P0, PT, R136.reuse, 0x80, PT ;  /* 0x000000808800780c */ /* 0x040fe20003f06070 */
[----:B------:R-:W0:Y:S01]  /*39a60*/  S2UR UR5, SR_CgaCtaId ;  /* 0x00000000000579c3 */ /* 0x000e220000008800 */
[----:B------:R-:W-:Y:S01]  /*39a70*/  ISETP.GT.U32.AND P1, PT, R136, 0xff, PT ;  /* 0x000000ff8800780c */ /* 0x000fe20003f24070 */
[----:B------:R-:W-:Y:S01]  /*39a80*/  FADD.FTZ R112, R154, R113 ;  /* 0x000000719a707221 */ /* 0x000fe20000010000 */
[C---:B------:R-:W-:Y:S01]  /*39a90*/  ISETP.GT.U32.AND P2, PT, R136.reuse, 0x17f, PT ;  /* 0x0000017f8800780c */ /* 0x040fe20003f44070 */
[----:B------:R-:W-:Y:S01]  /*39aa0*/  UMOV UR4, 0x400 ;  /* 0x0000040000047882 */ /* 0x000fe20000000000 */
[C---:B------:R-:W-:Y:S01]  /*39ab0*/  ISETP.GT.U32.AND P3, PT, R136.reuse, 0x1ff, PT ;  /* 0x000001ff8800780c */ /* 0x040fe20003f64070 */
[----:B------:R-:W-:Y:S01]  /*39ac0*/  FADD.FTZ R113, R153, R112 ;  /* 0x0000007099717221 */ /* 0x000fe20000010000 */
[C---:B------:R-:W-:Y:S01]  /*39ad0*/  ISETP.GT.U32.AND P4, PT, R136.reuse, 0x27f, PT ;  /* 0x0000027f8800780c */ /* 0x040fe20003f84070 */
[----:B------:R-:W-:Y:S01]  /*39ae0*/  BSSY.RECONVERGENT B0, `(.L_x_2516) ;  /* 0x0000133000007945 */ /* 0x000fe20003800200 */
[----:B------:R-:W-:Y:S01]  /*39af0*/  ISETP.GT.U32.AND P5, PT, R136, 0x2ff, PT ;  /* 0x000002ff8800780c */ /* 0x000fe20003fa4070 */
[----:B------:R-:W-:Y:S01]  /*39b00*/  FADD.FTZ R112, R170, R113 ;  /* 0x00000071aa707221 */ /* 0x000fe20000010000 */
[----:B------:R-:W-:-:S03]  /*39b10*/  ISETP.GT.U32.AND P6, PT, R136, 0x37f, PT ;  /* 0x0000037f8800780c */ /* 0x000fc60003fc4070 */
[----:B------:R-:W-:-:S04]  /*39b20*/  FADD.FTZ R112, R169, R112 ;  /* 0x00000070a9707221 */ /* 0x000fc80000010000 */
[----:B------:R-:W-:-:S04]  /*39b30*/  FADD.FTZ R113, R181, R112 ;  /* 0x00000070b5717221 */ /* 0x000fc80000010000 */
[----:B------:R-:W-:Y:S01]  /*39b40*/  FADD.FTZ R112, R182, R113 ;  /* 0x00000071b6707221 */ /* 0x000fe20000010000 */
[----:B0-----:R-:W-:-:S03]  /*39b50*/  ULEA UR4, UR5, UR4, 0x18 ;  /* 0x0000000405047291 */ /* 0x001fc6000f8ec0ff */
[----:B------:R-:W-:Y:S01]  /*39b60*/  FADD.FTZ R112, R195, R112 ;  /* 0x00000070c3707221 */ /* 0x000fe20000010000 */
[----:B------:R-:W-:-:S04]  /*39b70*/  @UP1 UIADD3 UR4, UPT, UPT, UR4, 0x20, URZ ;  /* 0x0000002004041890 */ /* 0x000fc8000fffe0ff */
        /* <DEDUP_REMOVED lines=77> */
[----:B------:R-:W-:-:S03]  /*3a050*/  FADD.FTZ R114, R147, -R112 ;  /* 0x8000007093727221 */ /* 0x000fc60000010000 */
[----:B------:R-:W-:-:S05]  /*3a060*/  FFMA.FTZ R113, R204, R204, R113 ;  /* 0x000000cccc717223 */ /* 0x000fca0000010071 */
        /* <DEDUP_REMOVED lines=17> */
[----:B------:R-:W-:Y:S02]  /*3a180*/  LOP3.LUT P1, RZ, R138, 0x1f, RZ, 0xc0, !PT ;  /* 0x0000001f8aff7812 */ /* 0x000fe4000782c0ff */
        /* <DEDUP_REMOVED lines=76> */
[----:B------:R-:W-:-:S05]  /*3a650*/  @P6 FFMA.FTZ R113, R115, R115, R114 ;  /* 0x0000007373716223 */ /* 0x000fca0000010072 */
[----:B------:R-:W0:Y:S02]  /*3a660*/  SHFL.BFLY PT, R114, R113, 0x1, 0x1f ;  /* 0x0c201f0071727f89 */ /* 0x000e2400000e0000 */
[----:B0-----:R-:W-:Y:S01]  /*3a670*/  FADD.FTZ R114, R113, R114 ;  /* 0x0000007271727221 */ /* 0x001fe20000010000 */
[----:B------:R-:W-:-:S04]  /*3a680*/  @!P1 SHF.R.U32.HI R113, RZ, 0x2, R138 ;  /* 0x00000002ff719819 */ /* 0x000fc8000001168a */
[----:B------:R-:W0:Y:S02]  /*3a690*/  SHFL.BFLY PT, R115, R114, 0x2, 0x1f ;  /* 0x0c401f0072737f89 */ /* 0x000e2400000e0000 */
[----:B0-----:R-:W-:Y:S01]  /*3a6a0*/  FADD.FTZ R115, R114, R115 ;  /* 0x0000007372737221 */ /* 0x001fe20000010000 */
[----:B------:R-:W-:-:S04]  /*3a6b0*/  @!P1 LOP3.LUT R114, R113, 0x18, RZ, 0xc0, !PT ;  /* 0x0000001871729812 */ /* 0x000fc800078ec0ff */
[----:B------:R-:W0:Y:S02]  /*3a6c0*/  SHFL.BFLY PT, R204, R115, 0x4, 0x1f ;  /* 0x0c801f0073cc7f89 */ /* 0x000e2400000e0000 */
[----:B0-----:R-:W-:Y:S01]  /*3a6d0*/  FADD.FTZ R204, R115, R204 ;  /* 0x000000cc73cc7221 */ /* 0x001fe20000010000 */
[----:B------:R-:W-:-:S04]  /*3a6e0*/  LOP3.LUT R115, R138, 0x1f, RZ, 0xc0, !PT ;  /* 0x0000001f8a737812 */ /* 0x000fc800078ec0ff */
[----:B------:R-:W0:Y:S02]  /*3a6f0*/  SHFL.BFLY PT, R205, R204, 0x8, 0x1f ;  /* 0x0d001f00cccd7f89 */ /* 0x000e2400000e0000 */
[----:B0-----:R-:W-:-:S05]  /*3a700*/  FADD.FTZ R205, R204, R205 ;  /* 0x000000cdcccd7221 */ /* 0x001fca0000010000 */
[----:B------:R-:W0:Y:S02]  /*3a710*/  SHFL.BFLY PT, R206, R205, 0x10, 0x1f ;  /* 0x0e001f00cdce7f89 */ /* 0x000e2400000e0000 */
[----:B0-----:R-:W-:-:S05]  /*3a720*/  FADD.FTZ R113, R205, R206 ;  /* 0x000000cecd717221 */ /* 0x001fca0000010000 */
[----:B------:R0:W-:Y:S01]  /*3a730*/  @!P1 STS.64 [R114+UR4], R112 ;  /* 0x0000007072009988 */ /* 0x0001e20008000a04 */
[----:B------:R-:W-:Y:S01]  /*3a740*/  BAR.SYNC.DEFER_BLOCKING 0x0 ;  /* 0x0000000000007b1d */ /* 0x000fe20000010000 */
[----:B------:R-:W-:Y:S02]  /*3a750*/  ISETP.GT.U32.AND P1, PT, R115, 0x3, PT ;  /* 0x000000037300780c */ /* 0x000fe40003f24070 */
[----:B0-----:R-:W-:-:S11]  /*3a760*/  CS2R R112, SRZ ;  /* 0x0000000000707805 */ /* 0x001fd6000001ff00 */
[----:B------:R-:W-:-:S04]  /*3a770*/  @!P1 SHF.L.U32 R115, R138, 0x3, RZ ;  /* 0x000000038a739819 */ /* 0x000fc800000006ff */
[----:B------:R-:W-:Y:S01]  /*3a780*/  @!P1 LOP3.LUT R204, R115, 0xf8, RZ, 0xc0, !PT ;  /* 0x000000f873cc9812 */ /* 0x000fe200078ec0ff */
[----:B------:R-:W-:Y:S02]  /*3a790*/  IMAD.MOV.U32 R115, RZ, RZ, RZ ;  /* 0x000000ffff737224 */ /* 0x000fe400078e00ff */
[----:B------:R-:W-:Y:S02]  /*3a7a0*/  @!P1 IMAD.MOV.U32 R115, RZ, RZ, R133 ;  /* 0x000000ffff739224 */ /* 0x000fe400078e0085 */
[----:B------:R-:W-:Y:S01]  /*3a7b0*/  @!P1 LDS.64 R112, [R204+UR4] ;  /* 0x00000004cc709984 */ /* 0x000fe20008000a00 */
[----:B------:R-:W-:Y:S02]  /*3a7c0*/  ISETP.NE.AND P1, PT, RZ, UR7, PT ;  /* 0x00000007ff007c0c */ /* 0x000fe4000bf25270 */
[-C--:B------:R-:W-:Y:S01]  /*3a7d0*/  I2FP.F32.S32 R209, R115.reuse ;  /* 0x0000007300d17245 */ /* 0x080fe20000201400 */
[----:B------:R-:W0:Y:S02]  /*3a7e0*/  SHFL.DOWN PT, R114, R115, 0x2, 0x1f ;  /* 0x08401f0073727f89 */ /* 0x000e2400000e0000 */
[----:B0-----:R-:W-:-:S02]  /*3a7f0*/  IADD3 R206, PT, PT, R114, R115, RZ ;  /* 0x0000007372ce7210 */ /* 0x001fc40007ffe0ff */
[----:B------:R-:W-:Y:S02]  /*3a800*/  I2FP.F32.S32 R210, R114 ;  /* 0x0000007200d27245 */ /* 0x000fe40000201400 */
[----:B------:R-:W-:Y:S01]  /*3a810*/  I2FP.F32.S32 R207, R206 ;  /* 0x000000ce00cf7245 */ /* 0x000fe20000201400 */
[----:B------:R-:W-:Y:S03]  /*3a820*/  SHFL.DOWN PT, R213, R206, 0x1, 0x1f ;  /* 0x08201f00ced57f89 */ /* 0x000fe600000e0000 */
[----:B------:R-:W0:Y:S01]  /*3a830*/  MUFU.RCP R208, R207 ;  /* 0x000000cf00d07308 */ /* 0x000e220000001000 */
[----:B------:R-:W1:Y:S02]  /*3a840*/  SHFL.DOWN PT, R205, R112, 0x2, 0x1f ;  /* 0x08401f0070cd7f89 */ /* 0x000e6400000e0000 */
[----:B-1----:R-:W-:-:S04]  /*3a850*/  FMUL.FTZ R114, R205, R210 ;  /* 0x000000d2cd727220 */ /* 0x002fc80000410000 */
[----:B------:R-:W-:Y:S01]  /*3a860*/  FFMA.FTZ R211, R209, R112, R114 ;  /* 0x00000070d1d37223 */ /* 0x000fe20000010072 */
[----:B------:R-:W-:Y:S01]  /*3a870*/  IMAD.IADD R114, R206, 0x1, R213 ;  /* 0x00000001ce727824 */ /* 0x000fe200078e02d5 */
[----:B------:R-:W-:Y:S01]  /*3a880*/  I2FP.F32.S32 R213, R213 ;  /* 0x000000d500d57245 */ /* 0x000fe20000201400 */
[----:B------:R-:W-:Y:S01]  /*3a890*/  FADD.FTZ R112, -R205, R112 ;  /* 0x00000070cd707221 */ /* 0x000fe20000010100 */
[----:B0-----:R-:W-:Y:S01]  /*3a8a0*/  FMUL.FTZ R204, R208, R211 ;  /* 0x000000d3d0cc7220 */ /* 0x001fe20000410000 */
[----:B------:R-:W0:Y:S01]  /*3a8b0*/  LDC R205, c[0x0][0x448] ;  /* 0x00011200ffcd7b82 */ /* 0x000e220000000800 */
[----:B------:R-:W-:Y:S01]  /*3a8c0*/  I2FP.F32.S32 R115, R114 ;  /* 0x0000007200737245 */ /* 0x000fe20000201400 */
[----:B------:R-:W-:Y:S02]  /*3a8d0*/  FMUL.FTZ R112, R112, R112 ;  /* 0x0000007070707220 */ /* 0x000fe40000410000 */
[----:B------:R-:W1:Y:S01]  /*3a8e0*/  SHFL.DOWN PT, R211, R204, 0x1, 0x1f ;  /* 0x08201f00ccd37f89 */ /* 0x000e6200000e0000 */
[----:B------:R-:W2:Y:S01]  /*3a8f0*/  MUFU.RCP R212, R115 ;  /* 0x0000007300d47308 */ /* 0x000ea20000001000 */
[----:B------:R-:W-:Y:S01]  /*3a900*/  FMUL.FTZ R112, R112, R209 ;  /* 0x000000d170707220 */ /* 0x000fe20000410000 */
[----:B------:R-:W-:-:S03]  /*3a910*/  IMAD.U32 R209, RZ, RZ, UR6 ;  /* 0x00000006ffd17e24 */ /* 0x000fc6000f8e00ff */
[----:B------:R-:W-:Y:S01]  /*3a920*/  FMUL.FTZ R112, R112, R210 ;  /* 0x000000d270707220 */ /* 0x000fe20000410000 */
[----:B-1----:R-:W-:-:S04]  /*3a930*/  FMUL.FTZ R114, R211, R213 ;  /* 0x000000d5d3727220 */ /* 0x002fc80000410000 */
[----:B------:R-:W-:Y:S01]  /*3a940*/  FFMA.FTZ R215, R207, R204, R114 ;  /* 0x000000cccfd77223 */ /* 0x000fe20000010072 */
[----:B------:R-:W-:Y:S01]  /*3a950*/  FADD.FTZ R204, R204, -R211 ;  /* 0x800000d3cccc7221 */ /* 0x000fe20000010000 */
[----:B------:R-:W-:Y:S02]  /*3a960*/  MOV R211, UR6 ;  /* 0x0000000600d37c02 */ /* 0x000fe40008000f00 */
[----:B--2---:R-:W-:Y:S01]  /*3a970*/  FMUL.FTZ R215, R212, R215 ;  /* 0x000000d7d4d77220 */ /* 0x004fe20000410000 */
[----:B------:R-:W-:-:S04]  /*3a980*/  FMUL.FTZ R204, R204, R204 ;  /* 0x000000cccccc7220 */ /* 0x000fc80000410000 */
[----:B------:R-:W-:Y:S01]  /*3a990*/  FMUL.FTZ R204, R207, R204 ;  /* 0x000000cccfcc7220 */ /* 0x000fe20000410000 */
[----:B------:R-:W1:Y:S03]  /*3a9a0*/  SHFL.IDX PT, R215, R215, RZ, 0x1f ;  /* 0x00001fffd7d77589 */ /* 0x000e6600000e0000 */
[----:B------:R-:W-:Y:S01]  /*3a9b0*/  FMUL.FTZ R204, R204, R213 ;  /* 0x000000d5cccc7220 */ /* 0x000fe20000410000 */
[C---:B-1----:R-:W-:Y:S01]  /*3a9c0*/  FMUL.FTZ R114, R215.reuse, R215 ;  /* 0x000000d7d7727220 */ /* 0x042fe20000410000 */
[----:B------:R-:W-:-:S04]  /*3a9d0*/  FSEL R206, R215, RZ, !P1 ;  /* 0x000000ffd7ce7208 */ /* 0x000fc80004800000 */
[----:B------:R-:W-:Y:S02]  /*3a9e0*/  FSEL R214, R114, RZ, P1 ;  /* 0x000000ff72d67208 */ /* 0x000fe40000800000 */
[----:B------:R-:W1:Y:S01]  /*3a9f0*/  SHFL.DOWN PT, R114, R113, 0x2, 0x1f ;  /* 0x08401f0071727f89 */ /* 0x000e6200000e0000 */
[----:B------:R-:W-:Y:S01]  /*3aa00*/  ISETP.NE.AND P1, PT, R138, RZ, PT ;  /* 0x000000ff8a00720c */ /* 0x000fe20003f25270 */
[----:B-1----:R-:W-:-:S04]  /*3aa10*/  FADD.FTZ R115, R114, R113 ;  /* 0x0000007172737221 */ /* 0x002fc80000010000 */
[----:B------:R-:W-:-:S05]  /*3aa20*/  FFMA.FTZ R112, R208, R112, R115 ;  /* 0x00000070d0707223 */ /* 0x000fca0000010073 */
[----:B------:R-:W1:Y:S02]  /*3aa30*/  SHFL.DOWN PT, R115, R112, 0x1, 0x1f ;  /* 0x08201f0070737f89 */ /* 0x000e6400000e0000 */
[----:B-1----:R-:W-:Y:S02]  /*3aa40*/  FADD.FTZ R115, R112, R115 ;  /* 0x0000007370737221 */ /* 0x002fe40000010000 */
[----:B------:R-:W1:Y:S02]  /*3aa50*/  @!P1 LDC.64 R112, c[0x0][0x3c8] ;  /* 0x0000f200ff709b82 */ /* 0x000e640000000a00 */
[----:B------:R-:W-:-:S06]  /*3aa60*/  FFMA.FTZ R204, R212, R204, R115 ;  /* 0x000000ccd4cc7223 */ /* 0x000fcc0000010073 */
        /* <DEDUP_REMOVED lines=12> */
[----:B------:R-:W-:Y:S01]  /*3ab30*/  SHF.L.U32 R205, R109, 0x10, RZ ;  /* 0x000000106dcd7819 */ /* 0x000fe200000006ff */
[--C-:B------:R-:W-:Y:S01]  /*3ab40*/  FADD.FTZ R208, R182, -R206.reuse ;  /* 0x800000ceb6d07221 */ /* 0x100fe20000010000 */
[----:B------:R-:W-:Y:S01]  /*3ab50*/  SHF.L.U32 R213, R106, 0x10, RZ ;  /* 0x000000106ad57819 */ /* 0x000fe200000006ff */
[----:B------:R-:W-:Y:S01]  /*3ab60*/  FMUL.FTZ R204, R207, R204 ;  /* 0x000000cccfcc7220 */ /* 0x000fe20000410000 */
[----:B------:R-:W-:Y:S02]  /*3ab70*/  IMAD.U32 R209, R105, 0x10000, RZ ;  /* 0x0001000069d17824 */ /* 0x000fe400078e00ff */
[C---:B------:R-:W-:Y:S01]  /*3ab80*/  FMUL.FTZ R114, R207.reuse, R114 ;  /* 0x00000072cf727220 */ /* 0x040fe20000410000 */
[----:B------:R-:W-:Y:S02]  /*3ab90*/  IMAD.U32 R211, R110, 0x10000, RZ ;  /* 0x000100006ed37824 */ /* 0x000fe400078e00ff */
[----:B------:R-:W-:Y:S01]  /*3aba0*/  FMUL.FTZ R210, R207, R208 ;  /* 0x000000d0cfd27220 */ /* 0x000fe20000410000 */
[----:B------:R-:W-:Y:S01]  /*3abb0*/  FADD.FTZ R112, R0, -R206 ;  /* 0x800000ce00707221 */ /* 0x000fe20000010000 */
[----:B------:R-:W-:Y:S01]  /*3abc0*/  FFMA.FTZ R208, R114, R205, R209 ;  /* 0x000000cd72d07223 */ /* 0x000fe200000100d1 */
[----:B------:R-:W-:Y:S01]  /*3abd0*/  FFMA.FTZ R213, R204, R211, R213 ;  /* 0x000000d3ccd57223 */ /* 0x000fe200000100d5 */
[----:B------:R-:W-:Y:S01]  /*3abe0*/  IMAD.U32 R215, R111, 0x10000, RZ ;  /* 0x000100006fd77824 */ /* 0x000fe200078e00ff */
[----:B------:R-:W0:Y:S01]  /*3abf0*/  LDC.64 R204, c[0x0][0x428] ;  /* 0x00010a00ffcc7b82 */ /* 0x000e220000000a00 */
[----:B------:R-:W-:-:S02]  /*3ac00*/  IMAD.U32 R217, R107, 0x10000, RZ ;  /* 0x000100006bd97824 */ /* 0x000fc400078e00ff */
[----:B------:R-:W-:Y:S01]  /*3ac10*/  FMUL.FTZ R112, R207, R112 ;  /* 0x00000070cf707220 */ /* 0x000fe20000410000 */
[----:B------:R-:W-:Y:S02]  /*3ac20*/  IMAD.U32 R113, R108, 0x10000, RZ ;  /* 0x000100006c717824 */ /* 0x000fe400078e00ff */
[--C-:B------:R-:W-:Y:S01]  /*3ac30*/  FADD.FTZ R114, R154, -R206.reuse ;  /* 0x800000ce9a727221 */ /* 0x100fe20000010000 */
[----:B------:R-:W-:Y:S02]  /*3ac40*/  IMAD.U32 R115, R104, 0x10000, RZ ;  /* 0x0001000068737824 */ /* 0x000fe400078e00ff */
        /* <DEDUP_REMOVED lines=10> */
[----:B------:R-:W-:-:S02]  /*3acf0*/  IMAD.U32 R115, R5, 0x10000, RZ ;  /* 0x0001000005737824 */ /* 0x000fc400078e00ff */
[C---:B------:R-:W-:Y:S01]  /*3ad00*/  FMUL.FTZ R216, R207.reuse, R216 ;  /* 0x000000d8cfd87220 */ /* 0x040fe20000410000 */
[----:B------:R-:W-:Y:S02]  /*3ad10*/  IMAD.U32 R215, R8, 0x10000, RZ ;  /* 0x0001000008d77824 */ /* 0x000fe400078e00ff */
[----:B------:R-:W-:Y:S01]  /*3ad20*/  FMUL.FTZ R212, R207, R212 ;  /* 0x000000d4cfd47220 */ /* 0x000fe20000410000 */
[----:B------:R-:W-:Y:S02]  /*3ad30*/  IMAD.U32 R217, R9, 0x10000, RZ ;  /* 0x0001000009d97824 */ /* 0x000fe400078e00ff */
[----:B------:R-:W-:Y:S01]  /*3ad40*/  FMUL.FTZ R114, R207, R114 ;  /* 0x00000072cf727220 */ /* 0x000fe20000410000 */
[----:B------:R-:W-:Y:S02]  /*3ad50*/  IMAD.U32 R221, R11, 0x10000, RZ ;  /* 0x000100000bdd7824 */ /* 0x000fe400078e00ff */
[----:B------:R-:W-:Y:S01]  /*3ad60*/  FFMA.FTZ R211, R210, R209, R211 ;  /* 0x000000d1d2d37223 */ /* 0x000fe200000100d3 */
[----:B------:R-:W-:Y:S01]  /*3ad70*/  FFMA.FTZ R212, R212, R215, R217 ;  /* 0x000000d7d4d47223 */ /* 0x000fe200000100d9 */
[----:B------:R-:W-:Y:S01]  /*3ad80*/  FFMA.FTZ R209, R114, R113, R115 ;  /* 0x0000007172d17223 */ /* 0x000fe20000010073 */
[----:B------:R-:W-:Y:S01]  /*3ad90*/  FFMA.FTZ R219, R216, R219, R221 ;  /* 0x000000dbd8db7223 */ /* 0x000fe200000100dd */
[----:B0-----:R-:W-:Y:S01]  /*3ada0*/  IMAD.WIDE.U32 R204, R202, 0x10, R204 ;  /* 0x00000010cacc7825 */ /* 0x001fe200078e00cc */
[----:B------:R-:W-:-:S02]  /*3adb0*/  F2FP.BF16.F32.PACK_AB R113, R211, R208 ;  /* 0x000000d0d371723e */ /* 0x000fc400000010ff */
[----:B------:R-:W-:Y:S01]  /*3adc0*/  F2FP.BF16.F32.PACK_AB R114, R212, R213 ;  /* 0x000000d5d472723e */ /* 0x000fe200000010ff */
[----:B------:R-:W-:Y:S01]  /*3add0*/  VIADD R202, R202, 0x80 ;  /* 0x00000080caca7836 */ /* 0x000fe20000000000 */
[----:B------:R-:W-:Y:S02]  /*3ade0*/  F2FP.BF16.F32.PACK_AB R115, R219, R214 ;  /* 0x000000d6db73723e */ /* 0x000fe400000010ff */
[----:B------:R-:W-:-:S05]  /*3adf0*/  F2FP.BF16.F32.PACK_AB R112, R209, R112 ;  /* 0x00000070d170723e */ /* 0x000fca00000010ff */
[----:B------:R1:W-:Y:S02]  /*3ae00*/  STG.E.128 desc[UR10][R204.64], R112 ;  /* 0x00000070cc007986 */ /* 0x0003e4000c101d0a */
.L_x_2517:
[----:B------:R-:W-:Y:S05]  /*3ae10*/  BSYNC.RECONVERGENT B0 ;  /* 0x0000000000007941 */ /* 0x000fea0003800200 */
.L_x_2516:
[----:B------:R-:W-:Y:S01]  /*3ae20*/  LOP3.LUT P0, RZ, R134, 0x400, RZ, 0xc0, !PT ;  /* 0x0000040086ff7812 */ /* 0x000fe2000780c0ff */
[----:B------:R-:W-:-:S12]  /*3ae30*/  BSSY.RECONVERGENT B0, `(.L_x_2518) ;  /* 0x0000032000007945 */ /* 0x000fd80003800200 */
[----:B------:R-:W-:Y:S05]  /*3ae40*/  @!P0 BRA `(.L_x_2519) ;  /* 0x0000000000c08947 */ /* 0x000fea0003800000 */
[--C-:B-1----:R-:W-:Y:S01]  /*3ae50*/  FADD.FTZ R204, R167, -R206.reuse ;  /* 0x800000cea7cc7221 */ /* 0x102fe20000010000 */
[--C-:B0-----:R-:W-:Y:S01]  /*3ae60*/  FADD.FTZ R114, R156, -R206.reuse ;  /* 0x800000ce9c727221 */ /* 0x101fe20000010000 */
[----:B------:R-:W-:Y:S01]  /*3ae70*/  IMAD.U32 R205, R101, 0x10000, RZ ;  /* 0x0001000065cd7824 */ /* 0x000fe200078e00ff */
[----:B------:R-:W-:Y:S01]  /*3ae80*/  SHF.L.U32 R209, R97, 0x10, RZ ;  /* 0x0000001061d17819 */ /* 0x000fe200000006ff */
[--C-:B------:R-:W-:Y:S01]  /*3ae90*/  FADD.FTZ R208, R184, -R206.reuse ;  /* 0x800000ceb8d07221 */ /* 0x100fe20000010000 */
[C---:B------:R-:W-:Y:S01]  /*3aea0*/  FMUL.FTZ R204, R207.reuse, R204 ;  /* 0x000000cccfcc7220 */ /* 0x040fe20000410000 */
[----:B------:R-:W-:Y:S02]  /*3aeb0*/  IMAD.U32 R211, R102, 0x10000, RZ ;  /* 0x0001000066d37824 */ /* 0x000fe400078e00ff */
[C---:B------:R-:W-:Y:S01]  /*3aec0*/  FMUL.FTZ R114, R207.reuse, R114 ;  /* 0x00000072cf727220 */ /* 0x040fe20000410000 */
[----:B------:R-:W-:Y:S02]  /*3aed0*/  IMAD.U32 R213, R98, 0x10000, RZ ;  /* 0x0001000062d57824 */ /* 0x000fe400078e00ff */
        /* <DEDUP_REMOVED lines=19> */
[----:B------:R-:W-:Y:S01]  /*3b010*/  IMAD.U32 R211, R16, 0x10000, RZ ;  /* 0x0001000010d37824 */ /* 0x000fe200078e00ff */
[----:B------:R-:W-:Y:S01]  /*3b020*/  SHF.L.U32 R221, R20, 0x10, RZ ;  /* 0x0000001014dd7819 */ /* 0x000fe200000006ff */
[----:B------:R-:W-:Y:S01]  /*3b030*/  FMUL.FTZ R210, R207, R210 ;  /* 0x000000d2cfd27220 */ /* 0x000fe20000410000 */
[----:B------:R-:W-:-:S02]  /*3b040*/  IMAD.U32 R113, R13, 0x10000, RZ ;  /* 0x000100000d717824 */ /* 0x000fc400078e00ff */
[C---:B------:R-:W-:Y:S01]  /*3b050*/  FMUL.FTZ R216, R207.reuse, R216 ;  /* 0x000000d8cfd87220 */ /* 0x040fe20000410000 */
[----:B------:R-:W-:Y:S02]  /*3b060*/  IMAD.U32 R217, R18, 0x10000, RZ ;  /* 0x0001000012d97824 */ /* 0x000fe400078e00ff */
[----:B------:R-:W-:Y:S01]  /*3b070*/  FMUL.FTZ R212, R207, R212 ;  /* 0x000000d4cfd47220 */ /* 0x000fe20000410000 */
[----:B------:R-:W-:Y:S02]  /*3b080*/  IMAD.U32 R219, R19, 0x10000, RZ ;  /* 0x0001000013db7824 */ /* 0x000fe400078e00ff */
[----:B------:R-:W-:Y:S01]  /*3b090*/  FMUL.FTZ R114, R207, R114 ;  /* 0x00000072cf727220 */ /* 0x000fe20000410000 */
        /* <DEDUP_REMOVED lines=11> */
.L_x_2519:
[----:B------:R-:W-:Y:S05]  /*3b150*/  BSYNC.RECONVERGENT B0 ;  /* 0x0000000000007941 */ /* 0x000fea0003800200 */
.L_x_2518:
[----:B------:R-:W-:Y:S01]  /*3b160*/  LOP3.LUT P0, RZ, R134, 0x200, RZ, 0xc0, !PT ;  /* 0x0000020086ff7812 */ /* 0x000fe2000780c0ff */
[----:B------:R-:W-:-:S12]  /*3b170*/  BSSY.RECONVERGENT B0, `(.L_x_2520) ;  /* 0x0000032000007945 */ /* 0x000fd80003800200 */
[----:B------:R-:W-:Y:S05]  /*3b180*/  @!P0 BRA `(.L_x_2521) ;  /* 0x0000000000c08947 */ /* 0x000fea0003800000 */
[--C-:B-12---:R-:W-:Y:S01]  /*3b190*/  FADD.FTZ R204, R172, -R206.reuse ;  /* 0x800000ceaccc7221 */ /* 0x106fe20000010000 */
[--C-:B0-----:R-:W-:Y:S01]  /*3b1a0*/  FADD.FTZ R114, R158, -R206.reuse ;  /* 0x800000ce9e727221 */ /* 0x101fe20000010000 */
[----:B------:R-:W-:Y:S01]  /*3b1b0*/  IMAD.U32 R205, R93, 0x10000, RZ ;  /* 0x000100005dcd7824 */ /* 0x000fe200078e00ff */
[----:B------:R-:W-:Y:S01]  /*3b1c0*/  SHF.L.U32 R211, R94, 0x10, RZ ;  /* 0x000000105ed37819 */ /* 0x000fe200000006ff */
[--C-:B------:R-:W-:Y:S01]  /*3b1d0*/  FADD.FTZ R208, R186, -R206.reuse ;  /* 0x800000cebad07221 */ /* 0x100fe20000010000 */
[----:B------:R-:W-:Y:S01]  /*3b1e0*/  FMUL.FTZ R204, R207, R204 ;  /* 0x000000cccfcc7220 */ /* 0x000fe20000410000 */
[----:B------:R-:W-:Y:S02]  /*3b1f0*/  IMAD.U32 R209, R89, 0x10000, RZ ;  /* 0x0001000059d17824 */ /* 0x000fe400078e00ff */
[C---:B------:R-:W-:Y:S01]  /*3b200*/  FMUL.FTZ R114, R207.reuse, R114 ;  /* 0x00000072cf727220 */ /* 0x040fe20000410000 */
[----:B------:R-:W-:Y:S02]  /*3b210*/  IMAD.U32 R213, R90, 0x10000, RZ ;  /* 0x000100005ad57824 */ /* 0x000fe400078e00ff */
[----:B------:R-:W-:Y:S01]  /*3b220*/  FMUL.FTZ R210, R207, R208 ;  /* 0x000000d0cfd27220 */ /* 0x000fe20000410000 */
[----:B------:R-:W-:Y:S01]  /*3b230*/  SHF.L.U32 R217, R91, 0x10, RZ ;  /* 0x000000105bd97819 */ /* 0x000fe200000006ff */
[----:B------:R-:W-:Y:S01]  /*3b240*/  FFMA.FTZ R208, R114, R205, R209 ;  /* 0x000000cd72d07223 */ /* 0x000fe200000100d1 */
[----:B------:R-:W-:Y:S01]  /*3b250*/  FFMA.FTZ R213, R204, R211, R213 ;  /* 0x000000d3ccd57223 */ /* 0x000fe200000100d5 */
[----:B------:R-:W-:Y:S01]  /*3b260*/  IMAD.U32 R215, R95, 0x10000, RZ ;  /* 0x000100005fd77824 */ /* 0x000fe200078e00ff */
[----:B------:R-:W0:Y:S01]  /*3b270*/  LDC.64 R204, c[0x0][0x428] ;  /* 0x00010a00ffcc7b82 */ /* 0x000e220000000a00 */
[----:B------:R-:W-:Y:S01]  /*3b280*/  FADD.FTZ R112, R148, -R206 ;  /* 0x800000ce94707221 */ /* 0x000fe20000010000 */
[----:B------:R-:W-:Y:S01]  /*3b290*/  SHF.L.U32 R115, R88, 0x10, RZ ;  /* 0x0000001058737819 */ /* 0x000fe200000006ff */
[----:B------:R-:W-:Y:S01]  /*3b2a0*/  FFMA.FTZ R214, R210, R215, R217 ;  /* 0x000000d7d2d67223 */ /* 0x000fe200000100d9 */
[----:B------:R-:W-:-:S02]  /*3b2b0*/  IMAD.U32 R113, R92, 0x10000, RZ ;  /* 0x000100005c717824 */ /* 0x000fc400078e00ff */
[----:B------:R-:W-:Y:S01]  /*3b2c0*/  FMUL.FTZ R112, R207, R112 ;  /* 0x00000070cf707220 */ /* 0x000fe20000410000 */
[--C-:B------:R-:W-:Y:S01]  /*3b2d0*/  FADD.FTZ R210, R171, -R206.reuse ;  /* 0x800000ceabd27221 */ /* 0x100fe20000010000 */
[--C-:B------:R-:W-:Y:S01]  /*3b2e0*/  FADD.FTZ R114, R157, -R206.reuse ;  /* 0x800000ce9d727221 */ /* 0x100fe20000010000 */
[--C-:B------:R-:W-:Y:S01]  /*3b2f0*/  FADD.FTZ R212, R185, -R206.reuse ;  /* 0x800000ceb9d47221 */ /* 0x100fe20000010000 */
[----:B------:R-:W-:Y:S01]  /*3b300*/  FADD.FTZ R216, R197, -R206 ;  /* 0x800000cec5d87221 */ /* 0x000fe20000010000 */
[----:B------:R-:W-:Y:S01]  /*3b310*/  SHF.L.U32 R209, R23, 0x10, RZ ;  /* 0x0000001017d17819 */ /* 0x000fe200000006ff */
[----:B------:R-:W-:Y:S01]  /*3b320*/  FFMA.FTZ R112, R112, R113, R115 ;  /* 0x0000007170707223 */ /* 0x000fe20000010073 */
        /* <DEDUP_REMOVED lines=11> */
[----:B------:R-:W-:-:S02]  /*3b3e0*/  IMAD.U32 R221, R28, 0x10000, RZ ;  /* 0x000100001cdd7824 */ /* 0x000fc400078e00ff */
[----:B------:R-:W-:Y:S01]  /*3b3f0*/  FFMA.FTZ R212, R212, R215, R217 ;  /* 0x000000d7d4d47223 */ /* 0x000fe200000100d9 */
[----:B------:R-:W-:Y:S01]  /*3b400*/  FFMA.FTZ R209, R114, R113, R115 ;  /* 0x0000007172d17223 */ /* 0x000fe20000010073 */
[----:B0-----:R-:W-:-:S04]  /*3b410*/  IMAD.WIDE.U32 R204, R202, 0x10, R204 ;  /* 0x00000010cacc7825 */ /* 0x001fc800078e00cc */
[----:B------:R-:W-:Y:S01]  /*3b420*/  FFMA.FTZ R219, R216, R219, R221 ;  /* 0x000000dbd8db7223 */ /* 0x000fe200000100dd */
[----:B------:R-:W-:Y:S02]  /*3b430*/  F2FP.BF16.F32.PACK_AB R113, R211, R208 ;  /* 0x000000d0d371723e */ /* 0x000fe400000010ff */
[----:B------:R-:W-:Y:S02]  /*3b440*/  F2FP.BF16.F32.PACK_AB R114, R212, R213 ;  /* 0x000000d5d472723e */ /* 0x000fe400000010ff */
[----:B------:R-:W-:Y:S02]  /*3b450*/  F2FP.BF16.F32.PACK_AB R115, R219, R214 ;  /* 0x000000d6db73723e */ /* 0x000fe400000010ff */
[----:B------:R-:W-:Y:S02]  /*3b460*/  F2FP.BF16.F32.PACK_AB R112, R209, R112 ;  /* 0x00000070d170723e */ /* 0x000fe400000010ff */
[----:B------:R-:W-:-:S03]  /*3b470*/  IADD3 R202, PT, PT, R202, 0x80, RZ ;  /* 0x00000080caca7810 */ /* 0x000fc60007ffe0ff */
[----:B------:R3:W-:Y:S04]  /*3b480*/  STG.E.128 desc[UR10][R204.64], R112 ;  /* 0x00000070cc007986 */ /* 0x0007e8000c101d0a */
.L_x_2521:
[----:B------:R-:W-:Y:S05]  /*3b490*/  BSYNC.RECONVERGENT B0 ;  /* 0x0000000000007941 */ /* 0x000fea0003800200 */
.L_x_2520:
[----:B------:R-:W-:Y:S01]  /*3b4a0*/  LOP3.LUT P0, RZ, R134, 0x100, RZ, 0xc0, !PT ;  /* 0x0000010086ff7812 */ /* 0x000fe2000780c0ff */
[----:B------:R-:W-:-:S12]  /*3b4b0*/  BSSY.RECONVERGENT B0, `(.L_x_2522) ;  /* 0x0000032000007945 */ /* 0x000fd80003800200 */
[----:B------:R-:W-:Y:S05]  /*3b4c0*/  @!P0 BRA `(.L_x_2523) ;  /* 0x0000000000c08947 */ /* 0x000fea0003800000 */
[--C-:B-123--:R-:W-:Y:S01]  /*3b4d0*/  FADD.FTZ R204, R174, -R206.reuse ;  /* 0x800000ceaecc7221 */ /* 0x10efe20000010000 */
        /* <DEDUP_REMOVED lines=30> */
[----:B------:R-:W-:Y:S01]  /*3b6c0*/  FMUL.FTZ R216, R207, R216 ;  /* 0x000000d8cfd87220 */ /* 0x000fe20000410000 */
[----:B------:R-:W-:Y:S02]  /*3b6d0*/  IMAD.U32 R215, R33, 0x10000, RZ ;  /* 0x0001000021d77824 */ /* 0x000fe400078e00ff */
[C---:B------:R-:W-:Y:S01]  /*3b6e0*/  FMUL.FTZ R212, R207.reuse, R212 ;  /* 0x000000d4cfd47220 */ /* 0x040fe20000410000 */
        /* <DEDUP_REMOVED lines=14> */
.L_x_2523:
[----:B------:R-:W-:Y:S05]  /*3b7d0*/  BSYNC.RECONVERGENT B0 ;  /* 0x0000000000007941 */ /* 0x000fea0003800200 */
.L_x_2522:
[----:B------:R-:W-:Y:S01]  /*3b7e0*/  LOP3.LUT P0, RZ, R134, 0x80, RZ, 0xc0, !PT ;  /* 0x0000008086ff7812 */ /* 0x000fe2000780c0ff */
[----:B------:R-:W-:-:S12]  /*3b7f0*/  BSSY.RECONVERGENT B0, `(.L_x_2524) ;  /* 0x0000032000007945 */ /* 0x000fd80003800200 */
[----:B------:R-:W-:Y:S05]  /*3b800*/  @!P0 BRA `(.L_x_2525) ;  /* 0x0000000000c08947 */ /* 0x000fea0003800000 */
[--C-:B-1234-:R-:W-:Y:S01]  /*3b810*/  FADD.FTZ R204, R176, -R206.reuse ;  /* 0x800000ceb0cc7221 */ /* 0x11efe20000010000 */
        /* <DEDUP_REMOVED lines=47> */
.L_x_2525:
[----:B------:R-:W-:Y:S05]  /*3bb10*/  BSYNC.RECONVERGENT B0 ;  /* 0x0000000000007941 */ /* 0x000fea0003800200 */
.L_x_2524:
[----:B------:R-:W-:Y:S01]  /*3bb20*/  LOP3.LUT P0, RZ, R134, 0x40, RZ, 0xc0, !PT ;  /* 0x0000004086ff7812 */ /* 0x000fe2000780c0ff */
[----:B------:R-:W-:-:S12]  /*3bb30*/  BSSY.RECONVERGENT B0, `(.L_x_2526) ;  /* 0x0000032000007945 */ /* 0x000fd80003800200 */
[----:B------:R-:W-:Y:S05]  /*3bb40*/  @!P0 BRA `(.L_x_2527) ;  /* 0x0000000000c08947 */ /* 0x000fea0003800000 */
[--C-:B01234-:R-:W-:Y:S01]  /*3bb50*/  FADD.FTZ R204, R178, -R206.reuse ;  /* 0x800000ceb2cc7221 */ /* 0x11ffe20000010000 */
[--C-:B------:R-:W-:Y:S01]  /*3bb60*/  FADD.FTZ R114, R164, -R206.reuse ;  /* 0x800000cea4727221 */ /* 0x100fe20000010000 */
        /* <DEDUP_REMOVED lines=46> */
.L_x_2527:
[----:B------:R-:W-:Y:S05]  /*3be50*/  BSYNC.RECONVERGENT B0 ;  /* 0x0000000000007941 */ /* 0x000fea0003800200 */
.L_x_2526:
[----:B------:R-:W-:Y:S01]  /*3be60*/  LOP3.LUT P0, RZ, R134, 0x20, RZ, 0xc0, !PT ;  /* 0x0000002086ff7812 */ /* 0x000fe2000780c0ff */
[----:B------:R-:W-:-:S12]  /*3be70*/  BSSY.RECONVERGENT B0, `(.L_x_2528) ;  /* 0x0000031000007945 */ /* 0x000fd80003800200 */
        /* <DEDUP_REMOVED lines=9> */
[----:B------:R-:W-:Y:S01]  /*3bf10*/  SHF.L.U32 R209, R61, 0x10, RZ ;  /* 0x000000103dd17819 */ /* 0x000fe200000006ff */
[----:B------:R-:W-:Y:S01]  /*3bf20*/  FADD.FTZ R206, R201, -R206 ;  /* 0x800000cec9ce7221 */ /* 0x000fe20000010000 */
[----:B------:R-:W-:-:S02]  /*3bf30*/  IMAD.U32 R211, R57, 0x10000, RZ ;  /* 0x0001000039d37824 */ /* 0x000fc400078e00ff */
[C---:B------:R-:W-:Y:S01]  /*3bf40*/  FMUL.FTZ R208, R207.reuse, R208 ;  /* 0x000000d0cfd07220 */ /* 0x040fe20000410000 */
[----:B------:R-:W-:Y:S01]  /*3bf50*/  IMAD.U32 R115, R60, 0x10000, RZ ;  /* 0x000100003c737824 */ /* 0x000fe200078e00ff */
[----:B------:R-:W-:Y:S01]  /*3bf60*/  SHF.L.U32 R215, R58, 0x10, RZ ;  /* 0x000000103ad77819 */ /* 0x000fe200000006ff */
[----:B------:R-:W-:Y:S02]  /*3bf70*/  IMAD.U32 R205, R56, 0x10000, RZ ;  /* 0x0001000038cd7824 */ /* 0x000fe400078e00ff */
[C---:B------:R-:W-:Y:S01]  /*3bf80*/  FMUL.FTZ R114, R207.reuse, R114 ;  /* 0x00000072cf727220 */ /* 0x040fe20000410000 */
[----:B------:R-:W-:Y:S02]  /*3bf90*/  IMAD.U32 R213, R62, 0x10000, RZ ;  /* 0x000100003ed57824 */ /* 0x000fe400078e00ff */
[C---:B------:R-:W-:Y:S01]  /*3bfa0*/  FMUL.FTZ R212, R207.reuse, R212 ;  /* 0x000000d4cfd47220 */ /* 0x040fe20000410000 */
[C---:B------:R-:W-:Y:S01]  /*3bfb0*/  FMUL.FTZ R218, R207.reuse, R206 ;  /* 0x000000cecfda7220 */ /* 0x040fe20000410000 */
[----:B------:R-:W-:Y:S01]  /*3bfc0*/  FFMA.FTZ R208, R208, R209, R211 ;  /* 0x000000d1d0d07223 */ /* 0x000fe200000100d3 */
[C---:B------:R-:W-:Y:S01]  /*3bfd0*/  FMUL.FTZ R204, R207.reuse, R204 ;  /* 0x000000cccfcc7220 */ /* 0x040fe20000410000 */
[C---:B------:R-:W-:Y:S01]  /*3bfe0*/  FMUL.FTZ R210, R207.reuse, R210 ;  /* 0x000000d2cfd27220 */ /* 0x040fe20000410000 */
[C---:B------:R-:W-:Y:S01]  /*3bff0*/  FMUL.FTZ R214, R207.reuse, R214 ;  /* 0x000000d6cfd67220 */ /* 0x040fe20000410000 */
[----:B------:R-:W-:Y:S01]  /*3c000*/  FMUL.FTZ R216, R207, R216 ;  /* 0x000000d8cfd87220 */ /* 0x000fe20000410000 */
[----:B------:R-:W-:Y:S01]  /*3c010*/  FFMA.FTZ R206, R114, R115, R205 ;  /* 0x0000007372ce7223 */ /* 0x000fe200000100cd */
[----:B------:R-:W-:Y:S01]  /*3c020*/  SHF.L.U32 R209, R124, 0x10, RZ ;  /* 0x000000107cd17819 */ /* 0x000fe200000006ff */
[----:B------:R-:W-:Y:S01]  /*3c030*/  FFMA.FTZ R114, R212, R213, R215 ;  /* 0x000000d5d4727223 */ /* 0x000fe200000100d7 */
[----:B------:R-:W-:Y:S01]  /*3c040*/  IMAD.U32 R207, R123, 0x10000, RZ ;  /* 0x000100007bcf7824 */ /* 0x000fe200078e00ff */
[----:B------:R-:W-:Y:S01]  /*3c050*/  SHF.L.U32 R211, R125, 0x10, RZ ;  /* 0x000000107dd37819 */ /* 0x000fe200000006ff */
[----:B------:R-:W-:Y:S01]  /*3c060*/  IMAD.U32 R115, R121, 0x10000, RZ ;  /* 0x0001000079737824 */ /* 0x000fe200078e00ff */
[----:B------:R-:W-:Y:S01]  /*3c070*/  SHF.L.U32 R219, R127, 0x10, RZ ;  /* 0x000000107fdb7819 */ /* 0x000fe200000006ff */
[----:B------:R-:W-:-:S02]  /*3c080*/  IMAD.U32 R215, R63, 0x10000, RZ ;  /* 0x000100003fd77824 */ /* 0x000fc400078e00ff */
[----:B------:R-:W-:Y:S01]  /*3c090*/  FFMA.FTZ R209, R210, R207, R209 ;  /* 0x000000cfd2d17223 */ /* 0x000fe200000100d1 */
[----:B------:R-:W-:Y:S02]  /*3c0a0*/  IMAD.U32 R217, R59, 0x10000, RZ ;  /* 0x000100003bd97824 */ /* 0x000fe400078e00ff */
[----:B------:R-:W-:Y:S02]  /*3c0b0*/  IMAD.U32 R221, R128, 0x10000, RZ ;  /* 0x0001000080dd7824 */ /* 0x000fe400078e00ff */
[----:B------:R-:W-:Y:S02]  /*3c0c0*/  IMAD.U32 R213, R126, 0x10000, RZ ;  /* 0x000100007ed57824 */ /* 0x000fe400078e00ff */
[----:B------:R-:W-:Y:S01]  /*3c0d0*/  FFMA.FTZ R215, R216, R215, R217 ;  /* 0x000000d7d8d77223 */ /* 0x000fe200000100d9 */
[----:B------:R-:W-:Y:S02]  /*3c0e0*/  IMAD.U32 R205, R122, 0x10000, RZ ;  /* 0x000100007acd7824 */ /* 0x000fe400078e00ff */
[----:B------:R-:W-:Y:S01]  /*3c0f0*/  FFMA.FTZ R218, R218, R219, R221 ;  /* 0x000000dbdada7223 */ /* 0x000fe200000100dd */
[----:B------:R-:W-:Y:S01]  /*3c100*/  FFMA.FTZ R211, R214, R211, R213 ;  /* 0x000000d3d6d37223 */ /* 0x000fe200000100d5 */
[----:B------:R-:W-:Y:S01]  /*3c110*/  FFMA.FTZ R207, R204, R115, R205 ;  /* 0x00000073cccf7223 */ /* 0x000fe200000100cd */
[----:B0-----:R-:W-:-:S02]  /*3c120*/  IMAD.WIDE.U32 R204, R202, 0x10, R112 ;  /* 0x00000010cacc7825 */ /* 0x001fc400078e0070 */
[----:B------:R-:W-:Y:S02]  /*3c130*/  F2FP.BF16.F32.PACK_AB R115, R218, R215 ;  /* 0x000000d7da73723e */ /* 0x000fe400000010ff */
[----:B------:R-:W-:Y:S02]  /*3c140*/  F2FP.BF16.F32.PACK_AB R114, R211, R114 ;  /* 0x00000072d372723e */ /* 0x000fe400000010ff */
[----:B------:R-:W-:Y:S02]  /*3c150*/  F2FP.BF16.F32.PACK_AB R113, R209, R208 ;  /* 0x000000d0d171723e */ /* 0x000fe400000010ff */
[----:B------:R-:W-:-:S05]  /*3c160*/  F2FP.BF16.F32.PACK_AB R112, R207, R206 ;  /* 0x000000cecf70723e */ /* 0x000fca00000010ff */
[----:B------:R0:W-:Y:S02]  /*3c170*/  STG.E.128 desc[UR10][R204.64], R112 ;  /* 0x00000070cc007986 */ /* 0x0001e4000c101d0a */
.L_x_2529:
[----:B------:R-:W-:Y:S05]  /*3c180*/  BSYNC.RECONVERGENT B0 ;  /* 0x0000000000007941 */ /* 0x000fea0003800200 */
.L_x_2528:
[----:B------:R-:W-:Y:S02]  /*3c190*/  UIADD3 UR6, UPT, UPT, UR6, UR18, URZ ;  /* 0x0000001206067290 */ /* 0x000fe4000fffe0ff */
[----:B------:R-:W-:Y:S02]  /*3c1a0*/  UPLOP3.LUT UP1, UPT, UPT, UPT, UP1, 0x40, 0x4 ;  /* 0x000000000004789c */ /* 0x000fe40003f2e810 */
[----:B------:R-:W-:-:S09]  /*3c1b0*/  UISETP.GE.AND UP0, UPT, UR6, UR19, UPT ;  /* 0x000000130600728c */ /* 0x000fd2000bf06270 */
[----:B------:R-:W-:Y:S05]  /*3c1c0*/  BRA.U !UP0, `(.L_x_2530) ;  /* 0xfffffc5108a47547 */ /* 0x000fea000b83ffff */
[----:B------:R-:W-:Y:S05]  /*3c1d0*/  EXIT ;  /* 0x000000000000794d */ /* 0x000fea0003800000 */
.L_x_2531:
        /* <DEDUP_REMOVED lines=10> */
.L_x_27850:


//--------------------- .text._ZN10layer_norm31ln_parallel_residual_fwd_kernelINS_13Kernel_traitsI13__nv_bfloat16S2_S2_S2_fjLj7168ELj1ELj1ELj4ELj16ENS_18Kernel_traits_baseILj7168ES2_S2_S2_S2_fjLj128EEEEELb1ELb1ELb1EEEvNS_9FwdParamsE --------------------------
	.section	.text._ZN10layer_norm31ln_parallel_residual_fwd_kernelINS_13Kernel_traitsI13__nv_bfloat16S2_S2_S2_fjLj7168ELj1ELj1ELj4ELj16ENS_18Kernel_traits_baseILj7168ES2_S2_S2_S2_fjLj128EEEEELb1ELb1ELb1EEEvNS_9FwdParamsE,"ax",@progbits
	.align	128
        .global         _ZN10layer_norm31ln_parallel_residual_fwd_kernelINS_13Kernel_traitsI13__nv_bfloat16S2_S2_S2_fjLj7168ELj1ELj1ELj4ELj16ENS_18Kernel_traits_baseILj7168ES2_S2_S2_S2_fjLj128EEEEELb1ELb1ELb1EEEvNS_9FwdParamsE
        .type           _ZN10layer_norm31ln_parallel_residual_fwd_kernelINS_13Kernel_traitsI13__nv_bfloat16S2_S2_S2_fjLj7168ELj1ELj1ELj4ELj16ENS_18Kernel_traits_baseILj7168ES2_S2_S2_S2_fjLj128EEEEELb1ELb1ELb1EEEvNS_9FwdParamsE,@function
        .size           _ZN10layer_norm31ln_parallel_residual_fwd_kernelINS_13Kernel_traitsI13__nv_bfloat16S2_S2_S2_fjLj7168ELj1ELj1ELj4ELj16ENS_18Kernel_traits_baseILj7168ES2_S2_S2_S2_fjLj128EEEEELb1ELb1ELb1EEEvNS_9FwdParamsE,(.L_x_27851 - _ZN10layer_norm31ln_parallel_residual_fwd_kernelINS_13Kernel_traitsI13__nv_bfloat16S2_S2_S2_fjLj7168ELj1ELj1ELj4ELj16ENS_18Kernel_traits_baseILj7168ES2_S2_S2_S2_fjLj128EEEEELb1ELb1ELb1EEEvNS_9FwdParamsE)
        .other          _ZN10layer_norm31ln_parallel_residual_fwd_kernelINS_13Kernel_traitsI13__nv_bfloat16S2_S2_S2_fjLj7168ELj1ELj1ELj4ELj16ENS_18Kernel_traits_baseILj7168ES2_S2_S2_S2_fjLj128EEEEELb1ELb1ELb1EEEvNS_9FwdParamsE,@"STO_CUDA_ENTRY STV_DEFAULT"
_ZN10layer_norm31ln_parallel_residual_fwd_kernelINS_13Kernel_traitsI13__nv_bfloat16S2_S2_S2_fjLj7168ELj1ELj1ELj4ELj16ENS_18Kernel_traits_baseILj7168ES2_S2_S2_S2_fjLj128EEEEELb1ELb1ELb1EEEvNS_9FwdParamsE:
.text._ZN10layer_norm31ln_parallel_residual_fwd_kernelINS_13Kernel_traitsI13__nv_bfloat16S2_S2_S2_fjLj7168ELj1ELj1ELj4ELj16ENS_18Kernel_traits_baseILj7168ES2_S2_S2_S2_fjLj128EEEEELb1ELb1ELb1EEEvNS_9FwdParamsE:
[----:B------:R-:W-:Y:S01]  /*0000*/  LDC R1, c[0x0][0x37c] ;  /* 0x0000df00ff017b82 */ /* 0x000fe20000000800 */
[----:B------:R-:W0:Y:S07]  /*0010*/  LDCU.U8 UR4, c[0x0][0x464] ;  /* 0x00008c80ff0477ac */ /* 0x000e2e0008000000 */
[----:B------:R-:W1:Y:S01]  /*0020*/  LDC R214, c[0x0][0x458] ;  /* 0x00011600ffd67b82 */ /* 0x000e620000000800 */
[----:B------:R-:W2:Y:S01]  /*0030*/  LDCU.64 UR10, c[0x0][0x450] ;  /* 0x00008a00ff0a77ac */ /* 0x000ea20008000a00 */
[----:B------:R-:W3:Y:S06]  /*0040*/  LDCU.64 UR8, c[0x0][0x358] ;  /* 0x00006b00ff0877ac */ /* 0x000eec0008000a00 */
[----:B------:R-:W4:Y:S01]  /*0050*/  LDC R215, c[0x0][0x45c] ;  /* 0x00011700ffd77b82 */ /* 0x000f220000000800 */
        /* <DEDUP_REMOVED lines=9> */
[----:B0-----:R-:W-:Y:S01]  /*00f0*/  ISETP.NE.U32.AND P0, PT, RZ, UR4, PT ;  /* 0x00000004ff007c0c */ /* 0x001fe2000bf05070 */
[----:B------:R-:W0:Y:S03]  /*0100*/  LDCU UR4, c[0x0][0x384] ;  /* 0x00007080ff0477ac */ /* 0x000e260008000800 */
[----:B------:R-:W-:Y:S01]  /*0110*/  ISETP.NE.AND.EX P0, PT, RZ, UR5, PT, P0 ;  /* 0x00000005ff007c0c */ /* 0x000fe2000bf05300 */
[----:B------:R-:W3:-:S12]  /*0120*/  S2R R0, SR_TID.X ;  /* 0x0000000000007919 */ /* 0x000ed80000002100 */
[----:B------:R-:W3:Y:S08]  /*0130*/  @P0 LDC.64 R6, c[0x0][0x3d0] ;  /* 0x0000f400ff060b82 */ /* 0x000ef00000000a00 */
[----:B------:R-:W0:Y:S08]  /*0140*/  S2UR UR12, SR_CTAID.X ;  /* 0x00000000000c79c3 */ /* 0x000e300000002500 */
[----:B------:R-:W4:Y:S01]  /*0150*/  @P0 LDC.64 R8, c[0x0][0x438] ;  /* 0x00010e00ff080b82 */ /* 0x000f220000000a00 */
[----:B---3--:R-:W-:-:S05]  /*0160*/  @P0 IMAD.WIDE.U32 R6, R0, 0x10, R6 ;  /* 0x0000001000060825 */ /* 0x008fca00078e0006 */
[----:B------:R-:W5:Y:S04]  /*0170*/  @P0 LDG.E.128 R44, desc[UR8][R6.64] ;  /* 0x00000008062c0981 */ /* 0x000f68000c1e1d00 */
[----:B------:R-:W5:Y:S04]  /*0180*/  @P0 LDG.E.128 R48, desc[UR8][R6.64+0x800] ;  /* 0x0008000806300981 */ /* 0x000f68000c1e1d00 */
[----:B------:R-:W5:Y:S04]  /*0190*/  @P0 LDG.E.128 R52, desc[UR8][R6.64+0x1000] ;  /* 0x0010000806340981 */ /* 0x000f68000c1e1d00 */
[----:B------:R-:W5:Y:S04]  /*01a0*/  @P0 LDG.E.128 R56, desc[UR8][R6.64+0x1800] ;  /* 0x0018000806380981 */ /* 0x000f68000c1e1d00 */
[----:B------:R-:W5:Y:S04]  /*01b0*/  @P0 LDG.E.128 R60, desc[UR8][R6.64+0x2000] ;  /* 0x00200008063c0981 */ /* 0x000f68000c1e1d00 */
[----:B------:R-:W5:Y:S04]  /*01c0*/  @P0 LDG.E.128 R64, desc[UR8][R6.64+0x2800] ;  /* 0x0028000806400981 */ /* 0x000f68000c1e1d00 */
[----:B------:R3:W5:Y:S02]  /*01d0*/  @P0 LDG.E.128 R68, desc[UR8][R6.64+0x3000] ;  /* 0x0030000806440981 */ /* 0x000764000c1e1d00 */
[----:B---3--:R-:W3:Y:S01]  /*01e0*/  LDC R7, c[0x0][0x360] ;  /* 0x0000d800ff077b82 */ /* 0x008ee20000000800 */
[----:B0-----:R-:W-:Y:S01]  /*01f0*/  UISETP.GE.AND UP0, UPT, UR12, UR4, UPT ;  /* 0x000000040c00728c */ /* 0x001fe2000bf06270 */
[----:B----4-:R-:W-:-:S05]  /*0200*/  @P0 IMAD.WIDE.U32 R8, R0, 0x10, R8 ;  /* 0x0000001000080825 */ /* 0x010fca00078e0008 */
[----:B------:R0:W5:Y:S01]  /*0210*/  @P0 LDG.E.128 R72, desc[UR8][R8.64] ;  /* 0x0000000808480981 */ /* 0x000162000c1e1d00 */
[----:B------:R-:W-:-:S03]  /*0220*/  PLOP3.LUT P3, PT, PT, PT, UP0, 0x80, 0x8 ;  /* 0x000000000008781c */ /* 0x000fc60003f6f008 */
[----:B------:R0:W5:Y:S04]  /*0230*/  @P0 LDG.E.128 R76, desc[UR8][R8.64+0x800] ;  /* 0x00080008084c0981 */ /* 0x000168000c1e1d00 */
[----:B------:R0:W5:Y:S04]  /*0240*/  @P0 LDG.E.128 R80, desc[UR8][R8.64+0x1000] ;  /* 0x0010000808500981 */ /* 0x000168000c1e1d00 */
[----:B------:R0:W5:Y:S04]  /*0250*/  @P0 LDG.E.128 R84, desc[UR8][R8.64+0x1800] ;  /* 0x0018000808540981 */ /* 0x000168000c1e1d00 */
[----:B------:R0:W5:Y:S04]  /*0260*/  @P0 LDG.E.128 R88, desc[UR8][R8.64+0x2000] ;  /* 0x0020000808580981 */ /* 0x000168000c1e1d00 */
[----:B------:R0:W5:Y:S04]  /*0270*/  @P0 LDG.E.128 R92, desc[UR8][R8.64+0x2800] ;  /* 0x00280008085c0981 */ /* 0x000168000c1e1d00 */
[----:B------:R0:W5:Y:S01]  /*0280*/  @P0 LDG.E.128 R96, desc[UR8][R8.64+0x3000] ;  /* 0x0030000808600981 */ /* 0x000162000c1e1d00 */
[----:B--2---:R-:W-:-:S02]  /*0290*/  @P1 R2UR UR10, R2 ;  /* 0x00000000020a12ca */ /* 0x004fc400000e0000 */
[----:B-1----:R-:W-:Y:S01]  /*02a0*/  @P1 IADD3 R214, P2, PT, R4, R11, RZ ;  /* 0x0000000b04d61210 */ /* 0x002fe20007f5e0ff */
[----:B---3--:R-:W-:Y:S01]  /*02b0*/  IMAD R2, R7, UR12, R0 ;  /* 0x0000000c07027c24 */ /* 0x008fe2000f8e0200 */
[----:B------:R-:W-:-:S03]  /*02c0*/  @P1 R2UR UR11, R3 ;  /* 0x00000000030b12ca */ /* 0x000fc600000e0000 */
[----:B------:R-:W-:-:S05]  /*02d0*/  @P1 IMAD.X R215, RZ, RZ, R5, P2 ;  /* 0x000000ffffd71224 */ /* 0x000fca00010e0605 */
[----:B------:R-:W-:Y:S01]  /*02e0*/  SHF.R.U64 R3, R214, 0x2, R215 ;  /* 0x00000002d6037819 */ /* 0x000fe200000012d7 */
[----:B0-----:R-:W-:Y:S06]  /*02f0*/  @P0 BRA `(.L_x_2532) ;  /* 0x00000000005c0947 */ /* 0x001fec0003800000 */
[----:B------:R-:W0:Y:S02]  /*0300*/  LDC.64 R4, c[0x0][0x3d0] ;  /* 0x0000f400ff047b82 */ /* 0x000e240000000a00 */
        /* <DEDUP_REMOVED lines=22> */
.L_x_2532:
[----:B------:R-:W-:Y:S05]  /*0470*/  @P3 EXIT ;  /* 0x000000000000394d */ /* 0x000fea0003800000 */
[----:B------:R-:W-:Y:S01]  /*0480*/  IMAD.HI.U32 R4, R2, -0x326172a9, RZ ;  /* 0xcd9e8d5702047827 */ /* 0x000fe200078e00ff */
[----:B------:R-:W-:Y:S01]  /*0490*/  SHF.R.U32.HI R215, RZ, 0x2, R215 ;  /* 0x00000002ffd77819 */ /* 0x000fe200000116d7 */
[----:B------:R-:W-:Y:S01]  /*04a0*/  UIADD3 UR17, UPT, UPT, UR10, -0x61c88647, URZ ;  /* 0x9e3779b90a117890 */ /* 0x000fe2000fffe0ff */
[----:B------:R-:W-:Y:S01]  /*04b0*/  LOP3.LUT R147, R0, 0x60, RZ, 0xc0, !PT ;  /* 0x0000006000937812 */ /* 0x000fe200078ec0ff */
[----:B------:R-:W-:Y:S01]  /*04c0*/  IMAD.HI.U32 R5, R3, -0x2daee0ad, RZ ;  /* 0xd2511f5303057827 */ /* 0x000fe200078e00ff */
[----:B------:R-:W-:Y:S01]  /*04d0*/  LOP3.LUT R4, R215, UR10, R4, 0x96, !PT ;  /* 0x0000000ad7047c12 */ /* 0x000fe2000f8e9604 */
[----:B------:R-:W-:Y:S01]  /*04e0*/  UIADD3 UR20, UPT, UPT, UR11, -0x4498517b, URZ ;  /* 0xbb67ae850b147890 */ /* 0x000fe2000fffe0ff */
[----:B------:R-:W-:Y:S01]  /*04f0*/  LOP3.LUT R214, R214, 0x3, RZ, 0xc0, !PT ;  /* 0x00000003d6d67812 */ /* 0x000fe200078ec0ff */
[----:B------:R-:W-:Y:S01]  /*0500*/  IMAD R9, R3, -0x2daee0ad, RZ ;  /* 0xd2511f5303097824 */ /* 0x000fe200078e02ff */
[----:B------:R-:W-:Y:S01]  /*0510*/  LOP3.LUT R5, R5, UR11, RZ, 0x3c, !PT ;  /* 0x0000000b05057c12 */ /* 0x000fe2000f8e3cff */
[----:B------:R-:W-:Y:S01]  /*0520*/  IMAD.HI.U32 R8, R4, -0x2daee0ad, RZ ;  /* 0xd2511f5304087827 */ /* 0x000fe200078e00ff */
[----:B------:R-:W-:Y:S01]  /*0530*/  UIADD3 UR21, UPT, UPT, UR10, 0x3c6ef372, URZ ;  /* 0x3c6ef3720a157890 */ /* 0x000fe2000fffe0ff */
[----:B-----5:R-:W-:Y:S01]  /*0540*/  PRMT R11, R69, 0x7632, R11 ;  /* 0x00007632450b7816 */ /* 0x020fe2000000000b */
[----:B------:R-:W-:Y:S01]  /*0550*/  UIADD3 UR22, UPT, UPT, UR11, 0x76cf5d0a, URZ ;  /* 0x76cf5d0a0b167890 */ /* 0x000fe2000fffe0ff */
[----:B------:R-:W-:Y:S01]  /*0560*/  IMAD R7, R2, -0x326172a9, RZ ;  /* 0xcd9e8d5702077824 */ /* 0x000fe200078e02ff */
[----:B------:R-:W-:Y:S01]  /*0570*/  LOP3.LUT R8, R9, UR20, R8, 0x96, !PT ;  /* 0x0000001409087c12 */ /* 0x000fe2000f8e9608 */
[C---:B------:R-:W-:Y:S01]  /*0580*/  IMAD.HI.U32 R6, R5.reuse, -0x326172a9, RZ ;  /* 0xcd9e8d5705067827 */ /* 0x040fe200078e00ff */
[----:B------:R-:W-:Y:S01]  /*0590*/  UIADD3 UR23, UPT, UPT, UR10, -0x255992d5, URZ ;  /* 0xdaa66d2b0a177890 */ /* 0x000fe2000fffe0ff */
[----:B------:R-:W-:Y:S01]  /*05a0*/  PRMT R12, R96, 0x7632, R12 ;  /* 0x00007632600c7816 */ /* 0x000fe2000000000c */
[----:B------:R-:W-:Y:S01]  /*05b0*/  UIADD3 UR24, UPT, UPT, UR11, 0x32370b8f, URZ ;  /* 0x32370b8f0b187890 */ /* 0x000fe2000fffe0ff */
[----:B------:R-:W-:Y:S01]  /*05c0*/  IMAD R10, R5, -0x326172a9, RZ ;  /* 0xcd9e8d57050a7824 */ /* 0x000fe200078e02ff */
[----:B------:R-:W-:Y:S01]  /*05d0*/  LOP3.LUT R6, R7, UR17, R6, 0x96, !PT ;  /* 0x0000001107067c12 */ /* 0x000fe2000f8e9606 */
[----:B------:R-:W-:Y:S01]  /*05e0*/  IMAD R7, R4, -0x2daee0ad, RZ ;  /* 0xd2511f5304077824 */ /* 0x000fe200078e02ff */
[----:B------:R-:W-:Y:S01]  /*05f0*/  UIADD3 UR25, UPT, UPT, UR10, 0x78dde6e4, URZ ;  /* 0x78dde6e40a197890 */ /* 0x000fe2000fffe0ff */
[----:B------:R-:W-:Y:S01]  /*0600*/  IMAD.HI.U32 R5, R8, -0x326172a9, RZ ;  /* 0xcd9e8d5708057827 */ /* 0x000fe200078e00ff */
[----:B------:R-:W-:Y:S01]  /*0610*/  UIADD3 UR26, UPT, UPT, UR11, -0x126145ec, URZ ;  /* 0xed9eba140b1a7890 */ /* 0x000fe2000fffe0ff */
[----:B------:R-:W-:Y:S01]  /*0620*/  PRMT R13, R68, 0x7632, R13 ;  /* 0x00007632440d7816 */ /* 0x000fe2000000000d */
[----:B------:R-:W-:Y:S01]  /*0630*/  UIADD3 UR27, UPT, UPT, UR10, 0x1715609d, URZ ;  /* 0x1715609d0a1b7890 */ /* 0x000fe2000fffe0ff */
[----:B------:R-:W-:Y:S01]  /*0640*/  IMAD.HI.U32 R4, R6, -0x2daee0ad, RZ ;  /* 0xd2511f5306047827 */ /* 0x000fe200078e00ff */
[----:B------:R-:W-:Y:S01]  /*0650*/  LOP3.LUT R5, R10, UR21, R5, 0x96, !PT ;  /* 0x000000150a057c12 */ /* 0x000fe2000f8e9605 */
[----:B------:R-:W-:Y:S01]  /*0660*/  UIADD3 UR28, UPT, UPT, UR11, -0x56f99767, URZ ;  /* 0xa90668990b1c7890 */ /* 0x000fe2000fffe0ff */
[----:B------:R-:W-:Y:S01]  /*0670*/  PRMT R14, R95, 0x7632, R14 ;  /* 0x000076325f0e7816 */ /* 0x000fe2000000000e */
[----:B------:R-:W-:Y:S01]  /*0680*/  IMAD R10, R6, -0x2daee0ad, RZ ;  /* 0xd2511f53060a7824 */ /* 0x000fe200078e02ff */
[----:B------:R-:W-:Y:S01]  /*0690*/  LOP3.LUT R4, R7, UR22, R4, 0x96, !PT ;  /* 0x0000001607047c12 */ /* 0x000fe2000f8e9604 */
[----:B------:R-:W-:Y:S01]  /*06a0*/  IMAD.HI.U32 R9, R5, -0x2daee0ad, RZ ;  /* 0xd2511f5305097827 */ /* 0x000fe200078e00ff */
[----:B------:R-:W-:Y:S01]  /*06b0*/  UIADD3 UR29, UPT, UPT, UR10, -0x4ab325aa, URZ ;  /* 0xb54cda560a1d7890 */ /* 0x000fe2000fffe0ff */
[----:B------:R-:W-:Y:S01]  /*06c0*/  PRMT R15, R67, 0x7632, R15 ;  /* 0x00007632430f7816 */ /* 0x000fe2000000000f */
[----:B------:R-:W-:Y:S01]  /*06d0*/  UIADD3 UR30, UPT, UPT, UR11, 0x646e171e, URZ ;  /* 0x646e171e0b1e7890 */ /* 0x000fe2000fffe0ff */
[----:B------:R-:W-:Y:S01]  /*06e0*/  IMAD R7, R8, -0x326172a9, RZ ;  /* 0xcd9e8d5708077824 */ /* 0x000fe200078e02ff */
[----:B------:R-:W-:Y:S01]  /*06f0*/  LOP3.LUT R9, R10, UR24, R9, 0x96, !PT ;  /* 0x000000180a097c12 */ /* 0x000fe2000f8e9609 */
[----:B------:R-:W-:Y:S01]  /*0700*/  IMAD.HI.U32 R6, R4, -0x326172a9, RZ ;  /* 0xcd9e8d5704067827 */ /* 0x000fe200078e00ff */
[----:B------:R-:W0:Y:S01]  /*0710*/  LDCU.64 UR4, c[0x0][0x398] ;  /* 0x00007300ff0477ac */ /* 0x000e220008000a00 */
[----:B------:R-:W-:-:S02]  /*0720*/  PRMT R16, R94, 0x7632, R16 ;  /* 0x000076325e107816 */ /* 0x000fc40000000010 */
[----:B------:R-:W-:Y:S01]  /*0730*/  IMAD R8, R5, -0x2daee0ad, RZ ;  /* 0xd2511f5305087824 */ /* 0x000fe200078e02ff */
[----:B------:R-:W-:Y:S01]  /*0740*/  LOP3.LUT R6, R7, UR23, R6, 0x96, !PT ;  /* 0x0000001707067c12 */ /* 0x000fe2000f8e9606 */
[----:B------:R-:W-:Y:S01]  /*0750*/  IMAD R7, R4, -0x326172a9, RZ ;  /* 0xcd9e8d5704077824 */ /* 0x000fe200078e02ff */
[----:B------:R-:W-:Y:S01]  /*0760*/  UIADD3 UR31, UPT, UPT, UR10, 0x5384540f, URZ ;  /* 0x5384540f0a1f7890 */ /* 0x000fe2000fffe0ff */
[----:B------:R-:W-:Y:S01]  /*0770*/  IMAD.HI.U32 R4, R9, -0x326172a9, RZ ;  /* 0xcd9e8d5709047827 */ /* 0x000fe200078e00ff */
[----:B------:R-:W-:Y:S01]  /*0780*/  UIADD3 UR32, UPT, UPT, UR11, 0x1fd5c5a3, URZ ;  /* 0x1fd5c5a30b207890 */ /* 0x000fe2000fffe0ff */
[----:B------:R-:W-:Y:S01]  /*0790*/  PRMT R17, R66, 0x7632, R17 ;  /* 0x0000763242117816 */ /* 0x000fe20000000011 */
[----:B------:R-:W-:Y:S01]  /*07a0*/  UIADD3 UR33, UPT, UPT, UR10, -0xe443238, URZ ;  /* 0xf1bbcdc80a217890 */ /* 0x000fe2000fffe0ff */
[----:B------:R-:W-:Y:S01]  /*07b0*/  IMAD.HI.U32 R5, R6, -0x2daee0ad, RZ ;  /* 0xd2511f5306057827 */ /* 0x000fe200078e00ff */
[----:B------:R-:W-:Y:S01]  /*07c0*/  LOP3.LUT R4, R7, UR25, R4, 0x96, !PT ;  /* 0x0000001907047c12 */ /* 0x000fe2000f8e9604 */
[----:B------:R-:W-:Y:S01]  /*07d0*/  UIADD3 UR34, UPT, UPT, UR11, -0x24c28bd8, URZ ;  /* 0xdb3d74280b227890 */ /* 0x000fe2000fffe0ff */
[----:B------:R-:W-:Y:S01]  /*07e0*/  PRMT R18, R93, 0x7632, R18 ;  /* 0x000076325d127816 */ /* 0x000fe20000000012 */
[----:B------:R-:W-:Y:S01]  /*07f0*/  IMAD R9, R9, -0x326172a9, RZ ;  /* 0xcd9e8d5709097824 */ /* 0x000fe200078e02ff */
[----:B------:R-:W-:Y:S01]  /*0800*/  LOP3.LUT R5, R8, UR26, R5, 0x96, !PT ;  /* 0x0000001a08057c12 */ /* 0x000fe2000f8e9605 */
[----:B------:R-:W-:Y:S01]  /*0810*/  IMAD R8, R6, -0x2daee0ad, RZ ;  /* 0xd2511f5306087824 */ /* 0x000fe200078e02ff */
[----:B0-----:R-:W-:Y:S01]  /*0820*/  UISETP.NE.U32.AND UP0, UPT, UR4, URZ, UPT ;  /* 0x000000ff0400728c */ /* 0x001fe2000bf05070 */
[----:B------:R-:W-:Y:S01]  /*0830*/  IMAD.HI.U32 R7, R4, -0x2daee0ad, RZ ;  /* 0xd2511f5304077827 */ /* 0x000fe200078e00ff */
[----:B------:R-:W0:Y:S01]  /*0840*/  LDCU.U8 UR4, c[0x0][0x410] ;  /* 0x00008200ff0477ac */ /* 0x000e220008000000 */
[----:B------:R-:W-:-:S02]  /*0850*/  PRMT R19, R65, 0x7632, R19 ;  /* 0x0000763241137816 */ /* 0x000fc40000000013 */
[C---:B------:R-:W-:Y:S01]  /*0860*/  IMAD.HI.U32 R6, R5.reuse, -0x326172a9, RZ ;  /* 0xcd9e8d5705067827 */ /* 0x040fe200078e00ff */
[----:B------:R-:W-:Y:S01]  /*0870*/  LOP3.LUT R7, R8, UR28, R7, 0x96, !PT ;  /* 0x0000001c08077c12 */ /* 0x000fe2000f8e9607 */
[----:B------:R-:W-:Y:S01]  /*0880*/  UIADD3 UR35, UPT, UPT, UR10, -0x700cb87f, URZ ;  /* 0x8ff347810a237890 */ /* 0x000fe2000fffe0ff */
[----:B------:R-:W-:Y:S01]  /*0890*/  PRMT R20, R92, 0x7632, R20 ;  /* 0x000076325c147816 */ /* 0x000fe20000000014 */
[----:B------:R-:W-:Y:S01]  /*08a0*/  IMAD R8, R5, -0x326172a9, RZ ;  /* 0xcd9e8d5705087824 */ /* 0x000fe200078e02ff */
[----:B------:R-:W-:Y:S01]  /*08b0*/  LOP3.LUT R6, R9, UR27, R6, 0x96, !PT ;  /* 0x0000001b09067c12 */ /* 0x000fe2000f8e9606 */
[----:B------:R-:W-:Y:S01]  /*08c0*/  IMAD R9, R4, -0x2daee0ad, RZ ;  /* 0xd2511f5304097824 */ /* 0x000fe200078e02ff */
[----:B------:R-:W-:Y:S01]  /*08d0*/  UIADD3 UR36, UPT, UPT, UR11, -0x695add53, URZ ;  /* 0x96a522ad0b247890 */ /* 0x000fe2000fffe0ff */
[----:B------:R-:W-:Y:S01]  /*08e0*/  IMAD.HI.U32 R5, R7, -0x326172a9, RZ ;  /* 0xcd9e8d5707057827 */ /* 0x000fe200078e00ff */
[----:B------:R-:W-:Y:S01]  /*08f0*/  UISETP.NE.AND.EX UP0, UPT, UR5, URZ, UPT, UP0 ;  /* 0x000000ff0500728c */ /* 0x000fe2000bf05300 */
[----:B------:R-:W-:Y:S01]  /*0900*/  PRMT R21, R64, 0x7632, R21 ;  /* 0x0000763240157816 */ /* 0x000fe20000000015 */
[----:B------:R-:W-:Y:S01]  /*0910*/  UPLOP3.LUT UP1, UPT, UPT, UPT, UPT, 0x40, 0x4 ;  /* 0x000000000004789c */ /* 0x000fe20003f2e870 */
[----:B------:R-:W-:Y:S01]  /*0920*/  IMAD.HI.U32 R4, R6, -0x2daee0ad, RZ ;  /* 0xd2511f5306047827 */ /* 0x000fe200078e00ff */
[----:B------:R-:W-:Y:S01]  /*0930*/  LOP3.LUT R5, R8, UR29, R5, 0x96, !PT ;  /* 0x0000001d08057c12 */ /* 0x000fe2000f8e9605 */
[----:B------:R-:W1:Y:S01]  /*0940*/  LDCU UR6, c[0x0][0x404] ;  /* 0x00008080ff0677ac */ /* 0x000e620008000800 */
[----:B------:R-:W-:Y:S01]  /*0950*/  PRMT R22, R91, 0x7632, R22 ;  /* 0x000076325b167816 */ /* 0x000fe20000000016 */
[----:B------:R-:W-:Y:S01]  /*0960*/  IMAD R7, R7, -0x326172a9, RZ ;  /* 0xcd9e8d5707077824 */ /* 0x000fe200078e02ff */
[----:B------:R-:W-:Y:S01]  /*0970*/  LOP3.LUT R4, R9, UR30, R4, 0x96, !PT ;  /* 0x0000001e09047c12 */ /* 0x000fe2000f8e9604 */
[----:B------:R-:W-:Y:S01]  /*0980*/  IMAD R9, R6, -0x2daee0ad, RZ ;  /* 0xd2511f5306097824 */ /* 0x000fe200078e02ff */
[----:B------:R-:W-:Y:S01]  /*0990*/  PRMT R23, R63, 0x7632, R23 ;  /* 0x000076323f177816 */ /* 0x000fe20000000017 */
[----:B------:R-:W-:Y:S01]  /*09a0*/  IMAD.HI.U32 R8, R5, -0x2daee0ad, RZ ;  /* 0xd2511f5305087827 */ /* 0x000fe200078e00ff */
[----:B------:R-:W-:Y:S01]  /*09b0*/  PRMT R24, R90, 0x7632, R24 ;  /* 0x000076325a187816 */ /* 0x000fe20000000018 */
[----:B------:R-:W2:Y:S01]  /*09c0*/  LDCU UR7, c[0x0][0x408] ;  /* 0x00008100ff0777ac */ /* 0x000ea20008000800 */
[----:B------:R-:W-:Y:S01]  /*09d0*/  PRMT R25, R62, 0x7632, R25 ;  /* 0x000076323e197816 */ /* 0x000fe20000000019 */
[----:B------:R-:W-:Y:S01]  /*09e0*/  IMAD.HI.U32 R6, R4, -0x326172a9, RZ ;  /* 0xcd9e8d5704067827 */ /* 0x000fe200078e00ff */
[----:B------:R-:W-:Y:S01]  /*09f0*/  LOP3.LUT R8, R9, UR32, R8, 0x96, !PT ;  /* 0x0000002009087c12 */ /* 0x000fe2000f8e9608 */
[----:B------:R-:W3:Y:S01]  /*0a00*/  LDCU UR13, c[0x0][0x388] ;  /* 0x00007100ff0d77ac */ /* 0x000ee20008000800 */
[----:B------:R-:W-:Y:S01]  /*0a10*/  PRMT R9, R70, 0x7632, R9 ;  /* 0x0000763246097816 */ /* 0x000fe20000000009 */
[----:B------:R-:W-:Y:S01]  /*0a20*/  IMAD R10, R5, -0x2daee0ad, RZ ;  /* 0xd2511f53050a7824 */ /* 0x000fe200078e02ff */
[----:B------:R-:W-:Y:S01]  /*0a30*/  LOP3.LUT R6, R7, UR31, R6, 0x96, !PT ;  /* 0x0000001f07067c12 */ /* 0x000fe2000f8e9606 */
[----:B------:R-:W-:Y:S01]  /*0a40*/  IMAD R7, R4, -0x326172a9, RZ ;  /* 0xcd9e8d5704077824 */ /* 0x000fe200078e02ff */
[----:B------:R-:W-:Y:S01]  /*0a50*/  PRMT R26, R89, 0x7632, R26 ;  /* 0x00007632591a7816 */ /* 0x000fe2000000001a */
[----:B------:R-:W-:Y:S01]  /*0a60*/  IMAD.HI.U32 R4, R8, -0x326172a9, RZ ;  /* 0xcd9e8d5708047827 */ /* 0x000fe200078e00ff */
[----:B------:R-:W-:Y:S01]  /*0a70*/  PRMT R27, R61, 0x7632, R27 ;  /* 0x000076323d1b7816 */ /* 0x000fe2000000001b */
[----:B------:R-:W4:Y:S01]  /*0a80*/  LDCU UR16, c[0x0][0x400] ;  /* 0x00008000ff1077ac */ /* 0x000f220008000800 */
[----:B------:R-:W-:Y:S01]  /*0a90*/  PRMT R28, R88, 0x7632, R28 ;  /* 0x00007632581c7816 */ /* 0x000fe2000000001c */
[----:B------:R-:W-:Y:S01]  /*0aa0*/  IMAD.HI.U32 R5, R6, -0x2daee0ad, RZ ;  /* 0xd2511f5306057827 */ /* 0x000fe200078e00ff */
[----:B------:R-:W-:Y:S01]  /*0ab0*/  LOP3.LUT R172, R7, UR33, R4, 0x96, !PT ;  /* 0x0000002107ac7c12 */ /* 0x000fe2000f8e9604 */
[----:B------:R-:W0:Y:S01]  /*0ac0*/  LDCU.64 UR38, c[0x0][0x398] ;  /* 0x00007300ff2677ac */ /* 0x000e220008000a00 */
[----:B------:R-:W-:Y:S01]  /*0ad0*/  LOP3.LUT R4, R0, 0x1f, RZ, 0xc0, !PT ;  /* 0x0000001f00047812 */ /* 0x000fe200078ec0ff */
[----:B------:R-:W-:Y:S01]  /*0ae0*/  IMAD R6, R6, -0x2daee0ad, RZ ;  /* 0xd2511f5306067824 */ /* 0x000fe200078e02ff */
[----:B------:R-:W-:Y:S01]  /*0af0*/  LOP3.LUT R158, R10, UR34, R5, 0x96, !PT ;  /* 0x000000220a9e7c12 */ /* 0x000fe2000f8e9605 */
[----:B------:R-:W-:Y:S01]  /*0b00*/  IMAD.HI.U32 R159, R172, -0x2daee0ad, RZ ;  /* 0xd2511f53ac9f7827 */ /* 0x000fe200078e00ff */
[----:B------:R-:W-:Y:S01]  /*0b10*/  PRMT R7, R71, 0x7632, R7 ;  /* 0x0000763247077816 */ /* 0x000fe20000000007 */
[----:B------:R-:W1:Y:S01]  /*0b20*/  LDCU.64 UR14, c[0x0][0x3a0] ;  /* 0x00007400ff0e77ac */ /* 0x000e620008000a00 */
[----:B------:R-:W-:Y:S01]  /*0b30*/  PRMT R10, R97, 0x7632, R10 ;  /* 0x00007632610a7816 */ /* 0x000fe2000000000a */
[----:B------:R-:W-:Y:S01]  /*0b40*/  IMAD R8, R8, -0x326172a9, RZ ;  /* 0xcd9e8d5708087824 */ /* 0x000fe200078e02ff */
[----:B------:R-:W-:Y:S01]  /*0b50*/  LOP3.LUT R159, R6, UR36, R159, 0x96, !PT ;  /* 0x00000024069f7c12 */ /* 0x000fe2000f8e969f */
[----:B------:R-:W-:Y:S01]  /*0b60*/  IMAD.HI.U32 R157, R158, -0x326172a9, RZ ;  /* 0xcd9e8d579e9d7827 */ /* 0x000fe200078e00ff */
[----:B------:R-:W-:Y:S01]  /*0b70*/  PRMT R6, R99, 0x7632, R6 ;  /* 0x0000763263067816 */ /* 0x000fe20000000006 */
[----:B------:R-:W1:Y:S01]  /*0b80*/  LDCU.64 UR18, c[0x0][0x380] ;  /* 0x00007000ff1277ac */ /* 0x000e620008000a00 */
[----:B------:R-:W-:Y:S01]  /*0b90*/  PRMT R29, R60, 0x7632, R29 ;  /* 0x000076323c1d7816 */ /* 0x000fe2000000001d */
[----:B------:R-:W-:Y:S01]  /*0ba0*/  IMAD.MOV.U32 R5, RZ, RZ, R215 ;  /* 0x000000ffff057224 */ /* 0x000fe200078e00d7 */
[----:B------:R-:W-:Y:S01]  /*0bb0*/  LOP3.LUT R157, R8, UR35, R157, 0x96, !PT ;  /* 0x00000023089d7c12 */ /* 0x000fe2000f8e969d */
[----:B------:R-:W-:Y:S01]  /*0bc0*/  IMAD.MOV.U32 R146, RZ, RZ, RZ ;  /* 0x000000ffff927224 */ /* 0x000fe200078e00ff */
[----:B------:R-:W-:Y:S01]  /*0bd0*/  PRMT R8, R98, 0x7632, R8 ;  /* 0x0000763262087816 */ /* 0x000fe20000000008 */
[----:B------:R-:W-:Y:S01]  /*0be0*/  IMAD R172, R172, -0x2daee0ad, RZ ;  /* 0xd2511f53acac7824 */ /* 0x000fe200078e02ff */
[----:B------:R-:W-:Y:S01]  /*0bf0*/  PRMT R30, R87, 0x7632, R30 ;  /* 0x00007632571e7816 */ /* 0x000fe2000000001e */
[----:B------:R-:W-:Y:S01]  /*0c00*/  IMAD R158, R158, -0x326172a9, RZ ;  /* 0xcd9e8d579e9e7824 */ /* 0x000fe200078e02ff */
[----:B------:R-:W-:Y:S01]  /*0c10*/  PRMT R31, R59, 0x7632, R31 ;  /* 0x000076323b1f7816 */ /* 0x000fe2000000001f */
[----:B0-----:R-:W-:Y:S01]  /*0c20*/  UISETP.NE.AND UP2, UPT, UR4, URZ, UPT ;  /* 0x000000ff0400728c */ /* 0x001fe2000bf45270 */
        /* <DEDUP_REMOVED lines=31> */
[----:B-1234-:R-:W-:-:S09]  /*0e20*/  LOP3.LUT R147, R147, 0x1f, R0, 0xf8, !PT ;  /* 0x0000001f93937812 */ /* 0x01efd200078ef800 */
.L_x_3058:
[----:B------:R-:W-:Y:S01]  /*0e30*/  ISETP.NE.U32.AND P1, PT, RZ, UR14, PT ;  /* 0x0000000eff007c0c */ /* 0x000fe2000bf25070 */
[----:B0-----:R-:W0:Y:S01]  /*0e40*/  @P0 LDC.64 R112, c[0x0][0x398] ;  /* 0x0000e600ff700b82 */ /* 0x001e220000000a00 */
[----:B------:R-:W-:Y:S02]  /*0e50*/  UIMAD UR4, UR12, UR13, URZ ;  /* 0x0000000d0c0472a4 */ /* 0x000fe4000f8e02ff */
[----:B------:R-:W-:Y:S02]  /*0e60*/  ISETP.NE.AND.EX P1, PT, RZ, UR15, PT, P1 ;  /* 0x0000000fff007c0c */ /* 0x000fe4000bf25310 */
[----:B------:R-:W-:-:S03]  /*0e70*/  USHF.R.S32.HI UR5, URZ, 0x1f, UR4 ;  /* 0x0000001fff057899 */ /* 0x000fc60008011404 */
[----:B------:R-:W1:Y:S01]  /*0e80*/  LDC.64 R116, c[0x0][0x390] ;  /* 0x0000e400ff747b82 */ /* 0x000e620000000a00 */
[----:B------:R-:W-:-:S06]  /*0e90*/  ULEA.HI UR5, UR5, UR4, URZ, 0x3 ;  /* 0x0000000405057291 */ /* 0x000fcc000f8f18ff */
[----:B------:R-:W-:Y:S01]  /*0ea0*/  MOV R118, UR5 ;  /* 0x0000000500767c02 */ /* 0x000fe20008000f00 */
[----:B------:R-:W2:Y:S03]  /*0eb0*/  @P1 LDC.64 R120, c[0x0][0x3a0] ;  /* 0x0000e800ff781b82 */ /* 0x000ea60000000a00 */
[----:B------:R-:W-:-:S05]  /*0ec0*/  LEA.HI.SX32 R118, R118, R147, 0x1d ;  /* 0x0000009376767211 */ /* 0x000fca00078feaff */
[----:B0-----:R-:W-:-:S05]  /*0ed0*/  @P0 IMAD.WIDE.U32 R112, R118, 0x10, R112 ;  /* 0x0000001076700825 */ /* 0x001fca00078e0070 */
[----:B------:R-:W3:Y:S01]  /*0ee0*/  @P0 LDG.E.128 R100, desc[UR8][R112.64] ;  /* 0x0000000870640981 */ /* 0x000ee2000c1e1d00 */
[----:B-1----:R-:W-:-:S06]  /*0ef0*/  IMAD.WIDE.U32 R108, R118, 0x10, R116 ;  /* 0x00000010766c7825 */ /* 0x002fcc00078e0074 */
[----:B------:R-:W5:Y:S01]  /*0f00*/  LDG.E.128 R108, desc[UR8][R108.64] ;  /* 0x000000086c6c7981 */ /* 0x000f62000c1e1d00 */
[----:B--2---:R-:W-:-:S05]  /*0f10*/  @P1 IMAD.WIDE.U32 R120, R118, 0x10, R120 ;  /* 0x0000001076781825 */ /* 0x004fca00078e0078 */
[----:B------:R-:W2:Y:S01]  /*0f20*/  @P1 LDG.E.128 R104, desc[UR8][R120.64] ;  /* 0x0000000878681981 */ /* 0x000ea2000c1e1d00 */
[----:B------:R-:W-:-:S04]  /*0f30*/  UISETP.NE.U32.AND UP0, UPT, UR38, URZ, UPT ;  /* 0x000000ff2600728c */ /* 0x000fc8000bf05070 */
[----:B------:R-:W-:Y:S01]  /*0f40*/  UISETP.NE.AND.EX UP0, UPT, UR39, URZ, UPT, UP0 ;  /* 0x000000ff2700728c */ /* 0x000fe2000bf05300 */
[----:B------:R-:W-:Y:S01]  /*0f50*/  IMAD.MOV.U32 R161, RZ, RZ, 0x2f800000 ;  /* 0x2f800000ffa17424 */ /* 0x000fe200078e00ff */
[----:B---3--:R-:W-:Y:S02]  /*0f60*/  PRMT R162, R103, 0x7632, R162 ;  /* 0x0000763267a27816 */ /* 0x008fe400000000a2 */
[----:B------:R-:W-:Y:S02]  /*0f70*/  PRMT R126, R102, 0x7632, R126 ;  /* 0x00007632667e7816 */ /* 0x000fe4000000007e */
[----:B------:R-:W-:Y:S02]  /*0f80*/  PRMT R114, R101, 0x7632, R114 ;  /* 0x0000763265727816 */ /* 0x000fe40000000072 */
[----:B------:R-:W-:Y:S02]  /*0f90*/  PRMT R115, R100, 0x7632, R115 ;  /* 0x0000763264737816 */ /* 0x000fe40000000073 */
[----:B--2---:R-:W-:-:S02]  /*0fa0*/  PRMT R127, R107, 0x7632, R127 ;  /* 0x000076326b7f7816 */ /* 0x004fc4000000007f */
[----:B------:R-:W-:Y:S02]  /*0fb0*/  PRMT R125, R106, 0x7632, R125 ;  /* 0x000076326a7d7816 */ /* 0x000fe4000000007d */
[----:B------:R-:W-:Y:S02]  /*0fc0*/  PRMT R112, R105, 0x7632, R112 ;  /* 0x0000763269707816 */ /* 0x000fe40000000070 */
[----:B------:R-:W-:Y:S01]  /*0fd0*/  PRMT R113, R104, 0x7632, R113 ;  /* 0x0000763268717816 */ /* 0x000fe20000000071 */
[----:B------:R-:W-:Y:S06]  /*0fe0*/  BRA.U UP0, `(.L_x_2533) ;  /* 0x0000002500dc7547 */ /* 0x000fec000b800000 */
[----:B------:R-:W-:Y:S01]  /*0ff0*/  ISETP.NE.AND P0, PT, R214, 0x1, PT ;  /* 0x00000001d600780c */ /* 0x000fe20003f05270 */
[----:B------:R-:W-:Y:S01]  /*1000*/  IMAD.MOV.U32 R121, RZ, RZ, 0x2 ;  /* 0x00000002ff797424 */ /* 0x000fe200078e00ff */
[----:B------:R-:W-:Y:S01]  /*1010*/  MOV R176, R172 ;  /* 0x000000ac00b07202 */ /* 0x000fe20000000f00 */
[----:B------:R-:W-:-:S10]  /*1020*/  IMAD.MOV.U32 R114, RZ, RZ, R158 ;  /* 0x000000ffff727224 */ /* 0x000fd400078e009e */
        /* <DEDUP_REMOVED lines=11> */
.L_x_2535:
[----:B------:R-:W-:-:S04]  /*10e0*/  VIADD R3, R3, 0x1 ;  /* 0x0000000103037836 */ /* 0x000fc80000000000 */
        /* <DEDUP_REMOVED lines=11> */
.L_x_2536:
        /* <DEDUP_REMOVED lines=40> */
[----:B------:R-:W-:-:S07]  /*1420*/  IMAD.MOV.U32 R114, RZ, RZ, R172 ;  /* 0x000000ffff727224 */ /* 0x000fce00078e00ac */
.L_x_2534:
[----:B------:R-:W-:Y:S01]  /*1430*/  I2FP.F32.U32 R114, R114 ;  /* 0x0000007200727245 */ /* 0x000fe20000201000 */
[----:B------:R-:W-:Y:S01]  /*1440*/  UMOV UR5, UR7 ;  /* 0x0000000700057c82 */ /* 0x000fe20008000000 */
[----:B-----5:R-:W-:Y:S01]  /*1450*/  SHF.L.U32 R115, R108, 0x10, RZ ;  /* 0x000000106c737819 */ /* 0x020fe200000006ff */
[----:B------:R-:W-:Y:S01]  /*1460*/  UMOV UR4, UR6 ;  /* 0x0000000600047c82 */ /* 0x000fe20008000000 */
[----:B------:R-:W-:Y:S01]  /*1470*/  ISETP.NE.AND P2, PT, R121, 0x1, PT ;  /* 0x000000017900780c */ /* 0x000fe20003f45270 */
[----:B------:R-:W-:Y:S01]  /*1480*/  FFMA.FTZ R114, R114, R161, 1.1641532182693481445e-10 ;  /* 0x2f00000072727423 */ /* 0x000fe200000100a1 */
[----:B------:R-:W-:Y:S02]  /*1490*/  @P1 IMAD.U32 R119, R104, 0x10000, RZ ;  /* 0x0001000068771824 */ /* 0x000fe400078e00ff */
[----:B------:R-:W-:Y:S01]  /*14a0*/  FMUL.FTZ R115, R115, UR5 ;  /* 0x0000000573737c20 */ /* 0x000fe20008410000 */
[----:B------:R-:W-:Y:S01]  /*14b0*/  LOP3.LUT R148, R148, 0xfffffff7, RZ, 0xc0, !PT ;  /* 0xfffffff794947812 */ /* 0x000fe200078ec0ff */
[----:B------:R-:W-:Y:S01]  /*14c0*/  IMAD.MOV.U32 R122, RZ, RZ, 0x2 ;  /* 0x00000002ff7a7424 */ /* 0x000fe200078e00ff */
[----:B------:R-:W-:-:S02]  /*14d0*/  FSETP.GTU.FTZ.AND P0, PT, R114, UR4, PT ;  /* 0x0000000472007c0b */ /* 0x000fc4000bf1c000 */
[----:B------:R-:W-:Y:S02]  /*14e0*/  PRMT R108, R108, 0x7632, R108 ;  /* 0x000076326c6c7816 */ /* 0x000fe4000000006c */
        /* <DEDUP_REMOVED lines=15> */
.L_x_2538:
[----:B------:R-:W-:-:S04]  /*15e0*/  IADD3 R3, PT, PT, R3, 0x1, RZ ;  /* 0x0000000103037810 */ /* 0x000fc80007ffe0ff */
        /* <DEDUP_REMOVED lines=11> */
.L_x_2539:
        /* <DEDUP_REMOVED lines=43> */
.L_x_2537:
[----:B------:R-:W-:Y:S01]  /*1950*/  I2FP.F32.U32 R114, R115 ;  /* 0x0000007300727245 */ /* 0x000fe20000201000 */
[----:B------:R-:W-:Y:S01]  /*1960*/  IMAD.U32 R108, R108, 0x10000, RZ ;  /* 0x000100006c6c7824 */ /* 0x000fe200078e00ff */
[----:B------:R-:W-:Y:S02]  /*1970*/  ISETP.NE.AND P2, PT, R122, 0x1, PT ;  /* 0x000000017a00780c */ /* 0x000fe40003f45270 */
[----:B------:R-:W-:Y:S01]  /*1980*/  LOP3.LUT R148, R148, 0xfffffffb, RZ, 0xc0, !PT ;  /* 0xfffffffb94947812 */ /* 0x000fe200078ec0ff */
[----:B------:R-:W-:Y:S01]  /*1990*/  FFMA.FTZ R114, R114, R161, 1.1641532182693481445e-10 ;  /* 0x2f00000072727423 */ /* 0x000fe200000100a1 */
[----:B------:R-:W-:-:S04]  /*19a0*/  FMUL.FTZ R108, R108, UR5 ;  /* 0x000000056c6c7c20 */ /* 0x000fc80008410000 */
[----:B------:R-:W-:Y:S02]  /*19b0*/  FSETP.GTU.FTZ.AND P0, PT, R114, UR4, PT ;  /* 0x0000000472007c0b */ /* 0x000fe4000bf1c000 */
[----:B------:R-:W-:Y:S02]  /*19c0*/  @P1 SHF.L.U32 R114, R113, 0x10, RZ ;  /* 0x0000001071721819 */ /* 0x000fe400000006ff */
[----:B------:R-:W-:Y:S01]  /*19d0*/  FSEL R121, R108, RZ, !P0 ;  /* 0x000000ff6c797208 */ /* 0x000fe20004000000 */
[----:B------:R-:W-:Y:S01]  /*19e0*/  IMAD.MOV.U32 R108, RZ, RZ, R158 ;  /* 0x000000ffff6c7224 */ /* 0x000fe200078e009e */
        /* <DEDUP_REMOVED lines=14> */
.L_x_2541:
        /* <DEDUP_REMOVED lines=12> */
.L_x_2542:
        /* <DEDUP_REMOVED lines=41> */
[----:B------:R-:W-:Y:S01]  /*1e20*/  IMAD.MOV.U32 R114, RZ, RZ, RZ ;  /* 0x000000ffff727224 */ /* 0x000fe200078e00ff */
[----:B------:R-:W-:-:S07]  /*1e30*/  LOP3.LUT R159, R122, UR36, R115, 0x96, !PT ;  /* 0x000000247a9f7c12 */ /* 0x000fce000f8e9673 */
.L_x_2540:
[----:B------:R-:W-:Y:S01]  /*1e40*/  I2FP.F32.U32 R108, R108 ;  /* 0x0000006c006c7245 */ /* 0x000fe20000201000 */
[----:B------:R-:W-:Y:S01]  /*1e50*/  IMAD.U32 R113, R109, 0x10000, RZ ;  /* 0x000100006d717824 */ /* 0x000fe200078e00ff */
[----:B------:R-:W-:Y:S01]  /*1e60*/  ISETP.NE.AND P2, PT, R114, 0x1, PT ;  /* 0x000000017200780c */ /* 0x000fe20003f45270 */
[----:B------:R-:W-:Y:S01]  /*1e70*/  @P1 IMAD.U32 R115, R105, 0x10000, RZ ;  /* 0x0001000069731824 */ /* 0x000fe200078e00ff */
[----:B------:R-:W-:Y:S01]  /*1e80*/  LOP3.LUT R148, R148, 0xfffffffd, RZ, 0xc0, !PT ;  /* 0xfffffffd94947812 */ /* 0x000fe200078ec0ff */
[----:B------:R-:W-:Y:S01]  /*1e90*/  FFMA.FTZ R108, R108, R161, 1.1641532182693481445e-10 ;  /* 0x2f0000006c6c7423 */ /* 0x000fe200000100a1 */
[----:B------:R-:W-:-:S04]  /*1ea0*/  FMUL.FTZ R113, R113, UR5 ;  /* 0x0000000571717c20 */ /* 0x000fc80008410000 */
[----:B------:R-:W-:Y:S01]  /*1eb0*/  FSETP.GTU.FTZ.AND P0, PT, R108, UR4, PT ;  /* 0x000000046c007c0b */ /* 0x000fe2000bf1c000 */
[----:B------:R-:W-:-:S03]  /*1ec0*/  IMAD.MOV.U32 R108, RZ, RZ, R158 ;  /* 0x000000ffff6c7224 */ /* 0x000fc600078e009e */
[----:B------:R-:W-:Y:S02]  /*1ed0*/  FSEL R122, R113, RZ, !P0 ;  /* 0x000000ff717a7208 */ /* 0x000fe40004000000 */
[----:B------:R-:W-:Y:S02]  /*1ee0*/  PLOP3.LUT P0, PT, P0, PT, PT, 0x8, 0x80 ;  /* 0x000000000080781c */ /* 0x000fe4000070e170 */
[----:B------:R-:W-:Y:S01]  /*1ef0*/  PRMT R113, R109, 0x7632, R113 ;  /* 0x000076326d717816 */ /* 0x000fe20000000071 */
        /* <DEDUP_REMOVED lines=13> */
.L_x_2544:
[----:B------:R-:W-:-:S04]  /*1fd0*/  VIADD R3, R3, 0x1 ;  /* 0x0000000103037836 */ /* 0x000fc80000000000 */
        /* <DEDUP_REMOVED lines=11> */
.L_x_2545:
        /* <DEDUP_REMOVED lines=43> */
.L_x_2543:
[----:B------:R-:W-:Y:S01]  /*2340*/  I2FP.F32.U32 R108, R108 ;  /* 0x0000006c006c7245 */ /* 0x000fe20000201000 */
[----:B------:R-:W-:Y:S01]  /*2350*/  IMAD.U32 R113, R113, 0x10000, RZ ;  /* 0x0001000071717824 */ /* 0x000fe200078e00ff */
[----:B------:R-:W-:Y:S01]  /*2360*/  ISETP.NE.AND P0, PT, R109, 0x1, PT ;  /* 0x000000016d00780c */ /* 0x000fe20003f05270 */
[----:B------:R-:W-:Y:S02]  /*2370*/  @P1 IMAD.U32 R112, R112, 0x10000, RZ ;  /* 0x0001000070701824 */ /* 0x000fe400078e00ff */
[----:B------:R-:W-:Y:S01]  /*2380*/  FFMA.FTZ R108, R108, R161, 1.1641532182693481445e-10 ;  /* 0x2f0000006c6c7423 */ /* 0x000fe200000100a1 */
[----:B------:R-:W-:-:S04]  /*2390*/  FMUL.FTZ R113, R113, UR5 ;  /* 0x0000000571717c20 */ /* 0x000fc80008410000 */
[----:B------:R-:W-:Y:S02]  /*23a0*/  FSETP.GTU.FTZ.AND P2, PT, R108, UR4, PT ;  /* 0x000000046c007c0b */ /* 0x000fe4000bf5c000 */
[----:B------:R-:W-:Y:S02]  /*23b0*/  MOV R108, R158 ;  /* 0x0000009e006c7202 */ /* 0x000fe40000000f00 */
        /* <DEDUP_REMOVED lines=14> */
.L_x_2547:
[----:B------:R-:W-:-:S04]  /*24a0*/  VIADD R3, R3, 0x1 ;  /* 0x0000000103037836 */ /* 0x000fc80000000000 */
        /* <DEDUP_REMOVED lines=11> */
.L_x_2548:
        /* <DEDUP_REMOVED lines=38> */
[----:B------:R-:W-:Y:S02]  /*27c0*/  LOP3.LUT R159, R108, UR36, R113, 0x96, !PT ;  /* 0x000000246c9f7c12 */ /* 0x000fe4000f8e9671 */
[----:B------:R-:W-:Y:S01]  /*27d0*/  MOV R108, R176 ;  /* 0x000000b0006c7202 */ /* 0x000fe20000000f00 */
[----:B------:R-:W-:Y:S02]  /*27e0*/  IMAD.MOV.U32 R176, RZ, RZ, R112 ;  /* 0x000000ffffb07224 */ /* 0x000fe400078e0070 */
[----:B------:R-:W-:-:S07]  /*27f0*/  IMAD.MOV.U32 R112, RZ, RZ, RZ ;  /* 0x000000ffff707224 */ /* 0x000fce00078e00ff */
.L_x_2546:
[----:B------:R-:W-:Y:S01]  /*2800*/  I2FP.F32.U32 R108, R108 ;  /* 0x0000006c006c7245 */ /* 0x000fe20000201000 */
[----:B------:R-:W-:Y:S01]  /*2810*/  IMAD.U32 R109, R110, 0x10000, RZ ;  /* 0x000100006e6d7824 */ /* 0x000fe200078e00ff */
[----:B------:R-:W-:Y:S02]  /*2820*/  ISETP.NE.AND P0, PT, R112, 0x1, PT ;  /* 0x000000017000780c */ /* 0x000fe40003f05270 */
[----:B------:R-:W-:Y:S01]  /*2830*/  @P1 SHF.L.U32 R113, R106, 0x10, RZ ;  /* 0x000000106a711819 */ /* 0x000fe200000006ff */
[----:B------:R-:W-:Y:S01]  /*2840*/  FFMA.FTZ R108, R108, R161, 1.1641532182693481445e-10 ;  /* 0x2f0000006c6c7423 */ /* 0x000fe200000100a1 */
[----:B------:R-:W-:Y:S01]  /*2850*/  FMUL.FTZ R109, R109, UR5 ;  /* 0x000000056d6d7c20 */ /* 0x000fe20008410000 */
[----:B------:R-:W-:-:S03]  /*2860*/  PRMT R110, R110, 0x7632, R110 ;  /* 0x000076326e6e7816 */ /* 0x000fc6000000006e */
[----:B------:R-:W-:Y:S01]  /*2870*/  FSETP.GTU.FTZ.AND P3, PT, R108, UR4, PT ;  /* 0x000000046c007c0b */ /* 0x000fe2000bf7c000 */
        /* <DEDUP_REMOVED lines=15> */
.L_x_2550:
[----:B------:R-:W-:-:S04]  /*2970*/  VIADD R3, R3, 0x1 ;  /* 0x0000000103037836 */ /* 0x000fc80000000000 */
        /* <DEDUP_REMOVED lines=11> */
.L_x_2551:
        /* <DEDUP_REMOVED lines=40> */
[----:B------:R-:W-:Y:S02]  /*2cb0*/  IMAD.MOV.U32 R108, RZ, RZ, R176 ;  /* 0x000000ffff6c7224 */ /* 0x000fe400078e00b0 */
[----:B------:R-:W-:-:S07]  /*2cc0*/  IMAD.MOV.U32 R176, RZ, RZ, R112 ;  /* 0x000000ffffb07224 */ /* 0x000fce00078e0070 */
.L_x_2549:
[----:B------:R-:W-:Y:S01]  /*2cd0*/  I2FP.F32.U32 R108, R108 ;  /* 0x0000006c006c7245 */ /* 0x000fe20000201000 */
[----:B------:R-:W-:Y:S01]  /*2ce0*/  IMAD.U32 R110, R110, 0x10000, RZ ;  /* 0x000100006e6e7824 */ /* 0x000fe200078e00ff */
[----:B------:R-:W-:Y:S01]  /*2cf0*/  ISETP.NE.AND P4, PT, R109, 0x1, PT ;  /* 0x000000016d00780c */ /* 0x000fe20003f85270 */
[----:B------:R-:W-:Y:S02]  /*2d00*/  @P1 IMAD.U32 R125, R125, 0x10000, RZ ;  /* 0x000100007d7d1824 */ /* 0x000fe400078e00ff */
[----:B------:R-:W-:Y:S01]  /*2d10*/  FFMA.FTZ R108, R108, R161, 1.1641532182693481445e-10 ;  /* 0x2f0000006c6c7423 */ /* 0x000fe200000100a1 */
[----:B------:R-:W-:Y:S01]  /*2d20*/  FMUL.FTZ R110, R110, UR5 ;  /* 0x000000056e6e7c20 */ /* 0x000fe20008410000 */
[----:B------:R-:W-:-:S03]  /*2d30*/  IMAD.MOV.U32 R112, RZ, RZ, 0x2 ;  /* 0x00000002ff707424 */ /* 0x000fc600078e00ff */
[----:B------:R-:W-:Y:S02]  /*2d40*/  FSETP.GTU.FTZ.AND P0, PT, R108, UR4, PT ;  /* 0x000000046c007c0b */ /* 0x000fe4000bf1c000 */
[----:B------:R-:W-:Y:S02]  /*2d50*/  MOV R108, R158 ;  /* 0x0000009e006c7202 */ /* 0x000fe40000000f00 */
        /* <DEDUP_REMOVED lines=13> */
.L_x_2553:
        /* <DEDUP_REMOVED lines=12> */
.L_x_2554:
        /* <DEDUP_REMOVED lines=42> */
.L_x_2552:
[----:B------:R-:W-:Y:S01]  /*3190*/  I2FP.F32.U32 R108, R108 ;  /* 0x0000006c006c7245 */ /* 0x000fe20000201000 */
[----:B------:R-:W-:Y:S01]  /*31a0*/  IMAD.U32 R109, R111, 0x10000, RZ ;  /* 0x000100006f6d7824 */ /* 0x000fe200078e00ff */
[----:B------:R-:W-:Y:S01]  /*31b0*/  ISETP.NE.AND P5, PT, R112, 0x1, PT ;  /* 0x000000017000780c */ /* 0x000fe20003fa5270 */
[----:B------:R-:W-:Y:S01]  /*31c0*/  IMAD.MOV.U32 R172, RZ, RZ, 0x2 ;  /* 0x00000002ffac7424 */ /* 0x000fe200078e00ff */
[----:B------:R-:W-:Y:S01]  /*31d0*/  @P1 SHF.L.U32 R110, R107, 0x10, RZ ;  /* 0x000000106b6e1819 */ /* 0x000fe200000006ff */
[----:B------:R-:W-:Y:S01]  /*31e0*/  FFMA.FTZ R108, R108, R161, 1.1641532182693481445e-10 ;  /* 0x2f0000006c6c7423 */ /* 0x000fe200000100a1 */
[----:B------:R-:W-:Y:S01]  /*31f0*/  FMUL.FTZ R109, R109, UR5 ;  /* 0x000000056d6d7c20 */ /* 0x000fe20008410000 */
[----:B------:R-:W-:-:S03]  /*3200*/  PRMT R162, R111, 0x7632, R162 ;  /* 0x000076326fa27816 */ /* 0x000fc600000000a2 */
[----:B------:R-:W-:Y:S01]  /*3210*/  FSETP.GTU.FTZ.AND P4, PT, R108, UR4, PT ;  /* 0x000000046c007c0b */ /* 0x000fe2000bf9c000 */
        /* <DEDUP_REMOVED lines=14> */
.L_x_2556:
        /* <DEDUP_REMOVED lines=12> */
.L_x_2557:
        /* <DEDUP_REMOVED lines=43> */
.L_x_2555:
[----:B------:R-:W-:Y:S01]  /*3670*/  I2FP.F32.U32 R108, R108 ;  /* 0x0000006c006c7245 */ /* 0x000fe20000201000 */
[----:B------:R-:W-:Y:S01]  /*3680*/  IMAD.U32 R162, R162, 0x10000, RZ ;  /* 0x00010000a2a27824 */ /* 0x000fe200078e00ff */
[----:B------:R-:W-:Y:S01]  /*3690*/  PRMT R109, R164, 0x5410, R165 ;  /* 0x00005410a46d7816 */ /* 0x000fe200000000a5 */
[----:B------:R-:W-:Y:S02]  /*36a0*/  @P1 IMAD.U32 R110, R127, 0x10000, RZ ;  /* 0x000100007f6e1824 */ /* 0x000fe400078e00ff */
[----:B------:R-:W-:Y:S01]  /*36b0*/  FFMA.FTZ R108, R108, R161, 1.1641532182693481445e-10 ;  /* 0x2f0000006c6c7423 */ /* 0x000fe200000100a1 */
[----:B------:R-:W-:-:S04]  /*36c0*/  FMUL.FTZ R162, R162, UR5 ;  /* 0x00000005a2a27c20 */ /* 0x000fc80008410000 */
[----:B------:R-:W-:Y:S02]  /*36d0*/  FSETP.GTU.FTZ.AND P5, PT, R108, UR4, PT ;  /* 0x000000046c007c0b */ /* 0x000fe4000bfbc000 */
[----:B------:R-:W-:Y:S02]  /*36e0*/  PRMT R108, R119, 0x5410, R160 ;  /* 0x00005410776c7816 */ /* 0x000fe400000000a0 */
[----:B------:R-:W-:Y:S02]  /*36f0*/  FSEL R127, R162, RZ, !P5 ;  /* 0x000000ffa27f7208 */ /* 0x000fe40006800000 */
[----:B------:R-:W-:-:S03]  /*3700*/  PLOP3.LUT P5, PT, P5, PT, PT, 0x8, 0x80 ;  /* 0x000000000080781c */ /* 0x000fc60002fae170 */
[----:B------:R-:W-:Y:S01]  /*3710*/  @P1 FADD.FTZ R127, R127, R110 ;  /* 0x0000006e7f7f1221 */ /* 0x000fe20000010000 */
[----:B------:R-:W-:-:S04]  /*3720*/  PRMT R110, R166, 0x5410, R167 ;  /* 0x00005410a66e7816 */ /* 0x000fc800000000a7 */
[----:B------:R-:W-:-:S04]  /*3730*/  F2FP.BF16.F32.PACK_AB R111, RZ, R127 ;  /* 0x0000007fff6f723e */ /* 0x000fc800000010ff */
[----:B------:R-:W-:Y:S01]  /*3740*/  PRMT R111, R163, 0x5410, R111 ;  /* 0x00005410a36f7816 */ /* 0x000fe2000000006f */
[----:B------:R-:W-:Y:S06]  /*3750*/  BRA `(.L_x_2558) ;  /* 0x0000004c00307947 */ /* 0x000fec0003800000 */
.L_x_2533:
[----:B------:R-:W-:Y:S01]  /*3760*/  ISETP.NE.AND P0, PT, R214, 0x1, PT ;  /* 0x00000001d600780c */ /* 0x000fe20003f05270 */
[----:B------:R-:W-:Y:S02]  /*3770*/  HFMA2 R121, -RZ, RZ, 0, 1.1920928955078125e-07 ;  /* 0x00000002ff797431 */ /* 0x000fe400000001ff */
        /* <DEDUP_REMOVED lines=13> */
.L_x_2560:
        /* <DEDUP_REMOVED lines=12> */
.L_x_2561:
        /* <DEDUP_REMOVED lines=40> */
[----:B------:R-:W-:-:S07]  /*3b90*/  LOP3.LUT R159, R120, UR36, R177, 0x96, !PT ;  /* 0x00000024789f7c12 */ /* 0x000fce000f8e96b1 */
.L_x_2559:
[----:B------:R-:W-:Y:S01]  /*3ba0*/  I2FP.F32.U32 R120, R119 ;  /* 0x0000007700787245 */ /* 0x000fe20000201000 */
[----:B------:R-:W-:Y:S01]  /*3bb0*/  UMOV UR4, UR6 ;  /* 0x0000000600047c82 */ /* 0x000fe20008000000 */
[----:B------:R-:W-:Y:S01]  /*3bc0*/  ISETP.NE.AND P2, PT, R121, 0x1, PT ;  /* 0x000000017900780c */ /* 0x000fe20003f45270 */
[----:B-----5:R-:W-:Y:S01]  /*3bd0*/  IMAD.U32 R119, R108, 0x10000, RZ ;  /* 0x000100006c777824 */ /* 0x020fe200078e00ff */
[----:B------:R-:W-:Y:S01]  /*3be0*/  UMOV UR5, UR7 ;  /* 0x0000000700057c82 */ /* 0x000fe20008000000 */
[----:B------:R-:W-:Y:S01]  /*3bf0*/  FFMA.FTZ R120, R120, R161, 1.1641532182693481445e-10 ;  /* 0x2f00000078787423 */ /* 0x000fe200000100a1 */
[----:B------:R-:W-:Y:S01]  /*3c00*/  LOP3.LUT R148, R148, 0xfffffff7, RZ, 0xc0, !PT ;  /* 0xfffffff794947812 */ /* 0x000fe200078ec0ff */
[----:B------:R-:W-:Y:S01]  /*3c10*/  FMUL.FTZ R124, R119, UR5 ;  /* 0x00000005777c7c20 */ /* 0x000fe20008410000 */
[----:B------:R-:W-:Y:S01]  /*3c20*/  PRMT R108, R108, 0x7632, R108 ;  /* 0x000076326c6c7816 */ /* 0x000fe2000000006c */
[----:B------:R-:W-:Y:S01]  /*3c30*/  IMAD.MOV.U32 R122, RZ, RZ, 0x2 ;  /* 0x00000002ff7a7424 */ /* 0x000fe200078e00ff */
[----:B------:R-:W-:-:S02]  /*3c40*/  FSETP.GTU.FTZ.AND P0, PT, R120, UR4, PT ;  /* 0x0000000478007c0b */ /* 0x000fc4000bf1c000 */
[----:B------:R-:W-:Y:S02]  /*3c50*/  MOV R119, R158 ;  /* 0x0000009e00777202 */ /* 0x000fe40000000f00 */
[----:B------:R-:W-:Y:S02]  /*3c60*/  PLOP3.LUT P3, PT, P0, PT, PT, 0x8, 0x80 ;  /* 0x000000000080781c */ /* 0x000fe4000076e170 */
[----:B------:R-:W-:-:S11]  /*3c70*/  FSEL R124, R124, RZ, !P0 ;  /* 0x000000ff7c7c7208 */ /* 0x000fd60004000000 */
        /* <DEDUP_REMOVED lines=10> */
.L_x_2563:
        /* <DEDUP_REMOVED lines=12> */
.L_x_2564:
        /* <DEDUP_REMOVED lines=42> */
.L_x_2562:
[----:B------:R-:W-:Y:S01]  /*4080*/  I2FP.F32.U32 R120, R119 ;  /* 0x0000007700787245 */ /* 0x000fe20000201000 */
[----:B------:R-:W-:Y:S01]  /*4090*/  IMAD.U32 R119, R100, 0x10000, RZ ;  /* 0x0001000064777824 */ /* 0x000fe200078e00ff */
[----:B------:R-:W-:Y:S01]  /*40a0*/  ISETP.NE.AND P2, PT, R122, 0x1, PT ;  /* 0x000000017a00780c */ /* 0x000fe20003f45270 */
[----:B------:R-:W-:Y:S02]  /*40b0*/  IMAD.MOV.U32 R123, RZ, RZ, 0x2 ;  /* 0x00000002ff7b7424 */ /* 0x000fe400078e00ff */
[----:B------:R-:W-:Y:S01]  /*40c0*/  FFMA.FTZ R120, R120, R161, 1.1641532182693481445e-10 ;  /* 0x2f00000078787423 */ /* 0x000fe200000100a1 */
[----:B------:R-:W-:-:S04]  /*40d0*/  FMUL.FTZ R119, R119, UR5 ;  /* 0x0000000577777c20 */ /* 0x000fc80008410000 */
[----:B------:R-:W-:Y:S02]  /*40e0*/  FSETP.GTU.FTZ.AND P0, PT, R120, UR4, PT ;  /* 0x0000000478007c0b */ /* 0x000fe4000bf1c000 */
[----:B------:R-:W-:Y:S02]  /*40f0*/  @P1 SHF.L.U32 R120, R104, 0x10, RZ ;  /* 0x0000001068781819 */ /* 0x000fe400000006ff */
        /* <DEDUP_REMOVED lines=16> */
.L_x_2566:
        /* <DEDUP_REMOVED lines=12> */
.L_x_2567:
        /* <DEDUP_REMOVED lines=40> */
[----:B------:R-:W-:Y:S02]  /*4540*/  LOP3.LUT R159, R122, UR36, R153, 0x96, !PT ;  /* 0x000000247a9f7c12 */ /* 0x000fe4000f8e9699 */
[----:B------:R-:W-:-:S07]  /*4550*/  MOV R176, R152 ;  /* 0x0000009800b07202 */ /* 0x000fce0000000f00 */
.L_x_2565:
[----:B------:R-:W-:Y:S01]  /*4560*/  I2FP.F32.U32 R122, R119 ;  /* 0x00000077007a7245 */ /* 0x000fe20000201000 */
[----:B------:R-:W-:Y:S01]  /*4570*/  IMAD.U32 R108, R108, 0x10000, RZ ;  /* 0x000100006c6c7824 */ /* 0x000fe200078e00ff */
[----:B------:R-:W-:Y:S02]  /*4580*/  ISETP.NE.AND P2, PT, R123, 0x1, PT ;  /* 0x000000017b00780c */ /* 0x000fe40003f45270 */
[----:B------:R-:W-:Y:S01]  /*4590*/  LOP3.LUT R148, R148, 0xfffffffb, RZ, 0xc0, !PT ;  /* 0xfffffffb94947812 */ /* 0x000fe200078ec0ff */
[----:B------:R-:W-:Y:S01]  /*45a0*/  FFMA.FTZ R122, R122, R161, 1.1641532182693481445e-10 ;  /* 0x2f0000007a7a7423 */ /* 0x000fe200000100a1 */
[----:B------:R-:W-:Y:S01]  /*45b0*/  FMUL.FTZ R108, R108, UR5 ;  /* 0x000000056c6c7c20 */ /* 0x000fe20008410000 */
[----:B------:R-:W-:-:S03]  /*45c0*/  MOV R119, R158 ;  /* 0x0000009e00777202 */ /* 0x000fc60000000f00 */
[----:B------:R-:W-:Y:S01]  /*45d0*/  FSETP.GTU.FTZ.AND P0, PT, R122, UR4, PT ;  /* 0x000000047a007c0b */ /* 0x000fe2000bf1c000 */
        /* <DEDUP_REMOVED lines=13> */
.L_x_2569:
        /* <DEDUP_REMOVED lines=12> */
.L_x_2570:
        /* <DEDUP_REMOVED lines=42> */
.L_x_2568:
[----:B------:R-:W-:Y:S01]  /*4a10*/  I2FP.F32.U32 R108, R119 ;  /* 0x00000077006c7245 */ /* 0x000fe20000201000 */
[----:B------:R-:W-:Y:S01]  /*4a20*/  IMAD.U32 R115, R115, 0x10000, RZ ;  /* 0x0001000073737824 */ /* 0x000fe200078e00ff */
[----:B------:R-:W-:Y:S01]  /*4a30*/  ISETP.NE.AND P2, PT, R122, 0x1, PT ;  /* 0x000000017a00780c */ /* 0x000fe20003f45270 */
[----:B------:R-:W-:Y:S01]  /*4a40*/  IMAD.MOV.U32 R123, RZ, RZ, 0x2 ;  /* 0x00000002ff7b7424 */ /* 0x000fe200078e00ff */
[----:B------:R-:W-:Y:S01]  /*4a50*/  @P1 SHF.L.U32 R113, R113, 0x10, RZ ;  /* 0x0000001071711819 */ /* 0x000fe200000006ff */
[----:B------:R-:W-:Y:S01]  /*4a60*/  FFMA.FTZ R108, R108, R161, 1.1641532182693481445e-10 ;  /* 0x2f0000006c6c7423 */ /* 0x000fe200000100a1 */
[----:B------:R-:W-:-:S04]  /*4a70*/  FMUL.FTZ R115, R115, UR5 ;  /* 0x0000000573737c20 */ /* 0x000fc80008410000 */
[----:B------:R-:W-:-:S04]  /*4a80*/  FSETP.GTU.FTZ.AND P0, PT, R108, UR4, PT ;  /* 0x000000046c007c0b */ /* 0x000fc8000bf1c000 */
        /* <DEDUP_REMOVED lines=16> */
.L_x_2572:
        /* <DEDUP_REMOVED lines=12> */
.L_x_2573:
        /* <DEDUP_REMOVED lines=42> */
.L_x_2571:
[----:B------:R-:W-:Y:S01]  /*4ef0*/  I2FP.F32.U32 R108, R108 ;  /* 0x0000006c006c7245 */ /* 0x000fe20000201000 */
[----:B------:R-:W-:Y:S01]  /*4f00*/  IMAD.U32 R113, R109, 0x10000, RZ ;  /* 0x000100006d717824 */ /* 0x000fe200078e00ff */
[----:B------:R-:W-:Y:S01]  /*4f10*/  ISETP.NE.AND P2, PT, R123, 0x1, PT ;  /* 0x000000017b00780c */ /* 0x000fe20003f45270 */
[----:B------:R-:W-:Y:S01]  /*4f20*/  IMAD.MOV.U32 R124, RZ, RZ, 0x2 ;  /* 0x00000002ff7c7424 */ /* 0x000fe200078e00ff */
[----:B------:R-:W-:Y:S01]  /*4f30*/  LOP3.LUT R148, R148, 0xfffffffd, RZ, 0xc0, !PT ;  /* 0xfffffffd94947812 */ /* 0x000fe200078ec0ff */
[----:B------:R-:W-:Y:S01]  /*4f40*/  FFMA.FTZ R108, R108, R161, 1.1641532182693481445e-10 ;  /* 0x2f0000006c6c7423 */ /* 0x000fe200000100a1 */
[----:B------:R-:W-:Y:S01]  /*4f50*/  FMUL.FTZ R113, R113, UR5 ;  /* 0x0000000571717c20 */ /* 0x000fe20008410000 */
[----:B------:R-:W-:-:S03]  /*4f60*/  PRMT R109, R109, 0x7632, R109 ;  /* 0x000076326d6d7816 */ /* 0x000fc6000000006d */
[----:B------:R-:W-:Y:S02]  /*4f70*/  FSETP.GTU.FTZ.AND P0, PT, R108, UR4, PT ;  /* 0x000000046c007c0b */ /* 0x000fe4000bf1c000 */
        /* <DEDUP_REMOVED lines=13> */
.L_x_2575:
        /* <DEDUP_REMOVED lines=12> */
.L_x_2576:
        /* <DEDUP_REMOVED lines=42> */
.L_x_2574:
[----:B------:R-:W-:Y:S01]  /*53b0*/  I2FP.F32.U32 R108, R108 ;  /* 0x0000006c006c7245 */ /* 0x000fe20000201000 */
[----:B------:R-:W-:Y:S01]  /*53c0*/  IMAD.U32 R113, R101, 0x10000, RZ ;  /* 0x0001000065717824 */ /* 0x000fe200078e00ff */
[----:B------:R-:W-:Y:S01]  /*53d0*/  ISETP.NE.AND P2, PT, R124, 0x1, PT ;  /* 0x000000017c00780c */ /* 0x000fe20003f45270 */
[----:B------:R-:W-:Y:S02]  /*53e0*/  IMAD.MOV.U32 R123, RZ, RZ, 0x2 ;  /* 0x00000002ff7b7424 */ /* 0x000fe400078e00ff */
[----:B------:R-:W-:Y:S01]  /*53f0*/  FFMA.FTZ R108, R108, R161, 1.1641532182693481445e-10 ;  /* 0x2f0000006c6c7423 */ /* 0x000fe200000100a1 */
[----:B------:R-:W-:-:S04]  /*5400*/  FMUL.FTZ R113, R113, UR5 ;  /* 0x0000000571717c20 */ /* 0x000fc80008410000 */
[----:B------:R-:W-:-:S04]  /*5410*/  FSETP.GTU.FTZ.AND P0, PT, R108, UR4, PT ;  /* 0x000000046c007c0b */ /* 0x000fc8000bf1c000 */
[----:B------:R-:W-:Y:S02]  /*5420*/  FSEL R108, R113, RZ, !P0 ;  /* 0x000000ff716c7208 */ /* 0x000fe40004000000 */
[----:B------:R-:W-:Y:S02]  /*5430*/  @P1 SHF.L.U32 R113, R105, 0x10, RZ ;  /* 0x0000001069711819 */ /* 0x000fe400000006ff */
[----:B------:R-:W-:Y:S01]  /*5440*/  SEL R151, RZ, 0x1, P0 ;  /* 0x00000001ff977807 */ /* 0x000fe20000000000 */
        /* <DEDUP_REMOVED lines=14> */
.L_x_2578:
        /* <DEDUP_REMOVED lines=12> */
.L_x_2579:
        /* <DEDUP_REMOVED lines=41> */
[----:B------:R-:W-:-:S07]  /*5880*/  MOV R176, R152 ;  /* 0x0000009800b07202 */ /* 0x000fce0000000f00 */
.L_x_2577:
[----:B------:R-:W-:Y:S01]  /*5890*/  ISETP.NE.AND P3, PT, R123, 0x1, PT ;  /* 0x000000017b00780c */ /* 0x000fe20003f65270 */
[----:B------:R-:W-:Y:S01]  /*58a0*/  IMAD.U32 R109, R109, 0x10000, RZ ;  /* 0x000100006d6d7824 */ /* 0x000fe200078e00ff */
[----:B------:R-:W-:Y:S01]  /*58b0*/  I2FP.F32.U32 R108, R108 ;  /* 0x0000006c006c7245 */ /* 0x000fe20000201000 */
[----:B------:R-:W-:Y:S01]  /*58c0*/  IMAD.MOV.U32 R124, RZ, RZ, 0x2 ;  /* 0x00000002ff7c7424 */ /* 0x000fe200078e00ff */
[----:B------:R-:W-:Y:S01]  /*58d0*/  MOV R113, R158 ;  /* 0x0000009e00717202 */ /* 0x000fe20000000f00 */
[----:B------:R-:W-:Y:S02]  /*58e0*/  FMUL.FTZ R109, R109, UR5 ;  /* 0x000000056d6d7c20 */ /* 0x000fe40008410000 */
[----:B------:R-:W-:-:S05]  /*58f0*/  FFMA.FTZ R108, R108, R161, 1.1641532182693481445e-10 ;  /* 0x2f0000006c6c7423 */ /* 0x000fca00000100a1 */
[----:B------:R-:W-:-:S04]  /*5900*/  FSETP.GTU.FTZ.AND P0, PT, R108, UR4, PT ;  /* 0x000000046c007c0b */ /* 0x000fc8000bf1c000 */
[----:B------:R-:W-:Y:S02]  /*5910*/  PLOP3.LUT P2, PT, P0, PT, PT, 0x8, 0x80 ;  /* 0x000000000080781c */ /* 0x000fe4000074e170 */
[----:B------:R-:W-:Y:S01]  /*5920*/  FSEL R115, R109, RZ, !P0 ;  /* 0x000000ff6d737208 */ /* 0x000fe20004000000 */
[----:B------:R-:W-:Y:S10]  /*5930*/  @!P3 BRA `(.L_x_2580) ;  /* 0x0000000000f8b947 */ /* 0x000ff40003800000 */
        /* <DEDUP_REMOVED lines=8> */
.L_x_2581:
        /* <DEDUP_REMOVED lines=12> */
.L_x_2582:
        /* <DEDUP_REMOVED lines=42> */
.L_x_2580:
[----:B------:R-:W-:Y:S01]  /*5d20*/  I2FP.F32.U32 R108, R113 ;  /* 0x00000071006c7245 */ /* 0x000fe20000201000 */
[----:B------:R-:W-:Y:S01]  /*5d30*/  IMAD.U32 R114, R114, 0x10000, RZ ;  /* 0x0001000072727824 */ /* 0x000fe200078e00ff */
[----:B------:R-:W-:Y:S01]  /*5d40*/  ISETP.NE.AND P3, PT, R124, 0x1, PT ;  /* 0x000000017c00780c */ /* 0x000fe20003f65270 */
[----:B------:R-:W-:Y:S01]  /*5d50*/  IMAD.MOV.U32 R109, RZ, RZ, R158 ;  /* 0x000000ffff6d7224 */ /* 0x000fe200078e009e */
[----:B------:R-:W-:Y:S01]  /*5d60*/  @P1 SHF.L.U32 R123, R112, 0x10, RZ ;  /* 0x00000010707b1819 */ /* 0x000fe200000006ff */
[----:B------:R-:W-:Y:S01]  /*5d70*/  FFMA.FTZ R108, R108, R161, 1.1641532182693481445e-10 ;  /* 0x2f0000006c6c7423 */ /* 0x000fe200000100a1 */
[----:B------:R-:W-:Y:S01]  /*5d80*/  FMUL.FTZ R114, R114, UR5 ;  /* 0x0000000572727c20 */ /* 0x000fe20008410000 */
[----:B------:R-:W-:-:S03]  /*5d90*/  IMAD.MOV.U32 R112, RZ, RZ, 0x2 ;  /* 0x00000002ff707424 */ /* 0x000fc600078e00ff */
[----:B------:R-:W-:-:S04]  /*5da0*/  FSETP.GTU.FTZ.AND P0, PT, R108, UR4, PT ;  /* 0x000000046c007c0b */ /* 0x000fc8000bf1c000 */
[----:B------:R-:W-:Y:S02]  /*5db0*/  FSEL R108, R114, RZ, !P0 ;  /* 0x000000ff726c7208 */ /* 0x000fe40004000000 */
[----:B------:R-:W-:-:S03]  /*5dc0*/  SEL R152, RZ, 0x1, P0 ;  /* 0x00000001ff987807 */ /* 0x000fc60000000000 */
[----:B------:R-:W-:-:S04]  /*5dd0*/  FADD.FTZ R108, R115, R108 ;  /* 0x0000006c736c7221 */ /* 0x000fc80000010000 */
        /* <DEDUP_REMOVED lines=12> */
.L_x_2584:
        /* <DEDUP_REMOVED lines=12> */
.L_x_2585:
        /* <DEDUP_REMOVED lines=39> */
[----:B------:R-:W-:Y:S01]  /*61d0*/  IMAD.MOV.U32 R109, RZ, RZ, R176 ;  /* 0x000000ffff6d7224 */ /* 0x000fe200078e00b0 */
[----:B------:R-:W-:Y:S01]  /*61e0*/  MOV R176, R108 ;  /* 0x0000006c00b07202 */ /* 0x000fe20000000f00 */
[----:B------:R-:W-:-:S07]  /*61f0*/  IMAD.MOV.U32 R112, RZ, RZ, RZ ;  /* 0x000000ffff707224 */ /* 0x000fce00078e00ff */
.L_x_2583:
[----:B------:R-:W-:Y:S01]  /*6200*/  I2FP.F32.U32 R108, R109 ;  /* 0x0000006d006c7245 */ /* 0x000fe20000201000 */
[----:B------:R-:W-:Y:S01]  /*6210*/  IMAD.U32 R109, R110, 0x10000, RZ ;  /* 0x000100006e6d7824 */ /* 0x000fe200078e00ff */
[----:B------:R-:W-:Y:S01]  /*6220*/  ISETP.NE.AND P0, PT, R112, 0x1, PT ;  /* 0x000000017000780c */ /* 0x000fe20003f05270 */
[----:B------:R-:W-:Y:S01]  /*6230*/  IMAD.MOV.U32 R114, RZ, RZ, 0x2 ;  /* 0x00000002ff727424 */ /* 0x000fe200078e00ff */
[----:B------:R-:W-:Y:S01]  /*6240*/  PRMT R110, R110, 0x7632, R110 ;  /* 0x000076326e6e7816 */ /* 0x000fe2000000006e */
[----:B------:R-:W-:Y:S01]  /*6250*/  FFMA.FTZ R108, R108, R161, 1.1641532182693481445e-10 ;  /* 0x2f0000006c6c7423 */ /* 0x000fe200000100a1 */
[----:B------:R-:W-:-:S04]  /*6260*/  FMUL.FTZ R109, R109, UR5 ;  /* 0x000000056d6d7c20 */ /* 0x000fc80008410000 */
[----:B------:R-:W-:Y:S02]  /*6270*/  FSETP.GTU.FTZ.AND P3, PT, R108, UR4, PT ;  /* 0x000000046c007c0b */ /* 0x000fe4000bf7c000 */
[----:B------:R-:W-:Y:S02]  /*6280*/  MOV R108, R158 ;  /* 0x0000009e006c7202 */ /* 0x000fe40000000f00 */
        /* <DEDUP_REMOVED lines=11> */
.L_x_2587:
        /* <DEDUP_REMOVED lines=12> */
.L_x_2588:
        /* <DEDUP_REMOVED lines=39> */
[----:B------:R-:W-:Y:S02]  /*6670*/  LOP3.LUT R159, R108, UR36, R113, 0x96, !PT ;  /* 0x000000246c9f7c12 */ /* 0x000fe4000f8e9671 */
[----:B------:R-:W-:Y:S01]  /*6680*/  MOV R108, R176 ;  /* 0x000000b0006c7202 */ /* 0x000fe20000000f00 */
[----:B------:R-:W-:-:S07]  /*6690*/  IMAD.MOV.U32 R176, RZ, RZ, R112 ;  /* 0x000000ffffb07224 */ /* 0x000fce00078e0070 */
.L_x_2586:
[----:B------:R-:W-:Y:S01]  /*66a0*/  I2FP.F32.U32 R108, R108 ;  /* 0x0000006c006c7245 */ /* 0x000fe20000201000 */
[----:B------:R-:W-:Y:S01]  /*66b0*/  IMAD.U32 R109, R102, 0x10000, RZ ;  /* 0x00010000666d7824 */ /* 0x000fe200078e00ff */
[----:B------:R-:W-:-:S03]  /*66c0*/  @P1 SHF.L.U32 R113, R106, 0x10, RZ ;  /* 0x000000106a711819 */ /* 0x000fc600000006ff */
[----:B------:R-:W-:Y:S01]  /*66d0*/  FFMA.FTZ R108, R108, R161, 1.1641532182693481445e-10 ;  /* 0x2f0000006c6c7423 */ /* 0x000fe200000100a1 */
[----:B------:R-:W-:-:S04]  /*66e0*/  FMUL.FTZ R109, R109, UR5 ;  /* 0x000000056d6d7c20 */ /* 0x000fc80008410000 */
[----:B------:R-:W-:-:S04]  /*66f0*/  FSETP.GTU.FTZ.AND P0, PT, R108, UR4, PT ;  /* 0x000000046c007c0b */ /* 0x000fc8000bf1c000 */
[----:B------:R-:W-:Y:S02]  /*6700*/  FSEL R109, R109, RZ, !P0 ;  /* 0x000000ff6d6d7208 */ /* 0x000fe40004000000 */
[----:B------:R-:W-:Y:S02]  /*6710*/  SEL R153, RZ, 0x1, P0 ;  /* 0x00000001ff997807 */ /* 0x000fe40000000000 */
[----:B------:R-:W-:Y:S01]  /*6720*/  ISETP.NE.AND P0, PT, R114, 0x1, PT ;  /* 0x000000017200780c */ /* 0x000fe20003f05270 */
[----:B------:R-:W-:Y:S01]  /*6730*/  FADD.FTZ R108, R124, R109 ;  /* 0x0000006d7c6c7221 */ /* 0x000fe20000010000 */
[----:B------:R-:W-:-:S03]  /*6740*/  IMAD.MOV.U32 R109, RZ, RZ, 0x2 ;  /* 0x00000002ff6d7424 */ /* 0x000fc600078e00ff */
[--C-:B------:R-:W-:Y:S01]  /*6750*/  @P1 FADD.FTZ R124, R113, R108.reuse ;  /* 0x0000006c717c1221 */ /* 0x100fe20000010000 */
        /* <DEDUP_REMOVED lines=12> */
.L_x_2590:
        /* <DEDUP_REMOVED lines=12> */
.L_x_2591:
        /* <DEDUP_REMOVED lines=40> */
[----:B------:R-:W-:Y:S01]  /*6b60*/  IMAD.MOV.U32 R108, RZ, RZ, R176 ;  /* 0x000000ffff6c7224 */ /* 0x000fe200078e00b0 */
[----:B------:R-:W-:-:S07]  /*6b70*/  MOV R176, R112 ;  /* 0x0000007000b07202 */ /* 0x000fce0000000f00 */
.L_x_2589:
[----:B------:R-:W-:Y:S01]  /*6b80*/  I2FP.F32.U32 R108, R108 ;  /* 0x0000006c006c7245 */ /* 0x000fe20000201000 */
[----:B------:R-:W-:Y:S01]  /*6b90*/  IMAD.U32 R110, R110, 0x10000, RZ ;  /* 0x000100006e6e7824 */ /* 0x000fe200078e00ff */
[----:B------:R-:W-:Y:S01]  /*6ba0*/  ISETP.NE.AND P4, PT, R109, 0x1, PT ;  /* 0x000000016d00780c */ /* 0x000fe20003f85270 */
[----:B------:R-:W-:Y:S02]  /*6bb0*/  IMAD.MOV.U32 R112, RZ, RZ, 0x2 ;  /* 0x00000002ff707424 */ /* 0x000fe400078e00ff */
        /* <DEDUP_REMOVED lines=15> */
.L_x_2593:
        /* <DEDUP_REMOVED lines=12> */
.L_x_2594:
        /* <DEDUP_REMOVED lines=42> */
.L_x_2592:
[----:B------:R-:W-:Y:S01]  /*7010*/  I2FP.F32.U32 R108, R108 ;  /* 0x0000006c006c7245 */ /* 0x000fe20000201000 */
[----:B------:R-:W-:Y:S01]  /*7020*/  IMAD.U32 R126, R126, 0x10000, RZ ;  /* 0x000100007e7e7824 */ /* 0x000fe200078e00ff */
[----:B------:R-:W-:Y:S01]  /*7030*/  @P1 SHF.L.U32 R125, R125, 0x10, RZ ;  /* 0x000000107d7d1819 */ /* 0x000fe200000006ff */
[----:B------:R-:W-:Y:S02]  /*7040*/  IMAD.MOV.U32 R113, RZ, RZ, 0x2 ;  /* 0x00000002ff717424 */ /* 0x000fe400078e00ff */
[----:B------:R-:W-:Y:S01]  /*7050*/  FFMA.FTZ R108, R108, R161, 1.1641532182693481445e-10 ;  /* 0x2f0000006c6c7423 */ /* 0x000fe200000100a1 */
[----:B------:R-:W-:-:S04]  /*7060*/  FMUL.FTZ R126, R126, UR5 ;  /* 0x000000057e7e7c20 */ /* 0x000fc80008410000 */
[----:B------:R-:W-:-:S04]  /*7070*/  FSETP.GTU.FTZ.AND P4, PT, R108, UR4, PT ;  /* 0x000000046c007c0b */ /* 0x000fc8000bf9c000 */
[----:B------:R-:W-:Y:S02]  /*7080*/  FSEL R109, R126, RZ, !P4 ;  /* 0x000000ff7e6d7208 */ /* 0x000fe40006000000 */
[----:B------:R-:W-:Y:S02]  /*7090*/  SEL R154, RZ, 0x1, P4 ;  /* 0x00000001ff9a7807 */ /* 0x000fe40002000000 */
[----:B------:R-:W-:Y:S01]  /*70a0*/  ISETP.NE.AND P4, PT, R112, 0x1, PT ;  /* 0x000000017000780c */ /* 0x000fe20003f85270 */
[----:B------:R-:W-:Y:S01]  /*70b0*/  FADD.FTZ R108, R110, R109 ;  /* 0x0000006d6e6c7221 */ /* 0x000fe20000010000 */
[----:B------:R-:W-:-:S03]  /*70c0*/  IMAD.MOV.U32 R109, RZ, RZ, R158 ;  /* 0x000000ffff6d7224 */ /* 0x000fc600078e009e */
        /* <DEDUP_REMOVED lines=12> */
.L_x_2596:
        /* <DEDUP_REMOVED lines=12> */
.L_x_2597:
        /* <DEDUP_REMOVED lines=42> */
.L_x_2595:
[----:B------:R-:W-:Y:S01]  /*74f0*/  I2FP.F32.U32 R108, R109 ;  /* 0x0000006d006c7245 */ /* 0x000fe20000201000 */
[----:B------:R-:W-:Y:S01]  /*7500*/  IMAD.U32 R110, R111, 0x10000, RZ ;  /* 0x000100006f6e7824 */ /* 0x000fe200078e00ff */
[----:B------:R-:W-:Y:S02]  /*7510*/  ISETP.NE.AND P5, PT, R113, 0x1, PT ;  /* 0x000000017100780c */ /* 0x000fe40003fa5270 */
[----:B------:R-:W-:Y:S01]  /*7520*/  PRMT R168, R111, 0x7632, R168 ;  /* 0x000076326fa87816 */ /* 0x000fe200000000a8 */
[----:B------:R-:W-:Y:S01]  /*7530*/  FFMA.FTZ R108, R108, R161, 1.1641532182693481445e-10 ;  /* 0x2f0000006c6c7423 */ /* 0x000fe200000100a1 */
[----:B------:R-:W-:Y:S01]  /*7540*/  FMUL.FTZ R110, R110, UR5 ;  /* 0x000000056e6e7c20 */ /* 0x000fe20008410000 */
[----:B------:R-:W-:Y:S01]  /*7550*/  IMAD.MOV.U32 R111, RZ, RZ, 0x2 ;  /* 0x00000002ff6f7424 */ /* 0x000fe200078e00ff */
[----:B------:R-:W-:Y:S02]  /*7560*/  MOV R109, R158 ;  /* 0x0000009e006d7202 */ /* 0x000fe40000000f00 */
[----:B------:R-:W-:-:S04]  /*7570*/  FSETP.GTU.FTZ.AND P4, PT, R108, UR4, PT ;  /* 0x000000046c007c0b */ /* 0x000fc8000bf9c000 */
        /* <DEDUP_REMOVED lines=11> */
.L_x_2599:
        /* <DEDUP_REMOVED lines=12> */
.L_x_2600:
        /* <DEDUP_REMOVED lines=36> */
[----:B------:R-:W-:-:S04]  /*7930*/  IMAD.WIDE.U32 R158, R158, -0x326172a9, RZ ;  /* 0xcd9e8d579e9e7825 */ /* 0x000fc800078e00ff */
[----:B------:R-:W-:Y:S01]  /*7940*/  IMAD.WIDE.U32 R110, R110, -0x2daee0ad, RZ ;  /* 0xd2511f536e6e7825 */ /* 0x000fe200078e00ff */
[----:B------:R-:W-:-:S03]  /*7950*/  LOP3.LUT R157, R112, UR35, R159, 0x96, !PT ;  /* 0x00000023709d7c12 */ /* 0x000fc6000f8e969f */
[----:B------:R-:W-:Y:S01]  /*7960*/  IMAD.MOV.U32 R176, RZ, RZ, R110 ;  /* 0x000000ffffb07224 */ /* 0x000fe200078e006e */
[----:B------:R-:W-:Y:S01]  /*7970*/  LOP3.LUT R159, R108, UR36, R111, 0x96, !PT ;  /* 0x000000246c9f7c12 */ /* 0x000fe2000f8e966f */
[----:B------:R-:W-:-:S07]  /*7980*/  IMAD.MOV.U32 R111, RZ, RZ, RZ ;  /* 0x000000ffff6f7224 */ /* 0x000fce00078e00ff */
.L_x_2598:
[----:B------:R-:W-:Y:S01]  /*7990*/  I2FP.F32.U32 R108, R109 ;  /* 0x0000006d006c7245 */ /* 0x000fe20000201000 */
[----:B------:R-:W-:Y:S02]  /*79a0*/  IMAD.U32 R109, R103, 0x10000, RZ ;  /* 0x00010000676d7824 */ /* 0x000fe400078e00ff */
        /* <DEDUP_REMOVED lines=8> */
[----:B------:R-:W-:-:S05]  /*7a30*/  @P1 SHF.L.U32 R109, R107, 0x10, RZ ;  /* 0x000000106b6d1819 */ /* 0x000fca00000006ff */
        /* <DEDUP_REMOVED lines=13> */
.L_x_2602:
        /* <DEDUP_REMOVED lines=12> */
.L_x_2603:
        /* <DEDUP_REMOVED lines=42> */
.L_x_2601:
[----:B------:R-:W-:Y:S01]  /*7e70*/  I2FP.F32.U32 R108, R108 ;  /* 0x0000006c006c7245 */ /* 0x000fe20000201000 */
[----:B------:R-:W-:Y:S01]  /*7e80*/  IMAD.U32 R168, R168, 0x10000, RZ ;  /* 0x00010000a8a87824 */ /* 0x000fe200078e00ff */
[----:B------:R-:W-:Y:S01]  /*7e90*/  ISETP.NE.AND P6, PT, R110, 0x1, PT ;  /* 0x000000016e00780c */ /* 0x000fe20003fc5270 */
[----:B------:R-:W-:Y:S01]  /*7ea0*/  IMAD.MOV.U32 R172, RZ, RZ, 0x2 ;  /* 0x00000002ffac7424 */ /* 0x000fe200078e00ff */
[----:B------:R-:W-:Y:S01]  /*7eb0*/  MOV R109, R158 ;  /* 0x0000009e006d7202 */ /* 0x000fe20000000f00 */
[----:B------:R-:W-:Y:S01]  /*7ec0*/  FFMA.FTZ R108, R108, R161, 1.1641532182693481445e-10 ;  /* 0x2f0000006c6c7423 */ /* 0x000fe200000100a1 */
[----:B------:R-:W-:-:S04]  /*7ed0*/  FMUL.FTZ R168, R168, UR5 ;  /* 0x00000005a8a87c20 */ /* 0x000fc80008410000 */
        /* <DEDUP_REMOVED lines=12> */
.L_x_2605:
[----:B------:R-:W-:-:S04]  /*7fa0*/  VIADD R3, R3, 0x1 ;  /* 0x0000000103037836 */ /* 0x000fc80000000000 */
        /* <DEDUP_REMOVED lines=13> */
.L_x_2606:
        /* <DEDUP_REMOVED lines=41> */
[----:B------:R-:W-:-:S07]  /*8310*/  LOP3.LUT R159, R108, UR36, R111, 0x96, !PT ;  /* 0x000000246c9f7c12 */ /* 0x000fce000f8e966f */
.L_x_2604:
[----:B------:R-:W-:Y:S01]  /*8320*/  I2FP.F32.U32 R108, R109 ;  /* 0x0000006d006c7245 */ /* 0x000fe20000201000 */
[----:B------:R-:W-:Y:S01]  /*8330*/  IMAD.U32 R162, R162, 0x10000, RZ ;  /* 0x00010000a2a27824 */ /* 0x000fe200078e00ff */
[----:B------:R-:W-:Y:S02]  /*8340*/  @P1 SHF.L.U32 R127, R127, 0x10, RZ ;  /* 0x000000107f7f1819 */ /* 0x000fe400000006ff */
[----:B------:R-:W-:Y:S01]  /*8350*/  PRMT R110, R165, 0x5410, R166 ;  /* 0x00005410a56e7816 */ /* 0x000fe200000000a6 */
[----:B------:R-:W-:Y:S01]  /*8360*/  FFMA.FTZ R108, R108, R161, 1.1641532182693481445e-10 ;  /* 0x2f0000006c6c7423 */ /* 0x000fe200000100a1 */
[----:B------:R-:W-:-:S04]  /*8370*/  FMUL.FTZ R162, R162, UR5 ;  /* 0x00000005a2a27c20 */ /* 0x000fc80008410000 */
[----:B------:R-:W-:-:S04]  /*8380*/  FSETP.GTU.FTZ.AND P6, PT, R108, UR4, PT ;  /* 0x000000046c007c0b */ /* 0x000fc8000bfdc000 */
[----:B------:R-:W-:Y:S02]  /*8390*/  FSEL R109, R162, RZ, !P6 ;  /* 0x000000ffa26d7208 */ /* 0x000fe40007000000 */
[----:B------:R-:W-:-:S03]  /*83a0*/  SEL R156, RZ, 0x1, P6 ;  /* 0x00000001ff9c7807 */ /* 0x000fc60003000000 */
[----:B------:R-:W-:Y:S01]  /*83b0*/  FADD.FTZ R108, R168, R109 ;  /* 0x0000006da86c7221 */ /* 0x000fe20000010000 */
[----:B------:R-:W-:-:S03]  /*83c0*/  PRMT R109, R163, 0x5410, R164 ;  /* 0x00005410a36d7816 */ /* 0x000fc600000000a4 */
[--C-:B------:R-:W-:Y:S01]  /*83d0*/  @P1 FADD.FTZ R127, R127, R108.reuse ;  /* 0x0000006c7f7f1221 */ /* 0x100fe20000010000 */
[----:B------:R-:W-:Y:S01]  /*83e0*/  @!P1 IMAD.MOV.U32 R127, RZ, RZ, R108 ;  /* 0x000000ffff7f9224 */ /* 0x000fe200078e006c */
[----:B------:R-:W-:-:S04]  /*83f0*/  PRMT R108, R160, 0x5410, R119 ;  /* 0x00005410a06c7816 */ /* 0x000fc80000000077 */
[----:B------:R-:W-:-:S04]  /*8400*/  F2FP.BF16.F32.PACK_AB R111, RZ, R127 ;  /* 0x0000007fff6f723e */ /* 0x000fc800000010ff */
[----:B------:R-:W-:-:S07]  /*8410*/  PRMT R111, R167, 0x5410, R111 ;  /* 0x00005410a76f7816 */ /* 0x000fce000000006f */
.L_x_2558:
[----:B------:R-:W-:Y:S01]  /*8420*/  SEL R168, RZ, 0x100, !P0 ;  /* 0x00000100ffa87807 */ /* 0x000fe20004000000 */
[----:B------:R-:W0:Y:S01]  /*8430*/  LDC.64 R112, c[0x0][0x3a8] ;  /* 0x0000ea00ff707b82 */ /* 0x000e220000000a00 */
[----:B------:R-:W-:Y:S02]  /*8440*/  ISETP.NE.U32.AND P0, PT, RZ, UR38, PT ;  /* 0x00000026ff007c0c */ /* 0x000fe4000bf05070 */
[----:B------:R-:W-:Y:S02]  /*8450*/  SEL R169, RZ, 0x1000000, !P5 ;  /* 0x01000000ffa97807 */ /* 0x000fe40006800000 */
[----:B------:R-:W-:Y:S02]  /*8460*/  ISETP.NE.AND.EX P0, PT, RZ, UR39, PT, P0 ;  /* 0x00000027ff007c0c */ /* 0x000fe4000bf05300 */
[----:B------:R-:W-:Y:S01]  /*8470*/  SEL R167, RZ, 0x10000, !P4 ;  /* 0x00010000ffa77807 */ /* 0x000fe20006000000 */
[----:B------:R-:W1:Y:S01]  /*8480*/  LDC.64 R114, c[0x0][0x3b0] ;  /* 0x0000ec00ff727b82 */ /* 0x000e620000000a00 */
[----:B------:R-:W-:-:S02]  /*8490*/  LOP3.LUT P5, RZ, R148, 0x4, RZ, 0xc0, !PT ;  /* 0x0000000494ff7812 */ /* 0x000fc400078ac0ff */
[C---:B------:R-:W-:Y:S02]  /*84a0*/  LOP3.LUT P4, RZ, R148.reuse, 0x2, RZ, 0xc0, !PT ;  /* 0x0000000294ff7812 */ /* 0x040fe4000788c0ff */
[----:B------:R-:W-:Y:S02]  /*84b0*/  LOP3.LUT P6, RZ, R148, 0x8, RZ, 0xc0, !PT ;  /* 0x0000000894ff7812 */ /* 0x000fe400078cc0ff */
[----:B------:R-:W-:Y:S01]  /*84c0*/  SEL R166, RZ, 0x1000000, !P2 ;  /* 0x01000000ffa67807 */ /* 0x000fe20005000000 */
[----:B------:R-:W2:Y:S01]  /*84d0*/  @P1 LDC.64 R164, c[0x0][0x3a0] ;  /* 0x0000e800ffa41b82 */ /* 0x000ea20000000a00 */
[----:B------:R-:W-:Y:S02]  /*84e0*/  SEL R119, RZ, 0x10000, !P4 ;  /* 0x00010000ff777807 */ /* 0x000fe40006000000 */
[----:B------:R-:W-:Y:S02]  /*84f0*/  SEL R160, RZ, 0x100, !P5 ;  /* 0x00000100ffa07807 */ /* 0x000fe40006800000 */
[----:B------:R-:W-:-:S02]  /*8500*/  LOP3.LUT R168, R168, R169, R167, 0xfe, !PT ;  /* 0x000000a9a8a87212 */ /* 0x000fc400078efea7 */
[----:B------:R-:W-:Y:S01]  /*8510*/  SEL R167, RZ, 0x1, !P3 ;  /* 0x00000001ffa77807 */ /* 0x000fe20005800000 */
[----:B------:R-:W3:Y:S01]  /*8520*/  @P0 LDC.64 R162, c[0x0][0x398] ;  /* 0x0000e600ffa20b82 */ /* 0x000ee20000000a00 */
[----:B------:R-:W-:Y:S01]  /*8530*/  LOP3.LUT R160, R160, R166, R119, 0xfe, !PT ;  /* 0x000000a6a0a07212 */ /* 0x000fe200078efe77 */
[----:B0-----:R-:W-:Y:S01]  /*8540*/  IMAD.WIDE.U32 R170, R118, 0x10, R112 ;  /* 0x0000001076aa7825 */ /* 0x001fe200078e0070 */
[----:B------:R-:W-:Y:S02]  /*8550*/  SEL R169, RZ, 0x1, !P6 ;  /* 0x00000001ffa97807 */ /* 0x000fe40007000000 */
[----:B------:R-:W-:Y:S01]  /*8560*/  LOP3.LUT R167, R168, R167, RZ, 0xfc, !PT ;  /* 0x000000a7a8a77212 */ /* 0x000fe200078efcff */
[----:B------:R-:W-:Y:S01]  /*8570*/  VIADD R119, R118, 0x80 ;  /* 0x0000008076777836 */ /* 0x000fe20000000000 */
[----:B------:R-:W-:Y:S01]  /*8580*/  LOP3.LUT R166, R160, R169, RZ, 0xfc, !PT ;  /* 0x000000a9a0a67212 */ /* 0x000fe200078efcff */
[----:B-1----:R-:W-:Y:S01]  /*8590*/  IMAD.WIDE.U32 R168, R118, 0x8, R114 ;  /* 0x0000000876a87825 */ /* 0x002fe200078e0072 */
[----:B------:R0:W-:Y:S04]  /*85a0*/  STG.E.128 desc[UR8][R170.64], R108 ;  /* 0x0000006caa007986 */ /* 0x0001e8000c101d08 */
[----:B------:R0:W-:Y:S01]  /*85b0*/  STG.E.64 desc[UR8][R168.64], R166 ;  /* 0x000000a6a8007986 */ /* 0x0001e2000c101b08 */
[----:B--2---:R-:W-:Y:S01]  /*85c0*/  @P1 IMAD.WIDE.U32 R164, R119, 0x10, R164 ;  /* 0x0000001077a41825 */ /* 0x004fe200078e00a4 */
[----:B------:R-:W-:Y:S06]  /*85d0*/  @!P0 BRA `(.L_x_2607) ;  /* 0x0000000000508947 */ /* 0x000fec0003800000 */
        /* <DEDUP_REMOVED lines=20> */
.L_x_2607:
[----:B------:R-:W2:Y:S01]  /*8720*/  @P1 LDG.E.128 R104, desc[UR8][R164.64] ;  /* 0x00000008a4681981 */ /* 0x000ea2000c1e1d00 */
[----:B01----:R-:W-:-:S04]  /*8730*/  IMAD.WIDE.U32 R108, R119, 0x10, R116 ;  /* 0x00000010776c7825 */ /* 0x003fc800078e0074 */
[----:B---3--:R-:W-:Y:S02]  /*8740*/  @P0 IMAD.WIDE.U32 R162, R119, 0x10, R162 ;  /* 0x0000001077a20825 */ /* 0x008fe400078e00a2 */
[----:B------:R-:W5:Y:S04]  /*8750*/  LDG.E.128 R108, desc[UR8][R108.64] ;  /* 0x000000086c6c7981 */ /* 0x000f68000c1e1d00 */
[----:B------:R0:W5:Y:S01]  /*8760*/  @P0 LDG.E.128 R100, desc[UR8][R162.64] ;  /* 0x00000008a2640981 */ /* 0x000162000c1e1d00 */
[----:B--2---:R-:W-:Y:S02]  /*8770*/  PRMT R169, R107, 0x7632, R169 ;  /* 0x000076326ba97816 */ /* 0x004fe400000000a9 */
[----:B------:R-:W-:Y:S02]  /*8780*/  PRMT R167, R106, 0x7632, R167 ;  /* 0x000076326aa77816 */ /* 0x000fe400000000a7 */
[----:B------:R-:W-:-:S02]  /*8790*/  PRMT R166, R105, 0x7632, R166 ;  /* 0x0000763269a67816 */ /* 0x000fc400000000a6 */
[----:B------:R-:W-:Y:S01]  /*87a0*/  PRMT R175, R104, 0x7632, R175 ;  /* 0x0000763268af7816 */ /* 0x000fe200000000af */
[----:B0-----:R-:W-:Y:S06]  /*87b0*/  @!P0 BRA `(.L_x_2608) ;  /* 0x0000004c00448947 */ /* 0x001fec0003800000 */
[----:B------:R-:W-:Y:S01]  /*87c0*/  ISETP.NE.AND P2, PT, R172, 0x1, PT ;  /* 0x00000001ac00780c */ /* 0x000fe20003f45270 */
[----:B------:R-:W-:Y:S01]  /*87d0*/  HFMA2 R152, -RZ, RZ, 0, 1.1920928955078125e-07 ;  /* 0x00000002ff987431 */ /* 0x000fe200000001ff */
[----:B-----5:R-:W-:Y:S01]  /*87e0*/  PRMT R174, R103, 0x7632, R174 ;  /* 0x0000763267ae7816 */ /* 0x020fe200000000ae */
[----:B------:R-:W-:Y:S01]  /*87f0*/  IMAD.MOV.U32 R149, RZ, RZ, R158 ;  /* 0x000000ffff957224 */ /* 0x000fe200078e009e */
[----:B------:R-:W-:Y:S01]  /*8800*/  PRMT R168, R102, 0x7632, R168 ;  /* 0x0000763266a87816 */ /* 0x000fe200000000a8 */
[----:B------:R-:W-:Y:S01]  /*8810*/  IMAD.MOV.U32 R182, RZ, RZ, R176 ;  /* 0x000000ffffb67224 */ /* 0x000fe200078e00b0 */
[----:B------:R-:W-:Y:S02]  /*8820*/  PRMT R165, R101, 0x7632, R165 ;  /* 0x0000763265a57816 */ /* 0x000fe400000000a5 */
[----:B------:R-:W-:-:S05]  /*8830*/  PRMT R160, R100, 0x7632, R160 ;  /* 0x0000763264a07816 */ /* 0x000fca00000000a0 */
        /* <DEDUP_REMOVED lines=11> */
.L_x_2610:
        /* <DEDUP_REMOVED lines=12> */
.L_x_2611:
        /* <DEDUP_REMOVED lines=40> */
[----:B------:R-:W-:-:S07]  /*8c30*/  LOP3.LUT R159, R150, UR36, R183, 0x96, !PT ;  /* 0x00000024969f7c12 */ /* 0x000fce000f8e96b7 */
.L_x_2609:
[----:B------:R-:W-:Y:S01]  /*8c40*/  I2FP.F32.U32 R150, R149 ;  /* 0x0000009500967245 */ /* 0x000fe20000201000 */
[----:B------:R-:W-:Y:S01]  /*8c50*/  IMAD.U32 R149, R108, 0x10000, RZ ;  /* 0x000100006c957824 */ /* 0x000fe200078e00ff */
[----:B------:R-:W-:Y:S01]  /*8c60*/  ISETP.NE.AND P3, PT, R152, 0x1, PT ;  /* 0x000000019800780c */ /* 0x000fe20003f65270 */
[----:B------:R-:W-:Y:S01]  /*8c70*/  IMAD.MOV.U32 R153, RZ, RZ, 0x2 ;  /* 0x00000002ff997424 */ /* 0x000fe200078e00ff */
[----:B------:R-:W-:Y:S01]  /*8c80*/  LOP3.LUT R148, R148, 0xffffffef, RZ, 0xc0, !PT ;  /* 0xffffffef94947812 */ /* 0x000fe200078ec0ff */
        /* <DEDUP_REMOVED lines=17> */
.L_x_2613:
        /* <DEDUP_REMOVED lines=12> */
.L_x_2614:
        /* <DEDUP_REMOVED lines=40> */
[----:B------:R-:W-:Y:S01]  /*90e0*/  MOV R151, R182 ;  /* 0x000000b600977202 */ /* 0x000fe20000000f00 */
[----:B------:R-:W-:-:S07]  /*90f0*/  IMAD.MOV.U32 R182, RZ, RZ, R150 ;  /* 0x000000ffffb67224 */ /* 0x000fce00078e0096 */
.L_x_2612:
        /* <DEDUP_REMOVED lines=8> */
[----:B------:R-:W-:Y:S01]  /*9180*/  FSEL R150, R151, RZ, !P2 ;  /* 0x000000ff97967208 */ /* 0x000fe20005000000 */
[----:B------:R-:W-:-:S04]  /*9190*/  IMAD.MOV.U32 R151, RZ, RZ, R158 ;  /* 0x000000ffff977224 */ /* 0x000fc800078e009e */
[----:B------:R-:W-:-:S04]  /*91a0*/  FADD.FTZ R149, R149, R150 ;  /* 0x0000009695957221 */ /* 0x000fc80000010000 */
        /* <DEDUP_REMOVED lines=13> */
.L_x_2616:
        /* <DEDUP_REMOVED lines=12> */
.L_x_2617:
        /* <DEDUP_REMOVED lines=42> */
.L_x_2615:
[----:B------:R-:W-:Y:S01]  /*95e0*/  I2FP.F32.U32 R150, R151 ;  /* 0x0000009700967245 */ /* 0x000fe20000201000 */
[----:B------:R-:W-:Y:S01]  /*95f0*/  IMAD.U32 R108, R108, 0x10000, RZ ;  /* 0x000100006c6c7824 */ /* 0x000fe200078e00ff */
[----:B------:R-:W-:Y:S01]  /*9600*/  ISETP.NE.AND P3, PT, R152, 0x1, PT ;  /* 0x000000019800780c */ /* 0x000fe20003f65270 */
[----:B------:R-:W-:Y:S01]  /*9610*/  IMAD.MOV.U32 R153, RZ, RZ, 0x2 ;  /* 0x00000002ff997424 */ /* 0x000fe200078e00ff */
[----:B------:R-:W-:Y:S01]  /*9620*/  LOP3.LUT R148, R148, 0xfffffff7, RZ, 0xc0, !PT ;  /* 0xfffffff794947812 */ /* 0x000fe200078ec0ff */
[----:B------:R-:W-:Y:S01]  /*9630*/  FFMA.FTZ R150, R150, R161, 1.1641532182693481445e-10 ;  /* 0x2f00000096967423 */ /* 0x000fe200000100a1 */
[----:B------:R-:W-:Y:S01]  /*9640*/  FMUL.FTZ R108, R108, UR5 ;  /* 0x000000056c6c7c20 */ /* 0x000fe20008410000 */
[----:B------:R-:W-:-:S03]  /*9650*/  MOV R151, R158 ;  /* 0x0000009e00977202 */ /* 0x000fc60000000f00 */
        /* <DEDUP_REMOVED lines=13> */
.L_x_2619:
        /* <DEDUP_REMOVED lines=12> */
.L_x_2620:
        /* <DEDUP_REMOVED lines=42> */
.L_x_2618:
        /* <DEDUP_REMOVED lines=24> */
.L_x_2622:
        /* <DEDUP_REMOVED lines=12> */
.L_x_2623:
        /* <DEDUP_REMOVED lines=42> */
.L_x_2621:
        /* <DEDUP_REMOVED lines=22> */
.L_x_2625:
        /* <DEDUP_REMOVED lines=12> */
.L_x_2626:
        /* <DEDUP_REMOVED lines=42> */
.L_x_2624:
        /* <DEDUP_REMOVED lines=8> */
[----:B------:R-:W-:-:S03]  /*a4b0*/  @P1 SHF.L.U32 R109, R105, 0x10, RZ ;  /* 0x00000010696d1819 */ /* 0x000fc600000006ff */
        /* <DEDUP_REMOVED lines=15> */
.L_x_2628:
        /* <DEDUP_REMOVED lines=12> */
.L_x_2629:
        /* <DEDUP_REMOVED lines=42> */
.L_x_2627:
        /* <DEDUP_REMOVED lines=21> */
.L_x_2631:
        /* <DEDUP_REMOVED lines=12> */
.L_x_2632:
        /* <DEDUP_REMOVED lines=42> */
.L_x_2630:
        /* <DEDUP_REMOVED lines=24> */
.L_x_2634:
        /* <DEDUP_REMOVED lines=12> */
.L_x_2635:
        /* <DEDUP_REMOVED lines=42> */
.L_x_2633:
[----:B------:R-:W-:Y:S01]  /*b2a0*/  I2FP.F32.U32 R108, R109 ;  /* 0x0000006d006c7245 */ /* 0x000fe20000201000 */
[----:B------:R-:W-:Y:S01]  /*b2b0*/  IMAD.U32 R109, R110, 0x10000, RZ ;  /* 0x000100006e6d7824 */ /* 0x000fe200078e00ff */
[----:B------:R-:W-:Y:S01]  /*b2c0*/  ISETP.NE.AND P3, PT, R154, 0x1, PT ;  /* 0x000000019a00780c */ /* 0x000fe20003f65270 */
[----:B------:R-:W-:Y:S01]  /*b2d0*/  IMAD.MOV.U32 R155, RZ, RZ, 0x2 ;  /* 0x00000002ff9b7424 */ /* 0x000fe200078e00ff */
[----:B------:R-:W-:Y:S01]  /*b2e0*/  PRMT R110, R110, 0x7632, R110 ;  /* 0x000076326e6e7816 */ /* 0x000fe2000000006e */
[----:B------:R-:W-:Y:S01]  /*b2f0*/  FFMA.FTZ R108, R108, R161, 1.1641532182693481445e-10 ;  /* 0x2f0000006c6c7423 */ /* 0x000fe200000100a1 */
[----:B------:R-:W-:Y:S01]  /*b300*/  FMUL.FTZ R109, R109, UR5 ;  /* 0x000000056d6d7c20 */ /* 0x000fe20008410000 */
[----:B------:R-:W-:-:S03]  /*b310*/  MOV R153, R158 ;  /* 0x0000009e00997202 */ /* 0x000fc60000000f00 */
        /* <DEDUP_REMOVED lines=12> */
.L_x_2637:
        /* <DEDUP_REMOVED lines=12> */
.L_x_2638:
        /* <DEDUP_REMOVED lines=41> */
[----:B------:R-:W-:-:S07]  /*b730*/  LOP3.LUT R159, R154, UR36, R109, 0x96, !PT ;  /* 0x000000249a9f7c12 */ /* 0x000fce000f8e966d */
.L_x_2636:
        /* <DEDUP_REMOVED lines=24> */
.L_x_2640:
        /* <DEDUP_REMOVED lines=12> */
.L_x_2641:
        /* <DEDUP_REMOVED lines=42> */
.L_x_2639:
        /* <DEDUP_REMOVED lines=19> */
.L_x_2643:
        /* <DEDUP_REMOVED lines=12> */
.L_x_2644:
        /* <DEDUP_REMOVED lines=42> */
.L_x_2642:
        /* <DEDUP_REMOVED lines=24> */
.L_x_2646:
        /* <DEDUP_REMOVED lines=12> */
.L_x_2647:
        /* <DEDUP_REMOVED lines=42> */
.L_x_2645:
[----:B------:R-:W-:Y:S01]  /*c590*/  I2FP.F32.U32 R108, R109 ;  /* 0x0000006d006c7245 */ /* 0x000fe20000201000 */
[C---:B------:R-:W-:Y:S01]  /*c5a0*/  IMAD.U32 R109, R111.reuse, 0x10000, RZ ;  /* 0x000100006f6d7824 */ /* 0x040fe200078e00ff */
        /* <DEDUP_REMOVED lines=18> */
.L_x_2649:
        /* <DEDUP_REMOVED lines=12> */
.L_x_2650:
        /* <DEDUP_REMOVED lines=42> */
.L_x_2648:
        /* <DEDUP_REMOVED lines=24> */
.L_x_2652:
        /* <DEDUP_REMOVED lines=12> */
.L_x_2653:
        /* <DEDUP_REMOVED lines=42> */
.L_x_2651:
        /* <DEDUP_REMOVED lines=19> */
.L_x_2655:
        /* <DEDUP_REMOVED lines=14> */
.L_x_2656:
        /* <DEDUP_REMOVED lines=41> */
[----:B------:R-:W-:-:S07]  /*d3b0*/  IMAD.MOV.U32 R182, RZ, RZ, R108 ;  /* 0x000000ffffb67224 */ /* 0x000fce00078e006c */
.L_x_2654:
[----:B------:R-:W-:Y:S01]  /*d3c0*/  I2FP.F32.U32 R108, R109 ;  /* 0x0000006d006c7245 */ /* 0x000fe20000201000 */
[----:B------:R-:W-:Y:S01]  /*d3d0*/  IMAD.U32 R174, R174, 0x10000, RZ ;  /* 0x00010000aeae7824 */ /* 0x000fe200078e00ff */
[----:B------:R-:W-:Y:S02]  /*d3e0*/  @P1 SHF.L.U32 R169, R169, 0x10, RZ ;  /* 0x00000010a9a91819 */ /* 0x000fe400000006ff */
[----:B------:R-:W-:Y:S01]  /*d3f0*/  PRMT R110, R175, 0x5410, R176 ;  /* 0x00005410af6e7816 */ /* 0x000fe200000000b0 */
[----:B------:R-:W-:Y:S01]  /*d400*/  FFMA.FTZ R108, R108, R161, 1.1641532182693481445e-10 ;  /* 0x2f0000006c6c7423 */ /* 0x000fe200000100a1 */
[----:B------:R-:W-:Y:S01]  /*d410*/  FMUL.FTZ R174, R174, UR5 ;  /* 0x00000005aeae7c20 */ /* 0x000fe20008410000 */
[----:B------:R-:W-:-:S03]  /*d420*/  PRMT R109, R173, 0x5410, R172 ;  /* 0x00005410ad6d7816 */ /* 0x000fc600000000ac */
[----:B------:R-:W-:-:S04]  /*d430*/  FSETP.GTU.FTZ.AND P6, PT, R108, UR4, PT ;  /* 0x000000046c007c0b */ /* 0x000fc8000bfdc000 */
[----:B------:R-:W-:Y:S02]  /*d440*/  FSEL R108, R174, RZ, !P6 ;  /* 0x000000ffae6c7208 */ /* 0x000fe40007000000 */
[----:B------:R-:W-:-:S03]  /*d450*/  SEL R156, RZ, 0x1, P6 ;  /* 0x00000001ff9c7807 */ /* 0x000fc60003000000 */
[----:B------:R-:W-:-:S04]  /*d460*/  FADD.FTZ R108, R177, R108 ;  /* 0x0000006cb16c7221 */ /* 0x000fc80000010000 */
[----:B------:R-:W-:Y:S01]  /*d470*/  @P1 FADD.FTZ R169, R108, R169 ;  /* 0x000000a96ca91221 */ /* 0x000fe20000010000 */
[----:B------:R-:W-:Y:S01]  /*d480*/  @!P1 IMAD.MOV.U32 R169, RZ, RZ, R108 ;  /* 0x000000ffffa99224 */ /* 0x000fe200078e006c */
[----:B------:R-:W-:-:S04]  /*d490*/  PRMT R108, R170, 0x5410, R160 ;  /* 0x00005410aa6c7816 */ /* 0x000fc800000000a0 */
[----:B------:R-:W-:-:S04]  /*d4a0*/  F2FP.BF16.F32.PACK_AB R111, RZ, R169 ;  /* 0x000000a9ff6f723e */ /* 0x000fc800000010ff */
[----:B------:R-:W-:Y:S01]  /*d4b0*/  PRMT R111, R171, 0x5410, R111 ;  /* 0x00005410ab6f7816 */ /* 0x000fe2000000006f */
[----:B------:R-:W-:Y:S06]  /*d4c0*/  BRA `(.L_x_2657) ;  /* 0x0000002400c87947 */ /* 0x000fec0003800000 */
.L_x_2608:
        /* <DEDUP_REMOVED lines=15> */
.L_x_2659:
        /* <DEDUP_REMOVED lines=12> */
.L_x_2660:
        /* <DEDUP_REMOVED lines=41> */
.L_x_2658:
[----:B------:R-:W-:Y:S01]  /*d910*/  I2FP.F32.U32 R160, R160 ;  /* 0x000000a000a07245 */ /* 0x000fe20000201000 */
[----:B------:R-:W-:Y:S01]  /*d920*/  @P1 IMAD.U32 R163, R104, 0x10000, RZ ;  /* 0x0001000068a31824 */ /* 0x000fe200078e00ff */
[----:B-----5:R-:W-:Y:S01]  /*d930*/  SHF.L.U32 R162, R108, 0x10, RZ ;  /* 0x000000106ca27819 */ /* 0x020fe200000006ff */
[----:B------:R-:W-:Y:S01]  /*d940*/  IMAD.MOV.U32 R165, RZ, RZ, 0x2 ;  /* 0x00000002ffa57424 */ /* 0x000fe200078e00ff */
[----:B------:R-:W-:Y:S01]  /*d950*/  ISETP.NE.AND P3, PT, R164, 0x1, PT ;  /* 0x00000001a400780c */ /* 0x000fe20003f65270 */
[----:B------:R-:W-:Y:S01]  /*d960*/  FFMA.FTZ R160, R160, R161, 1.1641532182693481445e-10 ;  /* 0x2f000000a0a07423 */ /* 0x000fe200000100a1 */
[----:B------:R-:W-:Y:S01]  /*d970*/  LOP3.LUT R148, R148, 0xffffffef, RZ, 0xc0, !PT ;  /* 0xffffffef94947812 */ /* 0x000fe200078ec0ff */
[----:B------:R-:W-:Y:S01]  /*d980*/  FMUL.FTZ R162, R162, UR5 ;  /* 0x00000005a2a27c20 */ /* 0x000fe20008410000 */
[----:B------:R-:W-:Y:S02]  /*d990*/  PRMT R108, R108, 0x7632, R108 ;  /* 0x000076326c6c7816 */ /* 0x000fe4000000006c */
[----:B------:R-:W-:-:S04]  /*d9a0*/  FSETP.GTU.FTZ.AND P2, PT, R160, UR4, PT ;  /* 0x00000004a0007c0b */ /* 0x000fc8000bf5c000 */
        /* <DEDUP_REMOVED lines=15> */
.L_x_2662:
        /* <DEDUP_REMOVED lines=12> */
.L_x_2663:
        /* <DEDUP_REMOVED lines=40> */
[----:B------:R-:W-:Y:S01]  /*dde0*/  IMAD.MOV.U32 R165, RZ, RZ, RZ ;  /* 0x000000ffffa57224 */ /* 0x000fe200078e00ff */
[----:B------:R-:W-:-:S07]  /*ddf0*/  MOV R182, R164 ;  /* 0x000000a400b67202 */ /* 0x000fce0000000f00 */
.L_x_2661:
[----:B------:R-:W-:Y:S01]  /*de00*/  I2FP.F32.U32 R164, R163 ;  /* 0x000000a300a47245 */ /* 0x000fe20000201000 */
[----:B------:R-:W-:Y:S01]  /*de10*/  IMAD.U32 R108, R108, 0x10000, RZ ;  /* 0x000100006c6c7824 */ /* 0x000fe200078e00ff */
[----:B------:R-:W-:Y:S01]  /*de20*/  ISETP.NE.AND P3, PT, R165, 0x1, PT ;  /* 0x00000001a500780c */ /* 0x000fe20003f65270 */
[----:B------:R-:W-:Y:S01]  /*de30*/  HFMA2 R168, -RZ, RZ, 0, 1.1920928955078125e-07 ;  /* 0x00000002ffa87431 */ /* 0x000fe200000001ff */
[----:B------:R-:W-:Y:S01]  /*de40*/  LOP3.LUT R148, R148, 0xfffffff7, RZ, 0xc0, !PT ;  /* 0xfffffff794947812 */ /* 0x000fe200078ec0ff */
[----:B------:R-:W-:Y:S01]  /*de50*/  FFMA.FTZ R164, R164, R161, 1.1641532182693481445e-10 ;  /* 0x2f000000a4a47423 */ /* 0x000fe200000100a1 */
[----:B------:R-:W-:-:S04]  /*de60*/  FMUL.FTZ R108, R108, UR5 ;  /* 0x000000056c6c7c20 */ /* 0x000fc80008410000 */
[----:B------:R-:W-:Y:S01]  /*de70*/  FSETP.GTU.FTZ.AND P2, PT, R164, UR4, PT ;  /* 0x00000004a4007c0b */ /* 0x000fe2000bf5c000 */
        /* <DEDUP_REMOVED lines=16> */
.L_x_2665:
        /* <DEDUP_REMOVED lines=12> */
.L_x_2666:
        /* <DEDUP_REMOVED lines=42> */
.L_x_2664:
[----:B------:R-:W-:Y:S01]  /*e2e0*/  I2FP.F32.U32 R108, R108 ;  /* 0x0000006c006c7245 */ /* 0x000fe20000201000 */
[----:B------:R-:W-:Y:S01]  /*e2f0*/  @P1 IMAD.U32 R165, R105, 0x10000, RZ ;  /* 0x0001000069a51824 */ /* 0x000fe200078e00ff */
[----:B------:R-:W-:Y:S01]  /*e300*/  SHF.L.U32 R164, R109, 0x10, RZ ;  /* 0x000000106da47819 */ /* 0x000fe200000006ff */
[----:B------:R-:W-:Y:S01]  /*e310*/  IMAD.MOV.U32 R170, RZ, RZ, 0x2 ;  /* 0x00000002ffaa7424 */ /* 0x000fe200078e00ff */
[----:B------:R-:W-:Y:S01]  /*e320*/  ISETP.NE.AND P3, PT, R168, 0x1, PT ;  /* 0x00000001a800780c */ /* 0x000fe20003f65270 */
[----:B------:R-:W-:Y:S01]  /*e330*/  FFMA.FTZ R108, R108, R161, 1.1641532182693481445e-10 ;  /* 0x2f0000006c6c7423 */ /* 0x000fe200000100a1 */
[----:B------:R-:W-:Y:S01]  /*e340*/  LOP3.LUT R148, R148, 0xfffffffb, RZ, 0xc0, !PT ;  /* 0xfffffffb94947812 */ /* 0x000fe200078ec0ff */
[----:B------:R-:W-:-:S03]  /*e350*/  FMUL.FTZ R164, R164, UR5 ;  /* 0x00000005a4a47c20 */ /* 0x000fc60008410000 */
[----:B------:R-:W-:-:S04]  /*e360*/  FSETP.GTU.FTZ.AND P2, PT, R108, UR4, PT ;  /* 0x000000046c007c0b */ /* 0x000fc8000bf5c000 */
[----:B------:R-:W-:Y:S02]  /*e370*/  FSEL R164, R164, RZ, !P2 ;  /* 0x000000ffa4a47208 */ /* 0x000fe40005000000 */
[----:B------:R-:W-:-:S03]  /*e380*/  PLOP3.LUT P2, PT, P2, PT, PT, 0x8, 0x80 ;  /* 0x000000000080781c */ /* 0x000fc6000174e170 */
[----:B------:R-:W-:Y:S01]  /*e390*/  @P1 FADD.FTZ R164, R165, R164 ;  /* 0x000000a4a5a41221 */ /* 0x000fe20000010000 */
[----:B------:R-:W-:Y:S01]  /*e3a0*/  PRMT R165, R109, 0x7632, R165 ;  /* 0x000076326da57816 */ /* 0x000fe200000000a5 */
[----:B------:R-:W-:-:S03]  /*e3b0*/  IMAD.MOV.U32 R109, RZ, RZ, R158 ;  /* 0x000000ffff6d7224 */ /* 0x000fc600078e009e */
        /* <DEDUP_REMOVED lines=11> */
.L_x_2668:
        /* <DEDUP_REMOVED lines=12> */
.L_x_2669:
        /* <DEDUP_REMOVED lines=42> */
.L_x_2667:
[----:B------:R-:W-:Y:S01]  /*e7d0*/  I2FP.F32.U32 R108, R109 ;  /* 0x0000006d006c7245 */ /* 0x000fe20000201000 */
[----:B------:R-:W-:Y:S01]  /*e7e0*/  IMAD.U32 R165, R165, 0x10000, RZ ;  /* 0x00010000a5a57824 */ /* 0x000fe200078e00ff */
[----:B------:R-:W-:Y:S01]  /*e7f0*/  ISETP.NE.AND P2, PT, R170, 0x1, PT ;  /* 0x00000001aa00780c */ /* 0x000fe20003f45270 */
[----:B------:R-:W-:Y:S01]  /*e800*/  @P1 IMAD.U32 R109, R166, 0x10000, RZ ;  /* 0x00010000a66d1824 */ /* 0x000fe200078e00ff */
[----:B------:R-:W-:Y:S01]  /*e810*/  LOP3.LUT R148, R148, 0xfffffffd, RZ, 0xc0, !PT ;  /* 0xfffffffd94947812 */ /* 0x000fe200078ec0ff */
[----:B------:R-:W-:Y:S01]  /*e820*/  FFMA.FTZ R108, R108, R161, 1.1641532182693481445e-10 ;  /* 0x2f0000006c6c7423 */ /* 0x000fe200000100a1 */
[----:B------:R-:W-:Y:S01]  /*e830*/  FMUL.FTZ R165, R165, UR5 ;  /* 0x00000005a5a57c20 */ /* 0x000fe20008410000 */
[----:B------:R-:W-:-:S03]  /*e840*/  HFMA2 R168, -RZ, RZ, 0, 1.1920928955078125e-07 ;  /* 0x00000002ffa87431 */ /* 0x000fc600000001ff */
        /* <DEDUP_REMOVED lines=16> */
.L_x_2671:
[----:B------:R-:W-:-:S04]  /*e950*/  VIADD R3, R3, 0x1 ;  /* 0x0000000103037836 */ /* 0x000fc80000000000 */
        /* <DEDUP_REMOVED lines=11> */
.L_x_2672:
        /* <DEDUP_REMOVED lines=40> */
[----:B------:R-:W-:Y:S02]  /*ec90*/  IMAD.MOV.U32 R109, RZ, RZ, R182 ;  /* 0x000000ffff6d7224 */ /* 0x000fe400078e00b6 */
[----:B------:R-:W-:-:S07]  /*eca0*/  IMAD.MOV.U32 R182, RZ, RZ, R108 ;  /* 0x000000ffffb67224 */ /* 0x000fce00078e006c */
.L_x_2670:
[----:B------:R-:W-:Y:S01]  /*ecb0*/  I2FP.F32.U32 R108, R109 ;  /* 0x0000006d006c7245 */ /* 0x000fe20000201000 */
[----:B------:R-:W-:Y:S01]  /*ecc0*/  IMAD.MOV.U32 R170, RZ, RZ, 0x2 ;  /* 0x00000002ffaa7424 */ /* 0x000fe200078e00ff */
[----:B------:R-:W-:Y:S02]  /*ecd0*/  SHF.L.U32 R109, R110, 0x10, RZ ;  /* 0x000000106e6d7819 */ /* 0x000fe400000006ff */
[----:B------:R-:W-:Y:S01]  /*ece0*/  ISETP.NE.AND P3, PT, R168, 0x1, PT ;  /* 0x00000001a800780c */ /* 0x000fe20003f65270 */
[----:B------:R-:W-:Y:S01]  /*ecf0*/  FFMA.FTZ R108, R108, R161, 1.1641532182693481445e-10 ;  /* 0x2f0000006c6c7423 */ /* 0x000fe200000100a1 */
[----:B------:R-:W-:Y:S01]  /*ed00*/  PRMT R110, R110, 0x7632, R110 ;  /* 0x000076326e6e7816 */ /* 0x000fe2000000006e */
[----:B------:R-:W-:-:S03]  /*ed10*/  FMUL.FTZ R109, R109, UR5 ;  /* 0x000000056d6d7c20 */ /* 0x000fc60008410000 */
[----:B------:R-:W-:Y:S01]  /*ed20*/  FSETP.GTU.FTZ.AND P2, PT, R108, UR4, PT ;  /* 0x000000046c007c0b */ /* 0x000fe2000bf5c000 */
[----:B------:R-:W-:-:S03]  /*ed30*/  @P1 IMAD.U32 R108, R106, 0x10000, RZ ;  /* 0x000100006a6c1824 */ /* 0x000fc600078e00ff */
        /* <DEDUP_REMOVED lines=14> */
.L_x_2674:
        /* <DEDUP_REMOVED lines=12> */
.L_x_2675:
        /* <DEDUP_REMOVED lines=42> */
.L_x_2673:
[----:B------:R-:W-:Y:S01]  /*f180*/  I2FP.F32.U32 R108, R109 ;  /* 0x0000006d006c7245 */ /* 0x000fe20000201000 */
[----:B------:R-:W-:Y:S01]  /*f190*/  IMAD.U32 R110, R110, 0x10000, RZ ;  /* 0x000100006e6e7824 */ /* 0x000fe200078e00ff */
[----:B------:R-:W-:Y:S01]  /*f1a0*/  ISETP.NE.AND P4, PT, R170, 0x1, PT ;  /* 0x00000001aa00780c */ /* 0x000fe20003f85270 */
[----:B------:R-:W-:Y:S02]  /*f1b0*/  @P1 IMAD.U32 R167, R167, 0x10000, RZ ;  /* 0x00010000a7a71824 */ /* 0x000fe400078e00ff */
[----:B------:R-:W-:Y:S02]  /*f1c0*/  HFMA2 R171, -RZ, RZ, 0, 1.1920928955078125e-07 ;  /* 0x00000002ffab7431 */ /* 0x000fe400000001ff */
[----:B------:R-:W-:Y:S01]  /*f1d0*/  FFMA.FTZ R108, R108, R161, 1.1641532182693481445e-10 ;  /* 0x2f0000006c6c7423 */ /* 0x000fe200000100a1 */
[----:B------:R-:W-:Y:S01]  /*f1e0*/  FMUL.FTZ R110, R110, UR5 ;  /* 0x000000056e6e7c20 */ /* 0x000fe20008410000 */
[----:B------:R-:W-:-:S03]  /*f1f0*/  IMAD.MOV.U32 R109, RZ, RZ, R158 ;  /* 0x000000ffff6d7224 */ /* 0x000fc600078e009e */
[----:B------:R-:W-:-:S04]  /*f200*/  FSETP.GTU.FTZ.AND P3, PT, R108, UR4, PT ;  /* 0x000000046c007c0b */ /* 0x000fc8000bf7c000 */
        /* <DEDUP_REMOVED lines=13> */
.L_x_2677:
        /* <DEDUP_REMOVED lines=12> */
.L_x_2678:
        /* <DEDUP_REMOVED lines=40> */
[----:B------:R-:W-:Y:S02]  /*f620*/  IMAD.MOV.U32 R109, RZ, RZ, R182 ;  /* 0x000000ffff6d7224 */ /* 0x000fe400078e00b6 */
[----:B------:R-:W-:-:S07]  /*f630*/  IMAD.MOV.U32 R182, RZ, RZ, R108 ;  /* 0x000000ffffb67224 */ /* 0x000fce00078e006c */
.L_x_2676:
[----:B------:R-:W-:Y:S01]  /*f640*/  I2FP.F32.U32 R108, R109 ;  /* 0x0000006d006c7245 */ /* 0x000fe20000201000 */
[----:B------:R-:W-:Y:S01]  /*f650*/  @P1 IMAD.U32 R110, R107, 0x10000, RZ ;  /* 0x000100006b6e1824 */ /* 0x000fe200078e00ff */
[----:B------:R-:W-:Y:S01]  /*f660*/  SHF.L.U32 R109, R111, 0x10, RZ ;  /* 0x000000106f6d7819 */ /* 0x000fe200000006ff */
[----:B------:R-:W-:Y:S01]  /*f670*/  IMAD.MOV.U32 R180, RZ, RZ, 0x2 ;  /* 0x00000002ffb47424 */ /* 0x000fe200078e00ff */
[----:B------:R-:W-:Y:S01]  /*f680*/  ISETP.NE.AND P5, PT, R171, 0x1, PT ;  /* 0x00000001ab00780c */ /* 0x000fe20003fa5270 */
[----:B------:R-:W-:Y:S01]  /*f690*/  FFMA.FTZ R108, R108, R161, 1.1641532182693481445e-10 ;  /* 0x2f0000006c6c7423 */ /* 0x000fe200000100a1 */
[----:B------:R-:W-:Y:S01]  /*f6a0*/  PRMT R172, R111, 0x7632, R172 ;  /* 0x000076326fac7816 */ /* 0x000fe200000000ac */
[----:B------:R-:W-:-:S03]  /*f6b0*/  FMUL.FTZ R109, R109, UR5 ;  /* 0x000000056d6d7c20 */ /* 0x000fc60008410000 */
[----:B------:R-:W-:-:S04]  /*f6c0*/  FSETP.GTU.FTZ.AND P4, PT, R108, UR4, PT ;  /* 0x000000046c007c0b */ /* 0x000fc8000bf9c000 */
        /* <DEDUP_REMOVED lines=14> */
.L_x_2680:
        /* <DEDUP_REMOVED lines=12> */
.L_x_2681:
        /* <DEDUP_REMOVED lines=41> */
[----:B------:R-:W-:-:S07]  /*fb00*/  MOV R182, R108 ;  /* 0x0000006c00b67202 */ /* 0x000fce0000000f00 */
.L_x_2679:
        /* <DEDUP_REMOVED lines=13> */
[----:B------:R-:W-:-:S07]  /*fbe0*/  PRMT R111, R173, 0x5410, R111 ;  /* 0x00005410ad6f7816 */ /* 0x000fce000000006f */
.L_x_2657:
[----:B------:R-:W0:Y:S01]  /*fbf0*/  @P1 LDC.64 R170, c[0x0][0x3a0] ;  /* 0x0000e800ffaa1b82 */ /* 0x000e220000000a00 */
[----:B------:R-:W-:Y:S02]  /*fc00*/  SEL R177, RZ, 0x1000000, !P5 ;  /* 0x01000000ffb17807 */ /* 0x000fe40006800000 */
[----:B------:R-:W-:Y:S02]  /*fc10*/  SEL R176, RZ, 0x10000, !P4 ;  /* 0x00010000ffb07807 */ /* 0x000fe40006000000 */
[----:B------:R-:W-:Y:S02]  /*fc20*/  SEL R179, RZ, 0x100, !P3 ;  /* 0x00000100ffb37807 */ /* 0x000fe40005800000 */
[C---:B------:R-:W-:Y:S01]  /*fc30*/  LOP3.LUT P5, RZ, R148.reuse, 0x8, RZ, 0xc0, !PT ;  /* 0x0000000894ff7812 */ /* 0x040fe200078ac0ff */
[----:B------:R-:W1:Y:S01]  /*fc40*/  @P0 LDC.64 R172, c[0x0][0x398] ;  /* 0x0000e600ffac0b82 */ /* 0x000e620000000a00 */
[C---:B------:R-:W-:Y:S02]  /*fc50*/  LOP3.LUT P4, RZ, R148.reuse, 0x4, RZ, 0xc0, !PT ;  /* 0x0000000494ff7812 */ /* 0x040fe4000788c0ff */
[----:B------:R-:W-:-:S02]  /*fc60*/  LOP3.LUT P3, RZ, R148, 0x2, RZ, 0xc0, !PT ;  /* 0x0000000294ff7812 */ /* 0x000fc4000786c0ff */
[----:B------:R-:W-:Y:S02]  /*fc70*/  LOP3.LUT P6, RZ, R148, 0x10, RZ, 0xc0, !PT ;  /* 0x0000001094ff7812 */ /* 0x000fe400078cc0ff */
[----:B------:R-:W-:Y:S02]  /*fc80*/  SEL R160, RZ, 0x1000000, !P3 ;  /* 0x01000000ffa07807 */ /* 0x000fe40005800000 */
[----:B------:R-:W-:Y:S02]  /*fc90*/  SEL R175, RZ, 0x10000, !P4 ;  /* 0x00010000ffaf7807 */ /* 0x000fe40006000000 */
[----:B------:R-:W-:Y:S02]  /*fca0*/  SEL R174, RZ, 0x100, !P5 ;  /* 0x00000100ffae7807 */ /* 0x000fe40006800000 */
[----:B------:R-:W-:Y:S02]  /*fcb0*/  LOP3.LUT R179, R179, R177, R176, 0xfe, !PT ;  /* 0x000000b1b3b37212 */ /* 0x000fe400078efeb0 */
[----:B------:R-:W-:-:S02]  /*fcc0*/  SEL R176, RZ, 0x1, !P2 ;  /* 0x00000001ffb07807 */ /* 0x000fc40005000000 */
[----:B------:R-:W-:Y:S02]  /*fcd0*/  LOP3.LUT R174, R174, R160, R175, 0xfe, !PT ;  /* 0x000000a0aeae7212 */ /* 0x000fe400078efeaf */
[----:B------:R-:W-:Y:S02]  /*fce0*/  SEL R177, RZ, 0x1, !P6 ;  /* 0x00000001ffb17807 */ /* 0x000fe40007000000 */
[----:B------:R-:W-:Y:S01]  /*fcf0*/  LOP3.LUT R175, R179, R176, RZ, 0xfc, !PT ;  /* 0x000000b0b3af7212 */ /* 0x000fe200078efcff */
[C---:B------:R-:W-:Y:S01]  /*fd00*/  IMAD.WIDE.U32 R178, R119.reuse, 0x10, R112 ;  /* 0x0000001077b27825 */ /* 0x040fe200078e0070 */
[----:B------:R-:W-:Y:S02]  /*fd10*/  LOP3.LUT R174, R174, R177, RZ, 0xfc, !PT ;  /* 0x000000b1aeae7212 */ /* 0x000fe400078efcff */
[----:B------:R-:W-:Y:S01]  /*fd20*/  IADD3 R160, PT, PT, R118, 0x100, RZ ;  /* 0x0000010076a07810 */ /* 0x000fe20007ffe0ff */
[----:B------:R-:W-:Y:S01]  /*fd30*/  IMAD.WIDE.U32 R176, R119, 0x8, R114 ;  /* 0x0000000877b07825 */ /* 0x000fe200078e0072 */
[----:B------:R2:W-:Y:S03]  /*fd40*/  STG.E.128 desc[UR8][R178.64], R108 ;  /* 0x0000006cb2007986 */ /* 0x0005e6000c101d08 */
[----:B0-----:R-:W-:Y:S01]  /*fd50*/  @P1 IMAD.WIDE.U32 R170, R160, 0x10, R170 ;  /* 0x00000010a0aa1825 */ /* 0x001fe200078e00aa */
        /* <DEDUP_REMOVED lines=22> */
.L_x_2682:
[----:B------:R-:W3:Y:S01]  /*fec0*/  @P1 LDG.E.128 R104, desc[UR8][R170.64] ;  /* 0x00000008aa681981 */ /* 0x000ee2000c1e1d00 */
[----:B0-2---:R-:W-:-:S04]  /*fed0*/  IMAD.WIDE.U32 R108, R160, 0x10, R116 ;  /* 0x00000010a06c7825 */ /* 0x005fc800078e0074 */
[----:B-1----:R-:W-:Y:S02]  /*fee0*/  @P0 IMAD.WIDE.U32 R172, R160, 0x10, R172 ;  /* 0x00000010a0ac0825 */ /* 0x002fe400078e00ac */
        /* <DEDUP_REMOVED lines=8> */
[----:B------:R-:W-:Y:S01]  /*ff70*/  IMAD.MOV.U32 R152, RZ, RZ, 0x2 ;  /* 0x00000002ff987424 */ /* 0x000fe200078e00ff */
[----:B-----5:R-:W-:Y:S01]  /*ff80*/  PRMT R184, R103, 0x7632, R184 ;  /* 0x0000763267b87816 */ /* 0x020fe200000000b8 */
[----:B------:R-:W-:Y:S01]  /*ff90*/  IMAD.MOV.U32 R149, RZ, RZ, R158 ;  /* 0x000000ffff957224 */ /* 0x000fe200078e009e */
[----:B------:R-:W-:Y:S02]  /*ffa0*/  PRMT R178, R102, 0x7632, R178 ;  /* 0x0000763266b27816 */ /* 0x000fe400000000b2 */
[----:B------:R-:W-:Y:S02]  /*ffb0*/  PRMT R176, R101, 0x7632, R176 ;  /* 0x0000763265b07816 */ /* 0x000fe400000000b0 */
[----:B------:R-:W-:Y:S02]  /*ffc0*/  PRMT R170, R100, 0x7632, R170 ;  /* 0x0000763264aa7816 */ /* 0x000fe400000000aa */
[----:B------:R-:W-:-:S03]  /*ffd0*/  MOV R172, R182 ;  /* 0x000000b600ac7202 */ /* 0x000fc60000000f00 */
        /* <DEDUP_REMOVED lines=11> */
.L_x_2685:
        /* <DEDUP_REMOVED lines=12> */
.L_x_2686:
        /* <DEDUP_REMOVED lines=41> */
.L_x_2684:
[----:B------:R-:W-:Y:S01]  /*103e0*/  I2FP.F32.U32 R150, R149 ;  /* 0x0000009500967245 */ /* 0x000fe20000201000 */
[----:B------:R-:W-:Y:S01]  /*103f0*/  IMAD.MOV.U32 R153, RZ, RZ, 0x2 ;  /* 0x00000002ff997424 */ /* 0x000fe200078e00ff */
[----:B------:R-:W-:Y:S01]  /*10400*/  ISETP.NE.AND P3, PT, R152, 0x1, PT ;  /* 0x000000019800780c */ /* 0x000fe20003f65270 */
[----:B------:R-:W-:Y:S01]  /*10410*/  IMAD.MOV.U32 R151, RZ, RZ, R158 ;  /* 0x000000ffff977224 */ /* 0x000fe200078e009e */
[----:B------:R-:W-:Y:S01]  /*10420*/  SHF.L.U32 R149, R108, 0x10, RZ ;  /* 0x000000106c957819 */ /* 0x000fe200000006ff */
[----:B------:R-:W-:Y:S01]  /*10430*/  FFMA.FTZ R150, R150, R161, 1.1641532182693481445e-10 ;  /* 0x2f00000096967423 */ /* 0x000fe200000100a1 */
[----:B------:R-:W-:Y:S02]  /*10440*/  LOP3.LUT R148, R148, 0xffffffef, RZ, 0xc0, !PT ;  /* 0xffffffef94947812 */ /* 0x000fe400078ec0ff */
[----:B------:R-:W-:Y:S01]  /*10450*/  PRMT R108, R108, 0x7632, R108 ;  /* 0x000076326c6c7816 */ /* 0x000fe2000000006c */
[----:B------:R-:W-:Y:S01]  /*10460*/  FMUL.FTZ R149, R149, UR5 ;  /* 0x0000000595957c20 */ /* 0x000fe20008410000 */
        /* <DEDUP_REMOVED lines=13> */
.L_x_2688:
        /* <DEDUP_REMOVED lines=12> */
.L_x_2689:
        /* <DEDUP_REMOVED lines=42> */
.L_x_2687:
[----:B------:R-:W-:Y:S01]  /*108a0*/  I2FP.F32.U32 R150, R151 ;  /* 0x0000009700967245 */ /* 0x000fe20000201000 */
[----:B------:R-:W-:Y:S01]  /*108b0*/  IMAD.U32 R151, R100, 0x10000, RZ ;  /* 0x0001000064977824 */ /* 0x000fe200078e00ff */
[----:B------:R-:W-:Y:S01]  /*108c0*/  ISETP.NE.AND P3, PT, R153, 0x1, PT ;  /* 0x000000019900780c */ /* 0x000fe20003f65270 */
[----:B------:R-:W-:Y:S02]  /*108d0*/  @P1 IMAD.U32 R152, R104, 0x10000, RZ ;  /* 0x0001000068981824 */ /* 0x000fe400078e00ff */
        /* <DEDUP_REMOVED lines=8> */
[----:B------:R-:W-:Y:S02]  /*10960*/  SEL R149, RZ, 0x1, P2 ;  /* 0x00000001ff957807 */ /* 0x000fe40001000000 */
[----:B------:R-:W-:Y:S02]  /*10970*/  MOV R152, 0x2 ;  /* 0x0000000200987802 */ /* 0x000fe40000000f00 */
        /* <DEDUP_REMOVED lines=10> */
.L_x_2691:
        /* <DEDUP_REMOVED lines=12> */
.L_x_2692:
        /* <DEDUP_REMOVED lines=40> */
[----:B------:R-:W-:Y:S02]  /*10d60*/  IMAD.MOV.U32 R172, RZ, RZ, R150 ;  /* 0x000000ffffac7224 */ /* 0x000fe400078e0096 */
[----:B------:R-:W-:-:S07]  /*10d70*/  IMAD.MOV.U32 R152, RZ, RZ, RZ ;  /* 0x000000ffff987224 */ /* 0x000fce00078e00ff */
.L_x_2690:
[----:B------:R-:W-:Y:S01]  /*10d80*/  I2FP.F32.U32 R150, R151 ;  /* 0x0000009700967245 */ /* 0x000fe20000201000 */
[----:B------:R-:W-:Y:S01]  /*10d90*/  IMAD.MOV.U32 R153, RZ, RZ, 0x2 ;  /* 0x00000002ff997424 */ /* 0x000fe200078e00ff */
[----:B------:R-:W-:Y:S01]  /*10da0*/  ISETP.NE.AND P3, PT, R152, 0x1, PT ;  /* 0x000000019800780c */ /* 0x000fe20003f65270 */
[----:B------:R-:W-:Y:S01]  /*10db0*/  IMAD.MOV.U32 R151, RZ, RZ, R158 ;  /* 0x000000ffff977224 */ /* 0x000fe200078e009e */
[----:B------:R-:W-:Y:S01]  /*10dc0*/  SHF.L.U32 R108, R108, 0x10, RZ ;  /* 0x000000106c6c7819 */ /* 0x000fe200000006ff */
[----:B------:R-:W-:Y:S01]  /*10dd0*/  FFMA.FTZ R150, R150, R161, 1.1641532182693481445e-10 ;  /* 0x2f00000096967423 */ /* 0x000fe200000100a1 */
[----:B------:R-:W-:-:S03]  /*10de0*/  LOP3.LUT R148, R148, 0xfffffff7, RZ, 0xc0, !PT ;  /* 0xfffffff794947812 */ /* 0x000fc600078ec0ff */
        /* <DEDUP_REMOVED lines=14> */
.L_x_2694:
        /* <DEDUP_REMOVED lines=12> */
.L_x_2695:
        /* <DEDUP_REMOVED lines=42> */
.L_x_2693:
[----:B------:R-:W-:Y:S01]  /*11230*/  I2FP.F32.U32 R108, R151 ;  /* 0x00000097006c7245 */ /* 0x000fe20000201000 */
[----:B------:R-:W-:Y:S01]  /*11240*/  IMAD.U32 R170, R170, 0x10000, RZ ;  /* 0x00010000aaaa7824 */ /* 0x000fe200078e00ff */
[----:B------:R-:W-:Y:S01]  /*11250*/  ISETP.NE.AND P3, PT, R153, 0x1, PT ;  /* 0x000000019900780c */ /* 0x000fe20003f65270 */
[----:B------:R-:W-:Y:S01]  /*11260*/  @P1 IMAD.U32 R151, R174, 0x10000, RZ ;  /* 0x00010000ae971824 */ /* 0x000fe200078e00ff */
[----:B------:R-:W-:Y:S01]  /*11270*/  MOV R152, 0x2 ;  /* 0x0000000200987802 */ /* 0x000fe20000000f00 */
        /* <DEDUP_REMOVED lines=19> */
.L_x_2697:
        /* <DEDUP_REMOVED lines=12> */
.L_x_2698:
        /* <DEDUP_REMOVED lines=42> */
.L_x_2696:
[----:B------:R-:W-:Y:S01]  /*11710*/  I2FP.F32.U32 R108, R108 ;  /* 0x0000006c006c7245 */ /* 0x000fe20000201000 */
[----:B------:R-:W-:Y:S01]  /*11720*/  IMAD.MOV.U32 R153, RZ, RZ, 0x2 ;  /* 0x00000002ff997424 */ /* 0x000fe200078e00ff */
[----:B------:R-:W-:Y:S02]  /*11730*/  ISETP.NE.AND P3, PT, R152, 0x1, PT ;  /* 0x000000019800780c */ /* 0x000fe40003f65270 */
[C---:B------:R-:W-:Y:S01]  /*11740*/  SHF.L.U32 R151, R109.reuse, 0x10, RZ ;  /* 0x000000106d977819 */ /* 0x040fe200000006ff */
[----:B------:R-:W-:Y:S01]  /*11750*/  FFMA.FTZ R108, R108, R161, 1.1641532182693481445e-10 ;  /* 0x2f0000006c6c7423 */ /* 0x000fe200000100a1 */
[----:B------:R-:W-:Y:S02]  /*11760*/  LOP3.LUT R148, R148, 0xfffffffb, RZ, 0xc0, !PT ;  /* 0xfffffffb94947812 */ /* 0x000fe400078ec0ff */
[----:B------:R-:W-:Y:S01]  /*11770*/  PRMT R181, R109, 0x7632, R181 ;  /* 0x000076326db57816 */ /* 0x000fe200000000b5 */
[----:B------:R-:W-:Y:S01]  /*11780*/  FMUL.FTZ R151, R151, UR5 ;  /* 0x0000000597977c20 */ /* 0x000fe20008410000 */
[----:B------:R-:W-:Y:S01]  /*11790*/  FSETP.GTU.FTZ.AND P2, PT, R108, UR4, PT ;  /* 0x000000046c007c0b */ /* 0x000fe2000bf5c000 */
[----:B------:R-:W-:-:S03]  /*117a0*/  IMAD.MOV.U32 R109, RZ, RZ, R158 ;  /* 0x000000ffff6d7224 */ /* 0x000fc600078e009e */
        /* <DEDUP_REMOVED lines=12> */
.L_x_2700:
        /* <DEDUP_REMOVED lines=12> */
.L_x_2701:
        /* <DEDUP_REMOVED lines=42> */
.L_x_2699:
        /* <DEDUP_REMOVED lines=8> */
[----:B------:R-:W-:Y:S01]  /*11c50*/  FSEL R108, R109, RZ, !P2 ;  /* 0x000000ff6d6c7208 */ /* 0x000fe20005000000 */
[----:B------:R-:W-:-:S04]  /*11c60*/  IMAD.MOV.U32 R109, RZ, RZ, R158 ;  /* 0x000000ffff6d7224 */ /* 0x000fc800078e009e */
[----:B------:R-:W-:Y:S01]  /*11c70*/  FADD.FTZ R108, R151, R108 ;  /* 0x0000006c976c7221 */ /* 0x000fe20000010000 */
[----:B------:R-:W-:-:S03]  /*11c80*/  SEL R151, RZ, 0x1, P2 ;  /* 0x00000001ff977807 */ /* 0x000fc60001000000 */
        /* <DEDUP_REMOVED lines=12> */
.L_x_2703:
        /* <DEDUP_REMOVED lines=12> */
.L_x_2704:
        /* <DEDUP_REMOVED lines=42> */
.L_x_2702:
[----:B------:R-:W-:Y:S01]  /*120b0*/  I2FP.F32.U32 R108, R109 ;  /* 0x0000006d006c7245 */ /* 0x000fe20000201000 */
[----:B------:R-:W-:Y:S01]  /*120c0*/  IMAD.MOV.U32 R153, RZ, RZ, 0x2 ;  /* 0x00000002ff997424 */ /* 0x000fe200078e00ff */
[----:B------:R-:W-:Y:S01]  /*120d0*/  SHF.L.U32 R181, R181, 0x10, RZ ;  /* 0x00000010b5b57819 */ /* 0x000fe200000006ff */
[----:B------:R-:W-:Y:S01]  /*120e0*/  IMAD.MOV.U32 R109, RZ, RZ, R158 ;  /* 0x000000ffff6d7224 */ /* 0x000fe200078e009e */
[----:B------:R-:W-:Y:S01]  /*120f0*/  ISETP.NE.AND P2, PT, R152, 0x1, PT ;  /* 0x000000019800780c */ /* 0x000fe20003f45270 */
[----:B------:R-:W-:Y:S01]  /*12100*/  FFMA.FTZ R108, R108, R161, 1.1641532182693481445e-10 ;  /* 0x2f0000006c6c7423 */ /* 0x000fe200000100a1 */
[----:B------:R-:W-:Y:S01]  /*12110*/  LOP3.LUT R148, R148, 0xfffffffd, RZ, 0xc0, !PT ;  /* 0xfffffffd94947812 */ /* 0x000fe200078ec0ff */
[----:B------:R-:W-:-:S03]  /*12120*/  FMUL.FTZ R181, R181, UR5 ;  /* 0x00000005b5b57c20 */ /* 0x000fc60008410000 */
        /* <DEDUP_REMOVED lines=13> */
.L_x_2706:
        /* <DEDUP_REMOVED lines=12> */
.L_x_2707:
        /* <DEDUP_REMOVED lines=42> */
.L_x_2705:
[----:B------:R-:W-:Y:S01]  /*12560*/  I2FP.F32.U32 R108, R109 ;  /* 0x0000006d006c7245 */ /* 0x000fe20000201000 */
[----:B------:R-:W-:Y:S01]  /*12570*/  IMAD.U32 R176, R176, 0x10000, RZ ;  /* 0x00010000b0b07824 */ /* 0x000fe200078e00ff */
[----:B------:R-:W-:Y:S01]  /*12580*/  MOV R154, 0x2 ;  /* 0x00000002009a7802 */ /* 0x000fe20000000f00 */
[----:B------:R-:W-:Y:S02]  /*12590*/  @P1 IMAD.U32 R175, R175, 0x10000, RZ ;  /* 0x00010000afaf1824 */ /* 0x000fe400078e00ff */
[----:B------:R-:W-:Y:S01]  /*125a0*/  FFMA.FTZ R108, R108, R161, 1.1641532182693481445e-10 ;  /* 0x2f0000006c6c7423 */ /* 0x000fe200000100a1 */
[----:B------:R-:W-:Y:S01]  /*125b0*/  FMUL.FTZ R176, R176, UR5 ;  /* 0x00000005b0b07c20 */ /* 0x000fe20008410000 */
[----:B------:R-:W-:-:S03]  /*125c0*/  IMAD.MOV.U32 R109, RZ, RZ, R158 ;  /* 0x000000ffff6d7224 */ /* 0x000fc600078e009e */
[----:B------:R-:W-:-:S04]  /*125d0*/  FSETP.GTU.FTZ.AND P2, PT, R108, UR4, PT ;  /* 0x000000046c007c0b */ /* 0x000fc8000bf5c000 */
        /* <DEDUP_REMOVED lines=16> */
.L_x_2709:
        /* <DEDUP_REMOVED lines=12> */
.L_x_2710:
        /* <DEDUP_REMOVED lines=42> */
.L_x_2708:
[----:B------:R-:W-:Y:S01]  /*12a40*/  I2FP.F32.U32 R108, R109 ;  /* 0x0000006d006c7245 */ /* 0x000fe20000201000 */
[----:B------:R-:W-:Y:S01]  /*12a50*/  IMAD.MOV.U32 R155, RZ, RZ, 0x2 ;  /* 0x00000002ff9b7424 */ /* 0x000fe200078e00ff */
[----:B------:R-:W-:Y:S01]  /*12a60*/  ISETP.NE.AND P3, PT, R154, 0x1, PT ;  /* 0x000000019a00780c */ /* 0x000fe20003f65270 */
[----:B------:R-:W-:Y:S01]  /*12a70*/  IMAD.MOV.U32 R153, RZ, RZ, R158 ;  /* 0x000000ffff997224 */ /* 0x000fe200078e009e */
[----:B------:R-:W-:Y:S01]  /*12a80*/  SHF.L.U32 R109, R110, 0x10, RZ ;  /* 0x000000106e6d7819 */ /* 0x000fe200000006ff */
[----:B------:R-:W-:Y:S01]  /*12a90*/  FFMA.FTZ R108, R108, R161, 1.1641532182693481445e-10 ;  /* 0x2f0000006c6c7423 */ /* 0x000fe200000100a1 */
[----:B------:R-:W-:-:S03]  /*12aa0*/  PRMT R110, R110, 0x7632, R110 ;  /* 0x000076326e6e7816 */ /* 0x000fc6000000006e */
[----:B------:R-:W-:Y:S01]  /*12ab0*/  FMUL.FTZ R109, R109, UR5 ;  /* 0x000000056d6d7c20 */ /* 0x000fe20008410000 */
[----:B------:R-:W-:-:S04]  /*12ac0*/  FSETP.GTU.FTZ.AND P2, PT, R108, UR4, PT ;  /* 0x000000046c007c0b */ /* 0x000fc8000bf5c000 */
        /* <DEDUP_REMOVED lines=11> */
.L_x_2712:
        /* <DEDUP_REMOVED lines=12> */
.L_x_2713:
        /* <DEDUP_REMOVED lines=41> */
[----:B------:R-:W-:-:S07]  /*12ed0*/  LOP3.LUT R159, R154, UR36, R109, 0x96, !PT ;  /* 0x000000249a9f7c12 */ /* 0x000fce000f8e966d */
.L_x_2711:
[----:B------:R-:W-:Y:S01]  /*12ee0*/  I2FP.F32.U32 R108, R153 ;  /* 0x00000099006c7245 */ /* 0x000fe20000201000 */
[----:B------:R-:W-:Y:S01]  /*12ef0*/  IMAD.U32 R109, R102, 0x10000, RZ ;  /* 0x00010000666d7824 */ /* 0x000fe200078e00ff */
[----:B------:R-:W-:-:S03]  /*12f00*/  MOV R154, 0x2 ;  /* 0x00000002009a7802 */ /* 0x000fc60000000f00 */
[----:B------:R-:W-:Y:S01]  /*12f10*/  FFMA.FTZ R108, R108, R161, 1.1641532182693481445e-10 ;  /* 0x2f0000006c6c7423 */ /* 0x000fe200000100a1 */
[----:B------:R-:W-:-:S04]  /*12f20*/  FMUL.FTZ R109, R109, UR5 ;  /* 0x000000056d6d7c20 */ /* 0x000fc80008410000 */
[----:B------:R-:W-:-:S04]  /*12f30*/  FSETP.GTU.FTZ.AND P3, PT, R108, UR4, PT ;  /* 0x000000046c007c0b */ /* 0x000fc8000bf7c000 */
[----:B------:R-:W-:Y:S01]  /*12f40*/  FSEL R108, R109, RZ, !P3 ;  /* 0x000000ff6d6c7208 */ /* 0x000fe20005800000 */
[----:B------:R-:W-:Y:S01]  /*12f50*/  @P1 IMAD.U32 R109, R106, 0x10000, RZ ;  /* 0x000100006a6d1824 */ /* 0x000fe200078e00ff */
[----:B------:R-:W-:Y:S02]  /*12f60*/  SEL R153, RZ, 0x1, P3 ;  /* 0x00000001ff997807 */ /* 0x000fe40001800000 */
[----:B------:R-:W-:Y:S01]  /*12f70*/  ISETP.NE.AND P3, PT, R155, 0x1, PT ;  /* 0x000000019b00780c */ /* 0x000fe20003f65270 */
[----:B------:R-:W-:-:S04]  /*12f80*/  FADD.FTZ R108, R175, R108 ;  /* 0x0000006caf6c7221 */ /* 0x000fc80000010000 */
        /* <DEDUP_REMOVED lines=13> */
.L_x_2715:
        /* <DEDUP_REMOVED lines=12> */
.L_x_2716:
        /* <DEDUP_REMOVED lines=42> */
.L_x_2714:
[----:B------:R-:W-:Y:S01]  /*133c0*/  I2FP.F32.U32 R108, R109 ;  /* 0x0000006d006c7245 */ /* 0x000fe20000201000 */
[----:B------:R-:W-:Y:S01]  /*133d0*/  IMAD.MOV.U32 R155, RZ, RZ, 0x2 ;  /* 0x00000002ff9b7424 */ /* 0x000fe200078e00ff */
[----:B------:R-:W-:Y:S01]  /*133e0*/  ISETP.NE.AND P4, PT, R154, 0x1, PT ;  /* 0x000000019a00780c */ /* 0x000fe20003f85270 */
[----:B------:R-:W-:Y:S01]  /*133f0*/  IMAD.MOV.U32 R109, RZ, RZ, R158 ;  /* 0x000000ffff6d7224 */ /* 0x000fe200078e009e */
[----:B------:R-:W-:Y:S01]  /*13400*/  SHF.L.U32 R110, R110, 0x10, RZ ;  /* 0x000000106e6e7819 */ /* 0x000fe200000006ff */
[----:B------:R-:W-:-:S04]  /*13410*/  FFMA.FTZ R108, R108, R161, 1.1641532182693481445e-10 ;  /* 0x2f0000006c6c7423 */ /* 0x000fc800000100a1 */
        /* <DEDUP_REMOVED lines=13> */
.L_x_2718:
        /* <DEDUP_REMOVED lines=12> */
.L_x_2719:
        /* <DEDUP_REMOVED lines=42> */
.L_x_2717:
[----:B------:R-:W-:Y:S01]  /*13850*/  I2FP.F32.U32 R108, R109 ;  /* 0x0000006d006c7245 */ /* 0x000fe20000201000 */
[----:B------:R-:W-:Y:S01]  /*13860*/  IMAD.U32 R178, R178, 0x10000, RZ ;  /* 0x00010000b2b27824 */ /* 0x000fe200078e00ff */
[----:B------:R-:W-:Y:S01]  /*13870*/  MOV R156, 0x2 ;  /* 0x00000002009c7802 */ /* 0x000fe20000000f00 */
[----:B------:R-:W-:Y:S02]  /*13880*/  @P1 IMAD.U32 R177, R177, 0x10000, RZ ;  /* 0x00010000b1b11824 */ /* 0x000fe400078e00ff */
        /* <DEDUP_REMOVED lines=20> */
.L_x_2721:
        /* <DEDUP_REMOVED lines=12> */
.L_x_2722:
        /* <DEDUP_REMOVED lines=42> */
.L_x_2720:
[----:B------:R-:W-:Y:S01]  /*13d30*/  I2FP.F32.U32 R108, R109 ;  /* 0x0000006d006c7245 */ /* 0x000fe20000201000 */
[----:B------:R-:W-:Y:S01]  /*13d40*/  IMAD.MOV.U32 R110, RZ, RZ, R158 ;  /* 0x000000ffff6e7224 */ /* 0x000fe200078e009e */
[----:B------:R-:W-:Y:S02]  /*13d50*/  ISETP.NE.AND P5, PT, R156, 0x1, PT ;  /* 0x000000019c00780c */ /* 0x000fe40003fa5270 */
[C---:B------:R-:W-:Y:S01]  /*13d60*/  SHF.L.U32 R109, R111.reuse, 0x10, RZ ;  /* 0x000000106f6d7819 */ /* 0x040fe200000006ff */
[----:B------:R-:W-:Y:S01]  /*13d70*/  FFMA.FTZ R108, R108, R161, 1.1641532182693481445e-10 ;  /* 0x2f0000006c6c7423 */ /* 0x000fe200000100a1 */
[----:B------:R-:W-:Y:S01]  /*13d80*/  PRMT R187, R111, 0x7632, R187 ;  /* 0x000076326fbb7816 */ /* 0x000fe200000000bb */
[----:B------:R-:W-:Y:S02]  /*13d90*/  IMAD.MOV.U32 R111, RZ, RZ, 0x2 ;  /* 0x00000002ff6f7424 */ /* 0x000fe400078e00ff */
        /* <DEDUP_REMOVED lines=13> */
.L_x_2724:
        /* <DEDUP_REMOVED lines=12> */
.L_x_2725:
        /* <DEDUP_REMOVED lines=42> */
.L_x_2723:
        /* <DEDUP_REMOVED lines=24> */
.L_x_2727:
        /* <DEDUP_REMOVED lines=12> */
.L_x_2728:
        /* <DEDUP_REMOVED lines=42> */
.L_x_2726:
        /* <DEDUP_REMOVED lines=19> */
.L_x_2730:
[----:B------:R-:W-:-:S04]  /*147e0*/  VIADD R3, R3, 0x1 ;  /* 0x0000000103037836 */ /* 0x000fc80000000000 */
        /* <DEDUP_REMOVED lines=13> */
.L_x_2731:
        /* <DEDUP_REMOVED lines=42> */
.L_x_2729:
[----:B------:R-:W-:Y:S01]  /*14b60*/  I2FP.F32.U32 R108, R109 ;  /* 0x0000006d006c7245 */ /* 0x000fe20000201000 */
[----:B------:R-:W-:Y:S01]  /*14b70*/  IMAD.U32 R184, R184, 0x10000, RZ ;  /* 0x00010000b8b87824 */ /* 0x000fe200078e00ff */
[----:B------:R-:W-:Y:S01]  /*14b80*/  PRMT R110, R185, 0x5410, R186 ;  /* 0x00005410b96e7816 */ /* 0x000fe200000000ba */
[----:B------:R-:W-:Y:S01]  /*14b90*/  @P1 IMAD.U32 R179, R179, 0x10000, RZ ;  /* 0x00010000b3b31824 */ /* 0x000fe200078e00ff */
[----:B------:R-:W-:Y:S01]  /*14ba0*/  PRMT R109, R183, 0x5410, R182 ;  /* 0x00005410b76d7816 */ /* 0x000fe200000000b6 */
[----:B------:R-:W-:Y:S01]  /*14bb0*/  FFMA.FTZ R108, R108, R161, 1.1641532182693481445e-10 ;  /* 0x2f0000006c6c7423 */ /* 0x000fe200000100a1 */
[----:B------:R-:W-:-:S04]  /*14bc0*/  FMUL.FTZ R184, R184, UR5 ;  /* 0x00000005b8b87c20 */ /* 0x000fc80008410000 */
        /* <DEDUP_REMOVED lines=10> */
.L_x_2683:
[----:B------:R-:W-:Y:S01]  /*14c70*/  ISETP.NE.AND P2, PT, R180, 0x1, PT ;  /* 0x00000001b400780c */ /* 0x000fe20003f45270 */
[----:B------:R-:W-:Y:S01]  /*14c80*/  IMAD.MOV.U32 R170, RZ, RZ, R158 ;  /* 0x000000ffffaa7224 */ /* 0x000fe200078e009e */
[----:B------:R-:W-:Y:S01]  /*14c90*/  MOV R176, 0x2 ;  /* 0x0000000200b07802 */ /* 0x000fe20000000f00 */
[----:B------:R-:W-:-:S10]  /*14ca0*/  IMAD.MOV.U32 R172, RZ, RZ, R182 ;  /* 0x000000ffffac7224 */ /* 0x000fd400078e00b6 */
        /* <DEDUP_REMOVED lines=11> */
.L_x_2734:
        /* <DEDUP_REMOVED lines=12> */
.L_x_2735:
        /* <DEDUP_REMOVED lines=41> */
.L_x_2733:
[----:B------:R-:W-:Y:S01]  /*150b0*/  I2FP.F32.U32 R170, R170 ;  /* 0x000000aa00aa7245 */ /* 0x000fe20000201000 */
[----:B-----5:R-:W-:Y:S01]  /*150c0*/  IMAD.U32 R171, R108, 0x10000, RZ ;  /* 0x000100006cab7824 */ /* 0x020fe200078e00ff */
[----:B------:R-:W-:Y:S01]  /*150d0*/  ISETP.NE.AND P3, PT, R176, 0x1, PT ;  /* 0x00000001b000780c */ /* 0x000fe20003f65270 */
[----:B------:R-:W-:Y:S01]  /*150e0*/  HFMA2 R178, -RZ, RZ, 0, 1.1920928955078125e-07 ;  /* 0x00000002ffb27431 */ /* 0x000fe200000001ff */
[----:B------:R-:W-:Y:S01]  /*150f0*/  LOP3.LUT R148, R148, 0xffffffef, RZ, 0xc0, !PT ;  /* 0xffffffef94947812 */ /* 0x000fe200078ec0ff */
[----:B------:R-:W-:Y:S01]  /*15100*/  FFMA.FTZ R170, R170, R161, 1.1641532182693481445e-10 ;  /* 0x2f000000aaaa7423 */ /* 0x000fe200000100a1 */
[----:B------:R-:W-:Y:S01]  /*15110*/  FMUL.FTZ R171, R171, UR5 ;  /* 0x00000005abab7c20 */ /* 0x000fe20008410000 */
[----:B------:R-:W-:Y:S01]  /*15120*/  PRMT R108, R108, 0x7632, R108 ;  /* 0x000076326c6c7816 */ /* 0x000fe2000000006c */
[----:B------:R-:W-:Y:S02]  /*15130*/  IMAD.MOV.U32 R173, RZ, RZ, R158 ;  /* 0x000000ffffad7224 */ /* 0x000fe400078e009e */
[----:B------:R-:W-:Y:S01]  /*15140*/  FSETP.GTU.FTZ.AND P2, PT, R170, UR4, PT ;  /* 0x00000004aa007c0b */ /* 0x000fe2000bf5c000 */
[----:B------:R-:W-:-:S03]  /*15150*/  @P1 IMAD.U32 R170, R104, 0x10000, RZ ;  /* 0x0001000068aa1824 */ /* 0x000fc600078e00ff */
        /* <DEDUP_REMOVED lines=14> */
.L_x_2737:
        /* <DEDUP_REMOVED lines=12> */
.L_x_2738:
        /* <DEDUP_REMOVED lines=42> */
.L_x_2736:
        /* <DEDUP_REMOVED lines=24> */
.L_x_2740:
        /* <DEDUP_REMOVED lines=12> */
.L_x_2741:
        /* <DEDUP_REMOVED lines=42> */
.L_x_2739:
[----:B------:R-:W-:Y:S01]  /*15a80*/  I2FP.F32.U32 R108, R108 ;  /* 0x0000006c006c7245 */ /* 0x000fe20000201000 */
[----:B------:R-:W-:Y:S01]  /*15a90*/  IMAD.U32 R173, R109, 0x10000, RZ ;  /* 0x000100006dad7824 */ /* 0x000fe200078e00ff */
        /* <DEDUP_REMOVED lines=23> */
.L_x_2743:
        /* <DEDUP_REMOVED lines=12> */
.L_x_2744:
        /* <DEDUP_REMOVED lines=42> */
.L_x_2742:
[----:B------:R-:W-:Y:S01]  /*15f70*/  I2FP.F32.U32 R108, R109 ;  /* 0x0000006d006c7245 */ /* 0x000fe20000201000 */
[----:B------:R-:W-:Y:S01]  /*15f80*/  @P1 IMAD.U32 R175, R175, 0x10000, RZ ;  /* 0x00010000afaf1824 */ /* 0x000fe200078e00ff */
[----:B------:R-:W-:Y:S01]  /*15f90*/  SHF.L.U32 R176, R176, 0x10, RZ ;  /* 0x00000010b0b07819 */ /* 0x000fe200000006ff */
[----:B------:R-:W-:Y:S01]  /*15fa0*/  IMAD.MOV.U32 R180, RZ, RZ, 0x2 ;  /* 0x00000002ffb47424 */ /* 0x000fe200078e00ff */
[----:B------:R-:W-:Y:S01]  /*15fb0*/  ISETP.NE.AND P2, PT, R178, 0x1, PT ;  /* 0x00000001b200780c */ /* 0x000fe20003f45270 */
[----:B------:R-:W-:Y:S01]  /*15fc0*/  FFMA.FTZ R108, R108, R161, 1.1641532182693481445e-10 ;  /* 0x2f0000006c6c7423 */ /* 0x000fe200000100a1 */
[----:B------:R-:W-:Y:S01]  /*15fd0*/  LOP3.LUT R148, R148, 0xfffffffd, RZ, 0xc0, !PT ;  /* 0xfffffffd94947812 */ /* 0x000fe200078ec0ff */
[----:B------:R-:W-:Y:S01]  /*15fe0*/  FMUL.FTZ R176, R176, UR5 ;  /* 0x00000005b0b07c20 */ /* 0x000fe20008410000 */
[----:B------:R-:W-:Y:S02]  /*15ff0*/  IMAD.MOV.U32 R109, RZ, RZ, R158 ;  /* 0x000000ffff6d7224 */ /* 0x000fe400078e009e */
[----:B------:R-:W-:-:S04]  /*16000*/  FSETP.GTU.FTZ.AND P3, PT, R108, UR4, PT ;  /* 0x000000046c007c0b */ /* 0x000fc8000bf7c000 */
        /* <DEDUP_REMOVED lines=14> */
.L_x_2746:
        /* <DEDUP_REMOVED lines=12> */
.L_x_2747:
        /* <DEDUP_REMOVED lines=42> */
.L_x_2745:
[----:B------:R-:W-:Y:S01]  /*16450*/  I2FP.F32.U32 R108, R109 ;  /* 0x0000006d006c7245 */ /* 0x000fe20000201000 */
[----:B------:R-:W-:Y:S01]  /*16460*/  IMAD.U32 R109, R110, 0x10000, RZ ;  /* 0x000100006e6d7824 */ /* 0x000fe200078e00ff */
[----:B------:R-:W-:Y:S01]  /*16470*/  ISETP.NE.AND P3, PT, R180, 0x1, PT ;  /* 0x00000001b400780c */ /* 0x000fe20003f65270 */
[----:B------:R-:W-:Y:S01]  /*16480*/  HFMA2 R181, -RZ, RZ, 0, 1.1920928955078125e-07 ;  /* 0x00000002ffb57431 */ /* 0x000fe200000001ff */
[----:B------:R-:W-:Y:S01]  /*16490*/  PRMT R110, R110, 0x7632, R110 ;  /* 0x000076326e6e7816 */ /* 0x000fe2000000006e */
        /* <DEDUP_REMOVED lines=18> */
.L_x_2749:
        /* <DEDUP_REMOVED lines=12> */
.L_x_2750:
        /* <DEDUP_REMOVED lines=42> */
.L_x_2748:
[----:B------:R-:W-:Y:S01]  /*16920*/  I2FP.F32.U32 R108, R109 ;  /* 0x0000006d006c7245 */ /* 0x000fe20000201000 */
[----:B------:R-:W-:Y:S01]  /*16930*/  @P1 IMAD.U32 R177, R177, 0x10000, RZ ;  /* 0x00010000b1b11824 */ /* 0x000fe200078e00ff */
[----:B------:R-:W-:Y:S01]  /*16940*/  SHF.L.U32 R110, R110, 0x10, RZ ;  /* 0x000000106e6e7819 */ /* 0x000fe200000006ff */
[----:B------:R-:W-:Y:S01]  /*16950*/  IMAD.MOV.U32 R180, RZ, RZ, 0x2 ;  /* 0x00000002ffb47424 */ /* 0x000fe200078e00ff */
[----:B------:R-:W-:Y:S01]  /*16960*/  ISETP.NE.AND P4, PT, R181, 0x1, PT ;  /* 0x00000001b500780c */ /* 0x000fe20003f85270 */
[----:B------:R-:W-:Y:S01]  /*16970*/  FFMA.FTZ R108, R108, R161, 1.1641532182693481445e-10 ;  /* 0x2f0000006c6c7423 */ /* 0x000fe200000100a1 */
[----:B------:R-:W-:Y:S02]  /*16980*/  IMAD.MOV.U32 R109, RZ, RZ, R158 ;  /* 0x000000ffff6d7224 */ /* 0x000fe400078e009e */
[----:B------:R-:W-:Y:S02]  /*16990*/  FMUL.FTZ R110, R110, UR5 ;  /* 0x000000056e6e7c20 */ /* 0x000fe40008410000 */
        /* <DEDUP_REMOVED lines=14> */
.L_x_2752:
        /* <DEDUP_REMOVED lines=12> */
.L_x_2753:
        /* <DEDUP_REMOVED lines=42> */
.L_x_2751:
[----:B------:R-:W-:Y:S01]  /*16de0*/  I2FP.F32.U32 R108, R109 ;  /* 0x0000006d006c7245 */ /* 0x000fe20000201000 */
[----:B------:R-:W-:Y:S01]  /*16df0*/  IMAD.U32 R109, R111, 0x10000, RZ ;  /* 0x000100006f6d7824 */ /* 0x000fe200078e00ff */
[----:B------:R-:W-:Y:S01]  /*16e00*/  ISETP.NE.AND P5, PT, R180, 0x1, PT ;  /* 0x00000001b400780c */ /* 0x000fe20003fa5270 */
[----:B------:R-:W-:Y:S02]  /*16e10*/  @P1 IMAD.U32 R110, R107, 0x10000, RZ ;  /* 0x000100006b6e1824 */ /* 0x000fe400078e00ff */
[----:B------:R-:W-:Y:S02]  /*16e20*/  HFMA2 R191, -RZ, RZ, 0, 1.1920928955078125e-07 ;  /* 0x00000002ffbf7431 */ /* 0x000fe400000001ff */
[----:B------:R-:W-:Y:S01]  /*16e30*/  FFMA.FTZ R108, R108, R161, 1.1641532182693481445e-10 ;  /* 0x2f0000006c6c7423 */ /* 0x000fe200000100a1 */
[----:B------:R-:W-:Y:S01]  /*16e40*/  FMUL.FTZ R109, R109, UR5 ;  /* 0x000000056d6d7c20 */ /* 0x000fe20008410000 */
[----:B------:R-:W-:-:S03]  /*16e50*/  PRMT R183, R111, 0x7632, R183 ;  /* 0x000076326fb77816 */ /* 0x000fc600000000b7 */
        /* <DEDUP_REMOVED lines=15> */
.L_x_2755:
        /* <DEDUP_REMOVED lines=12> */
.L_x_2756:
        /* <DEDUP_REMOVED lines=42> */
.L_x_2754:
[----:B------:R-:W-:Y:S01]  /*172b0*/  I2FP.F32.U32 R108, R109 ;  /* 0x0000006d006c7245 */ /* 0x000fe20000201000 */
[----:B------:R-:W-:Y:S01]  /*172c0*/  @P1 IMAD.U32 R110, R179, 0x10000, RZ ;  /* 0x00010000b36e1824 */ /* 0x000fe200078e00ff */
[----:B------:R-:W-:Y:S02]  /*172d0*/  SHF.L.U32 R183, R183, 0x10, RZ ;  /* 0x00000010b7b77819 */ /* 0x000fe400000006ff */
[----:B------:R-:W-:Y:S01]  /*172e0*/  PRMT R109, R185, 0x5410, R186 ;  /* 0x00005410b96d7816 */ /* 0x000fe200000000ba */
[----:B------:R-:W-:Y:S02]  /*172f0*/  FFMA.FTZ R108, R108, R161, 1.1641532182693481445e-10 ;  /* 0x2f0000006c6c7423 */ /* 0x000fe400000100a1 */
[----:B------:R-:W-:-:S03]  /*17300*/  FMUL.FTZ R183, R183, UR5 ;  /* 0x00000005b7b77c20 */ /* 0x000fc60008410000 */
        /* <DEDUP_REMOVED lines=8> */
.L_x_2732:
        /* <DEDUP_REMOVED lines=14> */
[----:B------:R-:W-:Y:S01]  /*17470*/  LOP3.LUT R184, R184, R170, R185, 0xfe, !PT ;  /* 0x000000aab8b87212 */ /* 0x000fe200078efeb9 */
[----:B------:R-:W-:Y:S01]  /*17480*/  VIADD R170, R118, 0x180 ;  /* 0x0000018076aa7836 */ /* 0x000fe20000000000 */
[----:B------:R-:W-:Y:S02]  /*17490*/  SEL R187, RZ, 0x1, !P6 ;  /* 0x00000001ffbb7807 */ /* 0x000fe40007000000 */
[----:B------:R-:W-:Y:S01]  /*174a0*/  LOP3.LUT R185, R189, R186, RZ, 0xfc, !PT ;  /* 0x000000babdb97212 */ /* 0x000fe200078efcff */
[----:B------:R-:W-:Y:S01]  /*174b0*/  IMAD.WIDE.U32 R188, R160, 0x10, R112 ;  /* 0x00000010a0bc7825 */ /* 0x000fe200078e0070 */
[----:B------:R-:W-:-:S03]  /*174c0*/  LOP3.LUT R184, R184, R187, RZ, 0xfc, !PT ;  /* 0x000000bbb8b87212 */ /* 0x000fc600078efcff */
        /* <DEDUP_REMOVED lines=25> */
.L_x_2757:
        /* <DEDUP_REMOVED lines=29> */
.L_x_2760:
        /* <DEDUP_REMOVED lines=12> */
.L_x_2761:
        /* <DEDUP_REMOVED lines=42> */
.L_x_2759:
[----:B------:R-:W-:Y:S01]  /*17b90*/  I2FP.F32.U32 R150, R149 ;  /* 0x0000009500967245 */ /* 0x000fe20000201000 */
[----:B------:R-:W-:Y:S01]  /*17ba0*/  IMAD.U32 R149, R108, 0x10000, RZ ;  /* 0x000100006c957824 */ /* 0x000fe200078e00ff */
[----:B------:R-:W-:Y:S01]  /*17bb0*/  ISETP.NE.AND P3, PT, R152, 0x1, PT ;  /* 0x000000019800780c */ /* 0x000fe20003f65270 */
[----:B------:R-:W-:Y:S01]  /*17bc0*/  IMAD.MOV.U32 R151, RZ, RZ, R158 ;  /* 0x000000ffff977224 */ /* 0x000fe200078e009e */
[----:B------:R-:W-:Y:S01]  /*17bd0*/  LOP3.LUT R148, R148, 0xffffffef, RZ, 0xc0, !PT ;  /* 0xffffffef94947812 */ /* 0x000fe200078ec0ff */
[----:B------:R-:W-:Y:S01]  /*17be0*/  FFMA.FTZ R150, R150, R161, 1.1641532182693481445e-10 ;  /* 0x2f00000096967423 */ /* 0x000fe200000100a1 */
[----:B------:R-:W-:Y:S01]  /*17bf0*/  FMUL.FTZ R149, R149, UR5 ;  /* 0x0000000595957c20 */ /* 0x000fe20008410000 */
[----:B------:R-:W-:Y:S02]  /*17c00*/  PRMT R108, R108, 0x7632, R108 ;  /* 0x000076326c6c7816 */ /* 0x000fe4000000006c */
[----:B------:R-:W-:Y:S02]  /*17c10*/  MOV R153, 0x2 ;  /* 0x0000000200997802 */ /* 0x000fe40000000f00 */
        /* <DEDUP_REMOVED lines=13> */
.L_x_2763:
        /* <DEDUP_REMOVED lines=12> */
.L_x_2764:
        /* <DEDUP_REMOVED lines=42> */
.L_x_2762:
[----:B------:R-:W-:Y:S01]  /*18050*/  I2FP.F32.U32 R150, R151 ;  /* 0x0000009700967245 */ /* 0x000fe20000201000 */
[----:B------:R-:W-:Y:S01]  /*18060*/  @P1 IMAD.U32 R152, R104, 0x10000, RZ ;  /* 0x0001000068981824 */ /* 0x000fe200078e00ff */
[----:B------:R-:W-:Y:S02]  /*18070*/  SHF.L.U32 R151, R100, 0x10, RZ ;  /* 0x0000001064977819 */ /* 0x000fe400000006ff */
[----:B------:R-:W-:Y:S01]  /*18080*/  ISETP.NE.AND P3, PT, R153, 0x1, PT ;  /* 0x000000019900780c */ /* 0x000fe20003f65270 */
[----:B------:R-:W-:Y:S02]  /*18090*/  FFMA.FTZ R150, R150, R161, 1.1641532182693481445e-10 ;  /* 0x2f00000096967423 */ /* 0x000fe400000100a1 */
[----:B------:R-:W-:-:S03]  /*180a0*/  FMUL.FTZ R151, R151, UR5 ;  /* 0x0000000597977c20 */ /* 0x000fc60008410000 */
[----:B------:R-:W-:-:S04]  /*180b0*/  FSETP.GTU.FTZ.AND P2, PT, R150, UR4, PT ;  /* 0x0000000496007c0b */ /* 0x000fc8000bf5c000 */
[----:B------:R-:W-:Y:S02]  /*180c0*/  FSEL R150, R151, RZ, !P2 ;  /* 0x000000ff97967208 */ /* 0x000fe40005000000 */
[----:B------:R-:W-:-:S03]  /*180d0*/  MOV R151, R158 ;  /* 0x0000009e00977202 */ /* 0x000fc60000000f00 */
[----:B------:R-:W-:-:S04]  /*180e0*/  FADD.FTZ R149, R149, R150 ;  /* 0x0000009695957221 */ /* 0x000fc80000010000 */
        /* <DEDUP_REMOVED lines=14> */
.L_x_2766:
        /* <DEDUP_REMOVED lines=12> */
.L_x_2767:
        /* <DEDUP_REMOVED lines=40> */
[----:B------:R-:W-:Y:S01]  /*18510*/  MOV R151, R189 ;  /* 0x000000bd00977202 */ /* 0x000fe20000000f00 */
[----:B------:R-:W-:-:S07]  /*18520*/  IMAD.MOV.U32 R189, RZ, RZ, R150 ;  /* 0x000000ffffbd7224 */ /* 0x000fce00078e0096 */
.L_x_2765:
[----:B------:R-:W-:Y:S01]  /*18530*/  I2FP.F32.U32 R150, R151 ;  /* 0x0000009700967245 */ /* 0x000fe20000201000 */
[----:B------:R-:W-:Y:S01]  /*18540*/  IMAD.U32 R108, R108, 0x10000, RZ ;  /* 0x000100006c6c7824 */ /* 0x000fe200078e00ff */
[----:B------:R-:W-:Y:S01]  /*18550*/  ISETP.NE.AND P3, PT, R152, 0x1, PT ;  /* 0x000000019800780c */ /* 0x000fe20003f65270 */
[----:B------:R-:W-:Y:S01]  /*18560*/  HFMA2 R153, -RZ, RZ, 0, 1.1920928955078125e-07 ;  /* 0x00000002ff997431 */ /* 0x000fe200000001ff */
[----:B------:R-:W-:Y:S01]  /*18570*/  LOP3.LUT R148, R148, 0xfffffff7, RZ, 0xc0, !PT ;  /* 0xfffffff794947812 */ /* 0x000fe200078ec0ff */
[----:B------:R-:W-:Y:S01]  /*18580*/  FFMA.FTZ R150, R150, R161, 1.1641532182693481445e-10 ;  /* 0x2f00000096967423 */ /* 0x000fe200000100a1 */
[----:B------:R-:W-:Y:S01]  /*18590*/  FMUL.FTZ R108, R108, UR5 ;  /* 0x000000056c6c7c20 */ /* 0x000fe20008410000 */
[----:B------:R-:W-:-:S03]  /*185a0*/  IMAD.MOV.U32 R151, RZ, RZ, R158 ;  /* 0x000000ffff977224 */ /* 0x000fc600078e009e */
        /* <DEDUP_REMOVED lines=13> */
.L_x_2769:
        /* <DEDUP_REMOVED lines=12> */
.L_x_2770:
        /* <DEDUP_REMOVED lines=42> */
.L_x_2768:
[----:B------:R-:W-:Y:S01]  /*189e0*/  I2FP.F32.U32 R108, R151 ;  /* 0x00000097006c7245 */ /* 0x000fe20000201000 */
[----:B------:R-:W-:Y:S01]  /*189f0*/  @P1 IMAD.U32 R183, R190, 0x10000, RZ ;  /* 0x00010000beb71824 */ /* 0x000fe200078e00ff */
[----:B------:R-:W-:Y:S01]  /*18a00*/  SHF.L.U32 R182, R182, 0x10, RZ ;  /* 0x00000010b6b67819 */ /* 0x000fe200000006ff */
[----:B------:R-:W-:Y:S01]  /*18a10*/  IMAD.MOV.U32 R152, RZ, RZ, 0x2 ;  /* 0x00000002ff987424 */ /* 0x000fe200078e00ff */
[----:B------:R-:W-:Y:S01]  /*18a20*/  ISETP.NE.AND P3, PT, R153, 0x1, PT ;  /* 0x000000019900780c */ /* 0x000fe20003f65270 */
[----:B------:R-:W-:Y:S02]  /*18a30*/  FFMA.FTZ R108, R108, R161, 1.1641532182693481445e-10 ;  /* 0x2f0000006c6c7423 */ /* 0x000fe400000100a1 */
[----:B------:R-:W-:-:S03]  /*18a40*/  FMUL.FTZ R182, R182, UR5 ;  /* 0x00000005b6b67c20 */ /* 0x000fc60008410000 */
[----:B------:R-:W-:-:S04]  /*18a50*/  FSETP.GTU.FTZ.AND P2, PT, R108, UR4, PT ;  /* 0x000000046c007c0b */ /* 0x000fc8000bf5c000 */
[----:B------:R-:W-:Y:S02]  /*18a60*/  FSEL R151, R182, RZ, !P2 ;  /* 0x000000ffb6977208 */ /* 0x000fe40005000000 */
[----:B------:R-:W-:-:S03]  /*18a70*/  SEL R150, RZ, 0x1, P2 ;  /* 0x00000001ff967807 */ /* 0x000fc60001000000 */
[----:B------:R-:W-:-:S04]  /*18a80*/  FADD.FTZ R108, R172, R151 ;  /* 0x00000097ac6c7221 */ /* 0x000fc80000010000 */
        /* <DEDUP_REMOVED lines=13> */
.L_x_2772:
        /* <DEDUP_REMOVED lines=12> */
.L_x_2773:
        /* <DEDUP_REMOVED lines=42> */
.L_x_2771:
        /* <DEDUP_REMOVED lines=22> */
.L_x_2775:
        /* <DEDUP_REMOVED lines=12> */
.L_x_2776:
        /* <DEDUP_REMOVED lines=42> */
.L_x_2774:
[----:B------:R-:W-:Y:S01]  /*19380*/  I2FP.F32.U32 R108, R109 ;  /* 0x0000006d006c7245 */ /* 0x000fe20000201000 */
[----:B------:R-:W-:Y:S01]  /*19390*/  IMAD.MOV.U32 R152, RZ, RZ, 0x2 ;  /* 0x00000002ff987424 */ /* 0x000fe200078e00ff */
[----:B------:R-:W-:Y:S02]  /*193a0*/  SHF.L.U32 R109, R101, 0x10, RZ ;  /* 0x00000010656d7819 */ /* 0x000fe400000006ff */
[----:B------:R-:W-:Y:S01]  /*193b0*/  ISETP.NE.AND P3, PT, R153, 0x1, PT ;  /* 0x000000019900780c */ /* 0x000fe20003f65270 */
[----:B------:R-:W-:Y:S02]  /*193c0*/  FFMA.FTZ R108, R108, R161, 1.1641532182693481445e-10 ;  /* 0x2f0000006c6c7423 */ /* 0x000fe400000100a1 */
[----:B------:R-:W-:-:S03]  /*193d0*/  FMUL.FTZ R109, R109, UR5 ;  /* 0x000000056d6d7c20 */ /* 0x000fc60008410000 */
[----:B------:R-:W-:-:S04]  /*193e0*/  FSETP.GTU.FTZ.AND P2, PT, R108, UR4, PT ;  /* 0x000000046c007c0b */ /* 0x000fc8000bf5c000 */
[----:B------:R-:W-:Y:S01]  /*193f0*/  FSEL R108, R109, RZ, !P2 ;  /* 0x000000ff6d6c7208 */ /* 0x000fe20005000000 */
[----:B------:R-:W-:-:S04]  /*19400*/  @P1 IMAD.U32 R109, R105, 0x10000, RZ ;  /* 0x00010000696d1824 */ /* 0x000fc800078e00ff */
[----:B------:R-:W-:Y:S01]  /*19410*/  FADD.FTZ R108, R151, R108 ;  /* 0x0000006c976c7221 */ /* 0x000fe20000010000 */
[----:B------:R-:W-:-:S03]  /*19420*/  SEL R151, RZ, 0x1, P2 ;  /* 0x00000001ff977807 */ /* 0x000fc60001000000 */
[--C-:B------:R-:W-:Y:S01]  /*19430*/  @P1 FADD.FTZ R182, R109, R108.reuse ;  /* 0x0000006c6db61221 */ /* 0x100fe20000010000 */
        /* <DEDUP_REMOVED lines=12> */
.L_x_2778:
        /* <DEDUP_REMOVED lines=12> */
.L_x_2779:
        /* <DEDUP_REMOVED lines=42> */
.L_x_2777:
        /* <DEDUP_REMOVED lines=21> */
.L_x_2781:
        /* <DEDUP_REMOVED lines=12> */
.L_x_2782:
        /* <DEDUP_REMOVED lines=42> */
.L_x_2780:
[----:B------:R-:W-:Y:S01]  /*19d10*/  I2FP.F32.U32 R108, R109 ;  /* 0x0000006d006c7245 */ /* 0x000fe20000201000 */
[----:B------:R-:W-:Y:S01]  /*19d20*/  @P1 IMAD.U32 R195, R195, 0x10000, RZ ;  /* 0x00010000c3c31824 */ /* 0x000fe200078e00ff */
[----:B------:R-:W-:Y:S01]  /*19d30*/  SHF.L.U32 R184, R184, 0x10, RZ ;  /* 0x00000010b8b87819 */ /* 0x000fe200000006ff */
[----:B------:R-:W-:Y:S01]  /*19d40*/  IMAD.MOV.U32 R155, RZ, RZ, 0x2 ;  /* 0x00000002ff9b7424 */ /* 0x000fe200078e00ff */
[----:B------:R-:W-:Y:S01]  /*19d50*/  MOV R109, R158 ;  /* 0x0000009e006d7202 */ /* 0x000fe20000000f00 */
[----:B------:R-:W-:Y:S02]  /*19d60*/  FFMA.FTZ R108, R108, R161, 1.1641532182693481445e-10 ;  /* 0x2f0000006c6c7423 */ /* 0x000fe400000100a1 */
[----:B------:R-:W-:-:S03]  /*19d70*/  FMUL.FTZ R184, R184, UR5 ;  /* 0x00000005b8b87c20 */ /* 0x000fc60008410000 */
        /* <DEDUP_REMOVED lines=17> */
.L_x_2784:
        /* <DEDUP_REMOVED lines=12> */
.L_x_2785:
        /* <DEDUP_REMOVED lines=42> */
.L_x_2783:
[----:B------:R-:W-:Y:S01]  /*1a1f0*/  I2FP.F32.U32 R108, R109 ;  /* 0x0000006d006c7245 */ /* 0x000fe20000201000 */
[C---:B------:R-:W-:Y:S01]  /*1a200*/  IMAD.U32 R109, R110.reuse, 0x10000, RZ ;  /* 0x000100006e6d7824 */ /* 0x040fe200078e00ff */
[----:B------:R-:W-:Y:S01]  /*1a210*/  ISETP.NE.AND P3, PT, R155, 0x1, PT ;  /* 0x000000019b00780c */ /* 0x000fe20003f65270 */
[----:B------:R-:W-:Y:S01]  /*1a220*/  HFMA2 R156, -RZ, RZ, 0, 1.1920928955078125e-07 ;  /* 0x00000002ff9c7431 */ /* 0x000fe200000001ff */
[----:B------:R-:W-:Y:S01]  /*1a230*/  PRMT R110, R110, 0x7632, R110 ;  /* 0x000076326e6e7816 */ /* 0x000fe2000000006e */
[----:B------:R-:W-:Y:S01]  /*1a240*/  FFMA.FTZ R108, R108, R161, 1.1641532182693481445e-10 ;  /* 0x2f0000006c6c7423 */ /* 0x000fe200000100a1 */
[----:B------:R-:W-:Y:S01]  /*1a250*/  FMUL.FTZ R109, R109, UR5 ;  /* 0x000000056d6d7c20 */ /* 0x000fe20008410000 */
[----:B------:R-:W-:-:S03]  /*1a260*/  IMAD.MOV.U32 R154, RZ, RZ, R158 ;  /* 0x000000ffff9a7224 */ /* 0x000fc600078e009e */
        /* <DEDUP_REMOVED lines=12> */
.L_x_2787:
        /* <DEDUP_REMOVED lines=12> */
.L_x_2788:
        /* <DEDUP_REMOVED lines=40> */
[----:B------:R-:W-:Y:S02]  /*1a670*/  IMAD.MOV.U32 R154, RZ, RZ, R189 ;  /* 0x000000ffff9a7224 */ /* 0x000fe400078e00bd */
[----:B------:R-:W-:-:S07]  /*1a680*/  IMAD.MOV.U32 R189, RZ, RZ, R108 ;  /* 0x000000ffffbd7224 */ /* 0x000fce00078e006c */
.L_x_2786:
[----:B------:R-:W-:Y:S01]  /*1a690*/  I2FP.F32.U32 R108, R154 ;  /* 0x0000009a006c7245 */ /* 0x000fe20000201000 */
[----:B------:R-:W-:Y:S01]  /*1a6a0*/  @P1 IMAD.U32 R184, R106, 0x10000, RZ ;  /* 0x000100006ab81824 */ /* 0x000fe200078e00ff */
[----:B------:R-:W-:-:S03]  /*1a6b0*/  SHF.L.U32 R109, R102, 0x10, RZ ;  /* 0x00000010666d7819 */ /* 0x000fc600000006ff */
[----:B------:R-:W-:Y:S02]  /*1a6c0*/  FFMA.FTZ R108, R108, R161, 1.1641532182693481445e-10 ;  /* 0x2f0000006c6c7423 */ /* 0x000fe400000100a1 */
[----:B------:R-:W-:-:S03]  /*1a6d0*/  FMUL.FTZ R109, R109, UR5 ;  /* 0x000000056d6d7c20 */ /* 0x000fc60008410000 */
[----:B------:R-:W-:-:S04]  /*1a6e0*/  FSETP.GTU.FTZ.AND P3, PT, R108, UR4, PT ;  /* 0x000000046c007c0b */ /* 0x000fc8000bf7c000 */
[----:B------:R-:W-:Y:S02]  /*1a6f0*/  FSEL R154, R109, RZ, !P3 ;  /* 0x000000ff6d9a7208 */ /* 0x000fe40005800000 */
[----:B------:R-:W-:Y:S02]  /*1a700*/  SEL R108, RZ, 0x1, P3 ;  /* 0x00000001ff6c7807 */ /* 0x000fe40001800000 */
[----:B------:R-:W-:Y:S01]  /*1a710*/  ISETP.NE.AND P3, PT, R156, 0x1, PT ;  /* 0x000000019c00780c */ /* 0x000fe20003f65270 */
[----:B------:R-:W-:Y:S01]  /*1a720*/  FADD.FTZ R153, R153, R154 ;  /* 0x0000009a99997221 */ /* 0x000fe20000010000 */
[----:B------:R-:W-:Y:S01]  /*1a730*/  IMAD.MOV.U32 R154, RZ, RZ, 0x2 ;  /* 0x00000002ff9a7424 */ /* 0x000fe200078e00ff */
[----:B------:R-:W-:Y:S02]  /*1a740*/  MOV R109, R158 ;  /* 0x0000009e006d7202 */ /* 0x000fe40000000f00 */
        /* <DEDUP_REMOVED lines=13> */
.L_x_2790:
        /* <DEDUP_REMOVED lines=12> */
.L_x_2791:
        /* <DEDUP_REMOVED lines=42> */
.L_x_2789:
[----:B------:R-:W-:Y:S01]  /*1ab80*/  I2FP.F32.U32 R108, R109 ;  /* 0x0000006d006c7245 */ /* 0x000fe20000201000 */
[----:B------:R-:W-:Y:S01]  /*1ab90*/  IMAD.U32 R110, R110, 0x10000, RZ ;  /* 0x000100006e6e7824 */ /* 0x000fe200078e00ff */
[----:B------:R-:W-:Y:S01]  /*1aba0*/  ISETP.NE.AND P4, PT, R154, 0x1, PT ;  /* 0x000000019a00780c */ /* 0x000fe20003f85270 */
[----:B------:R-:W-:Y:S02]  /*1abb0*/  HFMA2 R155, -RZ, RZ, 0, 1.1920928955078125e-07 ;  /* 0x00000002ff9b7431 */ /* 0x000fe400000001ff */
[----:B------:R-:W-:Y:S02]  /*1abc0*/  IMAD.MOV.U32 R109, RZ, RZ, R158 ;  /* 0x000000ffff6d7224 */ /* 0x000fe400078e009e */
        /* <DEDUP_REMOVED lines=14> */
.L_x_2793:
        /* <DEDUP_REMOVED lines=12> */
.L_x_2794:
        /* <DEDUP_REMOVED lines=42> */
.L_x_2792:
[----:B------:R-:W-:Y:S01]  /*1b010*/  I2FP.F32.U32 R108, R109 ;  /* 0x0000006d006c7245 */ /* 0x000fe20000201000 */
[----:B------:R-:W-:Y:S01]  /*1b020*/  @P1 IMAD.U32 R187, R197, 0x10000, RZ ;  /* 0x00010000c5bb1824 */ /* 0x000fe200078e00ff */
[----:B------:R-:W-:Y:S01]  /*1b030*/  SHF.L.U32 R186, R186, 0x10, RZ ;  /* 0x00000010baba7819 */ /* 0x000fe200000006ff */
[----:B------:R-:W-:Y:S02]  /*1b040*/  IMAD.MOV.U32 R156, RZ, RZ, 0x2 ;  /* 0x00000002ff9c7424 */ /* 0x000fe400078e00ff */
[----:B------:R-:W-:Y:S02]  /*1b050*/  FFMA.FTZ R108, R108, R161, 1.1641532182693481445e-10 ;  /* 0x2f0000006c6c7423 */ /* 0x000fe400000100a1 */
[----:B------:R-:W-:-:S03]  /*1b060*/  FMUL.FTZ R186, R186, UR5 ;  /* 0x00000005baba7c20 */ /* 0x000fc60008410000 */
[----:B------:R-:W-:-:S04]  /*1b070*/  FSETP.GTU.FTZ.AND P4, PT, R108, UR4, PT ;  /* 0x000000046c007c0b */ /* 0x000fc8000bf9c000 */
        /* <DEDUP_REMOVED lines=17> */
.L_x_2796:
        /* <DEDUP_REMOVED lines=12> */
.L_x_2797:
        /* <DEDUP_REMOVED lines=42> */
.L_x_2795:
[----:B------:R-:W-:Y:S01]  /*1b4f0*/  I2FP.F32.U32 R108, R109 ;  /* 0x0000006d006c7245 */ /* 0x000fe20000201000 */
[C---:B------:R-:W-:Y:S01]  /*1b500*/  IMAD.U32 R109, R111.reuse, 0x10000, RZ ;  /* 0x000100006f6d7824 */ /* 0x040fe200078e00ff */
[----:B------:R-:W-:Y:S01]  /*1b510*/  ISETP.NE.AND P5, PT, R156, 0x1, PT ;  /* 0x000000019c00780c */ /* 0x000fe20003fa5270 */
[----:B------:R-:W-:Y:S01]  /*1b520*/  IMAD.MOV.U32 R110, RZ, RZ, R158 ;  /* 0x000000ffff6e7224 */ /* 0x000fe200078e009e */
[----:B------:R-:W-:Y:S01]  /*1b530*/  PRMT R196, R111, 0x7632, R196 ;  /* 0x000076326fc47816 */ /* 0x000fe200000000c4 */
[----:B------:R-:W-:Y:S01]  /*1b540*/  FFMA.FTZ R108, R108, R161, 1.1641532182693481445e-10 ;  /* 0x2f0000006c6c7423 */ /* 0x000fe200000100a1 */
[----:B------:R-:W-:Y:S01]  /*1b550*/  FMUL.FTZ R109, R109, UR5 ;  /* 0x000000056d6d7c20 */ /* 0x000fe20008410000 */
[----:B------:R-:W-:-:S03]  /*1b560*/  HFMA2 R111, -RZ, RZ, 0, 1.1920928955078125e-07 ;  /* 0x00000002ff6f7431 */ /* 0x000fc600000001ff */
        /* <DEDUP_REMOVED lines=12> */
.L_x_2799:
        /* <DEDUP_REMOVED lines=12> */
.L_x_2800:
        /* <DEDUP_REMOVED lines=42> */
.L_x_2798:
        /* <DEDUP_REMOVED lines=25> */
.L_x_2802:
        /* <DEDUP_REMOVED lines=12> */
.L_x_2803:
        /* <DEDUP_REMOVED lines=42> */
.L_x_2801:
        /* <DEDUP_REMOVED lines=19> */
.L_x_2805:
[----:B------:R-:W-:-:S04]  /*1bfb0*/  VIADD R3, R3, 0x1 ;  /* 0x0000000103037836 */ /* 0x000fc80000000000 */
        /* <DEDUP_REMOVED lines=13> */
.L_x_2806:
        /* <DEDUP_REMOVED lines=42> */
.L_x_2804:
        /* <DEDUP_REMOVED lines=17> */
.L_x_2758:
        /* <DEDUP_REMOVED lines=15> */
.L_x_2809:
        /* <DEDUP_REMOVED lines=12> */
.L_x_2810:
        /* <DEDUP_REMOVED lines=42> */
.L_x_2808:
[----:B------:R-:W-:Y:S01]  /*1c890*/  I2FP.F32.U32 R172, R180 ;  /* 0x000000b400ac7245 */ /* 0x000fe20000201000 */
[----:B-----5:R-:W-:Y:S01]  /*1c8a0*/  IMAD.U32 R180, R108, 0x10000, RZ ;  /* 0x000100006cb47824 */ /* 0x020fe200078e00ff */
[----:B------:R-:W-:Y:S01]  /*1c8b0*/  ISETP.NE.AND P3, PT, R182, 0x1, PT ;  /* 0x00000001b600780c */ /* 0x000fe20003f65270 */
[----:B------:R-:W-:Y:S01]  /*1c8c0*/  HFMA2 R184, -RZ, RZ, 0, 1.1920928955078125e-07 ;  /* 0x00000002ffb87431 */ /* 0x000fe200000001ff */
[----:B------:R-:W-:Y:S01]  /*1c8d0*/  LOP3.LUT R148, R148, 0xffffffef, RZ, 0xc0, !PT ;  /* 0xffffffef94947812 */ /* 0x000fe200078ec0ff */
[----:B------:R-:W-:Y:S01]  /*1c8e0*/  FFMA.FTZ R172, R172, R161, 1.1641532182693481445e-10 ;  /* 0x2f000000acac7423 */ /* 0x000fe200000100a1 */
[----:B------:R-:W-:Y:S01]  /*1c8f0*/  FMUL.FTZ R180, R180, UR5 ;  /* 0x00000005b4b47c20 */ /* 0x000fe20008410000 */
[----:B------:R-:W-:-:S03]  /*1c900*/  PRMT R108, R108, 0x7632, R108 ;  /* 0x000076326c6c7816 */ /* 0x000fc6000000006c */
        /* <DEDUP_REMOVED lines=17> */
.L_x_2812:
        /* <DEDUP_REMOVED lines=12> */
.L_x_2813:
        /* <DEDUP_REMOVED lines=42> */
.L_x_2811:
        /* <DEDUP_REMOVED lines=24> */
.L_x_2815:
        /* <DEDUP_REMOVED lines=12> */
.L_x_2816:
        /* <DEDUP_REMOVED lines=42> */
.L_x_2814:
[----:B------:R-:W-:Y:S01]  /*1d260*/  I2FP.F32.U32 R108, R108 ;  /* 0x0000006c006c7245 */ /* 0x000fe20000201000 */
[----:B------:R-:W-:Y:S01]  /*1d270*/  IMAD.U32 R182, R109, 0x10000, RZ ;  /* 0x000100006db67824 */ /* 0x000fe200078e00ff */
[----:B------:R-:W-:Y:S01]  /*1d280*/  ISETP.NE.AND P3, PT, R186, 0x1, PT ;  /* 0x00000001ba00780c */ /* 0x000fe20003f65270 */
[----:B------:R-:W-:Y:S01]  /*1d290*/  @P1 IMAD.U32 R185, R105, 0x10000, RZ ;  /* 0x0001000069b91824 */ /* 0x000fe200078e00ff */
[----:B------:R-:W-:Y:S01]  /*1d2a0*/  LOP3.LUT R148, R148, 0xfffffffb, RZ, 0xc0, !PT ;  /* 0xfffffffb94947812 */ /* 0x000fe200078ec0ff */
[----:B------:R-:W-:Y:S01]  /*1d2b0*/  FFMA.FTZ R108, R108, R161, 1.1641532182693481445e-10 ;  /* 0x2f0000006c6c7423 */ /* 0x000fe200000100a1 */
[----:B------:R-:W-:Y:S01]  /*1d2c0*/  FMUL.FTZ R182, R182, UR5 ;  /* 0x00000005b6b67c20 */ /* 0x000fe20008410000 */
[----:B------:R-:W-:Y:S01]  /*1d2d0*/  HFMA2 R184, -RZ, RZ, 0, 1.1920928955078125e-07 ;  /* 0x00000002ffb87431 */ /* 0x000fe200000001ff */
[----:B------:R-:W-:Y:S01]  /*1d2e0*/  PRMT R190, R109, 0x7632, R190 ;  /* 0x000076326dbe7816 */ /* 0x000fe200000000be */
[----:B------:R-:W-:Y:S01]  /*1d2f0*/  IMAD.MOV.U32 R109, RZ, RZ, R158 ;  /* 0x000000ffff6d7224 */ /* 0x000fe200078e009e */
        /* <DEDUP_REMOVED lines=15> */
.L_x_2818:
        /* <DEDUP_REMOVED lines=12> */
.L_x_2819:
        /* <DEDUP_REMOVED lines=42> */
.L_x_2817:
        /* <DEDUP_REMOVED lines=24> */
.L_x_2821:
        /* <DEDUP_REMOVED lines=12> */
.L_x_2822:
        /* <DEDUP_REMOVED lines=42> */
.L_x_2820:
        /* <DEDUP_REMOVED lines=23> */
.L_x_2824:
        /* <DEDUP_REMOVED lines=12> */
.L_x_2825:
        /* <DEDUP_REMOVED lines=42> */
.L_x_2823:
[----:B------:R-:W-:Y:S01]  /*1e100*/  I2FP.F32.U32 R108, R109 ;  /* 0x0000006d006c7245 */ /* 0x000fe20000201000 */
[----:B------:R-:W-:Y:S01]  /*1e110*/  @P1 IMAD.U32 R186, R197, 0x10000, RZ ;  /* 0x00010000c5ba1824 */ /* 0x000fe200078e00ff */
[----:B------:R-:W-:Y:S01]  /*1e120*/  SHF.L.U32 R110, R110, 0x10, RZ ;  /* 0x000000106e6e7819 */ /* 0x000fe200000006ff */
[----:B------:R-:W-:Y:S01]  /*1e130*/  IMAD.MOV.U32 R109, RZ, RZ, R158 ;  /* 0x000000ffff6d7224 */ /* 0x000fe200078e009e */
[----:B------:R-:W-:Y:S01]  /*1e140*/  ISETP.NE.AND P4, PT, R190, 0x1, PT ;  /* 0x00000001be00780c */ /* 0x000fe20003f85270 */
[----:B------:R-:W-:Y:S02]  /*1e150*/  FFMA.FTZ R108, R108, R161, 1.1641532182693481445e-10 ;  /* 0x2f0000006c6c7423 */ /* 0x000fe400000100a1 */
[----:B------:R-:W-:-:S03]  /*1e160*/  FMUL.FTZ R110, R110, UR5 ;  /* 0x000000056e6e7c20 */ /* 0x000fc60008410000 */
[----:B------:R-:W-:-:S04]  /*1e170*/  FSETP.GTU.FTZ.AND P3, PT, R108, UR4, PT ;  /* 0x000000046c007c0b */ /* 0x000fc8000bf7c000 */
        /* <DEDUP_REMOVED lines=14> */
.L_x_2827:
        /* <DEDUP_REMOVED lines=12> */
.L_x_2828:
        /* <DEDUP_REMOVED lines=42> */
.L_x_2826:
        /* <DEDUP_REMOVED lines=23> */
.L_x_2830:
        /* <DEDUP_REMOVED lines=12> */
.L_x_2831:
        /* <DEDUP_REMOVED lines=42> */
.L_x_2829:
        /* <DEDUP_REMOVED lines=14> */
.L_x_2807:
        /* <DEDUP_REMOVED lines=45> */
.L_x_2832:
[----:B------:R-:W3:Y:S01]  /*1ee40*/  @P1 LDG.E.128 R104, desc[UR8][R190.64] ;  /* 0x00000008be681981 */ /* 0x000ee2000c1e1d00 */
[----:B0-2---:R-:W-:-:S04]  /*1ee50*/  IMAD.WIDE.U32 R108, R180, 0x10, R116 ;  /* 0x00000010b46c7825 */ /* 0x005fc800078e0074 */
[----:B-1----:R-:W-:Y:S02]  /*1ee60*/  @P0 IMAD.WIDE.U32 R192, R180, 0x10, R192 ;  /* 0x00000010b4c00825 */ /* 0x002fe400078e00c0 */
[----:B------:R-:W5:Y:S04]  /*1ee70*/  LDG.E.128 R108, desc[UR8][R108.64] ;  /* 0x000000086c6c7981 */ /* 0x000f68000c1e1d00 */
[----:B------:R0:W5:Y:S01]  /*1ee80*/  @P0 LDG.E.128 R100, desc[UR8][R192.64] ;  /* 0x00000008c0640981 */ /* 0x000162000c1e1d00 */
[----:B---3--:R-:W-:Y:S02]  /*1ee90*/  PRMT R197, R107, 0x7632, R197 ;  /* 0x000076326bc57816 */ /* 0x008fe400000000c5 */
[----:B------:R-:W-:Y:S02]  /*1eea0*/  PRMT R195, R106, 0x7632, R195 ;  /* 0x000076326ac37816 */ /* 0x000fe400000000c3 */
[----:B0-----:R-:W-:-:S02]  /*1eeb0*/  PRMT R193, R105, 0x7632, R193 ;  /* 0x0000763269c17816 */ /* 0x001fc400000000c1 */
[----:B------:R-:W-:Y:S01]  /*1eec0*/  PRMT R192, R104, 0x7632, R192 ;  /* 0x0000763268c07816 */ /* 0x000fe200000000c0 */
[----:B------:R-:W-:Y:S06]  /*1eed0*/  @!P0 BRA `(.L_x_2833) ;  /* 0x0000004c00508947 */ /* 0x000fec0003800000 */
        /* <DEDUP_REMOVED lines=15> */
.L_x_2835:
        /* <DEDUP_REMOVED lines=12> */
.L_x_2836:
        /* <DEDUP_REMOVED lines=42> */
.L_x_2834:
[----:B------:R-:W-:Y:S01]  /*1f330*/  I2FP.F32.U32 R150, R149 ;  /* 0x0000009500967245 */ /* 0x000fe20000201000 */
[----:B-----5:R-:W-:Y:S01]  /*1f340*/  IMAD.U32 R149, R108, 0x10000, RZ ;  /* 0x000100006c957824 */ /* 0x020fe200078e00ff */
        /* <DEDUP_REMOVED lines=20> */
.L_x_2838:
        /* <DEDUP_REMOVED lines=12> */
.L_x_2839:
        /* <DEDUP_REMOVED lines=42> */
.L_x_2837:
        /* <DEDUP_REMOVED lines=24> */
.L_x_2841:
        /* <DEDUP_REMOVED lines=12> */
.L_x_2842:
        /* <DEDUP_REMOVED lines=42> */
.L_x_2840:
        /* <DEDUP_REMOVED lines=21> */
.L_x_2844:
        /* <DEDUP_REMOVED lines=12> */
.L_x_2845:
        /* <DEDUP_REMOVED lines=42> */
.L_x_2843:
[----:B------:R-:W-:Y:S01]  /*20180*/  I2FP.F32.U32 R150, R151 ;  /* 0x0000009700967245 */ /* 0x000fe20000201000 */
[----:B------:R-:W-:Y:S01]  /*20190*/  IMAD.MOV.U32 R152, RZ, RZ, 0x2 ;  /* 0x00000002ff987424 */ /* 0x000fe200078e00ff */
[----:B------:R-:W-:Y:S02]  /*201a0*/  PRMT R151, R100, 0x7632, R151 ;  /* 0x0000763264977816 */ /* 0x000fe40000000097 */
[----:B------:R-:W-:Y:S01]  /*201b0*/  ISETP.NE.AND P3, PT, R154, 0x1, PT ;  /* 0x000000019a00780c */ /* 0x000fe20003f65270 */
[----:B------:R-:W-:Y:S01]  /*201c0*/  FFMA.FTZ R150, R150, R161, 1.1641532182693481445e-10 ;  /* 0x2f00000096967423 */ /* 0x000fe200000100a1 */
[----:B------:R-:W-:-:S04]  /*201d0*/  SHF.L.U32 R151, R151, 0x10, RZ ;  /* 0x0000001097977819 */ /* 0x000fc800000006ff */
[----:B------:R-:W-:Y:S01]  /*201e0*/  FSETP.GTU.FTZ.AND P2, PT, R150, UR4, PT ;  /* 0x0000000496007c0b */ /* 0x000fe2000bf5c000 */
[----:B------:R-:W-:-:S03]  /*201f0*/  FMUL.FTZ R151, R151, UR5 ;  /* 0x0000000597977c20 */ /* 0x000fc60008410000 */
[----:B------:R-:W-:Y:S02]  /*20200*/  SEL R150, RZ, 0x1, P2 ;  /* 0x00000001ff967807 */ /* 0x000fe40001000000 */
[----:B------:R-:W-:Y:S01]  /*20210*/  FSEL R153, R151, RZ, !P2 ;  /* 0x000000ff97997208 */ /* 0x000fe20005000000 */
[----:B------:R-:W-:-:S04]  /*20220*/  @P1 IMAD.U32 R151, R192, 0x10000, RZ ;  /* 0x00010000c0971824 */ /* 0x000fc800078e00ff */
        /* <DEDUP_REMOVED lines=14> */
.L_x_2847:
        /* <DEDUP_REMOVED lines=12> */
.L_x_2848:
        /* <DEDUP_REMOVED lines=42> */
.L_x_2846:
        /* <DEDUP_REMOVED lines=22> */
.L_x_2850:
        /* <DEDUP_REMOVED lines=12> */
.L_x_2851:
        /* <DEDUP_REMOVED lines=42> */
.L_x_2849:
        /* <DEDUP_REMOVED lines=24> */
.L_x_2853:
        /* <DEDUP_REMOVED lines=12> */
.L_x_2854:
        /* <DEDUP_REMOVED lines=42> */
.L_x_2852:
        /* <DEDUP_REMOVED lines=21> */
.L_x_2856:
        /* <DEDUP_REMOVED lines=12> */
.L_x_2857:
        /* <DEDUP_REMOVED lines=42> */
.L_x_2855:
[----:B------:R-:W-:Y:S01]  /*214c0*/  I2FP.F32.U32 R108, R109 ;  /* 0x0000006d006c7245 */ /* 0x000fe20000201000 */
[----:B------:R-:W-:Y:S01]  /*214d0*/  @P1 IMAD.U32 R193, R193, 0x10000, RZ ;  /* 0x00010000c1c11824 */ /* 0x000fe200078e00ff */
[----:B------:R-:W-:Y:S01]  /*214e0*/  PRMT R109, R101, 0x7632, R109 ;  /* 0x00007632656d7816 */ /* 0x000fe2000000006d */
[----:B------:R-:W-:Y:S02]  /*214f0*/  IMAD.MOV.U32 R155, RZ, RZ, 0x2 ;  /* 0x00000002ff9b7424 */ /* 0x000fe400078e00ff */
[----:B------:R-:W-:Y:S01]  /*21500*/  FFMA.FTZ R108, R108, R161, 1.1641532182693481445e-10 ;  /* 0x2f0000006c6c7423 */ /* 0x000fe200000100a1 */
[----:B------:R-:W-:-:S04]  /*21510*/  SHF.L.U32 R109, R109, 0x10, RZ ;  /* 0x000000106d6d7819 */ /* 0x000fc800000006ff */
[----:B------:R-:W-:Y:S01]  /*21520*/  FSETP.GTU.FTZ.AND P2, PT, R108, UR4, PT ;  /* 0x000000046c007c0b */ /* 0x000fe2000bf5c000 */
[----:B------:R-:W-:-:S03]  /*21530*/  FMUL.FTZ R109, R109, UR5 ;  /* 0x000000056d6d7c20 */ /* 0x000fc60008410000 */
[----:B------:R-:W-:Y:S02]  /*21540*/  SEL R152, RZ, 0x1, P2 ;  /* 0x00000001ff987807 */ /* 0x000fe40001000000 */
[----:B------:R-:W-:Y:S02]  /*21550*/  FSEL R109, R109, RZ, !P2 ;  /* 0x000000ff6d6d7208 */ /* 0x000fe40005000000 */
[----:B------:R-:W-:-:S03]  /*21560*/  ISETP.NE.AND P2, PT, R153, 0x1, PT ;  /* 0x000000019900780c */ /* 0x000fc60003f45270 */
[----:B------:R-:W-:Y:S01]  /*21570*/  FADD.FTZ R108, R194, R109 ;  /* 0x0000006dc26c7221 */ /* 0x000fe20000010000 */
        /* <DEDUP_REMOVED lines=13> */
.L_x_2859:
        /* <DEDUP_REMOVED lines=12> */
.L_x_2860:
        /* <DEDUP_REMOVED lines=42> */
.L_x_2858:
        /* <DEDUP_REMOVED lines=20> */
.L_x_2862:
        /* <DEDUP_REMOVED lines=12> */
.L_x_2863:
        /* <DEDUP_REMOVED lines=42> */
.L_x_2861:
        /* <DEDUP_REMOVED lines=25> */
.L_x_2865:
        /* <DEDUP_REMOVED lines=12> */
.L_x_2866:
        /* <DEDUP_REMOVED lines=42> */
.L_x_2864:
        /* <DEDUP_REMOVED lines=19> */
.L_x_2868:
        /* <DEDUP_REMOVED lines=12> */
.L_x_2869:
        /* <DEDUP_REMOVED lines=42> */
.L_x_2867:
        /* <DEDUP_REMOVED lines=25> */
.L_x_2871:
        /* <DEDUP_REMOVED lines=12> */
.L_x_2872:
        /* <DEDUP_REMOVED lines=42> */
.L_x_2870:
        /* <DEDUP_REMOVED lines=20> */
.L_x_2874:
        /* <DEDUP_REMOVED lines=12> */
.L_x_2875:
        /* <DEDUP_REMOVED lines=42> */
.L_x_2873:
        /* <DEDUP_REMOVED lines=25> */
.L_x_2877:
        /* <DEDUP_REMOVED lines=12> */
.L_x_2878:
        /* <DEDUP_REMOVED lines=42> */
.L_x_2876:
        /* <DEDUP_REMOVED lines=19> */
.L_x_2880:
        /* <DEDUP_REMOVED lines=14> */
.L_x_2881:
        /* <DEDUP_REMOVED lines=42> */
.L_x_2879:
[----:B------:R-:W-:Y:S01]  /*23b00*/  I2FP.F32.U32 R108, R109 ;  /* 0x0000006d006c7245 */ /* 0x000fe20000201000 */
[----:B------:R-:W-:Y:S01]  /*23b10*/  @P1 IMAD.U32 R197, R197, 0x10000, RZ ;  /* 0x00010000c5c51824 */ /* 0x000fe200078e00ff */
[----:B------:R-:W-:Y:S02]  /*23b20*/  PRMT R109, R103, 0x7632, R109 ;  /* 0x00007632676d7816 */ /* 0x000fe4000000006d */
[----:B------:R-:W-:Y:S01]  /*23b30*/  PRMT R110, R202, 0x5410, R203 ;  /* 0x00005410ca6e7816 */ /* 0x000fe200000000cb */
[----:B------:R-:W-:Y:S01]  /*23b40*/  FFMA.FTZ R108, R108, R161, 1.1641532182693481445e-10 ;  /* 0x2f0000006c6c7423 */ /* 0x000fe200000100a1 */
[----:B------:R-:W-:-:S04]  /*23b50*/  SHF.L.U32 R109, R109, 0x10, RZ ;  /* 0x000000106d6d7819 */ /* 0x000fc800000006ff */
[----:B------:R-:W-:Y:S01]  /*23b60*/  FSETP.GTU.FTZ.AND P6, PT, R108, UR4, PT ;  /* 0x000000046c007c0b */ /* 0x000fe2000bfdc000 */
[----:B------:R-:W-:Y:S01]  /*23b70*/  FMUL.FTZ R109, R109, UR5 ;  /* 0x000000056d6d7c20 */ /* 0x000fe20008410000 */
[----:B------:R-:W-:Y:S02]  /*23b80*/  PRMT R108, R198, 0x5410, R189 ;  /* 0x00005410c66c7816 */ /* 0x000fe400000000bd */
[----:B------:R-:W-:Y:S02]  /*23b90*/  SEL R156, RZ, 0x1, P6 ;  /* 0x00000001ff9c7807 */ /* 0x000fe40003000000 */
[----:B------:R-:W-:-:S05]  /*23ba0*/  FSEL R109, R109, RZ, !P6 ;  /* 0x000000ff6d6d7208 */ /* 0x000fca0007000000 */
[----:B------:R-:W-:Y:S01]  /*23bb0*/  FADD.FTZ R204, R204, R109 ;  /* 0x0000006dcccc7221 */ /* 0x000fe20000010000 */
[----:B------:R-:W-:-:S03]  /*23bc0*/  PRMT R109, R201, 0x5410, R200 ;  /* 0x00005410c96d7816 */ /* 0x000fc600000000c8 */
[----:B------:R-:W-:Y:S01]  /*23bd0*/  @P1 FADD.FTZ R197, R204, R197 ;  /* 0x000000c5ccc51221 */ /* 0x000fe20000010000 */
[----:B------:R-:W-:-:S05]  /*23be0*/  @!P1 IMAD.MOV.U32 R197, RZ, RZ, R204 ;  /* 0x000000ffffc59224 */ /* 0x000fca00078e00cc */
[----:B------:R-:W-:-:S04]  /*23bf0*/  F2FP.BF16.F32.PACK_AB R111, RZ, R197 ;  /* 0x000000c5ff6f723e */ /* 0x000fc800000010ff */
[----:B------:R-:W-:Y:S01]  /*23c00*/  PRMT R111, R199, 0x5410, R111 ;  /* 0x00005410c76f7816 */ /* 0x000fe2000000006f */
[----:B------:R-:W-:Y:S06]  /*23c10*/  BRA `(.L_x_2882) ;  /* 0x0000002400cc7947 */ /* 0x000fec0003800000 */
.L_x_2833:
        /* <DEDUP_REMOVED lines=15> */
.L_x_2884:
        /* <DEDUP_REMOVED lines=12> */
.L_x_2885:
        /* <DEDUP_REMOVED lines=42> */
.L_x_2883:
[----:B------:R-:W-:Y:S01]  /*24070*/  I2FP.F32.U32 R190, R190 ;  /* 0x000000be00be7245 */ /* 0x000fe20000201000 */
[----:B-----5:R-:W-:Y:S01]  /*24080*/  IMAD.U32 R189, R108, 0x10000, RZ ;  /* 0x000100006cbd7824 */ /* 0x020fe200078e00ff */
[----:B------:R-:W-:Y:S01]  /*24090*/  ISETP.NE.AND P3, PT, R194, 0x1, PT ;  /* 0x00000001c200780c */ /* 0x000fe20003f65270 */
[----:B------:R-:W-:Y:S01]  /*240a0*/  @P1 IMAD.U32 R191, R104, 0x10000, RZ ;  /* 0x0001000068bf1824 */ /* 0x000fe200078e00ff */
[----:B------:R-:W-:Y:S01]  /*240b0*/  LOP3.LUT R148, R148, 0xffffffef, RZ, 0xc0, !PT ;  /* 0xffffffef94947812 */ /* 0x000fe200078ec0ff */
[----:B------:R-:W-:Y:S01]  /*240c0*/  FFMA.FTZ R190, R190, R161, 1.1641532182693481445e-10 ;  /* 0x2f000000bebe7423 */ /* 0x000fe200000100a1 */
[----:B------:R-:W-:Y:S01]  /*240d0*/  FMUL.FTZ R189, R189, UR5 ;  /* 0x00000005bdbd7c20 */ /* 0x000fe20008410000 */
[----:B------:R-:W-:Y:S01]  /*240e0*/  HFMA2 R196, -RZ, RZ, 0, 1.1920928955078125e-07 ;  /* 0x00000002ffc47431 */ /* 0x000fe200000001ff */
        /* <DEDUP_REMOVED lines=17> */
.L_x_2887:
        /* <DEDUP_REMOVED lines=12> */
.L_x_2888:
        /* <DEDUP_REMOVED lines=42> */
.L_x_2886:
        /* <DEDUP_REMOVED lines=24> */
.L_x_2890:
        /* <DEDUP_REMOVED lines=12> */
.L_x_2891:
        /* <DEDUP_REMOVED lines=42> */
.L_x_2889:
        /* <DEDUP_REMOVED lines=25> */
.L_x_2893:
        /* <DEDUP_REMOVED lines=12> */
.L_x_2894:
        /* <DEDUP_REMOVED lines=42> */
.L_x_2892:
        /* <DEDUP_REMOVED lines=24> */
.L_x_2896:
        /* <DEDUP_REMOVED lines=12> */
.L_x_2897:
        /* <DEDUP_REMOVED lines=42> */
.L_x_2895:
        /* <DEDUP_REMOVED lines=23> */
.L_x_2899:
        /* <DEDUP_REMOVED lines=12> */
.L_x_2900:
        /* <DEDUP_REMOVED lines=42> */
.L_x_2898:
        /* <DEDUP_REMOVED lines=22> */
.L_x_2902:
        /* <DEDUP_REMOVED lines=12> */
.L_x_2903:
        /* <DEDUP_REMOVED lines=42> */
.L_x_2901:
        /* <DEDUP_REMOVED lines=23> */
.L_x_2905:
        /* <DEDUP_REMOVED lines=12> */
.L_x_2906:
        /* <DEDUP_REMOVED lines=42> */
.L_x_2904:
        /* <DEDUP_REMOVED lines=14> */
.L_x_2882:
        /* <DEDUP_REMOVED lines=45> */
.L_x_2907:
[----:B------:R-:W3:Y:S01]  /*26620*/  @P1 LDG.E.128 R104, desc[UR8][R198.64] ;  /* 0x00000008c6681981 */ /* 0x000ee2000c1e1d00 */
[----:B0-2---:R-:W-:-:S04]  /*26630*/  IMAD.WIDE.U32 R108, R189, 0x10, R116 ;  /* 0x00000010bd6c7825 */ /* 0x005fc800078e0074 */
[----:B-1----:R-:W-:Y:S02]  /*26640*/  @P0 IMAD.WIDE.U32 R200, R189, 0x10, R200 ;  /* 0x00000010bdc80825 */ /* 0x002fe400078e00c8 */
[----:B------:R-:W5:Y:S04]  /*26650*/  LDG.E.128 R108, desc[UR8][R108.64] ;  /* 0x000000086c6c7981 */ /* 0x000f68000c1e1d00 */
[----:B------:R0:W5:Y:S01]  /*26660*/  @P0 LDG.E.128 R100, desc[UR8][R200.64] ;  /* 0x00000008c8640981 */ /* 0x000162000c1e1d00 */
[----:B---3--:R-:W-:Y:S02]  /*26670*/  PRMT R211, R106, 0x7632, R211 ;  /* 0x000076326ad37816 */ /* 0x008fe400000000d3 */
[----:B------:R-:W-:Y:S02]  /*26680*/  PRMT R206, R105, 0x7632, R206 ;  /* 0x0000763269ce7816 */ /* 0x000fe400000000ce */
[----:B------:R-:W-:Y:S01]  /*26690*/  PRMT R207, R104, 0x7632, R207 ;  /* 0x0000763268cf7816 */ /* 0x000fe200000000cf */
[----:B0-----:R-:W-:Y:S06]  /*266a0*/  @!P0 BRA `(.L_x_2908) ;  /* 0x0000004c00508947 */ /* 0x001fec0003800000 */
        /* <DEDUP_REMOVED lines=15> */
.L_x_2910:
        /* <DEDUP_REMOVED lines=12> */
.L_x_2911:
        /* <DEDUP_REMOVED lines=41> */
.L_x_2909:
[----:B------:R-:W-:Y:S01]  /*26af0*/  I2FP.F32.U32 R150, R149 ;  /* 0x0000009500967245 */ /* 0x000fe20000201000 */
[----:B-----5:R-:W-:Y:S01]  /*26b00*/  IMAD.U32 R149, R108, 0x10000, RZ ;  /* 0x000100006c957824 */ /* 0x020fe200078e00ff */
        /* <DEDUP_REMOVED lines=20> */
.L_x_2913:
        /* <DEDUP_REMOVED lines=12> */
.L_x_2914:
        /* <DEDUP_REMOVED lines=42> */
.L_x_2912:
[----:B------:R-:W-:Y:S01]  /*26fb0*/  I2FP.F32.U32 R150, R151 ;  /* 0x0000009700967245 */ /* 0x000fe20000201000 */
[----:B------:R-:W-:Y:S01]  /*26fc0*/  IMAD.U32 R151, R100, 0x10000, RZ ;  /* 0x0001000064977824 */ /* 0x000fe200078e00ff */
[----:B------:R-:W-:Y:S02]  /*26fd0*/  ISETP.NE.AND P3, PT, R153, 0x1, PT ;  /* 0x000000019900780c */ /* 0x000fe40003f65270 */
        /* <DEDUP_REMOVED lines=21> */
.L_x_2916:
        /* <DEDUP_REMOVED lines=12> */
.L_x_2917:
        /* <DEDUP_REMOVED lines=42> */
.L_x_2915:
        /* <DEDUP_REMOVED lines=21> */
.L_x_2919:
        /* <DEDUP_REMOVED lines=12> */
.L_x_2920:
        /* <DEDUP_REMOVED lines=42> */
.L_x_2918:
[----:B------:R-:W-:Y:S01]  /*27940*/  I2FP.F32.U32 R150, R151 ;  /* 0x0000009700967245 */ /* 0x000fe20000201000 */
[----:B------:R-:W-:Y:S01]  /*27950*/  IMAD.MOV.U32 R152, RZ, RZ, 0x2 ;  /* 0x00000002ff987424 */ /* 0x000fe200078e00ff */
[----:B------:R-:W-:Y:S02]  /*27960*/  PRMT R151, R100, 0x7632, R151 ;  /* 0x0000763264977816 */ /* 0x000fe40000000097 */
[----:B------:R-:W-:Y:S01]  /*27970*/  ISETP.NE.AND P3, PT, R153, 0x1, PT ;  /* 0x000000019900780c */ /* 0x000fe20003f65270 */
[----:B------:R-:W-:Y:S01]  /*27980*/  FFMA.FTZ R150, R150, R161, 1.1641532182693481445e-10 ;  /* 0x2f00000096967423 */ /* 0x000fe200000100a1 */
[----:B------:R-:W-:Y:S01]  /*27990*/  @P1 SHF.L.U32 R201, R207, 0x10, RZ ;  /* 0x00000010cfc91819 */ /* 0x000fe200000006ff */
[----:B------:R-:W-:-:S03]  /*279a0*/  IMAD.U32 R151, R151, 0x10000, RZ ;  /* 0x0001000097977824 */ /* 0x000fc600078e00ff */
[----:B------:R-:W-:Y:S01]  /*279b0*/  FSETP.GTU.FTZ.AND P2, PT, R150, UR4, PT ;  /* 0x0000000496007c0b */ /* 0x000fe2000bf5c000 */
[----:B------:R-:W-:-:S03]  /*279c0*/  FMUL.FTZ R151, R151, UR5 ;  /* 0x0000000597977c20 */ /* 0x000fc60008410000 */
[----:B------:R-:W-:Y:S02]  /*279d0*/  SEL R150, RZ, 0x1, P2 ;  /* 0x00000001ff967807 */ /* 0x000fe40001000000 */
[----:B------:R-:W-:-:S05]  /*279e0*/  FSEL R151, R151, RZ, !P2 ;  /* 0x000000ff97977208 */ /* 0x000fca0005000000 */
        /* <DEDUP_REMOVED lines=14> */
.L_x_2922:
        /* <DEDUP_REMOVED lines=12> */
.L_x_2923:
        /* <DEDUP_REMOVED lines=42> */
.L_x_2921:
        /* <DEDUP_REMOVED lines=22> */
.L_x_2925:
        /* <DEDUP_REMOVED lines=12> */
.L_x_2926:
        /* <DEDUP_REMOVED lines=42> */
.L_x_2924:
        /* <DEDUP_REMOVED lines=24> */
.L_x_2928:
        /* <DEDUP_REMOVED lines=12> */
.L_x_2929:
        /* <DEDUP_REMOVED lines=42> */
.L_x_2927:
        /* <DEDUP_REMOVED lines=21> */
.L_x_2931:
        /* <DEDUP_REMOVED lines=12> */
.L_x_2932:
        /* <DEDUP_REMOVED lines=42> */
.L_x_2930:
[----:B------:R-:W-:Y:S01]  /*28c80*/  I2FP.F32.U32 R108, R109 ;  /* 0x0000006d006c7245 */ /* 0x000fe20000201000 */
[----:B------:R-:W-:Y:S01]  /*28c90*/  IMAD.MOV.U32 R155, RZ, RZ, 0x2 ;  /* 0x00000002ff9b7424 */ /* 0x000fe200078e00ff */
[----:B------:R-:W-:Y:S02]  /*28ca0*/  PRMT R109, R101, 0x7632, R109 ;  /* 0x00007632656d7816 */ /* 0x000fe4000000006d */
[----:B------:R-:W-:Y:S01]  /*28cb0*/  @P1 SHF.L.U32 R203, R206, 0x10, RZ ;  /* 0x00000010cecb1819 */ /* 0x000fe200000006ff */
[----:B------:R-:W-:Y:S02]  /*28cc0*/  FFMA.FTZ R108, R108, R161, 1.1641532182693481445e-10 ;  /* 0x2f0000006c6c7423 */ /* 0x000fe400000100a1 */
[----:B------:R-:W-:-:S03]  /*28cd0*/  IMAD.U32 R109, R109, 0x10000, RZ ;  /* 0x000100006d6d7824 */ /* 0x000fc600078e00ff */
        /* <DEDUP_REMOVED lines=19> */
.L_x_2934:
        /* <DEDUP_REMOVED lines=12> */
.L_x_2935:
        /* <DEDUP_REMOVED lines=42> */
.L_x_2933:
        /* <DEDUP_REMOVED lines=20> */
.L_x_2937:
        /* <DEDUP_REMOVED lines=12> */
.L_x_2938:
        /* <DEDUP_REMOVED lines=40> */
[----:B------:R-:W-:Y:S01]  /*295f0*/  IMAD.MOV.U32 R154, RZ, RZ, R216 ;  /* 0x000000ffff9a7224 */ /* 0x000fe200078e00d8 */
[----:B------:R-:W-:-:S07]  /*29600*/  MOV R216, R108 ;  /* 0x0000006c00d87202 */ /* 0x000fce0000000f00 */
.L_x_2936:
        /* <DEDUP_REMOVED lines=25> */
.L_x_2940:
        /* <DEDUP_REMOVED lines=12> */
.L_x_2941:
        /* <DEDUP_REMOVED lines=42> */
.L_x_2939:
        /* <DEDUP_REMOVED lines=19> */
.L_x_2943:
        /* <DEDUP_REMOVED lines=12> */
.L_x_2944:
        /* <DEDUP_REMOVED lines=42> */
.L_x_2942:
        /* <DEDUP_REMOVED lines=25> */
.L_x_2946:
        /* <DEDUP_REMOVED lines=12> */
.L_x_2947:
        /* <DEDUP_REMOVED lines=42> */
.L_x_2945:
        /* <DEDUP_REMOVED lines=20> */
.L_x_2949:
        /* <DEDUP_REMOVED lines=12> */
.L_x_2950:
        /* <DEDUP_REMOVED lines=42> */
.L_x_2948:
        /* <DEDUP_REMOVED lines=25> */
.L_x_2952:
        /* <DEDUP_REMOVED lines=12> */
.L_x_2953:
        /* <DEDUP_REMOVED lines=42> */
.L_x_2951:
        /* <DEDUP_REMOVED lines=19> */
.L_x_2955:
        /* <DEDUP_REMOVED lines=14> */
.L_x_2956:
        /* <DEDUP_REMOVED lines=42> */
.L_x_2954:
[----:B------:R-:W-:Y:S02]  /*2b2c0*/  I2FP.F32.U32 R108, R109 ;  /* 0x0000006d006c7245 */ /* 0x000fe40000201000 */
[----:B------:R-:W-:Y:S02]  /*2b2d0*/  PRMT R109, R103, 0x7632, R109 ;  /* 0x00007632676d7816 */ /* 0x000fe4000000006d */
[----:B------:R-:W-:Y:S01]  /*2b2e0*/  PRMT R110, R210, 0x5410, R211 ;  /* 0x00005410d26e7816 */ /* 0x000fe200000000d3 */
[----:B------:R-:W-:Y:S02]  /*2b2f0*/  FFMA.FTZ R108, R108, R161, 1.1641532182693481445e-10 ;  /* 0x2f0000006c6c7423 */ /* 0x000fe400000100a1 */
[----:B------:R-:W-:-:S03]  /*2b300*/  IMAD.U32 R109, R109, 0x10000, RZ ;  /* 0x000100006d6d7824 */ /* 0x000fc600078e00ff */
[----:B------:R-:W-:Y:S01]  /*2b310*/  FSETP.GTU.FTZ.AND P6, PT, R108, UR4, PT ;  /* 0x000000046c007c0b */ /* 0x000fe2000bfdc000 */
[----:B------:R-:W-:Y:S01]  /*2b320*/  FMUL.FTZ R109, R109, UR5 ;  /* 0x000000056d6d7c20 */ /* 0x000fe20008410000 */
[----:B------:R-:W-:Y:S02]  /*2b330*/  @P1 PRMT R108, R107, 0x7632, R108 ;  /* 0x000076326b6c1816 */ /* 0x000fe4000000006c */
[----:B------:R-:W-:Y:S02]  /*2b340*/  SEL R156, RZ, 0x1, P6 ;  /* 0x00000001ff9c7807 */ /* 0x000fe40003000000 */
[----:B------:R-:W-:Y:S02]  /*2b350*/  FSEL R111, R109, RZ, !P6 ;  /* 0x000000ff6d6f7208 */ /* 0x000fe40007000000 */
[----:B------:R-:W-:-:S03]  /*2b360*/  @P1 SHF.L.U32 R109, R108, 0x10, RZ ;  /* 0x000000106c6d1819 */ /* 0x000fc600000006ff */
[----:B------:R-:W-:-:S04]  /*2b370*/  FADD.FTZ R108, R206, R111 ;  /* 0x0000006fce6c7221 */ /* 0x000fc80000010000 */
[----:B------:R-:W-:Y:S01]  /*2b380*/  @P1 FADD.FTZ R206, R108, R109 ;  /* 0x0000006d6cce1221 */ /* 0x000fe20000010000 */
[----:B------:R-:W-:Y:S01]  /*2b390*/  @!P1 IMAD.MOV.U32 R206, RZ, RZ, R108 ;  /* 0x000000ffffce9224 */ /* 0x000fe200078e006c */
[----:B------:R-:W-:Y:S02]  /*2b3a0*/  PRMT R109, R209, 0x5410, R208 ;  /* 0x00005410d16d7816 */ /* 0x000fe400000000d0 */
[----:B------:R-:W-:Y:S02]  /*2b3b0*/  PRMT R108, R198, 0x5410, R172 ;  /* 0x00005410c66c7816 */ /* 0x000fe400000000ac */
[----:B------:R-:W-:-:S04]  /*2b3c0*/  F2FP.BF16.F32.PACK_AB R111, RZ, R206 ;  /* 0x000000ceff6f723e */ /* 0x000fc800000010ff */
[----:B------:R-:W-:Y:S01]  /*2b3d0*/  PRMT R111, R207, 0x5410, R111 ;  /* 0x00005410cf6f7816 */ /* 0x000fe2000000006f */
[----:B------:R-:W-:Y:S06]  /*2b3e0*/  BRA `(.L_x_2957) ;  /* 0x0000002400cc7947 */ /* 0x000fec0003800000 */
.L_x_2908:
        /* <DEDUP_REMOVED lines=15> */
.L_x_2959:
        /* <DEDUP_REMOVED lines=12> */
.L_x_2960:
        /* <DEDUP_REMOVED lines=40> */
[----:B------:R-:W-:-:S07]  /*2b820*/  MOV R198, R172 ;  /* 0x000000ac00c67202 */ /* 0x000fce0000000f00 */
.L_x_2958:
[----:B------:R-:W-:Y:S01]  /*2b830*/  I2FP.F32.U32 R172, R198 ;  /* 0x000000c600ac7245 */ /* 0x000fe20000201000 */
[----:B-----5:R-:W-:Y:S01]  /*2b840*/  IMAD.U32 R198, R108, 0x10000, RZ ;  /* 0x000100006cc67824 */ /* 0x020fe200078e00ff */
[----:B------:R-:W-:Y:S01]  /*2b850*/  ISETP.NE.AND P3, PT, R200, 0x1, PT ;  /* 0x00000001c800780c */ /* 0x000fe20003f65270 */
[----:B------:R-:W-:Y:S01]  /*2b860*/  IMAD.MOV.U32 R202, RZ, RZ, 0x2 ;  /* 0x00000002ffca7424 */ /* 0x000fe200078e00ff */
[----:B------:R-:W-:Y:S01]  /*2b870*/  LOP3.LUT R148, R148, 0xffffffef, RZ, 0xc0, !PT ;  /* 0xffffffef94947812 */ /* 0x000fe200078ec0ff */
[----:B------:R-:W-:Y:S01]  /*2b880*/  FFMA.FTZ R172, R172, R161, 1.1641532182693481445e-10 ;  /* 0x2f000000acac7423 */ /* 0x000fe200000100a1 */
[----:B------:R-:W-:Y:S01]  /*2b890*/  FMUL.FTZ R198, R198, UR5 ;  /* 0x00000005c6c67c20 */ /* 0x000fe20008410000 */
[----:B------:R-:W-:-:S03]  /*2b8a0*/  PRMT R108, R108, 0x7632, R108 ;  /* 0x000076326c6c7816 */ /* 0x000fc6000000006c */
[----:B------:R-:W-:Y:S02]  /*2b8b0*/  FSETP.GTU.FTZ.AND P2, PT, R172, UR4, PT ;  /* 0x00000004ac007c0b */ /* 0x000fe4000bf5c000 */
[----:B------:R-:W-:Y:S02]  /*2b8c0*/  @P1 SHF.L.U32 R172, R104, 0x10, RZ ;  /* 0x0000001068ac1819 */ /* 0x000fe400000006ff */
        /* <DEDUP_REMOVED lines=15> */
.L_x_2962:
        /* <DEDUP_REMOVED lines=12> */
.L_x_2963:
        /* <DEDUP_REMOVED lines=42> */
.L_x_2961:
[----:B------:R-:W-:Y:S01]  /*2bd20*/  I2FP.F32.U32 R198, R198 ;  /* 0x000000c600c67245 */ /* 0x000fe20000201000 */
[----:B------:R-:W-:Y:S01]  /*2bd30*/  IMAD.U32 R108, R108, 0x10000, RZ ;  /* 0x000100006c6c7824 */ /* 0x000fe200078e00ff */
[----:B------:R-:W-:Y:S01]  /*2bd40*/  ISETP.NE.AND P3, PT, R202, 0x1, PT ;  /* 0x00000001ca00780c */ /* 0x000fe20003f65270 */
[----:B------:R-:W-:Y:S01]  /*2bd50*/  IMAD.MOV.U32 R204, RZ, RZ, 0x2 ;  /* 0x00000002ffcc7424 */ /* 0x000fe200078e00ff */
        /* <DEDUP_REMOVED lines=20> */
.L_x_2965:
        /* <DEDUP_REMOVED lines=12> */
.L_x_2966:
        /* <DEDUP_REMOVED lines=42> */
.L_x_2964:
[----:B------:R-:W-:Y:S01]  /*2c200*/  I2FP.F32.U32 R108, R108 ;  /* 0x0000006c006c7245 */ /* 0x000fe20000201000 */
[----:B------:R-:W-:Y:S01]  /*2c210*/  IMAD.U32 R200, R109, 0x10000, RZ ;  /* 0x000100006dc87824 */ /* 0x000fe200078e00ff */
[----:B------:R-:W-:Y:S01]  /*2c220*/  ISETP.NE.AND P3, PT, R204, 0x1, PT ;  /* 0x00000001cc00780c */ /* 0x000fe20003f65270 */
[----:B------:R-:W-:Y:S01]  /*2c230*/  IMAD.MOV.U32 R202, RZ, RZ, 0x2 ;  /* 0x00000002ffca7424 */ /* 0x000fe200078e00ff */
[----:B------:R-:W-:Y:S01]  /*2c240*/  @P1 SHF.L.U32 R203, R105, 0x10, RZ ;  /* 0x0000001069cb1819 */ /* 0x000fe200000006ff */
[----:B------:R-:W-:Y:S01]  /*2c250*/  FFMA.FTZ R108, R108, R161, 1.1641532182693481445e-10 ;  /* 0x2f0000006c6c7423 */ /* 0x000fe200000100a1 */
[----:B------:R-:W-:Y:S01]  /*2c260*/  FMUL.FTZ R200, R200, UR5 ;  /* 0x00000005c8c87c20 */ /* 0x000fe20008410000 */
[----:B------:R-:W-:Y:S02]  /*2c270*/  LOP3.LUT R148, R148, 0xfffffffb, RZ, 0xc0, !PT ;  /* 0xfffffffb94947812 */ /* 0x000fe400078ec0ff */
        /* <DEDUP_REMOVED lines=17> */
.L_x_2968:
        /* <DEDUP_REMOVED lines=12> */
.L_x_2969:
        /* <DEDUP_REMOVED lines=42> */
.L_x_2967:
[----:B------:R-:W-:Y:S01]  /*2c6f0*/  I2FP.F32.U32 R108, R109 ;  /* 0x0000006d006c7245 */ /* 0x000fe20000201000 */
[----:B------:R-:W-:Y:S01]  /*2c700*/  IMAD.U32 R207, R207, 0x10000, RZ ;  /* 0x00010000cfcf7824 */ /* 0x000fe200078e00ff */
[----:B------:R-:W-:Y:S01]  /*2c710*/  ISETP.NE.AND P2, PT, R202, 0x1, PT ;  /* 0x00000001ca00780c */ /* 0x000fe20003f45270 */
[----:B------:R-:W-:Y:S01]  /*2c720*/  IMAD.MOV.U32 R204, RZ, RZ, 0x2 ;  /* 0x00000002ffcc7424 */ /* 0x000fe200078e00ff */
[----:B------:R-:W-:Y:S01]  /*2c730*/  @P1 SHF.L.U32 R206, R206, 0x10, RZ ;  /* 0x00000010cece1819 */ /* 0x000fe200000006ff */
[----:B------:R-:W-:Y:S01]  /*2c740*/  FFMA.FTZ R108, R108, R161, 1.1641532182693481445e-10 ;  /* 0x2f0000006c6c7423 */ /* 0x000fe200000100a1 */
[----:B------:R-:W-:Y:S01]  /*2c750*/  FMUL.FTZ R207, R207, UR5 ;  /* 0x00000005cfcf7c20 */ /* 0x000fe20008410000 */
[----:B------:R-:W-:Y:S01]  /*2c760*/  LOP3.LUT R148, R148, 0xfffffffd, RZ, 0xc0, !PT ;  /* 0xfffffffd94947812 */ /* 0x000fe200078ec0ff */
        /* <DEDUP_REMOVED lines=16> */
.L_x_2971:
        /* <DEDUP_REMOVED lines=12> */
.L_x_2972:
        /* <DEDUP_REMOVED lines=42> */
.L_x_2970:
        /* <DEDUP_REMOVED lines=23> */
.L_x_2974:
        /* <DEDUP_REMOVED lines=12> */
.L_x_2975:
        /* <DEDUP_REMOVED lines=42> */
.L_x_2973:
[----:B------:R-:W-:Y:S01]  /*2d0a0*/  I2FP.F32.U32 R108, R109 ;  /* 0x0000006d006c7245 */ /* 0x000fe20000201000 */
[----:B------:R-:W-:Y:S01]  /*2d0b0*/  IMAD.U32 R110, R110, 0x10000, RZ ;  /* 0x000100006e6e7824 */ /* 0x000fe200078e00ff */
[----:B------:R-:W-:Y:S01]  /*2d0c0*/  ISETP.NE.AND P4, PT, R206, 0x1, PT ;  /* 0x00000001ce00780c */ /* 0x000fe20003f85270 */
[----:B------:R-:W-:Y:S01]  /*2d0d0*/  IMAD.MOV.U32 R109, RZ, RZ, R158 ;  /* 0x000000ffff6d7224 */ /* 0x000fe200078e009e */
[----:B------:R-:W-:Y:S01]  /*2d0e0*/  @P1 SHF.L.U32 R204, R211, 0x10, RZ ;  /* 0x00000010d3cc1819 */ /* 0x000fe200000006ff */
[----:B------:R-:W-:Y:S01]  /*2d0f0*/  FFMA.FTZ R108, R108, R161, 1.1641532182693481445e-10 ;  /* 0x2f0000006c6c7423 */ /* 0x000fe200000100a1 */
[----:B------:R-:W-:-:S04]  /*2d100*/  FMUL.FTZ R110, R110, UR5 ;  /* 0x000000056e6e7c20 */ /* 0x000fc80008410000 */
        /* <DEDUP_REMOVED lines=15> */
.L_x_2977:
        /* <DEDUP_REMOVED lines=12> */
.L_x_2978:
        /* <DEDUP_REMOVED lines=42> */
.L_x_2976:
        /* <DEDUP_REMOVED lines=23> */
.L_x_2980:
        /* <DEDUP_REMOVED lines=12> */
.L_x_2981:
        /* <DEDUP_REMOVED lines=42> */
.L_x_2979:
[----:B------:R-:W-:Y:S01]  /*2da30*/  I2FP.F32.U32 R108, R109 ;  /* 0x0000006d006c7245 */ /* 0x000fe20000201000 */
[----:B------:R-:W-:Y:S01]  /*2da40*/  IMAD.U32 R213, R213, 0x10000, RZ ;  /* 0x00010000d5d57824 */ /* 0x000fe200078e00ff */
[----:B------:R-:W-:Y:S02]  /*2da50*/  @P1 PRMT R109, R107, 0x7632, R109 ;  /* 0x000076326b6d1816 */ /* 0x000fe4000000006d */
[----:B------:R-:W-:Y:S01]  /*2da60*/  PRMT R110, R210, 0x5410, R211 ;  /* 0x00005410d26e7816 */ /* 0x000fe200000000d3 */
[----:B------:R-:W-:Y:S01]  /*2da70*/  FFMA.FTZ R108, R108, R161, 1.1641532182693481445e-10 ;  /* 0x2f0000006c6c7423 */ /* 0x000fe200000100a1 */
[----:B------:R-:W-:Y:S01]  /*2da80*/  FMUL.FTZ R213, R213, UR5 ;  /* 0x00000005d5d57c20 */ /* 0x000fe20008410000 */
[----:B------:R-:W-:-:S03]  /*2da90*/  @P1 SHF.L.U32 R109, R109, 0x10, RZ ;  /* 0x000000106d6d1819 */ /* 0x000fc600000006ff */
        /* <DEDUP_REMOVED lines=8> */
.L_x_2957:
        /* <DEDUP_REMOVED lines=8> */
[----:B------:R-:W-:Y:S02]  /*2dba0*/  SEL R207, RZ, 0x10000, !P4 ;  /* 0x00010000ffcf7807 */ /* 0x000fe40006000000 */
[----:B------:R-:W-:Y:S02]  /*2dbb0*/  SEL R198, RZ, 0x1000000, !P3 ;  /* 0x01000000ffc67807 */ /* 0x000fe40005800000 */
[----:B------:R-:W-:Y:S02]  /*2dbc0*/  SEL R172, RZ, 0x100, !P5 ;  /* 0x00000100ffac7807 */ /* 0x000fe40006800000 */
[----:B------:R-:W-:Y:S02]  /*2dbd0*/  LOP3.LUT P6, RZ, R148, 0x10, RZ, 0xc0, !PT ;  /* 0x0000001094ff7812 */ /* 0x000fe400078cc0ff */
[----:B------:R-:W-:Y:S01]  /*2dbe0*/  LOP3.LUT R215, R215, R213, R212, 0xfe, !PT ;  /* 0x000000d5d7d77212 */ /* 0x000fe200078efed4 */
[----:B------:R-:W-:Y:S01]  /*2dbf0*/  IMAD.WIDE.U32 R212, R189, 0x10, R112 ;  /* 0x00000010bdd47825 */ /* 0x000fe200078e0070 */
[----:B------:R-:W-:-:S02]  /*2dc00*/  LOP3.LUT R172, R172, R198, R207, 0xfe, !PT ;  /* 0x000000c6acac7212 */ /* 0x000fc400078efecf */
[----:B------:R-:W-:Y:S01]  /*2dc10*/  SEL R214, RZ, 0x1, !P2 ;  /* 0x00000001ffd67807 */ /* 0x000fe20005000000 */
[----:B------:R-:W-:Y:S01]  /*2dc20*/  VIADD R198, R118, 0x300 ;  /* 0x0000030076c67836 */ /* 0x000fe20000000000 */
[----:B------:R-:W-:Y:S01]  /*2dc30*/  SEL R207, RZ, 0x1, !P6 ;  /* 0x00000001ffcf7807 */ /* 0x000fe20007000000 */
[----:B------:R2:W-:Y:S02]  /*2dc40*/  STG.E.128 desc[UR8][R212.64], R108 ;  /* 0x0000006cd4007986 */ /* 0x0005e4000c101d08 */
[----:B------:R-:W-:-:S04]  /*2dc50*/  IMAD.WIDE.U32 R116, R198, 0x10, R116 ;  /* 0x00000010c6747825 */ /* 0x000fc800078e0074 */
[----:B0-----:R-:W-:-:S04]  /*2dc60*/  @P0 IMAD.WIDE.U32 R210, R198, 0x10, R210 ;  /* 0x00000010c6d20825 */ /* 0x001fc800078e00d2 */
[----:B-1----:R-:W-:Y:S01]  /*2dc70*/  @P1 IMAD.WIDE.U32 R208, R198, 0x10, R208 ;  /* 0x00000010c6d01825 */ /* 0x002fe200078e00d0 */
[----:B--2---:R-:W-:-:S03]  /*2dc80*/  LOP3.LUT R109, R215, R214, RZ, 0xfc, !PT ;  /* 0x000000d6d76d7212 */ /* 0x004fc600078efcff */
[----:B------:R-:W-:Y:S01]  /*2dc90*/  IMAD.WIDE.U32 R110, R189, 0x8, R114 ;  /* 0x00000008bd6e7825 */ /* 0x000fe200078e0072 */
[----:B------:R-:W-:-:S05]  /*2dca0*/  LOP3.LUT R108, R172, R207, RZ, 0xfc, !PT ;  /* 0x000000cfac6c7212 */ /* 0x000fca00078efcff */
        /* <DEDUP_REMOVED lines=22> */
.L_x_2982:
[----:B------:R2:W5:Y:S04]  /*2de10*/  @P0 LDG.E.128 R100, desc[UR8][R210.64] ;  /* 0x00000008d2640981 */ /* 0x000568000c1e1d00 */
[----:B------:R2:W5:Y:S04]  /*2de20*/  @P1 LDG.E.128 R104, desc[UR8][R208.64] ;  /* 0x00000008d0681981 */ /* 0x000568000c1e1d00 */
[----:B01----:R2:W5:Y:S01]  /*2de30*/  LDG.E.128 R108, desc[UR8][R116.64] ;  /* 0x00000008746c7981 */ /* 0x003562000c1e1d00 */
[----:B------:R-:W-:Y:S05]  /*2de40*/  @!P0 BRA `(.L_x_2983) ;  /* 0x0000004c00608947 */ /* 0x000fea0003800000 */
[----:B------:R-:W-:Y:S01]  /*2de50*/  ISETP.NE.AND P2, PT, R217, 0x1, PT ;  /* 0x00000001d900780c */ /* 0x000fe20003f45270 */
[----:B------:R-:W-:Y:S02]  /*2de60*/  HFMA2 R151, -RZ, RZ, 0, 1.1920928955078125e-07 ;  /* 0x00000002ff977431 */ /* 0x000fe400000001ff */
[----:B--2---:R-:W-:Y:S02]  /*2de70*/  IMAD.MOV.U32 R116, RZ, RZ, R158 ;  /* 0x000000ffff747224 */ /* 0x004fe400078e009e */
[----:B------:R-:W-:-:S08]  /*2de80*/  IMAD.MOV.U32 R172, RZ, RZ, R216 ;  /* 0x000000ffffac7224 */ /* 0x000fd000078e00d8 */
[----:B------:R-:W-:Y:S05]  /*2de90*/  @!P2 BRA `(.L_x_2984) ;  /* 0x000000040000a947 */ /* 0x000fea0003800000 */
[----:B------:R-:W-:-:S13]  /*2dea0*/  ISETP.NE.AND P2, PT, R217, 0x3, PT ;  /* 0x00000003d900780c */ /* 0x000fda0003f45270 */
[----:B------:R-:W-:Y:S05]  /*2deb0*/  @!P2 BRA `(.L_x_2985) ;  /* 0x000000000020a947 */ /* 0x000fea0003800000 */
[----:B------:R-:W-:-:S13]  /*2dec0*/  ISETP.NE.AND P2, PT, R217, 0x2, PT ;  /* 0x00000002d900780c */ /* 0x000fda0003f45270 */
[----:B------:R-:W-:Y:S01]  /*2ded0*/  @!P2 MOV R151, 0x3 ;  /* 0x000000030097a802 */ /* 0x000fe20000000f00 */
[--C-:B------:R-:W-:Y:S01]  /*2dee0*/  @!P2 IMAD.MOV.U32 R172, RZ, RZ, R216.reuse ;  /* 0x000000ffffaca224 */ /* 0x100fe200078e00d8 */
[----:B------:R-:W-:Y:S01]  /*2def0*/  @P2 IADD3 R151, PT, PT, R217, 0x1, RZ ;  /* 0x00000001d9972810 */ /* 0x000fe20007ffe0ff */
[----:B------:R-:W-:Y:S02]  /*2df00*/  @!P2 IMAD.MOV.U32 R116, RZ, RZ, R159 ;  /* 0x000000ffff74a224 */ /* 0x000fe400078e009f */
[----:B------:R-:W-:Y:S02]  /*2df10*/  @P2 IMAD.MOV.U32 R172, RZ, RZ, R216 ;  /* 0x000000ffffac2224 */ /* 0x000fe400078e00d8 */
[----:B------:R-:W-:Y:S01]  /*2df20*/  @P2 IMAD.MOV.U32 R116, RZ, RZ, R157 ;  /* 0x000000ffff742224 */ /* 0x000fe200078e009d */
[----:B------:R-:W-:Y:S06]  /*2df30*/  BRA `(.L_x_2984) ;  /* 0x0000000000d87947 */ /* 0x000fec0003800000 */
.L_x_2985:
[----:B------:R-:W-:-:S04]  /*2df40*/  IADD3 R3, PT, PT, R3, 0x1, RZ ;  /* 0x0000000103037810 */ /* 0x000fc80007ffe0ff */
        /* <DEDUP_REMOVED lines=11> */
.L_x_2986:
        /* <DEDUP_REMOVED lines=41> */
[----:B------:R-:W-:-:S07]  /*2e290*/  IMAD.MOV.U32 R116, RZ, RZ, R216 ;  /* 0x000000ffff747224 */ /* 0x000fce00078e00d8 */
.L_x_2984:
        /* <DEDUP_REMOVED lines=22> */
.L_x_2988:
        /* <DEDUP_REMOVED lines=12> */
.L_x_2989:
        /* <DEDUP_REMOVED lines=42> */
.L_x_2987:
[----:B------:R-:W-:Y:S01]  /*2e760*/  I2FP.F32.U32 R116, R150 ;  /* 0x0000009600747245 */ /* 0x000fe20000201000 */
[----:B------:R-:W-:Y:S01]  /*2e770*/  @P1 IMAD.U32 R150, R104, 0x10000, RZ ;  /* 0x0001000068961824 */ /* 0x000fe200078e00ff */
[----:B------:R-:W-:Y:S02]  /*2e780*/  SHF.L.U32 R117, R100, 0x10, RZ ;  /* 0x0000001064757819 */ /* 0x000fe400000006ff */
[----:B------:R-:W-:Y:S01]  /*2e790*/  ISETP.NE.AND P3, PT, R152, 0x1, PT ;  /* 0x000000019800780c */ /* 0x000fe20003f65270 */
[----:B------:R-:W-:Y:S02]  /*2e7a0*/  FFMA.FTZ R116, R116, R161, 1.1641532182693481445e-10 ;  /* 0x2f00000074747423 */ /* 0x000fe400000100a1 */
[----:B------:R-:W-:-:S03]  /*2e7b0*/  FMUL.FTZ R117, R117, UR5 ;  /* 0x0000000575757c20 */ /* 0x000fc60008410000 */
[----:B------:R-:W-:-:S04]  /*2e7c0*/  FSETP.GTU.FTZ.AND P2, PT, R116, UR4, PT ;  /* 0x0000000474007c0b */ /* 0x000fc8000bf5c000 */
[----:B------:R-:W-:Y:S01]  /*2e7d0*/  FSEL R116, R117, RZ, !P2 ;  /* 0x000000ff75747208 */ /* 0x000fe20005000000 */
[----:B------:R-:W-:-:S04]  /*2e7e0*/  IMAD.MOV.U32 R117, RZ, RZ, R158 ;  /* 0x000000ffff757224 */ /* 0x000fc800078e009e */
[----:B------:R-:W-:-:S04]  /*2e7f0*/  FADD.FTZ R149, R149, R116 ;  /* 0x0000007495957221 */ /* 0x000fc80000010000 */
[--C-:B------:R-:W-:Y:S01]  /*2e800*/  @P1 FADD.FTZ R207, R150, R149.reuse ;  /* 0x0000009596cf1221 */ /* 0x100fe20000010000 */
[----:B------:R-:W-:Y:S02]  /*2e810*/  @!P1 IMAD.MOV.U32 R207, RZ, RZ, R149 ;  /* 0x000000ffffcf9224 */ /* 0x000fe400078e0095 */
[----:B------:R-:W-:Y:S01]  /*2e820*/  HFMA2 R150, -RZ, RZ, 0, 1.1920928955078125e-07 ;  /* 0x00000002ff967431 */ /* 0x000fe200000001ff */
[----:B------:R-:W-:Y:S02]  /*2e830*/  SEL R149, RZ, 0x1, P2 ;  /* 0x00000001ff957807 */ /* 0x000fe40001000000 */
        /* <DEDUP_REMOVED lines=10> */
.L_x_2991:
        /* <DEDUP_REMOVED lines=12> */
.L_x_2992:
        /* <DEDUP_REMOVED lines=39> */
[----:B------:R-:W-:Y:S02]  /*2ec10*/  HFMA2 R150, -RZ, RZ, 0, 0 ;  /* 0x00000000ff967431 */ /* 0x000fe400000001ff */
[----:B------:R-:W-:Y:S02]  /*2ec20*/  IMAD.MOV.U32 R117, RZ, RZ, R172 ;  /* 0x000000ffff757224 */ /* 0x000fe400078e00ac */
[----:B------:R-:W-:-:S07]  /*2ec30*/  IMAD.MOV.U32 R172, RZ, RZ, R116 ;  /* 0x000000ffffac7224 */ /* 0x000fce00078e0074 */
.L_x_2990:
        /* <DEDUP_REMOVED lines=21> */
.L_x_2994:
        /* <DEDUP_REMOVED lines=12> */
.L_x_2995:
        /* <DEDUP_REMOVED lines=42> */
.L_x_2993:
[----:B------:R-:W-:Y:S02]  /*2f0f0*/  I2FP.F32.U32 R116, R117 ;  /* 0x0000007500747245 */ /* 0x000fe40000201000 */
[----:B------:R-:W-:Y:S02]  /*2f100*/  PRMT R117, R100, 0x7632, R117 ;  /* 0x0000763264757816 */ /* 0x000fe40000000075 */
[----:B------:R-:W-:Y:S01]  /*2f110*/  ISETP.NE.AND P3, PT, R152, 0x1, PT ;  /* 0x000000019800780c */ /* 0x000fe20003f65270 */
[----:B------:R-:W-:Y:S01]  /*2f120*/  FFMA.FTZ R116, R116, R161, 1.1641532182693481445e-10 ;  /* 0x2f00000074747423 */ /* 0x000fe200000100a1 */
[----:B------:R-:W-:-:S04]  /*2f130*/  SHF.L.U32 R117, R117, 0x10, RZ ;  /* 0x0000001075757819 */ /* 0x000fc800000006ff */
[----:B------:R-:W-:Y:S01]  /*2f140*/  FSETP.GTU.FTZ.AND P2, PT, R116, UR4, PT ;  /* 0x0000000474007c0b */ /* 0x000fe2000bf5c000 */
[----:B------:R-:W-:Y:S01]  /*2f150*/  FMUL.FTZ R117, R117, UR5 ;  /* 0x0000000575757c20 */ /* 0x000fe20008410000 */
[----:B------:R-:W-:Y:S02]  /*2f160*/  @P1 PRMT R116, R104, 0x7632, R116 ;  /* 0x0000763268741816 */ /* 0x000fe40000000074 */
[----:B------:R-:W-:Y:S02]  /*2f170*/  SEL R150, RZ, 0x1, P2 ;  /* 0x00000001ff967807 */ /* 0x000fe40001000000 */
[----:B------:R-:W-:Y:S01]  /*2f180*/  FSEL R151, R117, RZ, !P2 ;  /* 0x000000ff75977208 */ /* 0x000fe20005000000 */
[----:B------:R-:W-:-:S04]  /*2f190*/  @P1 IMAD.U32 R117, R116, 0x10000, RZ ;  /* 0x0001000074751824 */ /* 0x000fc800078e00ff */
[----:B------:R-:W-:-:S04]  /*2f1a0*/  FADD.FTZ R108, R108, R151 ;  /* 0x000000976c6c7221 */ /* 0x000fc80000010000 */
[----:B------:R-:W-:Y:S01]  /*2f1b0*/  @P1 FADD.FTZ R208, R108, R117 ;  /* 0x000000756cd01221 */ /* 0x000fe20000010000 */
[----:B------:R-:W-:Y:S02]  /*2f1c0*/  @!P1 IMAD.MOV.U32 R208, RZ, RZ, R108 ;  /* 0x000000ffffd09224 */ /* 0x000fe400078e006c */
[----:B------:R-:W-:Y:S02]  /*2f1d0*/  HFMA2 R117, -RZ, RZ, 0, 1.1920928955078125e-07 ;  /* 0x00000002ff757431 */ /* 0x000fe400000001ff */
[----:B------:R-:W-:Y:S01]  /*2f1e0*/  IMAD.MOV.U32 R108, RZ, RZ, R158 ;  /* 0x000000ffff6c7224 */ /* 0x000fe200078e009e */
        /* <DEDUP_REMOVED lines=10> */
.L_x_2997:
        /* <DEDUP_REMOVED lines=12> */
.L_x_2998:
        /* <DEDUP_REMOVED lines=41> */
[----:B------:R-:W-:-:S07]  /*2f5e0*/  HFMA2 R117, -RZ, RZ, 0, 0 ;  /* 0x00000000ff757431 */ /* 0x000fce00000001ff */
.L_x_2996:
        /* <DEDUP_REMOVED lines=22> */
.L_x_3000:
        /* <DEDUP_REMOVED lines=12> */
.L_x_3001:
        /* <DEDUP_REMOVED lines=42> */
.L_x_2999:
        /* <DEDUP_REMOVED lines=24> */
.L_x_3003:
        /* <DEDUP_REMOVED lines=12> */
.L_x_3004:
        /* <DEDUP_REMOVED lines=42> */
.L_x_3002:
        /* <DEDUP_REMOVED lines=21> */
.L_x_3006:
        /* <DEDUP_REMOVED lines=12> */
.L_x_3007:
        /* <DEDUP_REMOVED lines=42> */
.L_x_3005:
[----:B------:R-:W-:Y:S01]  /*30440*/  I2FP.F32.U32 R108, R109 ;  /* 0x0000006d006c7245 */ /* 0x000fe20000201000 */
[----:B------:R-:W-:Y:S01]  /*30450*/  HFMA2 R154, -RZ, RZ, 0, 1.1920928955078125e-07 ;  /* 0x00000002ff9a7431 */ /* 0x000fe200000001ff */
[----:B------:R-:W-:-:S03]  /*30460*/  PRMT R109, R101, 0x7632, R109 ;  /* 0x00007632656d7816 */ /* 0x000fc6000000006d */
[----:B------:R-:W-:Y:S01]  /*30470*/  FFMA.FTZ R108, R108, R161, 1.1641532182693481445e-10 ;  /* 0x2f0000006c6c7423 */ /* 0x000fe200000100a1 */
[----:B------:R-:W-:-:S04]  /*30480*/  SHF.L.U32 R109, R109, 0x10, RZ ;  /* 0x000000106d6d7819 */ /* 0x000fc800000006ff */
[----:B------:R-:W-:Y:S01]  /*30490*/  FSETP.GTU.FTZ.AND P2, PT, R108, UR4, PT ;  /* 0x000000046c007c0b */ /* 0x000fe2000bf5c000 */
[----:B------:R-:W-:Y:S01]  /*304a0*/  FMUL.FTZ R109, R109, UR5 ;  /* 0x000000056d6d7c20 */ /* 0x000fe20008410000 */
[----:B------:R-:W-:Y:S02]  /*304b0*/  @P1 PRMT R108, R105, 0x7632, R108 ;  /* 0x00007632696c1816 */ /* 0x000fe4000000006c */
[----:B------:R-:W-:Y:S02]  /*304c0*/  SEL R152, RZ, 0x1, P2 ;  /* 0x00000001ff987807 */ /* 0x000fe40001000000 */
[----:B------:R-:W-:Y:S01]  /*304d0*/  FSEL R109, R109, RZ, !P2 ;  /* 0x000000ff6d6d7208 */ /* 0x000fe20005000000 */
[----:B------:R-:W-:Y:S01]  /*304e0*/  @P1 IMAD.U32 R211, R108, 0x10000, RZ ;  /* 0x000100006cd31824 */ /* 0x000fe200078e00ff */
[----:B------:R-:W-:-:S03]  /*304f0*/  ISETP.NE.AND P2, PT, R117, 0x1, PT ;  /* 0x000000017500780c */ /* 0x000fc60003f45270 */
[----:B------:R-:W-:Y:S01]  /*30500*/  FADD.FTZ R156, R156, R109 ;  /* 0x0000006d9c9c7221 */ /* 0x000fe20000010000 */
[----:B------:R-:W-:-:S03]  /*30510*/  IMAD.MOV.U32 R109, RZ, RZ, R158 ;  /* 0x000000ffff6d7224 */ /* 0x000fc600078e009e */
        /* <DEDUP_REMOVED lines=12> */
.L_x_3009:
[----:B------:R-:W-:-:S04]  /*305e0*/  IADD3 R3, PT, PT, R3, 0x1, RZ ;  /* 0x0000000103037810 */ /* 0x000fc80007ffe0ff */
[C---:B------:R-:W-:Y:S01]  /*305f0*/  ISETP.NE.AND P2, PT, R3.reuse, RZ, PT ;  /* 0x000000ff0300720c */ /* 0x040fe20003f45270 */
[----:B------:R-:W-:-:S12]  /*30600*/  IMAD.WIDE.U32 R154, R3, -0x2daee0ad, RZ ;  /* 0xd2511f53039a7825 */ /* 0x000fd800078e00ff */
        /* <DEDUP_REMOVED lines=9> */
.L_x_3010:
        /* <DEDUP_REMOVED lines=40> */
[----:B------:R-:W-:Y:S02]  /*30920*/  IMAD.MOV.U32 R109, RZ, RZ, R172 ;  /* 0x000000ffff6d7224 */ /* 0x000fe400078e00ac */
[----:B------:R-:W-:-:S07]  /*30930*/  IMAD.MOV.U32 R172, RZ, RZ, R108 ;  /* 0x000000ffffac7224 */ /* 0x000fce00078e006c */
.L_x_3008:
        /* <DEDUP_REMOVED lines=20> */
.L_x_3012:
        /* <DEDUP_REMOVED lines=12> */
.L_x_3013:
        /* <DEDUP_REMOVED lines=42> */
.L_x_3011:
[----:B------:R-:W-:Y:S01]  /*30de0*/  I2FP.F32.U32 R108, R116 ;  /* 0x00000074006c7245 */ /* 0x000fe20000201000 */
[----:B------:R-:W-:Y:S01]  /*30df0*/  @P1 IMAD.U32 R210, R106, 0x10000, RZ ;  /* 0x000100006ad21824 */ /* 0x000fe200078e00ff */
[----:B------:R-:W-:-:S03]  /*30e00*/  SHF.L.U32 R109, R102, 0x10, RZ ;  /* 0x00000010666d7819 */ /* 0x000fc600000006ff */
[----:B------:R-:W-:Y:S02]  /*30e10*/  FFMA.FTZ R108, R108, R161, 1.1641532182693481445e-10 ;  /* 0x2f0000006c6c7423 */ /* 0x000fe400000100a1 */
[----:B------:R-:W-:-:S03]  /*30e20*/  FMUL.FTZ R109, R109, UR5 ;  /* 0x000000056d6d7c20 */ /* 0x000fc60008410000 */
[----:B------:R-:W-:-:S04]  /*30e30*/  FSETP.GTU.FTZ.AND P3, PT, R108, UR4, PT ;  /* 0x000000046c007c0b */ /* 0x000fc8000bf7c000 */
[----:B------:R-:W-:Y:S01]  /*30e40*/  FSEL R116, R109, RZ, !P3 ;  /* 0x000000ff6d747208 */ /* 0x000fe20005800000 */
[----:B------:R-:W-:Y:S01]  /*30e50*/  IMAD.MOV.U32 R109, RZ, RZ, R158 ;  /* 0x000000ffff6d7224 */ /* 0x000fe200078e009e */
        /* <DEDUP_REMOVED lines=17> */
.L_x_3015:
        /* <DEDUP_REMOVED lines=12> */
.L_x_3016:
        /* <DEDUP_REMOVED lines=42> */
.L_x_3014:
        /* <DEDUP_REMOVED lines=19> */
.L_x_3018:
        /* <DEDUP_REMOVED lines=12> */
.L_x_3019:
        /* <DEDUP_REMOVED lines=42> */
.L_x_3017:
        /* <DEDUP_REMOVED lines=26> */
.L_x_3021:
        /* <DEDUP_REMOVED lines=12> */
.L_x_3022:
        /* <DEDUP_REMOVED lines=42> */
.L_x_3020:
        /* <DEDUP_REMOVED lines=20> */
.L_x_3024:
        /* <DEDUP_REMOVED lines=12> */
.L_x_3025:
        /* <DEDUP_REMOVED lines=42> */
.L_x_3023:
[----:B------:R-:W-:Y:S01]  /*32100*/  I2FP.F32.U32 R108, R110 ;  /* 0x0000006e006c7245 */ /* 0x000fe20000201000 */
[----:B------:R-:W-:Y:S01]  /*32110*/  @P1 IMAD.U32 R212, R107, 0x10000, RZ ;  /* 0x000100006bd41824 */ /* 0x000fe200078e00ff */
[----:B------:R-:W-:Y:S01]  /*32120*/  SHF.L.U32 R109, R103, 0x10, RZ ;  /* 0x00000010676d7819 */ /* 0x000fe200000006ff */
[----:B------:R-:W-:Y:S02]  /*32130*/  HFMA2 R116, -RZ, RZ, 0, 1.1920928955078125e-07 ;  /* 0x00000002ff747431 */ /* 0x000fe400000001ff */
[----:B------:R-:W-:Y:S02]  /*32140*/  FFMA.FTZ R108, R108, R161, 1.1641532182693481445e-10 ;  /* 0x2f0000006c6c7423 */ /* 0x000fe400000100a1 */
[----:B------:R-:W-:-:S03]  /*32150*/  FMUL.FTZ R109, R109, UR5 ;  /* 0x000000056d6d7c20 */ /* 0x000fc60008410000 */
[----:B------:R-:W-:-:S04]  /*32160*/  FSETP.GTU.FTZ.AND P5, PT, R108, UR4, PT ;  /* 0x000000046c007c0b */ /* 0x000fc8000bfbc000 */
[----:B------:R-:W-:Y:S01]  /*32170*/  FSEL R110, R109, RZ, !P5 ;  /* 0x000000ff6d6e7208 */ /* 0x000fe20006800000 */
[----:B------:R-:W-:Y:S01]  /*32180*/  IMAD.MOV.U32 R109, RZ, RZ, R158 ;  /* 0x000000ffff6d7224 */ /* 0x000fe200078e009e */
        /* <DEDUP_REMOVED lines=16> */
.L_x_3027:
        /* <DEDUP_REMOVED lines=12> */
.L_x_3028:
        /* <DEDUP_REMOVED lines=42> */
.L_x_3026:
        /* <DEDUP_REMOVED lines=19> */
.L_x_3030:
[----:B------:R-:W-:-:S04]  /*32720*/  VIADD R3, R3, 0x1 ;  /* 0x0000000103037836 */ /* 0x000fc80000000000 */
[C---:B------:R-:W-:Y:S01]  /*32730*/  IMAD.WIDE.U32 R116, R3.reuse, -0x2daee0ad, RZ ;  /* 0xd2511f5303747825 */ /* 0x040fe200078e00ff */
[----:B------:R-:W-:-:S13]  /*32740*/  ISETP.NE.AND P6, PT, R3, RZ, PT ;  /* 0x000000ff0300720c */ /* 0x000fda0003fc5270 */
[----:B------:R-:W-:Y:S05]  /*32750*/  @P6 BRA `(.L_x_3031) ;  /* 0x0000000000286947 */ /* 0x000fea0003800000 */
[----:B------:R-:W-:Y:S02]  /*32760*/  IADD3 R5, PT, PT, R5, 0x1, RZ ;  /* 0x0000000105057810 */ /* 0x000fe40007ffe0ff */
[----:B------:R-:W-:Y:S02]  /*32770*/  P2R R108, PR, RZ, 0x1 ;  /* 0x00000001ff6c7803 */ /* 0x000fe40000000000 */
        /* <DEDUP_REMOVED lines=8> */
.L_x_3031:
        /* <DEDUP_REMOVED lines=42> */
.L_x_3029:
[----:B------:R-:W-:Y:S02]  /*32aa0*/  I2FP.F32.U32 R108, R110 ;  /* 0x0000006e006c7245 */ /* 0x000fe40000201000 */
[----:B------:R-:W-:Y:S02]  /*32ab0*/  PRMT R109, R103, 0x7632, R109 ;  /* 0x00007632676d7816 */ /* 0x000fe4000000006d */
[----:B------:R-:W-:Y:S01]  /*32ac0*/  @P1 PRMT R110, R107, 0x7632, R110 ;  /* 0x000076326b6e1816 */ /* 0x000fe2000000006e */
[----:B------:R-:W-:Y:S01]  /*32ad0*/  FFMA.FTZ R108, R108, R161, 1.1641532182693481445e-10 ;  /* 0x2f0000006c6c7423 */ /* 0x000fe200000100a1 */
[----:B------:R-:W-:-:S03]  /*32ae0*/  SHF.L.U32 R109, R109, 0x10, RZ ;  /* 0x000000106d6d7819 */ /* 0x000fc600000006ff */
[----:B------:R-:W-:Y:S01]  /*32af0*/  @P1 IMAD.U32 R161, R110, 0x10000, RZ ;  /* 0x000100006ea11824 */ /* 0x000fe200078e00ff */
[----:B------:R-:W-:Y:S01]  /*32b00*/  FSETP.GTU.FTZ.AND P6, PT, R108, UR4, PT ;  /* 0x000000046c007c0b */ /* 0x000fe2000bfdc000 */
[----:B------:R-:W-:Y:S01]  /*32b10*/  FMUL.FTZ R109, R109, UR5 ;  /* 0x000000056d6d7c20 */ /* 0x000fe20008410000 */
[----:B------:R-:W-:Y:S02]  /*32b20*/  PRMT R110, R221, 0x5410, R220 ;  /* 0x00005410dd6e7816 */ /* 0x000fe400000000dc */
[----:B------:R-:W-:Y:S02]  /*32b30*/  SEL R156, RZ, 0x1, P6 ;  /* 0x00000001ff9c7807 */ /* 0x000fe40003000000 */
[----:B------:R-:W-:Y:S02]  /*32b40*/  FSEL R109, R109, RZ, !P6 ;  /* 0x000000ff6d6d7208 */ /* 0x000fe40007000000 */
[----:B------:R-:W-:-:S03]  /*32b50*/  PRMT R108, R216, 0x5410, R215 ;  /* 0x00005410d86c7816 */ /* 0x000fc600000000d7 */
[----:B------:R-:W-:Y:S01]  /*32b60*/  FADD.FTZ R222, R222, R109 ;  /* 0x0000006ddede7221 */ /* 0x000fe20000010000 */
[----:B------:R-:W-:-:S03]  /*32b70*/  PRMT R109, R219, 0x5410, R218 ;  /* 0x00005410db6d7816 */ /* 0x000fc600000000da */
[----:B------:R-:W-:Y:S01]  /*32b80*/  @P1 FADD.FTZ R161, R222, R161 ;  /* 0x000000a1dea11221 */ /* 0x000fe20000010000 */
[----:B------:R-:W-:-:S05]  /*32b90*/  @!P1 IMAD.MOV.U32 R161, RZ, RZ, R222 ;  /* 0x000000ffffa19224 */ /* 0x000fca00078e00de */
[----:B------:R-:W-:-:S04]  /*32ba0*/  F2FP.BF16.F32.PACK_AB R111, RZ, R161 ;  /* 0x000000a1ff6f723e */ /* 0x000fc800000010ff */
[----:B------:R-:W-:Y:S01]  /*32bb0*/  PRMT R111, R217, 0x5410, R111 ;  /* 0x00005410d96f7816 */ /* 0x000fe2000000006f */
[----:B------:R-:W-:Y:S06]  /*32bc0*/  BRA `(.L_x_3032) ;  /* 0x0000002400dc7947 */ /* 0x000fec0003800000 */
.L_x_2983:
[----:B------:R-:W-:Y:S01]  /*32bd0*/  ISETP.NE.AND P2, PT, R217, 0x1, PT ;  /* 0x00000001d900780c */ /* 0x000fe20003f45270 */
[----:B--2---:R-:W-:Y:S02]  /*32be0*/  HFMA2 R208, -RZ, RZ, 0, 1.1920928955078125e-07 ;  /* 0x00000002ffd07431 */ /* 0x004fe400000001ff */
[----:B------:R-:W-:Y:S02]  /*32bf0*/  IMAD.MOV.U32 R116, RZ, RZ, R158 ;  /* 0x000000ffff747224 */ /* 0x000fe400078e009e */
        /* <DEDUP_REMOVED lines=12> */
.L_x_3034:
        /* <DEDUP_REMOVED lines=12> */
.L_x_3035:
        /* <DEDUP_REMOVED lines=42> */
.L_x_3033:
[----:B------:R-:W-:Y:S01]  /*33020*/  I2FP.F32.U32 R116, R116 ;  /* 0x0000007400747245 */ /* 0x000fe20000201000 */
[----:B-----5:R-:W-:Y:S01]  /*33030*/  IMAD.U32 R117, R108, 0x10000, RZ ;  /* 0x000100006c757824 */ /* 0x020fe200078e00ff */
[----:B------:R-:W-:Y:S02]  /*33040*/  ISETP.NE.AND P3, PT, R208, 0x1, PT ;  /* 0x00000001d000780c */ /* 0x000fe40003f65270 */
[----:B------:R-:W-:Y:S01]  /*33050*/  LOP3.LUT R148, R148, 0xffffffef, RZ, 0xc0, !PT ;  /* 0xffffffef94947812 */ /* 0x000fe200078ec0ff */
[----:B------:R-:W-:Y:S01]  /*33060*/  FFMA.FTZ R116, R116, R161, 1.1641532182693481445e-10 ;  /* 0x2f00000074747423 */ /* 0x000fe200000100a1 */
[----:B------:R-:W-:Y:S01]  /*33070*/  FMUL.FTZ R117, R117, UR5 ;  /* 0x0000000575757c20 */ /* 0x000fe20008410000 */
[----:B------:R-:W-:Y:S02]  /*33080*/  PRMT R108, R108, 0x7632, R108 ;  /* 0x000076326c6c7816 */ /* 0x000fe4000000006c */
[----:B------:R-:W-:Y:S02]  /*33090*/  MOV R209, 0x2 ;  /* 0x0000000200d17802 */ /* 0x000fe40000000f00 */
        /* <DEDUP_REMOVED lines=17> */
.L_x_3037:
        /* <DEDUP_REMOVED lines=12> */
.L_x_3038:
        /* <DEDUP_REMOVED lines=42> */
.L_x_3036:
[----:B------:R-:W-:Y:S01]  /*33510*/  I2FP.F32.U32 R116, R117 ;  /* 0x0000007500747245 */ /* 0x000fe20000201000 */
[----:B------:R-:W-:Y:S01]  /*33520*/  IMAD.U32 R108, R108, 0x10000, RZ ;  /* 0x000100006c6c7824 */ /* 0x000fe200078e00ff */
[----:B------:R-:W-:Y:S02]  /*33530*/  ISETP.NE.AND P3, PT, R209, 0x1, PT ;  /* 0x00000001d100780c */ /* 0x000fe40003f65270 */
[----:B------:R-:W-:Y:S01]  /*33540*/  @P1 PRMT R117, R104, 0x7632, R117 ;  /* 0x0000763268751816 */ /* 0x000fe20000000075 */
[----:B------:R-:W-:Y:S01]  /*33550*/  FFMA.FTZ R116, R116, R161, 1.1641532182693481445e-10 ;  /* 0x2f00000074747423 */ /* 0x000fe200000100a1 */
[----:B------:R-:W-:Y:S01]  /*33560*/  FMUL.FTZ R108, R108, UR5 ;  /* 0x000000056c6c7c20 */ /* 0x000fe20008410000 */
[----:B------:R-:W-:Y:S02]  /*33570*/  LOP3.LUT R148, R148, 0xfffffff7, RZ, 0xc0, !PT ;  /* 0xfffffff794947812 */ /* 0x000fe400078ec0ff */
[----:B------:R-:W-:Y:S01]  /*33580*/  @P1 IMAD.U32 R117, R117, 0x10000, RZ ;  /* 0x0001000075751824 */ /* 0x000fe200078e00ff */
[----:B------:R-:W-:-:S04]  /*33590*/  FSETP.GTU.FTZ.AND P2, PT, R116, UR4, PT ;  /* 0x0000000474007c0b */ /* 0x000fc8000bf5c000 */
[----:B------:R-:W-:Y:S01]  /*335a0*/  FSEL R208, R108, RZ, !P2 ;  /* 0x000000ff6cd07208 */ /* 0x000fe20005000000 */
[----:B------:R-:W-:Y:S01]  /*335b0*/  IMAD.MOV.U32 R108, RZ, RZ, R158 ;  /* 0x000000ffff6c7224 */ /* 0x000fe200078e009e */
[----:B------:R-:W-:-:S03]  /*335c0*/  PLOP3.LUT P2, PT, P2, PT, PT, 0x8, 0x80 ;  /* 0x000000000080781c */ /* 0x000fc6000174e170 */
[----:B------:R-:W-:Y:S01]  /*335d0*/  @P1 FADD.FTZ R208, R208, R117 ;  /* 0x00000075d0d01221 */ /* 0x000fe20000010000 */
[----:B------:R-:W-:-:S04]  /*335e0*/  MOV R117, 0x2 ;  /* 0x0000000200757802 */ /* 0x000fc80000000f00 */
        /* <DEDUP_REMOVED lines=11> */
.L_x_3040:
        /* <DEDUP_REMOVED lines=12> */
.L_x_3041:
        /* <DEDUP_REMOVED lines=42> */
.L_x_3039:
[----:B------:R-:W-:Y:S01]  /*33a00*/  I2FP.F32.U32 R108, R108 ;  /* 0x0000006c006c7245 */ /* 0x000fe20000201000 */
[----:B------:R-:W-:Y:S01]  /*33a10*/  IMAD.U32 R116, R109, 0x10000, RZ ;  /* 0x000100006d747824 */ /* 0x000fe200078e00ff */
[----:B------:R-:W-:Y:S02]  /*33a20*/  ISETP.NE.AND P3, PT, R117, 0x1, PT ;  /* 0x000000017500780c */ /* 0x000fe40003f65270 */
        /* <DEDUP_REMOVED lines=8> */
[----:B------:R-:W-:Y:S02]  /*33ab0*/  PLOP3.LUT P2, PT, P2, PT, PT, 0x8, 0x80 ;  /* 0x000000000080781c */ /* 0x000fe4000174e170 */
[----:B------:R-:W-:Y:S01]  /*33ac0*/  MOV R116, 0x2 ;  /* 0x0000000200747802 */ /* 0x000fe20000000f00 */
        /* <DEDUP_REMOVED lines=12> */
.L_x_3043:
        /* <DEDUP_REMOVED lines=12> */
.L_x_3044:
        /* <DEDUP_REMOVED lines=42> */
.L_x_3042:
[----:B------:R-:W-:Y:S01]  /*33ef0*/  I2FP.F32.U32 R108, R109 ;  /* 0x0000006d006c7245 */ /* 0x000fe20000201000 */
[----:B------:R-:W-:Y:S01]  /*33f00*/  IMAD.U32 R212, R212, 0x10000, RZ ;  /* 0x00010000d4d47824 */ /* 0x000fe200078e00ff */
[----:B------:R-:W-:Y:S02]  /*33f10*/  ISETP.NE.AND P2, PT, R116, 0x1, PT ;  /* 0x000000017400780c */ /* 0x000fe40003f45270 */
[----:B------:R-:W-:Y:S01]  /*33f20*/  @P1 PRMT R109, R105, 0x7632, R109 ;  /* 0x00007632696d1816 */ /* 0x000fe2000000006d */
[----:B------:R-:W-:Y:S01]  /*33f30*/  FFMA.FTZ R108, R108, R161, 1.1641532182693481445e-10 ;  /* 0x2f0000006c6c7423 */ /* 0x000fe200000100a1 */
[----:B------:R-:W-:Y:S01]  /*33f40*/  FMUL.FTZ R212, R212, UR5 ;  /* 0x00000005d4d47c20 */ /* 0x000fe20008410000 */
[----:B------:R-:W-:-:S03]  /*33f50*/  LOP3.LUT R148, R148, 0xfffffffd, RZ, 0xc0, !PT ;  /* 0xfffffffd94947812 */ /* 0x000fc600078ec0ff */
[----:B------:R-:W-:Y:S01]  /*33f60*/  FSETP.GTU.FTZ.AND P3, PT, R108, UR4, PT ;  /* 0x000000046c007c0b */ /* 0x000fe2000bf7c000 */
[----:B------:R-:W-:Y:S02]  /*33f70*/  @P1 IMAD.U32 R108, R109, 0x10000, RZ ;  /* 0x000100006d6c1824 */ /* 0x000fe400078e00ff */
[----:B------:R-:W-:Y:S01]  /*33f80*/  IMAD.MOV.U32 R109, RZ, RZ, R158 ;  /* 0x000000ffff6d7224 */ /* 0x000fe200078e009e */
        /* <DEDUP_REMOVED lines=15> */
.L_x_3046:
        /* <DEDUP_REMOVED lines=12> */
.L_x_3047:
        /* <DEDUP_REMOVED lines=42> */
.L_x_3045:
[----:B------:R-:W-:Y:S01]  /*343e0*/  I2FP.F32.U32 R108, R109 ;  /* 0x0000006d006c7245 */ /* 0x000fe20000201000 */
[----:B------:R-:W-:Y:S01]  /*343f0*/  IMAD.U32 R109, R110, 0x10000, RZ ;  /* 0x000100006e6d7824 */ /* 0x000fe200078e00ff */
[----:B------:R-:W-:Y:S01]  /*34400*/  ISETP.NE.AND P3, PT, R212, 0x1, PT ;  /* 0x00000001d400780c */ /* 0x000fe20003f65270 */
[----:B------:R-:W-:Y:S01]  /*34410*/  @P1 IMAD.U32 R117, R106, 0x10000, RZ ;  /* 0x000100006a751824 */ /* 0x000fe200078e00ff */
[----:B------:R-:W-:Y:S01]  /*34420*/  PRMT R110, R110, 0x7632, R110 ;  /* 0x000076326e6e7816 */ /* 0x000fe2000000006e */
[----:B------:R-:W-:Y:S01]  /*34430*/  FFMA.FTZ R108, R108, R161, 1.1641532182693481445e-10 ;  /* 0x2f0000006c6c7423 */ /* 0x000fe200000100a1 */
[----:B------:R-:W-:-:S04]  /*34440*/  FMUL.FTZ R109, R109, UR5 ;  /* 0x000000056d6d7c20 */ /* 0x000fc80008410000 */
[----:B------:R-:W-:-:S04]  /*34450*/  FSETP.GTU.FTZ.AND P2, PT, R108, UR4, PT ;  /* 0x000000046c007c0b */ /* 0x000fc8000bf5c000 */
[----:B------:R-:W-:Y:S01]  /*34460*/  FSEL R210, R109, RZ, !P2 ;  /* 0x000000ff6dd27208 */ /* 0x000fe20005000000 */
[----:B------:R-:W-:Y:S01]  /*34470*/  IMAD.MOV.U32 R109, RZ, RZ, R158 ;  /* 0x000000ffff6d7224 */ /* 0x000fe200078e009e */
[----:B------:R-:W-:-:S03]  /*34480*/  PLOP3.LUT P2, PT, P2, PT, PT, 0x8, 0x80 ;  /* 0x000000000080781c */ /* 0x000fc6000174e170 */
[----:B------:R-:W-:Y:S01]  /*34490*/  @P1 FADD.FTZ R210, R117, R210 ;  /* 0x000000d275d21221 */ /* 0x000fe20000010000 */
        /* <DEDUP_REMOVED lines=11> */
.L_x_3049:
        /* <DEDUP_REMOVED lines=12> */
.L_x_3050:
        /* <DEDUP_REMOVED lines=42> */
.L_x_3048:
[----:B------:R-:W-:Y:S01]  /*348b0*/  I2FP.F32.U32 R108, R109 ;  /* 0x0000006d006c7245 */ /* 0x000fe20000201000 */
[----:B------:R-:W-:Y:S01]  /*348c0*/  IMAD.U32 R110, R110, 0x10000, RZ ;  /* 0x000100006e6e7824 */ /* 0x000fe200078e00ff */
[----:B------:R-:W-:Y:S02]  /*348d0*/  ISETP.NE.AND P4, PT, R117, 0x1, PT ;  /* 0x000000017500780c */ /* 0x000fe40003f85270 */
[----:B------:R-:W-:Y:S01]  /*348e0*/  @P1 PRMT R109, R106, 0x7632, R109 ;  /* 0x000076326a6d1816 */ /* 0x000fe2000000006d */
[----:B------:R-:W-:Y:S01]  /*348f0*/  FFMA.FTZ R108, R108, R161, 1.1641532182693481445e-10 ;  /* 0x2f0000006c6c7423 */ /* 0x000fe200000100a1 */
[----:B------:R-:W-:-:S03]  /*34900*/  FMUL.FTZ R110, R110, UR5 ;  /* 0x000000056e6e7c20 */ /* 0x000fc60008410000 */
[----:B------:R-:W-:Y:S01]  /*34910*/  @P1 IMAD.U32 R116, R109, 0x10000, RZ ;  /* 0x000100006d741824 */ /* 0x000fe200078e00ff */
[----:B------:R-:W-:Y:S01]  /*34920*/  FSETP.GTU.FTZ.AND P3, PT, R108, UR4, PT ;  /* 0x000000046c007c0b */ /* 0x000fe2000bf7c000 */
[----:B------:R-:W-:-:S03]  /*34930*/  IMAD.MOV.U32 R109, RZ, RZ, R158 ;  /* 0x000000ffff6d7224 */ /* 0x000fc600078e009e */
[----:B------:R-:W-:Y:S02]  /*34940*/  FSEL R213, R110, RZ, !P3 ;  /* 0x000000ff6ed57208 */ /* 0x000fe40005800000 */
[----:B------:R-:W-:Y:S02]  /*34950*/  MOV R110, 0x2 ;  /* 0x00000002006e7802 */ /* 0x000fe40000000f00 */
[----:B------:R-:W-:Y:S01]  /*34960*/  PLOP3.LUT P3, PT, P3, PT, PT, 0x8, 0x80 ;  /* 0x000000000080781c */ /* 0x000fe20001f6e170 */
        /* <DEDUP_REMOVED lines=11> */
.L_x_3052:
        /* <DEDUP_REMOVED lines=12> */
.L_x_3053:
        /* <DEDUP_REMOVED lines=42> */
.L_x_3051:
[----:B------:R-:W-:Y:S01]  /*34d80*/  I2FP.F32.U32 R108, R109 ;  /* 0x0000006d006c7245 */ /* 0x000fe20000201000 */
[----:B------:R-:W-:Y:S01]  /*34d90*/  IMAD.U32 R109, R111, 0x10000, RZ ;  /* 0x000100006f6d7824 */ /* 0x000fe200078e00ff */
[----:B------:R-:W-:Y:S01]  /*34da0*/  ISETP.NE.AND P5, PT, R110, 0x1, PT ;  /* 0x000000016e00780c */ /* 0x000fe20003fa5270 */
[----:B------:R-:W-:Y:S01]  /*34db0*/  @P1 IMAD.U32 R117, R107, 0x10000, RZ ;  /* 0x000100006b751824 */ /* 0x000fe200078e00ff */
[----:B------:R-:W-:Y:S01]  /*34dc0*/  PRMT R222, R111, 0x7632, R222 ;  /* 0x000076326fde7816 */ /* 0x000fe200000000de */
[----:B------:R-:W-:Y:S01]  /*34dd0*/  FFMA.FTZ R108, R108, R161, 1.1641532182693481445e-10 ;  /* 0x2f0000006c6c7423 */ /* 0x000fe200000100a1 */
[----:B------:R-:W-:Y:S01]  /*34de0*/  FMUL.FTZ R109, R109, UR5 ;  /* 0x000000056d6d7c20 */ /* 0x000fe20008410000 */
[----:B------:R-:W-:-:S03]  /*34df0*/  MOV R214, 0x2 ;  /* 0x0000000200d67802 */ /* 0x000fc60000000f00 */
        /* <DEDUP_REMOVED lines=15> */
.L_x_3055:
        /* <DEDUP_REMOVED lines=12> */
.L_x_3056:
        /* <DEDUP_REMOVED lines=42> */
.L_x_3054:
[----:B------:R-:W-:Y:S01]  /*35250*/  I2FP.F32.U32 R108, R109 ;  /* 0x0000006d006c7245 */ /* 0x000fe20000201000 */
[----:B------:R-:W-:Y:S01]  /*35260*/  IMAD.U32 R222, R222, 0x10000, RZ ;  /* 0x00010000dede7824 */ /* 0x000fe200078e00ff */
[----:B------:R-:W-:-:S03]  /*35270*/  @P1 PRMT R109, R107, 0x7632, R109 ;  /* 0x000076326b6d1816 */ /* 0x000fc6000000006d */
[----:B------:R-:W-:Y:S01]  /*35280*/  FFMA.FTZ R108, R108, R161, 1.1641532182693481445e-10 ;  /* 0x2f0000006c6c7423 */ /* 0x000fe200000100a1 */
[----:B------:R-:W-:Y:S01]  /*35290*/  FMUL.FTZ R222, R222, UR5 ;  /* 0x00000005dede7c20 */ /* 0x000fe20008410000 */
[----:B------:R-:W-:Y:S01]  /*352a0*/  @P1 IMAD.U32 R110, R109, 0x10000, RZ ;  /* 0x000100006d6e1824 */ /* 0x000fe200078e00ff */
[----:B------:R-:W-:Y:S02]  /*352b0*/  PRMT R109, R217, 0x5410, R218 ;  /* 0x00005410d96d7816 */ /* 0x000fe400000000da */
        /* <DEDUP_REMOVED lines=8> */
.L_x_3032:
[----:B------:R-:W-:Y:S01]  /*35340*/  SEL R218, RZ, 0x1000000, !P5 ;  /* 0x01000000ffda7807 */ /* 0x000fe20006800000 */
[----:B------:R-:W-:Y:S01]  /*35350*/  IMAD.WIDE.U32 R112, R198, 0x10, R112 ;  /* 0x00000010c6707825 */ /* 0x000fe200078e0070 */
[----:B------:R-:W-:Y:S02]  /*35360*/  SEL R216, RZ, 0x10000, !P4 ;  /* 0x00010000ffd87807 */ /* 0x000fe40006000000 */
[----:B------:R-:W-:Y:S01]  /*35370*/  LOP3.LUT P6, RZ, R148, 0x8, RZ, 0xc0, !PT ;  /* 0x0000000894ff7812 */ /* 0x000fe200078cc0ff */
[----:B------:R-:W-:Y:S01]  /*35380*/  IMAD.WIDE.U32 R114, R198, 0x8, R114 ;  /* 0x00000008c6727825 */ /* 0x000fe200078e0072 */
[C---:B------:R-:W-:Y:S01]  /*35390*/  LOP3.LUT P5, RZ, R148.reuse, 0x4, RZ, 0xc0, !PT ;  /* 0x0000000494ff7812 */ /* 0x040fe200078ac0ff */
[----:B------:R0:W-:Y:S01]  /*353a0*/  STG.E.128 desc[UR8][R112.64], R108 ;  /* 0x0000006c70007986 */ /* 0x0001e2000c101d08 */
[----:B------:R-:W-:Y:S02]  /*353b0*/  LOP3.LUT P4, RZ, R148, 0x2, RZ, 0xc0, !PT ;  /* 0x0000000294ff7812 */ /* 0x000fe4000788c0ff */
[----:B------:R-:W-:-:S02]  /*353c0*/  SEL R217, RZ, 0x100, !P3 ;  /* 0x00000100ffd97807 */ /* 0x000fc40005800000 */
[----:B------:R-:W-:Y:S02]  /*353d0*/  SEL R215, RZ, 0x1000000, !P4 ;  /* 0x01000000ffd77807 */ /* 0x000fe40006000000 */
[----:B------:R-:W-:Y:S02]  /*353e0*/  SEL R117, RZ, 0x10000, !P5 ;  /* 0x00010000ff757807 */ /* 0x000fe40006800000 */
[----:B------:R-:W-:Y:S02]  /*353f0*/  SEL R116, RZ, 0x100, !P6 ;  /* 0x00000100ff747807 */ /* 0x000fe40007000000 */
[----:B------:R-:W-:Y:S02]  /*35400*/  LOP3.LUT P1, RZ, R148, 0x10, RZ, 0xc0, !PT ;  /* 0x0000001094ff7812 */ /* 0x000fe4000782c0ff */
[----:B------:R-:W-:Y:S02]  /*35410*/  LOP3.LUT R217, R217, R218, R216, 0xfe, !PT ;  /* 0x000000dad9d97212 */ /* 0x000fe400078efed8 */
[----:B------:R-:W-:-:S02]  /*35420*/  LOP3.LUT R116, R116, R215, R117, 0xfe, !PT ;  /* 0x000000d774747212 */ /* 0x000fc400078efe75 */
[----:B------:R-:W-:Y:S02]  /*35430*/  SEL R216, RZ, 0x1, !P2 ;  /* 0x00000001ffd87807 */ /* 0x000fe40005000000 */
[----:B------:R-:W-:Y:S02]  /*35440*/  SEL R215, RZ, 0x1, !P1 ;  /* 0x00000001ffd77807 */ /* 0x000fe40004800000 */
[----:B------:R-:W-:Y:S02]  /*35450*/  LOP3.LUT R117, R217, R216, RZ, 0xfc, !PT ;  /* 0x000000d8d9757212 */ /* 0x000fe400078efcff */
[----:B------:R-:W-:-:S05]  /*35460*/  LOP3.LUT R116, R116, R215, RZ, 0xfc, !PT ;  /* 0x000000d774747212 */ /* 0x000fca00078efcff */
        /* <DEDUP_REMOVED lines=22> */
.L_x_3057:
[----:B01----:R-:W-:Y:S01]  /*355d0*/  FADD.FTZ R108, RZ, R120 ;  /* 0x00000078ff6c7221 */ /* 0x003fe20000010000 */
[----:B------:R-:W0:Y:S01]  /*355e0*/  S2UR UR5, SR_CgaCtaId ;  /* 0x00000000000579c3 */ /* 0x000e220000008800 */
[----:B------:R-:W-:Y:S01]  /*355f0*/  ISETP.NE.AND P1, PT, R4, RZ, PT ;  /* 0x000000ff0400720c */ /* 0x000fe20003f25270 */
[----:B------:R-:W-:Y:S01]  /*35600*/  UMOV UR4, 0x400 ;  /* 0x0000040000047882 */ /* 0x000fe20000000000 */
[----:B------:R-:W-:Y:S01]  /*35610*/  FADD.FTZ R109, R108, R121 ;  /* 0x000000796c6d7221 */ /* 0x000fe20000010000 */
[----:B------:R-:W-:Y:S01]  /*35620*/  ISETP.GT.U32.AND P2, PT, R4, 0x3, PT ;  /* 0x000000030400780c */ /* 0x000fe20003f44070 */
[----:B------:R-:W-:Y:S01]  /*35630*/  IMAD.U32 R223, R72, 0x10000, RZ ;  /* 0x0001000048df7824 */ /* 0x000fe200078e00ff */
[----:B------:R-:W-:Y:S01]  /*35640*/  PLOP3.LUT P3, PT, PT, PT, UP2, 0x40, 0x4 ;  /* 0x000000000004781c */ /* 0x000fe20003f6e828 */
[----:B------:R-:W-:Y:S01]  /*35650*/  FADD.FTZ R108, R109, R122 ;  /* 0x0000007a6d6c7221 */ /* 0x000fe20000010000 */
[----:B------:R-:W-:Y:S01]  /*35660*/  SHF.L.U32 R221, R44, 0x10, RZ ;  /* 0x000000102cdd7819 */ /* 0x000fe200000006ff */
[----:B------:R-:W-:Y:S01]  /*35670*/  IMAD.U32 R225, R45, 0x10000, RZ ;  /* 0x000100002de17824 */ /* 0x000fe200078e00ff */
[----:B------:R-:W-:Y:S01]  /*35680*/  SHF.L.U32 R224, R7, 0x10, RZ ;  /* 0x0000001007e07819 */ /* 0x000fe200000006ff */
[----:B------:R-:W-:Y:S01]  /*35690*/  FADD.FTZ R109, R108, R123 ;  /* 0x0000007b6c6d7221 */ /* 0x000fe20000010000 */
[----:B------:R-:W-:-:S02]  /*356a0*/  IMAD.U32 R227, R73, 0x10000, RZ ;  /* 0x0001000049e37824 */ /* 0x000fc400078e00ff */
[----:B------:R-:W-:Y:S02]  /*356b0*/  IMAD.U32 R229, R135, 0x10000, RZ ;  /* 0x0001000087e57824 */ /* 0x000fe400078e00ff */
[----:B------:R-:W-:Y:S01]  /*356c0*/  FADD.FTZ R109, R109, R124 ;  /* 0x0000007c6d6d7221 */ /* 0x000fe20000010000 */
[----:B------:R-:W-:Y:S02]  /*356d0*/  IMAD.U32 R231, R134, 0x10000, RZ ;  /* 0x0001000086e77824 */ /* 0x000fe400078e00ff */
[----:B------:R-:W-:Y:S02]  /*356e0*/  IMAD.U32 R220, R10, 0x10000, RZ ;  /* 0x000100000adc7824 */ /* 0x000fe400078e00ff */
[----:B------:R-:W-:Y:S01]  /*356f0*/  FADD.FTZ R108, R109, R126 ;  /* 0x0000007e6d6c7221 */ /* 0x000fe20000010000 */
[----:B------:R-:W-:Y:S02]  /*35700*/  IMAD.U32 R226, R6, 0x10000, RZ ;  /* 0x0001000006e27824 */ /* 0x000fe400078e00ff */
[----:B------:R-:W-:-:S02]  /*35710*/  IMAD.U32 R222, R99, 0x10000, RZ ;  /* 0x0001000063de7824 */ /* 0x000fc400078e00ff */
[----:B------:R-:W-:Y:S01]  /*35720*/  FADD.FTZ R108, R108, R125 ;  /* 0x0000007d6c6c7221 */ /* 0x000fe20000010000 */
[----:B0-----:R-:W-:-:S03]  /*35730*/  ULEA UR4, UR5, UR4, 0x18 ;  /* 0x0000000405047291 */ /* 0x001fc6000f8ec0ff */
[----:B------:R-:W-:Y:S01]  /*35740*/  FADD.FTZ R109, R108, R127 ;  /* 0x0000007f6c6d7221 */ /* 0x000fe20000010000 */
[----:B------:R-:W-:Y:S02]  /*35750*/  @UP1 UIADD3 UR4, UPT, UPT, UR4, 0x20, URZ ;  /* 0x0000002004041890 */ /* 0x000fe4000fffe0ff */
[----:B------:R-:W-:Y:S01]  /*35760*/  UPLOP3.LUT UP1, UPT, UPT, UPT, UP1, 0x40, 0x4 ;  /* 0x000000000004789c */ /* 0x000fe20003f2e810 */
        /* <DEDUP_REMOVED lines=172> */
[----:B0-----:R-:W-:-:S05]  /*36230*/  FADD.FTZ R110, R109, R110 ;  /* 0x0000006e6d6e7221 */ /* 0x001fca0000010000 */
[----:B------:R-:W0:Y:S02]  /*36240*/  SHFL.BFLY PT, R111, R110, 0x2, 0x1f ;  /* 0x0c401f006e6f7f89 */ /* 0x000e2400000e0000 */
[----:B0-----:R-:W-:Y:S01]  /*36250*/  FADD.FTZ R111, R110, R111 ;  /* 0x0000006f6e6f7221 */ /* 0x001fe20000010000 */
[----:B------:R-:W-:-:S04]  /*36260*/  @!P1 SHF.R.U32.HI R110, RZ, 0x2, R0 ;  /* 0x00000002ff6e9819 */ /* 0x000fc80000011600 */
[----:B------:R-:W0:Y:S02]  /*36270*/  SHFL.BFLY PT, R112, R111, 0x4, 0x1f ;  /* 0x0c801f006f707f89 */ /* 0x000e2400000e0000 */
[----:B0-----:R-:W-:-:S05]  /*36280*/  FADD.FTZ R112, R111, R112 ;  /* 0x000000706f707221 */ /* 0x001fca0000010000 */
[----:B------:R-:W0:Y:S02]  /*36290*/  SHFL.BFLY PT, R113, R112, 0x8, 0x1f ;  /* 0x0d001f0070717f89 */ /* 0x000e2400000e0000 */
[----:B0-----:R-:W-:Y:S01]  /*362a0*/  FADD.FTZ R113, R112, R113 ;  /* 0x0000007170717221 */ /* 0x001fe20000010000 */
[----:B------:R-:W-:Y:S02]  /*362b0*/  @!P1 LOP3.LUT R112, R110, 0x18, RZ, 0xc0, !PT ;  /* 0x000000186e709812 */ /* 0x000fe400078ec0ff */
[----:B------:R-:W-:Y:S02]  /*362c0*/  CS2R R110, SRZ ;  /* 0x00000000006e7805 */ /* 0x000fe4000001ff00 */
[----:B------:R-:W0:Y:S02]  /*362d0*/  SHFL.BFLY PT, R114, R113, 0x10, 0x1f ;  /* 0x0e001f0071727f89 */ /* 0x000e2400000e0000 */
[----:B0-----:R-:W-:Y:S01]  /*362e0*/  FADD.FTZ R109, R113, R114 ;  /* 0x00000072716d7221 */ /* 0x001fe20000010000 */
[----:B------:R-:W-:Y:S01]  /*362f0*/  @!P2 LEA R114, R4, UR4, 0x3 ;  /* 0x000000040472ac11 */ /* 0x000fe2000f8e18ff */
[----:B------:R-:W-:-:S02]  /*36300*/  IMAD.MOV.U32 R113, RZ, RZ, RZ ;  /* 0x000000ffff717224 */ /* 0x000fc400078e00ff */
[----:B------:R-:W-:Y:S01]  /*36310*/  @!P2 IMAD.MOV.U32 R113, RZ, RZ, 0x700 ;  /* 0x00000700ff71a424 */ /* 0x000fe200078e00ff */
[----:B------:R0:W-:Y:S01]  /*36320*/  @!P1 STS.64 [R112+UR4], R108 ;  /* 0x0000006c70009988 */ /* 0x0001e20008000a04 */
[----:B------:R-:W-:Y:S01]  /*36330*/  BAR.SYNC.DEFER_BLOCKING 0x0 ;  /* 0x0000000000007b1d */ /* 0x000fe20000010000 */
[----:B------:R-:W-:-:S05]  /*36340*/  ISETP.NE.AND P1, PT, R0, RZ, PT ;  /* 0x000000ff0000720c */ /* 0x000fca0003f25270 */
[----:B------:R-:W1:Y:S01]  /*36350*/  SHFL.DOWN PT, R116, R113, 0x2, 0x1f ;  /* 0x08401f0071747f89 */ /* 0x000e6200000e0000 */
[----:B0-----:R-:W-:-:S03]  /*36360*/  I2FP.F32.U32 R108, R113 ;  /* 0x00000071006c7245 */ /* 0x001fc60000201000 */
[----:B------:R-:W-:Y:S01]  /*36370*/  @!P2 LDS.64 R110, [R114] ;  /* 0x00000000726ea984 */ /* 0x000fe20000000a00 */
[----:B------:R-:W-:Y:S02]  /*36380*/  PLOP3.LUT P2, PT, PT, PT, UP2, 0x40, 0x4 ;  /* 0x000000000004781c */ /* 0x000fe40003f4e828 */
[----:B-1----:R-:W-:Y:S02]  /*36390*/  IADD3 R117, PT, PT, R116, R113, RZ ;  /* 0x0000007174757210 */ /* 0x002fe40007ffe0ff */
[----:B------:R-:W-:Y:S02]  /*363a0*/  I2FP.F32.S32 R116, R116 ;  /* 0x0000007400747245 */ /* 0x000fe40000201400 */
[----:B------:R-:W-:Y:S01]  /*363b0*/  I2FP.F32.S32 R215, R117 ;  /* 0x0000007500d77245 */ /* 0x000fe20000201400 */
[----:B------:R-:W0:Y:S03]  /*363c0*/  SHFL.DOWN PT, R218, R117, 0x1, 0x1f ;  /* 0x08201f0075da7f89 */ /* 0x000e2600000e0000 */
[----:B------:R-:W1:Y:S01]  /*363d0*/  MUFU.RCP R217, R215 ;  /* 0x000000d700d97308 */ /* 0x000e620000001000 */
[----:B0-----:R-:W-:Y:S01]  /*363e0*/  IMAD.IADD R117, R117, 0x1, R218 ;  /* 0x0000000175757824 */ /* 0x001fe200078e02da */
[----:B------:R-:W-:Y:S01]  /*363f0*/  I2FP.F32.S32 R218, R218 ;  /* 0x000000da00da7245 */ /* 0x000fe20000201400 */
[----:B------:R-:W0:Y:S03]  /*36400*/  SHFL.DOWN PT, R115, R110, 0x2, 0x1f ;  /* 0x08401f006e737f89 */ /* 0x000e2600000e0000 */
[----:B------:R-:W-:Y:S01]  /*36410*/  I2FP.F32.S32 R117, R117 ;  /* 0x0000007500757245 */ /* 0x000fe20000201400 */
[----:B------:R-:W2:Y:S05]  /*36420*/  SHFL.DOWN PT, R216, R111, 0x2, 0x1f ;  /* 0x08401f006fd87f89 */ /* 0x000eaa00000e0000 */
[----:B------:R-:W3:Y:S01]  /*36430*/  MUFU.RCP R117, R117 ;  /* 0x0000007500757308 */ /* 0x000ee20000001000 */
[C---:B0-----:R-:W-:Y:S01]  /*36440*/  FMUL.FTZ R109, R115.reuse, R116 ;  /* 0x00000074736d7220 */ /* 0x041fe20000410000 */
[----:B------:R-:W-:-:S03]  /*36450*/  FADD.FTZ R115, -R115, R110 ;  /* 0x0000006e73737221 */ /* 0x000fc60000010100 */
[----:B------:R-:W-:Y:S01]  /*36460*/  FFMA.FTZ R112, R108, R110, R109 ;  /* 0x0000006e6c707223 */ /* 0x000fe2000001006d */
[----:B------:R-:W-:Y:S01]  /*36470*/  FMUL.FTZ R115, R115, R115 ;  /* 0x0000007373737220 */ /* 0x000fe20000410000 */
[----:B--2---:R-:W-:Y:S02]  /*36480*/  FADD.FTZ R216, R216, R111 ;  /* 0x0000006fd8d87221 */ /* 0x004fe40000010000 */
[----:B-1----:R-:W-:Y:S01]  /*36490*/  FMUL.FTZ R112, R217, R112 ;  /* 0x00000070d9707220 */ /* 0x002fe20000410000 */
[----:B------:R-:W-:-:S04]  /*364a0*/  FMUL.FTZ R115, R115, R108 ;  /* 0x0000006c73737220 */ /* 0x000fc80000410000 */
[----:B------:R-:W0:Y:S01]  /*364b0*/  SHFL.DOWN PT, R109, R112, 0x1, 0x1f ;  /* 0x08201f00706d7f89 */ /* 0x000e2200000e0000 */
[----:B------:R-:W-:Y:S01]  /*364c0*/  FMUL.FTZ R115, R115, R116 ;  /* 0x0000007473737220 */ /* 0x000fe20000410000 */
[----:B------:R-:W-:-:S03]  /*364d0*/  SHF.L.U32 R116, R143, 0x10, RZ ;  /* 0x000000108f747819 */ /* 0x000fc600000006ff */
[----:B------:R-:W-:Y:S01]  /*364e0*/  FFMA.FTZ R115, R217, R115, R216 ;  /* 0x00000073d9737223 */ /* 0x000fe200000100d8 */
[----:B------:R-:W-:-:S04]  /*364f0*/  SHF.L.U32 R216, R97, 0x10, RZ ;  /* 0x0000001061d87819 */ /* 0x000fc800000006ff */
[----:B------:R-:W1:Y:S01]  /*36500*/  SHFL.DOWN PT, R108, R115, 0x1, 0x1f ;  /* 0x08201f00736c7f89 */ /* 0x000e6200000e0000 */
[----:B0-----:R-:W-:Y:S01]  /*36510*/  FADD.FTZ R110, R112, -R109 ;  /* 0x8000006d706e7221 */ /* 0x001fe20000010000 */
[----:B------:R-:W-:-:S03]  /*36520*/  FMUL.FTZ R114, R109, R218 ;  /* 0x000000da6d727220 */ /* 0x000fc60000410000 */
[----:B------:R-:W-:Y:S01]  /*36530*/  FMUL.FTZ R110, R110, R110 ;  /* 0x0000006e6e6e7220 */ /* 0x000fe20000410000 */
[----:B------:R-:W-:-:S03]  /*36540*/  FFMA.FTZ R114, R215, R112, R114 ;  /* 0x00000070d7727223 */ /* 0x000fc60000010072 */
[----:B------:R-:W-:Y:S01]  /*36550*/  FMUL.FTZ R110, R215, R110 ;  /* 0x0000006ed76e7220 */ /* 0x000fe20000410000 */
[----:B---3--:R-:W-:Y:S01]  /*36560*/  FMUL.FTZ R111, R117, R114 ;  /* 0x00000072756f7220 */ /* 0x008fe20000410000 */
[----:B-1----:R-:W-:Y:S01]  /*36570*/  FADD.FTZ R108, R115, R108 ;  /* 0x0000006c736c7221 */ /* 0x002fe20000010000 */
[----:B------:R-:W0:Y:S01]  /*36580*/  LDC R114, c[0x0][0x448] ;  /* 0x00011200ff727b82 */ /* 0x000e220000000800 */
[----:B------:R-:W-:Y:S01]  /*36590*/  FMUL.FTZ R110, R110, R218 ;  /* 0x000000da6e6e7220 */ /* 0x000fe20000410000 */
[----:B------:R-:W-:Y:S02]  /*365a0*/  IMAD.U32 R115, RZ, RZ, UR12 ;  /* 0x0000000cff737e24 */ /* 0x000fe4000f8e00ff */
[----:B------:R-:W1:Y:S01]  /*365b0*/  SHFL.IDX PT, R111, R111, RZ, 0x1f ;  /* 0x00001fff6f6f7589 */ /* 0x000e6200000e0000 */
[----:B------:R-:W-:Y:S01]  /*365c0*/  FFMA.FTZ R117, R117, R110, R108 ;  /* 0x0000006e75757223 */ /* 0x000fe2000001006c */
[----:B------:R-:W-:Y:S02]  /*365d0*/  IMAD.U32 R218, R11, 0x10000, RZ ;  /* 0x000100000bda7824 */ /* 0x000fe400078e00ff */
[----:B------:R-:W2:Y:S03]  /*365e0*/  @!P1 LDC.64 R108, c[0x0][0x3c0] ;  /* 0x0000f000ff6c9b82 */ /* 0x000ea60000000a00 */
[----:B------:R-:W0:Y:S01]  /*365f0*/  SHFL.IDX PT, R117, R117, RZ, 0x1f ;  /* 0x00001fff75757589 */ /* 0x000e2200000e0000 */
[C---:B-1----:R-:W-:Y:S01]  /*36600*/  FMUL.FTZ R112, R111.reuse, R111 ;  /* 0x0000006f6f707220 */ /* 0x042fe20000410000 */
[----:B------:R-:W-:Y:S01]  /*36610*/  FSEL R110, R111, RZ, P3 ;  /* 0x000000ff6f6e7208 */ /* 0x000fe20001800000 */
[----:B--2---:R-:W-:-:S03]  /*36620*/  @!P1 IMAD.WIDE R108, R115, 0x4, R108 ;  /* 0x00000004736c9825 */ /* 0x004fc600078e026c */
[----:B------:R-:W-:Y:S01]  /*36630*/  FSEL R113, R112, RZ, !P2 ;  /* 0x000000ff70717208 */ /* 0x000fe20005000000 */
[C---:B------:R-:W-:Y:S01]  /*36640*/  FADD.FTZ R120, -R110.reuse, R120 ;  /* 0x000000786e787221 */ /* 0x040fe20000010100 */
[----:B0-----:R-:W-:Y:S01]  /*36650*/  FFMA.FTZ R112, R117, UR16, R114 ;  /* 0x0000001075707c23 */ /* 0x001fe20008010072 */
[C---:B------:R-:W-:Y:S01]  /*36660*/  FADD.FTZ R121, -R110.reuse, R121 ;  /* 0x000000796e797221 */ /* 0x040fe20000010100 */
[C---:B------:R-:W-:Y:S01]  /*36670*/  FADD.FTZ R122, -R110.reuse, R122 ;  /* 0x0000007a6e7a7221 */ /* 0x040fe20000010100 */
[----:B------:R-:W-:Y:S01]  /*36680*/  FADD.FTZ R123, -R110, R123 ;  /* 0x0000007b6e7b7221 */ /* 0x000fe20000010100 */
[----:B------:R-:W-:Y:S01]  /*36690*/  FADD.FTZ R112, R112, R113 ;  /* 0x0000007170707221 */ /* 0x000fe20000010000 */
[C---:B------:R-:W-:Y:S01]  /*366a0*/  FADD.FTZ R217, -R110.reuse, R209 ;  /* 0x000000d16ed97221 */ /* 0x040fe20000010100 */
[C---:B------:R-:W-:Y:S01]  /*366b0*/  FADD.FTZ R219, -R110.reuse, R211 ;  /* 0x000000d36edb7221 */ /* 0x040fe20000010100 */
[C---:B------:R-:W-:Y:S01]  /*366c0*/  FADD.FTZ R124, -R110.reuse, R124 ;  /* 0x0000007c6e7c7221 */ /* 0x040fe20000010100 */
[----:B------:R0:W1:Y:S01]  /*366d0*/  MUFU.RSQ R114, R112 ;  /* 0x0000007000727308 */ /* 0x0000620000001400 */
        /* <DEDUP_REMOVED lines=49> */
[----:B0-----:R-:W-:Y:S01]  /*369f0*/  SHF.L.U32 R112, R144, 0x10, RZ ;  /* 0x0000001090707819 */ /* 0x001fe200000006ff */
[----:B-1----:R-:W-:Y:S01]  /*36a00*/  FMUL.FTZ R120, R114, R120 ;  /* 0x0000007872787220 */ /* 0x002fe20000410000 */
[----:B------:R-:W-:-:S02]  /*36a10*/  IMAD.U32 R110, R145, 0x10000, RZ ;  /* 0x00010000916e7824 */ /* 0x000fc400078e00ff */
[----:B------:R-:W-:Y:S01]  /*36a20*/  FMUL.FTZ R121, R114, R121 ;  /* 0x0000007972797220 */ /* 0x000fe20000410000 */
[----:B------:R-:W-:Y:S02]  /*36a30*/  IMAD.U32 R200, R142, 0x10000, RZ ;  /* 0x000100008ec87824 */ /* 0x000fe400078e00ff */
[C---:B------:R-:W-:Y:S01]  /*36a40*/  FMUL.FTZ R122, R114.reuse, R122 ;  /* 0x0000007a727a7220 */ /* 0x040fe20000410000 */
[C---:B------:R-:W-:Y:S01]  /*36a50*/  FMUL.FTZ R123, R114.reuse, R123 ;  /* 0x0000007b727b7220 */ /* 0x040fe20000410000 */
[----:B------:R0:W-:Y:S01]  /*36a60*/  @!P1 STG.E desc[UR8][R108.64], R111 ;  /* 0x0000006f6c009986 */ /* 0x0001e2000c101908 */
[C---:B------:R-:W-:Y:S01]  /*36a70*/  FMUL.FTZ R124, R114.reuse, R124 ;  /* 0x0000007c727c7220 */ /* 0x040fe20000410000 */
[C---:B------:R-:W-:Y:S01]  /*36a80*/  FMUL.FTZ R125, R114.reuse, R125 ;  /* 0x0000007d727d7220 */ /* 0x040fe20000410000 */
[C---:B------:R-:W-:Y:S01]  /*36a90*/  FMUL.FTZ R162, R114.reuse, R162 ;  /* 0x000000a272a27220 */ /* 0x040fe20000410000 */
[C---:B------:R-:W-:Y:S01]  /*36aa0*/  FMUL.FTZ R166, R114.reuse, R166 ;  /* 0x000000a672a67220 */ /* 0x040fe20000410000 */
[C---:B------:R-:W-:Y:S01]  /*36ab0*/  FMUL.FTZ R167, R114.reuse, R167 ;  /* 0x000000a772a77220 */ /* 0x040fe20000410000 */
[----:B------:R-:W-:Y:S01]  /*36ac0*/  SHF.L.U32 R204, R131, 0x10, RZ ;  /* 0x0000001083cc7819 */ /* 0x000fe200000006ff */
[C---:B------:R-:W-:Y:S01]  /*36ad0*/  FMUL.FTZ R165, R114.reuse, R165 ;  /* 0x000000a572a57220 */ /* 0x040fe20000410000 */
[C---:B------:R-:W-:Y:S01]  /*36ae0*/  FMUL.FTZ R169, R114.reuse, R169 ;  /* 0x000000a972a97220 */ /* 0x040fe20000410000 */
[C---:B------:R-:W-:Y:S01]  /*36af0*/  FMUL.FTZ R173, R114.reuse, R173 ;  /* 0x000000ad72ad7220 */ /* 0x040fe20000410000 */
[C---:B------:R-:W-:Y:S01]  /*36b00*/  FMUL.FTZ R176, R114.reuse, R176 ;  /* 0x000000b072b07220 */ /* 0x040fe20000410000 */
[----:B------:R-:W-:Y:S01]  /*36b10*/  FMUL.FTZ R175, R114, R175 ;  /* 0x000000af72af7220 */ /* 0x000fe20000410000 */
[----:B0-----:R-:W-:Y:S01]  /*36b20*/  FFMA.FTZ R111, R120, R221, R223 ;  /* 0x000000dd786f7223 */ /* 0x001fe200000100df */
[----:B------:R-:W-:Y:S01]  /*36b30*/  FFMA.FTZ R120, R121, R110, R112 ;  /* 0x0000006e79787223 */ /* 0x000fe20000010070 */
[----:B------:R-:W-:Y:S01]  /*36b40*/  FFMA.FTZ R110, R122, R225, R227 ;  /* 0x000000e17a6e7223 */ /* 0x000fe200000100e3 */
[----:B------:R-:W-:Y:S01]  /*36b50*/  FFMA.FTZ R121, R123, R116, R200 ;  /* 0x000000747b797223 */ /* 0x000fe200000100c8 */
[----:B------:R-:W-:Y:S01]  /*36b60*/  SHF.L.U32 R123, R74, 0x10, RZ ;  /* 0x000000104a7b7819 */ /* 0x000fe200000006ff */
[----:B------:R-:W-:-:S02]  /*36b70*/  IMAD.U32 R221, R141, 0x10000, RZ ;  /* 0x000100008ddd7824 */ /* 0x000fc400078e00ff */
[----:B------:R-:W-:Y:S01]  /*36b80*/  FMUL.FTZ R122, R114, R126 ;  /* 0x0000007e727a7220 */ /* 0x000fe20000410000 */
[----:B------:R-:W-:Y:S01]  /*36b90*/  IMAD.U32 R223, R140, 0x10000, RZ ;  /* 0x000100008cdf7824 */ /* 0x000fe200078e00ff */
[----:B------:R-:W-:Y:S01]  /*36ba0*/  SHF.L.U32 R108, R47, 0x10, RZ ;  /* 0x000000102f6c7819 */ /* 0x000fe200000006ff */
[----:B------:R-:W-:Y:S02]  /*36bb0*/  IMAD.U32 R109, R46, 0x10000, RZ ;  /* 0x000100002e6d7824 */ /* 0x000fe400078e00ff */
[----:B------:R-:W-:Y:S01]  /*36bc0*/  FMUL.FTZ R126, R114, R127 ;  /* 0x0000007f727e7220 */ /* 0x000fe20000410000 */
[----:B------:R-:W-:Y:S02]  /*36bd0*/  IMAD.U32 R112, R75, 0x10000, RZ ;  /* 0x000100004b707824 */ /* 0x000fe400078e00ff */
[----:B------:R-:W-:Y:S01]  /*36be0*/  FFMA.FTZ R122, R122, R221, R223 ;  /* 0x000000dd7a7a7223 */ /* 0x000fe200000100df */
[----:B------:R-:W-:Y:S01]  /*36bf0*/  FFMA.FTZ R127, R124, R109, R123 ;  /* 0x0000006d7c7f7223 */ /* 0x000fe2000001007b */
[----:B------:R-:W-:Y:S01]  /*36c00*/  SHF.L.U32 R221, R137, 0x10, RZ ;  /* 0x0000001089dd7819 */ /* 0x000fe200000006ff */
[----:B------:R-:W-:Y:S01]  /*36c10*/  FFMA.FTZ R123, R125, R108, R112 ;  /* 0x0000006c7d7b7223 */ /* 0x000fe20000010070 */
[----:B------:R-:W-:-:S02]  /*36c20*/  IMAD.U32 R223, R136, 0x10000, RZ ;  /* 0x0001000088df7824 */ /* 0x000fc400078e00ff */
[----:B------:R-:W-:Y:S01]  /*36c30*/  FMUL.FTZ R124, R114, R163 ;  /* 0x000000a3727c7220 */ /* 0x000fe20000410000 */
[----:B------:R-:W-:Y:S01]  /*36c40*/  SHF.L.U32 R227, R138, 0x10, RZ ;  /* 0x000000108ae37819 */ /* 0x000fe200000006ff */
[----:B------:R-:W-:Y:S02]  /*36c50*/  IMAD.U32 R109, R48, 0x10000, RZ ;  /* 0x00010000306d7824 */ /* 0x000fe400078e00ff */
[----:B------:R-:W-:Y:S01]  /*36c60*/  FMUL.FTZ R116, R114, R164 ;  /* 0x000000a472747220 */ /* 0x000fe20000410000 */
[----:B------:R-:W-:Y:S02]  /*36c70*/  IMAD.U32 R125, R76, 0x10000, RZ ;  /* 0x000100004c7d7824 */ /* 0x000fe400078e00ff */
[----:B------:R-:W-:Y:S01]  /*36c80*/  FFMA.FTZ R124, R124, R221, R223 ;  /* 0x000000dd7c7c7223 */ /* 0x000fe200000100df */
[----:B------:R-:W-:Y:S01]  /*36c90*/  IMAD.U32 R225, R139, 0x10000, RZ ;  /* 0x000100008be17824 */ /* 0x000fe200078e00ff */
[----:B------:R-:W-:Y:S01]  /*36ca0*/  SHF.L.U32 R223, R132, 0x10, RZ ;  /* 0x0000001084df7819 */ /* 0x000fe200000006ff */
[----:B------:R-:W-:Y:S01]  /*36cb0*/  FFMA.FTZ R163, R162, R109, R125 ;  /* 0x0000006da2a37223 */ /* 0x000fe2000001007d */
[----:B------:R-:W-:Y:S01]  /*36cc0*/  FFMA.FTZ R125, R166, R229, R231 ;  /* 0x000000e5a67d7223 */ /* 0x000fe200000100e7 */
[----:B------:R-:W-:Y:S01]  /*36cd0*/  FFMA.FTZ R126, R126, R225, R227 ;  /* 0x000000e17e7e7223 */ /* 0x000fe200000100e3 */
[----:B------:R-:W-:-:S02]  /*36ce0*/  IMAD.U32 R109, R133, 0x10000, RZ ;  /* 0x00010000856d7824 */ /* 0x000fc400078e00ff */
[----:B------:R-:W-:Y:S01]  /*36cf0*/  FMUL.FTZ R162, R114, R168 ;  /* 0x000000a872a27220 */ /* 0x000fe20000410000 */
[----:B------:R-:W-:Y:S01]  /*36d00*/  SHF.L.U32 R227, R77, 0x10, RZ ;  /* 0x000000104de37819 */ /* 0x000fe200000006ff */
[----:B------:R-:W-:Y:S01]  /*36d10*/  IMAD.U32 R164, R51, 0x10000, RZ ;  /* 0x0001000033a47824 */ /* 0x000fe200078e00ff */
[----:B------:R-:W-:Y:S01]  /*36d20*/  SHF.L.U32 R108, R50, 0x10, RZ ;  /* 0x00000010326c7819 */ /* 0x000fe200000006ff */
[----:B------:R-:W-:Y:S02]  /*36d30*/  IMAD.U32 R166, R79, 0x10000, RZ ;  /* 0x000100004fa67824 */ /* 0x000fe400078e00ff */
[----:B------:R-:W-:Y:S01]  /*36d40*/  FFMA.FTZ R162, R162, R109, R223 ;  /* 0x0000006da2a27223 */ /* 0x000fe200000100df */
[----:B------:R-:W-:Y:S02]  /*36d50*/  IMAD.U32 R225, R49, 0x10000, RZ ;  /* 0x0001000031e17824 */ /* 0x000fe400078e00ff */
[----:B------:R-:W-:Y:S01]  /*36d60*/  FMUL.FTZ R177, R114, R177 ;  /* 0x000000b172b17220 */ /* 0x000fe20000410000 */
[----:B------:R-:W-:-:S02]  /*36d70*/  IMAD.U32 R112, R78, 0x10000, RZ ;  /* 0x000100004e707824 */ /* 0x000fc400078e00ff */
[----:B------:R-:W-:Y:S01]  /*36d80*/  FFMA.FTZ R223, R167, R164, R166 ;  /* 0x000000a4a7df7223 */ /* 0x000fe200000100a6 */
[----:B------:R-:W-:Y:S02]  /*36d90*/  IMAD.U32 R200, R130, 0x10000, RZ ;  /* 0x0001000082c87824 */ /* 0x000fe400078e00ff */
[----:B------:R-:W-:Y:S01]  /*36da0*/  FFMA.FTZ R116, R116, R225, R227 ;  /* 0x000000e174747223 */ /* 0x000fe200000100e3 */
[----:B------:R-:W-:Y:S01]  /*36db0*/  IMAD.U32 R109, R129, 0x10000, RZ ;  /* 0x00010000816d7824 */ /* 0x000fe200078e00ff */
[----:B------:R-:W-:Y:S01]  /*36dc0*/  SHF.L.U32 R166, R53, 0x10, RZ ;  /* 0x0000001035a67819 */ /* 0x000fe200000006ff */
[----:B------:R-:W-:Y:S02]  /*36dd0*/  IMAD.U32 R167, R128, 0x10000, RZ ;  /* 0x0001000080a77824 */ /* 0x000fe400078e00ff */
[----:B------:R-:W-:Y:S01]  /*36de0*/  FMUL.FTZ R164, R114, R174 ;  /* 0x000000ae72a47220 */ /* 0x000fe20000410000 */
[----:B------:R-:W-:Y:S01]  /*36df0*/  FFMA.FTZ R221, R165, R108, R112 ;  /* 0x0000006ca5dd7223 */ /* 0x000fe20000010070 */
[----:B------:R-:W-:Y:S01]  /*36e00*/  FFMA.FTZ R204, R169, R204, R200 ;  /* 0x000000cca9cc7223 */ /* 0x000fe200000100c8 */
[----:B------:R-:W-:Y:S01]  /*36e10*/  IMAD.U32 R168, R81, 0x10000, RZ ;  /* 0x0001000051a87824 */ /* 0x000fe200078e00ff */
[----:B------:R-:W-:Y:S01]  /*36e20*/  SHF.L.U32 R225, R42, 0x10, RZ ;  /* 0x000000102ae17819 */ /* 0x000fe200000006ff */
[----:B------:R-:W-:Y:S01]  /*36e30*/  IMAD.U32 R169, R43, 0x10000, RZ ;  /* 0x000100002ba97824 */ /* 0x000fe200078e00ff */
[----:B------:R-:W-:Y:S01]  /*36e40*/  SHF.L.U32 R112, R80, 0x10, RZ ;  /* 0x0000001050707819 */ /* 0x000fe200000006ff */
[----:B------:R-:W-:-:S02]  /*36e50*/  IMAD.U32 R108, R52, 0x10000, RZ ;  /* 0x00010000346c7824 */ /* 0x000fc400078e00ff */
[----:B------:R-:W-:Y:S01]  /*36e60*/  FMUL.FTZ R165, R114, R171 ;  /* 0x000000ab72a57220 */ /* 0x000fe20000410000 */
[----:B------:R-:W-:Y:S01]  /*36e70*/  FFMA.FTZ R164, R164, R109, R167 ;  /* 0x0000006da4a47223 */ /* 0x000fe200000100a7 */
[----:B------:R-:W-:Y:S01]  /*36e80*/  FFMA.FTZ R167, R173, R166, R168 ;  /* 0x000000a6ada77223 */ /* 0x000fe200000100a8 */
[----:B------:R-:W-:Y:S01]  /*36e90*/  FFMA.FTZ R166, R176, R169, R225 ;  /* 0x000000a9b0a67223 */ /* 0x000fe200000100e1 */
[----:B------:R-:W-:Y:S01]  /*36ea0*/  FFMA.FTZ R165, R165, R108, R112 ;  /* 0x0000006ca5a57223 */ /* 0x000fe20000010070 */
[----:B------:R-:W-:Y:S01]  /*36eb0*/  FMUL.FTZ R176, R114, R178 ;  /* 0x000000b272b07220 */ /* 0x000fe20000410000 */
[----:B------:R-:W-:Y:S01]  /*36ec0*/  IMAD.U32 R108, R54, 0x10000, RZ ;  /* 0x00010000366c7824 */ /* 0x000fe200078e00ff */
[----:B------:R-:W-:Y:S01]  /*36ed0*/  SHF.L.U32 R109, R41, 0x10, RZ ;  /* 0x00000010296d7819 */ /* 0x000fe200000006ff */
[----:B------:R-:W-:Y:S01]  /*36ee0*/  IMAD.U32 R112, R82, 0x10000, RZ ;  /* 0x0001000052707824 */ /* 0x000fe200078e00ff */
[----:B------:R-:W-:Y:S01]  /*36ef0*/  SHF.L.U32 R174, R83, 0x10, RZ ;  /* 0x0000001053ae7819 */ /* 0x000fe200000006ff */
[----:B------:R-:W-:-:S02]  /*36f00*/  IMAD.U32 R171, R39, 0x10000, RZ ;  /* 0x0001000027ab7824 */ /* 0x000fc400078e00ff */
[----:B------:R-:W-:Y:S01]  /*36f10*/  FMUL.FTZ R178, R114, R179 ;  /* 0x000000b372b27220 */ /* 0x000fe20000410000 */
[----:B------:R-:W-:Y:S02]  /*36f20*/  IMAD.U32 R173, R38, 0x10000, RZ ;  /* 0x0001000026ad7824 */ /* 0x000fe400078e00ff */
[----:B------:R-:W-:Y:S01]  /*36f30*/  FFMA.FTZ R175, R175, R108, R112 ;  /* 0x0000006cafaf7223 */ /* 0x000fe20000010070 */
[----:B------:R-:W-:Y:S01]  /*36f40*/  IMAD.U32 R169, R40, 0x10000, RZ ;  /* 0x0001000028a97824 */ /* 0x000fe200078e00ff */
[----:B------:R-:W-:Y:S01]  /*36f50*/  SHF.L.U32 R108, R56, 0x10, RZ ;  /* 0x00000010386c7819 */ /* 0x000fe200000006ff */
[----:B------:R-:W-:Y:S02]  /*36f60*/  IMAD.U32 R168, R55, 0x10000, RZ ;  /* 0x0001000037a87824 */ /* 0x000fe400078e00ff */
[----:B------:R-:W-:Y:S01]  /*36f70*/  FFMA.FTZ R178, R178, R171, R173 ;  /* 0x000000abb2b27223 */ /* 0x000fe200000100ad */
[----:B------:R-:W-:Y:S01]  /*36f80*/  FFMA.FTZ R176, R176, R109, R169 ;  /* 0x0000006db0b07223 */ /* 0x000fe200000100a9 */
[----:B------:R-:W-:Y:S01]  /*36f90*/  SHF.L.U32 R171, R36, 0x10, RZ ;  /* 0x0000001024ab7819 */ /* 0x000fe200000006ff */
[----:B------:R-:W-:Y:S01]  /*36fa0*/  FFMA.FTZ R177, R177, R168, R174 ;  /* 0x000000a8b1b17223 */ /* 0x000fe200000100ae */
[----:B------:R-:W-:Y:S01]  /*36fb0*/  IMAD.U32 R112, R84, 0x10000, RZ ;  /* 0x0001000054707824 */ /* 0x000fe200078e00ff */
[----:B------:R-:W-:Y:S01]  /*36fc0*/  SHF.L.U32 R200, R35, 0x10, RZ ;  /* 0x0000001023c87819 */ /* 0x000fe200000006ff */
[----:B------:R-:W-:-:S02]  /*36fd0*/  IMAD.U32 R109, R37, 0x10000, RZ ;  /* 0x00010000256d7824 */ /* 0x000fc400078e00ff */
[C---:B------:R-:W-:Y:S01]  /*36fe0*/  FMUL.FTZ R169, R114.reuse, R181 ;  /* 0x000000b572a97220 */ /* 0x040fe20000410000 */
[----:B------:R-:W-:Y:S02]  /*36ff0*/  IMAD.U32 R173, R57, 0x10000, RZ ;  /* 0x0001000039ad7824 */ /* 0x000fe400078e00ff */
        /* <DEDUP_REMOVED lines=18> */
[C---:B------:R-:W-:Y:S01]  /*37120*/  FMUL.FTZ R171, R114.reuse, R186 ;  /* 0x000000ba72ab7220 */ /* 0x040fe20000410000 */
        /* <DEDUP_REMOVED lines=9> */
[----:B------:R-:W-:-:S02]  /*371c0*/  IMAD.U32 R171, R88, 0x10000, RZ ;  /* 0x0001000058ab7824 */ /* 0x000fc400078e00ff */
[----:B------:R-:W-:Y:S01]  /*371d0*/  FMUL.FTZ R182, R114, R190 ;  /* 0x000000be72b67220 */ /* 0x000fe20000410000 */
[----:B------:R-:W-:Y:S02]  /*371e0*/  IMAD.U32 R112, R28, 0x10000, RZ ;  /* 0x000100001c707824 */ /* 0x000fe400078e00ff */
[C---:B------:R-:W-:Y:S01]  /*371f0*/  FMUL.FTZ R179, R114.reuse, R192 ;  /* 0x000000c072b37220 */ /* 0x040fe20000410000 */
[----:B------:R-:W-:Y:S02]  /*37200*/  IMAD.U32 R181, R61, 0x10000, RZ ;  /* 0x000100003db57824 */ /* 0x000fe400078e00ff */
[C---:B------:R-:W-:Y:S01]  /*37210*/  FMUL.FTZ R184, R114.reuse, R191 ;  /* 0x000000bf72b87220 */ /* 0x040fe20000410000 */
[----:B------:R-:W-:Y:S02]  /*37220*/  IMAD.U32 R225, R27, 0x10000, RZ ;  /* 0x000100001be17824 */ /* 0x000fe400078e00ff */
[----:B------:R-:W-:Y:S01]  /*37230*/  FMUL.FTZ R194, R114, R194 ;  /* 0x000000c272c27220 */ /* 0x000fe20000410000 */
[----:B------:R-:W-:-:S02]  /*37240*/  IMAD.U32 R227, R26, 0x10000, RZ ;  /* 0x000100001ae37824 */ /* 0x000fc400078e00ff */
        /* <DEDUP_REMOVED lines=9> */
[C---:B------:R-:W-:Y:S01]  /*372e0*/  FMUL.FTZ R193, R114.reuse, R193 ;  /* 0x000000c172c17220 */ /* 0x040fe20000410000 */
[----:B------:R-:W-:Y:S01]  /*372f0*/  FMUL.FTZ R194, R114, R196 ;  /* 0x000000c472c27220 */ /* 0x000fe20000410000 */
[----:B------:R-:W-:-:S02]  /*37300*/  IMAD.U32 R190, R63, 0x10000, RZ ;  /* 0x000100003fbe7824 */ /* 0x000fc400078e00ff */
        /* <DEDUP_REMOVED lines=8> */
[----:B------:R-:W-:Y:S01]  /*37390*/  IMAD.U32 R108, R64, 0x10000, RZ ;  /* 0x00010000406c7824 */ /* 0x000fe200078e00ff */
[----:B------:R-:W-:Y:S01]  /*373a0*/  SHF.L.U32 R112, R92, 0x10, RZ ;  /* 0x000000105c707819 */ /* 0x000fe200000006ff */
[----:B------:R-:W-:-:S02]  /*373b0*/  IMAD.U32 R109, R21, 0x10000, RZ ;  /* 0x00010000156d7824 */ /* 0x000fc400078e00ff */
[----:B------:R-:W-:Y:S01]  /*373c0*/  FMUL.FTZ R191, R114, R199 ;  /* 0x000000c772bf7220 */ /* 0x000fe20000410000 */
[----:B------:R-:W-:Y:S02]  /*373d0*/  IMAD.U32 R171, R20, 0x10000, RZ ;  /* 0x0001000014ab7824 */ /* 0x000fe400078e00ff */
[----:B------:R-:W-:Y:S01]  /*373e0*/  FMUL.FTZ R190, R114, R201 ;  /* 0x000000c972be7220 */ /* 0x000fe20000410000 */
[----:B------:R-:W-:Y:S01]  /*373f0*/  SHF.L.U32 R192, R65, 0x10, RZ ;  /* 0x0000001041c07819 */ /* 0x000fe200000006ff */
[----:B------:R-:W-:Y:S01]  /*37400*/  FFMA.FTZ R191, R191, R108, R112 ;  /* 0x0000006cbfbf7223 */ /* 0x000fe20000010070 */
[----:B------:R-:W-:Y:S02]  /*37410*/  IMAD.U32 R200, R93, 0x10000, RZ ;  /* 0x000100005dc87824 */ /* 0x000fe400078e00ff */
[----:B------:R-:W-:Y:S01]  /*37420*/  FFMA.FTZ R190, R190, R109, R171 ;  /* 0x0000006dbebe7223 */ /* 0x000fe200000100ab */
[----:B------:R-:W-:Y:S01]  /*37430*/  SHF.L.U32 R208, R18, 0x10, RZ ;  /* 0x0000001012d07819 */ /* 0x000fe200000006ff */
[----:B------:R-:W0:Y:S01]  /*37440*/  @!P1 LDC.64 R108, c[0x0][0x3c8] ;  /* 0x0000f200ff6c9b82 */ /* 0x000e220000000a00 */
[----:B------:R-:W-:Y:S01]  /*37450*/  FMUL.FTZ R113, R114, R113 ;  /* 0x0000007172717220 */ /* 0x000fe20000410000 */
[----:B------:R-:W-:-:S02]  /*37460*/  IMAD.U32 R206, R19, 0x10000, RZ ;  /* 0x0001000013ce7824 */ /* 0x000fc400078e00ff */
[----:B------:R-:W-:Y:S01]  /*37470*/  FMUL.FTZ R203, R114, R203 ;  /* 0x000000cb72cb7220 */ /* 0x000fe20000410000 */
[----:B------:R-:W-:Y:S01]  /*37480*/  SHF.L.U32 R112, R95, 0x10, RZ ;  /* 0x000000105f707819 */ /* 0x000fe200000006ff */
[----:B------:R-:W-:Y:S01]  /*37490*/  FFMA.FTZ R193, R113, R192, R200 ;  /* 0x000000c071c17223 */ /* 0x000fe200000100c8 */
[----:B------:R-:W-:Y:S02]  /*374a0*/  IMAD.U32 R113, R66, 0x10000, RZ ;  /* 0x0001000042717824 */ /* 0x000fe400078e00ff */
[----:B------:R-:W-:Y:S01]  /*374b0*/  FFMA.FTZ R192, R203, R206, R208 ;  /* 0x000000cecbc07223 */ /* 0x000fe200000100d0 */
[----:B------:R-:W-:Y:S02]  /*374c0*/  IMAD.U32 R171, R94, 0x10000, RZ ;  /* 0x000100005eab7824 */ /* 0x000fe400078e00ff */
[C---:B------:R-:W-:Y:S01]  /*374d0*/  FMUL.FTZ R202, R114.reuse, R202 ;  /* 0x000000ca72ca7220 */ /* 0x040fe20000410000 */
[----:B------:R-:W-:Y:S02]  /*374e0*/  IMAD.U32 R208, R67, 0x10000, RZ ;  /* 0x0001000043d07824 */ /* 0x000fe400078e00ff */
[----:B------:R-:W-:Y:S01]  /*374f0*/  FMUL.FTZ R115, R114, R115 ;  /* 0x0000007372737220 */ /* 0x000fe20000410000 */
[----:B------:R-:W-:-:S02]  /*37500*/  IMAD.U32 R200, R15, 0x10000, RZ ;  /* 0x000100000fc87824 */ /* 0x000fc400078e00ff */
[----:B------:R-:W-:Y:S01]  /*37510*/  FMUL.FTZ R117, R114, R117 ;  /* 0x0000007572757220 */ /* 0x000fe20000410000 */
[----:B------:R-:W-:Y:S02]  /*37520*/  IMAD.U32 R210, R14, 0x10000, RZ ;  /* 0x000100000ed27824 */ /* 0x000fe400078e00ff */
[----:B------:R-:W-:Y:S01]  /*37530*/  FMUL.FTZ R206, R114, R205 ;  /* 0x000000cd72ce7220 */ /* 0x000fe20000410000 */
[----:B------:R-:W-:Y:S01]  /*37540*/  FFMA.FTZ R205, R202, R113, R171 ;  /* 0x00000071cacd7223 */ /* 0x000fe200000100ab */
[----:B------:R-:W-:Y:S01]  /*37550*/  FFMA.FTZ R208, R115, R208, R112 ;  /* 0x000000d073d07223 */ /* 0x000fe20000010070 */
[----:B------:R-:W-:Y:S01]  /*37560*/  FFMA.FTZ R225, R117, R200, R210 ;  /* 0x000000c875e17223 */ /* 0x000fe200000100d2 */
[----:B------:R-:W-:Y:S01]  /*37570*/  MOV R113, UR12 ;  /* 0x0000000c00717c02 */ /* 0x000fe20008000f00 */
[----:B------:R-:W-:Y:S02]  /*37580*/  IMAD.U32 R112, R68, 0x10000, RZ ;  /* 0x0001000044707824 */ /* 0x000fe400078e00ff */
[----:B------:R-:W-:Y:S01]  /*37590*/  FMUL.FTZ R201, R114, R207 ;  /* 0x000000cf72c97220 */ /* 0x000fe20000410000 */
[----:B------:R-:W-:Y:S01]  /*375a0*/  IMAD.U32 R200, R96, 0x10000, RZ ;  /* 0x0001000060c87824 */ /* 0x000fe200078e00ff */
[----:B------:R-:W-:Y:S01]  /*375b0*/  SHF.L.U32 R202, R13, 0x10, RZ ;  /* 0x000000100dca7819 */ /* 0x000fe200000006ff */
[----:B------:R-:W-:-:S02]  /*375c0*/  IMAD.U32 R210, R12, 0x10000, RZ ;  /* 0x000100000cd27824 */ /* 0x000fc400078e00ff */
[----:B------:R-:W-:Y:S01]  /*375d0*/  FMUL.FTZ R215, R114, R215 ;  /* 0x000000d772d77220 */ /* 0x000fe20000410000 */
[----:B------:R-:W-:Y:S01]  /*375e0*/  FFMA.FTZ R201, R201, R112, R200 ;  /* 0x00000070c9c97223 */ /* 0x000fe200000100c8 */
[----:B0-----:R-:W-:-:S04]  /*375f0*/  @!P1 IMAD.WIDE R112, R113, 0x4, R108 ;  /* 0x0000000471709825 */ /* 0x001fc800078e026c */
[C---:B------:R-:W-:Y:S01]  /*37600*/  FMUL.FTZ R203, R114.reuse, R217 ;  /* 0x000000d972cb7220 */ /* 0x040fe20000410000 */
[----:B------:R-:W0:Y:S01]  /*37610*/  LDC.64 R108, c[0x0][0x428] ;  /* 0x00010a00ff6c7b82 */ /* 0x000e220000000a00 */
[----:B------:R-:W-:Y:S01]  /*37620*/  FMUL.FTZ R219, R114, R219 ;  /* 0x000000db72db7220 */ /* 0x000fe20000410000 */
[----:B------:R-:W-:Y:S02]  /*37630*/  IMAD.U32 R212, R69, 0x10000, RZ ;  /* 0x0001000045d47824 */ /* 0x000fe400078e00ff */
[----:B------:R-:W-:Y:S01]  /*37640*/  FFMA.FTZ R200, R215, R202, R210 ;  /* 0x000000cad7c87223 */ /* 0x000fe200000100d2 */
[----:B------:R-:W-:Y:S01]  /*37650*/  SHF.L.U32 R181, R17, 0x10, RZ ;  /* 0x0000001011b57819 */ /* 0x000fe200000006ff */
[----:B------:R-:W-:Y:S01]  /*37660*/  FFMA.FTZ R202, R219, R218, R220 ;  /* 0x000000dadbca7223 */ /* 0x000fe200000100dc */
[----:B------:R-:W-:Y:S01]  /*37670*/  FFMA.FTZ R203, R203, R212, R216 ;  /* 0x000000d4cbcb7223 */ /* 0x000fe200000100d8 */
[----:B------:R-:W-:Y:S01]  /*37680*/  SHF.L.U32 R210, R70, 0x10, RZ ;  /* 0x0000001046d27819 */ /* 0x000fe200000006ff */
[----:B------:R-:W-:Y:S01]  /*37690*/  IMAD.U32 R199, R16, 0x10000, RZ ;  /* 0x0001000010c77824 */ /* 0x000fe200078e00ff */
[----:B------:R-:W-:Y:S01]  /*376a0*/  F2FP.BF16.F32.PACK_AB R121, R121, R110 ;  /* 0x0000006e7979723e */ /* 0x000fe200000010ff */
[----:B------:R-:W-:Y:S01]  /*376b0*/  IMAD.U32 R212, R98, 0x10000, RZ ;  /* 0x0001000062d47824 */ /* 0x000fe200078e00ff */
[----:B------:R-:W-:Y:S01]  /*376c0*/  F2FP.BF16.F32.PACK_AB R120, R120, R111 ;  /* 0x0000006f7878723e */ /* 0x000fe200000010ff */
[----:B------:R-:W-:Y:S01]  /*376d0*/  FMUL.FTZ R207, R114, R209 ;  /* 0x000000d172cf7220 */ /* 0x000fe20000410000 */
[----:B------:R-:W-:Y:S01]  /*376e0*/  SHF.L.U32 R218, R8, 0x10, RZ ;  /* 0x0000001008da7819 */ /* 0x000fe200000006ff */
[----:B------:R-:W-:Y:S01]  /*376f0*/  FMUL.FTZ R161, R114, R161 ;  /* 0x000000a172a17220 */ /* 0x000fe20000410000 */
[----:B------:R-:W-:Y:S01]  /*37700*/  F2FP.BF16.F32.PACK_AB R123, R126, R123 ;  /* 0x0000007b7e7b723e */ /* 0x000fe200000010ff */
[----:B------:R-:W-:Y:S01]  /*37710*/  IMAD.U32 R216, R9, 0x10000, RZ ;  /* 0x0001000009d87824 */ /* 0x000fe200078e00ff */
[----:B------:R-:W-:Y:S01]  /*37720*/  F2FP.BF16.F32.PACK_AB R122, R122, R127 ;  /* 0x0000007f7a7a723e */ /* 0x000fe200000010ff */
[----:B------:R-:W-:-:S02]  /*37730*/  IMAD.U32 R220, R71, 0x10000, RZ ;  /* 0x0001000047dc7824 */ /* 0x000fc400078e00ff */
[C---:B------:R-:W-:Y:S01]  /*37740*/  FMUL.FTZ R213, R114.reuse, R213 ;  /* 0x000000d572d57220 */ /* 0x040fe20000410000 */
[----:B------:R-:W-:Y:S01]  /*37750*/  FMUL.FTZ R211, R114, R211 ;  /* 0x000000d372d37220 */ /* 0x000fe20000410000 */
[----:B------:R-:W-:Y:S01]  /*37760*/  F2FP.BF16.F32.PACK_AB R125, R125, R116 ;  /* 0x000000747d7d723e */ /* 0x000fe200000010ff */
[----:B------:R-:W-:Y:S01]  /*37770*/  FFMA.FTZ R206, R206, R181, R199 ;  /* 0x000000b5cece7223 */ /* 0x000fe200000100c7 */
[----:B------:R-:W-:Y:S01]  /*37780*/  F2FP.BF16.F32.PACK_AB R127, R204, R223 ;  /* 0x000000dfcc7f723e */ /* 0x000fe200000010ff */
[----:B0-----:R-:W-:Y:S01]  /*37790*/  IMAD.WIDE.U32 R110, R118, 0x10, R108 ;  /* 0x00000010766e7825 */ /* 0x001fe200078e006c */
[----:B------:R-:W-:-:S03]  /*377a0*/  F2FP.BF16.F32.PACK_AB R126, R162, R221 ;  /* 0x000000dda27e723e */ /* 0x000fc600000010ff */
[----:B------:R-:W-:Y:S01]  /*377b0*/  FFMA.FTZ R207, R207, R210, R212 ;  /* 0x000000d2cfcf7223 */ /* 0x000fe200000100d4 */
[----:B------:R-:W-:Y:S01]  /*377c0*/  F2FP.BF16.F32.PACK_AB R124, R124, R163 ;  /* 0x000000a37c7c723e */ /* 0x000fe200000010ff */
[----:B------:R-:W-:-:S04]  /*377d0*/  IMAD.WIDE.U32 R116, R119, 0x10, R108 ;  /* 0x0000001077747825 */ /* 0x000fc800078e006c */
[----:B------:R-:W-:Y:S01]  /*377e0*/  FFMA.FTZ R224, R161, R224, R226 ;  /* 0x000000e0a1e07223 */ /* 0x000fe200000100e2 */
[----:B------:R0:W-:Y:S01]  /*377f0*/  @!P1 STG.E desc[UR8][R112.64], R114 ;  /* 0x0000007270009986 */ /* 0x0001e2000c101908 */
[----:B------:R-:W-:Y:S01]  /*37800*/  FFMA.FTZ R210, R213, R216, R218 ;  /* 0x000000d8d5d27223 */ /* 0x000fe200000100da */
[----:B------:R-:W-:Y:S01]  /*37810*/  FFMA.FTZ R211, R211, R220, R222 ;  /* 0x000000dcd3d37223 */ /* 0x000fe200000100de */
[--C-:B------:R-:W-:Y:S01]  /*37820*/  IMAD.WIDE.U32 R160, R160, 0x10, R108.reuse ;  /* 0x00000010a0a07825 */ /* 0x100fe200078e006c */
[----:B------:R1:W-:Y:S01]  /*37830*/  STG.E.128 desc[UR8][R110.64], R120 ;  /* 0x000000786e007986 */ /* 0x0003e2000c101d08 */
[----:B------:R-:W-:Y:S01]  /*37840*/  F2FP.BF16.F32.PACK_AB R115, R188, R187 ;  /* 0x000000bbbc73723e */ /* 0x000fe200000010ff */
[----:B------:R-:W-:Y:S01]  /*37850*/  UIADD3 UR12, UPT, UPT, UR12, UR18, URZ ;  /* 0x000000120c0c7290 */ /* 0x000fe2000fffe0ff */
[--C-:B------:R-:W-:Y:S01]  /*37860*/  IMAD.WIDE.U32 R170, R170, 0x10, R108.reuse ;  /* 0x00000010aaaa7825 */ /* 0x100fe200078e006c */
[----:B------:R2:W-:Y:S01]  /*37870*/  STG.E.128 desc[UR8][R116.64], R124 ;  /* 0x0000007c74007986 */ /* 0x0005e2000c101d08 */
[----:B------:R-:W-:Y:S01]  /*37880*/  F2FP.BF16.F32.PACK_AB R119, R196, R197 ;  /* 0x000000c5c477723e */ /* 0x000fe200000010ff */
[----:B------:R-:W-:Y:S01]  /*37890*/  UISETP.GE.AND UP0, UPT, UR12, UR19, UPT ;  /* 0x000000130c00728c */ /* 0x000fe2000bf06270 */
[----:B------:R-:W-:Y:S01]  /*378a0*/  IMAD.WIDE.U32 R180, R180, 0x10, R108 ;  /* 0x00000010b4b47825 */ /* 0x000fe200078e006c */
[----:B0-----:R-:W-:-:S02]  /*378b0*/  F2FP.BF16.F32.PACK_AB R114, R186, R185 ;  /* 0x000000b9ba72723e */ /* 0x001fc400000010ff */
[----:B------:R-:W-:Y:S01]  /*378c0*/  F2FP.BF16.F32.PACK_AB R113, R173, R174 ;  /* 0x000000aead71723e */ /* 0x000fe200000010ff */
[--C-:B------:R-:W-:Y:S01]  /*378d0*/  IMAD.WIDE.U32 R162, R189, 0x10, R108.reuse ;  /* 0x00000010bda27825 */ /* 0x100fe200078e006c */
[----:B------:R-:W-:Y:S02]  /*378e0*/  F2FP.BF16.F32.PACK_AB R112, R168, R169 ;  /* 0x000000a9a870723e */ /* 0x000fe400000010ff */
[----:B------:R-:W-:Y:S01]  /*378f0*/  F2FP.BF16.F32.PACK_AB R118, R194, R195 ;  /* 0x000000c3c276723e */ /* 0x000fe200000010ff */
[----:B------:R-:W-:Y:S01]  /*37900*/  IMAD.WIDE.U32 R198, R198, 0x10, R108 ;  /* 0x00000010c6c67825 */ /* 0x000fe200078e006c */
[----:B------:R-:W-:Y:S02]  /*37910*/  F2FP.BF16.F32.PACK_AB R109, R166, R167 ;  /* 0x000000a7a66d723e */ /* 0x000fe400000010ff */
[----:B-1----:R-:W-:Y:S02]  /*37920*/  F2FP.BF16.F32.PACK_AB R111, R178, R177 ;  /* 0x000000b1b26f723e */ /* 0x002fe400000010ff */
[----:B------:R-:W-:-:S02]  /*37930*/  F2FP.BF16.F32.PACK_AB R110, R176, R175 ;  /* 0x000000afb06e723e */ /* 0x000fc400000010ff */
[----:B------:R-:W-:Y:S02]  /*37940*/  F2FP.BF16.F32.PACK_AB R108, R164, R165 ;  /* 0x000000a5a46c723e */ /* 0x000fe400000010ff */
[----:B--2---:R-:W-:Y:S02]  /*37950*/  F2FP.BF16.F32.PACK_AB R117, R183, R184 ;  /* 0x000000b8b775723e */ /* 0x004fe400000010ff */
[----:B------:R-:W-:Y:S01]  /*37960*/  F2FP.BF16.F32.PACK_AB R116, R179, R182 ;  /* 0x000000b6b374723e */ /* 0x000fe200000010ff */
[----:B------:R0:W-:Y:S01]  /*37970*/  STG.E.128 desc[UR8][R160.64], R108 ;  /* 0x0000006ca0007986 */ /* 0x0001e2000c101d08 */
[----:B------:R-:W-:Y:S02]  /*37980*/  F2FP.BF16.F32.PACK_AB R123, R225, R208 ;  /* 0x000000d0e17b723e */ /* 0x000fe400000010ff */
[----:B------:R-:W-:Y:S01]  /*37990*/  F2FP.BF16.F32.PACK_AB R122, R206, R205 ;  /* 0x000000cdce7a723e */ /* 0x000fe200000010ff */
[----:B------:R0:W-:Y:S01]  /*379a0*/  STG.E.128 desc[UR8][R170.64], R112 ;  /* 0x00000070aa007986 */ /* 0x0001e2000c101d08 */
[----:B------:R-:W-:-:S02]  /*379b0*/  F2FP.BF16.F32.PACK_AB R121, R192, R193 ;  /* 0x000000c1c079723e */ /* 0x000fc400000010ff */
[----:B------:R-:W-:Y:S01]  /*379c0*/  F2FP.BF16.F32.PACK_AB R120, R190, R191 ;  /* 0x000000bfbe78723e */ /* 0x000fe200000010ff */
[----:B------:R0:W-:Y:S01]  /*379d0*/  STG.E.128 desc[UR8][R180.64], R116 ;  /* 0x00000074b4007986 */ /* 0x0001e2000c101d08 */
[----:B------:R-:W-:Y:S02]  /*379e0*/  F2FP.BF16.F32.PACK_AB R127, R224, R211 ;  /* 0x000000d3e07f723e */ /* 0x000fe400000010ff */
[----:B------:R-:W-:Y:S01]  /*379f0*/  F2FP.BF16.F32.PACK_AB R126, R210, R207 ;  /* 0x000000cfd27e723e */ /* 0x000fe200000010ff */
[----:B------:R0:W-:Y:S01]  /*37a00*/  STG.E.128 desc[UR8][R162.64], R120 ;  /* 0x00000078a2007986 */ /* 0x0001e2000c101d08 */
[----:B------:R-:W-:Y:S02]  /*37a10*/  F2FP.BF16.F32.PACK_AB R125, R202, R203 ;  /* 0x000000cbca7d723e */ /* 0x000fe400000010ff */
[----:B------:R-:W-:-:S05]  /*37a20*/  F2FP.BF16.F32.PACK_AB R124, R200, R201 ;  /* 0x000000c9c87c723e */ /* 0x000fca00000010ff */
[----:B------:R0:W-:Y:S01]  /*37a30*/  STG.E.128 desc[UR8][R198.64], R124 ;  /* 0x0000007cc6007986 */ /* 0x0001e2000c101d08 */
[----:B------:R-:W-:Y:S05]  /*37a40*/  BRA.U !UP0, `(.L_x_3058) ;  /* 0xfffffc9108f87547 */ /* 0x000fea000b83ffff */
[----:B------:R-:W-:Y:S05]  /*37a50*/  EXIT ;  /* 0x000000000000794d */ /* 0x000fea0003800000 */
.L_x_3059:
        /* <DEDUP_REMOVED lines=10> */
.L_x_27851:


//--------------------- .text._ZN10layer_norm31ln_parallel_residual_fwd_kernelINS_13Kernel_traitsI6__halfS2_S2_S2_fjLj7168ELj1ELj1ELj4ELj16ENS_18Kernel_traits_baseILj7168ES2_S2_S2_S2_fjLj128EEEEELb0ELb0ELb0EEEvNS_9FwdParamsE --------------------------
	.section	.text._ZN10layer_norm31ln_parallel_residual_fwd_kernelINS_13Kernel_traitsI6__halfS2_S2_S2_fjLj7168ELj1ELj1ELj4ELj16ENS_18Kernel_traits_baseILj7168ES2_S2_S2_S2_fjLj128EEEEELb0ELb0ELb0EEEvNS_9FwdParamsE,"ax",@progbits
	.align	128
        .global         _ZN10layer_norm31ln_parallel_residual_fwd_kernelINS_13Kernel_traitsI6__halfS2_S2_S2_fjLj7168ELj1ELj1ELj4ELj16ENS_18Kernel_traits_baseILj7168ES2_S2_S2_S2_fjLj128EEEEELb0ELb0ELb0EEEvNS_9FwdParamsE
        .type           _ZN10layer_norm31ln_parallel_residual_fwd_kernelINS_13Kernel_traitsI6__halfS2_S2_S2_fjLj7168ELj1ELj1ELj4ELj16ENS_18Kernel_traits_baseILj7168ES2_S2_S2_S2_fjLj128EEEEELb0ELb0ELb0EEEvNS_9FwdParamsE,@function
        .size           _ZN10layer_norm31ln_parallel_residual_fwd_kernelINS_13Kernel_traitsI6__halfS2_S2_S2_fjLj7168ELj1ELj1ELj4ELj16ENS_18Kernel_traits_baseILj7168ES2_S2_S2_S2_fjLj128EEEEELb0ELb0ELb0EEEvNS_9FwdParamsE,(.L_x_27852 - _ZN10layer_norm31ln_parallel_residual_fwd_kernelINS_13Kernel_traitsI6__halfS2_S2_S2_fjLj7168ELj1ELj1ELj4ELj16ENS_18Kernel_traits_baseILj7168ES2_S2_S2_S2_fjLj128EEEEELb0ELb0ELb0EEEvNS_9FwdParamsE)
        .other          _ZN10layer_norm31ln_parallel_residual_fwd_kernelINS_13Kernel_traitsI6__halfS2_S2_S2_fjLj7168ELj1ELj1ELj4ELj16ENS_18Kernel_traits_baseILj7168ES2_S2_S2_S2_fjLj128EEEEELb0ELb0ELb0EEEvNS_9FwdParamsE,@"STO_CUDA_ENTRY STV_DEFAULT"
_ZN10layer_norm31ln_parallel_residual_fwd_kernelINS_13Kernel_traitsI6__halfS2_S2_S2_fjLj7168ELj1ELj1ELj4ELj16ENS_18Kernel_traits_baseILj7168ES2_S2_S2_S2_fjLj128EEEEELb0ELb0ELb0EEEvNS_9FwdParamsE:
.text._ZN10layer_norm31ln_parallel_residual_fwd_kernelINS_13Kernel_traitsI6__halfS2_S2_S2_fjLj7168ELj1ELj1ELj4ELj16ENS_18Kernel_traits_baseILj7168ES2_S2_S2_S2_fjLj128EEEEELb0ELb0ELb0EEEvNS_9FwdParamsE:
[----:B------:R-:W-:Y:S01]  /*0000*/  LDC R1, c[0x0][0x37c] ;  /* 0x0000df00ff017b82 */ /* 0x000fe20000000800 */
[----:B------:R-:W0:Y:S07]  /*0010*/  S2R R195, SR_TID.X ;  /* 0x0000000000c37919 */ /* 0x000e2e0000002100 */
[----:B------:R-:W1:Y:S01]  /*0020*/  LDC R3, c[0x0][0x388] ;  /* 0x0000e200ff037b82 */ /* 0x000e620000000800 */
[----:B------:R-:W2:Y:S01]  /*0030*/  LDCU.64 UR4, c[0x0][0x438] ;  /* 0x00008700ff0477ac */ /* 0x000ea20008000a00 */
[----:B------:R-:W-:Y:S01]  /*0040*/  BSSY.RECONVERGENT B0, `(.L_x_3060) ;  /* 0x00001c3000007945 */ /* 0x000fe20003800200 */
[----:B------:R-:W3:Y:S01]  /*0050*/  LDCU.64 UR6, c[0x0][0x358] ;  /* 0x00006b00ff0677ac */ /* 0x000ee20008000a00 */
[----:B--2---:R-:W-:-:S04]  /*0060*/  UISETP.NE.U32.AND UP0, UPT, UR4, URZ, UPT ;  /* 0x000000ff0400728c */ /* 0x004fc8000bf05070 */
[----:B------:R-:W-:Y:S01]  /*0070*/  UISETP.NE.AND.EX UP0, UPT, UR5, URZ, UPT, UP0 ;  /* 0x000000ff0500728c */ /* 0x000fe2000bf05300 */
[----:B-1----:R-:W-:-:S04]  /*0080*/  SHF.R.S32.HI R0, RZ, 0x1f, R3 ;  /* 0x0000001fff007819 */ /* 0x002fc80000011403 */
[----:B------:R-:W-:Y:S02]  /*0090*/  LEA.HI R0, R0, R3, RZ, 0x3 ;  /* 0x0000000300007211 */ /* 0x000fe400078f18ff */
[----:B0-----:R-:W-:Y:S02]  /*00a0*/  LOP3.LUT R3, R195, 0x7f, RZ, 0x3c, !PT ;  /* 0x0000007fc3037812 */ /* 0x001fe400078e3cff */
[----:B------:R-:W-:Y:S02]  /*00b0*/  MOV R2, R195 ;  /* 0x000000c300027202 */ /* 0x000fe40000000f00 */
[----:B------:R-:W-:Y:S01]  /*00c0*/  LEA.HI.SX32 R6, R0, R3, 0x1d ;  /* 0x0000000300067211 */ /* 0x000fe200078feaff */
        /* <DEDUP_REMOVED lines=25> */
[C---:B---3--:R-:W-:Y:S01]  /*0260*/  @P1 IMAD.WIDE.U32 R12, R2.reuse, 0x10, R12 ;  /* 0x00000010020c1825 */ /* 0x048fe200078e000c */
[----:B------:R-:W-:-:S04]  /*0270*/  @P1 IADD3 R2, PT, PT, R2, 0x80, RZ ;  /* 0x0000008002021810 */ /* 0x000fc80007ffe0ff */
        /* <DEDUP_REMOVED lines=28> */
[----:B------:R-:W-:Y:S01]  /*0440*/  HFMA2 R102, -RZ, RZ, 0, 0 ;  /* 0x00000000ff667431 */ /* 0x000fe200000001ff */
[----:B------:R-:W-:Y:S02]  /*0450*/  CS2R R84, SRZ ;  /* 0x0000000000547805 */ /* 0x000fe4000001ff00 */
[----:B------:R-:W-:Y:S02]  /*0460*/  MOV R90, RZ ;  /* 0x000000ff005a7202 */ /* 0x000fe40000000f00 */
[----:B------:R-:W-:-:S02]  /*0470*/  CS2R R88, SRZ ;  /* 0x0000000000587805 */ /* 0x000fc4000001ff00 */
[----:B------:R-:W-:Y:S02]  /*0480*/  CS2R R92, SRZ ;  /* 0x00000000005c7805 */ /* 0x000fe4000001ff00 */
[----:B------:R-:W-:Y:S02]  /*0490*/  MOV R98, RZ ;  /* 0x000000ff00627202 */ /* 0x000fe40000000f00 */
[----:B------:R-:W-:Y:S02]  /*04a0*/  CS2R R96, SRZ ;  /* 0x0000000000607805 */ /* 0x000fe4000001ff00 */
[----:B------:R-:W-:Y:S02]  /*04b0*/  CS2R R100, SRZ ;  /* 0x0000000000647805 */ /* 0x000fe4000001ff00 */
[----:B------:R-:W-:Y:S02]  /*04c0*/  MOV R106, RZ ;  /* 0x000000ff006a7202 */ /* 0x000fe40000000f00 */
        /* <DEDUP_REMOVED lines=13> */
[----:B------:R-:W-:Y:S02]  /*05a0*/  @P0 MOV R107, RZ ;  /* 0x000000ff006b0202 */ /* 0x000fe40000000f00 */
[----:B------:R-:W-:Y:S02]  /*05b0*/  @P1 MOV R103, RZ ;  /* 0x000000ff00671202 */ /* 0x000fe40000000f00 */
[----:B------:R-:W-:Y:S02]  /*05c0*/  @P2 MOV R99, RZ ;  /* 0x000000ff00632202 */ /* 0x000fe40000000f00 */
[----:B------:R-:W-:Y:S02]  /*05d0*/  @P3 MOV R95, RZ ;  /* 0x000000ff005f3202 */ /* 0x000fe40000000f00 */
[----:B------:R-:W-:Y:S02]  /*05e0*/  @P4 MOV R91, RZ ;  /* 0x000000ff005b4202 */ /* 0x000fe40000000f00 */
[----:B------:R-:W-:-:S02]  /*05f0*/  @P5 MOV R87, RZ ;  /* 0x000000ff00575202 */ /* 0x000fc40000000f00 */
[----:B------:R-:W-:Y:S01]  /*0600*/  @P5 IADD3 R2, PT, PT, R2, 0x80, RZ ;  /* 0x0000008002025810 */ /* 0x000fe20007ffe0ff */
        /* <DEDUP_REMOVED lines=10> */
[----:B------:R-:W-:Y:S02]  /*06b0*/  CS2R R84, SRZ ;  /* 0x0000000000547805 */ /* 0x000fe4000001ff00 */
[----:B------:R-:W-:Y:S02]  /*06c0*/  MOV R90, RZ ;  /* 0x000000ff005a7202 */ /* 0x000fe40000000f00 */
[----:B------:R-:W-:-:S02]  /*06d0*/  CS2R R88, SRZ ;  /* 0x0000000000587805 */ /* 0x000fc4000001ff00 */
[----:B------:R-:W-:Y:S02]  /*06e0*/  MOV R94, RZ ;  /* 0x000000ff005e7202 */ /* 0x000fe40000000f00 */
[----:B------:R-:W-:Y:S02]  /*06f0*/  CS2R R92, SRZ ;  /* 0x00000000005c7805 */ /* 0x000fe4000001ff00 */
[----:B------:R-:W-:Y:S02]  /*0700*/  MOV R98, RZ ;  /* 0x000000ff00627202 */ /* 0x000fe40000000f00 */
[----:B------:R-:W-:Y:S02]  /*0710*/  CS2R R96, SRZ ;  /* 0x0000000000607805 */ /* 0x000fe4000001ff00 */
[----:B------:R-:W-:Y:S02]  /*0720*/  MOV R102, RZ ;  /* 0x000000ff00667202 */ /* 0x000fe40000000f00 */
        /* <DEDUP_REMOVED lines=17> */
[----:B------:R-:W-:Y:S06]  /*0840*/  BRA `(.L_x_3063) ;  /* 0x0000001400087947 */ /* 0x000fec0003800000 */
.L_x_3062:
        /* <DEDUP_REMOVED lines=11> */
[----:B------:R-:W5:Y:S02]  /*0900*/  @P0 LDG.E.128 R36, desc[UR6][R8.64] ;  /* 0x0000000608240981 */ /* 0x000f64000c1e1d00 */
[----:B------:R-:W0:Y:S01]  /*0910*/  LDC.64 R14, c[0x0][0x3d8] ;  /* 0x0000f600ff0e7b82 */ /* 0x000e220000000a00 */
[----:B-1----:R-:W-:-:S05]  /*0920*/  @P0 IMAD.WIDE.U32 R10, R2, 0x10, R10 ;  /* 0x00000010020a0825 */ /* 0x002fca00078e000a */
[----:B------:R-:W5:Y:S02]  /*0930*/  @P0 LDG.E.128 R40, desc[UR6][R10.64] ;  /* 0x000000060a280981 */ /* 0x000f64000c1e1d00 */
[----:B------:R-:W1:Y:S01]  /*0940*/  @P1 LDC.64 R16, c[0x0][0x440] ;  /* 0x00011000ff101b82 */ /* 0x000e620000000a00 */
[C---:B--2---:R-:W-:Y:S01]  /*0950*/  @P0 IMAD.WIDE.U32 R4, R2.reuse, 0x10, R4 ;  /* 0x0000001002040825 */ /* 0x044fe200078e0004 */
[----:B------:R-:W-:-:S04]  /*0960*/  @P0 LOP3.LUT R2, R2, 0x80, RZ, 0xfc, !PT ;  /* 0x0000008002020812 */ /* 0x000fc800078efcff */
[----:B------:R2:W5:Y:S02]  /*0970*/  @P0 LD.E.128 R128, desc[UR6][R4.64] ;  /* 0x0000000604800980 */ /* 0x000564000c101d00 */
[----:B------:R-:W4:Y:S01]  /*0980*/  LDC.64 R18, c[0x0][0x3d0] ;  /* 0x0000f400ff127b82 */ /* 0x000f220000000a00 */
[----:B---3--:R-:W-:-:S05]  /*0990*/  @P1 IMAD.WIDE.U32 R12, R2, 0x10, R12 ;  /* 0x00000010020c1825 */ /* 0x008fca00078e000c */
[----:B------:R3:W5:Y:S02]  /*09a0*/  @P1 LDG.E.128 R44, desc[UR6][R12.64] ;  /* 0x000000060c2c1981 */ /* 0x000764000c1e1d00 */
[----:B------:R-:W2:Y:S01]  /*09b0*/  LDC.64 R20, c[0x0][0x3d8] ;  /* 0x0000f600ff147b82 */ /* 0x000ea20000000a00 */
[----:B0-----:R-:W-:-:S05]  /*09c0*/  @P1 IMAD.WIDE.U32 R14, R2, 0x10, R14 ;  /* 0x00000010020e1825 */ /* 0x001fca00078e000e */
[----:B------:R3:W5:Y:S02]  /*09d0*/  @P1 LDG.E.128 R48, desc[UR6][R14.64] ;  /* 0x000000060e301981 */ /* 0x000764000c1e1d00 */
[----:B------:R-:W0:Y:S01]  /*09e0*/  @P2 LDC.64 R22, c[0x0][0x440] ;  /* 0x00011000ff162b82 */ /* 0x000e220000000a00 */
[C---:B-1----:R-:W-:Y:S01]  /*09f0*/  @P1 IMAD.WIDE.U32 R16, R2.reuse, 0x10, R16 ;  /* 0x0000001002101825 */ /* 0x042fe200078e0010 */
[----:B------:R-:W-:-:S04]  /*0a00*/  @P1 IADD3 R2, PT, PT, R2, 0x80, RZ ;  /* 0x0000008002021810 */ /* 0x000fc80007ffe0ff */
[----:B------:R3:W5:Y:S02]  /*0a10*/  @P1 LD.E.128 R124, desc[UR6][R16.64] ;  /* 0x00000006107c1980 */ /* 0x000764000c101d00 */
[----:B------:R-:W1:Y:S08]  /*0a20*/  LDC.64 R24, c[0x0][0x3d0] ;  /* 0x0000f400ff187b82 */ /* 0x000e700000000a00 */
[----:B------:R-:W3:Y:S08]  /*0a30*/  LDC.64 R26, c[0x0][0x3d8] ;  /* 0x0000f600ff1a7b82 */ /* 0x000ef00000000a00 */
[----:B------:R-:W3:Y:S08]  /*0a40*/  @P3 LDC.64 R28, c[0x0][0x440] ;  /* 0x00011000ff1c3b82 */ /* 0x000ef00000000a00 */
[----:B------:R-:W3:Y:S08]  /*0a50*/  LDC.64 R30, c[0x0][0x3d0] ;  /* 0x0000f400ff1e7b82 */ /* 0x000ef00000000a00 */
[----:B------:R-:W3:Y:S08]  /*0a60*/  LDC.64 R32, c[0x0][0x3d8] ;  /* 0x0000f600ff207b82 */ /* 0x000ef00000000a00 */
[----:B------:R-:W3:Y:S01]  /*0a70*/  @P4 LDC.64 R34, c[0x0][0x440] ;  /* 0x00011000ff224b82 */ /* 0x000ee20000000a00 */
[----:B----4-:R-:W-:-:S07]  /*0a80*/  @P2 IMAD.WIDE.U32 R18, R2, 0x10, R18 ;  /* 0x0000001002122825 */ /* 0x010fce00078e0012 */
[----:B------:R-:W4:Y:S01]  /*0a90*/  LDC.64 R84, c[0x0][0x3d0] ;  /* 0x0000f400ff547b82 */ /* 0x000f220000000a00 */
[C---:B--2---:R-:W-:Y:S01]  /*0aa0*/  @P2 IMAD.WIDE.U32 R20, R2.reuse, 0x10, R20 ;  /* 0x0000001002142825 */ /* 0x044fe200078e0014 */
[----:B------:R2:W5:Y:S06]  /*0ab0*/  @P2 LDG.E.128 R52, desc[UR6][R18.64] ;  /* 0x0000000612342981 */ /* 0x00056c000c1e1d00 */
[----:B------:R-:W2:Y:S01]  /*0ac0*/  LDC.64 R88, c[0x0][0x3d8] ;  /* 0x0000f600ff587b82 */ /* 0x000ea20000000a00 */
[----:B0-----:R-:W-:-:S07]  /*0ad0*/  @P2 IMAD.WIDE.U32 R22, R2, 0x10, R22 ;  /* 0x0000001002162825 */ /* 0x001fce00078e0016 */
[----:B------:R-:W0:Y:S01]  /*0ae0*/  @P5 LDC.64 R92, c[0x0][0x440] ;  /* 0x00011000ff5c5b82 */ /* 0x000e220000000a00 */
[----:B------:R-:W-:Y:S01]  /*0af0*/  @P2 IADD3 R2, PT, PT, R2, 0x80, RZ ;  /* 0x0000008002022810 */ /* 0x000fe20007ffe0ff */
[----:B------:R0:W5:Y:S04]  /*0b00*/  @P2 LDG.E.128 R56, desc[UR6][R20.64] ;  /* 0x0000000614382981 */ /* 0x000168000c1e1d00 */
[C---:B-1----:R-:W-:Y:S01]  /*0b10*/  @P3 IMAD.WIDE.U32 R24, R2.reuse, 0x10, R24 ;  /* 0x0000001002183825 */ /* 0x042fe200078e0018 */
[----:B------:R1:W5:Y:S03]  /*0b20*/  @P2 LD.E.128 R120, desc[UR6][R22.64] ;  /* 0x0000000616782980 */ /* 0x000366000c101d00 */
[C---:B---3--:R-:W-:Y:S01]  /*0b30*/  @P3 IMAD.WIDE.U32 R26, R2.reuse, 0x10, R26 ;  /* 0x00000010021a3825 */ /* 0x048fe200078e001a */
        /* <DEDUP_REMOVED lines=9> */
[----:B------:R-:W-:Y:S01]  /*0bd0*/  @P4 IADD3 R2, PT, PT, R2, 0x80, RZ ;  /* 0x0000008002024810 */ /* 0x000fe20007ffe0ff */
[----:B------:R1:W5:Y:S04]  /*0be0*/  @P4 LDG.E.128 R72, desc[UR6][R32.64] ;  /* 0x0000000620484981 */ /* 0x000368000c1e1d00 */
[C---:B----4-:R-:W-:Y:S01]  /*0bf0*/  @P5 IMAD.WIDE.U32 R4, R2.reuse, 0x10, R84 ;  /* 0x0000001002045825 */ /* 0x050fe200078e0054 */
[----:B------:R1:W5:Y:S03]  /*0c00*/  @P4 LD.E.128 R112, desc[UR6][R34.64] ;  /* 0x0000000622704980 */ /* 0x000366000c101d00 */
[C---:B--2---:R-:W-:Y:S01]  /*0c10*/  @P5 IMAD.WIDE.U32 R8, R2.reuse, 0x10, R88 ;  /* 0x0000001002085825 */ /* 0x044fe200078e0058 */
[----:B------:R1:W5:Y:S03]  /*0c20*/  @P5 LDG.E.128 R76, desc[UR6][R4.64] ;  /* 0x00000006044c5981 */ /* 0x000366000c1e1d00 */
[----:B0-----:R-:W-:Y:S01]  /*0c30*/  @P5 IMAD.WIDE.U32 R10, R2, 0x10, R92 ;  /* 0x00000010020a5825 */ /* 0x001fe200078e005c */
[----:B------:R1:W5:Y:S04]  /*0c40*/  @P5 LDG.E.128 R80, desc[UR6][R8.64] ;  /* 0x0000000608505981 */ /* 0x000368000c1e1d00 */
[----:B------:R1:W5:Y:S01]  /*0c50*/  @P5 LD.E.128 R108, desc[UR6][R10.64] ;  /* 0x000000060a6c5980 */ /* 0x000362000c101d00 */
[----:B------:R-:W-:Y:S01]  /*0c60*/  ISETP.GE.U32.AND P6, PT, R6, 0x380, PT ;  /* 0x000003800600780c */ /* 0x000fe20003fc6070 */
[----:B------:R-:W-:-:S02]  /*0c70*/  HFMA2 R86, -RZ, RZ, 0, 0 ;  /* 0x00000000ff567431 */ /* 0x000fc400000001ff */
[----:B------:R-:W-:Y:S02]  /*0c80*/  HFMA2 R94, -RZ, RZ, 0, 0 ;  /* 0x00000000ff5e7431 */ /* 0x000fe400000001ff */
[----:B------:R-:W-:Y:S01]  /*0c90*/  HFMA2 R102, -RZ, RZ, 0, 0 ;  /* 0x00000000ff667431 */ /* 0x000fe200000001ff */
[----:B------:R-:W-:Y:S02]  /*0ca0*/  CS2R R84, SRZ ;  /* 0x0000000000547805 */ /* 0x000fe4000001ff00 */
[----:B------:R-:W-:Y:S02]  /*0cb0*/  MOV R90, RZ ;  /* 0x000000ff005a7202 */ /* 0x000fe40000000f00 */
[----:B------:R-:W-:Y:S02]  /*0cc0*/  CS2R R88, SRZ ;  /* 0x0000000000587805 */ /* 0x000fe4000001ff00 */
[----:B------:R-:W-:Y:S02]  /*0cd0*/  CS2R R92, SRZ ;  /* 0x00000000005c7805 */ /* 0x000fe4000001ff00 */
[----:B------:R-:W-:-:S02]  /*0ce0*/  MOV R98, RZ ;  /* 0x000000ff00627202 */ /* 0x000fc40000000f00 */
[----:B------:R-:W-:Y:S02]  /*0cf0*/  CS2R R96, SRZ ;  /* 0x0000000000607805 */ /* 0x000fe4000001ff00 */
[----:B------:R-:W-:Y:S02]  /*0d00*/  CS2R R100, SRZ ;  /* 0x0000000000647805 */ /* 0x000fe4000001ff00 */
[----:B------:R-:W-:Y:S02]  /*0d10*/  MOV R106, RZ ;  /* 0x000000ff006a7202 */ /* 0x000fe40000000f00 */
[----:B------:R-:W-:Y:S02]  /*0d20*/  CS2R R104, SRZ ;  /* 0x0000000000687805 */ /* 0x000fe4000001ff00 */
[----:B------:R-:W-:Y:S02]  /*0d30*/  @P0 MOV R107, RZ ;  /* 0x000000ff006b0202 */ /* 0x000fe40000000f00 */
[----:B------:R-:W-:-:S02]  /*0d40*/  @P1 MOV R103, RZ ;  /* 0x000000ff00671202 */ /* 0x000fc40000000f00 */
[----:B------:R-:W-:Y:S02]  /*0d50*/  @P2 MOV R99, RZ ;  /* 0x000000ff00632202 */ /* 0x000fe40000000f00 */
[----:B------:R-:W-:Y:S02]  /*0d60*/  @P3 MOV R95, RZ ;  /* 0x000000ff005f3202 */ /* 0x000fe40000000f00 */
[----:B------:R-:W-:Y:S02]  /*0d70*/  @P4 MOV R91, RZ ;  /* 0x000000ff005b4202 */ /* 0x000fe40000000f00 */
[----:B------:R-:W-:Y:S02]  /*0d80*/  @P5 MOV R87, RZ ;  /* 0x000000ff00575202 */ /* 0x000fe40000000f00 */
[----:B------:R-:W-:Y:S01]  /*0d90*/  @P5 IADD3 R2, PT, PT, R2, 0x80, RZ ;  /* 0x0000008002025810 */ /* 0x000fe20007ffe0ff */
[----:B-1----:R-:W-:Y:S06]  /*0da0*/  @!P6 BRA `(.L_x_3063) ;  /* 0x0000000c00b0e947 */ /* 0x002fec0003800000 */
        /* <DEDUP_REMOVED lines=22> */
[----:B------:R-:W-:Y:S01]  /*0f10*/  CS2R R104, SRZ ;  /* 0x0000000000687805 */ /* 0x000fe2000001ff00 */
[----:B------:R-:W-:Y:S06]  /*0f20*/  BRA `(.L_x_3063) ;  /* 0x0000000c00507947 */ /* 0x000fec0003800000 */
.L_x_3061:
        /* <DEDUP_REMOVED lines=16> */
[C---:B--2---:R-:W-:Y:S01]  /*1030*/  @P0 IMAD.WIDE.U32 R4, R2.reuse, 0x10, R4 ;  /* 0x0000001002040825 */ /* 0x044fe200078e0004 */
[----:B------:R0:W5:Y:S01]  /*1040*/  @P0 LDG.E.128 R36, desc[UR6][R8.64] ;  /* 0x0000000608240981 */ /* 0x000162000c1e1d00 */
[----:B------:R-:W2:Y:S02]  /*1050*/  @P1 LDC.64 R16, c[0x0][0x438] ;  /* 0x00010e00ff101b82 */ /* 0x000ea40000000a00 */
[----:B-1----:R-:W-:Y:S01]  /*1060*/  @P0 IMAD.WIDE.U32 R10, R2, 0x10, R10 ;  /* 0x00000010020a0825 */ /* 0x002fe200078e000a */
[----:B------:R1:W5:Y:S05]  /*1070*/  @P0 LD.E.128 R104, desc[UR6][R4.64] ;  /* 0x0000000604680980 */ /* 0x00036a000c101d00 */
[----:B------:R-:W1:Y:S01]  /*1080*/  LDC.64 R22, c[0x0][0x3d0] ;  /* 0x0000f400ff167b82 */ /* 0x000e620000000a00 */
[----:B------:R1:W5:Y:S01]  /*1090*/  @P0 LDG.E.128 R40, desc[UR6][R10.64] ;  /* 0x000000060a280981 */ /* 0x000362000c1e1d00 */
[----:B------:R-:W-:Y:S01]  /*10a0*/  ISETP.GE.U32.AND P5, PT, R6, 0x300, PT ;  /* 0x000003000600780c */ /* 0x000fe20003fa6070 */
[----:B---3--:R-:W-:-:S05]  /*10b0*/  @P0 IMAD.WIDE.U32 R12, R2, 0x10, R12 ;  /* 0x00000010020c0825 */ /* 0x008fca00078e000c */
[----:B------:R-:W3:Y:S01]  /*10c0*/  @P1 LDC.64 R20, c[0x0][0x440] ;  /* 0x00011000ff141b82 */ /* 0x000ee20000000a00 */
[----:B------:R-:W-:Y:S01]  /*10d0*/  @P0 LOP3.LUT R2, R2, 0x80, RZ, 0xfc, !PT ;  /* 0x0000008002020812 */ /* 0x000fe200078efcff */
[----:B------:R3:W5:Y:S06]  /*10e0*/  @P0 LD.E.128 R128, desc[UR6][R12.64] ;  /* 0x000000060c800980 */ /* 0x00076c000c101d00 */
[----:B------:R-:W3:Y:S08]  /*10f0*/  LDC.64 R26, c[0x0][0x3d8] ;  /* 0x0000f600ff1a7b82 */ /* 0x000ef00000000a00 */
[----:B------:R-:W3:Y:S08]  /*1100*/  @P2 LDC.64 R24, c[0x0][0x438] ;  /* 0x00010e00ff182b82 */ /* 0x000ef00000000a00 */
[----:B------:R-:W3:Y:S01]  /*1110*/  @P2 LDC.64 R28, c[0x0][0x440] ;  /* 0x00011000ff1c2b82 */ /* 0x000ee20000000a00 */
[----:B----4-:R-:W-:-:S07]  /*1120*/  @P1 IMAD.WIDE.U32 R14, R2, 0x10, R14 ;  /* 0x00000010020e1825 */ /* 0x010fce00078e000e */
[----:B------:R-:W4:Y:S01]  /*1130*/  LDC.64 R30, c[0x0][0x3d0] ;  /* 0x0000f400ff1e7b82 */ /* 0x000f220000000a00 */
[C---:B--2---:R-:W-:Y:S01]  /*1140*/  @P1 IMAD.WIDE.U32 R16, R2.reuse, 0x10, R16 ;  /* 0x0000001002101825 */ /* 0x044fe200078e0010 */
[----:B------:R2:W5:Y:S06]  /*1150*/  @P1 LDG.E.128 R44, desc[UR6][R14.64] ;  /* 0x000000060e2c1981 */ /* 0x00056c000c1e1d00 */
[----:B0-----:R-:W0:Y:S01]  /*1160*/  LDC.64 R8, c[0x0][0x3d8] ;  /* 0x0000f600ff087b82 */ /* 0x001e220000000a00 */
[C---:B------:R-:W-:Y:S01]  /*1170*/  @P1 IMAD.WIDE.U32 R18, R2.reuse, 0x10, R18 ;  /* 0x0000001002121825 */ /* 0x040fe200078e0012 */
[----:B------:R2:W5:Y:S06]  /*1180*/  @P1 LD.E.128 R100, desc[UR6][R16.64] ;  /* 0x0000000610641980 */ /* 0x00056c000c101d00 */
[----:B-1----:R-:W1:Y:S01]  /*1190*/  @P3 LDC.64 R4, c[0x0][0x438] ;  /* 0x00010e00ff043b82 */ /* 0x002e620000000a00 */
[----:B------:R2:W5:Y:S07]  /*11a0*/  @P1 LDG.E.128 R48, desc[UR6][R18.64] ;  /* 0x0000000612301981 */ /* 0x00056e000c1e1d00 */
[----:B------:R-:W0:Y:S01]  /*11b0*/  @P3 LDC.64 R10, c[0x0][0x440] ;  /* 0x00011000ff0a3b82 */ /* 0x000e220000000a00 */
[----:B---3--:R-:W-:-:S07]  /*11c0*/  @P1 IMAD.WIDE.U32 R20, R2, 0x10, R20 ;  /* 0x0000001002141825 */ /* 0x008fce00078e0014 */
[----:B------:R-:W3:Y:S01]  /*11d0*/  LDC.64 R12, c[0x0][0x3d0] ;  /* 0x0000f400ff0c7b82 */ /* 0x000ee20000000a00 */
[----:B------:R-:W-:Y:S01]  /*11e0*/  @P1 IADD3 R2, PT, PT, R2, 0x80, RZ ;  /* 0x0000008002021810 */ /* 0x000fe20007ffe0ff */
[----:B------:R0:W5:Y:S06]  /*11f0*/  @P1 LD.E.128 R124, desc[UR6][R20.64] ;  /* 0x00000006147c1980 */ /* 0x00016c000c101d00 */
[----:B------:R-:W3:Y:S08]  /*1200*/  @P4 LDC.64 R32, c[0x0][0x438] ;  /* 0x00010e00ff204b82 */ /* 0x000ef00000000a00 */
[----:B------:R-:W3:Y:S08]  /*1210*/  LDC.64 R34, c[0x0][0x3d8] ;  /* 0x0000f600ff227b82 */ /* 0x000ef00000000a00 */
[----:B------:R-:W3:Y:S01]  /*1220*/  @P4 LDC.64 R132, c[0x0][0x440] ;  /* 0x00011000ff844b82 */ /* 0x000ee20000000a00 */
[----:B------:R-:W-:-:S07]  /*1230*/  @P2 IMAD.WIDE.U32 R22, R2, 0x10, R22 ;  /* 0x0000001002162825 */ /* 0x000fce00078e0016 */
[----:B------:R-:W3:Y:S01]  /*1240*/  LDC.64 R134, c[0x0][0x3d0] ;  /* 0x0000f400ff867b82 */ /* 0x000ee20000000a00 */
[C---:B------:R-:W-:Y:S01]  /*1250*/  @P2 IMAD.WIDE.U32 R24, R2.reuse, 0x10, R24 ;  /* 0x0000001002182825 */ /* 0x040fe200078e0018 */
[----:B------:R0:W5:Y:S06]  /*1260*/  @P2 LDG.E.128 R52, desc[UR6][R22.64] ;  /* 0x0000000616342981 */ /* 0x00016c000c1e1d00 */
[----:B--2---:R-:W2:Y:S01]  /*1270*/  @P5 LDC.64 R14, c[0x0][0x438] ;  /* 0x00010e00ff0e5b82 */ /* 0x004ea20000000a00 */
[C---:B------:R-:W-:Y:S01]  /*1280*/  @P2 IMAD.WIDE.U32 R26, R2.reuse, 0x10, R26 ;  /* 0x00000010021a2825 */ /* 0x040fe200078e001a */
[----:B------:R0:W5:Y:S06]  /*1290*/  @P2 LD.E.128 R96, desc[UR6][R24.64] ;  /* 0x0000000618602980 */ /* 0x00016c000c101d00 */
[----:B------:R-:W2:Y:S01]  /*12a0*/  LDC.64 R16, c[0x0][0x3d8] ;  /* 0x0000f600ff107b82 */ /* 0x000ea20000000a00 */
[----:B------:R-:W-:-:S07]  /*12b0*/  @P2 IMAD.WIDE.U32 R28, R2, 0x10, R28 ;  /* 0x00000010021c2825 */ /* 0x000fce00078e001c */
[----:B------:R-:W2:Y:S01]  /*12c0*/  @P5 LDC.64 R18, c[0x0][0x440] ;  /* 0x00011000ff125b82 */ /* 0x000ea20000000a00 */
[----:B------:R-:W-:Y:S01]  /*12d0*/  @P2 IADD3 R2, PT, PT, R2, 0x80, RZ ;  /* 0x0000008002022810 */ /* 0x000fe20007ffe0ff */
[----:B------:R0:W5:Y:S04]  /*12e0*/  @P2 LDG.E.128 R56, desc[UR6][R26.64] ;  /* 0x000000061a382981 */ /* 0x000168000c1e1d00 */
[C---:B----4-:R-:W-:Y:S01]  /*12f0*/  @P3 IMAD.WIDE.U32 R30, R2.reuse, 0x10, R30 ;  /* 0x00000010021e3825 */ /* 0x050fe200078e001e */
[----:B------:R4:W5:Y:S03]  /*1300*/  @P2 LD.E.128 R120, desc[UR6][R28.64] ;  /* 0x000000061c782980 */ /* 0x000966000c101d00 */
[C---:B-1----:R-:W-:Y:S01]  /*1310*/  @P3 IMAD.WIDE.U32 R4, R2.reuse, 0x10, R4 ;  /* 0x0000001002043825 */ /* 0x042fe200078e0004 */
[----:B------:R4:W5:Y:S03]  /*1320*/  @P3 LDG.E.128 R60, desc[UR6][R30.64] ;  /* 0x000000061e3c3981 */ /* 0x000966000c1e1d00 */
[C---:B0-----:R-:W-:Y:S01]  /*1330*/  @P3 IMAD.WIDE.U32 R8, R2.reuse, 0x10, R8 ;  /* 0x0000001002083825 */ /* 0x041fe200078e0008 */
[----:B------:R4:W5:Y:S03]  /*1340*/  @P3 LD.E.128 R92, desc[UR6][R4.64] ;  /* 0x00000006045c3980 */ /* 0x000966000c101d00 */
[C---:B------:R-:W-:Y:S01]  /*1350*/  @P3 IMAD.WIDE.U32 R10, R2.reuse, 0x10, R10 ;  /* 0x00000010020a3825 */ /* 0x040fe200078e000a */
[----:B------:R-:W-:Y:S01]  /*1360*/  @P3 IADD3 R2, PT, PT, R2, 0x80, RZ ;  /* 0x0000008002023810 */ /* 0x000fe20007ffe0ff */
[----:B------:R4:W5:Y:S04]  /*1370*/  @P3 LDG.E.128 R64, desc[UR6][R8.64] ;  /* 0x0000000608403981 */ /* 0x000968000c1e1d00 */
[C---:B---3--:R-:W-:Y:S01]  /*1380*/  @P4 IMAD.WIDE.U32 R12, R2.reuse, 0x10, R12 ;  /* 0x00000010020c4825 */ /* 0x048fe200078e000c */
[----:B------:R4:W5:Y:S03]  /*1390*/  @P3 LD.E.128 R116, desc[UR6][R10.64] ;  /* 0x000000060a743980 */ /* 0x000966000c101d00 */
        /* <DEDUP_REMOVED lines=9> */
[C---:B--2---:R-:W-:Y:S01]  /*1430*/  @P5 IMAD.WIDE.U32 R14, R2.reuse, 0x10, R14 ;  /* 0x00000010020e5825 */ /* 0x044fe200078e000e */
[----:B------:R4:W5:Y:S03]  /*1440*/  @P5 LDG.E.128 R76, desc[UR6][R134.64] ;  /* 0x00000006864c5981 */ /* 0x000966000c1e1d00 */
[C---:B------:R-:W-:Y:S01]  /*1450*/  @P5 IMAD.WIDE.U32 R16, R2.reuse, 0x10, R16 ;  /* 0x0000001002105825 */ /* 0x040fe200078e0010 */
[----:B------:R4:W5:Y:S03]  /*1460*/  @P5 LD.E.128 R84, desc[UR6][R14.64] ;  /* 0x000000060e545980 */ /* 0x000966000c101d00 */
[----:B------:R-:W-:Y:S01]  /*1470*/  @P5 IMAD.WIDE.U32 R18, R2, 0x10, R18 ;  /* 0x0000001002125825 */ /* 0x000fe200078e0012 */
[----:B------:R4:W5:Y:S04]  /*1480*/  @P5 LDG.E.128 R80, desc[UR6][R16.64] ;  /* 0x0000000610505981 */ /* 0x000968000c1e1d00 */
[----:B------:R4:W5:Y:S01]  /*1490*/  @P5 LD.E.128 R108, desc[UR6][R18.64] ;  /* 0x00000006126c5980 */ /* 0x000962000c101d00 */
[----:B------:R-:W-:-:S02]  /*14a0*/  ISETP.GE.U32.AND P1, PT, R6, 0x380, PT ;  /* 0x000003800600780c */ /* 0x000fc40003f26070 */
[----:B------:R-:W-:-:S11]  /*14b0*/  @P5 IADD3 R2, PT, PT, R2, 0x80, RZ ;  /* 0x0000008002025810 */ /* 0x000fd60007ffe0ff */
        /* <DEDUP_REMOVED lines=14> */
.L_x_3064:
        /* <DEDUP_REMOVED lines=14> */
[----:B------:R-:W5:Y:S02]  /*1680*/  @P0 LDG.E.128 R40, desc[UR6][R10.64] ;  /* 0x000000060a280981 */ /* 0x000f64000c1e1d00 */
[----:B------:R-:W1:Y:S01]  /*1690*/  LDC.64 R16, c[0x0][0x3d8] ;  /* 0x0000f600ff107b82 */ /* 0x000e620000000a00 */
[C---:B--2---:R-:W-:Y:S01]  /*16a0*/  @P0 IMAD.WIDE.U32 R8, R2.reuse, 0x10, R8 ;  /* 0x0000001002080825 */ /* 0x044fe200078e0008 */
[----:B------:R-:W-:-:S04]  /*16b0*/  @P0 LOP3.LUT R2, R2, 0x80, RZ, 0xfc, !PT ;  /* 0x0000008002020812 */ /* 0x000fc800078efcff */
[----:B------:R2:W5:Y:S02]  /*16c0*/  @P0 LD.E.128 R104, desc[UR6][R8.64] ;  /* 0x0000000608680980 */ /* 0x000564000c101d00 */
[----:B------:R-:W0:Y:S01]  /*16d0*/  LDC.64 R18, c[0x0][0x3d0] ;  /* 0x0000f400ff127b82 */ /* 0x000e220000000a00 */
[----:B---3--:R-:W-:-:S05]  /*16e0*/  @P1 IMAD.WIDE.U32 R12, R2, 0x10, R12 ;  /* 0x00000010020c1825 */ /* 0x008fca00078e000c */
[----:B------:R3:W5:Y:S02]  /*16f0*/  @P1 LDG.E.128 R44, desc[UR6][R12.64] ;  /* 0x000000060c2c1981 */ /* 0x000764000c1e1d00 */
[----:B------:R-:W2:Y:S01]  /*1700*/  @P2 LDC.64 R20, c[0x0][0x438] ;  /* 0x00010e00ff142b82 */ /* 0x000ea20000000a00 */
[----:B----4-:R-:W-:-:S05]  /*1710*/  @P1 IMAD.WIDE.U32 R14, R2, 0x10, R14 ;  /* 0x00000010020e1825 */ /* 0x010fca00078e000e */
[----:B------:R3:W5:Y:S02]  /*1720*/  @P1 LD.E.128 R100, desc[UR6][R14.64] ;  /* 0x000000060e641980 */ /* 0x000764000c101d00 */
[----:B------:R-:W4:Y:S01]  /*1730*/  LDC.64 R22, c[0x0][0x3d8] ;  /* 0x0000f600ff167b82 */ /* 0x000f220000000a00 */
[C---:B-1----:R-:W-:Y:S01]  /*1740*/  @P1 IMAD.WIDE.U32 R16, R2.reuse, 0x10, R16 ;  /* 0x0000001002101825 */ /* 0x042fe200078e0010 */
[----:B------:R-:W-:-:S04]  /*1750*/  @P1 IADD3 R2, PT, PT, R2, 0x80, RZ ;  /* 0x0000008002021810 */ /* 0x000fc80007ffe0ff */
[----:B------:R3:W5:Y:S02]  /*1760*/  @P1 LDG.E.128 R48, desc[UR6][R16.64] ;  /* 0x0000000610301981 */ /* 0x000764000c1e1d00 */
[----:B------:R-:W1:Y:S08]  /*1770*/  LDC.64 R24, c[0x0][0x3d0] ;  /* 0x0000f400ff187b82 */ /* 0x000e700000000a00 */
[----:B------:R-:W3:Y:S08]  /*1780*/  LDC.64 R28, c[0x0][0x3d8] ;  /* 0x0000f600ff1c7b82 */ /* 0x000ef00000000a00 */
[----:B------:R-:W3:Y:S08]  /*1790*/  @P3 LDC.64 R26, c[0x0][0x438] ;  /* 0x00010e00ff1a3b82 */ /* 0x000ef00000000a00 */
[----:B------:R-:W3:Y:S08]  /*17a0*/  LDC.64 R30, c[0x0][0x3d0] ;  /* 0x0000f400ff1e7b82 */ /* 0x000ef00000000a00 */
[----:B------:R-:W3:Y:S08]  /*17b0*/  LDC.64 R34, c[0x0][0x3d8] ;  /* 0x0000f600ff227b82 */ /* 0x000ef00000000a00 */
[----:B------:R-:W3:Y:S01]  /*17c0*/  @P4 LDC.64 R32, c[0x0][0x438] ;  /* 0x00010e00ff204b82 */ /* 0x000ee20000000a00 */
[----:B0-----:R-:W-:-:S07]  /*17d0*/  @P2 IMAD.WIDE.U32 R18, R2, 0x10, R18 ;  /* 0x0000001002122825 */ /* 0x001fce00078e0012 */
[----:B------:R-:W0:Y:S01]  /*17e0*/  LDC.64 R108, c[0x0][0x3d0] ;  /* 0x0000f400ff6c7b82 */ /* 0x000e220000000a00 */
[C---:B--2---:R-:W-:Y:S01]  /*17f0*/  @P2 IMAD.WIDE.U32 R20, R2.reuse, 0x10, R20 ;  /* 0x0000001002142825 */ /* 0x044fe200078e0014 */
[----:B------:R2:W5:Y:S06]  /*1800*/  @P2 LDG.E.128 R52, desc[UR6][R18.64] ;  /* 0x0000000612342981 */ /* 0x00056c000c1e1d00 */
[----:B------:R-:W2:Y:S01]  /*1810*/  LDC.64 R116, c[0x0][0x3d8] ;  /* 0x0000f600ff747b82 */ /* 0x000ea20000000a00 */
[----:B----4-:R-:W-:-:S07]  /*1820*/  @P2 IMAD.WIDE.U32 R22, R2, 0x10, R22 ;  /* 0x0000001002162825 */ /* 0x010fce00078e0016 */
[----:B------:R-:W4:Y:S01]  /*1830*/  @P5 LDC.64 R112, c[0x0][0x438] ;  /* 0x00010e00ff705b82 */ /* 0x000f220000000a00 */
[----:B------:R-:W-:Y:S01]  /*1840*/  @P2 IADD3 R2, PT, PT, R2, 0x80, RZ ;  /* 0x0000008002022810 */ /* 0x000fe20007ffe0ff */
[----:B------:R0:W5:Y:S04]  /*1850*/  @P2 LD.E.128 R96, desc[UR6][R20.64] ;  /* 0x0000000614602980 */ /* 0x000168000c101d00 */
[C---:B-1----:R-:W-:Y:S01]  /*1860*/  @P3 IMAD.WIDE.U32 R24, R2.reuse, 0x10, R24 ;  /* 0x0000001002183825 */ /* 0x042fe200078e0018 */
[----:B------:R1:W5:Y:S03]  /*1870*/  @P2 LDG.E.128 R56, desc[UR6][R22.64] ;  /* 0x0000000616382981 */ /* 0x000366000c1e1d00 */
[C---:B---3--:R-:W-:Y:S01]  /*1880*/  @P3 IMAD.WIDE.U32 R26, R2.reuse, 0x10, R26 ;  /* 0x00000010021a3825 */ /* 0x048fe200078e001a */
        /* <DEDUP_REMOVED lines=9> */
[----:B------:R-:W-:Y:S01]  /*1920*/  @P4 IADD3 R2, PT, PT, R2, 0x80, RZ ;  /* 0x0000008002024810 */ /* 0x000fe20007ffe0ff */
[----:B------:R1:W5:Y:S04]  /*1930*/  @P4 LD.E.128 R88, desc[UR6][R32.64] ;  /* 0x0000000620584980 */ /* 0x000368000c101d00 */
[C---:B0-----:R-:W-:Y:S01]  /*1940*/  @P5 IMAD.WIDE.U32 R4, R2.reuse, 0x10, R108 ;  /* 0x0000001002045825 */ /* 0x041fe200078e006c */
[----:B------:R1:W5:Y:S03]  /*1950*/  @P4 LDG.E.128 R72, desc[UR6][R34.64] ;  /* 0x0000000622484981 */ /* 0x000366000c1e1d00 */
[C---:B----4-:R-:W-:Y:S01]  /*1960*/  @P5 IMAD.WIDE.U32 R8, R2.reuse, 0x10, R112 ;  /* 0x0000001002085825 */ /* 0x050fe200078e0070 */
[----:B------:R1:W5:Y:S03]  /*1970*/  @P5 LDG.E.128 R76, desc[UR6][R4.64] ;  /* 0x00000006044c5981 */ /* 0x000366000c1e1d00 */
[----:B--2---:R-:W-:Y:S01]  /*1980*/  @P5 IMAD.WIDE.U32 R10, R2, 0x10, R116 ;  /* 0x00000010020a5825 */ /* 0x004fe200078e0074 */
[----:B------:R1:W5:Y:S04]  /*1990*/  @P5 LD.E.128 R84, desc[UR6][R8.64] ;  /* 0x0000000608545980 */ /* 0x000368000c101d00 */
[----:B------:R1:W5:Y:S01]  /*19a0*/  @P5 LDG.E.128 R80, desc[UR6][R10.64] ;  /* 0x000000060a505981 */ /* 0x000362000c1e1d00 */
        /* <DEDUP_REMOVED lines=43> */
[----:B------:R-:W-:-:S07]  /*1c60*/  CS2R R128, SRZ ;  /* 0x0000000000807805 */ /* 0x000fce000001ff00 */
.L_x_3063:
[----:B------:R-:W-:Y:S05]  /*1c70*/  BSYNC.RECONVERGENT B0 ;  /* 0x0000000000007941 */ /* 0x000fea0003800200 */
.L_x_3060:
[----:B------:R-:W0:Y:S08]  /*1c80*/  S2UR UR4, SR_CTAID.X ;  /* 0x00000000000479c3 */ /* 0x000e300000002500 */
[----:B------:R-:W0:Y:S02]  /*1c90*/  LDC R2, c[0x0][0x384] ;  /* 0x0000e100ff027b82 */ /* 0x000e240000000800 */
[----:B0-----:R-:W-:-:S13]  /*1ca0*/  ISETP.LE.AND P1, PT, R2, UR4, PT ;  /* 0x0000000402007c0c */ /* 0x001fda000bf23270 */
[----:B------:R-:W-:Y:S05]  /*1cb0*/  @P1 EXIT ;  /* 0x000000000000194d */ /* 0x000fea0003800000 */
[----:B------:R-:W-:Y:S01]  /*1cc0*/  SHF.R.S32.HI R0, RZ, 0x3, R0 ;  /* 0x00000003ff007819 */ /* 0x000fe20000011400 */
[----:B------:R-:W0:Y:S01]  /*1cd0*/  LDC.64 R8, c[0x0][0x398] ;  /* 0x0000e600ff087b82 */ /* 0x000e220000000a00 */
[----:B------:R-:W-:Y:S01]  /*1ce0*/  LOP3.LUT R3, R195, 0x60, RZ, 0xc0, !PT ;  /* 0x00000060c3037812 */ /* 0x000fe200078ec0ff */
[----:B------:R-:W0:Y:S01]  /*1cf0*/  LDCU.64 UR8, c[0x0][0x3a0] ;  /* 0x00007400ff0877ac */ /* 0x000e220008000a00 */
[C---:B------:R-:W-:Y:S02]  /*1d00*/  LOP3.LUT R2, R0.reuse, 0x7f, RZ, 0xc0, !PT ;  /* 0x0000007f00027812 */ /* 0x040fe400078ec0ff */
[----:B------:R-:W-:Y:S01]  /*1d10*/  SHF.L.U32 R0, R0, 0x1, RZ ;  /* 0x0000000100007819 */ /* 0x000fe200000006ff */
[----:B------:R-:W1:Y:S01]  /*1d20*/  LDCU UR12, c[0x0][0x388] ;  /* 0x00007100ff0c77ac */ /* 0x000e620008000800 */
[----:B------:R-:W-:Y:S02]  /*1d30*/  VIADDMNMX R3, R2, -R3, RZ, !PT ;  /* 0x8000000302037246 */ /* 0x000fe400078001ff */
[----:B------:R-:W-:Y:S01]  /*1d40*/  LOP3.LUT R0, R0, 0xffffff00, RZ, 0xc0, !PT ;  /* 0xffffff0000007812 */ /* 0x000fe200078ec0ff */
[----:B------:R-:W2:Y:S01]  /*1d50*/  LDCU.U8 UR10, c[0x0][0x410] ;  /* 0x00008200ff0a77ac */ /* 0x000ea20008000000 */
[----:B------:R-:W-:-:S02]  /*1d60*/  VIMNMX R3, PT, PT, R3, 0x20, PT ;  /* 0x0000002003037848 */ /* 0x000fc40003fe0100 */
[----:B------:R-:W-:Y:S01]  /*1d70*/  SHF.L.U32 R4, R195, 0x5, RZ ;  /* 0x00000005c3047819 */ /* 0x000fe200000006ff */
[----:B------:R-:W3:Y:S01]  /*1d80*/  LDCU UR11, c[0x0][0x400] ;  /* 0x00008000ff0b77ac */ /* 0x000ee20008000800 */
[----:B------:R-:W-:Y:S02]  /*1d90*/  LEA R3, R3, R0, 0x3 ;  /* 0x0000000003037211 */ /* 0x000fe400078e18ff */
[----:B------:R-:W-:Y:S01]  /*1da0*/  LOP3.LUT R5, R4, 0x3e0, RZ, 0xc0, !PT ;  /* 0x000003e004057812 */ /* 0x000fe200078ec0ff */
[----:B------:R-:W4:Y:S01]  /*1db0*/  LDCU.64 UR14, c[0x0][0x398] ;  /* 0x00007300ff0e77ac */ /* 0x000f220008000a00 */
[----:B------:R-:W-:Y:S02]  /*1dc0*/  I2FP.F32.U32 R3, R3 ;  /* 0x0000000300037245 */ /* 0x000fe40000201000 */
[----:B------:R-:W-:Y:S01]  /*1dd0*/  VIADDMNMX R5, R2, -R5, RZ, !PT ;  /* 0x8000000502057246 */ /* 0x000fe200078001ff */
[----:B------:R-:W0:Y:S01]  /*1de0*/  LDCU.64 UR16, c[0x0][0x3a0] ;  /* 0x00007400ff1077ac */ /* 0x000e220008000a00 */
[----:B------:R0:W0:Y:S02]  /*1df0*/  MUFU.RCP R4, R3 ;  /* 0x0000000300047308 */ /* 0x0000240000001000 */
[----:B0-----:R-:W-:-:S02]  /*1e00*/  LOP3.LUT P1, RZ, R8, UR8, RZ, 0xfc, !PT ;  /* 0x0000000808ff7c12 */ /* 0x001fc4000f82fcff */
[----:B------:R-:W-:Y:S01]  /*1e10*/  VIMNMX R5, PT, PT, R5, 0x20, PT ;  /* 0x0000002005057848 */ /* 0x000fe20003fe0100 */
[----:B------:R-:W-:Y:S01]  /*1e20*/  UPLOP3.LUT UP1, UPT, UPT, UPT, UPT, 0x40, 0x4 ;  /* 0x000000000004789c */ /* 0x000fe20003f2e870 */
[----:B------:R-:W-:Y:S02]  /*1e30*/  LOP3.LUT P1, RZ, R9, UR9, RZ, 0xfc, P1 ;  /* 0x0000000909ff7c12 */ /* 0x000fe4000882fcff */
[----:B------:R-:W-:Y:S02]  /*1e40*/  LEA R2, R5, R0, 0x3 ;  /* 0x0000000005027211 */ /* 0x000fe400078e18ff */
[----:B-1234-:R-:W-:-:S09]  /*1e50*/  MOV R0, UR4 ;  /* 0x0000000400007c02 */ /* 0x01efd20008000f00 */
.L_x_3125:
        /* <DEDUP_REMOVED lines=22> */
[----:B-----5:R-:W-:Y:S02]  /*1fc0*/  HADD2.F32 R5, -RZ, R160.H0_H0 ;  /* 0x200000a0ff057230 */ /* 0x020fe40000004100 */
[----:B------:R-:W-:Y:S02]  /*1fd0*/  HADD2.F32 R8, -RZ, R148.H0_H0 ;  /* 0x20000094ff087230 */ /* 0x000fe40000004100 */
[----:B------:R-:W-:Y:S02]  /*1fe0*/  HADD2.F32 R156, -RZ, R162.H0_H0 ;  /* 0x200000a2ff9c7230 */ /* 0x000fe40000004100 */
[----:B------:R-:W-:Y:S02]  /*1ff0*/  HADD2.F32 R160, -RZ, R160.H1_H1 ;  /* 0x300000a0ffa07230 */ /* 0x000fe40000004100 */
[----:B------:R-:W-:Y:S01]  /*2000*/  FADD.FTZ R5, R5, R8 ;  /* 0x0000000805057221 */ /* 0x000fe20000010000 */
[----:B------:R-:W-:Y:S02]  /*2010*/  HADD2.F32 R162, -RZ, R162.H1_H1 ;  /* 0x300000a2ffa27230 */ /* 0x000fe40000004100 */
[----:B------:R-:W-:-:S02]  /*2020*/  HADD2.F32 R19, -RZ, R148.H1_H1 ;  /* 0x30000094ff137230 */ /* 0x000fc40000004100 */
[--C-:B------:R-:W-:Y:S02]  /*2030*/  HADD2.F32 R157, -RZ, R150.reuse.H0_H0 ;  /* 0x20000096ff9d7230 */ /* 0x100fe40000004100 */
[----:B------:R-:W-:Y:S02]  /*2040*/  HADD2.F32 R159, -RZ, R150.H1_H1 ;  /* 0x30000096ff9f7230 */ /* 0x000fe40000004100 */
[----:B------:R-:W-:Y:S01]  /*2050*/  FADD.FTZ R160, R160, R19 ;  /* 0x00000013a0a07221 */ /* 0x000fe20000010000 */
[----:B------:R-:W-:Y:S02]  /*2060*/  HADD2.F32 R22, -RZ, R161.H0_H0 ;  /* 0x200000a1ff167230 */ /* 0x000fe40000004100 */
[----:B------:R-:W-:Y:S01]  /*2070*/  FADD.FTZ R156, R156, R157 ;  /* 0x0000009d9c9c7221 */ /* 0x000fe20000010000 */
[----:B------:R-:W-:Y:S02]  /*2080*/  HADD2.F32 R33, -RZ, R149.H0_H0 ;  /* 0x20000095ff217230 */ /* 0x000fe40000004100 */
[----:B------:R-:W-:Y:S01]  /*2090*/  FADD.FTZ R159, R162, R159 ;  /* 0x0000009fa29f7221 */ /* 0x000fe20000010000 */
[----:B------:R-:W-:-:S02]  /*20a0*/  HADD2.F32 R161, -RZ, R161.H1_H1 ;  /* 0x300000a1ffa17230 */ /* 0x000fc40000004100 */
[----:B------:R-:W-:Y:S02]  /*20b0*/  HADD2.F32 R158, -RZ, R163.H0_H0 ;  /* 0x200000a3ff9e7230 */ /* 0x000fe40000004100 */
[----:B------:R-:W-:Y:S01]  /*20c0*/  FADD.FTZ R22, R22, R33 ;  /* 0x0000002116167221 */ /* 0x000fe20000010000 */
[----:B------:R-:W-:Y:S02]  /*20d0*/  HADD2.F32 R8, -RZ, R149.H1_H1 ;  /* 0x30000095ff087230 */ /* 0x000fe40000004100 */
[----:B------:R-:W-:Y:S02]  /*20e0*/  HADD2.F32 R163, -RZ, R163.H1_H1 ;  /* 0x300000a3ffa37230 */ /* 0x000fe40000004100 */
[--C-:B------:R-:W-:Y:S02]  /*20f0*/  HADD2.F32 R157, -RZ, R151.reuse.H0_H0 ;  /* 0x20000097ff9d7230 */ /* 0x100fe40000004100 */
[----:B------:R-:W-:Y:S01]  /*2100*/  FADD.FTZ R161, R161, R8 ;  /* 0x00000008a1a17221 */ /* 0x000fe20000010000 */
[----:B------:R-:W-:-:S02]  /*2110*/  HADD2.F32 R162, -RZ, R151.H1_H1 ;  /* 0x30000097ffa27230 */ /* 0x000fc40000004100 */
[----:B------:R-:W-:Y:S02]  /*2120*/  HADD2.F32 R19, -RZ, R153.H0_H0 ;  /* 0x20000099ff137230 */ /* 0x000fe40000004100 */
[----:B------:R-:W-:Y:S01]  /*2130*/  FADD.FTZ R158, R158, R157 ;  /* 0x0000009d9e9e7221 */ /* 0x000fe20000010000 */
[----:B------:R-:W-:Y:S02]  /*2140*/  HADD2.F32 R8, -RZ, R152.H0_H0 ;  /* 0x20000098ff087230 */ /* 0x000fe40000004100 */
[----:B------:R-:W-:Y:S01]  /*2150*/  FADD.FTZ R162, R163, R162 ;  /* 0x000000a2a3a27221 */ /* 0x000fe20000010000 */
[----:B------:R-:W-:Y:S02]  /*2160*/  HADD2.F32 R33, -RZ, R154.H0_H0 ;  /* 0x2000009aff217230 */ /* 0x000fe40000004100 */
[----:B------:R-:W-:Y:S01]  /*2170*/  FADD.FTZ R19, R22, R19 ;  /* 0x0000001316137221 */ /* 0x000fe20000010000 */
[--C-:B------:R-:W-:Y:S02]  /*2180*/  HADD2.F32 R183, -RZ, R155.reuse.H0_H0 ;  /* 0x2000009bffb77230 */ /* 0x100fe40000004100 */
[----:B------:R-:W-:Y:S01]  /*2190*/  FADD.FTZ R5, R5, R8 ;  /* 0x0000000805057221 */ /* 0x000fe20000010000 */
[----:B------:R-:W-:-:S02]  /*21a0*/  HADD2.F32 R163, -RZ, R155.H1_H1 ;  /* 0x3000009bffa37230 */ /* 0x000fc40000004100 */
[----:B------:R-:W-:Y:S01]  /*21b0*/  FADD.FTZ R33, R156, R33 ;  /* 0x000000219c217221 */ /* 0x000fe20000010000 */
[----:B------:R-:W-:Y:S02]  /*21c0*/  HADD2.F32 R174, -RZ, R154.H1_H1 ;  /* 0x3000009affae7230 */ /* 0x000fe40000004100 */
[----:B------:R-:W-:Y:S01]  /*21d0*/  FADD.FTZ R183, R158, R183 ;  /* 0x000000b79eb77221 */ /* 0x000fe20000010000 */
[----:B------:R-:W-:Y:S02]  /*21e0*/  HADD2.F32 R22, -RZ, R153.H1_H1 ;  /* 0x30000099ff167230 */ /* 0x000fe40000004100 */
[----:B------:R-:W-:Y:S01]  /*21f0*/  FADD.FTZ R182, R162, R163 ;  /* 0x000000a3a2b67221 */ /* 0x000fe20000010000 */
[----:B------:R-:W-:Y:S02]  /*2200*/  HADD2.F32 R157, -RZ, R152.H1_H1 ;  /* 0x30000098ff9d7230 */ /* 0x000fe40000004100 */
[----:B------:R-:W-:Y:S01]  /*2210*/  FADD.FTZ R174, R159, R174 ;  /* 0x000000ae9fae7221 */ /* 0x000fe20000010000 */
[----:B------:R-:W-:Y:S01]  /*2220*/  FADD.FTZ R22, R161, R22 ;  /* 0x00000016a1167221 */ /* 0x000fe20000010000 */
[----:B------:R-:W-:Y:S01]  /*2230*/  F2FP.F16.F32.PACK_AB R159, R182, R183 ;  /* 0x000000b7b69f723e */ /* 0x000fe200000000ff */
[----:B------:R-:W-:-:S02]  /*2240*/  FADD.FTZ R8, R160, R157 ;  /* 0x0000009da0087221 */ /* 0x000fc40000010000 */
[----:B------:R-:W-:Y:S02]  /*2250*/  F2FP.F16.F32.PACK_AB R158, R174, R33 ;  /* 0x00000021ae9e723e */ /* 0x000fe400000000ff */
[----:B------:R-:W-:Y:S02]  /*2260*/  F2FP.F16.F32.PACK_AB R157, R22, R19 ;  /* 0x00000013169d723e */ /* 0x000fe400000000ff */
[----:B------:R-:W-:Y:S01]  /*2270*/  F2FP.F16.F32.PACK_AB R156, R8, R5 ;  /* 0x00000005089c723e */ /* 0x000fe200000000ff */
[----:B------:R-:W-:Y:S06]  /*2280*/  BRA `(.L_x_3069) ;  /* 0x00000004000c7947 */ /* 0x000fec0003800000 */
.L_x_3068:
[----:B-----5:R-:W-:Y:S02]  /*2290*/  HADD2.F32 R5, -RZ, R160.H0_H0 ;  /* 0x200000a0ff057230 */ /* 0x020fe40000004100 */
[----:B------:R-:W-:Y:S02]  /*22a0*/  HADD2.F32 R8, -RZ, R148.H0_H0 ;  /* 0x20000094ff087230 */ /* 0x000fe40000004100 */
[----:B------:R-:W-:Y:S02]  /*22b0*/  HADD2.F32 R19, -RZ, R161.H0_H0 ;  /* 0x200000a1ff137230 */ /* 0x000fe40000004100 */
[----:B------:R-:W-:Y:S02]  /*22c0*/  HADD2.F32 R22, -RZ, R149.H0_H0 ;  /* 0x20000095ff167230 */ /* 0x000fe40000004100 */
[----:B------:R-:W-:Y:S01]  /*22d0*/  FADD.FTZ R5, R5, R8 ;  /* 0x0000000805057221 */ /* 0x000fe20000010000 */
[----:B------:R-:W-:Y:S02]  /*22e0*/  HADD2.F32 R33, -RZ, R162.H0_H0 ;  /* 0x200000a2ff217230 */ /* 0x000fe40000004100 */
[----:B------:R-:W-:-:S02]  /*22f0*/  HADD2.F32 R183, -RZ, R163.H0_H0 ;  /* 0x200000a3ffb77230 */ /* 0x000fc40000004100 */
[----:B------:R-:W-:Y:S01]  /*2300*/  FADD.FTZ R19, R19, R22 ;  /* 0x0000001613137221 */ /* 0x000fe20000010000 */
[----:B------:R-:W-:Y:S02]  /*2310*/  HADD2.F32 R8, -RZ, R151.H0_H0 ;  /* 0x20000097ff087230 */ /* 0x000fe40000004100 */
[----:B------:R-:W-:Y:S02]  /*2320*/  HADD2.F32 R160, -RZ, R160.H1_H1 ;  /* 0x300000a0ffa07230 */ /* 0x000fe40000004100 */
[----:B------:R-:W-:Y:S02]  /*2330*/  HADD2.F32 R161, -RZ, R161.H1_H1 ;  /* 0x300000a1ffa17230 */ /* 0x000fe40000004100 */
[----:B------:R-:W-:Y:S01]  /*2340*/  FADD.FTZ R183, R183, R8 ;  /* 0x00000008b7b77221 */ /* 0x000fe20000010000 */
[----:B------:R-:W-:Y:S02]  /*2350*/  HADD2.F32 R162, -RZ, R162.H1_H1 ;  /* 0x300000a2ffa27230 */ /* 0x000fe40000004100 */
[----:B------:R-:W-:-:S02]  /*2360*/  HADD2.F32 R156, -RZ, R150.H0_H0 ;  /* 0x20000096ff9c7230 */ /* 0x000fc40000004100 */
[----:B------:R-:W-:Y:S02]  /*2370*/  HADD2.F32 R163, -RZ, R163.H1_H1 ;  /* 0x300000a3ffa37230 */ /* 0x000fe40000004100 */
[----:B------:R-:W-:Y:S02]  /*2380*/  HADD2.F32 R182, -RZ, R151.H1_H1 ;  /* 0x30000097ffb67230 */ /* 0x000fe40000004100 */
[----:B------:R-:W-:Y:S01]  /*2390*/  FADD.FTZ R33, R33, R156 ;  /* 0x0000009c21217221 */ /* 0x000fe20000010000 */
[----:B------:R-:W-:Y:S02]  /*23a0*/  HADD2.F32 R159, -RZ, R150.H1_H1 ;  /* 0x30000096ff9f7230 */ /* 0x000fe40000004100 */
[----:B------:R-:W-:Y:S02]  /*23b0*/  HADD2.F32 R22, -RZ, R149.H1_H1 ;  /* 0x30000095ff167230 */ /* 0x000fe40000004100 */
[----:B------:R-:W-:Y:S01]  /*23c0*/  FADD.FTZ R182, R163, R182 ;  /* 0x000000b6a3b67221 */ /* 0x000fe20000010000 */
[----:B------:R-:W-:-:S02]  /*23d0*/  HADD2.F32 R157, -RZ, R148.H1_H1 ;  /* 0x30000094ff9d7230 */ /* 0x000fc40000004100 */
[----:B------:R-:W-:Y:S01]  /*23e0*/  FADD.FTZ R174, R162, R159 ;  /* 0x0000009fa2ae7221 */ /* 0x000fe20000010000 */
[----:B------:R-:W-:Y:S01]  /*23f0*/  FADD.FTZ R22, R161, R22 ;  /* 0x00000016a1167221 */ /* 0x000fe20000010000 */
[----:B------:R-:W-:Y:S01]  /*2400*/  F2FP.F16.F32.PACK_AB R159, R182, R183 ;  /* 0x000000b7b69f723e */ /* 0x000fe200000000ff */
[----:B------:R-:W-:Y:S02]  /*2410*/  FADD.FTZ R8, R160, R157 ;  /* 0x0000009da0087221 */ /* 0x000fe40000010000 */
[----:B------:R-:W-:Y:S02]  /*2420*/  F2FP.F16.F32.PACK_AB R158, R174, R33 ;  /* 0x00000021ae9e723e */ /* 0x000fe400000000ff */
[----:B------:R-:W-:Y:S02]  /*2430*/  F2FP.F16.F32.PACK_AB R157, R22, R19 ;  /* 0x00000013169d723e */ /* 0x000fe400000000ff */
[----:B------:R-:W-:Y:S01]  /*2440*/  F2FP.F16.F32.PACK_AB R156, R8, R5 ;  /* 0x00000005089c723e */ /* 0x000fe200000000ff */
[----:B------:R-:W-:Y:S06]  /*2450*/  BRA `(.L_x_3069) ;  /* 0x0000000000987947 */ /* 0x000fec0003800000 */
.L_x_3067:
[----:B------:R-:W-:Y:S05]  /*2460*/  @!P2 BRA `(.L_x_3070) ;  /* 0x000000000074a947 */ /* 0x000fea0003800000 */
        /* <DEDUP_REMOVED lines=29> */
.L_x_3070:
[--C-:B-----5:R-:W-:Y:S02]  /*2640*/  HADD2.F32 R5, -RZ, R160.reuse.H0_H0 ;  /* 0x200000a0ff057230 */ /* 0x120fe40000004100 */
[----:B------:R-:W-:Y:S02]  /*2650*/  HADD2.F32 R8, -RZ, R160.H1_H1 ;  /* 0x300000a0ff087230 */ /* 0x000fe40000004100 */
[--C-:B------:R-:W-:Y:S02]  /*2660*/  HADD2.F32 R19, -RZ, R161.reuse.H0_H0 ;  /* 0x200000a1ff137230 */ /* 0x100fe40000004100 */
[----:B------:R-:W-:Y:S02]  /*2670*/  HADD2.F32 R22, -RZ, R161.H1_H1 ;  /* 0x300000a1ff167230 */ /* 0x000fe40000004100 */
[--C-:B------:R-:W-:Y:S02]  /*2680*/  HADD2.F32 R33, -RZ, R162.reuse.H0_H0 ;  /* 0x200000a2ff217230 */ /* 0x100fe40000004100 */
[----:B------:R-:W-:-:S02]  /*2690*/  HADD2.F32 R174, -RZ, R162.H1_H1 ;  /* 0x300000a2ffae7230 */ /* 0x000fc40000004100 */
[--C-:B------:R-:W-:Y:S02]  /*26a0*/  HADD2.F32 R183, -RZ, R163.reuse.H0_H0 ;  /* 0x200000a3ffb77230 */ /* 0x100fe40000004100 */
[----:B------:R-:W-:-:S07]  /*26b0*/  HADD2.F32 R182, -RZ, R163.H1_H1 ;  /* 0x300000a3ffb67230 */ /* 0x000fce0000004100 */
.L_x_3069:
[----:B------:R-:W1:Y:S01]  /*26c0*/  @P1 LDC.64 R160, c[0x0][0x3a8] ;  /* 0x0000ea00ffa01b82 */ /* 0x000e620000000a00 */
[C---:B0-----:R-:W-:Y:S01]  /*26d0*/  IADD3 R165, PT, PT, R193.reuse, 0x80, RZ ;  /* 0x00000080c1a57810 */ /* 0x041fe20007ffe0ff */
[----:B-1----:R-:W-:-:S05]  /*26e0*/  @P1 IMAD.WIDE.U32 R160, R193, 0x10, R160 ;  /* 0x00000010c1a01825 */ /* 0x002fca00078e00a0 */
[----:B------:R0:W-:Y:S02]  /*26f0*/  @P1 STG.E.128 desc[UR6][R160.64], R156 ;  /* 0x0000009ca0001986 */ /* 0x0001e4000c101d06 */
.L_x_3066:
[----:B------:R-:W-:Y:S05]  /*2700*/  BSYNC.RECONVERGENT B0 ;  /* 0x0000000000007941 */ /* 0x000fea0003800200 */
.L_x_3065:
        /* <DEDUP_REMOVED lines=24> */
[--C-:B-----5:R-:W-:Y:S02]  /*2890*/  HADD2.F32 R3, -RZ, R160.reuse.H0_H0 ;  /* 0x200000a0ff037230 */ /* 0x120fe40000004100 */
[----:B------:R-:W-:Y:S02]  /*28a0*/  HADD2.F32 R10, -RZ, R160.H1_H1 ;  /* 0x300000a0ff0a7230 */ /* 0x000fe40000004100 */
[--C-:B------:R-:W-:Y:S02]  /*28b0*/  HADD2.F32 R21, -RZ, R161.reuse.H0_H0 ;  /* 0x200000a1ff157230 */ /* 0x100fe40000004100 */
[----:B------:R-:W-:Y:S02]  /*28c0*/  HADD2.F32 R24, -RZ, R161.H1_H1 ;  /* 0x300000a1ff187230 */ /* 0x000fe40000004100 */
[--C-:B------:R-:W-:Y:S02]  /*28d0*/  HADD2.F32 R35, -RZ, R162.reuse.H0_H0 ;  /* 0x200000a2ff237230 */ /* 0x100fe40000004100 */
[----:B------:R-:W-:-:S02]  /*28e0*/  HADD2.F32 R172, -RZ, R162.H1_H1 ;  /* 0x300000a2ffac7230 */ /* 0x000fc40000004100 */
[--C-:B------:R-:W-:Y:S02]  /*28f0*/  HADD2.F32 R181, -RZ, R163.reuse.H0_H0 ;  /* 0x200000a3ffb57230 */ /* 0x100fe40000004100 */
[----:B------:R-:W-:Y:S01]  /*2900*/  HADD2.F32 R184, -RZ, R163.H1_H1 ;  /* 0x300000a3ffb87230 */ /* 0x000fe20000004100 */
[----:B------:R-:W-:Y:S06]  /*2910*/  BRA `(.L_x_3075) ;  /* 0x0000000400a47947 */ /* 0x000fec0003800000 */
.L_x_3074:
        /* <DEDUP_REMOVED lines=29> */
.L_x_3073:
[----:B------:R-:W-:-:S04]  /*2af0*/  UISETP.NE.U32.AND UP0, UPT, UR16, URZ, UPT ;  /* 0x000000ff1000728c */ /* 0x000fc8000bf05070 */
[----:B------:R-:W-:-:S09]  /*2b00*/  UISETP.NE.AND.EX UP0, UPT, UR17, URZ, UPT, UP0 ;  /* 0x000000ff1100728c */ /* 0x000fd2000bf05300 */
[----:B------:R-:W-:Y:S05]  /*2b10*/  BRA.U UP0, `(.L_x_3076) ;  /* 0x0000000100747547 */ /* 0x000fea000b800000 */
        /* <DEDUP_REMOVED lines=29> */
.L_x_3076:
        /* <DEDUP_REMOVED lines=43> */
[----:B------:R-:W-:-:S07]  /*2fa0*/  F2FP.F16.F32.PACK_AB R156, R10, R3 ;  /* 0x000000030a9c723e */ /* 0x000fce00000000ff */
.L_x_3075:
[----:B------:R-:W0:Y:S02]  /*2fb0*/  @P1 LDC.64 R160, c[0x0][0x3a8] ;  /* 0x0000ea00ffa01b82 */ /* 0x000e240000000a00 */
[C---:B0-----:R-:W-:Y:S01]  /*2fc0*/  @P1 IMAD.WIDE.U32 R160, R165.reuse, 0x10, R160 ;  /* 0x00000010a5a01825 */ /* 0x041fe200078e00a0 */
[----:B------:R-:W-:-:S04]  /*2fd0*/  IADD3 R165, PT, PT, R165, 0x80, RZ ;  /* 0x00000080a5a57810 */ /* 0x000fc80007ffe0ff */
[----:B------:R1:W-:Y:S03]  /*2fe0*/  @P1 STG.E.128 desc[UR6][R160.64], R156 ;  /* 0x0000009ca0001986 */ /* 0x0003e6000c101d06 */
.L_x_3072:
[----:B------:R-:W-:Y:S05]  /*2ff0*/  BSYNC.RECONVERGENT B0 ;  /* 0x0000000000007941 */ /* 0x000fea0003800200 */
.L_x_3071:
        /* <DEDUP_REMOVED lines=10> */
[----:B------:R-:W1:Y:S08]  /*30a0*/  @P0 LDC.64 R162, c[0x0][0x398] ;  /* 0x0000e600ffa20b82 */ /* 0x000e700000000a00 */
[----:B------:R-:W2:Y:S01]  /*30b0*/  @P2 LDC.64 R196, c[0x0][0x3a0] ;  /* 0x0000e800ffc42b82 */ /* 0x000ea20000000a00 */
[----:B0-----:R-:W-:-:S04]  /*30c0*/  IMAD.WIDE.U32 R160, R165, 0x10, R160 ;  /* 0x00000010a5a07825 */ /* 0x001fc800078e00a0 */
[C---:B-1----:R-:W-:Y:S02]  /*30d0*/  @P0 IMAD.WIDE.U32 R166, R165.reuse, 0x10, R162 ;  /* 0x00000010a5a60825 */ /* 0x042fe400078e00a2 */
[----:B------:R-:W5:Y:S04]  /*30e0*/  LDG.E.128 R160, desc[UR6][R160.64] ;  /* 0x00000006a0a07981 */ /* 0x000f68000c1e1d00 */
        /* <DEDUP_REMOVED lines=18> */
.L_x_3080:
        /* <DEDUP_REMOVED lines=29> */
.L_x_3079:
        /* <DEDUP_REMOVED lines=32> */
.L_x_3082:
[----:B-----5:R-:W-:Y:S02]  /*35e0*/  HADD2.F32 R9, -RZ, R160.H0_H0 ;  /* 0x200000a0ff097230 */ /* 0x020fe40000004100 */
[----:B------:R-:W-:Y:S02]  /*35f0*/  HADD2.F32 R12, -RZ, R148.H0_H0 ;  /* 0x20000094ff0c7230 */ /* 0x000fe40000004100 */
[----:B------:R-:W-:Y:S02]  /*3600*/  HADD2.F32 R160, -RZ, R160.H1_H1 ;  /* 0x300000a0ffa07230 */ /* 0x000fe40000004100 */
[----:B------:R-:W-:Y:S02]  /*3610*/  HADD2.F32 R26, -RZ, R161.H0_H0 ;  /* 0x200000a1ff1a7230 */ /* 0x000fe40000004100 */
[----:B------:R-:W-:Y:S01]  /*3620*/  FADD.FTZ R9, R12, R9 ;  /* 0x000000090c097221 */ /* 0x000fe20000010000 */
[----:B------:R-:W-:Y:S02]  /*3630*/  HADD2.F32 R156, -RZ, R162.H0_H0 ;  /* 0x200000a2ff9c7230 */ /* 0x000fe40000004100 */
[----:B------:R-:W-:-:S02]  /*3640*/  HADD2.F32 R23, -RZ, R148.H1_H1 ;  /* 0x30000094ff177230 */ /* 0x000fc40000004100 */
[----:B------:R-:W-:Y:S02]  /*3650*/  HADD2.F32 R157, -RZ, R149.H0_H0 ;  /* 0x20000095ff9d7230 */ /* 0x000fe40000004100 */
[----:B------:R-:W-:Y:S02]  /*3660*/  HADD2.F32 R159, -RZ, R150.H0_H0 ;  /* 0x20000096ff9f7230 */ /* 0x000fe40000004100 */
[----:B------:R-:W-:Y:S01]  /*3670*/  FADD.FTZ R160, R23, R160 ;  /* 0x000000a017a07221 */ /* 0x000fe20000010000 */
[----:B------:R-:W-:Y:S02]  /*3680*/  HADD2.F32 R161, -RZ, R161.H1_H1 ;  /* 0x300000a1ffa17230 */ /* 0x000fe40000004100 */
[----:B------:R-:W-:Y:S01]  /*3690*/  FADD.FTZ R26, R157, R26 ;  /* 0x0000001a9d1a7221 */ /* 0x000fe20000010000 */
[--C-:B------:R-:W-:Y:S02]  /*36a0*/  HADD2.F32 R158, -RZ, R163.reuse.H0_H0 ;  /* 0x200000a3ff9e7230 */ /* 0x100fe40000004100 */
[----:B------:R-:W-:Y:S01]  /*36b0*/  FADD.FTZ R156, R159, R156 ;  /* 0x0000009c9f9c7221 */ /* 0x000fe20000010000 */
[----:B------:R-:W-:-:S02]  /*36c0*/  HADD2.F32 R164, -RZ, R163.H1_H1 ;  /* 0x300000a3ffa47230 */ /* 0x000fc40000004100 */
[----:B------:R-:W-:Y:S02]  /*36d0*/  HADD2.F32 R12, -RZ, R149.H1_H1 ;  /* 0x30000095ff0c7230 */ /* 0x000fe40000004100 */
[----:B------:R-:W-:Y:S02]  /*36e0*/  HADD2.F32 R162, -RZ, R162.H1_H1 ;  /* 0x300000a2ffa27230 */ /* 0x000fe40000004100 */
[----:B------:R-:W-:Y:S02]  /*36f0*/  HADD2.F32 R163, -RZ, R150.H1_H1 ;  /* 0x30000096ffa37230 */ /* 0x000fe40000004100 */
[----:B------:R-:W-:Y:S01]  /*3700*/  FADD.FTZ R161, R12, R161 ;  /* 0x000000a10ca17221 */ /* 0x000fe20000010000 */
[--C-:B------:R-:W-:Y:S02]  /*3710*/  HADD2.F32 R157, -RZ, R151.reuse.H0_H0 ;  /* 0x20000097ff9d7230 */ /* 0x100fe40000004100 */
[----:B------:R-:W-:Y:S02]  /*3720*/  HADD2.F32 R159, -RZ, R151.H1_H1 ;  /* 0x30000097ff9f7230 */ /* 0x000fe40000004100 */
[----:B------:R-:W-:Y:S01]  /*3730*/  FADD.FTZ R162, R163, R162 ;  /* 0x000000a2a3a27221 */ /* 0x000fe20000010000 */
[----:B------:R-:W-:-:S02]  /*3740*/  HADD2.F32 R23, -RZ, R153.H0_H0 ;  /* 0x20000099ff177230 */ /* 0x000fc40000004100 */
        /* <DEDUP_REMOVED lines=21> */
.L_x_3081:
[----:B------:R-:W0:Y:S02]  /*38a0*/  @P1 LDC.64 R160, c[0x0][0x3a8] ;  /* 0x0000ea00ffa01b82 */ /* 0x000e240000000a00 */
[C---:B0-----:R-:W-:Y:S01]  /*38b0*/  @P1 IMAD.WIDE.U32 R160, R165.reuse, 0x10, R160 ;  /* 0x00000010a5a01825 */ /* 0x041fe200078e00a0 */
[----:B------:R-:W-:-:S04]  /*38c0*/  IADD3 R165, PT, PT, R165, 0x80, RZ ;  /* 0x00000080a5a57810 */ /* 0x000fc80007ffe0ff */
[----:B------:R2:W-:Y:S03]  /*38d0*/  @P1 STG.E.128 desc[UR6][R160.64], R156 ;  /* 0x0000009ca0001986 */ /* 0x0005e6000c101d06 */
.L_x_3078:
[----:B------:R-:W-:Y:S05]  /*38e0*/  BSYNC.RECONVERGENT B0 ;  /* 0x0000000000007941 */ /* 0x000fea0003800200 */
.L_x_3077:
        /* <DEDUP_REMOVED lines=31> */
.L_x_3086:
        /* <DEDUP_REMOVED lines=29> */
.L_x_3085:
        /* <DEDUP_REMOVED lines=32> */
.L_x_3088:
        /* <DEDUP_REMOVED lines=44> */
.L_x_3087:
[----:B------:R-:W0:Y:S02]  /*4170*/  @P1 LDC.64 R160, c[0x0][0x3a8] ;  /* 0x0000ea00ffa01b82 */ /* 0x000e240000000a00 */
[C---:B0-----:R-:W-:Y:S01]  /*4180*/  @P1 IMAD.WIDE.U32 R160, R165.reuse, 0x10, R160 ;  /* 0x00000010a5a01825 */ /* 0x041fe200078e00a0 */
[----:B------:R-:W-:-:S04]  /*4190*/  IADD3 R165, PT, PT, R165, 0x80, RZ ;  /* 0x00000080a5a57810 */ /* 0x000fc80007ffe0ff */
[----:B------:R3:W-:Y:S03]  /*41a0*/  @P1 STG.E.128 desc[UR6][R160.64], R156 ;  /* 0x0000009ca0001986 */ /* 0x0007e6000c101d06 */
.L_x_3084:
[----:B------:R-:W-:Y:S05]  /*41b0*/  BSYNC.RECONVERGENT B0 ;  /* 0x0000000000007941 */ /* 0x000fea0003800200 */
.L_x_3083:
        /* <DEDUP_REMOVED lines=31> */
.L_x_3092:
        /* <DEDUP_REMOVED lines=29> */
.L_x_3091:
        /* <DEDUP_REMOVED lines=32> */
.L_x_3094:
        /* <DEDUP_REMOVED lines=44> */
.L_x_3093:
[----:B------:R-:W0:Y:S02]  /*4a40*/  @P1 LDC.64 R160, c[0x0][0x3a8] ;  /* 0x0000ea00ffa01b82 */ /* 0x000e240000000a00 */
[C---:B0-----:R-:W-:Y:S01]  /*4a50*/  @P1 IMAD.WIDE.U32 R160, R165.reuse, 0x10, R160 ;  /* 0x00000010a5a01825 */ /* 0x041fe200078e00a0 */
[----:B------:R-:W-:-:S04]  /*4a60*/  IADD3 R165, PT, PT, R165, 0x80, RZ ;  /* 0x00000080a5a57810 */ /* 0x000fc80007ffe0ff */
[----:B------:R4:W-:Y:S03]  /*4a70*/  @P1 STG.E.128 desc[UR6][R160.64], R156 ;  /* 0x0000009ca0001986 */ /* 0x0009e6000c101d06 */
.L_x_3090:
[----:B------:R-:W-:Y:S05]  /*4a80*/  BSYNC.RECONVERGENT B0 ;  /* 0x0000000000007941 */ /* 0x000fea0003800200 */
.L_x_3089:
[----:B------:R-:W-:Y:S01]  /*4a90*/  ISETP.GE.U32.AND P4, PT, R6, 0x300, PT ;  /* 0x000003000600780c */ /* 0x000fe20003f86070 */
[----:B------:R-:W-:-:S12]  /*4aa0*/  BSSY.RECONVERGENT B0, `(.L_x_3095) ;  /* 0x000008b000007945 */ /* 0x000fd80003800200 */
[----:B------:R-:W-:Y:S05]  /*4ab0*/  @!P4 BRA `(.L_x_3096) ;  /* 0x000000080024c947 */ /* 0x000fea0003800000 */
[----:B------:R-:W-:-:S04]  /*4ac0*/  ISETP.NE.U32.AND P0, PT, RZ, UR14, PT ;  /* 0x0000000eff007c0c */ /* 0x000fc8000bf05070 */
[----:B------:R-:W-:-:S13]  /*4ad0*/  ISETP.NE.AND.EX P0, PT, RZ, UR15, PT, P0 ;  /* 0x0000000fff007c0c */ /* 0x000fda000bf05300 */
[----:B01234-:R-:W0:Y:S02]  /*4ae0*/  @P0 LDC.64 R160, c[0x0][0x398] ;  /* 0x0000e600ffa00b82 */ /* 0x01fe240000000a00 */
[----:B0-----:R-:W-:-:S06]  /*4af0*/  @P0 IMAD.WIDE.U32 R166, R165, 0x10, R160 ;  /* 0x00000010a5a60825 */ /* 0x001fcc00078e00a0 */
[----:B------:R-:W0:Y:S01]  /*4b00*/  LDC.64 R160, c[0x0][0x390] ;  /* 0x0000e400ffa07b82 */ /* 0x000e220000000a00 */
[----:B------:R1:W5:Y:S01]  /*4b10*/  @P0 LDG.E.128 R148, desc[UR6][R166.64] ;  /* 0x00000006a6940981 */ /* 0x000362000c1e1d00 */
[----:B------:R-:W-:-:S04]  /*4b20*/  ISETP.NE.U32.AND P0, PT, RZ, UR16, PT ;  /* 0x00000010ff007c0c */ /* 0x000fc8000bf05070 */
[----:B------:R-:W-:-:S13]  /*4b30*/  ISETP.NE.AND.EX P0, PT, RZ, UR17, PT, P0 ;  /* 0x00000011ff007c0c */ /* 0x000fda000bf05300 */
[----:B------:R-:W2:Y:S01]  /*4b40*/  @P0 LDC.64 R162, c[0x0][0x3a0] ;  /* 0x0000e800ffa20b82 */ /* 0x000ea20000000a00 */
[----:B0-----:R-:W-:-:S04]  /*4b50*/  IMAD.WIDE.U32 R160, R165, 0x10, R160 ;  /* 0x00000010a5a07825 */ /* 0x001fc800078e00a0 */
[----:B--2---:R-:W-:Y:S02]  /*4b60*/  @P0 IMAD.WIDE.U32 R196, R165, 0x10, R162 ;  /* 0x00000010a5c40825 */ /* 0x004fe400078e00a2 */
[----:B------:R-:W5:Y:S04]  /*4b70*/  LDG.E.128 R160, desc[UR6][R160.64] ;  /* 0x00000006a0a07981 */ /* 0x000f68000c1e1d00 */
[----:B------:R1:W5:Y:S01]  /*4b80*/  @P0 LDG.E.128 R152, desc[UR6][R196.64] ;  /* 0x00000006c4980981 */ /* 0x000362000c1e1d00 */
[----:B------:R-:W-:-:S04]  /*4b90*/  UISETP.NE.U32.AND UP0, UPT, UR14, URZ, UPT ;  /* 0x000000ff0e00728c */ /* 0x000fc8000bf05070 */
[----:B------:R-:W-:-:S09]  /*4ba0*/  UISETP.NE.AND.EX UP0, UPT, UR15, URZ, UPT, UP0 ;  /* 0x000000ff0f00728c */ /* 0x000fd2000bf05300 */
[----:B-1----:R-:W-:Y:S05]  /*4bb0*/  BRA.U UP0, `(.L_x_3097) ;  /* 0x0000000100a47547 */ /* 0x002fea000b800000 */
        /* <DEDUP_REMOVED lines=12> */
.L_x_3098:
        /* <DEDUP_REMOVED lines=29> */
.L_x_3097:
        /* <DEDUP_REMOVED lines=32> */
.L_x_3100:
        /* <DEDUP_REMOVED lines=44> */
.L_x_3099:
[----:B------:R-:W0:Y:S02]  /*5310*/  @P1 LDC.64 R160, c[0x0][0x3a8] ;  /* 0x0000ea00ffa01b82 */ /* 0x000e240000000a00 */
[C---:B0-----:R-:W-:Y:S01]  /*5320*/  @P1 IMAD.WIDE.U32 R160, R165.reuse, 0x10, R160 ;  /* 0x00000010a5a01825 */ /* 0x041fe200078e00a0 */
[----:B------:R-:W-:-:S04]  /*5330*/  IADD3 R165, PT, PT, R165, 0x80, RZ ;  /* 0x00000080a5a57810 */ /* 0x000fc80007ffe0ff */
[----:B------:R0:W-:Y:S03]  /*5340*/  @P1 STG.E.128 desc[UR6][R160.64], R156 ;  /* 0x0000009ca0001986 */ /* 0x0001e6000c101d06 */
.L_x_3096:
[----:B------:R-:W-:Y:S05]  /*5350*/  BSYNC.RECONVERGENT B0 ;  /* 0x0000000000007941 */ /* 0x000fea0003800200 */
.L_x_3095:
        /* <DEDUP_REMOVED lines=11> */
[----:B------:R-:W2:Y:S01]  /*5410*/  @P0 LDC.64 R194, c[0x0][0x3a0] ;  /* 0x0000e800ffc20b82 */ /* 0x000ea20000000a00 */
[----:B0-----:R-:W-:-:S06]  /*5420*/  IMAD.WIDE.U32 R160, R165, 0x10, R160 ;  /* 0x00000010a5a07825 */ /* 0x001fcc00078e00a0 */
[----:B------:R-:W5:Y:S01]  /*5430*/  LDG.E.128 R160, desc[UR6][R160.64] ;  /* 0x00000006a0a07981 */ /* 0x000f62000c1e1d00 */
[----:B--2---:R-:W-:-:S05]  /*5440*/  @P0 IMAD.WIDE.U32 R194, R165, 0x10, R194 ;  /* 0x00000010a5c20825 */ /* 0x004fca00078e00c2 */
        /* <DEDUP_REMOVED lines=16> */
.L_x_3104:
        /* <DEDUP_REMOVED lines=29> */
.L_x_3103:
        /* <DEDUP_REMOVED lines=32> */
.L_x_3106:
        /* <DEDUP_REMOVED lines=44> */
.L_x_3105:
[----:B------:R-:W0:Y:S02]  /*5be0*/  @P1 LDC.64 R160, c[0x0][0x3a8] ;  /* 0x0000ea00ffa01b82 */ /* 0x000e240000000a00 */
[----:B0-----:R-:W-:-:S05]  /*5bf0*/  @P1 IMAD.WIDE.U32 R160, R165, 0x10, R160 ;  /* 0x00000010a5a01825 */ /* 0x001fca00078e00a0 */
[----:B------:R0:W-:Y:S02]  /*5c00*/  @P1 STG.E.128 desc[UR6][R160.64], R156 ;  /* 0x0000009ca0001986 */ /* 0x0001e4000c101d06 */
.L_x_3102:
[----:B------:R-:W-:Y:S05]  /*5c10*/  BSYNC.RECONVERGENT B0 ;  /* 0x0000000000007941 */ /* 0x000fea0003800200 */
.L_x_3101:
[----:B01234-:R-:W-:Y:S01]  /*5c20*/  FADD.FTZ R161, RZ, R5 ;  /* 0x00000005ffa17221 */ /* 0x01ffe20000010000 */
[C---:B------:R-:W-:Y:S01]  /*5c30*/  ISETP.GE.U32.AND P0, PT, R6.reuse, 0x80, PT ;  /* 0x000000800600780c */ /* 0x040fe20003f06070 */
[----:B------:R-:W0:Y:S01]  /*5c40*/  S2R R195, SR_TID.X ;  /* 0x0000000000c37919 */ /* 0x000e220000002100 */
[----:B------:R-:W-:Y:S01]  /*5c50*/  ISETP.GT.U32.AND P6, PT, R6, 0xff, PT ;  /* 0x000000ff0600780c */ /* 0x000fe20003fc4070 */
[----:B------:R-:W-:Y:S01]  /*5c60*/  FADD.FTZ R160, R8, R161 ;  /* 0x000000a108a07221 */ /* 0x000fe20000010000 */
[----:B------:R-:W-:Y:S01]  /*5c70*/  P2R R163, PR, RZ, 0x2 ;  /* 0x00000002ffa37803 */ /* 0x000fe20000000000 */
[----:B------:R-:W-:Y:S01]  /*5c80*/  BSSY.RECONVERGENT B0, `(.L_x_3107) ;  /* 0x00000d4000007945 */ /* 0x000fe20003800200 */
[----:B------:R-:W-:Y:S01]  /*5c90*/  ISETP.GT.U32.AND P1, PT, R6, 0x17f, PT ;  /* 0x0000017f0600780c */ /* 0x000fe20003f24070 */
[----:B------:R-:W-:-:S04]  /*5ca0*/  FADD.FTZ R161, R19, R160 ;  /* 0x000000a013a17221 */ /* 0x000fc80000010000 */
[----:B------:R-:W-:-:S04]  /*5cb0*/  FADD.FTZ R160, R22, R161 ;  /* 0x000000a116a07221 */ /* 0x000fc80000010000 */
[----:B------:R-:W-:-:S04]  /*5cc0*/  FADD.FTZ R161, R33, R160 ;  /* 0x000000a021a17221 */ /* 0x000fc80000010000 */
[----:B------:R-:W-:-:S04]  /*5cd0*/  FADD.FTZ R160, R174, R161 ;  /* 0x000000a1aea07221 */ /* 0x000fc80000010000 */
[----:B------:R-:W-:-:S04]  /*5ce0*/  FADD.FTZ R161, R183, R160 ;  /* 0x000000a0b7a17221 */ /* 0x000fc80000010000 */
[----:B------:R-:W-:-:S05]  /*5cf0*/  FADD.FTZ R161, R182, R161 ;  /* 0x000000a1b6a17221 */ /* 0x000fca0000010000 */
[----:B------:R-:W-:Y:S02]  /*5d00*/  FSEL R162, R161, RZ, P0 ;  /* 0x000000ffa1a27208 */ /* 0x000fe40000000000 */
[----:B0-----:R-:W-:-:S03]  /*5d10*/  LOP3.LUT R167, R195, 0x1f, RZ, 0xc0, !PT ;  /* 0x0000001fc3a77812 */ /* 0x001fc600078ec0ff */
        /* <DEDUP_REMOVED lines=74> */
[----:B------:R-:W-:-:S03]  /*61c0*/  HFMA2 R196, -RZ, RZ, 0, 0 ;  /* 0x00000000ffc47431 */ /* 0x000fc600000001ff */
[----:B------:R-:W-:Y:S01]  /*61d0*/  FFMA.FTZ R161, R162, R162, R161 ;  /* 0x000000a2a2a17223 */ /* 0x000fe200000100a1 */
[----:B------:R-:W-:-:S03]  /*61e0*/  FADD.FTZ R162, R174, -R160 ;  /* 0x800000a0aea27221 */ /* 0x000fc60000010000 */
[----:B------:R-:W-:Y:S01]  /*61f0*/  FFMA.FTZ R161, R164, R164, R161 ;  /* 0x000000a4a4a17223 */ /* 0x000fe200000100a1 */
[----:B------:R-:W-:-:S03]  /*6200*/  FADD.FTZ R164, R183, -R160 ;  /* 0x800000a0b7a47221 */ /* 0x000fc60000010000 */
[----:B------:R-:W-:Y:S01]  /*6210*/  FFMA.FTZ R161, R162, R162, R161 ;  /* 0x000000a2a2a17223 */ /* 0x000fe200000100a1 */
[----:B------:R-:W-:-:S03]  /*6220*/  FADD.FTZ R162, R182, -R160 ;  /* 0x800000a0b6a27221 */ /* 0x000fc60000010000 */
        /* <DEDUP_REMOVED lines=121> */
.L_x_3108:
[----:B------:R-:W-:Y:S05]  /*69c0*/  BSYNC.RECONVERGENT B0 ;  /* 0x0000000000007941 */ /* 0x000fea0003800200 */
.L_x_3107:
[----:B------:R-:W-:Y:S01]  /*69d0*/  BAR.SYNC.DEFER_BLOCKING 0x0 ;  /* 0x0000000000007b1d */ /* 0x000fe20000010000 */
[----:B------:R-:W-:Y:S02]  /*69e0*/  ISETP.GT.U32.AND P6, PT, R167, 0x3, PT ;  /* 0x00000003a700780c */ /* 0x000fe40003fc4070 */
[----:B0-----:R-:W-:-:S03]  /*69f0*/  CS2R R160, SRZ ;  /* 0x0000000000a07805 */ /* 0x001fc6000001ff00 */
[----:B------:R-:W-:Y:S08]  /*6a00*/  BSSY.RECONVERGENT B0, `(.L_x_3109) ;  /* 0x000000a000007945 */ /* 0x000ff00003800200 */
        /* <DEDUP_REMOVED lines=9> */
.L_x_3110:
[----:B------:R-:W-:Y:S05]  /*6aa0*/  BSYNC.RECONVERGENT B0 ;  /* 0x0000000000007941 */ /* 0x000fea0003800200 */
.L_x_3109:
[----:B------:R-:W1:Y:S01]  /*6ab0*/  SHFL.DOWN PT, R163, R196, 0x2, 0x1f ;  /* 0x08401f00c4a37f89 */ /* 0x000e6200000e0000 */
[----:B------:R-:W-:Y:S01]  /*6ac0*/  ISETP.NE.AND P6, PT, RZ, UR10, PT ;  /* 0x0000000aff007c0c */ /* 0x000fe2000bfc5270 */
[----:B------:R-:W-:Y:S02]  /*6ad0*/  BSSY.RECONVERGENT B0, `(.L_x_3111) ;  /* 0x0000081000007945 */ /* 0x000fe40003800200 */
[----:B0-----:R-:W0:Y:S01]  /*6ae0*/  SHFL.DOWN PT, R165, R160, 0x2, 0x1f ;  /* 0x08401f00a0a57f89 */ /* 0x001e2200000e0000 */
[----:B-1----:R-:W-:Y:S02]  /*6af0*/  IADD3 R162, PT, PT, R163, R196, RZ ;  /* 0x000000c4a3a27210 */ /* 0x002fe40007ffe0ff */
[----:B------:R-:W-:Y:S02]  /*6b00*/  I2FP.F32.S32 R167, R163 ;  /* 0x000000a300a77245 */ /* 0x000fe40000201400 */
[----:B------:R-:W-:Y:S01]  /*6b10*/  I2FP.F32.S32 R164, R162 ;  /* 0x000000a200a47245 */ /* 0x000fe20000201400 */
[----:B------:R-:W1:Y:S01]  /*6b20*/  SHFL.DOWN PT, R199, R162, 0x1, 0x1f ;  /* 0x08201f00a2c77f89 */ /* 0x000e6200000e0000 */
[----:B------:R-:W-:Y:S01]  /*6b30*/  I2FP.F32.S32 R163, R196 ;  /* 0x000000c400a37245 */ /* 0x000fe20000201400 */
        /* <DEDUP_REMOVED lines=8> */
[----:B-1----:R-:W-:-:S04]  /*6bc0*/  IADD3 R198, PT, PT, R162, R199, RZ ;  /* 0x000000c7a2c67210 */ /* 0x002fc80007ffe0ff */
[----:B------:R-:W0:Y:S01]  /*6bd0*/  SHFL.DOWN PT, R196, R197, 0x1, 0x1f ;  /* 0x08201f00c5c47f89 */ /* 0x000e2200000e0000 */
[----:B------:R-:W-:Y:S02]  /*6be0*/  I2FP.F32.S32 R199, R199 ;  /* 0x000000c700c77245 */ /* 0x000fe40000201400 */
[----:B------:R-:W-:-:S06]  /*6bf0*/  I2FP.F32.S32 R198, R198 ;  /* 0x000000c600c67245 */ /* 0x000fcc0000201400 */
[----:B------:R-:W1:Y:S01]  /*6c00*/  MUFU.RCP R198, R198 ;  /* 0x000000c600c67308 */ /* 0x000e620000001000 */
[----:B0-----:R-:W-:Y:S01]  /*6c10*/  FMUL.FTZ R201, R196, R199 ;  /* 0x000000c7c4c97220 */ /* 0x001fe20000410000 */
[----:B------:R-:W-:-:S03]  /*6c20*/  FADD.FTZ R196, R197, -R196 ;  /* 0x800000c4c5c47221 */ /* 0x000fc60000010000 */
[----:B------:R-:W-:Y:S01]  /*6c30*/  FFMA.FTZ R201, R164, R197, R201 ;  /* 0x000000c5a4c97223 */ /* 0x000fe200000100c9 */
[----:B------:R-:W-:-:S03]  /*6c40*/  FMUL.FTZ R165, R196, R196 ;  /* 0x000000c4c4a57220 */ /* 0x000fc60000410000 */
[----:B-1----:R-:W-:Y:S01]  /*6c50*/  FMUL.FTZ R201, R198, R201 ;  /* 0x000000c9c6c97220 */ /* 0x002fe20000410000 */
[----:B------:R-:W-:Y:S02]  /*6c60*/  FMUL.FTZ R165, R164, R165 ;  /* 0x000000a5a4a57220 */ /* 0x000fe40000410000 */
[----:B------:R-:W0:Y:S02]  /*6c70*/  LDC R164, c[0x0][0x448] ;  /* 0x00011200ffa47b82 */ /* 0x000e240000000800 */
[----:B------:R-:W1:Y:S01]  /*6c80*/  SHFL.IDX PT, R205, R201, RZ, 0x1f ;  /* 0x00001fffc9cd7589 */ /* 0x000e6200000e0000 */
        /* <DEDUP_REMOVED lines=22> */
[--C-:B0-----:R-:W-:Y:S01]  /*6df0*/  FADD.FTZ R160, R183, -R200.reuse ;  /* 0x800000c8b7a07221 */ /* 0x101fe20000010000 */
[----:B-----5:R-:W-:Y:S02]  /*6e00*/  HADD2.F32 R163, -RZ, R39.H0_H0 ;  /* 0x20000027ffa37230 */ /* 0x020fe40000004100 */
[----:B------:R-:W-:Y:S01]  /*6e10*/  FADD.FTZ R164, R182, -R200 ;  /* 0x800000c8b6a47221 */ /* 0x000fe20000010000 */
[----:B------:R-:W-:Y:S02]  /*6e20*/  HADD2.F32 R161, -RZ, R107.H0_H0 ;  /* 0x2000006bffa17230 */ /* 0x000fe40000004100 */
[C---:B------:R-:W-:Y:S01]  /*6e30*/  FMUL.FTZ R160, R201.reuse, R160 ;  /* 0x000000a0c9a07220 */ /* 0x040fe20000410000 */
[----:B------:R-:W-:Y:S02]  /*6e40*/  HADD2.F32 R167, -RZ, R43.H0_H0 ;  /* 0x2000002bffa77230 */ /* 0x000fe40000004100 */
[----:B------:R-:W-:Y:S01]  /*6e50*/  FMUL.FTZ R196, R201, R164 ;  /* 0x000000a4c9c47220 */ /* 0x000fe20000410000 */
[----:B------:R-:W-:-:S02]  /*6e60*/  HADD2.F32 R162, -RZ, R131.H0_H0 ;  /* 0x20000083ffa27230 */ /* 0x000fc40000004100 */
[----:B------:R-:W-:Y:S01]  /*6e70*/  FFMA.FTZ R163, R160, R163, R161 ;  /* 0x000000a3a0a37223 */ /* 0x000fe200000100a1 */
[----:B------:R-:W-:Y:S02]  /*6e80*/  HADD2.F32 R165, -RZ, R39.H1_H1 ;  /* 0x30000027ffa57230 */ /* 0x000fe40000004100 */
[----:B------:R-:W-:Y:S01]  /*6e90*/  FADD.FTZ R164, R174, -R200 ;  /* 0x800000c8aea47221 */ /* 0x000fe20000010000 */
[----:B------:R-:W-:Y:S02]  /*6ea0*/  HADD2.F32 R197, -RZ, R107.H1_H1 ;  /* 0x3000006bffc57230 */ /* 0x000fe40000004100 */
[----:B------:R-:W-:Y:S01]  /*6eb0*/  FFMA.FTZ R167, R160, R167, R162 ;  /* 0x000000a7a0a77223 */ /* 0x000fe200000100a2 */
[----:B------:R-:W-:Y:S01]  /*6ec0*/  FADD.FTZ R160, R33, -R200 ;  /* 0x800000c821a07221 */ /* 0x000fe20000010000 */
[----:B------:R-:W-:Y:S02]  /*6ed0*/  HADD2.F32 R161, -RZ, R38.H0_H0 ;  /* 0x20000026ffa17230 */ /* 0x000fe40000004100 */
[----:B------:R-:W-:Y:S01]  /*6ee0*/  FMUL.FTZ R166, R201, R164 ;  /* 0x000000a4c9a67220 */ /* 0x000fe20000410000 */
[----:B------:R-:W-:Y:S01]  /*6ef0*/  FFMA.FTZ R214, R196, R165, R197 ;  /* 0x000000a5c4d67223 */ /* 0x000fe200000100c5 */
[----:B------:R-:W-:-:S02]  /*6f00*/  HADD2.F32 R165, -RZ, R106.H0_H0 ;  /* 0x2000006affa57230 */ /* 0x000fc40000004100 */
[C---:B------:R-:W-:Y:S01]  /*6f10*/  FMUL.FTZ R160, R201.reuse, R160 ;  /* 0x000000a0c9a07220 */ /* 0x040fe20000410000 */
[----:B------:R-:W-:Y:S02]  /*6f20*/  HADD2.F32 R197, -RZ, R42.H0_H0 ;  /* 0x2000002affc57230 */ /* 0x000fe40000004100 */
[----:B------:R-:W-:Y:S01]  /*6f30*/  FADD.FTZ R164, R22, -R200 ;  /* 0x800000c816a47221 */ /* 0x000fe20000010000 */
[----:B------:R-:W-:Y:S02]  /*6f40*/  HADD2.F32 R162, -RZ, R130.H0_H0 ;  /* 0x20000082ffa27230 */ /* 0x000fe40000004100 */
[----:B------:R-:W-:Y:S01]  /*6f50*/  FFMA.FTZ R210, R160, R161, R165 ;  /* 0x000000a1a0d27223 */ /* 0x000fe200000100a5 */
[----:B------:R-:W-:Y:S02]  /*6f60*/  HADD2.F32 R199, -RZ, R38.H1_H1 ;  /* 0x30000026ffc77230 */ /* 0x000fe40000004100 */
[----:B------:R-:W-:Y:S01]  /*6f70*/  FMUL.FTZ R208, R201, R164 ;  /* 0x000000a4c9d07220 */ /* 0x000fe20000410000 */
[----:B------:R-:W-:-:S02]  /*6f80*/  HADD2.F32 R203, -RZ, R106.H1_H1 ;  /* 0x3000006affcb7230 */ /* 0x000fc40000004100 */
[----:B------:R-:W-:Y:S01]  /*6f90*/  FFMA.FTZ R212, R160, R197, R162 ;  /* 0x000000c5a0d47223 */ /* 0x000fe200000100a2 */
[--C-:B------:R-:W-:Y:S01]  /*6fa0*/  FADD.FTZ R160, R19, -R200.reuse ;  /* 0x800000c813a07221 */ /* 0x100fe20000010000 */
[----:B------:R-:W-:Y:S02]  /*6fb0*/  HADD2.F32 R205, -RZ, R43.H1_H1 ;  /* 0x3000002bffcd7230 */ /* 0x000fe40000004100 */
[----:B------:R-:W-:Y:S01]  /*6fc0*/  FADD.FTZ R164, R8, -R200 ;  /* 0x800000c808a47221 */ /* 0x000fe20000010000 */
[----:B------:R-:W-:Y:S01]  /*6fd0*/  FFMA.FTZ R217, R166, R199, R203 ;  /* 0x000000c7a6d97223 */ /* 0x000fe200000100cb */
[----:B------:R-:W-:Y:S02]  /*6fe0*/  HADD2.F32 R199, -RZ, R37.H1_H1 ;  /* 0x30000025ffc77230 */ /* 0x000fe40000004100 */
[----:B------:R-:W-:Y:S01]  /*6ff0*/  FMUL.FTZ R160, R201, R160 ;  /* 0x000000a0c9a07220 */ /* 0x000fe20000410000 */
[----:B------:R-:W-:Y:S01]  /*7000*/  HADD2.F32 R203, -RZ, R105.H1_H1 ;  /* 0x30000069ffcb7230 */ /* 0x000fe20000004100 */
[----:B------:R-:W-:Y:S01]  /*7010*/  F2FP.F16.F32.PACK_AB R163, R214, R163 ;  /* 0x000000a3d6a3723e */ /* 0x000fe200000000ff */
[----:B------:R-:W-:-:S02]  /*7020*/  HADD2.F32 R207, -RZ, R131.H1_H1 ;  /* 0x30000083ffcf7230 */ /* 0x000fc40000004100 */
[----:B------:R-:W-:Y:S02]  /*7030*/  HADD2.F32 R197, -RZ, R41.H0_H0 ;  /* 0x20000029ffc57230 */ /* 0x000fe40000004100 */
[----:B------:R-:W-:Y:S01]  /*7040*/  FFMA.FTZ R211, R208, R199, R203 ;  /* 0x000000c7d0d37223 */ /* 0x000fe200000100cb */
[----:B------:R-:W-:Y:S02]  /*7050*/  HADD2.F32 R162, -RZ, R129.H0_H0 ;  /* 0x20000081ffa27230 */ /* 0x000fe40000004100 */
[----:B------:R-:W-:Y:S01]  /*7060*/  FFMA.FTZ R216, R196, R205, R207 ;  /* 0x000000cdc4d87223 */ /* 0x000fe200000100cf */
[----:B------:R-:W0:Y:S01]  /*7070*/  LDC.64 R198, c[0x0][0x428] ;  /* 0x00010a00ffc67b82 */ /* 0x000e220000000a00 */
[----:B------:R-:W-:Y:S02]  /*7080*/  HADD2.F32 R161, -RZ, R37.H0_H0 ;  /* 0x20000025ffa17230 */ /* 0x000fe40000004100 */
[----:B------:R-:W-:Y:S01]  /*7090*/  FFMA.FTZ R206, R160, R197, R162 ;  /* 0x000000c5a0ce7223 */ /* 0x000fe200000100a2 */
[----:B------:R-:W-:Y:S01]  /*70a0*/  HADD2.F32 R165, -RZ, R105.H0_H0 ;  /* 0x20000069ffa57230 */ /* 0x000fe20000004100 */
[----:B------:R-:W-:Y:S01]  /*70b0*/  F2FP.F16.F32.PACK_AB R167, R216, R167 ;  /* 0x000000a7d8a7723e */ /* 0x000fe200000000ff */
[----:B------:R-:W-:-:S02]  /*70c0*/  HADD2.F32 R205, -RZ, R42.H1_H1 ;  /* 0x3000002affcd7230 */ /* 0x000fc40000004100 */
[----:B------:R-:W1:Y:S01]  /*70d0*/  LDC.64 R196, c[0x0][0x430] ;  /* 0x00010c00ffc47b82 */ /* 0x000e620000000a00 */
[----:B------:R-:W-:Y:S02]  /*70e0*/  HADD2.F32 R207, -RZ, R130.H1_H1 ;  /* 0x30000082ffcf7230 */ /* 0x000fe40000004100 */
[----:B------:R-:W-:Y:S01]  /*70f0*/  FFMA.FTZ R204, R160, R161, R165 ;  /* 0x000000a1a0cc7223 */ /* 0x000fe200000100a5 */
[----:B------:R-:W-:Y:S01]  /*7100*/  FADD.FTZ R160, R5, -R200 ;  /* 0x800000c805a07221 */ /* 0x000fe20000010000 */
[----:B------:R-:W-:Y:S02]  /*7110*/  HADD2.F32 R161, -RZ, R36.H0_H0 ;  /* 0x20000024ffa17230 */ /* 0x000fe40000004100 */
[----:B------:R-:W-:Y:S01]  /*7120*/  FFMA.FTZ R219, R166, R205, R207 ;  /* 0x000000cda6db7223 */ /* 0x000fe200000100cf */
[----:B------:R-:W-:Y:S02]  /*7130*/  HADD2.F32 R165, -RZ, R104.H0_H0 ;  /* 0x20000068ffa57230 */ /* 0x000fe40000004100 */
[----:B------:R-:W-:Y:S01]  /*7140*/  FMUL.FTZ R160, R201, R160 ;  /* 0x000000a0c9a07220 */ /* 0x000fe20000410000 */
[----:B------:R-:W-:-:S02]  /*7150*/  HADD2.F32 R203, -RZ, R40.H0_H0 ;  /* 0x20000028ffcb7230 */ /* 0x000fc40000004100 */
[----:B------:R-:W-:Y:S01]  /*7160*/  FMUL.FTZ R166, R201, R164 ;  /* 0x000000a4c9a67220 */ /* 0x000fe20000410000 */
[----:B------:R-:W-:Y:S02]  /*7170*/  HADD2.F32 R162, -RZ, R128.H0_H0 ;  /* 0x20000080ffa27230 */ /* 0x000fe40000004100 */
[C---:B------:R-:W-:Y:S01]  /*7180*/  FFMA.FTZ R165, R160.reuse, R161, R165 ;  /* 0x000000a1a0a57223 */ /* 0x040fe200000100a5 */
[----:B------:R-:W-:Y:S01]  /*7190*/  HADD2.F32 R205, -RZ, R36.H1_H1 ;  /* 0x30000024ffcd7230 */ /* 0x000fe20000004100 */
[----:B------:R-:W-:Y:S01]  /*71a0*/  F2FP.F16.F32.PACK_AB R161, R211, R204 ;  /* 0x000000ccd3a1723e */ /* 0x000fe200000000ff */
[----:B------:R-:W-:Y:S02]  /*71b0*/  HADD2.F32 R207, -RZ, R104.H1_H1 ;  /* 0x30000068ffcf7230 */ /* 0x000fe40000004100 */
[----:B------:R-:W-:Y:S01]  /*71c0*/  FFMA.FTZ R164, R160, R203, R162 ;  /* 0x000000cba0a47223 */ /* 0x000fe200000100a2 */
[----:B------:R-:W-:Y:S01]  /*71d0*/  HADD2.F32 R213, -RZ, R41.H1_H1 ;  /* 0x30000029ffd57230 */ /* 0x000fe20000004100 */
[----:B------:R-:W-:Y:S01]  /*71e0*/  F2FP.F16.F32.PACK_AB R162, R217, R210 ;  /* 0x000000d2d9a2723e */ /* 0x000fe200000000ff */
[----:B------:R-:W-:-:S02]  /*71f0*/  HADD2.F32 R215, -RZ, R129.H1_H1 ;  /* 0x30000081ffd77230 */ /* 0x000fc40000004100 */
[----:B------:R-:W-:Y:S01]  /*7200*/  FFMA.FTZ R160, R166, R205, R207 ;  /* 0x000000cda6a07223 */ /* 0x000fe200000100cf */
[----:B------:R-:W-:Y:S02]  /*7210*/  HADD2.F32 R209, -RZ, R40.H1_H1 ;  /* 0x30000028ffd17230 */ /* 0x000fe40000004100 */
[----:B------:R-:W-:Y:S02]  /*7220*/  HADD2.F32 R202, -RZ, R128.H1_H1 ;  /* 0x30000080ffca7230 */ /* 0x000fe40000004100 */
[----:B------:R-:W-:Y:S01]  /*7230*/  FFMA.FTZ R213, R208, R213, R215 ;  /* 0x000000d5d0d57223 */ /* 0x000fe200000100d7 */
[----:B------:R-:W-:Y:S01]  /*7240*/  F2FP.F16.F32.PACK_AB R160, R160, R165 ;  /* 0x000000a5a0a0723e */ /* 0x000fe200000000ff */
[----:B0-----:R-:W-:-:S04]  /*7250*/  IMAD.WIDE.U32 R198, R193, 0x10, R198 ;  /* 0x00000010c1c67825 */ /* 0x001fc800078e00c6 */
[----:B------:R-:W-:Y:S01]  /*7260*/  FFMA.FTZ R209, R166, R209, R202 ;  /* 0x000000d1a6d17223 */ /* 0x000fe200000100ca */
[----:B------:R-:W-:Y:S01]  /*7270*/  F2FP.F16.F32.PACK_AB R166, R219, R212 ;  /* 0x000000d4dba6723e */ /* 0x000fe200000000ff */
[----:B-1----:R-:W-:Y:S01]  /*7280*/  IMAD.WIDE.U32 R196, R193, 0x10, R196 ;  /* 0x00000010c1c47825 */ /* 0x002fe200078e00c4 */
[----:B------:R-:W-:Y:S01]  /*7290*/  F2FP.F16.F32.PACK_AB R165, R213, R206 ;  /* 0x000000ced5a5723e */ /* 0x000fe200000000ff */
[----:B------:R1:W-:Y:S01]  /*72a0*/  STG.E.128 desc[UR6][R198.64], R160 ;  /* 0x000000a0c6007986 */ /* 0x0003e2000c101d06 */
[----:B------:R-:W-:Y:S02]  /*72b0*/  F2FP.F16.F32.PACK_AB R164, R209, R164 ;  /* 0x000000a4d1a4723e */ /* 0x000fe400000000ff */
[----:B------:R-:W-:-:S03]  /*72c0*/  IADD3 R193, PT, PT, R193, 0x80, RZ ;  /* 0x00000080c1c17810 */ /* 0x000fc60007ffe0ff */
[----:B------:R1:W-:Y:S04]  /*72d0*/  STG.E.128 desc[UR6][R196.64], R164 ;  /* 0x000000a4c4007986 */ /* 0x0003e8000c101d06 */
.L_x_3112:
[----:B------:R-:W-:Y:S05]  /*72e0*/  BSYNC.RECONVERGENT B0 ;  /* 0x0000000000007941 */ /* 0x000fea0003800200 */
.L_x_3111:
[----:B------:R-:W-:Y:S01]  /*72f0*/  ISETP.GE.U32.AND P6, PT, R6, 0x100, PT ;  /* 0x000001000600780c */ /* 0x000fe20003fc6070 */
[----:B------:R-:W-:-:S12]  /*7300*/  BSSY.RECONVERGENT B0, `(.L_x_3113) ;  /* 0x0000051000007945 */ /* 0x000fd80003800200 */
[----:B------:R-:W-:Y:S05]  /*7310*/  @!P6 BRA `(.L_x_3114) ;  /* 0x00000004003ce947 */ /* 0x000fea0003800000 */
[--C-:B01----:R-:W-:Y:S01]  /*7320*/  FADD.FTZ R160, R181, -R200.reuse ;  /* 0x800000c8b5a07221 */ /* 0x103fe20000010000 */
        /* <DEDUP_REMOVED lines=78> */
.L_x_3114:
[----:B------:R-:W-:Y:S05]  /*7810*/  BSYNC.RECONVERGENT B0 ;  /* 0x0000000000007941 */ /* 0x000fea0003800200 */
.L_x_3113:
[----:B------:R-:W-:Y:S01]  /*7820*/  ISETP.GE.U32.AND P6, PT, R6, 0x180, PT ;  /* 0x000001800600780c */ /* 0x000fe20003fc6070 */
[----:B------:R-:W-:-:S12]  /*7830*/  BSSY.RECONVERGENT B0, `(.L_x_3115) ;  /* 0x0000051000007945 */ /* 0x000fd80003800200 */
[----:B------:R-:W-:Y:S05]  /*7840*/  @!P6 BRA `(.L_x_3116) ;  /* 0x00000004003ce947 */ /* 0x000fea0003800000 */
[--C-:B012---:R-:W-:Y:S01]  /*7850*/  FADD.FTZ R160, R179, -R200.reuse ;  /* 0x800000c8b3a07221 */ /* 0x107fe20000010000 */
        /* <DEDUP_REMOVED lines=78> */
.L_x_3116:
[----:B------:R-:W-:Y:S05]  /*7d40*/  BSYNC.RECONVERGENT B0 ;  /* 0x0000000000007941 */ /* 0x000fea0003800200 */
.L_x_3115:
[----:B------:R-:W-:Y:S04]  /*7d50*/  BSSY.RECONVERGENT B0, `(.L_x_3117) ;  /* 0x0000051000007945 */ /* 0x000fe80003800200 */
[----:B------:R-:W-:Y:S05]  /*7d60*/  @!P2 BRA `(.L_x_3118) ;  /* 0x00000004003ca947 */ /* 0x000fea0003800000 */
[--C-:B0123--:R-:W-:Y:S01]  /*7d70*/  FADD.FTZ R160, R185, -R200.reuse ;  /* 0x800000c8b9a07221 */ /* 0x10ffe20000010000 */
        /* <DEDUP_REMOVED lines=78> */
.L_x_3118:
[----:B------:R-:W-:Y:S05]  /*8260*/  BSYNC.RECONVERGENT B0 ;  /* 0x0000000000007941 */ /* 0x000fea0003800200 */
.L_x_3117:
[----:B------:R-:W-:Y:S04]  /*8270*/  BSSY.RECONVERGENT B0, `(.L_x_3119) ;  /* 0x0000051000007945 */ /* 0x000fe80003800200 */
[----:B------:R-:W-:Y:S05]  /*8280*/  @!P3 BRA `(.L_x_3120) ;  /* 0x00000004003cb947 */ /* 0x000fea0003800000 */
[--C-:B01234-:R-:W-:Y:S01]  /*8290*/  FADD.FTZ R160, R187, -R200.reuse ;  /* 0x800000c8bba07221 */ /* 0x11ffe20000010000 */
        /* <DEDUP_REMOVED lines=78> */
.L_x_3120:
[----:B------:R-:W-:Y:S05]  /*8780*/  BSYNC.RECONVERGENT B0 ;  /* 0x0000000000007941 */ /* 0x000fea0003800200 */
.L_x_3119:
        /* <DEDUP_REMOVED lines=81> */
.L_x_3122:
[----:B------:R-:W-:Y:S05]  /*8ca0*/  BSYNC.RECONVERGENT B0 ;  /* 0x0000000000007941 */ /* 0x000fea0003800200 */
.L_x_3121:
[----:B------:R-:W-:Y:S04]  /*8cb0*/  BSSY.RECONVERGENT B0, `(.L_x_3123) ;  /* 0x0000050000007945 */ /* 0x000fe80003800200 */
[----:B------:R-:W-:Y:S05]  /*8cc0*/  @!P5 BRA `(.L_x_3124) ;  /* 0x000000040038d947 */ /* 0x000fea0003800000 */
[--C-:B01234-:R-:W-:Y:S01]  /*8cd0*/  FADD.FTZ R160, R17, -R200.reuse ;  /* 0x800000c811a07221 */ /* 0x11ffe20000010000 */
[----:B-----5:R-:W-:Y:S02]  /*8ce0*/  HADD2.F32 R161, -RZ, R136.H0_H0 ;  /* 0x20000088ffa17230 */ /* 0x020fe40000004100 */
[--C-:B------:R-:W-:Y:S01]  /*8cf0*/  FADD.FTZ R198, R177, -R200.reuse ;  /* 0x800000c8b1c67221 */ /* 0x100fe20000010000 */
[----:B------:R-:W-:Y:S02]  /*8d00*/  HADD2.F32 R163, -RZ, R140.H0_H0 ;  /* 0x2000008cffa37230 */ /* 0x000fe40000004100 */
[----:B------:R-:W-:Y:S01]  /*8d10*/  FMUL.FTZ R160, R201, R160 ;  /* 0x000000a0c9a07220 */ /* 0x000fe20000410000 */
[--C-:B------:R-:W-:Y:S01]  /*8d20*/  FADD.FTZ R164, R31, -R200.reuse ;  /* 0x800000c81fa47221 */ /* 0x100fe20000010000 */
[--C-:B------:R-:W-:Y:S01]  /*8d30*/  FADD.FTZ R166, R34, -R200.reuse ;  /* 0x800000c822a67221 */ /* 0x100fe20000010000 */
[--C-:B------:R-:W-:Y:S01]  /*8d40*/  FADD.FTZ R162, R20, -R200.reuse ;  /* 0x800000c814a27221 */ /* 0x100fe20000010000 */
[----:B------:R-:W-:Y:S01]  /*8d50*/  FFMA.FTZ R163, R160, R161, R163 ;  /* 0x000000a1a0a37223 */ /* 0x000fe200000100a3 */
[--C-:B------:R-:W-:Y:S01]  /*8d60*/  FADD.FTZ R204, R180, -R200.reuse ;  /* 0x800000c8b4cc7221 */ /* 0x100fe20000010000 */
[--C-:B------:R-:W-:Y:S01]  /*8d70*/  FADD.FTZ R208, R191, -R200.reuse ;  /* 0x800000c8bfd07221 */ /* 0x100fe20000010000 */
[----:B------:R-:W-:Y:S01]  /*8d80*/  FADD.FTZ R210, R194, -R200 ;  /* 0x800000c8c2d27221 */ /* 0x000fe20000010000 */
[----:B------:R-:W-:Y:S01]  /*8d90*/  FMUL.FTZ R202, R201, R198 ;  /* 0x000000c6c9ca7220 */ /* 0x000fe20000410000 */
[----:B------:R-:W-:-:S02]  /*8da0*/  HADD2.F32 R161, -RZ, R132.H0_H0 ;  /* 0x20000084ffa17230 */ /* 0x000fc40000004100 */
[C---:B------:R-:W-:Y:S01]  /*8db0*/  FMUL.FTZ R196, R201.reuse, R164 ;  /* 0x000000a4c9c47220 */ /* 0x040fe20000410000 */
[----:B------:R-:W-:Y:S02]  /*8dc0*/  HADD2.F32 R165, -RZ, R144.H0_H0 ;  /* 0x20000090ffa57230 */ /* 0x000fe40000004100 */
[C---:B------:R-:W-:Y:S01]  /*8dd0*/  FMUL.FTZ R200, R201.reuse, R166 ;  /* 0x000000a6c9c87220 */ /* 0x040fe20000410000 */
[----:B------:R-:W-:Y:S02]  /*8de0*/  HADD2.F32 R167, -RZ, R136.H1_H1 ;  /* 0x30000088ffa77230 */ /* 0x000fe40000004100 */
[----:B------:R-:W-:Y:S01]  /*8df0*/  FMUL.FTZ R162, R201, R162 ;  /* 0x000000a2c9a27220 */ /* 0x000fe20000410000 */
[----:B------:R-:W-:Y:S02]  /*8e00*/  HADD2.F32 R197, -RZ, R140.H1_H1 ;  /* 0x3000008cffc57230 */ /* 0x000fe40000004100 */
[----:B------:R-:W-:Y:S01]  /*8e10*/  FFMA.FTZ R164, R160, R161, R165 ;  /* 0x000000a1a0a47223 */ /* 0x000fe200000100a5 */
[----:B------:R-:W-:-:S02]  /*8e20*/  HADD2.F32 R203, -RZ, R137.H0_H0 ;  /* 0x20000089ffcb7230 */ /* 0x000fc40000004100 */
[C---:B------:R-:W-:Y:S01]  /*8e30*/  FMUL.FTZ R206, R201.reuse, R204 ;  /* 0x000000ccc9ce7220 */ /* 0x040fe20000410000 */
[----:B------:R-:W-:Y:S02]  /*8e40*/  HADD2.F32 R205, -RZ, R141.H0_H0 ;  /* 0x2000008dffcd7230 */ /* 0x000fe40000004100 */
[C---:B------:R-:W-:Y:S01]  /*8e50*/  FMUL.FTZ R208, R201.reuse, R208 ;  /* 0x000000d0c9d07220 */ /* 0x040fe20000410000 */
[----:B------:R-:W-:Y:S02]  /*8e60*/  HADD2.F32 R207, -RZ, R133.H0_H0 ;  /* 0x20000085ffcf7230 */ /* 0x000fe40000004100 */
[----:B------:R-:W-:Y:S01]  /*8e70*/  FMUL.FTZ R210, R201, R210 ;  /* 0x000000d2c9d27220 */ /* 0x000fe20000410000 */
[----:B------:R-:W-:Y:S02]  /*8e80*/  HADD2.F32 R198, -RZ, R145.H0_H0 ;  /* 0x20000091ffc67230 */ /* 0x000fe40000004100 */
[----:B------:R-:W-:Y:S01]  /*8e90*/  FFMA.FTZ R160, R162, R167, R197 ;  /* 0x000000a7a2a07223 */ /* 0x000fe200000100c5 */
[----:B------:R-:W-:-:S02]  /*8ea0*/  HADD2.F32 R199, -RZ, R132.H1_H1 ;  /* 0x30000084ffc77230 */ /* 0x000fc40000004100 */
[C---:B------:R-:W-:Y:S01]  /*8eb0*/  FFMA.FTZ R161, R196.reuse, R203, R205 ;  /* 0x000000cbc4a17223 */ /* 0x040fe200000100cd */
[----:B------:R-:W-:Y:S02]  /*8ec0*/  HADD2.F32 R166, -RZ, R144.H1_H1 ;  /* 0x30000090ffa67230 */ /* 0x000fe40000004100 */
[----:B------:R-:W-:Y:S01]  /*8ed0*/  FFMA.FTZ R165, R196, R207, R198 ;  /* 0x000000cfc4a57223 */ /* 0x000fe200000100c6 */
[----:B------:R-:W-:Y:S01]  /*8ee0*/  HADD2.F32 R167, -RZ, R137.H1_H1 ;  /* 0x30000089ffa77230 */ /* 0x000fe20000004100 */
[----:B------:R-:W0:Y:S01]  /*8ef0*/  LDC.64 R196, c[0x0][0x428] ;  /* 0x00010a00ffc47b82 */ /* 0x000e220000000a00 */
[----:B------:R-:W-:Y:S02]  /*8f00*/  HADD2.F32 R203, -RZ, R141.H1_H1 ;  /* 0x3000008dffcb7230 */ /* 0x000fe40000004100 */
[----:B------:R-:W-:Y:S01]  /*8f10*/  FFMA.FTZ R201, R162, R199, R166 ;  /* 0x000000c7a2c97223 */ /* 0x000fe200000100a6 */
[----:B------:R-:W-:Y:S01]  /*8f20*/  HADD2.F32 R205, -RZ, R133.H1_H1 ;  /* 0x30000085ffcd7230 */ /* 0x000fe20000004100 */
[----:B------:R-:W-:Y:S01]  /*8f30*/  F2FP.F16.F32.PACK_AB R160, R160, R163 ;  /* 0x000000a3a0a0723e */ /* 0x000fe200000000ff */
[----:B------:R-:W-:-:S02]  /*8f40*/  HADD2.F32 R162, -RZ, R145.H1_H1 ;  /* 0x30000091ffa27230 */ /* 0x000fc40000004100 */
[C---:B------:R-:W-:Y:S01]  /*8f50*/  FFMA.FTZ R166, R200.reuse, R167, R203 ;  /* 0x000000a7c8a67223 */ /* 0x040fe200000100cb */
[----:B------:R-:W-:Y:S01]  /*8f60*/  HADD2.F32 R207, -RZ, R138.H0_H0 ;  /* 0x2000008affcf7230 */ /* 0x000fe20000004100 */
[----:B------:R-:W1:Y:S01]  /*8f70*/  LDC.64 R198, c[0x0][0x430] ;  /* 0x00010c00ffc67b82 */ /* 0x000e620000000a00 */
[----:B------:R-:W-:Y:S02]  /*8f80*/  HADD2.F32 R209, -RZ, R142.H0_H0 ;  /* 0x2000008effd17230 */ /* 0x000fe40000004100 */
[----:B------:R-:W-:Y:S01]  /*8f90*/  FFMA.FTZ R200, R200, R205, R162 ;  /* 0x000000cdc8c87223 */ /* 0x000fe200000100a2 */
[----:B------:R-:W-:Y:S01]  /*8fa0*/  HADD2.F32 R211, -RZ, R134.H0_H0 ;  /* 0x20000086ffd37230 */ /* 0x000fe20000004100 */
[----:B------:R-:W-:Y:S01]  /*8fb0*/  F2FP.F16.F32.PACK_AB R161, R166, R161 ;  /* 0x000000a1a6a1723e */ /* 0x000fe200000000ff */
[----:B------:R-:W-:Y:S02]  /*8fc0*/  HADD2.F32 R204, -RZ, R146.H0_H0 ;  /* 0x20000092ffcc7230 */ /* 0x000fe40000004100 */
[----:B------:R-:W-:Y:S01]  /*8fd0*/  FFMA.FTZ R162, R202, R207, R209 ;  /* 0x000000cfcaa27223 */ /* 0x000fe200000100d1 */
[----:B------:R-:W-:Y:S01]  /*8fe0*/  HADD2.F32 R213, -RZ, R138.H1_H1 ;  /* 0x3000008affd57230 */ /* 0x000fe20000004100 */
[----:B------:R-:W-:Y:S01]  /*8ff0*/  F2FP.F16.F32.PACK_AB R165, R200, R165 ;  /* 0x000000a5c8a5723e */ /* 0x000fe200000000ff */
[----:B------:R-:W-:-:S02]  /*9000*/  HADD2.F32 R215, -RZ, R142.H1_H1 ;  /* 0x3000008effd77230 */ /* 0x000fc40000004100 */
[----:B------:R-:W-:Y:S01]  /*9010*/  FFMA.FTZ R204, R202, R211, R204 ;  /* 0x000000d3cacc7223 */ /* 0x000fe200000100cc */
[----:B------:R-:W-:Y:S01]  /*9020*/  HADD2.F32 R167, -RZ, R134.H1_H1 ;  /* 0x30000086ffa77230 */ /* 0x000fe20000004100 */
[----:B------:R-:W-:Y:S01]  /*9030*/  F2FP.F16.F32.PACK_AB R164, R201, R164 ;  /* 0x000000a4c9a4723e */ /* 0x000fe200000000ff */
[----:B------:R-:W-:Y:S02]  /*9040*/  HADD2.F32 R203, -RZ, R146.H1_H1 ;  /* 0x30000092ffcb7230 */ /* 0x000fe40000004100 */
[C---:B------:R-:W-:Y:S01]  /*9050*/  FFMA.FTZ R213, R206.reuse, R213, R215 ;  /* 0x000000d5ced57223 */ /* 0x040fe200000100d7 */
[----:B------:R-:W-:Y:S02]  /*9060*/  HADD2.F32 R209, -RZ, R135.H0_H0 ;  /* 0x20000087ffd17230 */ /* 0x000fe40000004100 */
[----:B------:R-:W-:Y:S02]  /*9070*/  HADD2.F32 R202, -RZ, R147.H0_H0 ;  /* 0x20000093ffca7230 */ /* 0x000fe40000004100 */
[----:B------:R-:W-:Y:S01]  /*9080*/  FFMA.FTZ R203, R206, R167, R203 ;  /* 0x000000a7cecb7223 */ /* 0x000fe200000100cb */
[----:B------:R-:W-:Y:S01]  /*9090*/  HADD2.F32 R205, -RZ, R139.H0_H0 ;  /* 0x2000008bffcd7230 */ /* 0x000fe20000004100 */
[----:B------:R-:W-:Y:S01]  /*90a0*/  F2FP.F16.F32.PACK_AB R162, R213, R162 ;  /* 0x000000a2d5a2723e */ /* 0x000fe200000000ff */
[----:B------:R-:W-:-:S02]  /*90b0*/  HADD2.F32 R207, -RZ, R143.H0_H0 ;  /* 0x2000008fffcf7230 */ /* 0x000fc40000004100 */
[C---:B------:R-:W-:Y:S01]  /*90c0*/  FFMA.FTZ R167, R208.reuse, R209, R202 ;  /* 0x000000d1d0a77223 */ /* 0x040fe200000100ca */
[----:B------:R-:W-:Y:S01]  /*90d0*/  HADD2.F32 R211, -RZ, R139.H1_H1 ;  /* 0x3000008bffd37230 */ /* 0x000fe20000004100 */
[----:B------:R-:W-:Y:S01]  /*90e0*/  F2FP.F16.F32.PACK_AB R166, R203, R204 ;  /* 0x000000cccba6723e */ /* 0x000fe200000000ff */
[----:B------:R-:W-:Y:S02]  /*90f0*/  HADD2.F32 R215, -RZ, R143.H1_H1 ;  /* 0x3000008fffd77230 */ /* 0x000fe40000004100 */
[----:B------:R-:W-:Y:S01]  /*9100*/  FFMA.FTZ R205, R208, R205, R207 ;  /* 0x000000cdd0cd7223 */ /* 0x000fe200000100cf */
[----:B------:R-:W-:Y:S02]  /*9110*/  HADD2.F32 R217, -RZ, R135.H1_H1 ;  /* 0x30000087ffd97230 */ /* 0x000fe40000004100 */
[----:B------:R-:W-:Y:S02]  /*9120*/  HADD2.F32 R212, -RZ, R147.H1_H1 ;  /* 0x30000093ffd47230 */ /* 0x000fe40000004100 */
[----:B------:R-:W-:Y:S01]  /*9130*/  FFMA.FTZ R202, R210, R211, R215 ;  /* 0x000000d3d2ca7223 */ /* 0x000fe200000100d7 */
[----:B0-----:R-:W-:-:S04]  /*9140*/  IMAD.WIDE.U32 R196, R193, 0x10, R196 ;  /* 0x00000010c1c47825 */ /* 0x001fc800078e00c4 */
[----:B------:R-:W-:Y:S01]  /*9150*/  FFMA.FTZ R212, R210, R217, R212 ;  /* 0x000000d9d2d47223 */ /* 0x000fe200000100d4 */
[----:B------:R-:W-:Y:S01]  /*9160*/  F2FP.F16.F32.PACK_AB R163, R202, R205 ;  /* 0x000000cdcaa3723e */ /* 0x000fe200000000ff */
[----:B-1----:R-:W-:-:S03]  /*9170*/  IMAD.WIDE.U32 R198, R193, 0x10, R198 ;  /* 0x00000010c1c67825 */ /* 0x002fc600078e00c6 */
[----:B------:R-:W-:Y:S01]  /*9180*/  F2FP.F16.F32.PACK_AB R167, R212, R167 ;  /* 0x000000a7d4a7723e */ /* 0x000fe200000000ff */
[----:B------:R0:W-:Y:S04]  /*9190*/  STG.E.128 desc[UR6][R196.64], R160 ;  /* 0x000000a0c4007986 */ /* 0x0001e8000c101d06 */
[----:B------:R0:W-:Y:S02]  /*91a0*/  STG.E.128 desc[UR6][R198.64], R164 ;  /* 0x000000a4c6007986 */ /* 0x0001e4000c101d06 */
.L_x_3124:
[----:B------:R-:W-:Y:S05]  /*91b0*/  BSYNC.RECONVERGENT B0 ;  /* 0x0000000000007941 */ /* 0x000fea0003800200 */
.L_x_3123:
[----:B01234-:R-:W0:Y:S01]  /*91c0*/  LDC.64 R160, c[0x0][0x380] ;  /* 0x0000e000ffa07b82 */ /* 0x01fe220000000a00 */
[----:B------:R-:W-:Y:S01]  /*91d0*/  UPLOP3.LUT UP1, UPT, UPT, UPT, UP1, 0x40, 0x4 ;  /* 0x000000000004789c */ /* 0x000fe20003f2e810 */
[----:B0-----:R-:W-:-:S04]  /*91e0*/  IADD3 R0, PT, PT, R0, R160, RZ ;  /* 0x000000a000007210 */ /* 0x001fc80007ffe0ff */
[----:B------:R-:W-:-:S13]  /*91f0*/  ISETP.GE.AND P2, PT, R0, R161, PT ;  /* 0x000000a10000720c */ /* 0x000fda0003f46270 */
[----:B------:R-:W-:Y:S05]  /*9200*/  @!P2 BRA `(.L_x_3125) ;  /* 0xffffff8c0014a947 */ /* 0x000fea000383ffff */
[----:B------:R-:W-:Y:S05]  /*9210*/  EXIT ;  /* 0x000000000000794d */ /* 0x000fea0003800000 */
.L_x_3126:
        /* <DEDUP_REMOVED lines=14> */
.L_x_27852:


//--------------------- .text._ZN10layer_norm31ln_parallel_residual_fwd_kernelINS_13Kernel_traitsI6__halfS2_S2_S2_fjLj7168ELj1ELj1ELj4ELj16ENS_18Kernel_traits_baseILj7168ES2_S2_S2_S2_fjLj128EEEEELb0ELb0ELb1EEEvNS_9FwdParamsE --------------------------
	.section	.text._ZN10layer_norm31ln_parallel_residual_fwd_kernelINS_13Kernel_traitsI6__halfS2_S2_S2_fjLj7168ELj1ELj1ELj4ELj16ENS_18Kernel_traits_baseILj7168ES2_S2_S2_S2_fjLj128EEEEELb0ELb0ELb1EEEvNS_9FwdParamsE,"ax",@progbits
	.align	128
        .global         _ZN10layer_norm31ln_parallel_residual_fwd_kernelINS_13Kernel_traitsI6__halfS2_S2_S2_fjLj7168ELj1ELj1ELj4ELj16ENS_18Kernel_traits_baseILj7168ES2_S2_S2_S2_fjLj128EEEEELb0ELb0ELb1EEEvNS_9FwdParamsE
        .type           _ZN10layer_norm31ln_parallel_residual_fwd_kernelINS_13Kernel_traitsI6__halfS2_S2_S2_fjLj7168ELj1ELj1ELj4ELj16ENS_18Kernel_traits_baseILj7168ES2_S2_S2_S2_fjLj128EEEEELb0ELb0ELb1EEEvNS_9FwdParamsE,@function
        .size           _ZN10layer_norm31ln_parallel_residual_fwd_kernelINS_13Kernel_traitsI6__halfS2_S2_S2_fjLj7168ELj1ELj1ELj4ELj16ENS_18Kernel_traits_baseILj7168ES2_S2_S2_S2_fjLj128EEEEELb0ELb0ELb1EEEvNS_9FwdParamsE,(.L_x_27853 - _ZN10layer_norm31ln_parallel_residual_fwd_kernelINS_13Kernel_traitsI6__halfS2_S2_S2_fjLj7168ELj1ELj1ELj4ELj16ENS_18Kernel_traits_baseILj7168ES2_S2_S2_S2_fjLj128EEEEELb0ELb0ELb1EEEvNS_9FwdParamsE)
        .other          _ZN10layer_norm31ln_parallel_residual_fwd_kernelINS_13Kernel_traitsI6__halfS2_S2_S2_fjLj7168ELj1ELj1ELj4ELj16ENS_18Kernel_traits_baseILj7168ES2_S2_S2_S2_fjLj128EEEEELb0ELb0ELb1EEEvNS_9FwdParamsE,@"STO_CUDA_ENTRY STV_DEFAULT"
_ZN10layer_norm31ln_parallel_residual_fwd_kernelINS_13Kernel_traitsI6__halfS2_S2_S2_fjLj7168ELj1ELj1ELj4ELj16ENS_18Kernel_traits_baseILj7168ES2_S2_S2_S2_fjLj128EEEEELb0ELb0ELb1EEEvNS_9FwdParamsE:
.text._ZN10layer_norm31ln_parallel_residual_fwd_kernelINS_13Kernel_traitsI6__halfS2_S2_S2_fjLj7168ELj1ELj1ELj4ELj16ENS_18Kernel_traits_baseILj7168ES2_S2_S2_S2_fjLj128EEEEELb0ELb0ELb1EEEvNS_9FwdParamsE:
[----:B------:R-:W-:Y:S01]  /*0000*/  LDC R1, c[0x0][0x37c] ;  /* 0x0000df00ff017b82 */ /* 0x000fe20000000800 */
[----:B------:R-:W0:Y:S07]  /*0010*/  LDCU.64 UR10, c[0x0][0x438] ;  /* 0x00008700ff0a77ac */ /* 0x000e2e0008000a00 */
[----:B------:R-:W1:Y:S01]  /*0020*/  LDC.64 R116, c[0x0][0x398] ;  /* 0x0000e600ff747b82 */ /* 0x000e620000000a00 */
[----:B------:R-:W2:Y:S01]  /*0030*/  S2R R0, SR_TID.X ;  /* 0x0000000000007919 */ /* 0x000ea20000002100 */
[----:B------:R-:W1:Y:S01]  /*0040*/  LDCU.64 UR8, c[0x0][0x3a0] ;  /* 0x00007400ff0877ac */ /* 0x000e620008000a00 */
[----:B------:R-:W3:Y:S05]  /*0050*/  LDCU.64 UR6, c[0x0][0x358] ;  /* 0x00006b00ff0677ac */ /* 0x000eea0008000a00 */
[----:B------:R-:W4:Y:S01]  /*0060*/  S2UR UR4, SR_CTAID.X ;  /* 0x00000000000479c3 */ /* 0x000f220000002500 */
[----:B0-----:R-:W-:-:S04]  /*0070*/  UISETP.NE.U32.AND UP0, UPT, UR10, URZ, UPT ;  /* 0x000000ff0a00728c */ /* 0x001fc8000bf05070 */
[----:B------:R-:W-:Y:S01]  /*0080*/  UISETP.NE.AND.EX UP0, UPT, UR11, URZ, UPT, UP0 ;  /* 0x000000ff0b00728c */ /* 0x000fe2000bf05300 */
[----:B-1----:R-:W-:-:S04]  /*0090*/  LOP3.LUT P0, RZ, R116, UR8, RZ, 0xfc, !PT ;  /* 0x0000000874ff7c12 */ /* 0x002fc8000f80fcff */
[----:B------:R-:W-:Y:S02]  /*00a0*/  LOP3.LUT P0, RZ, R117, UR9, RZ, 0xfc, P0 ;  /* 0x0000000975ff7c12 */ /* 0x000fe4000800fcff */
[----:B----4-:R-:W-:Y:S02]  /*00b0*/  MOV R168, UR4 ;  /* 0x0000000400a87c02 */ /* 0x010fe40008000f00 */
[----:B--23--:R-:W-:Y:S09]  /*00c0*/  BRA.U UP0, `(.L_x_3127) ;  /* 0x0000000500747547 */ /* 0x00cff2000b800000 */
[----:B------:R-:W0:Y:S02]  /*00d0*/  LDCU.64 UR4, c[0x0][0x440] ;  /* 0x00008800ff0477ac */ /* 0x000e240008000a00 */
[----:B0-----:R-:W-:-:S04]  /*00e0*/  UISETP.NE.U32.AND UP0, UPT, UR4, URZ, UPT ;  /* 0x000000ff0400728c */ /* 0x001fc8000bf05070 */
[----:B------:R-:W-:-:S09]  /*00f0*/  UISETP.NE.AND.EX UP0, UPT, UR5, URZ, UPT, UP0 ;  /* 0x000000ff0500728c */ /* 0x000fd2000bf05300 */
[----:B------:R-:W-:Y:S05]  /*0100*/  BRA.U UP0, `(.L_x_3128) ;  /* 0x0000000100bc7547 */ /* 0x000fea000b800000 */
[----:B------:R-:W0:Y:S08]  /*0110*/  LDC.64 R2, c[0x0][0x3d0] ;  /* 0x0000f400ff027b82 */ /* 0x000e300000000a00 */
[----:B------:R-:W1:Y:S01]  /*0120*/  LDC.64 R64, c[0x0][0x3d8] ;  /* 0x0000f600ff407b82 */ /* 0x000e620000000a00 */
[----:B0-----:R-:W-:-:S05]  /*0130*/  IMAD.WIDE.U32 R2, R0, 0x10, R2 ;  /* 0x0000001000027825 */ /* 0x001fca00078e0002 */
[----:B------:R-:W5:Y:S01]  /*0140*/  LDG.E.128 R176, desc[UR6][R2.64] ;  /* 0x0000000602b07981 */ /* 0x000f62000c1e1d00 */
[----:B-1----:R-:W-:-:S03]  /*0150*/  IMAD.WIDE.U32 R64, R0, 0x10, R64 ;  /* 0x0000001000407825 */ /* 0x002fc600078e0040 */
[----:B------:R-:W5:Y:S04]  /*0160*/  LDG.E.128 R4, desc[UR6][R2.64+0x800] ;  /* 0x0008000602047981 */ /* 0x000f68000c1e1d00 */
[----:B------:R-:W5:Y:S04]  /*0170*/  LDG.E.128 R8, desc[UR6][R2.64+0x1000] ;  /* 0x0010000602087981 */ /* 0x000f68000c1e1d00 */
[----:B------:R-:W5:Y:S04]  /*0180*/  LDG.E.128 R12, desc[UR6][R2.64+0x1800] ;  /* 0x00180006020c7981 */ /* 0x000f68000c1e1d00 */
[----:B------:R-:W5:Y:S04]  /*0190*/  LDG.E.128 R16, desc[UR6][R2.64+0x2000] ;  /* 0x0020000602107981 */ /* 0x000f68000c1e1d00 */
[----:B------:R-:W5:Y:S04]  /*01a0*/  LDG.E.128 R20, desc[UR6][R2.64+0x2800] ;  /* 0x0028000602147981 */ /* 0x000f68000c1e1d00 */
[----:B------:R-:W5:Y:S01]  /*01b0*/  LDG.E.128 R24, desc[UR6][R2.64+0x3000] ;  /* 0x0030000602187981 */ /* 0x000f62000c1e1d00 */
[----:B------:R-:W-:-:S02]  /*01c0*/  CS2R R58, SRZ ;  /* 0x00000000003a7805 */ /* 0x000fc4000001ff00 */
[----:B------:R-:W-:Y:S02]  /*01d0*/  CS2R R56, SRZ ;  /* 0x0000000000387805 */ /* 0x000fe4000001ff00 */
[----:B------:R-:W-:Y:S01]  /*01e0*/  CS2R R62, SRZ ;  /* 0x00000000003e7805 */ /* 0x000fe2000001ff00 */
[----:B------:R-:W5:Y:S01]  /*01f0*/  LDG.E.128 R28, desc[UR6][R64.64] ;  /* 0x00000006401c7981 */ /* 0x000f62000c1e1d00 */
[----:B------:R-:W-:Y:S02]  /*0200*/  CS2R R60, SRZ ;  /* 0x00000000003c7805 */ /* 0x000fe4000001ff00 */
[----:B------:R-:W-:Y:S02]  /*0210*/  CS2R R66, SRZ ;  /* 0x0000000000427805 */ /* 0x000fe4000001ff00 */
[----:B------:R-:W-:Y:S01]  /*0220*/  CS2R R70, SRZ ;  /* 0x0000000000467805 */ /* 0x000fe2000001ff00 */
        /* <DEDUP_REMOVED lines=20> */
[----:B------:R0:W5:Y:S01]  /*0370*/  LDG.E.128 R52, desc[UR6][R64.64+0x3000] ;  /* 0x0030000640347981 */ /* 0x000162000c1e1d00 */
[----:B------:R-:W-:Y:S02]  /*0380*/  CS2R R102, SRZ ;  /* 0x0000000000667805 */ /* 0x000fe4000001ff00 */
[----:B------:R-:W-:Y:S02]  /*0390*/  CS2R R100, SRZ ;  /* 0x0000000000647805 */ /* 0x000fe4000001ff00 */
[----:B------:R-:W-:Y:S02]  /*03a0*/  CS2R R106, SRZ ;  /* 0x00000000006a7805 */ /* 0x000fe4000001ff00 */
[----:B------:R-:W-:-:S02]  /*03b0*/  CS2R R104, SRZ ;  /* 0x0000000000687805 */ /* 0x000fc4000001ff00 */
[----:B------:R-:W-:Y:S02]  /*03c0*/  CS2R R110, SRZ ;  /* 0x00000000006e7805 */ /* 0x000fe4000001ff00 */
[----:B------:R-:W-:Y:S02]  /*03d0*/  CS2R R108, SRZ ;  /* 0x00000000006c7805 */ /* 0x000fe4000001ff00 */
[----:B0-----:R-:W-:Y:S01]  /*03e0*/  CS2R R64, SRZ ;  /* 0x0000000000407805 */ /* 0x001fe2000001ff00 */
[----:B------:R-:W-:Y:S06]  /*03f0*/  BRA `(.L_x_3129) ;  /* 0x0000000400f07947 */ /* 0x000fec0003800000 */
.L_x_3128:
[----:B------:R-:W0:Y:S08]  /*0400*/  LDC.64 R2, c[0x0][0x440] ;  /* 0x00011000ff027b82 */ /* 0x000e300000000a00 */
[----:B------:R-:W1:Y:S08]  /*0410*/  LDC.64 R4, c[0x0][0x3d0] ;  /* 0x0000f400ff047b82 */ /* 0x000e700000000a00 */
[----:B------:R-:W2:Y:S01]  /*0420*/  LDC.64 R6, c[0x0][0x3d8] ;  /* 0x0000f600ff067b82 */ /* 0x000ea20000000a00 */
[----:B0-----:R-:W-:-:S05]  /*0430*/  IMAD.WIDE.U32 R2, R0, 0x10, R2 ;  /* 0x0000001000027825 */ /* 0x001fca00078e0002 */
[----:B------:R-:W5:Y:S01]  /*0440*/  LDG.E.128 R108, desc[UR6][R2.64] ;  /* 0x00000006026c7981 */ /* 0x000f62000c1e1d00 */
[----:B-1----:R-:W-:-:S03]  /*0450*/  IMAD.WIDE.U32 R56, R0, 0x10, R4 ;  /* 0x0000001000387825 */ /* 0x002fc600078e0004 */
[----:B------:R-:W5:Y:S04]  /*0460*/  LDG.E.128 R104, desc[UR6][R2.64+0x800] ;  /* 0x0008000602687981 */ /* 0x000f68000c1e1d00 */
[----:B------:R-:W5:Y:S01]  /*0470*/  LDG.E.128 R100, desc[UR6][R2.64+0x1000] ;  /* 0x0010000602647981 */ /* 0x000f62000c1e1d00 */
[----:B--2---:R-:W-:-:S03]  /*0480*/  IMAD.WIDE.U32 R60, R0, 0x10, R6 ;  /* 0x00000010003c7825 */ /* 0x004fc600078e0006 */
        /* <DEDUP_REMOVED lines=19> */
[----:B------:R-:W5:Y:S04]  /*05c0*/  LDG.E.128 R12, desc[UR6][R56.64+0x1800] ;  /* 0x00180006380c7981 */ /* 0x000f68000c1e1d00 */
[----:B------:R-:W5:Y:S04]  /*05d0*/  LDG.E.128 R16, desc[UR6][R56.64+0x2000] ;  /* 0x0020000638107981 */ /* 0x000f68000c1e1d00 */
[----:B------:R-:W5:Y:S04]  /*05e0*/  LDG.E.128 R20, desc[UR6][R56.64+0x2800] ;  /* 0x0028000638147981 */ /* 0x000f68000c1e1d00 */
[----:B------:R0:W5:Y:S04]  /*05f0*/  LDG.E.128 R24, desc[UR6][R56.64+0x3000] ;  /* 0x0030000638187981 */ /* 0x000168000c1e1d00 */
[----:B------:R-:W5:Y:S04]  /*0600*/  LDG.E.128 R28, desc[UR6][R60.64] ;  /* 0x000000063c1c7981 */ /* 0x000f68000c1e1d00 */
[----:B------:R-:W5:Y:S01]  /*0610*/  LDG.E.128 R32, desc[UR6][R60.64+0x800] ;  /* 0x000800063c207981 */ /* 0x000f62000c1e1d00 */
[----:B0-----:R-:W-:-:S03]  /*0620*/  CS2R R56, SRZ ;  /* 0x0000000000387805 */ /* 0x001fc6000001ff00 */
[----:B------:R-:W5:Y:S04]  /*0630*/  LDG.E.128 R36, desc[UR6][R60.64+0x1000] ;  /* 0x001000063c247981 */ /* 0x000f68000c1e1d00 */
[----:B------:R-:W5:Y:S04]  /*0640*/  LDG.E.128 R40, desc[UR6][R60.64+0x1800] ;  /* 0x001800063c287981 */ /* 0x000f68000c1e1d00 */
[----:B------:R-:W5:Y:S04]  /*0650*/  LDG.E.128 R44, desc[UR6][R60.64+0x2000] ;  /* 0x002000063c2c7981 */ /* 0x000f68000c1e1d00 */
[----:B------:R-:W5:Y:S04]  /*0660*/  LDG.E.128 R48, desc[UR6][R60.64+0x2800] ;  /* 0x002800063c307981 */ /* 0x000f68000c1e1d00 */
[----:B------:R0:W5:Y:S02]  /*0670*/  LDG.E.128 R52, desc[UR6][R60.64+0x3000] ;  /* 0x003000063c347981 */ /* 0x000164000c1e1d00 */
[----:B0-----:R-:W-:Y:S01]  /*0680*/  CS2R R60, SRZ ;  /* 0x00000000003c7805 */ /* 0x001fe2000001ff00 */
[----:B------:R-:W-:Y:S06]  /*0690*/  BRA `(.L_x_3129) ;  /* 0x0000000400487947 */ /* 0x000fec0003800000 */
.L_x_3127:
        /* <DEDUP_REMOVED lines=41> */
.L_x_3130:
        /* <DEDUP_REMOVED lines=40> */
[----:B0-----:R-:W-:-:S07]  /*0bb0*/  CS2R R92, SRZ ;  /* 0x00000000005c7805 */ /* 0x001fce000001ff00 */
.L_x_3129:
[----:B------:R-:W1:Y:S02]  /*0bc0*/  LDCU UR4, c[0x0][0x384] ;  /* 0x00007080ff0477ac */ /* 0x000e640008000800 */
[----:B-1----:R-:W-:-:S13]  /*0bd0*/  ISETP.GE.AND P1, PT, R168, UR4, PT ;  /* 0x00000004a8007c0c */ /* 0x002fda000bf26270 */
[----:B------:R-:W-:Y:S05]  /*0be0*/  @P1 EXIT ;  /* 0x000000000000194d */ /* 0x000fea0003800000 */
[----:B------:R-:W-:Y:S01]  /*0bf0*/  ISETP.NE.U32.AND P1, PT, R116, RZ, PT ;  /* 0x000000ff7400720c */ /* 0x000fe20003f25070 */
[----:B------:R-:W1:Y:S03]  /*0c00*/  LDCU UR8, c[0x0][0x388] ;  /* 0x00007100ff0877ac */ /* 0x000e660008000800 */
[----:B------:R-:W-:Y:S01]  /*0c10*/  ISETP.NE.AND.EX P1, PT, R117, RZ, PT, P1 ;  /* 0x000000ff7500720c */ /* 0x000fe20003f25310 */
[----:B------:R-:W2:Y:S01]  /*0c20*/  LDCU.U8 UR9, c[0x0][0x410] ;  /* 0x00008200ff0977ac */ /* 0x000ea20008000000 */
[----:B------:R-:W3:Y:S01]  /*0c30*/  LDCU UR10, c[0x0][0x400] ;  /* 0x00008000ff0a77ac */ /* 0x000ee20008000800 */
[----:B------:R-:W4:Y:S01]  /*0c40*/  LDCU.64 UR12, c[0x0][0x3a0] ;  /* 0x00007400ff0c77ac */ /* 0x000f220008000a00 */
[----:B------:R-:W-:-:S11]  /*0c50*/  UPLOP3.LUT UP1, UPT, UPT, UPT, UPT, 0x40, 0x4 ;  /* 0x000000000004789c */ /* 0x000fd60003f2e870 */
.L_x_3163:
[----:B----4-:R-:W-:Y:S01]  /*0c60*/  ISETP.NE.U32.AND P2, PT, RZ, UR12, PT ;  /* 0x0000000cff007c0c */ /* 0x010fe2000bf45070 */
[----:B------:R-:W4:Y:S01]  /*0c70*/  LDC.64 R128, c[0x0][0x390] ;  /* 0x0000e400ff807b82 */ /* 0x000f220000000a00 */
[----:B01----:R-:W-:Y:S02]  /*0c80*/  IMAD R2, R168, UR8, RZ ;  /* 0x00000008a8027c24 */ /* 0x003fe4000f8e02ff */
[----:B------:R-:W-:-:S03]  /*0c90*/  ISETP.NE.AND.EX P2, PT, RZ, UR13, PT, P2 ;  /* 0x0000000dff007c0c */ /* 0x000fc6000bf45320 */
[----:B------:R-:W-:Y:S02]  /*0ca0*/  SHF.R.S32.HI R3, RZ, 0x1f, R2 ;  /* 0x0000001fff037819 */ /* 0x000fe40000011402 */
[----:B------:R-:W0:Y:S02]  /*0cb0*/  @P1 LDC.64 R130, c[0x0][0x398] ;  /* 0x0000e600ff821b82 */ /* 0x000e240000000a00 */
[----:B------:R-:W-:-:S04]  /*0cc0*/  LEA.HI R3, R3, R2, RZ, 0x3 ;  /* 0x0000000203037211 */ /* 0x000fc800078f18ff */
[----:B------:R-:W-:Y:S02]  /*0cd0*/  LEA.HI.SX32 R171, R3, R0, 0x1d ;  /* 0x0000000003ab7211 */ /* 0x000fe400078feaff */
[----:B------:R-:W1:Y:S03]  /*0ce0*/  @P2 LDC.64 R132, c[0x0][0x3a0] ;  /* 0x0000e800ff842b82 */ /* 0x000e660000000a00 */
[----:B----4-:R-:W-:-:S05]  /*0cf0*/  IMAD.WIDE.U32 R124, R171, 0x10, R128 ;  /* 0x00000010ab7c7825 */ /* 0x010fca00078e0080 */
[----:B------:R-:W4:Y:S01]  /*0d00*/  LDC.64 R2, c[0x0][0x398] ;  /* 0x0000e600ff027b82 */ /* 0x000f220000000a00 */
[----:B-----5:R-:W5:Y:S01]  /*0d10*/  LDG.E.128 R124, desc[UR6][R124.64] ;  /* 0x000000067c7c7981 */ /* 0x020f62000c1e1d00 */
[----:B0-----:R-:W-:-:S05]  /*0d20*/  @P1 IMAD.WIDE.U32 R130, R171, 0x10, R130 ;  /* 0x00000010ab821825 */ /* 0x001fca00078e0082 */
[----:B------:R0:W5:Y:S01]  /*0d30*/  @P1 LDG.E.128 R112, desc[UR6][R130.64] ;  /* 0x0000000682701981 */ /* 0x000162000c1e1d00 */
[----:B-1----:R-:W-:-:S05]  /*0d40*/  @P2 IMAD.WIDE.U32 R132, R171, 0x10, R132 ;  /* 0x00000010ab842825 */ /* 0x002fca00078e0084 */
[----:B------:R0:W5:Y:S01]  /*0d50*/  @P2 LDG.E.128 R116, desc[UR6][R132.64] ;  /* 0x0000000684742981 */ /* 0x000162000c1e1d00 */
[----:B----4-:R-:W-:-:S04]  /*0d60*/  ISETP.NE.U32.AND P1, PT, R2, RZ, PT ;  /* 0x000000ff0200720c */ /* 0x010fc80003f25070 */
[----:B------:R-:W-:-:S13]  /*0d70*/  ISETP.NE.AND.EX P1, PT, R3, RZ, PT, P1 ;  /* 0x000000ff0300720c */ /* 0x000fda0003f25310 */
[----:B0-----:R-:W-:Y:S05]  /*0d80*/  @!P1 BRA `(.L_x_3131) ;  /* 0x00000004002c9947 */ /* 0x001fea0003800000 */
[----:B------:R-:W-:Y:S05]  /*0d90*/  @!P2 BRA `(.L_x_3132) ;  /* 0x0000000000b4a947 */ /* 0x000fea0003800000 */
[----:B-----5:R-:W-:Y:S02]  /*0da0*/  HADD2.F32 R0, -RZ, R124.H0_H0 ;  /* 0x2000007cff007230 */ /* 0x020fe40000004100 */
[----:B------:R-:W-:Y:S02]  /*0db0*/  HADD2.F32 R121, -RZ, R112.H0_H0 ;  /* 0x20000070ff797230 */ /* 0x000fe40000004100 */
[----:B------:R-:W-:Y:S02]  /*0dc0*/  HADD2.F32 R124, -RZ, R124.H1_H1 ;  /* 0x3000007cff7c7230 */ /* 0x000fe40000004100 */
[----:B------:R-:W-:Y:S02]  /*0dd0*/  HADD2.F32 R120, -RZ, R125.H0_H0 ;  /* 0x2000007dff787230 */ /* 0x000fe40000004100 */
[----:B------:R-:W-:Y:S01]  /*0de0*/  FADD.FTZ R0, R0, R121 ;  /* 0x0000007900007221 */ /* 0x000fe20000010000 */
[----:B------:R-:W-:Y:S02]  /*0df0*/  HADD2.F32 R121, -RZ, R112.H1_H1 ;  /* 0x30000070ff797230 */ /* 0x000fe40000004100 */
[----:B------:R-:W-:-:S02]  /*0e00*/  HADD2.F32 R132, -RZ, R127.H0_H0 ;  /* 0x2000007fff847230 */ /* 0x000fc40000004100 */
[----:B------:R-:W-:Y:S02]  /*0e10*/  HADD2.F32 R133, -RZ, R127.H1_H1 ;  /* 0x3000007fff857230 */ /* 0x000fe40000004100 */
[----:B------:R-:W-:Y:S01]  /*0e20*/  FADD.FTZ R124, R124, R121 ;  /* 0x000000797c7c7221 */ /* 0x000fe20000010000 */
[----:B------:R-:W-:Y:S02]  /*0e30*/  HADD2.F32 R125, -RZ, R125.H1_H1 ;  /* 0x3000007dff7d7230 */ /* 0x000fe40000004100 */
[----:B------:R-:W-:Y:S02]  /*0e40*/  HADD2.F32 R130, -RZ, R126.H0_H0 ;  /* 0x2000007eff827230 */ /* 0x000fe40000004100 */
[--C-:B------:R-:W-:Y:S02]  /*0e50*/  HADD2.F32 R122, -RZ, R113.reuse.H1_H1 ;  /* 0x30000071ff7a7230 */ /* 0x100fe40000004100 */
[----:B------:R-:W-:Y:S02]  /*0e60*/  HADD2.F32 R127, -RZ, R114.H0_H0 ;  /* 0x20000072ff7f7230 */ /* 0x000fe40000004100 */
[----:B------:R-:W-:-:S02]  /*0e70*/  HADD2.F32 R123, -RZ, R113.H0_H0 ;  /* 0x20000071ff7b7230 */ /* 0x000fc40000004100 */
[----:B------:R-:W-:Y:S01]  /*0e80*/  FADD.FTZ R122, R125, R122 ;  /* 0x0000007a7d7a7221 */ /* 0x000fe20000010000 */
[----:B------:R-:W-:Y:S02]  /*0e90*/  HADD2.F32 R121, -RZ, R116.H0_H0 ;  /* 0x20000074ff797230 */ /* 0x000fe40000004100 */
[----:B------:R-:W-:Y:S01]  /*0ea0*/  FADD.FTZ R127, R130, R127 ;  /* 0x0000007f827f7221 */ /* 0x000fe20000010000 */
[----:B------:R-:W-:Y:S02]  /*0eb0*/  HADD2.F32 R126, -RZ, R126.H1_H1 ;  /* 0x3000007eff7e7230 */ /* 0x000fe40000004100 */
[----:B------:R-:W-:Y:S01]  /*0ec0*/  FADD.FTZ R120, R120, R123 ;  /* 0x0000007b78787221 */ /* 0x000fe20000010000 */
[----:B------:R-:W-:Y:S02]  /*0ed0*/  HADD2.F32 R131, -RZ, R114.H1_H1 ;  /* 0x30000072ff837230 */ /* 0x000fe40000004100 */
[----:B------:R-:W-:Y:S01]  /*0ee0*/  FADD.FTZ R188, R0, R121 ;  /* 0x0000007900bc7221 */ /* 0x000fe20000010000 */
[----:B------:R-:W-:-:S02]  /*0ef0*/  HADD2.F32 R125, -RZ, R115.H0_H0 ;  /* 0x20000073ff7d7230 */ /* 0x000fc40000004100 */
[----:B------:R-:W-:Y:S02]  /*0f00*/  HADD2.F32 R130, -RZ, R115.H1_H1 ;  /* 0x30000073ff827230 */ /* 0x000fe40000004100 */
        /* <DEDUP_REMOVED lines=22> */
.L_x_3132:
[----:B-----5:R-:W-:Y:S02]  /*1070*/  HADD2.F32 R188, -RZ, R124.H0_H0 ;  /* 0x2000007cffbc7230 */ /* 0x020fe40000004100 */
[----:B------:R-:W-:Y:S02]  /*1080*/  HADD2.F32 R121, -RZ, R112.H0_H0 ;  /* 0x20000070ff797230 */ /* 0x000fe40000004100 */
[----:B------:R-:W-:Y:S02]  /*1090*/  HADD2.F32 R160, -RZ, R125.H0_H0 ;  /* 0x2000007dffa07230 */ /* 0x000fe40000004100 */
[----:B------:R-:W-:Y:S02]  /*10a0*/  HADD2.F32 R136, -RZ, R126.H0_H0 ;  /* 0x2000007eff887230 */ /* 0x000fe40000004100 */
[----:B------:R-:W-:Y:S01]  /*10b0*/  FADD.FTZ R188, R188, R121 ;  /* 0x00000079bcbc7221 */ /* 0x000fe20000010000 */
[----:B------:R-:W-:Y:S02]  /*10c0*/  HADD2.F32 R132, -RZ, R127.H0_H0 ;  /* 0x2000007fff847230 */ /* 0x000fe40000004100 */
[----:B------:R-:W-:-:S02]  /*10d0*/  HADD2.F32 R124, -RZ, R124.H1_H1 ;  /* 0x3000007cff7c7230 */ /* 0x000fc40000004100 */
[----:B------:R-:W-:Y:S02]  /*10e0*/  HADD2.F32 R125, -RZ, R125.H1_H1 ;  /* 0x3000007dff7d7230 */ /* 0x000fe40000004100 */
[----:B------:R-:W-:Y:S02]  /*10f0*/  HADD2.F32 R126, -RZ, R126.H1_H1 ;  /* 0x3000007eff7e7230 */ /* 0x000fe40000004100 */
[----:B------:R-:W-:Y:S02]  /*1100*/  HADD2.F32 R123, -RZ, R113.H0_H0 ;  /* 0x20000071ff7b7230 */ /* 0x000fe40000004100 */
[----:B------:R-:W-:Y:S02]  /*1110*/  HADD2.F32 R131, -RZ, R114.H0_H0 ;  /* 0x20000072ff837230 */ /* 0x000fe40000004100 */
[----:B------:R-:W-:Y:S02]  /*1120*/  HADD2.F32 R127, -RZ, R127.H1_H1 ;  /* 0x3000007fff7f7230 */ /* 0x000fe40000004100 */
[----:B------:R-:W-:Y:S01]  /*1130*/  FADD.FTZ R160, R160, R123 ;  /* 0x0000007ba0a07221 */ /* 0x000fe20000010000 */
[----:B------:R-:W-:-:S02]  /*1140*/  HADD2.F32 R121, -RZ, R115.H0_H0 ;  /* 0x20000073ff797230 */ /* 0x000fc40000004100 */
[----:B------:R-:W-:Y:S01]  /*1150*/  FADD.FTZ R136, R136, R131 ;  /* 0x0000008388887221 */ /* 0x000fe20000010000 */
[----:B------:R-:W-:Y:S02]  /*1160*/  HADD2.F32 R120, -RZ, R115.H1_H1 ;  /* 0x30000073ff787230 */ /* 0x000fe40000004100 */
        /* <DEDUP_REMOVED lines=13> */
.L_x_3131:
[----:B------:R-:W-:Y:S05]  /*1240*/  @!P2 BRA `(.L_x_3134) ;  /* 0x000000000074a947 */ /* 0x000fea0003800000 */
        /* <DEDUP_REMOVED lines=29> */
.L_x_3134:
        /* <DEDUP_REMOVED lines=8> */
.L_x_3133:
[----:B------:R-:W0:Y:S01]  /*14a0*/  @P0 LDC.64 R130, c[0x0][0x3a8] ;  /* 0x0000ea00ff820b82 */ /* 0x000e220000000a00 */
[----:B------:R-:W-:-:S05]  /*14b0*/  IADD3 R133, PT, PT, R171, 0x80, RZ ;  /* 0x00000080ab857810 */ /* 0x000fca0007ffe0ff */
[----:B------:R-:W-:Y:S02]  /*14c0*/  IMAD.WIDE.U32 R124, R133, 0x10, R128 ;  /* 0x00000010857c7825 */ /* 0x000fe400078e0080 */
[----:B------:R-:W1:Y:S08]  /*14d0*/  @P1 LDC.64 R134, c[0x0][0x398] ;  /* 0x0000e600ff861b82 */ /* 0x000e700000000a00 */
[----:B------:R-:W4:Y:S01]  /*14e0*/  @P2 LDC.64 R138, c[0x0][0x3a0] ;  /* 0x0000e800ff8a2b82 */ /* 0x000f220000000a00 */
[----:B0-----:R-:W-:-:S05]  /*14f0*/  @P0 IMAD.WIDE.U32 R130, R171, 0x10, R130 ;  /* 0x00000010ab820825 */ /* 0x001fca00078e0082 */
[----:B------:R0:W-:Y:S01]  /*1500*/  @P0 STG.E.128 desc[UR6][R130.64], R120 ;  /* 0x0000007882000986 */ /* 0x0001e2000c101d06 */
[----:B-1----:R-:W-:-:S03]  /*1510*/  @P1 IMAD.WIDE.U32 R134, R133, 0x10, R134 ;  /* 0x0000001085861825 */ /* 0x002fc600078e0086 */
[----:B------:R-:W5:Y:S04]  /*1520*/  LDG.E.128 R124, desc[UR6][R124.64] ;  /* 0x000000067c7c7981 */ /* 0x000f68000c1e1d00 */
[----:B------:R0:W5:Y:S01]  /*1530*/  @P1 LDG.E.128 R112, desc[UR6][R134.64] ;  /* 0x0000000686701981 */ /* 0x000162000c1e1d00 */
[----:B----4-:R-:W-:-:S05]  /*1540*/  @P2 IMAD.WIDE.U32 R138, R133, 0x10, R138 ;  /* 0x00000010858a2825 */ /* 0x010fca00078e008a */
[----:B------:R0:W5:Y:S01]  /*1550*/  @P2 LDG.E.128 R116, desc[UR6][R138.64] ;  /* 0x000000068a742981 */ /* 0x000162000c1e1d00 */
[----:B------:R-:W-:-:S04]  /*1560*/  ISETP.NE.U32.AND P3, PT, R2, RZ, PT ;  /* 0x000000ff0200720c */ /* 0x000fc80003f65070 */
[----:B------:R-:W-:-:S13]  /*1570*/  ISETP.NE.AND.EX P3, PT, R3, RZ, PT, P3 ;  /* 0x000000ff0300720c */ /* 0x000fda0003f65330 */
[----:B0-----:R-:W-:Y:S05]  /*1580*/  @P3 BRA `(.L_x_3135) ;  /* 0x0000000000a43947 */ /* 0x001fea0003800000 */
        /* <DEDUP_REMOVED lines=12> */
.L_x_3136:
        /* <DEDUP_REMOVED lines=29> */
.L_x_3135:
        /* <DEDUP_REMOVED lines=32> */
.L_x_3138:
[----:B-----5:R-:W-:Y:S02]  /*1a20*/  HADD2.F32 R0, -RZ, R124.H0_H0 ;  /* 0x2000007cff007230 */ /* 0x020fe40000004100 */
[----:B------:R-:W-:Y:S02]  /*1a30*/  HADD2.F32 R3, -RZ, R112.H0_H0 ;  /* 0x20000070ff037230 */ /* 0x000fe40000004100 */
[----:B------:R-:W-:Y:S02]  /*1a40*/  HADD2.F32 R124, -RZ, R124.H1_H1 ;  /* 0x3000007cff7c7230 */ /* 0x000fe40000004100 */
[--C-:B------:R-:W-:Y:S02]  /*1a50*/  HADD2.F32 R2, -RZ, R125.reuse.H0_H0 ;  /* 0x2000007dff027230 */ /* 0x100fe40000004100 */
[----:B------:R-:W-:Y:S01]  /*1a60*/  FADD.FTZ R0, R3, R0 ;  /* 0x0000000003007221 */ /* 0x000fe20000010000 */
[----:B------:R-:W-:Y:S02]  /*1a70*/  HADD2.F32 R3, -RZ, R112.H1_H1 ;  /* 0x30000070ff037230 */ /* 0x000fe40000004100 */
[----:B------:R-:W-:-:S02]  /*1a80*/  HADD2.F32 R125, -RZ, R125.H1_H1 ;  /* 0x3000007dff7d7230 */ /* 0x000fc40000004100 */
[--C-:B------:R-:W-:Y:S02]  /*1a90*/  HADD2.F32 R120, -RZ, R113.reuse.H1_H1 ;  /* 0x30000071ff787230 */ /* 0x100fe40000004100 */
[----:B------:R-:W-:Y:S01]  /*1aa0*/  FADD.FTZ R124, R3, R124 ;  /* 0x0000007c037c7221 */ /* 0x000fe20000010000 */
[----:B------:R-:W-:Y:S02]  /*1ab0*/  HADD2.F32 R122, -RZ, R126.H0_H0 ;  /* 0x2000007eff7a7230 */ /* 0x000fe40000004100 */
[----:B------:R-:W-:Y:S02]  /*1ac0*/  HADD2.F32 R121, -RZ, R113.H0_H0 ;  /* 0x20000071ff797230 */ /* 0x000fe40000004100 */
[----:B------:R-:W-:Y:S01]  /*1ad0*/  FADD.FTZ R120, R120, R125 ;  /* 0x0000007d78787221 */ /* 0x000fe20000010000 */
[----:B------:R-:W-:Y:S02]  /*1ae0*/  HADD2.F32 R123, -RZ, R114.H0_H0 ;  /* 0x20000072ff7b7230 */ /* 0x000fe40000004100 */
[----:B------:R-:W-:-:S02]  /*1af0*/  HADD2.F32 R3, -RZ, R116.H0_H0 ;  /* 0x20000074ff037230 */ /* 0x000fc40000004100 */
[----:B------:R-:W-:Y:S01]  /*1b00*/  FADD.FTZ R2, R121, R2 ;  /* 0x0000000279027221 */ /* 0x000fe20000010000 */
[--C-:B------:R-:W-:Y:S02]  /*1b10*/  HADD2.F32 R130, -RZ, R127.reuse.H0_H0 ;  /* 0x2000007fff827230 */ /* 0x100fe40000004100 */
[----:B------:R-:W-:Y:S01]  /*1b20*/  FADD.FTZ R122, R123, R122 ;  /* 0x0000007a7b7a7221 */ /* 0x000fe20000010000 */
[----:B------:R-:W-:Y:S02]  /*1b30*/  HADD2.F32 R131, -RZ, R127.H1_H1 ;  /* 0x3000007fff837230 */ /* 0x000fe40000004100 */
[----:B------:R-:W-:Y:S01]  /*1b40*/  FADD.FTZ R194, R3, R0 ;  /* 0x0000000003c27221 */ /* 0x000fe20000010000 */
[----:B------:R-:W-:Y:S02]  /*1b50*/  HADD2.F32 R126, -RZ, R126.H1_H1 ;  /* 0x3000007eff7e7230 */ /* 0x000fe40000004100 */
[----:B------:R-:W-:Y:S02]  /*1b60*/  HADD2.F32 R127, -RZ, R114.H1_H1 ;  /* 0x30000072ff7f7230 */ /* 0x000fe40000004100 */
        /* <DEDUP_REMOVED lines=23> */
.L_x_3137:
        /* <DEDUP_REMOVED lines=12> */
[----:B------:R-:W-:Y:S05]  /*1da0*/  @P3 BRA `(.L_x_3139) ;  /* 0x00000000009c3947 */ /* 0x000fea0003800000 */
[----:B------:R-:W-:Y:S05]  /*1db0*/  BRA.U UP0, `(.L_x_3140) ;  /* 0x0000000100247547 */ /* 0x000fea000b800000 */
[--C-:B-----5:R-:W-:Y:S02]  /*1dc0*/  HADD2.F32 R148, -RZ, R124.reuse.H0_H0 ;  /* 0x2000007cff947230 */ /* 0x120fe40000004100 */
[----:B------:R-:W-:Y:S02]  /*1dd0*/  HADD2.F32 R203, -RZ, R124.H1_H1 ;  /* 0x3000007cffcb7230 */ /* 0x000fe40000004100 */
[--C-:B------:R-:W-:Y:S02]  /*1de0*/  HADD2.F32 R198, -RZ, R125.reuse.H0_H0 ;  /* 0x2000007dffc67230 */ /* 0x100fe40000004100 */
[----:B------:R-:W-:Y:S02]  /*1df0*/  HADD2.F32 R201, -RZ, R125.H1_H1 ;  /* 0x3000007dffc97230 */ /* 0x000fe40000004100 */
[--C-:B------:R-:W-:Y:S02]  /*1e00*/  HADD2.F32 R196, -RZ, R126.reuse.H0_H0 ;  /* 0x2000007effc47230 */ /* 0x100fe40000004100 */
[----:B------:R-:W-:-:S02]  /*1e10*/  HADD2.F32 R199, -RZ, R126.H1_H1 ;  /* 0x3000007effc77230 */ /* 0x000fc40000004100 */
[--C-:B0-----:R-:W-:Y:S02]  /*1e20*/  HADD2.F32 R130, -RZ, R127.reuse.H0_H0 ;  /* 0x2000007fff827230 */ /* 0x101fe40000004100 */
[----:B------:R-:W-:Y:S01]  /*1e30*/  HADD2.F32 R131, -RZ, R127.H1_H1 ;  /* 0x3000007fff837230 */ /* 0x000fe20000004100 */
[----:B------:R-:W-:Y:S06]  /*1e40*/  BRA `(.L_x_3141) ;  /* 0x00000004009c7947 */ /* 0x000fec0003800000 */
.L_x_3140:
[----:B-----5:R-:W-:Y:S02]  /*1e50*/  HADD2.F32 R148, -RZ, R124.H0_H0 ;  /* 0x2000007cff947230 */ /* 0x020fe40000004100 */
[----:B0-----:R-:W-:Y:S02]  /*1e60*/  HADD2.F32 R3, -RZ, R116.H0_H0 ;  /* 0x20000074ff037230 */ /* 0x001fe40000004100 */
        /* <DEDUP_REMOVED lines=27> */
.L_x_3139:
[----:B------:R-:W-:Y:S05]  /*2020*/  BRA.U UP0, `(.L_x_3142) ;  /* 0x0000000100747547 */ /* 0x000fea000b800000 */
        /* <DEDUP_REMOVED lines=29> */
.L_x_3142:
[----:B-----5:R-:W-:Y:S02]  /*2200*/  HADD2.F32 R0, -RZ, R124.H0_H0 ;  /* 0x2000007cff007230 */ /* 0x020fe40000004100 */
[----:B0-----:R-:W-:Y:S02]  /*2210*/  HADD2.F32 R3, -RZ, R112.H0_H0 ;  /* 0x20000070ff037230 */ /* 0x001fe40000004100 */
        /* <DEDUP_REMOVED lines=42> */
.L_x_3141:
        /* <DEDUP_REMOVED lines=18> */
[--C-:B0-----:R-:W-:Y:S02]  /*25e0*/  HADD2.F32 R134, -RZ, R126.reuse.H0_H0 ;  /* 0x2000007eff867230 */ /* 0x101fe40000004100 */
[----:B------:R-:W-:-:S02]  /*25f0*/  HADD2.F32 R135, -RZ, R126.H1_H1 ;  /* 0x3000007eff877230 */ /* 0x000fc40000004100 */
[--C-:B------:R-:W-:Y:S02]  /*2600*/  HADD2.F32 R142, -RZ, R127.reuse.H0_H0 ;  /* 0x2000007fff8e7230 */ /* 0x100fe40000004100 */
[----:B------:R-:W-:Y:S01]  /*2610*/  HADD2.F32 R145, -RZ, R127.H1_H1 ;  /* 0x3000007fff917230 */ /* 0x000fe20000004100 */
[----:B------:R-:W-:Y:S06]  /*2620*/  BRA `(.L_x_3145) ;  /* 0x00000004009c7947 */ /* 0x000fec0003800000 */
.L_x_3144:
        /* <DEDUP_REMOVED lines=29> */
.L_x_3143:
        /* <DEDUP_REMOVED lines=30> */
.L_x_3146:
[----:B-----5:R-:W-:Y:S02]  /*29e0*/  HADD2.F32 R0, -RZ, R124.H0_H0 ;  /* 0x2000007cff007230 */ /* 0x020fe40000004100 */
[----:B0-----:R-:W-:Y:S02]  /*29f0*/  HADD2.F32 R3, -RZ, R112.H0_H0 ;  /* 0x20000070ff037230 */ /* 0x001fe40000004100 */
[--C-:B------:R-:W-:Y:S02]  /*2a00*/  HADD2.F32 R2, -RZ, R125.reuse.H0_H0 ;  /* 0x2000007dff027230 */ /* 0x100fe40000004100 */
[----:B------:R-:W-:Y:S02]  /*2a10*/  HADD2.F32 R125, -RZ, R125.H1_H1 ;  /* 0x3000007dff7d7230 */ /* 0x000fe40000004100 */
[----:B------:R-:W-:Y:S01]  /*2a20*/  FADD.FTZ R0, R3, R0 ;  /* 0x0000000003007221 */ /* 0x000fe20000010000 */
[----:B------:R-:W-:Y:S02]  /*2a30*/  HADD2.F32 R120, -RZ, R113.H1_H1 ;  /* 0x30000071ff787230 */ /* 0x000fe40000004100 */
[----:B------:R-:W-:-:S02]  /*2a40*/  HADD2.F32 R124, -RZ, R124.H1_H1 ;  /* 0x3000007cff7c7230 */ /* 0x000fc40000004100 */
[----:B------:R-:W-:Y:S02]  /*2a50*/  HADD2.F32 R122, -RZ, R126.H0_H0 ;  /* 0x2000007eff7a7230 */ /* 0x000fe40000004100 */
[----:B------:R-:W-:Y:S01]  /*2a60*/  FADD.FTZ R120, R120, R125 ;  /* 0x0000007d78787221 */ /* 0x000fe20000010000 */
[----:B------:R-:W-:Y:S02]  /*2a70*/  HADD2.F32 R135, -RZ, R127.H1_H1 ;  /* 0x3000007fff877230 */ /* 0x000fe40000004100 */
[----:B------:R-:W-:Y:S02]  /*2a80*/  HADD2.F32 R3, -RZ, R112.H1_H1 ;  /* 0x30000070ff037230 */ /* 0x000fe40000004100 */
[----:B------:R-:W-:Y:S02]  /*2a90*/  HADD2.F32 R121, -RZ, R113.H0_H0 ;  /* 0x20000071ff797230 */ /* 0x000fe40000004100 */
[----:B------:R-:W-:Y:S02]  /*2aa0*/  HADD2.F32 R123, -RZ, R114.H0_H0 ;  /* 0x20000072ff7b7230 */ /* 0x000fe40000004100 */
[----:B------:R-:W-:Y:S01]  /*2ab0*/  FADD.FTZ R124, R3, R124 ;  /* 0x0000007c037c7221 */ /* 0x000fe20000010000 */
[----:B------:R-:W-:-:S02]  /*2ac0*/  HADD2.F32 R140, -RZ, R115.H1_H1 ;  /* 0x30000073ff8c7230 */ /* 0x000fc40000004100 */
[----:B------:R-:W-:Y:S01]  /*2ad0*/  FADD.FTZ R2, R121, R2 ;  /* 0x0000000279027221 */ /* 0x000fe20000010000 */
[----:B------:R-:W-:Y:S02]  /*2ae0*/  HADD2.F32 R134, -RZ, R127.H0_H0 ;  /* 0x2000007fff867230 */ /* 0x000fe40000004100 */
[----:B------:R-:W-:Y:S01]  /*2af0*/  FADD.FTZ R122, R123, R122 ;  /* 0x0000007a7b7a7221 */ /* 0x000fe20000010000 */
[----:B------:R-:W-:Y:S02]  /*2b00*/  HADD2.F32 R126, -RZ, R126.H1_H1 ;  /* 0x3000007eff7e7230 */ /* 0x000fe40000004100 */
[----:B------:R-:W-:Y:S01]  /*2b10*/  FADD.FTZ R140, R140, R135 ;  /* 0x000000878c8c7221 */ /* 0x000fe20000010000 */
[----:B------:R-:W-:Y:S02]  /*2b20*/  HADD2.F32 R127, -RZ, R114.H1_H1 ;  /* 0x30000072ff7f7230 */ /* 0x000fe40000004100 */
[----:B------:R-:W-:Y:S02]  /*2b30*/  HADD2.F32 R125, -RZ, R115.H0_H0 ;  /* 0x20000073ff7d7230 */ /* 0x000fe40000004100 */
        /* <DEDUP_REMOVED lines=22> */
.L_x_3145:
        /* <DEDUP_REMOVED lines=14> */
[--C-:B0----5:R-:W-:Y:S02]  /*2d80*/  HADD2.F32 R140, -RZ, R124.reuse.H0_H0 ;  /* 0x2000007cff8c7230 */ /* 0x121fe40000004100 */
        /* <DEDUP_REMOVED lines=8> */
.L_x_3148:
[----:B0----5:R-:W-:Y:S02]  /*2e10*/  HADD2.F32 R140, -RZ, R124.H0_H0 ;  /* 0x2000007cff8c7230 */ /* 0x021fe40000004100 */
[----:B------:R-:W-:Y:S02]  /*2e20*/  HADD2.F32 R3, -RZ, R116.H0_H0 ;  /* 0x20000074ff037230 */ /* 0x000fe40000004100 */
[----:B------:R-:W-:Y:S02]  /*2e30*/  HADD2.F32 R2, -RZ, R125.H0_H0 ;  /* 0x2000007dff027230 */ /* 0x000fe40000004100 */
[----:B------:R-:W-:Y:S02]  /*2e40*/  HADD2.F32 R143, -RZ, R126.H0_H0 ;  /* 0x2000007eff8f7230 */ /* 0x000fe40000004100 */
[----:B------:R-:W-:Y:S01]  /*2e50*/  FADD.FTZ R140, R3, R140 ;  /* 0x0000008c038c7221 */ /* 0x000fe20000010000 */
[----:B------:R-:W-:Y:S02]  /*2e60*/  HADD2.F32 R121, -RZ, R117.H0_H0 ;  /* 0x20000075ff797230 */ /* 0x000fe40000004100 */
[----:B------:R-:W-:-:S02]  /*2e70*/  HADD2.F32 R0, -RZ, R118.H0_H0 ;  /* 0x20000076ff007230 */ /* 0x000fc40000004100 */
[----:B------:R-:W-:Y:S02]  /*2e80*/  HADD2.F32 R126, -RZ, R126.H1_H1 ;  /* 0x3000007eff7e7230 */ /* 0x000fe40000004100 */
[----:B------:R-:W-:Y:S01]  /*2e90*/  FADD.FTZ R2, R121, R2 ;  /* 0x0000000279027221 */ /* 0x000fe20000010000 */
[----:B------:R-:W-:Y:S02]  /*2ea0*/  HADD2.F32 R146, -RZ, R127.H0_H0 ;  /* 0x2000007fff927230 */ /* 0x000fe40000004100 */
[----:B------:R-:W-:Y:S01]  /*2eb0*/  FADD.FTZ R143, R0, R143 ;  /* 0x0000008f008f7221 */ /* 0x000fe20000010000 */
[----:B------:R-:W-:Y:S02]  /*2ec0*/  HADD2.F32 R3, -RZ, R118.H1_H1 ;  /* 0x30000076ff037230 */ /* 0x000fe40000004100 */
[----:B------:R-:W-:Y:S02]  /*2ed0*/  HADD2.F32 R124, -RZ, R124.H1_H1 ;  /* 0x3000007cff7c7230 */ /* 0x000fe40000004100 */
[----:B------:R-:W-:-:S02]  /*2ee0*/  HADD2.F32 R125, -RZ, R125.H1_H1 ;  /* 0x3000007dff7d7230 */ /* 0x000fc40000004100 */
[----:B------:R-:W-:Y:S01]  /*2ef0*/  FADD.FTZ R152, R3, R126 ;  /* 0x0000007e03987221 */ /* 0x000fe20000010000 */
[----:B------:R-:W-:Y:S02]  /*2f00*/  HADD2.F32 R127, -RZ, R127.H1_H1 ;  /* 0x3000007fff7f7230 */ /* 0x000fe40000004100 */
[--C-:B------:R-:W-:Y:S02]  /*2f10*/  HADD2.F32 R121, -RZ, R119.reuse.H0_H0 ;  /* 0x20000077ff797230 */ /* 0x100fe40000004100 */
[----:B------:R-:W-:Y:S01]  /*2f20*/  HADD2.F32 R120, -RZ, R119.H1_H1 ;  /* 0x30000077ff787230 */ /* 0x000fe20000004100 */
[----:B------:R-:W-:Y:S01]  /*2f30*/  F2FP.F16.F32.PACK_AB R122, R152, R143 ;  /* 0x0000008f987a723e */ /* 0x000fe200000000ff */
[----:B------:R-:W-:Y:S02]  /*2f40*/  HADD2.F32 R0, -RZ, R117.H1_H1 ;  /* 0x30000075ff007230 */ /* 0x000fe40000004100 */
[----:B------:R-:W-:Y:S01]  /*2f50*/  FADD.FTZ R146, R121, R146 ;  /* 0x0000009279927221 */ /* 0x000fe20000010000 */
[----:B------:R-:W-:-:S02]  /*2f60*/  HADD2.F32 R141, -RZ, R116.H1_H1 ;  /* 0x30000074ff8d7230 */ /* 0x000fc40000004100 */
[----:B------:R-:W-:Y:S01]  /*2f70*/  FADD.FTZ R147, R120, R127 ;  /* 0x0000007f78937221 */ /* 0x000fe20000010000 */
[----:B------:R-:W-:Y:S02]  /*2f80*/  FADD.FTZ R3, R0, R125 ;  /* 0x0000007d00037221 */ /* 0x000fe40000010000 */
[----:B------:R-:W-:Y:S02]  /*2f90*/  FADD.FTZ R141, R141, R124 ;  /* 0x0000007c8d8d7221 */ /* 0x000fe40000010000 */
[----:B------:R-:W-:Y:S02]  /*2fa0*/  F2FP.F16.F32.PACK_AB R123, R147, R146 ;  /* 0x00000092937b723e */ /* 0x000fe400000000ff */
[----:B------:R-:W-:Y:S02]  /*2fb0*/  F2FP.F16.F32.PACK_AB R121, R3, R2 ;  /* 0x000000020379723e */ /* 0x000fe400000000ff */
[----:B------:R-:W-:Y:S01]  /*2fc0*/  F2FP.F16.F32.PACK_AB R120, R141, R140 ;  /* 0x0000008c8d78723e */ /* 0x000fe200000000ff */
[----:B------:R-:W-:Y:S06]  /*2fd0*/  BRA `(.L_x_3149) ;  /* 0x0000000400287947 */ /* 0x000fec0003800000 */
.L_x_3147:
[----:B------:R-:W-:Y:S05]  /*2fe0*/  BRA.U UP0, `(.L_x_3150) ;  /* 0x0000000100747547 */ /* 0x000fea000b800000 */
        /* <DEDUP_REMOVED lines=29> */
.L_x_3150:
[----:B-----5:R-:W-:Y:S02]  /*31c0*/  HADD2.F32 R0, -RZ, R124.H0_H0 ;  /* 0x2000007cff007230 */ /* 0x020fe40000004100 */
[----:B0-----:R-:W-:Y:S02]  /*31d0*/  HADD2.F32 R3, -RZ, R112.H0_H0 ;  /* 0x20000070ff037230 */ /* 0x001fe40000004100 */
[----:B------:R-:W-:Y:S02]  /*31e0*/  HADD2.F32 R122, -RZ, R126.H0_H0 ;  /* 0x2000007eff7a7230 */ /* 0x000fe40000004100 */
[----:B------:R-:W-:Y:S02]  /*31f0*/  HADD2.F32 R123, -RZ, R114.H0_H0 ;  /* 0x20000072ff7b7230 */ /* 0x000fe40000004100 */
[----:B------:R-:W-:Y:S01]  /*3200*/  FADD.FTZ R0, R3, R0 ;  /* 0x0000000003007221 */ /* 0x000fe20000010000 */
[----:B------:R-:W-:Y:S02]  /*3210*/  HADD2.F32 R124, -RZ, R124.H1_H1 ;  /* 0x3000007cff7c7230 */ /* 0x000fe40000004100 */
[----:B------:R-:W-:-:S02]  /*3220*/  HADD2.F32 R2, -RZ, R125.H0_H0 ;  /* 0x2000007dff027230 */ /* 0x000fc40000004100 */
[----:B------:R-:W-:Y:S01]  /*3230*/  FADD.FTZ R122, R123, R122 ;  /* 0x0000007a7b7a7221 */ /* 0x000fe20000010000 */
[----:B------:R-:W-:Y:S02]  /*3240*/  HADD2.F32 R3, -RZ, R112.H1_H1 ;  /* 0x30000070ff037230 */ /* 0x000fe40000004100 */
[----:B------:R-:W-:Y:S02]  /*3250*/  HADD2.F32 R121, -RZ, R113.H0_H0 ;  /* 0x20000071ff797230 */ /* 0x000fe40000004100 */
[----:B------:R-:W-:Y:S02]  /*3260*/  HADD2.F32 R140, -RZ, R127.H0_H0 ;  /* 0x2000007fff8c7230 */ /* 0x000fe40000004100 */
[----:B------:R-:W-:Y:S01]  /*3270*/  FADD.FTZ R124, R3, R124 ;  /* 0x0000007c037c7221 */ /* 0x000fe20000010000 */
[----:B------:R-:W-:Y:S02]  /*3280*/  HADD2.F32 R123, -RZ, R115.H0_H0 ;  /* 0x20000073ff7b7230 */ /* 0x000fe40000004100 */
[----:B------:R-:W-:Y:S01]  /*3290*/  FADD.FTZ R2, R121, R2 ;  /* 0x0000000279027221 */ /* 0x000fe20000010000 */
[----:B------:R-:W-:-:S02]  /*32a0*/  HADD2.F32 R141, -RZ, R127.H1_H1 ;  /* 0x3000007fff8d7230 */ /* 0x000fc40000004100 */
[----:B------:R-:W-:Y:S02]  /*32b0*/  HADD2.F32 R146, -RZ, R115.H1_H1 ;  /* 0x30000073ff927230 */ /* 0x000fe40000004100 */
[----:B------:R-:W-:Y:S01]  /*32c0*/  FADD.FTZ R123, R123, R140 ;  /* 0x0000008c7b7b7221 */ /* 0x000fe20000010000 */
[----:B------:R-:W-:Y:S02]  /*32d0*/  HADD2.F32 R3, -RZ, R116.H0_H0 ;  /* 0x20000074ff037230 */ /* 0x000fe40000004100 */
[----:B------:R-:W-:Y:S02]  /*32e0*/  HADD2.F32 R121, -RZ, R117.H0_H0 ;  /* 0x20000075ff797230 */ /* 0x000fe40000004100 */
[----:B------:R-:W-:Y:S01]  /*32f0*/  FADD.FTZ R147, R146, R141 ;  /* 0x0000008d92937221 */ /* 0x000fe20000010000 */
[----:B------:R-:W-:Y:S02]  /*3300*/  HADD2.F32 R125, -RZ, R125.H1_H1 ;  /* 0x3000007dff7d7230 */ /* 0x000fe40000004100 */
[----:B------:R-:W-:Y:S01]  /*3310*/  FADD.FTZ R140, R3, R0 ;  /* 0x00000000038c7221 */ /* 0x000fe20000010000 */
[----:B------:R-:W-:-:S02]  /*3320*/  HADD2.F32 R126, -RZ, R126.H1_H1 ;  /* 0x3000007eff7e7230 */ /* 0x000fc40000004100 */
[----:B------:R-:W-:Y:S01]  /*3330*/  FADD.FTZ R2, R121, R2 ;  /* 0x0000000279027221 */ /* 0x000fe20000010000 */
[----:B------:R-:W-:Y:S02]  /*3340*/  HADD2.F32 R120, -RZ, R113.H1_H1 ;  /* 0x30000071ff787230 */ /* 0x000fe40000004100 */
[----:B------:R-:W-:Y:S02]  /*3350*/  HADD2.F32 R127, -RZ, R114.H1_H1 ;  /* 0x30000072ff7f7230 */ /* 0x000fe40000004100 */
        /* <DEDUP_REMOVED lines=18> */
.L_x_3149:
        /* <DEDUP_REMOVED lines=15> */
[--C-:B------:R-:W-:Y:S02]  /*3570*/  HADD2.F32 R172, -RZ, R180.reuse.H0_H0 ;  /* 0x200000b4ffac7230 */ /* 0x100fe40000004100 */
[----:B------:R-:W-:Y:S02]  /*3580*/  HADD2.F32 R173, -RZ, R180.H1_H1 ;  /* 0x300000b4ffad7230 */ /* 0x000fe40000004100 */
[----:B------:R-:W-:Y:S02]  /*3590*/  HADD2.F32 R181, -RZ, R181.H1_H1 ;  /* 0x300000b5ffb57230 */ /* 0x000fe40000004100 */
[--C-:B0-----:R-:W-:Y:S02]  /*35a0*/  HADD2.F32 R158, -RZ, R182.reuse.H0_H0 ;  /* 0x200000b6ff9e7230 */ /* 0x101fe40000004100 */
[----:B------:R-:W-:-:S02]  /*35b0*/  HADD2.F32 R175, -RZ, R182.H1_H1 ;  /* 0x300000b6ffaf7230 */ /* 0x000fc40000004100 */
[--C-:B------:R-:W-:Y:S02]  /*35c0*/  HADD2.F32 R150, -RZ, R183.reuse.H0_H0 ;  /* 0x200000b7ff967230 */ /* 0x100fe40000004100 */
[----:B------:R-:W-:Y:S01]  /*35d0*/  HADD2.F32 R159, -RZ, R183.H1_H1 ;  /* 0x300000b7ff9f7230 */ /* 0x000fe20000004100 */
[----:B------:R-:W-:Y:S06]  /*35e0*/  BRA `(.L_x_3153) ;  /* 0x00000004009c7947 */ /* 0x000fec0003800000 */
.L_x_3152:
[----:B-----5:R-:W-:Y:S02]  /*35f0*/  HADD2.F32 R172, -RZ, R180.H0_H0 ;  /* 0x200000b4ffac7230 */ /* 0x020fe40000004100 */
[----:B0-----:R-:W-:Y:S02]  /*3600*/  HADD2.F32 R121, -RZ, R116.H0_H0 ;  /* 0x20000074ff797230 */ /* 0x001fe40000004100 */
[--C-:B------:R-:W-:Y:S02]  /*3610*/  HADD2.F32 R174, -RZ, R181.reuse.H0_H0 ;  /* 0x200000b5ffae7230 */ /* 0x100fe40000004100 */
[----:B------:R-:W-:Y:S02]  /*3620*/  HADD2.F32 R173, -RZ, R180.H1_H1 ;  /* 0x300000b4ffad7230 */ /* 0x000fe40000004100 */
[----:B------:R-:W-:Y:S01]  /*3630*/  FADD.FTZ R172, R121, R172 ;  /* 0x000000ac79ac7221 */ /* 0x000fe20000010000 */
[----:B------:R-:W-:Y:S02]  /*3640*/  HADD2.F32 R181, -RZ, R181.H1_H1 ;  /* 0x300000b5ffb57230 */ /* 0x000fe40000004100 */
[----:B------:R-:W-:-:S02]  /*3650*/  HADD2.F32 R158, -RZ, R182.H0_H0 ;  /* 0x200000b6ff9e7230 */ /* 0x000fc40000004100 */
[----:B------:R-:W-:Y:S02]  /*3660*/  HADD2.F32 R175, -RZ, R182.H1_H1 ;  /* 0x300000b6ffaf7230 */ /* 0x000fe40000004100 */
[----:B------:R-:W-:Y:S02]  /*3670*/  HADD2.F32 R123, -RZ, R117.H0_H0 ;  /* 0x20000075ff7b7230 */ /* 0x000fe40000004100 */
[----:B------:R-:W-:Y:S02]  /*3680*/  HADD2.F32 R125, -RZ, R118.H0_H0 ;  /* 0x20000076ff7d7230 */ /* 0x000fe40000004100 */
[--C-:B------:R-:W-:Y:S02]  /*3690*/  HADD2.F32 R150, -RZ, R183.reuse.H0_H0 ;  /* 0x200000b7ff967230 */ /* 0x100fe40000004100 */
[----:B------:R-:W-:Y:S01]  /*36a0*/  FADD.FTZ R174, R123, R174 ;  /* 0x000000ae7bae7221 */ /* 0x000fe20000010000 */
[----:B------:R-:W-:Y:S02]  /*36b0*/  HADD2.F32 R159, -RZ, R183.H1_H1 ;  /* 0x300000b7ff9f7230 */ /* 0x000fe40000004100 */
[----:B------:R-:W-:Y:S01]  /*36c0*/  FADD.FTZ R158, R125, R158 ;  /* 0x0000009e7d9e7221 */ /* 0x000fe20000010000 */
[----:B------:R-:W-:-:S02]  /*36d0*/  HADD2.F32 R121, -RZ, R119.H0_H0 ;  /* 0x20000077ff797230 */ /* 0x000fc40000004100 */
        /* <DEDUP_REMOVED lines=14> */
.L_x_3151:
[----:B------:R-:W-:Y:S05]  /*37c0*/  BRA.U UP0, `(.L_x_3154) ;  /* 0x0000000100747547 */ /* 0x000fea000b800000 */
        /* <DEDUP_REMOVED lines=29> */
.L_x_3154:
[----:B-----5:R-:W-:Y:S02]  /*39a0*/  HADD2.F32 R0, -RZ, R180.H0_H0 ;  /* 0x200000b4ff007230 */ /* 0x020fe40000004100 */
[----:B0-----:R-:W-:Y:S02]  /*39b0*/  HADD2.F32 R121, -RZ, R112.H0_H0 ;  /* 0x20000070ff797230 */ /* 0x001fe40000004100 */
        /* <DEDUP_REMOVED lines=8> */
[----:B------:R-:W-:Y:S01]  /*3a40*/  FADD.FTZ R120, R123, R120 ;  /* 0x000000787b787221 */ /* 0x000fe20000010000 */
[----:B------:R-:W-:Y:S02]  /*3a50*/  HADD2.F32 R124, -RZ, R182.H0_H0 ;  /* 0x200000b6ff7c7230 */ /* 0x000fe40000004100 */
[----:B------:R-:W-:Y:S02]  /*3a60*/  HADD2.F32 R126, -RZ, R183.H0_H0 ;  /* 0x200000b7ff7e7230 */ /* 0x000fe40000004100 */
[----:B------:R-:W-:Y:S01]  /*3a70*/  FADD.FTZ R181, R122, R181 ;  /* 0x000000b57ab57221 */ /* 0x000fe20000010000 */
[----:B------:R-:W-:-:S02]  /*3a80*/  HADD2.F32 R125, -RZ, R114.H0_H0 ;  /* 0x20000072ff7d7230 */ /* 0x000fc40000004100 */
[----:B------:R-:W-:Y:S02]  /*3a90*/  HADD2.F32 R159, -RZ, R115.H0_H0 ;  /* 0x20000073ff9f7230 */ /* 0x000fe40000004100 */
[----:B------:R-:W-:Y:S02]  /*3aa0*/  HADD2.F32 R121, -RZ, R116.H0_H0 ;  /* 0x20000074ff797230 */ /* 0x000fe40000004100 */
[----:B------:R-:W-:Y:S01]  /*3ab0*/  FADD.FTZ R124, R125, R124 ;  /* 0x0000007c7d7c7221 */ /* 0x000fe20000010000 */
        /* <DEDUP_REMOVED lines=26> */
.L_x_3153:
        /* <DEDUP_REMOVED lines=15> */
[----:B0-----:R-:W-:Y:S02]  /*3d50*/  HADD2.F32 R183, -RZ, R124.H1_H1 ;  /* 0x3000007cffb77230 */ /* 0x001fe40000004100 */
[--C-:B------:R-:W-:Y:S02]  /*3d60*/  HADD2.F32 R186, -RZ, R125.reuse.H0_H0 ;  /* 0x2000007dffba7230 */ /* 0x100fe40000004100 */
[----:B------:R-:W-:Y:S02]  /*3d70*/  HADD2.F32 R187, -RZ, R125.H1_H1 ;  /* 0x3000007dffbb7230 */ /* 0x000fe40000004100 */
[--C-:B------:R-:W-:Y:S02]  /*3d80*/  HADD2.F32 R189, -RZ, R126.reuse.H0_H0 ;  /* 0x2000007effbd7230 */ /* 0x100fe40000004100 */
[----:B------:R-:W-:-:S02]  /*3d90*/  HADD2.F32 R164, -RZ, R126.H1_H1 ;  /* 0x3000007effa47230 */ /* 0x000fc40000004100 */
[--C-:B------:R-:W-:Y:S02]  /*3da0*/  HADD2.F32 R191, -RZ, R127.reuse.H0_H0 ;  /* 0x2000007fffbf7230 */ /* 0x100fe40000004100 */
[----:B------:R-:W-:Y:S01]  /*3db0*/  HADD2.F32 R162, -RZ, R127.H1_H1 ;  /* 0x3000007fffa27230 */ /* 0x000fe20000004100 */
[----:B------:R-:W-:Y:S06]  /*3dc0*/  BRA `(.L_x_3157) ;  /* 0x00000004009c7947 */ /* 0x000fec0003800000 */
.L_x_3156:
[----:B-----5:R-:W-:Y:S02]  /*3dd0*/  HADD2.F32 R170, -RZ, R124.H0_H0 ;  /* 0x2000007cffaa7230 */ /* 0x020fe40000004100 */
[----:B------:R-:W-:Y:S02]  /*3de0*/  HADD2.F32 R189, -RZ, R126.H0_H0 ;  /* 0x2000007effbd7230 */ /* 0x000fe40000004100 */
[----:B0-----:R-:W-:Y:S02]  /*3df0*/  HADD2.F32 R121, -RZ, R116.H0_H0 ;  /* 0x20000074ff797230 */ /* 0x001fe40000004100 */
[----:B------:R-:W-:Y:S02]  /*3e00*/  HADD2.F32 R0, -RZ, R118.H0_H0 ;  /* 0x20000076ff007230 */ /* 0x000fe40000004100 */
[----:B------:R-:W-:Y:S02]  /*3e10*/  HADD2.F32 R186, -RZ, R125.H0_H0 ;  /* 0x2000007dffba7230 */ /* 0x000fe40000004100 */
[----:B------:R-:W-:Y:S01]  /*3e20*/  FADD.FTZ R170, R121, R170 ;  /* 0x000000aa79aa7221 */ /* 0x000fe20000010000 */
[----:B------:R-:W-:-:S02]  /*3e30*/  HADD2.F32 R191, -RZ, R127.H0_H0 ;  /* 0x2000007fffbf7230 */ /* 0x000fc40000004100 */
[----:B------:R-:W-:Y:S01]  /*3e40*/  FADD.FTZ R189, R0, R189 ;  /* 0x000000bd00bd7221 */ /* 0x000fe20000010000 */
[----:B------:R-:W-:Y:S02]  /*3e50*/  HADD2.F32 R124, -RZ, R124.H1_H1 ;  /* 0x3000007cff7c7230 */ /* 0x000fe40000004100 */
[----:B------:R-:W-:Y:S02]  /*3e60*/  HADD2.F32 R125, -RZ, R125.H1_H1 ;  /* 0x3000007dff7d7230 */ /* 0x000fe40000004100 */
[----:B------:R-:W-:Y:S02]  /*3e70*/  HADD2.F32 R126, -RZ, R126.H1_H1 ;  /* 0x3000007eff7e7230 */ /* 0x000fe40000004100 */
[----:B------:R-:W-:Y:S02]  /*3e80*/  HADD2.F32 R123, -RZ, R117.H0_H0 ;  /* 0x20000075ff7b7230 */ /* 0x000fe40000004100 */
[----:B------:R-:W-:Y:S02]  /*3e90*/  HADD2.F32 R127, -RZ, R127.H1_H1 ;  /* 0x3000007fff7f7230 */ /* 0x000fe40000004100 */
        /* <DEDUP_REMOVED lines=16> */
.L_x_3155:
[----:B------:R-:W-:Y:S05]  /*3fa0*/  BRA.U UP0, `(.L_x_3158) ;  /* 0x0000000100747547 */ /* 0x000fea000b800000 */
        /* <DEDUP_REMOVED lines=29> */
.L_x_3158:
[----:B-----5:R-:W-:Y:S02]  /*4180*/  HADD2.F32 R0, -RZ, R124.H0_H0 ;  /* 0x2000007cff007230 */ /* 0x020fe40000004100 */
[----:B0-----:R-:W-:Y:S02]  /*4190*/  HADD2.F32 R121, -RZ, R112.H0_H0 ;  /* 0x20000070ff797230 */ /* 0x001fe40000004100 */
[--C-:B------:R-:W-:Y:S02]  /*41a0*/  HADD2.F32 R120, -RZ, R125.reuse.H0_H0 ;  /* 0x2000007dff787230 */ /* 0x100fe40000004100 */
[----:B------:R-:W-:Y:S02]  /*41b0*/  HADD2.F32 R125, -RZ, R125.H1_H1 ;  /* 0x3000007dff7d7230 */ /* 0x000fe40000004100 */
[----:B------:R-:W-:Y:S01]  /*41c0*/  FADD.FTZ R0, R121, R0 ;  /* 0x0000000079007221 */ /* 0x000fe20000010000 */
[----:B------:R-:W-:Y:S02]  /*41d0*/  HADD2.F32 R122, -RZ, R113.H1_H1 ;  /* 0x30000071ff7a7230 */ /* 0x000fe40000004100 */
[----:B------:R-:W-:-:S02]  /*41e0*/  HADD2.F32 R124, -RZ, R124.H1_H1 ;  /* 0x3000007cff7c7230 */ /* 0x000fc40000004100 */
[----:B------:R-:W-:Y:S02]  /*41f0*/  HADD2.F32 R121, -RZ, R112.H1_H1 ;  /* 0x30000070ff797230 */ /* 0x000fe40000004100 */
[----:B------:R-:W-:Y:S01]  /*4200*/  FADD.FTZ R122, R122, R125 ;  /* 0x0000007d7a7a7221 */ /* 0x000fe20000010000 */
[--C-:B------:R-:W-:Y:S02]  /*4210*/  HADD2.F32 R128, -RZ, R126.reuse.H0_H0 ;  /* 0x2000007eff807230 */ /* 0x100fe40000004100 */
[----:B------:R-:W-:Y:S02]  /*4220*/  HADD2.F32 R162, -RZ, R127.H0_H0 ;  /* 0x2000007fffa27230 */ /* 0x000fe40000004100 */
[----:B------:R-:W-:Y:S01]  /*4230*/  FADD.FTZ R124, R121, R124 ;  /* 0x0000007c797c7221 */ /* 0x000fe20000010000 */
[----:B------:R-:W-:Y:S02]  /*4240*/  HADD2.F32 R125, -RZ, R115.H0_H0 ;  /* 0x20000073ff7d7230 */ /* 0x000fe40000004100 */
[----:B------:R-:W-:-:S02]  /*4250*/  HADD2.F32 R126, -RZ, R126.H1_H1 ;  /* 0x3000007eff7e7230 */ /* 0x000fc40000004100 */
[----:B------:R-:W-:Y:S02]  /*4260*/  HADD2.F32 R164, -RZ, R127.H1_H1 ;  /* 0x3000007fffa47230 */ /* 0x000fe40000004100 */
[----:B------:R-:W-:Y:S01]  /*4270*/  FADD.FTZ R125, R125, R162 ;  /* 0x000000a27d7d7221 */ /* 0x000fe20000010000 */
[----:B------:R-:W-:Y:S02]  /*4280*/  HADD2.F32 R123, -RZ, R113.H0_H0 ;  /* 0x20000071ff7b7230 */ /* 0x000fe40000004100 */
[----:B------:R-:W-:Y:S02]  /*4290*/  HADD2.F32 R129, -RZ, R114.H1_H1 ;  /* 0x30000072ff817230 */ /* 0x000fe40000004100 */
        /* <DEDUP_REMOVED lines=8> */
[----:B------:R-:W-:Y:S02]  /*4320*/  HADD2.F32 R126, -RZ, R118.H0_H0 ;  /* 0x20000076ff7e7230 */ /* 0x000fe40000004100 */
[----:B------:R-:W-:Y:S01]  /*4330*/  FADD.FTZ R127, R127, R128 ;  /* 0x000000807f7f7221 */ /* 0x000fe20000010000 */
[----:B------:R-:W-:-:S02]  /*4340*/  HADD2.F32 R0, -RZ, R119.H0_H0 ;  /* 0x20000077ff007230 */ /* 0x000fc40000004100 */
[----:B------:R-:W-:Y:S01]  /*4350*/  FADD.FTZ R186, R123, R120 ;  /* 0x000000787bba7221 */ /* 0x000fe20000010000 */
[----:B------:R-:W-:Y:S02]  /*4360*/  HADD2.F32 R121, -RZ, R119.H1_H1 ;  /* 0x30000077ff797230 */ /* 0x000fe40000004100 */
[----:B------:R-:W-:Y:S01]  /*4370*/  FADD.FTZ R189, R126, R127 ;  /* 0x0000007f7ebd7221 */ /* 0x000fe20000010000 */
[----:B------:R-:W-:Y:S02]  /*4380*/  HADD2.F32 R164, -RZ, R118.H1_H1 ;  /* 0x30000076ffa47230 */ /* 0x000fe40000004100 */
[----:B------:R-:W-:Y:S01]  /*4390*/  FADD.FTZ R191, R0, R125 ;  /* 0x0000007d00bf7221 */ /* 0x000fe20000010000 */
        /* <DEDUP_REMOVED lines=9> */
[----:B------:R-:W-:-:S07]  /*4430*/  F2FP.F16.F32.PACK_AB R120, R183, R170 ;  /* 0x000000aab778723e */ /* 0x000fce00000000ff */
.L_x_3157:
        /* <DEDUP_REMOVED lines=183> */
[----:B0-----:R-:W-:Y:S02]  /*4fb0*/  FADD.FTZ R129, R128, R127 ;  /* 0x0000007f80817221 */ /* 0x001fe40000010000 */
[----:B------:R-:W0:Y:S03]  /*4fc0*/  @P0 LDC.64 R126, c[0x0][0x3a8] ;  /* 0x0000ea00ff7e0b82 */ /* 0x000e260000000a00 */
[----:B------:R-:W1:Y:S01]  /*4fd0*/  SHFL.BFLY PT, R0, R129, 0x4, 0x1f ;  /* 0x0c801f0081007f89 */ /* 0x000e6200000e0000 */
[----:B0-----:R-:W-:-:S04]  /*4fe0*/  @P0 IMAD.WIDE.U32 R126, R239, 0x10, R126 ;  /* 0x00000010ef7e0825 */ /* 0x001fc800078e007e */
[----:B-1----:R-:W-:Y:S02]  /*4ff0*/  FADD.FTZ R166, R129, R0 ;  /* 0x0000000081a67221 */ /* 0x002fe40000010000 */
[----:B------:R-:W0:Y:S03]  /*5000*/  S2R R0, SR_TID.X ;  /* 0x0000000000007919 */ /* 0x000e260000002100 */
[----:B------:R-:W1:Y:S04]  /*5010*/  SHFL.BFLY PT, R185, R166, 0x8, 0x1f ;  /* 0x0d001f00a6b97f89 */ /* 0x000e6800000e0000 */
[----:B------:R-:W-:Y:S01]  /*5020*/  @P0 STG.E.128 desc[UR6][R126.64], R120 ;  /* 0x000000787e000986 */ /* 0x000fe2000c101d06 */
[----:B-1----:R-:W-:Y:S01]  /*5030*/  FADD.FTZ R185, R166, R185 ;  /* 0x000000b9a6b97221 */ /* 0x002fe20000010000 */
[----:B0-----:R-:W-:-:S04]  /*5040*/  LOP3.LUT P2, RZ, R0, 0x1f, RZ, 0xc0, !PT ;  /* 0x0000001f00ff7812 */ /* 0x001fc8000784c0ff */
[----:B------:R-:W0:Y:S02]  /*5050*/  SHFL.BFLY PT, R180, R185, 0x10, 0x1f ;  /* 0x0e001f00b9b47f89 */ /* 0x000e2400000e0000 */
[----:B0-----:R-:W-:-:S07]  /*5060*/  FADD.FTZ R125, R185, R180 ;  /* 0x000000b4b97d7221 */ /* 0x001fce0000010000 */
[----:B------:R-:W-:Y:S05]  /*5070*/  @P2 BRA `(.L_x_3160) ;  /* 0x00000000001c2947 */ /* 0x000fea0003800000 */
[----:B------:R-:W0:Y:S01]  /*5080*/  S2UR UR5, SR_CgaCtaId ;  /* 0x00000000000579c3 */ /* 0x000e220000008800 */
[----:B------:R-:W-:Y:S01]  /*5090*/  UMOV UR4, 0x400 ;  /* 0x0000040000047882 */ /* 0x000fe20000000000 */
[----:B------:R-:W-:-:S04]  /*50a0*/  SHF.R.U32.HI R126, RZ, 0x2, R0 ;  /* 0x00000002ff7e7819 */ /* 0x000fc80000011600 */
[----:B------:R-:W-:Y:S01]  /*50b0*/  LOP3.LUT R126, R126, 0x18, RZ, 0xc0, !PT ;  /* 0x000000187e7e7812 */ /* 0x000fe200078ec0ff */
[----:B0-----:R-:W-:-:S04]  /*50c0*/  ULEA UR4, UR5, UR4, 0x18 ;  /* 0x0000000405047291 */ /* 0x001fc8000f8ec0ff */
[----:B------:R-:W-:-:S09]  /*50d0*/  @UP1 UIADD3 UR4, UPT, UPT, UR4, 0x20, URZ ;  /* 0x0000002004041890 */ /* 0x000fd2000fffe0ff */
[----:B------:R0:W-:Y:S03]  /*50e0*/  STS.64 [R126+UR4], R124 ;  /* 0x0000007c7e007988 */ /* 0x0001e60008000a04 */
.L_x_3160:
[----:B--23--:R-:W-:Y:S05]  /*50f0*/  BSYNC.RECONVERGENT B0 ;  /* 0x0000000000007941 */ /* 0x00cfea0003800200 */
.L_x_3159:
        /* <DEDUP_REMOVED lines=9> */
[----:B------:R-:W-:Y:S02]  /*5190*/  SHF.L.U32 R124, R0, 0x3, RZ ;  /* 0x00000003007c7819 */ /* 0x000fe400000006ff */
[----:B------:R-:W-:Y:S02]  /*51a0*/  MOV R126, 0x700 ;  /* 0x00000700007e7802 */ /* 0x000fe40000000f00 */
[----:B------:R-:W-:Y:S01]  /*51b0*/  LOP3.LUT R124, R124, 0xf8, RZ, 0xc0, !PT ;  /* 0x000000f87c7c7812 */ /* 0x000fe200078ec0ff */
[----:B0-----:R-:W-:-:S04]  /*51c0*/  ULEA UR4, UR5, UR4, 0x18 ;  /* 0x0000000405047291 */ /* 0x001fc8000f8ec0ff */
[----:B------:R-:W-:-:S09]  /*51d0*/  @UP1 UIADD3 UR4, UPT, UPT, UR4, 0x20, URZ ;  /* 0x0000002004041890 */ /* 0x000fd2000fffe0ff */
[----:B------:R-:W0:Y:S03]  /*51e0*/  LDS.64 R124, [R124+UR4] ;  /* 0x000000047c7c7984 */ /* 0x000e260008000a00 */
.L_x_3162:
[----:B------:R-:W-:Y:S05]  /*51f0*/  BSYNC.RECONVERGENT B0 ;  /* 0x0000000000007941 */ /* 0x000fea0003800200 */
.L_x_3161:
[----:B------:R-:W1:Y:S01]  /*5200*/  SHFL.DOWN PT, R127, R126, 0x2, 0x1f ;  /* 0x08401f007e7f7f89 */ /* 0x000e6200000e0000 */
[----:B------:R-:W-:Y:S01]  /*5210*/  ISETP.NE.AND P2, PT, R0, RZ, PT ;  /* 0x000000ff0000720c */ /* 0x000fe20003f45270 */
[----:B------:R-:W-:Y:S01]  /*5220*/  HADD2.F32 R197, -RZ, R28.H0_H0 ;  /* 0x2000001cffc57230 */ /* 0x000fe20000004100 */
[----:B------:R-:W-:Y:S01]  /*5230*/  ISETP.NE.AND P3, PT, RZ, UR9, PT ;  /* 0x00000009ff007c0c */ /* 0x000fe2000bf65270 */
[----:B0-----:R-:W0:Y:S01]  /*5240*/  SHFL.DOWN PT, R129, R124, 0x2, 0x1f ;  /* 0x08401f007c817f89 */ /* 0x001e2200000e0000 */
[----:B------:R-:W-:Y:S01]  /*5250*/  HADD2.F32 R207, -RZ, R80.H1_H1 ;  /* 0x30000050ffcf7230 */ /* 0x000fe20000004100 */
[----:B------:R-:W-:Y:S01]  /*5260*/  UPLOP3.LUT UP1, UPT, UPT, UPT, UP1, 0x40, 0x4 ;  /* 0x000000000004789c */ /* 0x000fe20003f2e810 */
[----:B------:R-:W-:Y:S01]  /*5270*/  HADD2.F32 R209, -RZ, R28.H1_H1 ;  /* 0x3000001cffd17230 */ /* 0x000fe20000004100 */
[----:B------:R-:W2:Y:S01]  /*5280*/  SHFL.DOWN PT, R128, R125, 0x2, 0x1f ;  /* 0x08401f007d807f89 */ /* 0x000ea200000e0000 */
[----:B------:R-:W-:Y:S02]  /*5290*/  HADD2.F32 R211, -RZ, R177.H0_H0 ;  /* 0x200000b1ffd37230 */ /* 0x000fe40000004100 */
[----:B------:R-:W-:-:S02]  /*52a0*/  HADD2.F32 R245, -RZ, R30.H1_H1 ;  /* 0x3000001efff57230 */ /* 0x000fc40000004100 */
[----:B------:R-:W-:Y:S02]  /*52b0*/  HADD2.F32 R247, -RZ, R31.H1_H1 ;  /* 0x3000001ffff77230 */ /* 0x000fe40000004100 */
[----:B------:R-:W-:Y:S02]  /*52c0*/  HADD2.F32 R200, -RZ, R76.H0_H0 ;  /* 0x2000004cffc87230 */ /* 0x000fe40000004100 */
[----:B------:R-:W-:Y:S02]  /*52d0*/  HADD2.F32 R215, -RZ, R78.H0_H0 ;  /* 0x2000004effd77230 */ /* 0x000fe40000004100 */
[----:B------:R-:W-:Y:S02]  /*52e0*/  HADD2.F32 R241, -RZ, R6.H1_H1 ;  /* 0x30000006fff17230 */ /* 0x000fe40000004100 */
[----:B------:R-:W-:Y:S02]  /*52f0*/  HADD2.F32 R243, -RZ, R7.H1_H1 ;  /* 0x30000007fff37230 */ /* 0x000fe40000004100 */
[----:B------:R-:W-:Y:S01]  /*5300*/  HADD2.F32 R232, -RZ, R8.H0_H0 ;  /* 0x20000008ffe87230 */ /* 0x000fe20000004100 */
[----:B-1----:R-:W-:Y:S01]  /*5310*/  IADD3 R166, PT, PT, R127, R126, RZ ;  /* 0x0000007e7fa67210 */ /* 0x002fe20007ffe0ff */
[----:B------:R-:W-:Y:S01]  /*5320*/  HADD2.F32 R206, -RZ, R72.H0_H0 ;  /* 0x20000048ffce7230 */ /* 0x000fe20000004100 */
[----:B------:R-:W-:Y:S01]  /*5330*/  I2FP.F32.S32 R190, R127 ;  /* 0x0000007f00be7245 */ /* 0x000fe20000201400 */
[----:B------:R-:W-:Y:S01]  /*5340*/  HADD2.F32 R231, -RZ, R8.H1_H1 ;  /* 0x30000008ffe77230 */ /* 0x000fe20000004100 */
[----:B------:R-:W-:Y:S01]  /*5350*/  I2FP.F32.S32 R180, R166 ;  /* 0x000000a600b47245 */ /* 0x000fe20000201400 */
[----:B------:R-:W1:Y:S01]  /*5360*/  SHFL.DOWN PT, R193, R166, 0x1, 0x1f ;  /* 0x08201f00a6c17f89 */ /* 0x000e6200000e0000 */
[----:B------:R-:W-:Y:S01]  /*5370*/  I2FP.F32.U32 R127, R126 ;  /* 0x0000007e007f7245 */ /* 0x000fe20000201000 */
[C---:B0-----:R-:W-:Y:S01]  /*5380*/  FMUL.FTZ R192, R129.reuse, R190 ;  /* 0x000000be81c07220 */ /* 0x041fe20000410000 */
[----:B------:R-:W0:Y:S01]  /*5390*/  MUFU.RCP R182, R180 ;  /* 0x000000b400b67308 */ /* 0x000e220000001000 */
[----:B------:R-:W-:Y:S01]  /*53a0*/  FADD.FTZ R129, -R129, R124 ;  /* 0x0000007c81817221 */ /* 0x000fe20000010100 */
[----:B--2---:R-:W-:Y:S01]  /*53b0*/  FADD.FTZ R125, R128, R125 ;  /* 0x0000007d807d7221 */ /* 0x004fe20000010000 */
[----:B------:R-:W-:Y:S01]  /*53c0*/  FFMA.FTZ R185, R127, R124, R192 ;  /* 0x0000007c7fb97223 */ /* 0x000fe200000100c0 */
[----:B------:R-:W2:Y:S01]  /*53d0*/  LDC R128, c[0x0][0x448] ;  /* 0x00011200ff807b82 */ /* 0x000ea20000000800 */
[----:B------:R-:W-:Y:S01]  /*53e0*/  FMUL.FTZ R129, R129, R129 ;  /* 0x0000008181817220 */ /* 0x000fe20000410000 */
[----:B------:R-:W-:-:S02]  /*53f0*/  HADD2.F32 R226, -RZ, R100.H1_H1 ;  /* 0x30000064ffe27230 */ /* 0x000fc40000004100 */
[----:B------:R-:W-:Y:S02]  /*5400*/  HADD2.F32 R227, -RZ, R37.H0_H0 ;  /* 0x20000025ffe37230 */ /* 0x000fe40000004100 */
[----:B------:R-:W-:Y:S01]  /*5410*/  FMUL.FTZ R129, R129, R127 ;  /* 0x0000007f81817220 */ /* 0x000fe20000410000 */
[----:B------:R-:W-:Y:S02]  /*5420*/  HADD2.F32 R233, -RZ, R9.H1_H1 ;  /* 0x30000009ffe97230 */ /* 0x000fe40000004100 */
[----:B------:R-:W-:Y:S02]  /*5430*/  HADD2.F32 R228, -RZ, R101.H1_H1 ;  /* 0x30000065ffe47230 */ /* 0x000fe40000004100 */
[----:B------:R-:W-:Y:S01]  /*5440*/  FMUL.FTZ R129, R129, R190 ;  /* 0x000000be81817220 */ /* 0x000fe20000410000 */
[----:B------:R-:W-:Y:S02]  /*5450*/  HADD2.F32 R235, -RZ, R10.H1_H1 ;  /* 0x3000000affeb7230 */ /* 0x000fe40000004100 */
[----:B------:R-:W-:-:S02]  /*5460*/  HADD2.F32 R229, -RZ, R38.H1_H1 ;  /* 0x30000026ffe57230 */ /* 0x000fc40000004100 */
[C---:B0-----:R-:W-:Y:S01]  /*5470*/  FMUL.FTZ R185, R182.reuse, R185 ;  /* 0x000000b9b6b97220 */ /* 0x041fe20000410000 */
[----:B------:R-:W-:Y:S01]  /*5480*/  FFMA.FTZ R125, R182, R129, R125 ;  /* 0x00000081b67d7223 */ /* 0x000fe2000001007d */
[----:B------:R-:W-:Y:S01]  /*5490*/  HADD2.F32 R230, -RZ, R103.H1_H1 ;  /* 0x30000067ffe67230 */ /* 0x000fe20000004100 */
[-C--:B-1----:R-:W-:Y:S01]  /*54a0*/  IADD3 R166, PT, PT, R166, R193.reuse, RZ ;  /* 0x000000c1a6a67210 */ /* 0x082fe20007ffe0ff */
[----:B------:R-:W-:Y:S01]  /*54b0*/  HADD2.F32 R219, -RZ, R12.H0_H0 ;  /* 0x2000000cffdb7230 */ /* 0x000fe20000004100 */
[----:B------:R-:W0:Y:S01]  /*54c0*/  SHFL.DOWN PT, R124, R185, 0x1, 0x1f ;  /* 0x08201f00b97c7f89 */ /* 0x000e2200000e0000 */
[----:B------:R-:W-:Y:S01]  /*54d0*/  I2FP.F32.S32 R193, R193 ;  /* 0x000000c100c17245 */ /* 0x000fe20000201400 */
[----:B------:R-:W-:Y:S01]  /*54e0*/  HADD2.F32 R212, -RZ, R96.H1_H1 ;  /* 0x30000060ffd47230 */ /* 0x000fe20000004100 */
[----:B------:R-:W-:Y:S01]  /*54f0*/  I2FP.F32.S32 R166, R166 ;  /* 0x000000a600a67245 */ /* 0x000fe20000201400 */
[----:B------:R-:W1:Y:S01]  /*5500*/  SHFL.DOWN PT, R126, R125, 0x1, 0x1f ;  /* 0x08201f007d7e7f89 */ /* 0x000e6200000e0000 */
[----:B------:R-:W-:-:S02]  /*5510*/  HADD2.F32 R221, -RZ, R13.H0_H0 ;  /* 0x2000000dffdd7230 */ /* 0x000fc40000004100 */
[----:B------:R-:W-:Y:S02]  /*5520*/  HADD2.F32 R214, -RZ, R97.H1_H1 ;  /* 0x30000061ffd67230 */ /* 0x000fe40000004100 */
[----:B------:R-:W3:Y:S01]  /*5530*/  MUFU.RCP R166, R166 ;  /* 0x000000a600a67308 */ /* 0x000ee20000001000 */
[----:B------:R-:W-:Y:S02]  /*5540*/  HADD2.F32 R223, -RZ, R14.H1_H1 ;  /* 0x3000000effdf7230 */ /* 0x000fe40000004100 */
[----:B------:R-:W-:Y:S02]  /*5550*/  HADD2.F32 R216, -RZ, R98.H1_H1 ;  /* 0x30000062ffd87230 */ /* 0x000fe40000004100 */
[----:B------:R-:W-:Y:S02]  /*5560*/  HADD2.F32 R217, -RZ, R43.H0_H0 ;  /* 0x2000002bffd97230 */ /* 0x000fe40000004100 */
[----:B------:R-:W-:Y:S02]  /*5570*/  HADD2.F32 R218, -RZ, R99.H1_H1 ;  /* 0x30000063ffda7230 */ /* 0x000fe40000004100 */
[----:B------:R-:W-:-:S02]  /*5580*/  HADD2.F32 R249, -RZ, R57.H0_H0 ;  /* 0x20000039fff97230 */ /* 0x000fc40000004100 */
[----:B0-----:R-:W-:Y:S01]  /*5590*/  FADD.FTZ R127, R185, -R124 ;  /* 0x8000007cb97f7221 */ /* 0x001fe20000010000 */
[----:B------:R-:W-:-:S03]  /*55a0*/  FMUL.FTZ R129, R124, R193 ;  /* 0x000000c17c817220 */ /* 0x000fc60000410000 */
[----:B------:R-:W-:Y:S01]  /*55b0*/  FMUL.FTZ R127, R127, R127 ;  /* 0x0000007f7f7f7220 */ /* 0x000fe20000410000 */
[----:B------:R-:W-:-:S03]  /*55c0*/  FFMA.FTZ R129, R180, R185, R129 ;  /* 0x000000b9b4817223 */ /* 0x000fc60000010081 */
[----:B------:R-:W-:Y:S01]  /*55d0*/  FMUL.FTZ R180, R180, R127 ;  /* 0x0000007fb4b47220 */ /* 0x000fe20000410000 */
[----:B---3--:R-:W-:Y:S01]  /*55e0*/  FMUL.FTZ R129, R166, R129 ;  /* 0x00000081a6817220 */ /* 0x008fe20000410000 */
[----:B-1----:R-:W-:Y:S02]  /*55f0*/  FADD.FTZ R127, R125, R126 ;  /* 0x0000007e7d7f7221 */ /* 0x002fe40000010000 */
[----:B------:R-:W-:Y:S01]  /*5600*/  FMUL.FTZ R180, R180, R193 ;  /* 0x000000c1b4b47220 */ /* 0x000fe20000410000 */
[----:B------:R-:W0:Y:S01]  /*5610*/  @!P2 LDC.64 R124, c[0x0][0x3c0] ;  /* 0x0000f000ff7cab82 */ /* 0x000e220000000a00 */
[----:B------:R1:W3:Y:S02]  /*5620*/  SHFL.IDX PT, R213, R129, RZ, 0x1f ;  /* 0x00001fff81d57589 */ /* 0x0002e400000e0000 */
[----:B------:R-:W-:Y:S01]  /*5630*/  FFMA.FTZ R127, R166, R180, R127 ;  /* 0x000000b4a67f7223 */ /* 0x000fe2000001007f */
[----:B------:R-:W-:-:S05]  /*5640*/  HADD2.F32 R180, -RZ, R108.H1_H1 ;  /* 0x3000006cffb47230 */ /* 0x000fca0000004100 */
[----:B------:R-:W2:Y:S01]  /*5650*/  SHFL.IDX PT, R127, R127, RZ, 0x1f ;  /* 0x00001fff7f7f7589 */ /* 0x000ea200000e0000 */
[----:B-1----:R-:W-:Y:S02]  /*5660*/  HADD2.F32 R129, -RZ, R80.H0_H0 ;  /* 0x20000050ff817230 */ /* 0x002fe40000004100 */
[C---:B---3--:R-:W-:Y:S01]  /*5670*/  FMUL.FTZ R126, R213.reuse, R213 ;  /* 0x000000d5d57e7220 */ /* 0x048fe20000410000 */
        /* <DEDUP_REMOVED lines=9> */
[----:B0-----:R-:W-:-:S04]  /*5710*/  @!P2 IMAD.WIDE R126, R168, 0x4, R124 ;  /* 0x00000004a87ea825 */ /* 0x001fc800078e027c */
[C---:B------:R-:W-:Y:S01]  /*5720*/  FADD.FTZ R194, -R166.reuse, R194 ;  /* 0x000000c2a6c27221 */ /* 0x040fe20000010100 */
[C---:B------:R-:W-:Y:S01]  /*5730*/  FADD.FTZ R154, -R166.reuse, R154 ;  /* 0x0000009aa69a7221 */ /* 0x040fe20000010100 */
[----:B------:R-:W0:Y:S01]  /*5740*/  MUFU.RSQ R193, R185 ;  /* 0x000000b900c17308 */ /* 0x000e220000001400 */
[----:B------:R-:W-:Y:S01]  /*5750*/  HADD2.F32 R125, -RZ, R176.H0_H0 ;  /* 0x200000b0ff7d7230 */ /* 0x000fe20000004100 */
[----:B------:R1:W-:Y:S01]  /*5760*/  @!P2 STG.E desc[UR6][R126.64], R213 ;  /* 0x000000d57e00a986 */ /* 0x0003e2000c101906 */
        /* <DEDUP_REMOVED lines=11> */
[----:B-1----:R-:W-:-:S02]  /*5820*/  HADD2.F32 R127, -RZ, R81.H0_H0 ;  /* 0x20000051ff7f7230 */ /* 0x002fc40000004100 */
[C---:B------:R-:W-:Y:S01]  /*5830*/  FADD.FTZ R126, -R166.reuse, R195 ;  /* 0x000000c3a67e7221 */ /* 0x040fe20000010100 */
[----:B------:R-:W-:Y:S02]  /*5840*/  HADD2.F32 R213, -RZ, R82.H0_H0 ;  /* 0x20000052ffd57230 */ /* 0x000fe40000004100 */
[----:B------:R-:W-:Y:S01]  /*5850*/  FADD.FTZ R152, -R166, R152 ;  /* 0x00000098a6987221 */ /* 0x000fe20000010100 */
[C---:B0-----:R-:W-:Y:S01]  /*5860*/  FMUL.FTZ R188, R193.reuse, R188 ;  /* 0x000000bcc1bc7220 */ /* 0x041fe20000410000 */
[C---:B------:R-:W-:Y:S01]  /*5870*/  FMUL.FTZ R128, R193.reuse, R128 ;  /* 0x00000080c1807220 */ /* 0x040fe20000410000 */
[C---:B------:R-:W-:Y:S01]  /*5880*/  FMUL.FTZ R160, R193.reuse, R160 ;  /* 0x000000a0c1a07220 */ /* 0x040fe20000410000 */
[C---:B------:R-:W-:Y:S01]  /*5890*/  FMUL.FTZ R126, R193.reuse, R126 ;  /* 0x0000007ec17e7220 */ /* 0x040fe20000410000 */
[----:B------:R-:W-:Y:S01]  /*58a0*/  FFMA.FTZ R124, R188, R125, R129 ;  /* 0x0000007dbc7c7223 */ /* 0x000fe20000010081 */
[----:B------:R-:W-:Y:S02]  /*58b0*/  HADD2.F32 R125, -RZ, R108.H0_H0 ;  /* 0x2000006cff7d7230 */ /* 0x000fe40000004100 */
[----:B------:R-:W-:Y:S01]  /*58c0*/  FMUL.FTZ R136, R193, R136 ;  /* 0x00000088c1887220 */ /* 0x000fe20000410000 */
[----:B------:R-:W-:-:S02]  /*58d0*/  HADD2.F32 R129, -RZ, R176.H1_H1 ;  /* 0x300000b0ff817230 */ /* 0x000fc40000004100 */
[C---:B------:R-:W-:Y:S01]  /*58e0*/  FMUL.FTZ R132, R193.reuse, R132 ;  /* 0x00000084c1847220 */ /* 0x040fe20000410000 */
[C---:B------:R-:W-:Y:S01]  /*58f0*/  FMUL.FTZ R202, R193.reuse, R154 ;  /* 0x0000009ac1ca7220 */ /* 0x040fe20000410000 */
[----:B------:R-:W-:Y:S01]  /*5900*/  FFMA.FTZ R185, R188, R197, R125 ;  /* 0x000000c5bcb97223 */ /* 0x000fe2000001007d */
[C---:B------:R-:W-:Y:S01]  /*5910*/  FFMA.FTZ R188, R128.reuse, R209, R180 ;  /* 0x000000d180bc7223 */ /* 0x040fe200000100b4 */
[----:B------:R-:W-:Y:S01]  /*5920*/  FFMA.FTZ R169, R128, R129, R207 ;  /* 0x0000008180a97223 */ /* 0x000fe200000100cf */
[----:B------:R-:W-:Y:S02]  /*5930*/  HADD2.F32 R209, -RZ, R29.H1_H1 ;  /* 0x3000001dffd17230 */ /* 0x000fe40000004100 */
[----:B------:R-:W-:Y:S01]  /*5940*/  FFMA.FTZ R125, R160, R211, R127 ;  /* 0x000000d3a07d7223 */ /* 0x000fe2000001007f */
[----:B------:R-:W-:Y:S02]  /*5950*/  HADD2.F32 R128, -RZ, R109.H1_H1 ;  /* 0x3000006dff807230 */ /* 0x000fe40000004100 */
[----:B------:R-:W-:Y:S01]  /*5960*/  FMUL.FTZ R204, R193, R138 ;  /* 0x0000008ac1cc7220 */ /* 0x000fe20000410000 */
[----:B------:R-:W-:-:S02]  /*5970*/  HADD2.F32 R127, -RZ, R29.H0_H0 ;  /* 0x2000001dff7f7230 */ /* 0x000fc40000004100 */
[----:B------:R-:W-:Y:S01]  /*5980*/  FMUL.FTZ R225, R193, R148 ;  /* 0x00000094c1e17220 */ /* 0x000fe20000410000 */
[----:B------:R-:W-:Y:S02]  /*5990*/  HADD2.F32 R129, -RZ, R109.H0_H0 ;  /* 0x2000006dff817230 */ /* 0x000fe40000004100 */
[----:B------:R-:W-:Y:S01]  /*59a0*/  FFMA.FTZ R195, R126, R209, R128 ;  /* 0x000000d17ec37223 */ /* 0x000fe20000010080 */
[----:B------:R-:W-:Y:S02]  /*59b0*/  HADD2.F32 R197, -RZ, R177.H1_H1 ;  /* 0x300000b1ffc57230 */ /* 0x000fe40000004100 */
[----:B------:R-:W-:Y:S01]  /*59c0*/  FADD.FTZ R128, -R166, R149 ;  /* 0x00000095a6807221 */ /* 0x000fe20000010100 */
[----:B------:R-:W-:Y:S02]  /*59d0*/  HADD2.F32 R207, -RZ, R81.H1_H1 ;  /* 0x30000051ffcf7230 */ /* 0x000fe40000004100 */
[----:B------:R-:W-:Y:S01]  /*59e0*/  FFMA.FTZ R190, R160, R127, R129 ;  /* 0x0000007fa0be7223 */ /* 0x000fe20000010081 */
[----:B------:R-:W-:-:S02]  /*59f0*/  HADD2.F32 R160, -RZ, R110.H1_H1 ;  /* 0x3000006effa07230 */ /* 0x000fc40000004100 */
[C---:B------:R-:W-:Y:S01]  /*5a00*/  FMUL.FTZ R128, R193.reuse, R128 ;  /* 0x00000080c1807220 */ /* 0x040fe20000410000 */
[----:B------:R-:W-:Y:S02]  /*5a10*/  HADD2.F32 R127, -RZ, R30.H0_H0 ;  /* 0x2000001eff7f7230 */ /* 0x000fe40000004100 */
[----:B------:R-:W-:Y:S01]  /*5a20*/  FFMA.FTZ R180, R126, R197, R207 ;  /* 0x000000c57eb47223 */ /* 0x000fe200000100cf */
[----:B------:R-:W-:Y:S02]  /*5a30*/  HADD2.F32 R197, -RZ, R178.H1_H1 ;  /* 0x300000b2ffc57230 */ /* 0x000fe40000004100 */
[----:B------:R-:W-:Y:S01]  /*5a40*/  FFMA.FTZ R245, R128, R245, R160 ;  /* 0x000000f580f57223 */ /* 0x000fe200000100a0 */
[----:B------:R-:W-:Y:S02]  /*5a50*/  HADD2.F32 R207, -RZ, R82.H1_H1 ;  /* 0x30000052ffcf7230 */ /* 0x000fe40000004100 */
[----:B------:R-:W-:Y:S01]  /*5a60*/  FMUL.FTZ R198, R193, R198 ;  /* 0x000000c6c1c67220 */ /* 0x000fe20000410000 */
[----:B------:R-:W-:-:S02]  /*5a70*/  HADD2.F32 R129, -RZ, R110.H0_H0 ;  /* 0x2000006eff817230 */ /* 0x000fc40000004100 */
[----:B------:R-:W-:Y:S01]  /*5a80*/  FFMA.FTZ R232, R225, R232, R206 ;  /* 0x000000e8e1e87223 */ /* 0x000fe200000100ce */
[----:B------:R-:W-:Y:S02]  /*5a90*/  HADD2.F32 R211, -RZ, R178.H0_H0 ;  /* 0x200000b2ffd37230 */ /* 0x000fe40000004100 */
[----:B------:R-:W-:Y:S01]  /*5aa0*/  FFMA.FTZ R197, R128, R197, R207 ;  /* 0x000000c580c57223 */ /* 0x000fe200000100cf */
[----:B------:R-:W-:Y:S02]  /*5ab0*/  HADD2.F32 R149, -RZ, R179.H0_H0 ;  /* 0x200000b3ff957230 */ /* 0x000fe40000004100 */
[----:B------:R-:W-:Y:S01]  /*5ac0*/  FADD.FTZ R128, -R166, R137 ;  /* 0x00000089a6807221 */ /* 0x000fe20000010100 */
[----:B------:R-:W-:Y:S02]  /*5ad0*/  HADD2.F32 R209, -RZ, R83.H0_H0 ;  /* 0x20000053ffd17230 */ /* 0x000fe40000004100 */
[C---:B------:R-:W-:Y:S01]  /*5ae0*/  FFMA.FTZ R192, R136.reuse, R127, R129 ;  /* 0x0000007f88c07223 */ /* 0x040fe20000010081 */
[----:B------:R-:W-:Y:S01]  /*5af0*/  FFMA.FTZ R126, R136, R211, R213 ;  /* 0x000000d3887e7223 */ /* 0x000fe200000100d5 */
[----:B------:R-:W-:-:S02]  /*5b00*/  HADD2.F32 R207, -RZ, R179.H1_H1 ;  /* 0x300000b3ffcf7230 */ /* 0x000fc40000004100 */
[C---:B------:R-:W-:Y:S01]  /*5b10*/  FMUL.FTZ R128, R193.reuse, R128 ;  /* 0x00000080c1807220 */ /* 0x040fe20000410000 */
[----:B------:R-:W-:Y:S01]  /*5b20*/  FFMA.FTZ R127, R132, R149, R209 ;  /* 0x00000095847f7223 */ /* 0x000fe200000100d1 */
[----:B------:R-:W-:Y:S02]  /*5b30*/  HADD2.F32 R209, -RZ, R83.H1_H1 ;  /* 0x30000053ffd17230 */ /* 0x000fe40000004100 */
[C---:B------:R-:W-:Y:S01]  /*5b40*/  FMUL.FTZ R137, R193.reuse, R194 ;  /* 0x000000c2c1897220 */ /* 0x040fe20000410000 */
[----:B------:R-:W-:Y:S02]  /*5b50*/  HADD2.F32 R136, -RZ, R111.H1_H1 ;  /* 0x3000006fff887230 */ /* 0x000fe40000004100 */
[----:B------:R-:W-:Y:S01]  /*5b60*/  FMUL.FTZ R196, R193, R196 ;  /* 0x000000c4c1c47220 */ /* 0x000fe20000410000 */
[----:B------:R-:W-:Y:S02]  /*5b70*/  HADD2.F32 R129, -RZ, R31.H0_H0 ;  /* 0x2000001fff817230 */ /* 0x000fe40000004100 */
[----:B------:R-:W-:Y:S01]  /*5b80*/  FFMA.FTZ R182, R128, R207, R209 ;  /* 0x000000cf80b67223 */ /* 0x000fe200000100d1 */
[----:B------:R-:W-:-:S02]  /*5b90*/  HADD2.F32 R149, -RZ, R111.H0_H0 ;  /* 0x2000006fff957230 */ /* 0x000fc40000004100 */
[----:B------:R-:W-:Y:S01]  /*5ba0*/  FFMA.FTZ R247, R128, R247, R136 ;  /* 0x000000f780f77223 */ /* 0x000fe20000010088 */
[----:B------:R-:W-:Y:S02]  /*5bb0*/  HADD2.F32 R160, -RZ, R4.H0_H0 ;  /* 0x20000004ffa07230 */ /* 0x000fe40000004100 */
[----:B------:R-:W-:Y:S01]  /*5bc0*/  FMUL.FTZ R184, R193, R184 ;  /* 0x000000b8c1b87220 */ /* 0x000fe20000410000 */
[----:B------:R-:W-:Y:S02]  /*5bd0*/  HADD2.F32 R136, -RZ, R104.H0_H0 ;  /* 0x20000068ff887230 */ /* 0x000fe40000004100 */
[----:B------:R-:W-:Y:S01]  /*5be0*/  FFMA.FTZ R194, R132, R129, R149 ;  /* 0x0000008184c27223 */ /* 0x000fe20000010095 */
[----:B------:R-:W-:Y:S02]  /*5bf0*/  HADD2.F32 R132, -RZ, R32.H0_H0 ;  /* 0x20000020ff847230 */ /* 0x000fe40000004100 */
[----:B------:R-:W-:Y:S01]  /*5c00*/  FFMA.FTZ R128, R137, R160, R200 ;  /* 0x000000a089807223 */ /* 0x000fe200000100c8 */
[----:B------:R-:W-:Y:S01]  /*5c10*/  FADD.FTZ R160, -R166, R205 ;  /* 0x000000cda6a07221 */ /* 0x000fe20000010100 */
[----:B------:R-:W-:-:S02]  /*5c20*/  HADD2.F32 R205, -RZ, R5.H0_H0 ;  /* 0x20000005ffcd7230 */ /* 0x000fc40000004100 */
[C---:B------:R-:W-:Y:S01]  /*5c30*/  FMUL.FTZ R144, R193.reuse, R144 ;  /* 0x00000090c1907220 */ /* 0x040fe20000410000 */
[----:B------:R-:W-:Y:S02]  /*5c40*/  HADD2.F32 R211, -RZ, R77.H0_H0 ;  /* 0x2000004dffd37230 */ /* 0x000fe40000004100 */
[----:B------:R-:W-:Y:S01]  /*5c50*/  FMUL.FTZ R160, R193, R160 ;  /* 0x000000a0c1a07220 */ /* 0x000fe20000410000 */
[----:B------:R-:W-:Y:S02]  /*5c60*/  HADD2.F32 R129, -RZ, R4.H1_H1 ;  /* 0x30000004ff817230 */ /* 0x000fe40000004100 */
[----:B------:R-:W-:Y:S01]  /*5c70*/  FFMA.FTZ R149, R137, R132, R136 ;  /* 0x0000008489957223 */ /* 0x000fe20000010088 */
[----:B------:R-:W-:Y:S02]  /*5c80*/  HADD2.F32 R207, -RZ, R76.H1_H1 ;  /* 0x3000004cffcf7230 */ /* 0x000fe40000004100 */
[----:B------:R-:W-:Y:S01]  /*5c90*/  FADD.FTZ R132, -R166, R163 ;  /* 0x000000a3a6847221 */ /* 0x000fe20000010100 */
[----:B------:R-:W-:-:S02]  /*5ca0*/  HADD2.F32 R209, -RZ, R32.H1_H1 ;  /* 0x30000020ffd17230 */ /* 0x000fc40000004100 */
[----:B------:R-:W-:Y:S01]  /*5cb0*/  FFMA.FTZ R154, R202, R205, R211 ;  /* 0x000000cdca9a7223 */ /* 0x000fe200000100d3 */
[----:B------:R-:W-:Y:S02]  /*5cc0*/  HADD2.F32 R200, -RZ, R104.H1_H1 ;  /* 0x30000068ffc87230 */ /* 0x000fe40000004100 */
[C---:B------:R-:W-:Y:S01]  /*5cd0*/  FFMA.FTZ R129, R160.reuse, R129, R207 ;  /* 0x00000081a0817223 */ /* 0x040fe200000100cf */
[----:B------:R-:W-:Y:S02]  /*5ce0*/  HADD2.F32 R137, -RZ, R33.H0_H0 ;  /* 0x20000021ff897230 */ /* 0x000fe40000004100 */
[----:B------:R-:W-:Y:S01]  /*5cf0*/  FMUL.FTZ R142, R193, R142 ;  /* 0x0000008ec18e7220 */ /* 0x000fe20000410000 */
[----:B------:R-:W-:Y:S02]  /*5d00*/  HADD2.F32 R205, -RZ, R105.H0_H0 ;  /* 0x20000069ffcd7230 */ /* 0x000fe40000004100 */
[----:B------:R-:W-:Y:S01]  /*5d10*/  FFMA.FTZ R136, R160, R209, R200 ;  /* 0x000000d1a0887223 */ /* 0x000fe200000100c8 */
[----:B------:R-:W-:-:S02]  /*5d20*/  HADD2.F32 R207, -RZ, R5.H1_H1 ;  /* 0x30000005ffcf7230 */ /* 0x000fc40000004100 */
[----:B------:R-:W-:Y:S01]  /*5d30*/  FADD.FTZ R200, -R166, R156 ;  /* 0x0000009ca6c87221 */ /* 0x000fe20000010100 */
[----:B------:R-:W-:Y:S02]  /*5d40*/  HADD2.F32 R209, -RZ, R77.H1_H1 ;  /* 0x3000004dffd17230 */ /* 0x000fe40000004100 */
[----:B------:R-:W-:Y:S01]  /*5d50*/  FMUL.FTZ R156, R193, R132 ;  /* 0x00000084c19c7220 */ /* 0x000fe20000410000 */
[----:B------:R-:W-:Y:S02]  /*5d60*/  HADD2.F32 R211, -RZ, R33.H1_H1 ;  /* 0x30000021ffd37230 */ /* 0x000fe40000004100 */
[----:B------:R-:W-:Y:S01]  /*5d70*/  FFMA.FTZ R132, R202, R137, R205 ;  /* 0x00000089ca847223 */ /* 0x000fe200000100cd */
[----:B------:R-:W-:Y:S02]  /*5d80*/  HADD2.F32 R160, -RZ, R105.H1_H1 ;  /* 0x30000069ffa07230 */ /* 0x000fe40000004100 */
[----:B------:R-:W-:Y:S01]  /*5d90*/  FFMA.FTZ R163, R156, R207, R209 ;  /* 0x000000cf9ca37223 */ /* 0x000fe200000100d1 */
[----:B------:R-:W-:-:S02]  /*5da0*/  HADD2.F32 R213, -RZ, R6.H0_H0 ;  /* 0x20000006ffd57230 */ /* 0x000fc40000004100 */
[----:B------:R-:W-:Y:S01]  /*5db0*/  FMUL.FTZ R200, R193, R200 ;  /* 0x000000c8c1c87220 */ /* 0x000fe20000410000 */
[----:B------:R-:W-:Y:S02]  /*5dc0*/  HADD2.F32 R205, -RZ, R34.H0_H0 ;  /* 0x20000022ffcd7230 */ /* 0x000fe40000004100 */
[----:B------:R-:W-:Y:S01]  /*5dd0*/  FFMA.FTZ R137, R156, R211, R160 ;  /* 0x000000d39c897223 */ /* 0x000fe200000100a0 */
[----:B------:R-:W-:Y:S02]  /*5de0*/  HADD2.F32 R207, -RZ, R106.H0_H0 ;  /* 0x2000006affcf7230 */ /* 0x000fe40000004100 */
[----:B------:R-:W-:Y:S01]  /*5df0*/  FADD.FTZ R160, -R166, R161 ;  /* 0x000000a1a6a07221 */ /* 0x000fe20000010100 */
[----:B------:R-:W-:Y:S02]  /*5e00*/  HADD2.F32 R209, -RZ, R78.H1_H1 ;  /* 0x3000004effd17230 */ /* 0x000fe40000004100 */
[----:B------:R-:W-:Y:S01]  /*5e10*/  FFMA.FTZ R156, R200, R213, R215 ;  /* 0x000000d5c89c7223 */ /* 0x000fe200000100d7 */
[----:B------:R-:W-:-:S02]  /*5e20*/  HADD2.F32 R211, -RZ, R34.H1_H1 ;  /* 0x30000022ffd37230 */ /* 0x000fc40000004100 */
[----:B------:R-:W-:Y:S01]  /*5e30*/  FMUL.FTZ R160, R193, R160 ;  /* 0x000000a0c1a07220 */ /* 0x000fe20000410000 */
[----:B------:R-:W-:Y:S02]  /*5e40*/  HADD2.F32 R202, -RZ, R106.H1_H1 ;  /* 0x3000006affca7230 */ /* 0x000fe40000004100 */
[----:B------:R-:W-:Y:S01]  /*5e50*/  FFMA.FTZ R138, R200, R205, R207 ;  /* 0x000000cdc88a7223 */ /* 0x000fe200000100cf */
[----:B------:R-:W-:Y:S01]  /*5e60*/  FADD.FTZ R200, -R166, R139 ;  /* 0x0000008ba6c87221 */ /* 0x000fe20000010100 */
[----:B------:R-:W-:Y:S02]  /*5e70*/  HADD2.F32 R213, -RZ, R7.H0_H0 ;  /* 0x20000007ffd57230 */ /* 0x000fe40000004100 */
[C---:B------:R-:W-:Y:S01]  /*5e80*/  FFMA.FTZ R241, R160.reuse, R241, R209 ;  /* 0x000000f1a0f17223 */ /* 0x040fe200000100d1 */
[----:B------:R-:W-:Y:S02]  /*5e90*/  HADD2.F32 R215, -RZ, R79.H0_H0 ;  /* 0x2000004fffd77230 */ /* 0x000fe40000004100 */
[----:B------:R-:W-:Y:S01]  /*5ea0*/  FFMA.FTZ R161, R160, R211, R202 ;  /* 0x000000d3a0a17223 */ /* 0x000fe200000100ca */
[----:B------:R-:W-:-:S02]  /*5eb0*/  HADD2.F32 R205, -RZ, R35.H0_H0 ;  /* 0x20000023ffcd7230 */ /* 0x000fc40000004100 */
[C---:B------:R-:W-:Y:S01]  /*5ec0*/  FMUL.FTZ R200, R193.reuse, R200 ;  /* 0x000000c8c1c87220 */ /* 0x040fe20000410000 */
[----:B------:R-:W-:Y:S02]  /*5ed0*/  HADD2.F32 R207, -RZ, R107.H0_H0 ;  /* 0x2000006bffcf7230 */ /* 0x000fe40000004100 */
[C---:B------:R-:W-:Y:S01]  /*5ee0*/  FFMA.FTZ R160, R204.reuse, R213, R215 ;  /* 0x000000d5cca07223 */ /* 0x040fe200000100d7 */
[----:B------:R-:W-:Y:S02]  /*5ef0*/  HADD2.F32 R209, -RZ, R79.H1_H1 ;  /* 0x3000004fffd17230 */ /* 0x000fe40000004100 */
[----:B------:R-:W-:Y:S01]  /*5f00*/  FMUL.FTZ R215, R193, R134 ;  /* 0x00000086c1d77220 */ /* 0x000fe20000410000 */
[----:B------:R-:W-:Y:S02]  /*5f10*/  HADD2.F32 R211, -RZ, R35.H1_H1 ;  /* 0x30000023ffd37230 */ /* 0x000fe40000004100 */
[----:B------:R-:W-:Y:S01]  /*5f20*/  FFMA.FTZ R139, R204, R205, R207 ;  /* 0x000000cdcc8b7223 */ /* 0x000fe200000100cf */
[----:B------:R-:W-:-:S02]  /*5f30*/  HADD2.F32 R202, -RZ, R107.H1_H1 ;  /* 0x3000006bffca7230 */ /* 0x000fc40000004100 */
[----:B------:R-:W-:Y:S01]  /*5f40*/  FFMA.FTZ R243, R200, R243, R209 ;  /* 0x000000f3c8f37223 */ /* 0x000fe200000100d1 */
[----:B------:R-:W-:Y:S01]  /*5f50*/  FADD.FTZ R204, -R166, R203 ;  /* 0x000000cba6cc7221 */ /* 0x000fe20000010100 */
[----:B------:R-:W-:Y:S02]  /*5f60*/  HADD2.F32 R203, -RZ, R9.H0_H0 ;  /* 0x20000009ffcb7230 */ /* 0x000fe40000004100 */
[C---:B------:R-:W-:Y:S01]  /*5f70*/  FMUL.FTZ R152, R193.reuse, R152 ;  /* 0x00000098c1987220 */ /* 0x040fe20000410000 */
[----:B------:R-:W-:Y:S01]  /*5f80*/  FFMA.FTZ R148, R200, R211, R202 ;  /* 0x000000d3c8947223 */ /* 0x000fe200000100ca */
[----:B------:R-:W-:Y:S02]  /*5f90*/  HADD2.F32 R200, -RZ, R36.H0_H0 ;  /* 0x20000024ffc87230 */ /* 0x000fe40000004100 */
[----:B------:R-:W-:Y:S01]  /*5fa0*/  FMUL.FTZ R204, R193, R204 ;  /* 0x000000ccc1cc7220 */ /* 0x000fe20000410000 */
[----:B------:R-:W-:Y:S02]  /*5fb0*/  HADD2.F32 R202, -RZ, R100.H0_H0 ;  /* 0x20000064ffca7230 */ /* 0x000fe40000004100 */
[----:B------:R-:W-:Y:S01]  /*5fc0*/  FADD.FTZ R172, -R166, R172 ;  /* 0x000000aca6ac7221 */ /* 0x000fe20000010100 */
[----:B------:R-:W-:Y:S01]  /*5fd0*/  HADD2.F32 R209, -RZ, R73.H0_H0 ;  /* 0x20000049ffd17230 */ /* 0x000fe20000004100 */
[----:B------:R-:W-:Y:S01]  /*5fe0*/  F2FP.F16.F32.PACK_AB R127, R182, R127 ;  /* 0x0000007fb67f723e */ /* 0x000fe200000000ff */
[----:B------:R-:W-:-:S02]  /*5ff0*/  HADD2.F32 R205, -RZ, R72.H1_H1 ;  /* 0x30000048ffcd7230 */ /* 0x000fc40000004100 */
[----:B------:R-:W-:Y:S01]  /*6000*/  FFMA.FTZ R225, R225, R200, R202 ;  /* 0x000000c8e1e17223 */ /* 0x000fe200000100ca */
[----:B------:R-:W-:Y:S02]  /*6010*/  HADD2.F32 R207, -RZ, R36.H1_H1 ;  /* 0x30000024ffcf7230 */ /* 0x000fe40000004100 */
[----:B------:R-:W-:Y:S01]  /*6020*/  FFMA.FTZ R234, R198, R203, R209 ;  /* 0x000000cbc6ea7223 */ /* 0x000fe200000100d1 */
[----:B------:R-:W-:Y:S02]  /*6030*/  HADD2.F32 R203, -RZ, R101.H0_H0 ;  /* 0x20000065ffcb7230 */ /* 0x000fe40000004100 */
[----:B------:R-:W-:Y:S01]  /*6040*/  FADD.FTZ R200, -R166, R201 ;  /* 0x000000c9a6c87221 */ /* 0x000fe20000010100 */
[C---:B------:R-:W-:Y:S01]  /*6050*/  FFMA.FTZ R231, R204.reuse, R231, R205 ;  /* 0x000000e7cce77223 */ /* 0x040fe200000100cd */
[----:B------:R-:W-:Y:S01]  /*6060*/  FFMA.FTZ R226, R204, R207, R226 ;  /* 0x000000cfcce27223 */ /* 0x000fe200000100e2 */
[----:B------:R-:W-:Y:S02]  /*6070*/  HADD2.F32 R205, -RZ, R73.H1_H1 ;  /* 0x30000049ffcd7230 */ /* 0x000fe40000004100 */
[----:B------:R-:W-:Y:S01]  /*6080*/  FMUL.FTZ R200, R193, R200 ;  /* 0x000000c8c1c87220 */ /* 0x000fe20000410000 */
[----:B------:R-:W-:-:S02]  /*6090*/  HADD2.F32 R207, -RZ, R37.H1_H1 ;  /* 0x30000025ffcf7230 */ /* 0x000fc40000004100 */
[----:B------:R-:W-:Y:S01]  /*60a0*/  FFMA.FTZ R227, R198, R227, R203 ;  /* 0x000000e3c6e37223 */ /* 0x000fe200000100cb */
[----:B------:R-:W-:Y:S02]  /*60b0*/  HADD2.F32 R201, -RZ, R10.H0_H0 ;  /* 0x2000000affc97230 */ /* 0x000fe40000004100 */
[----:B------:R-:W-:Y:S01]  /*60c0*/  FADD.FTZ R198, -R166, R199 ;  /* 0x000000c7a6c67221 */ /* 0x000fe20000010100 */
[----:B------:R-:W-:Y:S02]  /*60d0*/  HADD2.F32 R209, -RZ, R74.H0_H0 ;  /* 0x2000004affd17230 */ /* 0x000fe40000004100 */
[C---:B------:R-:W-:Y:S01]  /*60e0*/  FFMA.FTZ R233, R200.reuse, R233, R205 ;  /* 0x000000e9c8e97223 */ /* 0x040fe200000100cd */
[----:B------:R-:W-:Y:S01]  /*60f0*/  FFMA.FTZ R228, R200, R207, R228 ;  /* 0x000000cfc8e47223 */ /* 0x000fe200000100e4 */
[----:B------:R-:W-:Y:S02]  /*6100*/  HADD2.F32 R203, -RZ, R102.H0_H0 ;  /* 0x20000066ffcb7230 */ /* 0x000fe40000004100 */
[----:B------:R-:W-:Y:S01]  /*6110*/  FMUL.FTZ R198, R193, R198 ;  /* 0x000000c6c1c67220 */ /* 0x000fe20000410000 */
[----:B------:R-:W-:Y:S01]  /*6120*/  FFMA.FTZ R236, R196, R201, R209 ;  /* 0x000000c9c4ec7223 */ /* 0x000fe200000100d1 */
[----:B------:R-:W-:-:S02]  /*6130*/  HADD2.F32 R201, -RZ, R38.H0_H0 ;  /* 0x20000026ffc97230 */ /* 0x000fc40000004100 */
[----:B------:R-:W-:Y:S01]  /*6140*/  FMUL.FTZ R199, R193, R130 ;  /* 0x00000082c1c77220 */ /* 0x000fe20000410000 */
[----:B------:R-:W-:Y:S01]  /*6150*/  HADD2.F32 R205, -RZ, R74.H1_H1 ;  /* 0x3000004affcd7230 */ /* 0x000fe20000004100 */
[----:B------:R-:W-:Y:S01]  /*6160*/  F2FP.F16.F32.PACK_AB R125, R180, R125 ;  /* 0x0000007db47d723e */ /* 0x000fe200000000ff */
[----:B------:R-:W-:Y:S02]  /*6170*/  HADD2.F32 R200, -RZ, R102.H1_H1 ;  /* 0x30000066ffc87230 */ /* 0x000fe40000004100 */
[----:B------:R-:W-:Y:S01]  /*6180*/  FFMA.FTZ R130, R196, R201, R203 ;  /* 0x000000c9c4827223 */ /* 0x000fe200000100cb */
[----:B------:R-:W-:Y:S02]  /*6190*/  HADD2.F32 R196, -RZ, R39.H0_H0 ;  /* 0x20000027ffc47230 */ /* 0x000fe40000004100 */
[C---:B------:R-:W-:Y:S01]  /*61a0*/  FFMA.FTZ R235, R198.reuse, R235, R205 ;  /* 0x000000ebc6eb7223 */ /* 0x040fe200000100cd */
[----:B------:R-:W-:Y:S02]  /*61b0*/  HADD2.F32 R202, -RZ, R11.H0_H0 ;  /* 0x2000000bffca7230 */ /* 0x000fe40000004100 */
[----:B------:R-:W-:Y:S01]  /*61c0*/  FFMA.FTZ R229, R198, R229, R200 ;  /* 0x000000e5c6e57223 */ /* 0x000fe200000100c8 */
[----:B------:R-:W-:-:S02]  /*61d0*/  HADD2.F32 R198, -RZ, R103.H0_H0 ;  /* 0x20000067ffc67230 */ /* 0x000fc40000004100 */
[C---:B------:R-:W-:Y:S01]  /*61e0*/  FADD.FTZ R200, -R166.reuse, R131 ;  /* 0x00000083a6c87221 */ /* 0x040fe20000010100 */
[----:B------:R-:W-:Y:S01]  /*61f0*/  HADD2.F32 R204, -RZ, R75.H0_H0 ;  /* 0x2000004bffcc7230 */ /* 0x000fe20000004100 */
[----:B------:R-:W-:Y:S01]  /*6200*/  F2FP.F16.F32.PACK_AB R124, R169, R124 ;  /* 0x0000007ca97c723e */ /* 0x000fe200000000ff */
[----:B------:R-:W-:Y:S02]  /*6210*/  HADD2.F32 R201, -RZ, R11.H1_H1 ;  /* 0x3000000bffc97230 */ /* 0x000fe40000004100 */
[----:B------:R-:W-:Y:S01]  /*6220*/  FMUL.FTZ R200, R193, R200 ;  /* 0x000000c8c1c87220 */ /* 0x000fe20000410000 */
[----:B------:R-:W-:Y:S02]  /*6230*/  HADD2.F32 R203, -RZ, R75.H1_H1 ;  /* 0x3000004bffcb7230 */ /* 0x000fe40000004100 */
[C---:B------:R-:W-:Y:S01]  /*6240*/  FFMA.FTZ R131, R199.reuse, R196, R198 ;  /* 0x000000c4c7837223 */ /* 0x040fe200000100c6 */
[----:B------:R-:W-:Y:S02]  /*6250*/  HADD2.F32 R205, -RZ, R39.H1_H1 ;  /* 0x30000027ffcd7230 */ /* 0x000fe40000004100 */
[----:B------:R-:W-:Y:S01]  /*6260*/  FADD.FTZ R196, -R166, R153 ;  /* 0x00000099a6c47221 */ /* 0x000fe20000010100 */
[----:B------:R-:W-:Y:S01]  /*6270*/  FFMA.FTZ R237, R199, R202, R204 ;  /* 0x000000cac7ed7223 */ /* 0x000fe200000100cc */
[----:B------:R-:W-:Y:S01]  /*6280*/  FFMA.FTZ R238, R200, R201, R203 ;  /* 0x000000c9c8ee7223 */ /* 0x000fe200000100cb */
[----:B------:R-:W-:-:S02]  /*6290*/  HADD2.F32 R207, -RZ, R68.H0_H0 ;  /* 0x20000044ffcf7230 */ /* 0x000fc40000004100 */
[----:B------:R-:W-:Y:S01]  /*62a0*/  FFMA.FTZ R230, R200, R205, R230 ;  /* 0x000000cdc8e67223 */ /* 0x000fe200000100e6 */
[----:B------:R-:W-:Y:S02]  /*62b0*/  HADD2.F32 R211, -RZ, R40.H0_H0 ;  /* 0x20000028ffd37230 */ /* 0x000fe40000004100 */
[C---:B------:R-:W-:Y:S01]  /*62c0*/  FMUL.FTZ R196, R193.reuse, R196 ;  /* 0x000000c4c1c47220 */ /* 0x040fe20000410000 */
[----:B------:R-:W-:Y:S02]  /*62d0*/  HADD2.F32 R199, -RZ, R96.H0_H0 ;  /* 0x20000060ffc77230 */ /* 0x000fe40000004100 */
[----:B------:R-:W-:Y:S01]  /*62e0*/  FFMA.FTZ R219, R184, R219, R207 ;  /* 0x000000dbb8db7223 */ /* 0x000fe200000100cf */
[----:B------:R-:W-:Y:S02]  /*62f0*/  HADD2.F32 R201, -RZ, R12.H1_H1 ;  /* 0x3000000cffc97230 */ /* 0x000fe40000004100 */
[----:B------:R-:W-:Y:S01]  /*6300*/  FMUL.FTZ R202, R193, R2 ;  /* 0x00000002c1ca7220 */ /* 0x000fe20000410000 */
[----:B------:R-:W-:-:S02]  /*6310*/  HADD2.F32 R203, -RZ, R68.H1_H1 ;  /* 0x30000044ffcb7230 */ /* 0x000fc40000004100 */
[----:B------:R-:W-:Y:S01]  /*6320*/  FFMA.FTZ R211, R184, R211, R199 ;  /* 0x000000d3b8d37223 */ /* 0x000fe200000100c7 */
[----:B------:R-:W-:Y:S02]  /*6330*/  HADD2.F32 R205, -RZ, R40.H1_H1 ;  /* 0x30000028ffcd7230 */ /* 0x000fe40000004100 */
[----:B------:R-:W-:Y:S01]  /*6340*/  FADD.FTZ R184, -R166, R151 ;  /* 0x00000097a6b87221 */ /* 0x000fe20000010100 */
[----:B------:R-:W-:Y:S02]  /*6350*/  HADD2.F32 R153, -RZ, R69.H0_H0 ;  /* 0x20000045ff997230 */ /* 0x000fe40000004100 */
[C---:B------:R-:W-:Y:S01]  /*6360*/  FFMA.FTZ R220, R196.reuse, R201, R203 ;  /* 0x000000c9c4dc7223 */ /* 0x040fe200000100cb */
        /* <DEDUP_REMOVED lines=8> */
[----:B------:R-:W-:Y:S02]  /*63f0*/  HADD2.F32 R199, -RZ, R13.H1_H1 ;  /* 0x3000000dffc77230 */ /* 0x000fe40000004100 */
[----:B------:R-:W-:Y:S01]  /*6400*/  FADD.FTZ R196, -R166, R135 ;  /* 0x00000087a6c47221 */ /* 0x000fe20000010100 */
[----:B------:R-:W-:-:S02]  /*6410*/  HADD2.F32 R201, -RZ, R69.H1_H1 ;  /* 0x30000045ffc97230 */ /* 0x000fc40000004100 */
[----:B------:R-:W-:Y:S01]  /*6420*/  FFMA.FTZ R213, R144, R213, R153 ;  /* 0x000000d590d57223 */ /* 0x000fe20000010099 */
[----:B------:R-:W-:Y:S02]  /*6430*/  HADD2.F32 R203, -RZ, R41.H1_H1 ;  /* 0x30000029ffcb7230 */ /* 0x000fe40000004100 */
[----:B------:R-:W-:Y:S01]  /*6440*/  FMUL.FTZ R196, R193, R196 ;  /* 0x000000c4c1c47220 */ /* 0x000fe20000410000 */
[----:B------:R-:W-:Y:S02]  /*6450*/  HADD2.F32 R144, -RZ, R42.H0_H0 ;  /* 0x2000002aff907230 */ /* 0x000fe40000004100 */
[C---:B------:R-:W-:Y:S01]  /*6460*/  FFMA.FTZ R222, R184.reuse, R199, R201 ;  /* 0x000000c7b8de7223 */ /* 0x040fe200000100c9 */
[----:B------:R-:W-:Y:S02]  /*6470*/  HADD2.F32 R151, -RZ, R70.H1_H1 ;  /* 0x30000046ff977230 */ /* 0x000fe40000004100 */
[----:B------:R-:W-:Y:S01]  /*6480*/  FFMA.FTZ R214, R184, R203, R214 ;  /* 0x000000cbb8d67223 */ /* 0x000fe200000100d6 */
[----:B------:R-:W-:-:S02]  /*6490*/  HADD2.F32 R184, -RZ, R98.H0_H0 ;  /* 0x20000062ffb87230 */ /* 0x000fc40000004100 */
[----:B------:R-:W-:Y:S01]  /*64a0*/  FADD.FTZ R2, -R166, R3 ;  /* 0x00000003a6027221 */ /* 0x000fe20000010100 */
[----:B------:R-:W-:Y:S02]  /*64b0*/  HADD2.F32 R153, -RZ, R42.H1_H1 ;  /* 0x3000002aff997230 */ /* 0x000fe40000004100 */
[C---:B------:R-:W-:Y:S01]  /*64c0*/  FFMA.FTZ R223, R196.reuse, R223, R151 ;  /* 0x000000dfc4df7223 */ /* 0x040fe20000010097 */
        /* <DEDUP_REMOVED lines=8> */
[----:B------:R-:W-:Y:S01]  /*6550*/  FFMA.FTZ R135, R142, R135, R199 ;  /* 0x000000878e877223 */ /* 0x000fe200000100c7 */
[----:B------:R-:W-:Y:S02]  /*6560*/  HADD2.F32 R151, -RZ, R99.H0_H0 ;  /* 0x20000063ff977230 */ /* 0x000fe40000004100 */
[----:B------:R-:W-:Y:S01]  /*6570*/  FMUL.FTZ R144, R193, R144 ;  /* 0x00000090c1907220 */ /* 0x000fe20000410000 */
[----:B------:R-:W-:Y:S02]  /*6580*/  HADD2.F32 R153, -RZ, R15.H1_H1 ;  /* 0x3000000fff997230 */ /* 0x000fe40000004100 */
[----:B------:R-:W-:Y:S01]  /*6590*/  FFMA.FTZ R140, R145, R184, R196 ;  /* 0x000000b8918c7223 */ /* 0x000fe200000100c4 */
[----:B------:R-:W-:-:S02]  /*65a0*/  HADD2.F32 R199, -RZ, R71.H1_H1 ;  /* 0x30000047ffc77230 */ /* 0x000fc40000004100 */
[----:B------:R-:W-:Y:S01]  /*65b0*/  FADD.FTZ R184, -R166, R141 ;  /* 0x0000008da6b87221 */ /* 0x000fe20000010100 */
[----:B------:R-:W-:Y:S02]  /*65c0*/  HADD2.F32 R201, -RZ, R43.H1_H1 ;  /* 0x3000002bffc97230 */ /* 0x000fe40000004100 */
[----:B------:R-:W-:Y:S01]  /*65d0*/  FFMA.FTZ R217, R142, R217, R151 ;  /* 0x000000d98ed97223 */ /* 0x000fe20000010097 */
[----:B------:R-:W-:Y:S02]  /*65e0*/  HADD2.F32 R207, -RZ, R16.H1_H1 ;  /* 0x30000010ffcf7230 */ /* 0x000fe40000004100 */
[C---:B------:R-:W-:Y:S01]  /*65f0*/  FFMA.FTZ R224, R144.reuse, R153, R199 ;  /* 0x0000009990e07223 */ /* 0x040fe200000100c7 */
[----:B------:R-:W-:Y:S02]  /*6600*/  HADD2.F32 R151, -RZ, R64.H1_H1 ;  /* 0x30000040ff977230 */ /* 0x000fe40000004100 */
[----:B------:R-:W-:Y:S01]  /*6610*/  FFMA.FTZ R218, R144, R201, R218 ;  /* 0x000000c990da7223 */ /* 0x000fe200000100da */
[----:B------:R-:W-:-:S02]  /*6620*/  HADD2.F32 R144, -RZ, R44.H0_H0 ;  /* 0x2000002cff907230 */ /* 0x000fc40000004100 */
[----:B------:R-:W-:Y:S01]  /*6630*/  FMUL.FTZ R184, R193, R184 ;  /* 0x000000b8c1b87220 */ /* 0x000fe20000410000 */
[----:B------:R-:W-:Y:S01]  /*6640*/  HADD2.F32 R142, -RZ, R92.H0_H0 ;  /* 0x2000005cff8e7230 */ /* 0x000fe20000004100 */
[----:B------:R-:W-:Y:S01]  /*6650*/  F2FP.F16.F32.PACK_AB R126, R197, R126 ;  /* 0x0000007ec57e723e */ /* 0x000fe200000000ff */
[----:B------:R-:W-:Y:S02]  /*6660*/  HADD2.F32 R153, -RZ, R44.H1_H1 ;  /* 0x3000002cff997230 */ /* 0x000fe40000004100 */
[----:B------:R-:W-:Y:S01]  /*6670*/  FFMA.FTZ R207, R184, R207, R151 ;  /* 0x000000cfb8cf7223 */ /* 0x000fe20000010097 */
[----:B------:R-:W-:Y:S02]  /*6680*/  HADD2.F32 R196, -RZ, R92.H1_H1 ;  /* 0x3000005cffc47230 */ /* 0x000fe40000004100 */
[----:B------:R-:W-:Y:S01]  /*6690*/  FFMA.FTZ R144, R145, R144, R142 ;  /* 0x0000009091907223 */ /* 0x000fe2000001008e */
[----:B------:R-:W-:Y:S02]  /*66a0*/  HADD2.F32 R141, -RZ, R17.H0_H0 ;  /* 0x20000011ff8d7230 */ /* 0x000fe40000004100 */
[----:B------:R-:W-:Y:S01]  /*66b0*/  FMUL.FTZ R142, R193, R2 ;  /* 0x00000002c18e7220 */ /* 0x000fe20000410000 */
[----:B------:R-:W-:-:S02]  /*66c0*/  HADD2.F32 R199, -RZ, R65.H0_H0 ;  /* 0x20000041ffc77230 */ /* 0x000fc40000004100 */
[----:B------:R-:W-:Y:S01]  /*66d0*/  FFMA.FTZ R151, R184, R153, R196 ;  /* 0x00000099b8977223 */ /* 0x000fe200000100c4 */
[----:B------:R-:W-:Y:S01]  /*66e0*/  HADD2.F32 R145, -RZ, R45.H0_H0 ;  /* 0x2000002dff917230 */ /* 0x000fe20000004100 */
[----:B------:R-:W0:Y:S01]  /*66f0*/  @!P2 LDC.64 R2, c[0x0][0x3c8] ;  /* 0x0000f200ff02ab82 */ /* 0x000e220000000a00 */
[----:B------:R-:W-:Y:S02]  /*6700*/  HADD2.F32 R153, -RZ, R93.H0_H0 ;  /* 0x2000005dff997230 */ /* 0x000fe40000004100 */
[C---:B------:R-:W-:Y:S01]  /*6710*/  FFMA.FTZ R141, R202.reuse, R141, R199 ;  /* 0x0000008dca8d7223 */ /* 0x040fe200000100c7 */
[----:B------:R-:W-:Y:S02]  /*6720*/  HADD2.F32 R199, -RZ, R17.H1_H1 ;  /* 0x30000011ffc77230 */ /* 0x000fe40000004100 */
[----:B------:R-:W-:Y:S01]  /*6730*/  FMUL.FTZ R169, R193, R172 ;  /* 0x000000acc1a97220 */ /* 0x000fe20000410000 */
[----:B------:R-:W-:Y:S02]  /*6740*/  HADD2.F32 R201, -RZ, R65.H1_H1 ;  /* 0x30000041ffc97230 */ /* 0x000fe40000004100 */
[----:B------:R-:W-:Y:S01]  /*6750*/  FFMA.FTZ R202, R202, R145, R153 ;  /* 0x00000091caca7223 */ /* 0x000fe20000010099 */
[----:B------:R-:W-:-:S02]  /*6760*/  HADD2.F32 R203, -RZ, R45.H1_H1 ;  /* 0x3000002dffcb7230 */ /* 0x000fc40000004100 */
[----:B------:R-:W-:Y:S01]  /*6770*/  FADD.FTZ R174, -R166, R174 ;  /* 0x000000aea6ae7221 */ /* 0x000fe20000010100 */
[----:B------:R-:W-:Y:S02]  /*6780*/  HADD2.F32 R184, -RZ, R93.H1_H1 ;  /* 0x3000005dffb87230 */ /* 0x000fe40000004100 */
[----:B------:R-:W-:Y:S01]  /*6790*/  FFMA.FTZ R208, R142, R199, R201 ;  /* 0x000000c78ed07223 */ /* 0x000fe200000100c9 */
[----:B------:R-:W-:Y:S02]  /*67a0*/  HADD2.F32 R196, -RZ, R66.H0_H0 ;  /* 0x20000042ffc47230 */ /* 0x000fe40000004100 */
[----:B------:R-:W-:Y:S01]  /*67b0*/  FADD.FTZ R158, -R166, R158 ;  /* 0x0000009ea69e7221 */ /* 0x000fe20000010100 */
        /* <DEDUP_REMOVED lines=8> */
[----:B------:R-:W-:Y:S01]  /*6840*/  FADD.FTZ R170, -R166, R170 ;  /* 0x000000aaa6aa7221 */ /* 0x000fe20000010100 */
[----:B------:R-:W-:Y:S02]  /*6850*/  HADD2.F32 R153, -RZ, R46.H1_H1 ;  /* 0x3000002eff997230 */ /* 0x000fe40000004100 */
[C---:B------:R-:W-:Y:S01]  /*6860*/  FFMA.FTZ R142, R203.reuse, R184, R196 ;  /* 0x000000b8cb8e7223 */ /* 0x040fe200000100c4 */
[----:B------:R-:W-:Y:S01]  /*6870*/  FFMA.FTZ R203, R203, R198, R143 ;  /* 0x000000c6cbcb7223 */ /* 0x000fe2000001008f */
[----:B------:R-:W-:-:S02]  /*6880*/  HADD2.F32 R143, -RZ, R66.H1_H1 ;  /* 0x30000042ff8f7230 */ /* 0x000fc40000004100 */
[C---:B------:R-:W-:Y:S01]  /*6890*/  FADD.FTZ R196, -R166.reuse, R146 ;  /* 0x00000092a6c47221 */ /* 0x040fe20000010100 */
[----:B------:R-:W-:Y:S02]  /*68a0*/  HADD2.F32 R184, -RZ, R94.H1_H1 ;  /* 0x3000005effb87230 */ /* 0x000fe40000004100 */
        /* <DEDUP_REMOVED lines=8> */
[----:B------:R-:W-:Y:S01]  /*6930*/  FMUL.FTZ R198, R193, R198 ;  /* 0x000000c6c1c67220 */ /* 0x000fe20000410000 */
[----:B0-----:R-:W-:-:S04]  /*6940*/  @!P2 IMAD.WIDE R2, R168, 0x4, R2 ;  /* 0x00000004a802a825 */ /* 0x001fc800078e0202 */
[----:B------:R-:W-:Y:S01]  /*6950*/  FFMA.FTZ R143, R196, R143, R153 ;  /* 0x0000008fc48f7223 */ /* 0x000fe20000010099 */
[----:B------:R-:W-:Y:S01]  /*6960*/  FADD.FTZ R186, -R166, R186 ;  /* 0x000000baa6ba7221 */ /* 0x000fe20000010100 */
[----:B------:R-:W0:Y:S01]  /*6970*/  LDC.64 R152, c[0x0][0x428] ;  /* 0x00010a00ff987b82 */ /* 0x000e220000000a00 */
[----:B------:R-:W-:Y:S02]  /*6980*/  HADD2.F32 R180, -RZ, R20.H0_H0 ;  /* 0x20000014ffb47230 */ /* 0x000fe40000004100 */
[----:B------:R-:W-:Y:S01]  /*6990*/  FFMA.FTZ R147, R196, R199, R184 ;  /* 0x000000c7c4937223 */ /* 0x000fe200000100b8 */
[----:B------:R-:W-:Y:S01]  /*69a0*/  HADD2.F32 R182, -RZ, R60.H0_H0 ;  /* 0x2000003cffb67230 */ /* 0x000fe20000004100 */
[----:B------:R0:W-:Y:S01]  /*69b0*/  @!P2 STG.E desc[UR6][R2.64], R193 ;  /* 0x000000c10200a986 */ /* 0x0001e2000c101906 */
[----:B------:R-:W-:Y:S02]  /*69c0*/  HADD2.F32 R184, -RZ, R48.H0_H0 ;  /* 0x20000030ffb87230 */ /* 0x000fe40000004100 */
[----:B------:R-:W-:Y:S01]  /*69d0*/  FADD.FTZ R164, -R166, R164 ;  /* 0x000000a4a6a47221 */ /* 0x000fe20000010100 */
[----:B------:R-:W-:-:S02]  /*69e0*/  HADD2.F32 R197, -RZ, R88.H0_H0 ;  /* 0x20000058ffc57230 */ /* 0x000fc40000004100 */
[C---:B------:R-:W-:Y:S01]  /*69f0*/  FFMA.FTZ R172, R169.reuse, R180, R182 ;  /* 0x000000b4a9ac7223 */ /* 0x040fe200000100b6 */
[----:B------:R-:W-:Y:S02]  /*6a00*/  HADD2.F32 R199, -RZ, R19.H1_H1 ;  /* 0x30000013ffc77230 */ /* 0x000fe40000004100 */
[----:B------:R-:W-:Y:S01]  /*6a10*/  FADD.FTZ R180, -R166, R173 ;  /* 0x000000ada6b47221 */ /* 0x000fe20000010100 */
[----:B------:R-:W-:Y:S02]  /*6a20*/  HADD2.F32 R201, -RZ, R67.H1_H1 ;  /* 0x30000043ffc97230 */ /* 0x000fe40000004100 */
[----:B------:R-:W-:Y:S01]  /*6a30*/  FFMA.FTZ R169, R169, R184, R197 ;  /* 0x000000b8a9a97223 */ /* 0x000fe200000100c5 */
[----:B------:R-:W-:Y:S02]  /*6a40*/  HADD2.F32 R200, -RZ, R21.H0_H0 ;  /* 0x20000015ffc87230 */ /* 0x000fe40000004100 */
[----:B------:R-:W-:Y:S01]  /*6a50*/  FMUL.FTZ R173, R193, R174 ;  /* 0x000000aec1ad7220 */ /* 0x000fe20000410000 */
[----:B------:R-:W-:-:S02]  /*6a60*/  HADD2.F32 R184, -RZ, R61.H0_H0 ;  /* 0x2000003dffb87230 */ /* 0x000fc40000004100 */
[----:B------:R-:W-:Y:S01]  /*6a70*/  FFMA.FTZ R210, R198, R199, R201 ;  /* 0x000000c7c6d27223 */ /* 0x000fe200000100c9 */
[----:B------:R-:W-:Y:S02]  /*6a80*/  HADD2.F32 R197, -RZ, R20.H1_H1 ;  /* 0x30000014ffc57230 */ /* 0x000fe40000004100 */
[----:B------:R-:W-:Y:S01]  /*6a90*/  FMUL.FTZ R180, R193, R180 ;  /* 0x000000b4c1b47220 */ /* 0x000fe20000410000 */
[----:B------:R-:W-:Y:S02]  /*6aa0*/  HADD2.F32 R199, -RZ, R60.H1_H1 ;  /* 0x3000003cffc77230 */ /* 0x000fe40000004100 */
[----:B------:R-:W-:Y:S01]  /*6ab0*/  FFMA.FTZ R200, R173, R200, R184 ;  /* 0x000000c8adc87223 */ /* 0x000fe200000100b8 */
[----:B------:R-:W-:Y:S02]  /*6ac0*/  HADD2.F32 R201, -RZ, R48.H1_H1 ;  /* 0x30000030ffc97230 */ /* 0x000fe40000004100 */
[----:B------:R-:W-:Y:S01]  /*6ad0*/  FADD.FTZ R162, -R166, R162 ;  /* 0x000000a2a6a27221 */ /* 0x000fe20000010100 */
[----:B------:R-:W-:-:S02]  /*6ae0*/  HADD2.F32 R182, -RZ, R88.H1_H1 ;  /* 0x30000058ffb67230 */ /* 0x000fc40000004100 */
[----:B------:R-:W-:Y:S01]  /*6af0*/  FFMA.FTZ R197, R180, R197, R199 ;  /* 0x000000c5b4c57223 */ /* 0x000fe200000100c7 */
[----:B0-----:R-:W-:-:S04]  /*6b00*/  IMAD.WIDE.U32 R2, R171, 0x10, R152 ;  /* 0x00000010ab027825 */ /* 0x001fc800078e0098 */
[C---:B------:R-:W-:Y:S01]  /*6b10*/  FMUL.FTZ R164, R193.reuse, R164 ;  /* 0x000000a4c1a47220 */ /* 0x040fe20000410000 */
[----:B------:R-:W-:Y:S01]  /*6b20*/  FMUL.FTZ R162, R193, R162 ;  /* 0x000000a2c1a27220 */ /* 0x000fe20000410000 */
[----:B------:R-:W-:Y:S01]  /*6b30*/  FFMA.FTZ R174, R180, R201, R182 ;  /* 0x000000c9b4ae7223 */ /* 0x000fe200000100b6 */
[----:B------:R-:W-:Y:S01]  /*6b40*/  HADD2.F32 R196, -RZ, R49.H0_H0 ;  /* 0x20000031ffc47230 */ /* 0x000fe20000004100 */
[----:B------:R0:W-:Y:S01]  /*6b50*/  STG.E.128 desc[UR6][R2.64], R124 ;  /* 0x0000007c02007986 */ /* 0x0001e2000c101d06 */
[----:B------:R-:W-:Y:S01]  /*6b60*/  HADD2.F32 R199, -RZ, R21.H1_H1 ;  /* 0x30000015ffc77230 */ /* 0x000fe20000004100 */
[----:B------:R-:W-:Y:S01]  /*6b70*/  F2FP.F16.F32.PACK_AB R137, R137, R132 ;  /* 0x000000848989723e */ /* 0x000fe200000000ff */
[----:B------:R-:W-:Y:S01]  /*6b80*/  HADD2.F32 R180, -RZ, R89.H1_H1 ;  /* 0x30000059ffb47230 */ /* 0x000fe20000004100 */
[----:B------:R-:W-:Y:S01]  /*6b90*/  F2FP.F16.F32.PACK_AB R139, R148, R139 ;  /* 0x0000008b948b723e */ /* 0x000fe200000000ff */
[----:B------:R-:W-:Y:S01]  /*6ba0*/  HADD2.F32 R201, -RZ, R22.H0_H0 ;  /* 0x20000016ffc97230 */ /* 0x000fe20000004100 */
[----:B------:R-:W-:Y:S01]  /*6bb0*/  F2FP.F16.F32.PACK_AB R138, R161, R138 ;  /* 0x0000008aa18a723e */ /* 0x000fe200000000ff */
[----:B------:R-:W-:Y:S01]  /*6bc0*/  HADD2.F32 R205, -RZ, R47.H1_H1 ;  /* 0x3000002fffcd7230 */ /* 0x000fe20000004100 */
[----:B------:R-:W-:Y:S01]  /*6bd0*/  F2FP.F16.F32.PACK_AB R136, R136, R149 ;  /* 0x000000958888723e */ /* 0x000fe200000000ff */
[----:B------:R-:W-:Y:S01]  /*6be0*/  HADD2.F32 R204, -RZ, R95.H1_H1 ;  /* 0x3000005fffcc7230 */ /* 0x000fe20000004100 */
[----:B------:R-:W-:Y:S01]  /*6bf0*/  F2FP.F16.F32.PACK_AB R131, R230, R131 ;  /* 0x00000083e683723e */ /* 0x000fe200000000ff */
[----:B------:R-:W-:Y:S01]  /*6c00*/  HADD2.F32 R184, -RZ, R91.H1_H1 ;  /* 0x3000005bffb87230 */ /* 0x000fe20000004100 */
[----:B------:R-:W-:Y:S01]  /*6c10*/  F2FP.F16.F32.PACK_AB R130, R229, R130 ;  /* 0x00000082e582723e */ /* 0x000fe200000000ff */
[----:B------:R-:W-:-:S04]  /*6c20*/  IMAD.WIDE.U32 R148, R165, 0x10, R152 ;  /* 0x00000010a5947825 */ /* 0x000fc800078e0098 */
[----:B------:R-:W-:Y:S01]  /*6c30*/  FFMA.FTZ R204, R198, R205, R204 ;  /* 0x000000cdc6cc7223 */ /* 0x000fe200000100cc */
[----:B------:R-:W-:Y:S01]  /*6c40*/  F2FP.F16.F32.PACK_AB R135, R224, R135 ;  /* 0x00000087e087723e */ /* 0x000fe200000000ff */
[----:B------:R-:W-:Y:S02]  /*6c50*/  HADD2.F32 R205, -RZ, R23.H0_H0 ;  /* 0x20000017ffcd7230 */ /* 0x000fe40000004100 */
[C---:B0-----:R-:W-:Y:S01]  /*6c60*/  FADD.FTZ R2, -R166.reuse, R181 ;  /* 0x000000b5a6027221 */ /* 0x041fe20000010100 */
[----:B------:R-:W-:Y:S02]  /*6c70*/  HADD2.F32 R3, -RZ, R89.H0_H0 ;  /* 0x20000059ff037230 */ /* 0x000fe40000004100 */
[----:B------:R-:W-:Y:S01]  /*6c80*/  FADD.FTZ R124, -R166, R150 ;  /* 0x00000096a67c7221 */ /* 0x000fe20000010100 */
[----:B------:R-:W-:Y:S02]  /*6c90*/  HADD2.F32 R125, -RZ, R49.H1_H1 ;  /* 0x30000031ff7d7230 */ /* 0x000fe40000004100 */
[----:B------:R-:W-:Y:S01]  /*6ca0*/  FMUL.FTZ R2, R193, R2 ;  /* 0x00000002c1027220 */ /* 0x000fe20000410000 */
[----:B------:R-:W-:-:S02]  /*6cb0*/  HADD2.F32 R127, -RZ, R62.H0_H0 ;  /* 0x2000003eff7f7230 */ /* 0x000fc40000004100 */
[----:B------:R-:W-:Y:S01]  /*6cc0*/  FFMA.FTZ R173, R173, R196, R3 ;  /* 0x000000c4adad7223 */ /* 0x000fe20000010003 */
[----:B------:R-:W-:Y:S02]  /*6cd0*/  HADD2.F32 R3, -RZ, R61.H1_H1 ;  /* 0x3000003dff037230 */ /* 0x000fe40000004100 */
[----:B------:R-:W-:Y:S01]  /*6ce0*/  FFMA.FTZ R180, R2, R125, R180 ;  /* 0x0000007d02b47223 */ /* 0x000fe200000100b4 */
[----:B------:R-:W-:Y:S02]  /*6cf0*/  HADD2.F32 R125, -RZ, R22.H1_H1 ;  /* 0x30000016ff7d7230 */ /* 0x000fe40000004100 */
[----:B------:R-:W-:Y:S01]  /*6d00*/  FFMA.FTZ R201, R158, R201, R127 ;  /* 0x000000c99ec97223 */ /* 0x000fe2000001007f */
[----:B------:R-:W-:Y:S02]  /*6d10*/  HADD2.F32 R127, -RZ, R62.H1_H1 ;  /* 0x3000003eff7f7230 */ /* 0x000fe40000004100 */
[----:B------:R-:W-:Y:S01]  /*6d20*/  FFMA.FTZ R199, R2, R199, R3 ;  /* 0x000000c702c77223 */ /* 0x000fe20000010003 */
[----:B------:R-:W-:Y:S01]  /*6d30*/  FADD.FTZ R2, -R166, R175 ;  /* 0x000000afa6027221 */ /* 0x000fe20000010100 */
[----:B------:R-:W-:-:S02]  /*6d40*/  HADD2.F32 R3, -RZ, R50.H0_H0 ;  /* 0x20000032ff037230 */ /* 0x000fc40000004100 */
[C---:B------:R-:W-:Y:S01]  /*6d50*/  FMUL.FTZ R124, R193.reuse, R124 ;  /* 0x0000007cc17c7220 */ /* 0x040fe20000410000 */
[----:B------:R-:W-:Y:S02]  /*6d60*/  HADD2.F32 R175, -RZ, R90.H0_H0 ;  /* 0x2000005affaf7230 */ /* 0x000fe40000004100 */
[----:B------:R-:W-:Y:S01]  /*6d70*/  FMUL.FTZ R2, R193, R2 ;  /* 0x00000002c1027220 */ /* 0x000fe20000410000 */
[----:B------:R-:W-:Y:S01]  /*6d80*/  HADD2.F32 R181, -RZ, R51.H0_H0 ;  /* 0x20000033ffb57230 */ /* 0x000fe20000004100 */
[----:B------:R-:W-:Y:S01]  /*6d90*/  F2FP.F16.F32.PACK_AB R126, R245, R192 ;  /* 0x000000c0f57e723e */ /* 0x000fe200000000ff */
[----:B------:R-:W-:Y:S02]  /*6da0*/  HADD2.F32 R245, -RZ, R56.H0_H0 ;  /* 0x20000038fff57230 */ /* 0x000fe40000004100 */
[----:B------:R-:W-:Y:S01]  /*6db0*/  FFMA.FTZ R175, R158, R3, R175 ;  /* 0x000000039eaf7223 */ /* 0x000fe200000100af */
[----:B------:R-:W-:Y:S01]  /*6dc0*/  FFMA.FTZ R150, R2, R125, R127 ;  /* 0x0000007d02967223 */ /* 0x000fe2000001007f */
[----:B------:R-:W-:-:S02]  /*6dd0*/  HADD2.F32 R3, -RZ, R50.H1_H1 ;  /* 0x30000032ff037230 */ /* 0x000fc40000004100 */
[----:B------:R-:W-:Y:S01]  /*6de0*/  FMUL.FTZ R192, R193, R170 ;  /* 0x000000aac1c07220 */ /* 0x000fe20000410000 */
[----:B------:R-:W-:Y:S01]  /*6df0*/  HADD2.F32 R125, -RZ, R90.H1_H1 ;  /* 0x3000005aff7d7230 */ /* 0x000fe20000004100 */
[----:B------:R-:W-:Y:S01]  /*6e00*/  F2FP.F16.F32.PACK_AB R134, R223, R134 ;  /* 0x00000086df86723e */ /* 0x000fe200000000ff */
[----:B------:R-:W-:Y:S01]  /*6e10*/  HADD2.F32 R127, -RZ, R63.H0_H0 ;  /* 0x2000003fff7f7230 */ /* 0x000fe20000004100 */
[----:B------:R-:W-:Y:S01]  /*6e20*/  F2FP.F16.F32.PACK_AB R143, R210, R143 ;  /* 0x0000008fd28f723e */ /* 0x000fe200000000ff */
[----:B------:R-:W-:Y:S02]  /*6e30*/  HADD2.F32 R198, -RZ, R87.H1_H1 ;  /* 0x30000057ffc67230 */ /* 0x000fe40000004100 */
[----:B------:R-:W-:Y:S01]  /*6e40*/  FFMA.FTZ R182, R2, R3, R125 ;  /* 0x0000000302b67223 */ /* 0x000fe2000001007d */
[----:B------:R-:W-:Y:S01]  /*6e50*/  FADD.FTZ R2, -R166, R159 ;  /* 0x0000009fa6027221 */ /* 0x000fe20000010100 */
[----:B------:R-:W-:Y:S01]  /*6e60*/  HADD2.F32 R3, -RZ, R91.H0_H0 ;  /* 0x2000005bff037230 */ /* 0x000fe20000004100 */
[----:B------:R-:W0:Y:S01]  /*6e70*/  LDC.64 R158, c[0x0][0x430] ;  /* 0x00010c00ff9e7b82 */ /* 0x000e220000000a00 */
[----:B------:R-:W-:-:S02]  /*6e80*/  HADD2.F32 R125, -RZ, R63.H1_H1 ;  /* 0x3000003fff7d7230 */ /* 0x000fc40000004100 */
[----:B------:R-:W-:Y:S01]  /*6e90*/  FMUL.FTZ R2, R193, R2 ;  /* 0x00000002c1027220 */ /* 0x000fe20000410000 */
[C---:B------:R-:W-:Y:S01]  /*6ea0*/  FFMA.FTZ R205, R124.reuse, R205, R127 ;  /* 0x000000cd7ccd7223 */ /* 0x040fe2000001007f */
[----:B------:R-:W-:Y:S01]  /*6eb0*/  FFMA.FTZ R181, R124, R181, R3 ;  /* 0x000000b57cb57223 */ /* 0x000fe20000010003 */
[----:B------:R-:W-:Y:S01]  /*6ec0*/  HADD2.F32 R3, -RZ, R23.H1_H1 ;  /* 0x30000017ff037230 */ /* 0x000fe20000004100 */
[----:B------:R-:W-:Y:S01]  /*6ed0*/  F2FP.F16.F32.PACK_AB R124, R188, R185 ;  /* 0x000000b9bc7c723e */ /* 0x000fe200000000ff */
[----:B------:R-:W-:Y:S02]  /*6ee0*/  HADD2.F32 R127, -RZ, R51.H1_H1 ;  /* 0x30000033ff7f7230 */ /* 0x000fe40000004100 */
[----:B------:R-:W-:Y:S01]  /*6ef0*/  FADD.FTZ R188, -R166, R183 ;  /* 0x000000b7a6bc7221 */ /* 0x000fe20000010100 */
[----:B------:R-:W-:Y:S02]  /*6f00*/  HADD2.F32 R185, -RZ, R52.H0_H0 ;  /* 0x20000034ffb97230 */ /* 0x000fe40000004100 */
[----:B------:R-:W-:Y:S01]  /*6f10*/  FFMA.FTZ R206, R2, R3, R125 ;  /* 0x0000000302ce7223 */ /* 0x000fe2000001007d */
[----:B------:R-:W-:Y:S01]  /*6f20*/  HADD2.F32 R3, -RZ, R24.H0_H0 ;  /* 0x20000018ff037230 */ /* 0x000fe20000004100 */
[----:B------:R-:W-:Y:S01]  /*6f30*/  F2FP.F16.F32.PACK_AB R125, R195, R190 ;  /* 0x000000bec37d723e */ /* 0x000fe200000000ff */
[----:B------:R-:W-:-:S02]  /*6f40*/  HADD2.F32 R195, -RZ, R84.H0_H0 ;  /* 0x20000054ffc37230 */ /* 0x000fc40000004100 */
[----:B------:R-:W-:Y:S01]  /*6f50*/  FFMA.FTZ R184, R2, R127, R184 ;  /* 0x0000007f02b87223 */ /* 0x000fe200000100b8 */
[----:B------:R-:W-:Y:S01]  /*6f60*/  F2FP.F16.F32.PACK_AB R127, R247, R194 ;  /* 0x000000c2f77f723e */ /* 0x000fe200000000ff */
[----:B------:R-:W-:Y:S01]  /*6f70*/  FFMA.FTZ R170, R192, R3, R245 ;  /* 0x00000003c0aa7223 */ /* 0x000fe200000100f5 */
[----:B------:R-:W-:Y:S02]  /*6f80*/  HADD2.F32 R245, -RZ, R52.H1_H1 ;  /* 0x30000034fff57230 */ /* 0x000fe40000004100 */
[----:B------:R-:W-:Y:S01]  /*6f90*/  FMUL.FTZ R188, R193, R188 ;  /* 0x000000bcc1bc7220 */ /* 0x000fe20000410000 */
[----:B------:R-:W-:Y:S01]  /*6fa0*/  HADD2.F32 R190, -RZ, R84.H1_H1 ;  /* 0x30000054ffbe7230 */ /* 0x000fe20000004100 */
[----:B------:R-:W-:Y:S01]  /*6fb0*/  F2FP.F16.F32.PACK_AB R142, R209, R142 ;  /* 0x0000008ed18e723e */ /* 0x000fe200000000ff */
[----:B------:R-:W-:Y:S01]  /*6fc0*/  HADD2.F32 R247, -RZ, R25.H0_H0 ;  /* 0x20000019fff77230 */ /* 0x000fe20000004100 */
[----:B------:R-:W-:Y:S01]  /*6fd0*/  F2FP.F16.F32.PACK_AB R141, R208, R141 ;  /* 0x0000008dd08d723e */ /* 0x000fe200000000ff */
[----:B------:R-:W-:Y:S01]  /*6fe0*/  HADD2.F32 R194, -RZ, R86.H1_H1 ;  /* 0x30000056ffc27230 */ /* 0x000fe20000004100 */
[----:B------:R-:W-:Y:S01]  /*6ff0*/  F2FP.F16.F32.PACK_AB R140, R207, R140 ;  /* 0x0000008ccf8c723e */ /* 0x000fe200000000ff */
[----:B0-----:R-:W-:-:S04]  /*7000*/  IMAD.WIDE.U32 R2, R171, 0x10, R158 ;  /* 0x00000010ab027825 */ /* 0x001fc800078e009e */
[----:B------:R-:W-:Y:S01]  /*7010*/  FFMA.FTZ R171, R192, R185, R195 ;  /* 0x000000b9c0ab7223 */ /* 0x000fe200000100c3 */
[----:B------:R-:W-:Y:S01]  /*7020*/  FMUL.FTZ R192, R193, R186 ;  /* 0x000000bac1c07220 */ /* 0x000fe20000410000 */
[----:B------:R-:W-:Y:S01]  /*7030*/  FFMA.FTZ R186, R188, R245, R190 ;  /* 0x000000f5bcba7223 */ /* 0x000fe200000100be */
[----:B------:R-:W-:Y:S01]  /*7040*/  HADD2.F32 R185, -RZ, R24.H1_H1 ;  /* 0x30000018ffb97230 */ /* 0x000fe20000004100 */
[----:B------:R0:W-:Y:S01]  /*7050*/  STG.E.128 desc[UR6][R2.64], R124 ;  /* 0x0000007c02007986 */ /* 0x0001e2000c101d06 */
[----:B------:R-:W-:Y:S01]  /*7060*/  HADD2.F32 R195, -RZ, R56.H1_H1 ;  /* 0x30000038ffc37230 */ /* 0x000fe20000004100 */
[----:B------:R-:W-:Y:S01]  /*7070*/  F2FP.F16.F32.PACK_AB R147, R204, R147 ;  /* 0x00000093cc93723e */ /* 0x000fe200000000ff */
[----:B------:R-:W-:Y:S01]  /*7080*/  HADD2.F32 R190, -RZ, R85.H1_H1 ;  /* 0x30000055ffbe7230 */ /* 0x000fe20000004100 */
[----:B------:R-:W-:Y:S02]  /*7090*/  F2FP.F16.F32.PACK_AB R146, R146, R203 ;  /* 0x000000cb9292723e */ /* 0x000fe400000000ff */
[----:B------:R-:W-:Y:S01]  /*70a0*/  FFMA.FTZ R183, R188, R185, R195 ;  /* 0x000000b9bcb77223 */ /* 0x000fe200000100c3 */
[----:B------:R-:W-:-:S02]  /*70b0*/  HADD2.F32 R195, -RZ, R53.H1_H1 ;  /* 0x30000035ffc37230 */ /* 0x000fc40000004100 */
[----:B------:R-:W-:Y:S01]  /*70c0*/  FFMA.FTZ R185, R192, R247, R249 ;  /* 0x000000f7c0b97223 */ /* 0x000fe200000100f9 */
[----:B------:R-:W-:Y:S02]  /*70d0*/  F2FP.F16.F32.PACK_AB R145, R145, R202 ;  /* 0x000000ca9191723e */ /* 0x000fe400000000ff */
[----:B------:R-:W-:Y:S02]  /*70e0*/  F2FP.F16.F32.PACK_AB R144, R151, R144 ;  /* 0x000000909790723e */ /* 0x000fe400000000ff */
[----:B------:R-:W-:Y:S02]  /*70f0*/  F2FP.F16.F32.PACK_AB R151, R206, R205 ;  /* 0x000000cdce97723e */ /* 0x000fe400000000ff */
[----:B------:R-:W-:Y:S01]  /*7100*/  F2FP.F16.F32.PACK_AB R150, R150, R201 ;  /* 0x000000c99696723e */ /* 0x000fe200000000ff */
[C---:B0-----:R-:W-:Y:S01]  /*7110*/  FADD.FTZ R2, -R166.reuse, R187 ;  /* 0x000000bba6027221 */ /* 0x041fe20000010100 */
[----:B------:R-:W-:Y:S02]  /*7120*/  HADD2.F32 R125, -RZ, R25.H1_H1 ;  /* 0x30000019ff7d7230 */ /* 0x000fe40000004100 */
[----:B------:R-:W-:Y:S01]  /*7130*/  FADD.FTZ R126, -R166, R191 ;  /* 0x000000bfa67e7221 */ /* 0x000fe20000010100 */
[----:B------:R-:W-:-:S02]  /*7140*/  HADD2.F32 R127, -RZ, R57.H1_H1 ;  /* 0x30000039ff7f7230 */ /* 0x000fc40000004100 */
[C---:B------:R-:W-:Y:S01]  /*7150*/  FMUL.FTZ R2, R193.reuse, R2 ;  /* 0x00000002c1027220 */ /* 0x040fe20000410000 */
[----:B------:R-:W-:Y:S02]  /*7160*/  HADD2.F32 R3, -RZ, R53.H0_H0 ;  /* 0x20000035ff037230 */ /* 0x000fe40000004100 */
[----:B------:R-:W-:Y:S01]  /*7170*/  FMUL.FTZ R126, R193, R126 ;  /* 0x0000007ec17e7220 */ /* 0x000fe20000410000 */
[----:B------:R-:W-:Y:S02]  /*7180*/  HADD2.F32 R187, -RZ, R85.H0_H0 ;  /* 0x20000055ffbb7230 */ /* 0x000fe40000004100 */
[C---:B------:R-:W-:Y:S01]  /*7190*/  FFMA.FTZ R188, R2.reuse, R125, R127 ;  /* 0x0000007d02bc7223 */ /* 0x040fe2000001007f */
[----:B------:R-:W-:Y:S01]  /*71a0*/  FFMA.FTZ R190, R2, R195, R190 ;  /* 0x000000c302be7223 */ /* 0x000fe200000100be */
[----:B------:R-:W-:Y:S01]  /*71b0*/  FADD.FTZ R2, -R166, R189 ;  /* 0x000000bda6027221 */ /* 0x000fe20000010100 */
[----:B------:R-:W-:Y:S02]  /*71c0*/  HADD2.F32 R189, -RZ, R26.H0_H0 ;  /* 0x2000001affbd7230 */ /* 0x000fe40000004100 */
[----:B------:R-:W-:Y:S01]  /*71d0*/  FFMA.FTZ R187, R192, R3, R187 ;  /* 0x00000003c0bb7223 */ /* 0x000fe200000100bb */
[----:B------:R-:W-:-:S02]  /*71e0*/  HADD2.F32 R3, -RZ, R58.H0_H0 ;  /* 0x2000003aff037230 */ /* 0x000fc40000004100 */
[----:B------:R-:W-:Y:S01]  /*71f0*/  FMUL.FTZ R2, R193, R2 ;  /* 0x00000002c1027220 */ /* 0x000fe20000410000 */
[----:B------:R-:W-:Y:S02]  /*7200*/  HADD2.F32 R125, -RZ, R54.H0_H0 ;  /* 0x20000036ff7d7230 */ /* 0x000fe40000004100 */
[----:B------:R-:W-:Y:S02]  /*7210*/  HADD2.F32 R124, -RZ, R86.H0_H0 ;  /* 0x20000056ff7c7230 */ /* 0x000fe40000004100 */
[C---:B------:R-:W-:Y:S01]  /*7220*/  FFMA.FTZ R189, R2.reuse, R189, R3 ;  /* 0x000000bd02bd7223 */ /* 0x040fe20000010003 */
[----:B------:R-:W-:Y:S02]  /*7230*/  HADD2.F32 R3, -RZ, R26.H1_H1 ;  /* 0x3000001aff037230 */ /* 0x000fe40000004100 */
[----:B------:R-:W-:Y:S02]  /*7240*/  HADD2.F32 R127, -RZ, R54.H1_H1 ;  /* 0x30000036ff7f7230 */ /* 0x000fe40000004100 */
[----:B------:R-:W-:Y:S01]  /*7250*/  FFMA.FTZ R191, R2, R125, R124 ;  /* 0x0000007d02bf7223 */ /* 0x000fe2000001007c */
[----:B------:R-:W-:Y:S01]  /*7260*/  HADD2.F32 R125, -RZ, R58.H1_H1 ;  /* 0x3000003aff7d7230 */ /* 0x000fe20000004100 */
[----:B------:R-:W-:Y:S01]  /*7270*/  F2FP.F16.F32.PACK_AB R124, R129, R128 ;  /* 0x00000080817c723e */ /* 0x000fe200000000ff */
[----:B------:R-:W-:-:S02]  /*7280*/  HADD2.F32 R193, -RZ, R27.H0_H0 ;  /* 0x2000001bffc17230 */ /* 0x000fc40000004100 */
[C---:B------:R-:W-:Y:S01]  /*7290*/  FFMA.FTZ R194, R164.reuse, R127, R194 ;  /* 0x0000007fa4c27223 */ /* 0x040fe200000100c2 */
[----:B------:R-:W-:Y:S02]  /*72a0*/  HADD2.F32 R195, -RZ, R55.H0_H0 ;  /* 0x20000037ffc37230 */ /* 0x000fe40000004100 */
[----:B------:R-:W-:Y:S01]  /*72b0*/  FFMA.FTZ R192, R164, R3, R125 ;  /* 0x00000003a4c07223 */ /* 0x000fe2000001007d */
[----:B------:R-:W-:Y:S01]  /*72c0*/  HADD2.F32 R3, -RZ, R59.H0_H0 ;  /* 0x2000003bff037230 */ /* 0x000fe20000004100 */
[----:B------:R-:W-:Y:S01]  /*72d0*/  F2FP.F16.F32.PACK_AB R127, R243, R160 ;  /* 0x000000a0f37f723e */ /* 0x000fe200000000ff */
[----:B------:R-:W-:Y:S01]  /*72e0*/  HADD2.F32 R2, -RZ, R87.H0_H0 ;  /* 0x20000057ff027230 */ /* 0x000fe20000004100 */
[----:B------:R-:W-:Y:S01]  /*72f0*/  F2FP.F16.F32.PACK_AB R125, R163, R154 ;  /* 0x0000009aa37d723e */ /* 0x000fe200000000ff */
[----:B------:R-:W-:-:S04]  /*7300*/  IMAD.WIDE.U32 R128, R133, 0x10, R152 ;  /* 0x0000001085807825 */ /* 0x000fc800078e0098 */
[----:B------:R-:W-:Y:S01]  /*7310*/  FFMA.FTZ R193, R126, R193, R3 ;  /* 0x000000c17ec17223 */ /* 0x000fe20000010003 */
[----:B------:R-:W-:Y:S01]  /*7320*/  F2FP.F16.F32.PACK_AB R194, R194, R191 ;  /* 0x000000bfc2c2723e */ /* 0x000fe200000000ff */
[----:B------:R-:W-:Y:S01]  /*7330*/  FFMA.FTZ R195, R126, R195, R2 ;  /* 0x000000c37ec37223 */ /* 0x000fe20000010002 */
[----:B------:R-:W-:Y:S01]  /*7340*/  F2FP.F16.F32.PACK_AB R126, R241, R156 ;  /* 0x0000009cf17e723e */ /* 0x000fe200000000ff */
[----:B------:R-:W-:-:S04]  /*7350*/  IMAD.WIDE.U32 R132, R133, 0x10, R158 ;  /* 0x0000001085847825 */ /* 0x000fc800078e009e */
[----:B------:R0:W-:Y:S01]  /*7360*/  STG.E.128 desc[UR6][R128.64], R124 ;  /* 0x0000007c80007986 */ /* 0x0001e2000c101d06 */
[----:B------:R-:W-:-:S03]  /*7370*/  IMAD.WIDE.U32 R164, R165, 0x10, R158 ;  /* 0x00000010a5a47825 */ /* 0x000fc600078e009e */
[----:B------:R1:W-:Y:S01]  /*7380*/  STG.E.128 desc[UR6][R132.64], R136 ;  /* 0x0000008884007986 */ /* 0x0003e2000c101d06 */
[----:B------:R-:W-:-:S04]  /*7390*/  IMAD.WIDE.U32 R160, R167, 0x10, R152 ;  /* 0x00000010a7a07825 */ /* 0x000fc800078e0098 */
[----:B------:R-:W-:Y:S02]  /*73a0*/  HADD2.F32 R3, -RZ, R27.H1_H1 ;  /* 0x3000001bff037230 */ /* 0x000fe40000004100 */
[----:B------:R-:W-:Y:S02]  /*73b0*/  HADD2.F32 R163, -RZ, R59.H1_H1 ;  /* 0x3000003bffa37230 */ /* 0x000fe40000004100 */
[----:B------:R-:W-:Y:S02]  /*73c0*/  HADD2.F32 R241, -RZ, R55.H1_H1 ;  /* 0x30000037fff17230 */ /* 0x000fe40000004100 */
[----:B------:R-:W-:-:S04]  /*73d0*/  IMAD.WIDE.U32 R166, R167, 0x10, R158 ;  /* 0x00000010a7a67825 */ /* 0x000fc800078e009e */
[----:B------:R-:W-:Y:S01]  /*73e0*/  FFMA.FTZ R196, R162, R3, R163 ;  /* 0x00000003a2c47223 */ /* 0x000fe200000100a3 */
[----:B0-----:R-:W-:Y:S01]  /*73f0*/  F2FP.F16.F32.PACK_AB R127, R238, R237 ;  /* 0x000000edee7f723e */ /* 0x001fe200000000ff */
[----:B------:R-:W-:Y:S01]  /*7400*/  FFMA.FTZ R198, R162, R241, R198 ;  /* 0x000000f1a2c67223 */ /* 0x000fe200000100c6 */
[----:B------:R-:W-:Y:S01]  /*7410*/  F2FP.F16.F32.PACK_AB R126, R235, R236 ;  /* 0x000000eceb7e723e */ /* 0x000fe200000000ff */
[----:B------:R-:W-:Y:S01]  /*7420*/  IMAD.WIDE.U32 R162, R155, 0x10, R152 ;  /* 0x000000109ba27825 */ /* 0x000fe200078e0098 */
[----:B------:R-:W-:Y:S02]  /*7430*/  F2FP.F16.F32.PACK_AB R125, R233, R234 ;  /* 0x000000eae97d723e */ /* 0x000fe400000000ff */
[----:B------:R-:W-:Y:S01]  /*7440*/  F2FP.F16.F32.PACK_AB R124, R231, R232 ;  /* 0x000000e8e77c723e */ /* 0x000fe200000000ff */
[----:B------:R-:W-:Y:S01]  /*7450*/  IMAD.WIDE.U32 R154, R155, 0x10, R158 ;  /* 0x000000109b9a7825 */ /* 0x000fe200078e009e */
[----:B------:R-:W-:Y:S02]  /*7460*/  F2FP.F16.F32.PACK_AB R129, R228, R227 ;  /* 0x000000e3e481723e */ /* 0x000fe400000000ff */
[----:B------:R-:W-:Y:S01]  /*7470*/  F2FP.F16.F32.PACK_AB R128, R226, R225 ;  /* 0x000000e1e280723e */ /* 0x000fe200000000ff */
[----:B------:R0:W-:Y:S01]  /*7480*/  STG.E.128 desc[UR6][R148.64], R124 ;  /* 0x0000007c94007986 */ /* 0x0001e2000c101d06 */
[----:B-1----:R-:W-:Y:S01]  /*7490*/  F2FP.F16.F32.PACK_AB R133, R222, R221 ;  /* 0x000000ddde85723e */ /* 0x002fe200000000ff */
[C---:B------:R-:W-:Y:S01]  /*74a0*/  IMAD.WIDE.U32 R2, R157.reuse, 0x10, R152 ;  /* 0x000000109d027825 */ /* 0x040fe200078e0098 */
[----:B------:R-:W-:Y:S01]  /*74b0*/  F2FP.F16.F32.PACK_AB R132, R220, R219 ;  /* 0x000000dbdc84723e */ /* 0x000fe200000000ff */
[----:B------:R-:W-:Y:S01]  /*74c0*/  STG.E.128 desc[UR6][R164.64], R128 ;  /* 0x00000080a4007986 */ /* 0x000fe2000c101d06 */
[----:B------:R-:W-:Y:S01]  /*74d0*/  F2FP.F16.F32.PACK_AB R139, R218, R217 ;  /* 0x000000d9da8b723e */ /* 0x000fe200000000ff */
[----:B------:R-:W-:Y:S01]  /*74e0*/  IMAD.WIDE.U32 R156, R157, 0x10, R158 ;  /* 0x000000109d9c7825 */ /* 0x000fe200078e009e */
[----:B------:R-:W-:Y:S01]  /*74f0*/  F2FP.F16.F32.PACK_AB R138, R216, R215 ;  /* 0x000000d7d88a723e */ /* 0x000fe200000000ff */
[----:B------:R1:W-:Y:S01]  /*7500*/  STG.E.128 desc[UR6][R160.64], R132 ;  /* 0x00000084a0007986 */ /* 0x0003e2000c101d06 */
[----:B------:R-:W-:Y:S01]  /*7510*/  F2FP.F16.F32.PACK_AB R137, R214, R213 ;  /* 0x000000d5d689723e */ /* 0x000fe200000000ff */
[----:B------:R-:W-:Y:S01]  /*7520*/  IMAD.WIDE.U32 R152, R239, 0x10, R152 ;  /* 0x00000010ef987825 */ /* 0x000fe200078e0098 */
[----:B------:R-:W-:-:S02]  /*7530*/  F2FP.F16.F32.PACK_AB R136, R212, R211 ;  /* 0x000000d3d488723e */ /* 0x000fc400000000ff */
[----:B------:R-:W-:Y:S01]  /*7540*/  F2FP.F16.F32.PACK_AB R195, R198, R195 ;  /* 0x000000c3c6c3723e */ /* 0x000fe200000000ff */
[----:B------:R-:W-:Y:S02]  /*7550*/  IMAD.WIDE.U32 R158, R239, 0x10, R158 ;  /* 0x00000010ef9e7825 */ /* 0x000fe400078e009e */
[----:B------:R2:W-:Y:S01]  /*7560*/  STG.E.128 desc[UR6][R166.64], R136 ;  /* 0x00000088a6007986 */ /* 0x0005e2000c101d06 */
[----:B0-----:R-:W-:Y:S02]  /*7570*/  F2FP.F16.F32.PACK_AB R149, R199, R200 ;  /* 0x000000c8c795723e */ /* 0x001fe400000000ff */
[----:B------:R-:W-:Y:S01]  /*7580*/  F2FP.F16.F32.PACK_AB R148, R197, R172 ;  /* 0x000000acc594723e */ /* 0x000fe200000000ff */
[----:B------:R2:W-:Y:S01]  /*7590*/  STG.E.128 desc[UR6][R162.64], R140 ;  /* 0x0000008ca2007986 */ /* 0x0005e2000c101d06 */
[----:B------:R-:W-:Y:S02]  /*75a0*/  F2FP.F16.F32.PACK_AB R127, R184, R181 ;  /* 0x000000b5b87f723e */ /* 0x000fe400000000ff */
[----:B------:R-:W-:Y:S01]  /*75b0*/  F2FP.F16.F32.PACK_AB R126, R182, R175 ;  /* 0x000000afb67e723e */ /* 0x000fe200000000ff */
[----:B------:R2:W-:Y:S01]  /*75c0*/  STG.E.128 desc[UR6][R154.64], R144 ;  /* 0x000000909a007986 */ /* 0x0005e2000c101d06 */
[----:B-1----:R-:W0:Y:S01]  /*75d0*/  LDC.64 R132, c[0x0][0x380] ;  /* 0x0000e000ff847b82 */ /* 0x002e220000000a00 */
[----:B------:R-:W-:-:S02]  /*75e0*/  F2FP.F16.F32.PACK_AB R125, R180, R173 ;  /* 0x000000adb47d723e */ /* 0x000fc400000000ff */
[----:B------:R-:W-:Y:S01]  /*75f0*/  F2FP.F16.F32.PACK_AB R124, R174, R169 ;  /* 0x000000a9ae7c723e */ /* 0x000fe200000000ff */
[----:B------:R2:W-:Y:S01]  /*7600*/  STG.E.128 desc[UR6][R2.64], R148 ;  /* 0x0000009402007986 */ /* 0x0005e2000c101d06 */
[----:B------:R-:W-:Y:S02]  /*7610*/  F2FP.F16.F32.PACK_AB R131, R196, R193 ;  /* 0x000000c1c483723e */ /* 0x000fe400000000ff */
[----:B------:R-:W-:Y:S01]  /*7620*/  F2FP.F16.F32.PACK_AB R130, R192, R189 ;  /* 0x000000bdc082723e */ /* 0x000fe200000000ff */
[----:B------:R2:W-:Y:S01]  /*7630*/  STG.E.128 desc[UR6][R156.64], R124 ;  /* 0x0000007c9c007986 */ /* 0x0005e2000c101d06 */
[----:B------:R-:W-:Y:S02]  /*7640*/  F2FP.F16.F32.PACK_AB R129, R188, R185 ;  /* 0x000000b9bc81723e */ /* 0x000fe400000000ff */
[----:B------:R-:W-:Y:S02]  /*7650*/  F2FP.F16.F32.PACK_AB R128, R183, R170 ;  /* 0x000000aab780723e */ /* 0x000fe400000000ff */
[----:B------:R-:W-:-:S02]  /*7660*/  F2FP.F16.F32.PACK_AB R193, R190, R187 ;  /* 0x000000bbbec1723e */ /* 0x000fc400000000ff */
[----:B------:R-:W-:Y:S01]  /*7670*/  F2FP.F16.F32.PACK_AB R192, R186, R171 ;  /* 0x000000abbac0723e */ /* 0x000fe200000000ff */
[----:B------:R2:W-:Y:S04]  /*7680*/  STG.E.128 desc[UR6][R152.64], R128 ;  /* 0x0000008098007986 */ /* 0x0005e8000c101d06 */
[----:B------:R2:W-:Y:S01]  /*7690*/  STG.E.128 desc[UR6][R158.64], R192 ;  /* 0x000000c09e007986 */ /* 0x0005e2000c101d06 */
[----:B0-----:R-:W-:-:S04]  /*76a0*/  IADD3 R168, PT, PT, R168, R132, RZ ;  /* 0x00000084a8a87210 */ /* 0x001fc80007ffe0ff */
[----:B------:R-:W-:-:S13]  /*76b0*/  ISETP.GE.AND P2, PT, R168, R133, PT ;  /* 0x00000085a800720c */ /* 0x000fda0003f46270 */
[----:B--2---:R-:W-:Y:S05]  /*76c0*/  @!P2 BRA `(.L_x_3163) ;  /* 0xffffff940064a947 */ /* 0x004fea000383ffff */
[----:B------:R-:W-:Y:S05]  /*76d0*/  EXIT ;  /* 0x000000000000794d */ /* 0x000fea0003800000 */
.L_x_3164:
        /* <DEDUP_REMOVED lines=10> */
.L_x_27853:


//--------------------- .text._ZN10layer_norm31ln_parallel_residual_fwd_kernelINS_13Kernel_traitsI6__halfS2_S2_S2_fjLj7168ELj1ELj1ELj4ELj16ENS_18Kernel_traits_baseILj7168ES2_S2_S2_S2_fjLj128EEEEELb0ELb1ELb0EEEvNS_9FwdParamsE --------------------------
	.section	.text._ZN10layer_norm31ln_parallel_residual_fwd_kernelINS_13Kernel_traitsI6__halfS2_S2_S2_fjLj7168ELj1ELj1ELj4ELj16ENS_18Kernel_traits_baseILj7168ES2_S2_S2_S2_fjLj128EEEEELb0ELb1ELb0EEEvNS_9FwdParamsE,"ax",@progbits
	.align	128
        .global         _ZN10layer_norm31ln_parallel_residual_fwd_kernelINS_13Kernel_traitsI6__halfS2_S2_S2_fjLj7168ELj1ELj1ELj4ELj16ENS_18Kernel_traits_baseILj7168ES2_S2_S2_S2_fjLj128EEEEELb0ELb1ELb0EEEvNS_9FwdParamsE
        .type           _ZN10layer_norm31ln_parallel_residual_fwd_kernelINS_13Kernel_traitsI6__halfS2_S2_S2_fjLj7168ELj1ELj1ELj4ELj16ENS_18Kernel_traits_baseILj7168ES2_S2_S2_S2_fjLj128EEEEELb0ELb1ELb0EEEvNS_9FwdParamsE,@function
        .size           _ZN10layer_norm31ln_parallel_residual_fwd_kernelINS_13Kernel_traitsI6__halfS2_S2_S2_fjLj7168ELj1ELj1ELj4ELj16ENS_18Kernel_traits_baseILj7168ES2_S2_S2_S2_fjLj128EEEEELb0ELb1ELb0EEEvNS_9FwdParamsE,(.L_x_27854 - _ZN10layer_norm31ln_parallel_residual_fwd_kernelINS_13Kernel_traitsI6__halfS2_S2_S2_fjLj7168ELj1ELj1ELj4ELj16ENS_18Kernel_traits_baseILj7168ES2_S2_S2_S2_fjLj128EEEEELb0ELb1ELb0EEEvNS_9FwdParamsE)
        .other          _ZN10layer_norm31ln_parallel_residual_fwd_kernelINS_13Kernel_traitsI6__halfS2_S2_S2_fjLj7168ELj1ELj1ELj4ELj16ENS_18Kernel_traits_baseILj7168ES2_S2_S2_S2_fjLj128EEEEELb0ELb1ELb0EEEvNS_9FwdParamsE,@"STO_CUDA_ENTRY STV_DEFAULT"
_ZN10layer_norm31ln_parallel_residual_fwd_kernelINS_13Kernel_traitsI6__halfS2_S2_S2_fjLj7168ELj1ELj1ELj4ELj16ENS_18Kernel_traits_baseILj7168ES2_S2_S2_S2_fjLj128EEEEELb0ELb1ELb0EEEvNS_9FwdParamsE:
.text._ZN10layer_norm31ln_parallel_residual_fwd_kernelINS_13Kernel_traitsI6__halfS2_S2_S2_fjLj7168ELj1ELj1ELj4ELj16ENS_18Kernel_traits_baseILj7168ES2_S2_S2_S2_fjLj128EEEEELb0ELb1ELb0EEEvNS_9FwdParamsE:
        /* <DEDUP_REMOVED lines=65> */
[----:B------:R-:W-:Y:S02]  /*0410*/  ISETP.GE.U32.AND P1, PT, R4, 0x380, PT ;  /* 0x000003800400780c */ /* 0x000fe40003f26070 */
[----:B------:R-:W-:-:S11]  /*0420*/  @P5 IADD3 R31, PT, PT, R31, 0x80, RZ ;  /* 0x000000801f1f5810 */ /* 0x000fd60007ffe0ff */
        /* <DEDUP_REMOVED lines=8> */
.L_x_3166:
        /* <DEDUP_REMOVED lines=18> */
[C---:B--2---:R-:W-:Y:S01]  /*05d0*/  @P2 IMAD.WIDE.U32 R10, R31.reuse, 0x10, R10 ;  /* 0x000000101f0a2825 */ /* 0x044fe200078e000a */
[----:B------:R-:W-:-:S04]  /*05e0*/  @P2 IADD3 R31, PT, PT, R31, 0x80, RZ ;  /* 0x000000801f1f2810 */ /* 0x000fc80007ffe0ff */
[----:B------:R0:W5:Y:S01]  /*05f0*/  @P2 LDG.E.128 R76, desc[UR6][R10.64] ;  /* 0x000000060a4c2981 */ /* 0x000162000c1e1d00 */
[C---:B---3--:R-:W-:Y:S01]  /*0600*/  @P3 IMAD.WIDE.U32 R12, R31.reuse, 0x10, R12 ;  /* 0x000000101f0c3825 */ /* 0x048fe200078e000c */
[----:B------:R-:W-:-:S04]  /*0610*/  @P3 IADD3 R31, PT, PT, R31, 0x80, RZ ;  /* 0x000000801f1f3810 */ /* 0x000fc80007ffe0ff */
[----:B------:R0:W5:Y:S01]  /*0620*/  @P3 LDG.E.128 R68, desc[UR6][R12.64] ;  /* 0x000000060c443981 */ /* 0x000162000c1e1d00 */
[C---:B----4-:R-:W-:Y:S01]  /*0630*/  @P4 IMAD.WIDE.U32 R14, R31.reuse, 0x10, R14 ;  /* 0x000000101f0e4825 */ /* 0x050fe200078e000e */
[----:B------:R-:W-:-:S04]  /*0640*/  @P4 IADD3 R31, PT, PT, R31, 0x80, RZ ;  /* 0x000000801f1f4810 */ /* 0x000fc80007ffe0ff */
[----:B------:R0:W5:Y:S01]  /*0650*/  @P4 LDG.E.128 R60, desc[UR6][R14.64] ;  /* 0x000000060e3c4981 */ /* 0x000162000c1e1d00 */
[----:B-1----:R-:W-:-:S05]  /*0660*/  @P5 IMAD.WIDE.U32 R16, R31, 0x10, R16 ;  /* 0x000000101f105825 */ /* 0x002fca00078e0010 */
        /* <DEDUP_REMOVED lines=22> */
[----:B------:R-:W0:Y:S02]  /*07d0*/  LDC.64 R44, c[0x0][0x3d0] ;  /* 0x0000f400ff2c7b82 */ /* 0x000e240000000a00 */
[----:B0-----:R-:W-:-:S06]  /*07e0*/  IMAD.WIDE.U32 R44, R31, 0x10, R44 ;  /* 0x000000101f2c7825 */ /* 0x001fcc00078e002c */
        /* <DEDUP_REMOVED lines=15> */
.L_x_3167:
[----:B------:R-:W-:Y:S05]  /*08e0*/  BSYNC.RECONVERGENT B0 ;  /* 0x0000000000007941 */ /* 0x000fea0003800200 */
.L_x_3165:
[----:B------:R-:W0:Y:S02]  /*08f0*/  LDCU UR4, c[0x0][0x384] ;  /* 0x00007080ff0477ac */ /* 0x000e240008000800 */
[----:B0-----:R-:W-:-:S13]  /*0900*/  ISETP.GE.AND P1, PT, R6, UR4, PT ;  /* 0x0000000406007c0c */ /* 0x001fda000bf26270 */
[----:B------:R-:W-:Y:S05]  /*0910*/  @P1 EXIT ;  /* 0x000000000000194d */ /* 0x000fea0003800000 */
[----:B------:R-:W-:Y:S01]  /*0920*/  SHF.R.S32.HI R7, RZ, 0x3, R7 ;  /* 0x00000003ff077819 */ /* 0x000fe20000011407 */
[----:B------:R-:W0:Y:S01]  /*0930*/  LDC.64 R10, c[0x0][0x398] ;  /* 0x0000e600ff0a7b82 */ /* 0x000e220000000a00 */
[----:B------:R-:W0:Y:S02]  /*0940*/  LDCU.64 UR4, c[0x0][0x3a0] ;  /* 0x00007400ff0477ac */ /* 0x000e240008000a00 */
[C---:B------:R-:W-:Y:S02]  /*0950*/  LOP3.LUT R2, R7.reuse, 0x7f, RZ, 0xc0, !PT ;  /* 0x0000007f07027812 */ /* 0x040fe400078ec0ff */
[----:B------:R-:W-:Y:S01]  /*0960*/  SHF.L.U32 R7, R7, 0x1, RZ ;  /* 0x0000000107077819 */ /* 0x000fe200000006ff */
[----:B------:R-:W1:Y:S01]  /*0970*/  LDCU UR10, c[0x0][0x388] ;  /* 0x00007100ff0a77ac */ /* 0x000e620008000800 */
[----:B------:R-:W-:Y:S01]  /*0980*/  VIADDMNMX R5, R2, -R5, RZ, !PT ;  /* 0x8000000502057246 */ /* 0x000fe200078001ff */
[----:B------:R-:W-:Y:S01]  /*0990*/  IMAD R0, R0, -0x20, R2 ;  /* 0xffffffe000007824 */ /* 0x000fe200078e0202 */
[----:B------:R-:W-:Y:S01]  /*09a0*/  LOP3.LUT R8, R7, 0xffffff00, RZ, 0xc0, !PT ;  /* 0xffffff0007087812 */ /* 0x000fe200078ec0ff */
[----:B------:R-:W2:Y:S01]  /*09b0*/  LDCU.U8 UR8, c[0x0][0x410] ;  /* 0x00008200ff0877ac */ /* 0x000ea20008000000 */
[----:B------:R-:W-:-:S02]  /*09c0*/  VIMNMX R5, PT, PT, R5, 0x20, PT ;  /* 0x0000002005057848 */ /* 0x000fc40003fe0100 */
[----:B------:R-:W-:Y:S01]  /*09d0*/  VIMNMX R0, PT, PT, RZ, R0, !PT ;  /* 0x00000000ff007248 */ /* 0x000fe20007fe0100 */
[----:B------:R-:W3:Y:S01]  /*09e0*/  LDCU UR9, c[0x0][0x400] ;  /* 0x00008000ff0977ac */ /* 0x000ee20008000800 */
[-C--:B------:R-:W-:Y:S02]  /*09f0*/  LEA R5, R5, R8.reuse, 0x3 ;  /* 0x0000000805057211 */ /* 0x080fe400078e18ff */
[----:B------:R-:W-:Y:S01]  /*0a00*/  VIMNMX R3, PT, PT, R0, 0x20, PT ;  /* 0x0000002000037848 */ /* 0x000fe20003fe0100 */
[----:B------:R-:W4:Y:S01]  /*0a10*/  LDCU.64 UR12, c[0x0][0x398] ;  /* 0x00007300ff0c77ac */ /* 0x000f220008000a00 */
[----:B------:R-:W-:Y:S02]  /*0a20*/  I2FP.F32.U32 R5, R5 ;  /* 0x0000000500057245 */ /* 0x000fe40000201000 */
[----:B------:R-:W-:Y:S01]  /*0a30*/  LEA R0, R3, R8, 0x3 ;  /* 0x0000000803007211 */ /* 0x000fe200078e18ff */
[----:B------:R-:W0:Y:S01]  /*0a40*/  LDCU.64 UR14, c[0x0][0x3a0] ;  /* 0x00007400ff0e77ac */ /* 0x000e220008000a00 */
[----:B------:R0:W0:Y:S02]  /*0a50*/  MUFU.RCP R2, R5 ;  /* 0x0000000500027308 */ /* 0x0000240000001000 */
[----:B0-----:R-:W-:Y:S01]  /*0a60*/  LOP3.LUT P1, RZ, R10, UR4, RZ, 0xfc, !PT ;  /* 0x000000040aff7c12 */ /* 0x001fe2000f82fcff */
[----:B------:R-:W-:-:S03]  /*0a70*/  UPLOP3.LUT UP1, UPT, UPT, UPT, UPT, 0x40, 0x4 ;  /* 0x000000000004789c */ /* 0x000fc60003f2e870 */
[----:B-1234-:R-:W-:-:S13]  /*0a80*/  LOP3.LUT P1, RZ, R11, UR5, RZ, 0xfc, P1 ;  /* 0x000000050bff7c12 */ /* 0x01efda000882fcff */
.L_x_3228:
        /* <DEDUP_REMOVED lines=32> */
[--C-:B------:R-:W-:Y:S02]  /*0c90*/  HADD2.F32 R30, -RZ, R99.reuse.H0_H0 ;  /* 0x20000063ff1e7230 */ /* 0x100fe40000004100 */
[----:B------:R-:W-:Y:S01]  /*0ca0*/  FADD.FTZ R22, R22, R29 ;  /* 0x0000001d16167221 */ /* 0x000fe20000010000 */
[----:B------:R-:W-:Y:S02]  /*0cb0*/  HADD2.F32 R112, -RZ, R99.H1_H1 ;  /* 0x30000063ff707230 */ /* 0x000fe40000004100 */
[----:B------:R-:W-:Y:S01]  /*0cc0*/  FADD.FTZ R28, R28, R31 ;  /* 0x0000001f1c1c7221 */ /* 0x000fe20000010000 */
[----:B------:R-:W-:-:S02]  /*0cd0*/  HADD2.F32 R97, -RZ, R97.H1_H1 ;  /* 0x30000061ff617230 */ /* 0x000fc40000004100 */
[----:B------:R-:W-:Y:S02]  /*0ce0*/  HADD2.F32 R98, -RZ, R98.H1_H1 ;  /* 0x30000062ff627230 */ /* 0x000fe40000004100 */
[----:B------:R-:W-:Y:S02]  /*0cf0*/  HADD2.F32 R8, -RZ, R37.H1_H1 ;  /* 0x30000025ff087230 */ /* 0x000fe40000004100 */
[----:B------:R-:W-:Y:S02]  /*0d00*/  HADD2.F32 R99, -RZ, R38.H1_H1 ;  /* 0x30000026ff637230 */ /* 0x000fe40000004100 */
[--C-:B------:R-:W-:Y:S02]  /*0d10*/  HADD2.F32 R29, -RZ, R39.reuse.H0_H0 ;  /* 0x20000027ff1d7230 */ /* 0x100fe40000004100 */
[----:B------:R-:W-:Y:S01]  /*0d20*/  FADD.FTZ R97, R97, R8 ;  /* 0x0000000861617221 */ /* 0x000fe20000010000 */
[----:B------:R-:W-:Y:S02]  /*0d30*/  HADD2.F32 R31, -RZ, R39.H1_H1 ;  /* 0x30000027ff1f7230 */ /* 0x000fe40000004100 */
[----:B------:R-:W-:Y:S01]  /*0d40*/  FADD.FTZ R98, R98, R99 ;  /* 0x0000006362627221 */ /* 0x000fe20000010000 */
[----:B------:R-:W-:-:S02]  /*0d50*/  HADD2.F32 R17, -RZ, R33.H0_H0 ;  /* 0x20000021ff117230 */ /* 0x000fc40000004100 */
[----:B------:R-:W-:Y:S01]  /*0d60*/  FADD.FTZ R30, R30, R29 ;  /* 0x0000001d1e1e7221 */ /* 0x000fe20000010000 */
[----:B------:R-:W-:Y:S02]  /*0d70*/  HADD2.F32 R8, -RZ, R32.H0_H0 ;  /* 0x20000020ff087230 */ /* 0x000fe40000004100 */
[----:B------:R-:W-:Y:S01]  /*0d80*/  FADD.FTZ R112, R112, R31 ;  /* 0x0000001f70707221 */ /* 0x000fe20000010000 */
[--C-:B------:R-:W-:Y:S02]  /*0d90*/  HADD2.F32 R99, -RZ, R35.reuse.H1_H1 ;  /* 0x30000023ff637230 */ /* 0x100fe40000004100 */
        /* <DEDUP_REMOVED lines=18> */
.L_x_3171:
        /* <DEDUP_REMOVED lines=29> */
.L_x_3170:
        /* <DEDUP_REMOVED lines=30> */
.L_x_3173:
        /* <DEDUP_REMOVED lines=8> */
.L_x_3172:
[----:B------:R-:W1:Y:S01]  /*12f0*/  @P1 LDC.64 R96, c[0x0][0x3a8] ;  /* 0x0000ea00ff601b82 */ /* 0x000e620000000a00 */
[C---:B------:R-:W-:Y:S01]  /*1300*/  IADD3 R133, PT, PT, R131.reuse, 0x80, RZ ;  /* 0x0000008083857810 */ /* 0x040fe20007ffe0ff */
[----:B-1----:R-:W-:-:S05]  /*1310*/  @P1 IMAD.WIDE.U32 R96, R131, 0x10, R96 ;  /* 0x0000001083601825 */ /* 0x002fca00078e0060 */
[----:B------:R1:W-:Y:S02]  /*1320*/  @P1 STG.E.128 desc[UR6][R96.64], R28 ;  /* 0x0000001c60001986 */ /* 0x0003e4000c101d06 */
.L_x_3169:
[----:B------:R-:W-:Y:S05]  /*1330*/  BSYNC.RECONVERGENT B0 ;  /* 0x0000000000007941 */ /* 0x000fea0003800200 */
.L_x_3168:
        /* <DEDUP_REMOVED lines=32> */
.L_x_3177:
        /* <DEDUP_REMOVED lines=29> */
.L_x_3176:
        /* <DEDUP_REMOVED lines=32> */
.L_x_3179:
        /* <DEDUP_REMOVED lines=44> */
.L_x_3178:
[----:B------:R-:W0:Y:S02]  /*1bd0*/  @P1 LDC.64 R96, c[0x0][0x3a8] ;  /* 0x0000ea00ff601b82 */ /* 0x000e240000000a00 */
[C---:B0-----:R-:W-:Y:S01]  /*1be0*/  @P1 IMAD.WIDE.U32 R96, R133.reuse, 0x10, R96 ;  /* 0x0000001085601825 */ /* 0x041fe200078e0060 */
[----:B------:R-:W-:-:S04]  /*1bf0*/  IADD3 R133, PT, PT, R133, 0x80, RZ ;  /* 0x0000008085857810 */ /* 0x000fc80007ffe0ff */
[----:B------:R1:W-:Y:S03]  /*1c00*/  @P1 STG.E.128 desc[UR6][R96.64], R28 ;  /* 0x0000001c60001986 */ /* 0x0003e6000c101d06 */
.L_x_3175:
[----:B------:R-:W-:Y:S05]  /*1c10*/  BSYNC.RECONVERGENT B0 ;  /* 0x0000000000007941 */ /* 0x000fea0003800200 */
.L_x_3174:
        /* <DEDUP_REMOVED lines=32> */
.L_x_3183:
        /* <DEDUP_REMOVED lines=29> */
.L_x_3182:
        /* <DEDUP_REMOVED lines=32> */
.L_x_3185:
        /* <DEDUP_REMOVED lines=44> */
.L_x_3184:
[----:B------:R-:W0:Y:S02]  /*24b0*/  @P1 LDC.64 R96, c[0x0][0x3a8] ;  /* 0x0000ea00ff601b82 */ /* 0x000e240000000a00 */
[C---:B0-----:R-:W-:Y:S01]  /*24c0*/  @P1 IMAD.WIDE.U32 R96, R133.reuse, 0x10, R96 ;  /* 0x0000001085601825 */ /* 0x041fe200078e0060 */
[----:B------:R-:W-:-:S04]  /*24d0*/  IADD3 R133, PT, PT, R133, 0x80, RZ ;  /* 0x0000008085857810 */ /* 0x000fc80007ffe0ff */
[----:B------:R1:W-:Y:S03]  /*24e0*/  @P1 STG.E.128 desc[UR6][R96.64], R28 ;  /* 0x0000001c60001986 */ /* 0x0003e6000c101d06 */
.L_x_3181:
[----:B------:R-:W-:Y:S05]  /*24f0*/  BSYNC.RECONVERGENT B0 ;  /* 0x0000000000007941 */ /* 0x000fea0003800200 */
.L_x_3180:
        /* <DEDUP_REMOVED lines=31> */
.L_x_3189:
[----:B-----5:R-:W-:Y:S02]  /*26f0*/  HADD2.F32 R9, -RZ, R96.H0_H0 ;  /* 0x20000060ff097230 */ /* 0x020fe40000004100 */
[----:B------:R-:W-:Y:S02]  /*2700*/  HADD2.F32 R14, -RZ, R32.H0_H0 ;  /* 0x20000020ff0e7230 */ /* 0x000fe40000004100 */
[----:B------:R-:W-:Y:S02]  /*2710*/  HADD2.F32 R23, -RZ, R97.H0_H0 ;  /* 0x20000061ff177230 */ /* 0x000fe40000004100 */
[----:B------:R-:W-:Y:S02]  /*2720*/  HADD2.F32 R109, -RZ, R98.H0_H0 ;  /* 0x20000062ff6d7230 */ /* 0x000fe40000004100 */
[----:B------:R-:W-:Y:S01]  /*2730*/  FADD.FTZ R9, R14, R9 ;  /* 0x000000090e097221 */ /* 0x000fe20000010000 */
[----:B------:R-:W-:Y:S02]  /*2740*/  HADD2.F32 R123, -RZ, R99.H0_H0 ;  /* 0x20000063ff7b7230 */ /* 0x000fe40000004100 */
[----:B------:R-:W-:-:S02]  /*2750*/  HADD2.F32 R14, -RZ, R35.H0_H0 ;  /* 0x20000023ff0e7230 */ /* 0x000fc40000004100 */
[----:B------:R-:W-:Y:S02]  /*2760*/  HADD2.F32 R96, -RZ, R96.H1_H1 ;  /* 0x30000060ff607230 */ /* 0x000fe40000004100 */
[----:B------:R-:W-:Y:S02]  /*2770*/  HADD2.F32 R97, -RZ, R97.H1_H1 ;  /* 0x30000061ff617230 */ /* 0x000fe40000004100 */
[----:B------:R-:W-:Y:S01]  /*2780*/  FADD.FTZ R123, R14, R123 ;  /* 0x0000007b0e7b7221 */ /* 0x000fe20000010000 */
[----:B------:R-:W-:Y:S02]  /*2790*/  HADD2.F32 R98, -RZ, R98.H1_H1 ;  /* 0x30000062ff627230 */ /* 0x000fe40000004100 */
[----:B------:R-:W-:Y:S02]  /*27a0*/  HADD2.F32 R28, -RZ, R33.H0_H0 ;  /* 0x20000021ff1c7230 */ /* 0x000fe40000004100 */
[----:B------:R-:W-:Y:S02]  /*27b0*/  HADD2.F32 R30, -RZ, R34.H0_H0 ;  /* 0x20000022ff1e7230 */ /* 0x000fe40000004100 */
[----:B------:R-:W-:-:S02]  /*27c0*/  HADD2.F32 R99, -RZ, R99.H1_H1 ;  /* 0x30000063ff637230 */ /* 0x000fc40000004100 */
[----:B------:R-:W-:Y:S01]  /*27d0*/  FADD.FTZ R23, R28, R23 ;  /* 0x000000171c177221 */ /* 0x000fe20000010000 */
[----:B------:R-:W-:Y:S02]  /*27e0*/  HADD2.F32 R128, -RZ, R35.H1_H1 ;  /* 0x30000023ff807230 */ /* 0x000fe40000004100 */
[----:B------:R-:W-:Y:S01]  /*27f0*/  FADD.FTZ R109, R30, R109 ;  /* 0x0000006d1e6d7221 */ /* 0x000fe20000010000 */
[----:B------:R-:W-:Y:S02]  /*2800*/  HADD2.F32 R31, -RZ, R34.H1_H1 ;  /* 0x30000022ff1f7230 */ /* 0x000fe40000004100 */
        /* <DEDUP_REMOVED lines=11> */
.L_x_3188:
        /* <DEDUP_REMOVED lines=32> */
.L_x_3191:
[----:B-----5:R-:W-:Y:S02]  /*2ac0*/  HADD2.F32 R9, -RZ, R96.H0_H0 ;  /* 0x20000060ff097230 */ /* 0x020fe40000004100 */
[----:B------:R-:W-:Y:S02]  /*2ad0*/  HADD2.F32 R14, -RZ, R36.H0_H0 ;  /* 0x20000024ff0e7230 */ /* 0x000fe40000004100 */
[--C-:B------:R-:W-:Y:S02]  /*2ae0*/  HADD2.F32 R28, -RZ, R97.reuse.H0_H0 ;  /* 0x20000061ff1c7230 */ /* 0x100fe40000004100 */
[----:B------:R-:W-:Y:S02]  /*2af0*/  HADD2.F32 R97, -RZ, R97.H1_H1 ;  /* 0x30000061ff617230 */ /* 0x000fe40000004100 */
[----:B------:R-:W-:Y:S01]  /*2b00*/  FADD.FTZ R9, R14, R9 ;  /* 0x000000090e097221 */ /* 0x000fe20000010000 */
[----:B------:R-:W-:Y:S02]  /*2b10*/  HADD2.F32 R14, -RZ, R37.H1_H1 ;  /* 0x30000025ff0e7230 */ /* 0x000fe40000004100 */
[----:B------:R-:W-:-:S02]  /*2b20*/  HADD2.F32 R30, -RZ, R98.H0_H0 ;  /* 0x20000062ff1e7230 */ /* 0x000fc40000004100 */
[----:B------:R-:W-:Y:S02]  /*2b30*/  HADD2.F32 R29, -RZ, R37.H0_H0 ;  /* 0x20000025ff1d7230 */ /* 0x000fe40000004100 */
[----:B------:R-:W-:Y:S01]  /*2b40*/  FADD.FTZ R97, R14, R97 ;  /* 0x000000610e617221 */ /* 0x000fe20000010000 */
[----:B------:R-:W-:Y:S02]  /*2b50*/  HADD2.F32 R31, -RZ, R38.H0_H0 ;  /* 0x20000026ff1f7230 */ /* 0x000fe40000004100 */
[--C-:B------:R-:W-:Y:S02]  /*2b60*/  HADD2.F32 R100, -RZ, R99.reuse.H0_H0 ;  /* 0x20000063ff647230 */ /* 0x100fe40000004100 */
[----:B------:R-:W-:Y:S01]  /*2b70*/  FADD.FTZ R28, R29, R28 ;  /* 0x0000001c1d1c7221 */ /* 0x000fe20000010000 */
[----:B------:R-:W-:Y:S02]  /*2b80*/  HADD2.F32 R114, -RZ, R99.H1_H1 ;  /* 0x30000063ff727230 */ /* 0x000fe40000004100 */
[----:B------:R-:W-:Y:S01]  /*2b90*/  FADD.FTZ R30, R31, R30 ;  /* 0x0000001e1f1e7221 */ /* 0x000fe20000010000 */
[----:B------:R-:W-:-:S02]  /*2ba0*/  HADD2.F32 R98, -RZ, R98.H1_H1 ;  /* 0x30000062ff627230 */ /* 0x000fc40000004100 */
[----:B------:R-:W-:Y:S02]  /*2bb0*/  HADD2.F32 R99, -RZ, R38.H1_H1 ;  /* 0x30000026ff637230 */ /* 0x000fe40000004100 */
[----:B------:R-:W-:Y:S02]  /*2bc0*/  HADD2.F32 R14, -RZ, R32.H0_H0 ;  /* 0x20000020ff0e7230 */ /* 0x000fe40000004100 */
[----:B------:R-:W-:Y:S02]  /*2bd0*/  HADD2.F32 R96, -RZ, R96.H1_H1 ;  /* 0x30000060ff607230 */ /* 0x000fe40000004100 */
[----:B------:R-:W-:Y:S01]  /*2be0*/  FADD.FTZ R98, R99, R98 ;  /* 0x0000006263627221 */ /* 0x000fe20000010000 */
[----:B------:R-:W-:Y:S02]  /*2bf0*/  HADD2.F32 R23, -RZ, R36.H1_H1 ;  /* 0x30000024ff177230 */ /* 0x000fe40000004100 */
[----:B------:R-:W-:Y:S01]  /*2c00*/  FADD.FTZ R9, R14, R9 ;  /* 0x000000090e097221 */ /* 0x000fe20000010000 */
[----:B------:R-:W-:-:S02]  /*2c10*/  HADD2.F32 R29, -RZ, R39.H0_H0 ;  /* 0x20000027ff1d7230 */ /* 0x000fc40000004100 */
[----:B------:R-:W-:Y:S02]  /*2c20*/  HADD2.F32 R31, -RZ, R39.H1_H1 ;  /* 0x30000027ff1f7230 */ /* 0x000fe40000004100 */
[----:B------:R-:W-:Y:S01]  /*2c30*/  FADD.FTZ R96, R23, R96 ;  /* 0x0000006017607221 */ /* 0x000fe20000010000 */
[--C-:B------:R-:W-:Y:S02]  /*2c40*/  HADD2.F32 R14, -RZ, R35.reuse.H0_H0 ;  /* 0x20000023ff0e7230 */ /* 0x100fe40000004100 */
[----:B------:R-:W-:Y:S01]  /*2c50*/  FADD.FTZ R123, R29, R100 ;  /* 0x000000641d7b7221 */ /* 0x000fe20000010000 */
[----:B------:R-:W-:Y:S02]  /*2c60*/  HADD2.F32 R99, -RZ, R35.H1_H1 ;  /* 0x30000023ff637230 */ /* 0x000fe40000004100 */
        /* <DEDUP_REMOVED lines=11> */
[----:B------:R-:W-:Y:S01]  /*2d20*/  F2FP.F16.F32.PACK_AB R31, R128, R123 ;  /* 0x0000007b801f723e */ /* 0x000fe200000000ff */
[----:B------:R-:W-:Y:S01]  /*2d30*/  FADD.FTZ R100, R100, R97 ;  /* 0x0000006164647221 */ /* 0x000fe20000010000 */
[----:B------:R-:W-:-:S02]  /*2d40*/  FADD.FTZ R14, R29, R96 ;  /* 0x000000601d0e7221 */ /* 0x000fc40000010000 */
[----:B------:R-:W-:Y:S02]  /*2d50*/  F2FP.F16.F32.PACK_AB R30, R114, R109 ;  /* 0x0000006d721e723e */ /* 0x000fe400000000ff */
[----:B------:R-:W-:Y:S02]  /*2d60*/  F2FP.F16.F32.PACK_AB R29, R100, R23 ;  /* 0x00000017641d723e */ /* 0x000fe400000000ff */
[----:B------:R-:W-:-:S07]  /*2d70*/  F2FP.F16.F32.PACK_AB R28, R14, R9 ;  /* 0x000000090e1c723e */ /* 0x000fce00000000ff */
.L_x_3190:
[----:B------:R-:W0:Y:S02]  /*2d80*/  @P1 LDC.64 R96, c[0x0][0x3a8] ;  /* 0x0000ea00ff601b82 */ /* 0x000e240000000a00 */
[C---:B0-----:R-:W-:Y:S01]  /*2d90*/  @P1 IMAD.WIDE.U32 R96, R133.reuse, 0x10, R96 ;  /* 0x0000001085601825 */ /* 0x041fe200078e0060 */
[----:B------:R-:W-:-:S04]  /*2da0*/  IADD3 R133, PT, PT, R133, 0x80, RZ ;  /* 0x0000008085857810 */ /* 0x000fc80007ffe0ff */
[----:B------:R2:W-:Y:S03]  /*2db0*/  @P1 STG.E.128 desc[UR6][R96.64], R28 ;  /* 0x0000001c60001986 */ /* 0x0005e6000c101d06 */
.L_x_3187:
[----:B------:R-:W-:Y:S05]  /*2dc0*/  BSYNC.RECONVERGENT B0 ;  /* 0x0000000000007941 */ /* 0x000fea0003800200 */
.L_x_3186:
        /* <DEDUP_REMOVED lines=31> */
.L_x_3195:
        /* <DEDUP_REMOVED lines=29> */
.L_x_3194:
        /* <DEDUP_REMOVED lines=32> */
.L_x_3197:
        /* <DEDUP_REMOVED lines=44> */
.L_x_3196:
[----:B------:R-:W0:Y:S02]  /*3650*/  @P1 LDC.64 R96, c[0x0][0x3a8] ;  /* 0x0000ea00ff601b82 */ /* 0x000e240000000a00 */
[C---:B0-----:R-:W-:Y:S01]  /*3660*/  @P1 IMAD.WIDE.U32 R96, R133.reuse, 0x10, R96 ;  /* 0x0000001085601825 */ /* 0x041fe200078e0060 */
[----:B------:R-:W-:-:S04]  /*3670*/  IADD3 R133, PT, PT, R133, 0x80, RZ ;  /* 0x0000008085857810 */ /* 0x000fc80007ffe0ff */
[----:B------:R3:W-:Y:S03]  /*3680*/  @P1 STG.E.128 desc[UR6][R96.64], R28 ;  /* 0x0000001c60001986 */ /* 0x0007e6000c101d06 */
.L_x_3193:
[----:B------:R-:W-:Y:S05]  /*3690*/  BSYNC.RECONVERGENT B0 ;  /* 0x0000000000007941 */ /* 0x000fea0003800200 */
.L_x_3192:
        /* <DEDUP_REMOVED lines=31> */
.L_x_3201:
        /* <DEDUP_REMOVED lines=29> */
.L_x_3200:
        /* <DEDUP_REMOVED lines=32> */
.L_x_3203:
        /* <DEDUP_REMOVED lines=44> */
.L_x_3202:
[----:B------:R-:W0:Y:S02]  /*3f20*/  @P1 LDC.64 R96, c[0x0][0x3a8] ;  /* 0x0000ea00ff601b82 */ /* 0x000e240000000a00 */
[C---:B0-----:R-:W-:Y:S01]  /*3f30*/  @P1 IMAD.WIDE.U32 R96, R133.reuse, 0x10, R96 ;  /* 0x0000001085601825 */ /* 0x041fe200078e0060 */
[----:B------:R-:W-:-:S04]  /*3f40*/  IADD3 R133, PT, PT, R133, 0x80, RZ ;  /* 0x0000008085857810 */ /* 0x000fc80007ffe0ff */
[----:B------:R4:W-:Y:S03]  /*3f50*/  @P1 STG.E.128 desc[UR6][R96.64], R28 ;  /* 0x0000001c60001986 */ /* 0x0009e6000c101d06 */
.L_x_3199:
[----:B------:R-:W-:Y:S05]  /*3f60*/  BSYNC.RECONVERGENT B0 ;  /* 0x0000000000007941 */ /* 0x000fea0003800200 */
.L_x_3198:
[----:B------:R-:W-:Y:S01]  /*3f70*/  ISETP.GE.U32.AND P5, PT, R4, 0x380, PT ;  /* 0x000003800400780c */ /* 0x000fe20003fa6070 */
[----:B------:R-:W-:-:S12]  /*3f80*/  BSSY.RECONVERGENT B0, `(.L_x_3204) ;  /* 0x000008a000007945 */ /* 0x000fd80003800200 */
[----:B------:R-:W-:Y:S05]  /*3f90*/  @!P5 BRA `(.L_x_3205) ;  /* 0x000000080020d947 */ /* 0x000fea0003800000 */
[----:B------:R-:W-:-:S04]  /*3fa0*/  ISETP.NE.U32.AND P0, PT, RZ, UR12, PT ;  /* 0x0000000cff007c0c */ /* 0x000fc8000bf05070 */
[----:B------:R-:W-:-:S13]  /*3fb0*/  ISETP.NE.AND.EX P0, PT, RZ, UR13, PT, P0 ;  /* 0x0000000dff007c0c */ /* 0x000fda000bf05300 */
[----:B-1234-:R-:W0:Y:S02]  /*3fc0*/  @P0 LDC.64 R96, c[0x0][0x398] ;  /* 0x0000e600ff600b82 */ /* 0x01ee240000000a00 */
[----:B0-----:R-:W-:-:S05]  /*3fd0*/  @P0 IMAD.WIDE.U32 R136, R133, 0x10, R96 ;  /* 0x0000001085880825 */ /* 0x001fca00078e0060 */
[----:B------:R0:W5:Y:S01]  /*3fe0*/  @P0 LDG.E.128 R36, desc[UR6][R136.64] ;  /* 0x0000000688240981 */ /* 0x000162000c1e1d00 */
[----:B------:R-:W-:-:S04]  /*3ff0*/  ISETP.NE.U32.AND P0, PT, RZ, UR14, PT ;  /* 0x0000000eff007c0c */ /* 0x000fc8000bf05070 */
[----:B------:R-:W-:-:S13]  /*4000*/  ISETP.NE.AND.EX P0, PT, RZ, UR15, PT, P0 ;  /* 0x0000000fff007c0c */ /* 0x000fda000bf05300 */
[----:B------:R-:W1:Y:S02]  /*4010*/  @P0 LDC.64 R96, c[0x0][0x3a0] ;  /* 0x0000e800ff600b82 */ /* 0x000e640000000a00 */
[----:B-1----:R-:W-:-:S06]  /*4020*/  @P0 IMAD.WIDE.U32 R134, R133, 0x10, R96 ;  /* 0x0000001085860825 */ /* 0x002fcc00078e0060 */
[----:B------:R-:W1:Y:S01]  /*4030*/  LDC.64 R96, c[0x0][0x390] ;  /* 0x0000e400ff607b82 */ /* 0x000e620000000a00 */
[----:B------:R0:W5:Y:S01]  /*4040*/  @P0 LDG.E.128 R32, desc[UR6][R134.64] ;  /* 0x0000000686200981 */ /* 0x000162000c1e1d00 */
[----:B-1----:R-:W-:-:S06]  /*4050*/  IMAD.WIDE.U32 R96, R133, 0x10, R96 ;  /* 0x0000001085607825 */ /* 0x002fcc00078e0060 */
[----:B------:R-:W5:Y:S01]  /*4060*/  LDG.E.128 R96, desc[UR6][R96.64] ;  /* 0x0000000660607981 */ /* 0x000f62000c1e1d00 */
        /* <DEDUP_REMOVED lines=15> */
.L_x_3207:
        /* <DEDUP_REMOVED lines=29> */
.L_x_3206:
        /* <DEDUP_REMOVED lines=32> */
.L_x_3209:
[----:B-----5:R-:W-:Y:S02]  /*4530*/  HADD2.F32 R15, -RZ, R96.H0_H0 ;  /* 0x20000060ff0f7230 */ /* 0x020fe40000004100 */
[----:B------:R-:W-:Y:S02]  /*4540*/  HADD2.F32 R20, -RZ, R36.H0_H0 ;  /* 0x20000024ff147230 */ /* 0x000fe40000004100 */
[--C-:B------:R-:W-:Y:S02]  /*4550*/  HADD2.F32 R28, -RZ, R97.reuse.H0_H0 ;  /* 0x20000061ff1c7230 */ /* 0x100fe40000004100 */
[--C-:B------:R-:W-:Y:S02]  /*4560*/  HADD2.F32 R30, -RZ, R98.reuse.H0_H0 ;  /* 0x20000062ff1e7230 */ /* 0x100fe40000004100 */
[----:B------:R-:W-:Y:S01]  /*4570*/  FADD.FTZ R15, R20, R15 ;  /* 0x0000000f140f7221 */ /* 0x000fe20000010000 */
[----:B------:R-:W-:Y:S02]  /*4580*/  HADD2.F32 R97, -RZ, R97.H1_H1 ;  /* 0x30000061ff617230 */ /* 0x000fe40000004100 */
[----:B------:R-:W-:-:S02]  /*4590*/  HADD2.F32 R98, -RZ, R98.H1_H1 ;  /* 0x30000062ff627230 */ /* 0x000fc40000004100 */
[--C-:B------:R-:W-:Y:S02]  /*45a0*/  HADD2.F32 R31, -RZ, R37.reuse.H0_H0 ;  /* 0x20000025ff1f7230 */ /* 0x100fe40000004100 */
[----:B------:R-:W-:Y:S02]  /*45b0*/  HADD2.F32 R20, -RZ, R37.H1_H1 ;  /* 0x30000025ff147230 */ /* 0x000fe40000004100 */
[----:B------:R-:W-:Y:S02]  /*45c0*/  HADD2.F32 R101, -RZ, R38.H1_H1 ;  /* 0x30000026ff657230 */ /* 0x000fe40000004100 */
[----:B------:R-:W-:Y:S01]  /*45d0*/  FADD.FTZ R28, R31, R28 ;  /* 0x0000001c1f1c7221 */ /* 0x000fe20000010000 */
[--C-:B------:R-:W-:Y:S02]  /*45e0*/  HADD2.F32 R106, -RZ, R99.reuse.H0_H0 ;  /* 0x20000063ff6a7230 */ /* 0x100fe40000004100 */
[----:B------:R-:W-:Y:S01]  /*45f0*/  FADD.FTZ R97, R20, R97 ;  /* 0x0000006114617221 */ /* 0x000fe20000010000 */
[----:B------:R-:W-:-:S02]  /*4600*/  HADD2.F32 R120, -RZ, R99.H1_H1 ;  /* 0x30000063ff787230 */ /* 0x000fc40000004100 */
[----:B------:R-:W-:Y:S01]  /*4610*/  FADD.FTZ R98, R101, R98 ;  /* 0x0000006265627221 */ /* 0x000fe20000010000 */
[----:B------:R-:W-:Y:S02]  /*4620*/  HADD2.F32 R99, -RZ, R38.H0_H0 ;  /* 0x20000026ff637230 */ /* 0x000fe40000004100 */
[----:B------:R-:W-:Y:S02]  /*4630*/  HADD2.F32 R31, -RZ, R39.H0_H0 ;  /* 0x20000027ff1f7230 */ /* 0x000fe40000004100 */
[----:B------:R-:W-:Y:S02]  /*4640*/  HADD2.F32 R20, -RZ, R32.H0_H0 ;  /* 0x20000020ff147230 */ /* 0x000fe40000004100 */
[----:B------:R-:W-:Y:S01]  /*4650*/  FADD.FTZ R30, R99, R30 ;  /* 0x0000001e631e7221 */ /* 0x000fe20000010000 */
[----:B------:R-:W-:Y:S02]  /*4660*/  HADD2.F32 R101, -RZ, R33.H0_H0 ;  /* 0x20000021ff657230 */ /* 0x000fe40000004100 */
[----:B------:R-:W-:Y:S01]  /*4670*/  FADD.FTZ R129, R31, R106 ;  /* 0x0000006a1f817221 */ /* 0x000fe20000010000 */
[----:B------:R-:W-:-:S02]  /*4680*/  HADD2.F32 R96, -RZ, R96.H1_H1 ;  /* 0x30000060ff607230 */ /* 0x000fc40000004100 */
[----:B------:R-:W-:Y:S01]  /*4690*/  FADD.FTZ R15, R20, R15 ;  /* 0x0000000f140f7221 */ /* 0x000fe20000010000 */
[----:B------:R-:W-:Y:S02]  /*46a0*/  HADD2.F32 R29, -RZ, R36.H1_H1 ;  /* 0x30000024ff1d7230 */ /* 0x000fe40000004100 */
[----:B------:R-:W-:Y:S01]  /*46b0*/  FADD.FTZ R101, R101, R28 ;  /* 0x0000001c65657221 */ /* 0x000fe20000010000 */
        /* <DEDUP_REMOVED lines=19> */
.L_x_3208:
[----:B------:R-:W0:Y:S02]  /*47f0*/  @P1 LDC.64 R96, c[0x0][0x3a8] ;  /* 0x0000ea00ff601b82 */ /* 0x000e240000000a00 */
[----:B0-----:R-:W-:-:S05]  /*4800*/  @P1 IMAD.WIDE.U32 R96, R133, 0x10, R96 ;  /* 0x0000001085601825 */ /* 0x001fca00078e0060 */
[----:B------:R0:W-:Y:S02]  /*4810*/  @P1 STG.E.128 desc[UR6][R96.64], R28 ;  /* 0x0000001c60001986 */ /* 0x0001e4000c101d06 */
.L_x_3205:
[----:B------:R-:W-:Y:S05]  /*4820*/  BSYNC.RECONVERGENT B0 ;  /* 0x0000000000007941 */ /* 0x000fea0003800200 */
.L_x_3204:
[----:B01234-:R-:W-:Y:S01]  /*4830*/  FADD.FTZ R97, RZ, R5 ;  /* 0x00000005ff617221 */ /* 0x01ffe20000010000 */
[C---:B------:R-:W-:Y:S01]  /*4840*/  ISETP.GE.U32.AND P0, PT, R4.reuse, 0x80, PT ;  /* 0x000000800400780c */ /* 0x040fe20003f06070 */
[----:B------:R-:W-:Y:S01]  /*4850*/  BSSY.RECONVERGENT B0, `(.L_x_3210) ;  /* 0x00000d8000007945 */ /* 0x000fe20003800200 */
[----:B------:R-:W-:Y:S01]  /*4860*/  ISETP.GT.U32.AND P6, PT, R4, 0xff, PT ;  /* 0x000000ff0400780c */ /* 0x000fe20003fc4070 */
        /* <DEDUP_REMOVED lines=191> */
[----:B------:R-:W-:Y:S02]  /*5460*/  FFMA.FTZ R98, R133, R133, R98 ;  /* 0x0000008585627223 */ /* 0x000fe40000010062 */
[----:B------:R-:W0:Y:S02]  /*5470*/  S2R R133, SR_TID.X ;  /* 0x0000000000857919 */ /* 0x000e240000002100 */
[----:B------:R-:W-:-:S05]  /*5480*/  @P6 FFMA.FTZ R97, R99, R99, R98 ;  /* 0x0000006363616223 */ /* 0x000fca0000010062 */
[----:B------:R-:W1:Y:S02]  /*5490*/  SHFL.BFLY PT, R98, R97, 0x1, 0x1f ;  /* 0x0c201f0061627f89 */ /* 0x000e6400000e0000 */
[----:B-1----:R-:W-:Y:S01]  /*54a0*/  FADD.FTZ R98, R97, R98 ;  /* 0x0000006261627221 */ /* 0x002fe20000010000 */
[C---:B0-----:R-:W-:Y:S02]  /*54b0*/  LOP3.LUT P6, RZ, R133.reuse, 0x1f, RZ, 0xc0, !PT ;  /* 0x0000001f85ff7812 */ /* 0x041fe400078cc0ff */
[----:B------:R-:W-:Y:S02]  /*54c0*/  LOP3.LUT R139, R133, 0x1f, RZ, 0xc0, !PT ;  /* 0x0000001f858b7812 */ /* 0x000fe400078ec0ff */
        /* <DEDUP_REMOVED lines=16> */
.L_x_3211:
[----:B------:R-:W-:Y:S05]  /*55d0*/  BSYNC.RECONVERGENT B0 ;  /* 0x0000000000007941 */ /* 0x000fea0003800200 */
.L_x_3210:
        /* <DEDUP_REMOVED lines=13> */
.L_x_3213:
[----:B------:R-:W-:Y:S05]  /*56b0*/  BSYNC.RECONVERGENT B0 ;  /* 0x0000000000007941 */ /* 0x000fea0003800200 */
.L_x_3212:
        /* <DEDUP_REMOVED lines=22> */
[----:B0-----:R-:W-:-:S04]  /*5820*/  FMUL.FTZ R137, R144, R142 ;  /* 0x0000008e90897220 */ /* 0x001fc80000410000 */
[----:B------:R-:W-:Y:S01]  /*5830*/  FFMA.FTZ R136, R98, R141, R137 ;  /* 0x0000008d62887223 */ /* 0x000fe20000010089 */
[----:B------:R-:W-:-:S03]  /*5840*/  FADD.FTZ R141, R141, -R144 ;  /* 0x800000908d8d7221 */ /* 0x000fc60000010000 */
[----:B-1----:R-:W-:Y:S01]  /*5850*/  FMUL.FTZ R137, R143, R136 ;  /* 0x000000888f897220 */ /* 0x002fe20000410000 */
[----:B------:R-:W-:-:S04]  /*5860*/  FMUL.FTZ R141, R141, R141 ;  /* 0x0000008d8d8d7220 */ /* 0x000fc80000410000 */
[----:B------:R-:W-:Y:S01]  /*5870*/  FMUL.FTZ R141, R98, R141 ;  /* 0x0000008d628d7220 */ /* 0x000fe20000410000 */
[----:B------:R-:W0:Y:S03]  /*5880*/  SHFL.IDX PT, R137, R137, RZ, 0x1f ;  /* 0x00001fff89897589 */ /* 0x000e2600000e0000 */
[----:B------:R-:W-:Y:S01]  /*5890*/  FMUL.FTZ R141, R141, R142 ;  /* 0x0000008e8d8d7220 */ /* 0x000fe20000410000 */
[C---:B0-----:R-:W-:Y:S01]  /*58a0*/  FMUL.FTZ R136, R137.reuse, R137 ;  /* 0x0000008989887220 */ /* 0x041fe20000410000 */
[----:B------:R-:W-:-:S04]  /*58b0*/  FSEL R135, R137, RZ, !P6 ;  /* 0x000000ff89877208 */ /* 0x000fc80007000000 */
[----:B------:R-:W-:Y:S02]  /*58c0*/  FSEL R145, R136, RZ, P6 ;  /* 0x000000ff88917208 */ /* 0x000fe40003000000 */
[----:B------:R-:W0:Y:S01]  /*58d0*/  SHFL.DOWN PT, R136, R97, 0x2, 0x1f ;  /* 0x08401f0061887f89 */ /* 0x000e2200000e0000 */
[----:B------:R-:W-:Y:S01]  /*58e0*/  ISETP.NE.AND P6, PT, R133, RZ, PT ;  /* 0x000000ff8500720c */ /* 0x000fe20003fc5270 */
[----:B0-----:R-:W-:Y:S02]  /*58f0*/  FADD.FTZ R99, R136, R97 ;  /* 0x0000006188637221 */ /* 0x001fe40000010000 */
[----:B------:R-:W0:Y:S02]  /*5900*/  LDC R136, c[0x0][0x448] ;  /* 0x00011200ff887b82 */ /* 0x000e240000000800 */
        /* <DEDUP_REMOVED lines=16> */
[--C-:B------:R-:W-:Y:S01]  /*5a10*/  FADD.FTZ R139, R17, -R135.reuse ;  /* 0x80000087118b7221 */ /* 0x100fe20000010000 */
        /* <DEDUP_REMOVED lines=8> */
[----:B------:R-:W-:Y:S01]  /*5aa0*/  FADD.FTZ R141, R103, -R135 ;  /* 0x80000087678d7221 */ /* 0x000fe20000010000 */
[----:B------:R-:W-:Y:S02]  /*5ab0*/  HADD2.F32 R144, -RZ, R95.H0_H0 ;  /* 0x2000005fff907230 */ /* 0x000fe40000004100 */
[C---:B------:R-:W-:Y:S01]  /*5ac0*/  FMUL.FTZ R143, R138.reuse, R143 ;  /* 0x0000008f8a8f7220 */ /* 0x040fe20000410000 */
[----:B------:R-:W-:Y:S01]  /*5ad0*/  FFMA.FTZ R97, R97, R98, R136 ;  /* 0x0000006261617223 */ /* 0x000fe20000010088 */
[----:B------:R-:W-:Y:S01]  /*5ae0*/  HADD2.F32 R146, -RZ, R91.H0_H0 ;  /* 0x2000005bff927230 */ /* 0x000fe20000004100 */
[----:B------:R-:W0:Y:S01]  /*5af0*/  LDC.64 R136, c[0x0][0x428] ;  /* 0x00010a00ff887b82 */ /* 0x000e220000000a00 */
[----:B------:R-:W-:Y:S02]  /*5b00*/  HADD2.F32 R140, -RZ, R94.H0_H0 ;  /* 0x2000005eff8c7230 */ /* 0x000fe40000004100 */
[----:B------:R-:W-:Y:S01]  /*5b10*/  FMUL.FTZ R141, R138, R141 ;  /* 0x0000008d8a8d7220 */ /* 0x000fe20000410000 */
[----:B------:R-:W-:-:S02]  /*5b20*/  HADD2.F32 R142, -RZ, R90.H0_H0 ;  /* 0x2000005aff8e7230 */ /* 0x000fc40000004100 */
[----:B------:R-:W-:Y:S01]  /*5b30*/  FFMA.FTZ R145, R143, R144, R146 ;  /* 0x000000908f917223 */ /* 0x000fe20000010092 */
[--C-:B------:R-:W-:Y:S01]  /*5b40*/  FADD.FTZ R139, R22, -R135.reuse ;  /* 0x80000087168b7221 */ /* 0x100fe20000010000 */
[--C-:B------:R-:W-:Y:S01]  /*5b50*/  FADD.FTZ R99, R8, -R135.reuse ;  /* 0x8000008708637221 */ /* 0x100fe20000010000 */
[--C-:B------:R-:W-:Y:S01]  /*5b60*/  FADD.FTZ R143, R112, -R135.reuse ;  /* 0x80000087708f7221 */ /* 0x100fe20000010000 */
[----:B------:R-:W-:Y:S01]  /*5b70*/  FADD.FTZ R147, R122, -R135 ;  /* 0x800000877a937221 */ /* 0x000fe20000010000 */
[----:B------:R-:W-:Y:S01]  /*5b80*/  FFMA.FTZ R141, R141, R140, R142 ;  /* 0x0000008c8d8d7223 */ /* 0x000fe2000001008e */
[----:B------:R-:W-:Y:S02]  /*5b90*/  HADD2.F32 R142, -RZ, R93.H1_H1 ;  /* 0x3000005dff8e7230 */ /* 0x000fe40000004100 */
[C---:B------:R-:W-:Y:S01]  /*5ba0*/  FMUL.FTZ R139, R138.reuse, R139 ;  /* 0x0000008b8a8b7220 */ /* 0x040fe20000410000 */
[----:B------:R-:W-:Y:S02]  /*5bb0*/  HADD2.F32 R144, -RZ, R89.H1_H1 ;  /* 0x30000059ff907230 */ /* 0x000fe40000004100 */
[----:B------:R-:W-:Y:S01]  /*5bc0*/  FMUL.FTZ R147, R138, R147 ;  /* 0x000000938a937220 */ /* 0x000fe20000410000 */
[----:B------:R-:W-:-:S02]  /*5bd0*/  HADD2.F32 R98, -RZ, R92.H1_H1 ;  /* 0x3000005cff627230 */ /* 0x000fc40000004100 */
[C---:B------:R-:W-:Y:S01]  /*5be0*/  FMUL.FTZ R143, R138.reuse, R143 ;  /* 0x0000008f8a8f7220 */ /* 0x040fe20000410000 */
[----:B------:R-:W-:Y:S02]  /*5bf0*/  HADD2.F32 R146, -RZ, R94.H1_H1 ;  /* 0x3000005eff927230 */ /* 0x000fe40000004100 */
[----:B------:R-:W-:Y:S01]  /*5c00*/  FMUL.FTZ R99, R138, R99 ;  /* 0x000000638a637220 */ /* 0x000fe20000410000 */
[----:B------:R-:W-:Y:S02]  /*5c10*/  HADD2.F32 R148, -RZ, R90.H1_H1 ;  /* 0x3000005aff947230 */ /* 0x000fe40000004100 */
[----:B------:R-:W-:Y:S01]  /*5c20*/  FFMA.FTZ R142, R139, R142, R144 ;  /* 0x0000008e8b8e7223 */ /* 0x000fe20000010090 */
[----:B------:R-:W-:Y:S02]  /*5c30*/  HADD2.F32 R150, -RZ, R95.H1_H1 ;  /* 0x3000005fff967230 */ /* 0x000fe40000004100 */
[----:B------:R-:W-:Y:S02]  /*5c40*/  HADD2.F32 R152, -RZ, R91.H1_H1 ;  /* 0x3000005bff987230 */ /* 0x000fe40000004100 */
[----:B------:R-:W-:Y:S01]  /*5c50*/  FFMA.FTZ R146, R143, R146, R148 ;  /* 0x000000928f927223 */ /* 0x000fe20000010094 */
[----:B------:R-:W-:Y:S01]  /*5c60*/  HADD2.F32 R140, -RZ, R88.H1_H1 ;  /* 0x30000058ff8c7230 */ /* 0x000fe20000004100 */
[----:B------:R-:W-:Y:S01]  /*5c70*/  F2FP.F16.F32.PACK_AB R97, R142, R97 ;  /* 0x000000618e61723e */ /* 0x000fe200000000ff */
[----:B0-----:R-:W-:-:S04]  /*5c80*/  IMAD.WIDE.U32 R136, R131, 0x10, R136 ;  /* 0x0000001083887825 */ /* 0x001fc800078e0088 */
[----:B------:R-:W-:Y:S01]  /*5c90*/  FFMA.FTZ R150, R147, R150, R152 ;  /* 0x0000009693967223 */ /* 0x000fe20000010098 */
[----:B------:R-:W-:Y:S01]  /*5ca0*/  IADD3 R131, PT, PT, R131, 0x80, RZ ;  /* 0x0000008083837810 */ /* 0x000fe20007ffe0ff */
[----:B------:R-:W-:Y:S01]  /*5cb0*/  FFMA.FTZ R139, R99, R98, R140 ;  /* 0x00000062638b7223 */ /* 0x000fe2000001008c */
[----:B------:R-:W-:Y:S02]  /*5cc0*/  F2FP.F16.F32.PACK_AB R98, R146, R141 ;  /* 0x0000008d9262723e */ /* 0x000fe400000000ff */
[----:B------:R-:W-:Y:S02]  /*5cd0*/  F2FP.F16.F32.PACK_AB R99, R150, R145 ;  /* 0x000000919663723e */ /* 0x000fe400000000ff */
[----:B------:R-:W-:-:S05]  /*5ce0*/  F2FP.F16.F32.PACK_AB R96, R139, R96 ;  /* 0x000000608b60723e */ /* 0x000fca00000000ff */
[----:B------:R1:W-:Y:S02]  /*5cf0*/  STG.E.128 desc[UR6][R136.64], R96 ;  /* 0x0000006088007986 */ /* 0x0003e4000c101d06 */
.L_x_3215:
[----:B------:R-:W-:Y:S05]  /*5d00*/  BSYNC.RECONVERGENT B0 ;  /* 0x0000000000007941 */ /* 0x000fea0003800200 */
.L_x_3214:
[----:B------:R-:W-:Y:S01]  /*5d10*/  ISETP.GE.U32.AND P6, PT, R4, 0x100, PT ;  /* 0x000001000400780c */ /* 0x000fe20003fc6070 */
[----:B------:R-:W-:-:S12]  /*5d20*/  BSSY.RECONVERGENT B0, `(.L_x_3216) ;  /* 0x0000032000007945 */ /* 0x000fd80003800200 */
[----:B------:R-:W-:Y:S05]  /*5d30*/  @!P6 BRA `(.L_x_3217) ;  /* 0x0000000000c0e947 */ /* 0x000fea0003800000 */
[--C-:B01----:R-:W-:Y:S01]  /*5d40*/  FADD.FTZ R97, R3, -R135.reuse ;  /* 0x8000008703617221 */ /* 0x103fe20000010000 */
        /* <DEDUP_REMOVED lines=47> */
.L_x_3217:
[----:B------:R-:W-:Y:S05]  /*6040*/  BSYNC.RECONVERGENT B0 ;  /* 0x0000000000007941 */ /* 0x000fea0003800200 */
.L_x_3216:
[----:B------:R-:W-:Y:S01]  /*6050*/  ISETP.GE.U32.AND P6, PT, R4, 0x180, PT ;  /* 0x000001800400780c */ /* 0x000fe20003fc6070 */
[----:B------:R-:W-:-:S12]  /*6060*/  BSSY.RECONVERGENT B0, `(.L_x_3218) ;  /* 0x0000032000007945 */ /* 0x000fd80003800200 */
[----:B------:R-:W-:Y:S05]  /*6070*/  @!P6 BRA `(.L_x_3219) ;  /* 0x0000000000c0e947 */ /* 0x000fea0003800000 */
[--C-:B012---:R-:W-:Y:S01]  /*6080*/  FADD.FTZ R97, R7, -R135.reuse ;  /* 0x8000008707617221 */ /* 0x107fe20000010000 */
        /* <DEDUP_REMOVED lines=47> */
.L_x_3219:
[----:B------:R-:W-:Y:S05]  /*6380*/  BSYNC.RECONVERGENT B0 ;  /* 0x0000000000007941 */ /* 0x000fea0003800200 */
.L_x_3218:
[----:B------:R-:W-:Y:S04]  /*6390*/  BSSY.RECONVERGENT B0, `(.L_x_3220) ;  /* 0x0000032000007945 */ /* 0x000fe80003800200 */
[----:B------:R-:W-:Y:S05]  /*63a0*/  @!P2 BRA `(.L_x_3221) ;  /* 0x0000000000c0a947 */ /* 0x000fea0003800000 */
[--C-:B0123--:R-:W-:Y:S01]  /*63b0*/  FADD.FTZ R97, R9, -R135.reuse ;  /* 0x8000008709617221 */ /* 0x10ffe20000010000 */
        /* <DEDUP_REMOVED lines=47> */
.L_x_3221:
[----:B------:R-:W-:Y:S05]  /*66b0*/  BSYNC.RECONVERGENT B0 ;  /* 0x0000000000007941 */ /* 0x000fea0003800200 */
.L_x_3220:
[----:B------:R-:W-:Y:S04]  /*66c0*/  BSSY.RECONVERGENT B0, `(.L_x_3222) ;  /* 0x0000032000007945 */ /* 0x000fe80003800200 */
[----:B------:R-:W-:Y:S05]  /*66d0*/  @!P3 BRA `(.L_x_3223) ;  /* 0x0000000000c0b947 */ /* 0x000fea0003800000 */
[--C-:B01234-:R-:W-:Y:S01]  /*66e0*/  FADD.FTZ R97, R11, -R135.reuse ;  /* 0x800000870b617221 */ /* 0x11ffe20000010000 */
        /* <DEDUP_REMOVED lines=47> */
.L_x_3223:
[----:B------:R-:W-:Y:S05]  /*69e0*/  BSYNC.RECONVERGENT B0 ;  /* 0x0000000000007941 */ /* 0x000fea0003800200 */
.L_x_3222:
        /* <DEDUP_REMOVED lines=50> */
.L_x_3225:
[----:B------:R-:W-:Y:S05]  /*6d10*/  BSYNC.RECONVERGENT B0 ;  /* 0x0000000000007941 */ /* 0x000fea0003800200 */
.L_x_3224:
[----:B------:R-:W-:Y:S04]  /*6d20*/  BSSY.RECONVERGENT B0, `(.L_x_3226) ;  /* 0x0000031000007945 */ /* 0x000fe80003800200 */
[----:B------:R-:W-:Y:S05]  /*6d30*/  @!P5 BRA `(.L_x_3227) ;  /* 0x0000000000bcd947 */ /* 0x000fea0003800000 */
[--C-:B01234-:R-:W-:Y:S01]  /*6d40*/  FADD.FTZ R97, R15, -R135.reuse ;  /* 0x800000870f617221 */ /* 0x11ffe20000010000 */
[----:B-----5:R-:W-:Y:S02]  /*6d50*/  HADD2.F32 R96, -RZ, R44.H0_H0 ;  /* 0x2000002cff607230 */ /* 0x020fe40000004100 */
[--C-:B------:R-:W-:Y:S01]  /*6d60*/  FADD.FTZ R99, R101, -R135.reuse ;  /* 0x8000008765637221 */ /* 0x100fe20000010000 */
[----:B------:R-:W-:Y:S02]  /*6d70*/  HADD2.F32 R98, -RZ, R40.H0_H0 ;  /* 0x20000028ff627230 */ /* 0x000fe40000004100 */
[C---:B------:R-:W-:Y:S01]  /*6d80*/  FMUL.FTZ R97, R138.reuse, R97 ;  /* 0x000000618a617220 */ /* 0x040fe20000410000 */
[--C-:B------:R-:W-:Y:S01]  /*6d90*/  FADD.FTZ R143, R129, -R135.reuse ;  /* 0x80000087818f7221 */ /* 0x100fe20000010000 */
[----:B------:R-:W-:Y:S02]  /*6da0*/  HADD2.F32 R140, -RZ, R45.H0_H0 ;  /* 0x2000002dff8c7230 */ /* 0x000fe40000004100 */
[----:B------:R-:W-:Y:S01]  /*6db0*/  FMUL.FTZ R99, R138, R99 ;  /* 0x000000638a637220 */ /* 0x000fe20000410000 */
[----:B------:R-:W-:Y:S01]  /*6dc0*/  FFMA.FTZ R139, R97, R96, R98 ;  /* 0x00000060618b7223 */ /* 0x000fe20000010062 */
[----:B------:R-:W-:Y:S01]  /*6dd0*/  FADD.FTZ R97, R115, -R135 ;  /* 0x8000008773617221 */ /* 0x000fe20000010000 */
[----:B------:R-:W-:-:S02]  /*6de0*/  HADD2.F32 R98, -RZ, R41.H0_H0 ;  /* 0x20000029ff627230 */ /* 0x000fc40000004100 */
[C---:B------:R-:W-:Y:S01]  /*6df0*/  FMUL.FTZ R143, R138.reuse, R143 ;  /* 0x0000008f8a8f7220 */ /* 0x040fe20000410000 */
[----:B------:R-:W-:Y:S02]  /*6e00*/  HADD2.F32 R137, -RZ, R46.H0_H0 ;  /* 0x2000002eff897230 */ /* 0x000fe40000004100 */
[----:B------:R-:W-:Y:S01]  /*6e10*/  FMUL.FTZ R136, R138, R97 ;  /* 0x000000618a887220 */ /* 0x000fe20000410000 */
[----:B------:R-:W-:Y:S01]  /*6e20*/  HADD2.F32 R141, -RZ, R42.H0_H0 ;  /* 0x2000002aff8d7230 */ /* 0x000fe20000004100 */
[----:B------:R-:W0:Y:S01]  /*6e30*/  LDC.64 R96, c[0x0][0x428] ;  /* 0x00010a00ff607b82 */ /* 0x000e220000000a00 */
[----:B------:R-:W-:Y:S02]  /*6e40*/  HADD2.F32 R142, -RZ, R47.H0_H0 ;  /* 0x2000002fff8e7230 */ /* 0x000fe40000004100 */
[----:B------:R-:W-:Y:S01]  /*6e50*/  FFMA.FTZ R140, R99, R140, R98 ;  /* 0x0000008c638c7223 */ /* 0x000fe20000010062 */
[----:B------:R-:W-:Y:S02]  /*6e60*/  HADD2.F32 R144, -RZ, R43.H0_H0 ;  /* 0x2000002bff907230 */ /* 0x000fe40000004100 */
[----:B------:R-:W-:Y:S01]  /*6e70*/  FFMA.FTZ R141, R136, R137, R141 ;  /* 0x00000089888d7223 */ /* 0x000fe2000001008d */
[--C-:B------:R-:W-:Y:S01]  /*6e80*/  FADD.FTZ R99, R20, -R135.reuse ;  /* 0x8000008714637221 */ /* 0x100fe20000010000 */
[----:B------:R-:W-:Y:S01]  /*6e90*/  FADD.FTZ R137, R106, -R135 ;  /* 0x800000876a897221 */ /* 0x000fe20000010000 */
[----:B------:R-:W-:-:S02]  /*6ea0*/  HADD2.F32 R150, -RZ, R47.H1_H1 ;  /* 0x3000002fff967230 */ /* 0x000fc40000004100 */
[----:B------:R-:W-:Y:S01]  /*6eb0*/  FFMA.FTZ R145, R143, R142, R144 ;  /* 0x0000008e8f917223 */ /* 0x000fe20000010090 */
[--C-:B------:R-:W-:Y:S01]  /*6ec0*/  FADD.FTZ R143, R120, -R135.reuse ;  /* 0x80000087788f7221 */ /* 0x100fe20000010000 */
[----:B------:R-:W-:Y:S01]  /*6ed0*/  FADD.FTZ R135, R134, -R135 ;  /* 0x8000008786877221 */ /* 0x000fe20000010000 */
[----:B------:R-:W-:Y:S02]  /*6ee0*/  HADD2.F32 R152, -RZ, R43.H1_H1 ;  /* 0x3000002bff987230 */ /* 0x000fe40000004100 */
[C---:B------:R-:W-:Y:S01]  /*6ef0*/  FMUL.FTZ R137, R138.reuse, R137 ;  /* 0x000000898a897220 */ /* 0x040fe20000410000 */
[----:B------:R-:W-:Y:S02]  /*6f00*/  HADD2.F32 R98, -RZ, R44.H1_H1 ;  /* 0x3000002cff627230 */ /* 0x000fe40000004100 */
[C---:B------:R-:W-:Y:S01]  /*6f10*/  FMUL.FTZ R135, R138.reuse, R135 ;  /* 0x000000878a877220 */ /* 0x040fe20000410000 */
[----:B------:R-:W-:Y:S02]  /*6f20*/  HADD2.F32 R136, -RZ, R40.H1_H1 ;  /* 0x30000028ff887230 */ /* 0x000fe40000004100 */
[----:B------:R-:W-:Y:S01]  /*6f30*/  FMUL.FTZ R143, R138, R143 ;  /* 0x0000008f8a8f7220 */ /* 0x000fe20000410000 */
[----:B------:R-:W-:-:S02]  /*6f40*/  HADD2.F32 R142, -RZ, R45.H1_H1 ;  /* 0x3000002dff8e7230 */ /* 0x000fc40000004100 */
[----:B------:R-:W-:Y:S01]  /*6f50*/  FMUL.FTZ R99, R138, R99 ;  /* 0x000000638a637220 */ /* 0x000fe20000410000 */
[----:B------:R-:W-:Y:S02]  /*6f60*/  HADD2.F32 R144, -RZ, R41.H1_H1 ;  /* 0x30000029ff907230 */ /* 0x000fe40000004100 */
[----:B------:R-:W-:Y:S01]  /*6f70*/  FFMA.FTZ R150, R135, R150, R152 ;  /* 0x0000009687967223 */ /* 0x000fe20000010098 */
[----:B------:R-:W-:Y:S02]  /*6f80*/  HADD2.F32 R146, -RZ, R46.H1_H1 ;  /* 0x3000002eff927230 */ /* 0x000fe40000004100 */
[----:B------:R-:W-:Y:S01]  /*6f90*/  FFMA.FTZ R138, R99, R98, R136 ;  /* 0x00000062638a7223 */ /* 0x000fe20000010088 */
[----:B------:R-:W-:Y:S02]  /*6fa0*/  HADD2.F32 R148, -RZ, R42.H1_H1 ;  /* 0x3000002aff947230 */ /* 0x000fe40000004100 */
[----:B------:R-:W-:Y:S01]  /*6fb0*/  FFMA.FTZ R135, R137, R142, R144 ;  /* 0x0000008e89877223 */ /* 0x000fe20000010090 */
[----:B0-----:R-:W-:Y:S01]  /*6fc0*/  IMAD.WIDE.U32 R136, R131, 0x10, R96 ;  /* 0x0000001083887825 */ /* 0x001fe200078e0060 */
[----:B------:R-:W-:-:S03]  /*6fd0*/  F2FP.F16.F32.PACK_AB R99, R150, R145 ;  /* 0x000000919663723e */ /* 0x000fc600000000ff */
[----:B------:R-:W-:Y:S01]  /*6fe0*/  FFMA.FTZ R146, R143, R146, R148 ;  /* 0x000000928f927223 */ /* 0x000fe20000010094 */
[----:B------:R-:W-:Y:S02]  /*6ff0*/  F2FP.F16.F32.PACK_AB R97, R135, R140 ;  /* 0x0000008c8761723e */ /* 0x000fe400000000ff */
[----:B------:R-:W-:Y:S02]  /*7000*/  F2FP.F16.F32.PACK_AB R96, R138, R139 ;  /* 0x0000008b8a60723e */ /* 0x000fe400000000ff */
[----:B------:R-:W-:-:S05]  /*7010*/  F2FP.F16.F32.PACK_AB R98, R146, R141 ;  /* 0x0000008d9262723e */ /* 0x000fca00000000ff */
[----:B------:R0:W-:Y:S02]  /*7020*/  STG.E.128 desc[UR6][R136.64], R96 ;  /* 0x0000006088007986 */ /* 0x0001e4000c101d06 */
.L_x_3227:
[----:B------:R-:W-:Y:S05]  /*7030*/  BSYNC.RECONVERGENT B0 ;  /* 0x0000000000007941 */ /* 0x000fea0003800200 */
.L_x_3226:
[----:B01234-:R-:W0:Y:S01]  /*7040*/  LDC.64 R96, c[0x0][0x380] ;  /* 0x0000e000ff607b82 */ /* 0x01fe220000000a00 */
[----:B------:R-:W-:Y:S01]  /*7050*/  UPLOP3.LUT UP1, UPT, UPT, UPT, UP1, 0x40, 0x4 ;  /* 0x000000000004789c */ /* 0x000fe20003f2e810 */
[----:B0-----:R-:W-:-:S04]  /*7060*/  IADD3 R6, PT, PT, R6, R96, RZ ;  /* 0x0000006006067210 */ /* 0x001fc80007ffe0ff */
[----:B------:R-:W-:-:S13]  /*7070*/  ISETP.GE.AND P2, PT, R6, R97, PT ;  /* 0x000000610600720c */ /* 0x000fda0003f46270 */
[----:B------:R-:W-:Y:S05]  /*7080*/  @!P2 BRA `(.L_x_3228) ;  /* 0xffffff980080a947 */ /* 0x000fea000383ffff */
[----:B------:R-:W-:Y:S05]  /*7090*/  EXIT ;  /* 0x000000000000794d */ /* 0x000fea0003800000 */
.L_x_3229:
        /* <DEDUP_REMOVED lines=14> */
.L_x_27854:


//--------------------- .text._ZN10layer_norm31ln_parallel_residual_fwd_kernelINS_13Kernel_traitsI6__halfS2_S2_S2_fjLj7168ELj1ELj1ELj4ELj16ENS_18Kernel_traits_baseILj7168ES2_S2_S2_S2_fjLj128EEEEELb0ELb1ELb1EEEvNS_9FwdParamsE --------------------------
	.section	.text._ZN10layer_norm31ln_parallel_residual_fwd_kernelINS_13Kernel_traitsI6__halfS2_S2_S2_fjLj7168ELj1ELj1ELj4ELj16ENS_18Kernel_traits_baseILj7168ES2_S2_S2_S2_fjLj128EEEEELb0ELb1ELb1EEEvNS_9FwdParamsE,"ax",@progbits
	.align	128
        .global         _ZN10layer_norm31ln_parallel_residual_fwd_kernelINS_13Kernel_traitsI6__halfS2_S2_S2_fjLj7168ELj1ELj1ELj4ELj16ENS_18Kernel_traits_baseILj7168ES2_S2_S2_S2_fjLj128EEEEELb0ELb1ELb1EEEvNS_9FwdParamsE
        .type           _ZN10layer_norm31ln_parallel_residual_fwd_kernelINS_13Kernel_traitsI6__halfS2_S2_S2_fjLj7168ELj1ELj1ELj4ELj16ENS_18Kernel_traits_baseILj7168ES2_S2_S2_S2_fjLj128EEEEELb0ELb1ELb1EEEvNS_9FwdParamsE,@function
        .size           _ZN10layer_norm31ln_parallel_residual_fwd_kernelINS_13Kernel_traitsI6__halfS2_S2_S2_fjLj7168ELj1ELj1ELj4ELj16ENS_18Kernel_traits_baseILj7168ES2_S2_S2_S2_fjLj128EEEEELb0ELb1ELb1EEEvNS_9FwdParamsE,(.L_x_27855 - _ZN10layer_norm31ln_parallel_residual_fwd_kernelINS_13Kernel_traitsI6__halfS2_S2_S2_fjLj7168ELj1ELj1ELj4ELj16ENS_18Kernel_traits_baseILj7168ES2_S2_S2_S2_fjLj128EEEEELb0ELb1ELb1EEEvNS_9FwdParamsE)
        .other          _ZN10layer_norm31ln_parallel_residual_fwd_kernelINS_13Kernel_traitsI6__halfS2_S2_S2_fjLj7168ELj1ELj1ELj4ELj16ENS_18Kernel_traits_baseILj7168ES2_S2_S2_S2_fjLj128EEEEELb0ELb1ELb1EEEvNS_9FwdParamsE,@"STO_CUDA_ENTRY STV_DEFAULT"
_ZN10layer_norm31ln_parallel_residual_fwd_kernelINS_13Kernel_traitsI6__halfS2_S2_S2_fjLj7168ELj1ELj1ELj4ELj16ENS_18Kernel_traits_baseILj7168ES2_S2_S2_S2_fjLj128EEEEELb0ELb1ELb1EEEvNS_9FwdParamsE:
.text._ZN10layer_norm31ln_parallel_residual_fwd_kernelINS_13Kernel_traitsI6__halfS2_S2_S2_fjLj7168ELj1ELj1ELj4ELj16ENS_18Kernel_traits_baseILj7168ES2_S2_S2_S2_fjLj128EEEEELb0ELb1ELb1EEEvNS_9FwdParamsE:
        /* <DEDUP_REMOVED lines=54> */
.L_x_3230:
[----:B------:R-:W-:Y:S05]  /*0360*/  @P1 EXIT ;  /* 0x000000000000194d */ /* 0x000fea0003800000 */
[C---:B------:R-:W-:Y:S01]  /*0370*/  LOP3.LUT P0, RZ, R6.reuse, UR8, RZ, 0xfc, !PT ;  /* 0x0000000806ff7c12 */ /* 0x040fe2000f80fcff */
[----:B------:R-:W0:Y:S01]  /*0380*/  LDCU UR10, c[0x0][0x388] ;  /* 0x00007100ff0a77ac */ /* 0x000e220008000800 */
[----:B------:R-:W-:Y:S02]  /*0390*/  ISETP.NE.U32.AND P1, PT, R6, RZ, PT ;  /* 0x000000ff0600720c */ /* 0x000fe40003f25070 */
[C---:B------:R-:W-:Y:S01]  /*03a0*/  LOP3.LUT P0, RZ, R7.reuse, UR9, RZ, 0xfc, P0 ;  /* 0x0000000907ff7c12 */ /* 0x040fe2000800fcff */
[----:B------:R-:W2:Y:S01]  /*03b0*/  LDCU.U8 UR11, c[0x0][0x410] ;  /* 0x00008200ff0b77ac */ /* 0x000ea20008000000 */
[----:B------:R-:W-:Y:S01]  /*03c0*/  ISETP.NE.AND.EX P1, PT, R7, RZ, PT, P1 ;  /* 0x000000ff0700720c */ /* 0x000fe20003f25310 */
[----:B------:R-:W3:Y:S01]  /*03d0*/  LDCU UR12, c[0x0][0x400] ;  /* 0x00008000ff0c77ac */ /* 0x000ee20008000800 */
[----:B------:R-:W4:Y:S01]  /*03e0*/  LDCU.64 UR14, c[0x0][0x3a0] ;  /* 0x00007400ff0e77ac */ /* 0x000f220008000a00 */
[----:B------:R-:W-:-:S11]  /*03f0*/  UPLOP3.LUT UP1, UPT, UPT, UPT, UPT, 0x40, 0x4 ;  /* 0x000000000004789c */ /* 0x000fd60003f2e870 */
.L_x_3263:
[----:B----4-:R-:W-:Y:S01]  /*0400*/  ISETP.NE.U32.AND P2, PT, RZ, UR14, PT ;  /* 0x0000000eff007c0c */ /* 0x010fe2000bf45070 */
[----:B------:R-:W4:Y:S01]  /*0410*/  LDC.64 R114, c[0x0][0x390] ;  /* 0x0000e400ff727b82 */ /* 0x000f220000000a00 */
[----:B0-----:R-:W-:Y:S02]  /*0420*/  IMAD R0, R21, UR10, RZ ;  /* 0x0000000a15007c24 */ /* 0x001fe4000f8e02ff */
[----:B------:R-:W-:-:S03]  /*0430*/  ISETP.NE.AND.EX P2, PT, RZ, UR15, PT, P2 ;  /* 0x0000000fff007c0c */ /* 0x000fc6000bf45320 */
[----:B-1-3--:R-:W-:Y:S02]  /*0440*/  SHF.R.S32.HI R5, RZ, 0x1f, R0 ;  /* 0x0000001fff057819 */ /* 0x00afe40000011400 */
[----:B------:R-:W0:Y:S02]  /*0450*/  @P1 LDC.64 R2, c[0x0][0x398] ;  /* 0x0000e600ff021b82 */ /* 0x000e240000000a00 */
[----:B------:R-:W-:-:S04]  /*0460*/  LEA.HI R5, R5, R0, RZ, 0x3 ;  /* 0x0000000005057211 */ /* 0x000fc800078f18ff */
[----:B------:R-:W-:Y:S02]  /*0470*/  LEA.HI.SX32 R20, R5, R122, 0x1d ;  /* 0x0000007a05147211 */ /* 0x000fe400078feaff */
[----:B------:R-:W1:Y:S03]  /*0480*/  @P2 LDC.64 R8, c[0x0][0x3a0] ;  /* 0x0000e800ff082b82 */ /* 0x000e660000000a00 */
[----:B----4-:R-:W-:-:S06]  /*0490*/  IMAD.WIDE.U32 R4, R20, 0x10, R114 ;  /* 0x0000001014047825 */ /* 0x010fcc00078e0072 */
[----:B-----5:R-:W5:Y:S01]  /*04a0*/  LDG.E.128 R4, desc[UR6][R4.64] ;  /* 0x0000000604047981 */ /* 0x020f62000c1e1d00 */
[----:B0-----:R-:W-:-:S05]  /*04b0*/  @P1 IMAD.WIDE.U32 R2, R20, 0x10, R2 ;  /* 0x0000001014021825 */ /* 0x001fca00078e0002 */
[----:B------:R0:W5:Y:S01]  /*04c0*/  @P1 LDG.E.128 R32, desc[UR6][R2.64] ;  /* 0x0000000602201981 */ /* 0x000162000c1e1d00 */
[----:B-1----:R-:W-:-:S05]  /*04d0*/  @P2 IMAD.WIDE.U32 R8, R20, 0x10, R8 ;  /* 0x0000001014082825 */ /* 0x002fca00078e0008 */
[----:B------:R0:W5:Y:S01]  /*04e0*/  @P2 LDG.E.128 R28, desc[UR6][R8.64] ;  /* 0x00000006081c2981 */ /* 0x000162000c1e1d00 */
[----:B------:R-:W-:Y:S05]  /*04f0*/  @!P1 BRA `(.L_x_3231) ;  /* 0x00000004002c9947 */ /* 0x000fea0003800000 */
[----:B------:R-:W-:Y:S05]  /*0500*/  @!P2 BRA `(.L_x_3232) ;  /* 0x0000000000b4a947 */ /* 0x000fea0003800000 */
        /* <DEDUP_REMOVED lines=8> */
[----:B------:R-:W-:Y:S02]  /*0590*/  HADD2.F32 R7, -RZ, R33.H1_H1 ;  /* 0x30000021ff077230 */ /* 0x000fe40000004100 */
[----:B------:R-:W-:Y:S02]  /*05a0*/  HADD2.F32 R10, -RZ, R6.H1_H1 ;  /* 0x30000006ff0a7230 */ /* 0x000fe40000004100 */
[----:B------:R-:W-:Y:S01]  /*05b0*/  FADD.FTZ R4, R4, R3 ;  /* 0x0000000304047221 */ /* 0x000fe20000010000 */
[----:B------:R-:W-:Y:S02]  /*05c0*/  HADD2.F32 R11, -RZ, R34.H1_H1 ;  /* 0x30000022ff0b7230 */ /* 0x000fe40000004100 */
[----:B------:R-:W-:Y:S01]  /*05d0*/  FADD.FTZ R7, R8, R7 ;  /* 0x0000000708077221 */ /* 0x000fe20000010000 */
[----:B------:R-:W-:-:S02]  /*05e0*/  HADD2.F32 R2, -RZ, R5.H0_H0 ;  /* 0x20000005ff027230 */ /* 0x000fc40000004100 */
[----:B------:R-:W-:Y:S02]  /*05f0*/  HADD2.F32 R9, -RZ, R6.H0_H0 ;  /* 0x20000006ff097230 */ /* 0x000fe40000004100 */
[----:B------:R-:W-:Y:S01]  /*0600*/  FADD.FTZ R10, R10, R11 ;  /* 0x0000000b0a0a7221 */ /* 0x000fe20000010000 */
[----:B------:R-:W-:Y:S02]  /*0610*/  HADD2.F32 R5, -RZ, R33.H0_H0 ;  /* 0x20000021ff057230 */ /* 0x000fe40000004100 */
[----:B------:R-:W-:Y:S02]  /*0620*/  HADD2.F32 R6, -RZ, R34.H0_H0 ;  /* 0x20000022ff067230 */ /* 0x000fe40000004100 */
        /* <DEDUP_REMOVED lines=27> */
.L_x_3232:
[----:B-----5:R-:W-:Y:S02]  /*07e0*/  HADD2.F32 R18, -RZ, R4.H0_H0 ;  /* 0x20000004ff127230 */ /* 0x020fe40000004100 */
[----:B0-----:R-:W-:Y:S02]  /*07f0*/  HADD2.F32 R3, -RZ, R32.H0_H0 ;  /* 0x20000020ff037230 */ /* 0x001fe40000004100 */
[--C-:B------:R-:W-:Y:S02]  /*0800*/  HADD2.F32 R16, -RZ, R5.reuse.H0_H0 ;  /* 0x20000005ff107230 */ /* 0x100fe40000004100 */
[----:B------:R-:W-:Y:S02]  /*0810*/  HADD2.F32 R15, -RZ, R5.H1_H1 ;  /* 0x30000005ff0f7230 */ /* 0x000fe40000004100 */
[----:B------:R-:W-:Y:S01]  /*0820*/  FADD.FTZ R18, R18, R3 ;  /* 0x0000000312127221 */ /* 0x000fe20000010000 */
[----:B------:R-:W-:Y:S02]  /*0830*/  HADD2.F32 R14, -RZ, R6.H0_H0 ;  /* 0x20000006ff0e7230 */ /* 0x000fe40000004100 */
[----:B------:R-:W-:-:S02]  /*0840*/  HADD2.F32 R12, -RZ, R7.H0_H0 ;  /* 0x20000007ff0c7230 */ /* 0x000fc40000004100 */
        /* <DEDUP_REMOVED lines=22> */
.L_x_3231:
[----:B------:R-:W-:Y:S05]  /*09b0*/  @!P2 BRA `(.L_x_3234) ;  /* 0x000000000074a947 */ /* 0x000fea0003800000 */
        /* <DEDUP_REMOVED lines=29> */
.L_x_3234:
        /* <DEDUP_REMOVED lines=8> */
.L_x_3233:
[----:B0-----:R-:W0:Y:S01]  /*0c10*/  LDC.64 R8, c[0x0][0x398] ;  /* 0x0000e600ff087b82 */ /* 0x001e220000000a00 */
[----:B------:R-:W-:-:S05]  /*0c20*/  IADD3 R10, PT, PT, R20, 0x80, RZ ;  /* 0x00000080140a7810 */ /* 0x000fca0007ffe0ff */
[----:B------:R-:W-:Y:S02]  /*0c30*/  IMAD.WIDE.U32 R92, R10, 0x10, R114 ;  /* 0x000000100a5c7825 */ /* 0x000fe400078e0072 */
[----:B------:R-:W1:Y:S08]  /*0c40*/  @P0 LDC.64 R2, c[0x0][0x3a8] ;  /* 0x0000ea00ff020b82 */ /* 0x000e700000000a00 */
[----:B------:R-:W4:Y:S01]  /*0c50*/  @P2 LDC.64 R6, c[0x0][0x3a0] ;  /* 0x0000e800ff062b82 */ /* 0x000f220000000a00 */
[----:B0-----:R-:W-:-:S04]  /*0c60*/  ISETP.NE.U32.AND P1, PT, R8, RZ, PT ;  /* 0x000000ff0800720c */ /* 0x001fc80003f25070 */
[----:B------:R-:W-:Y:S01]  /*0c70*/  ISETP.NE.AND.EX P1, PT, R9, RZ, PT, P1 ;  /* 0x000000ff0900720c */ /* 0x000fe20003f25310 */
[----:B-1----:R-:W-:-:S05]  /*0c80*/  @P0 IMAD.WIDE.U32 R2, R20, 0x10, R2 ;  /* 0x0000001014020825 */ /* 0x002fca00078e0002 */
[----:B------:R0:W-:Y:S01]  /*0c90*/  @P0 STG.E.128 desc[UR6][R2.64], R24 ;  /* 0x0000001802000986 */ /* 0x0001e2000c101d06 */
[----:B----4-:R-:W-:-:S06]  /*0ca0*/  @P2 IMAD.WIDE.U32 R6, R10, 0x10, R6 ;  /* 0x000000100a062825 */ /* 0x010fcc00078e0006 */
        /* <DEDUP_REMOVED lines=20> */
.L_x_3236:
[----:B-----5:R-:W-:Y:S02]  /*0df0*/  HADD2.F32 R8, -RZ, R92.H0_H0 ;  /* 0x2000005cff087230 */ /* 0x020fe40000004100 */
[----:B------:R-:W-:Y:S02]  /*0e00*/  HADD2.F32 R4, -RZ, R94.H0_H0 ;  /* 0x2000005eff047230 */ /* 0x000fe40000004100 */
[----:B------:R-:W-:Y:S02]  /*0e10*/  HADD2.F32 R3, -RZ, R28.H0_H0 ;  /* 0x2000001cff037230 */ /* 0x000fe40000004100 */
[----:B------:R-:W-:Y:S02]  /*0e20*/  HADD2.F32 R7, -RZ, R30.H0_H0 ;  /* 0x2000001eff077230 */ /* 0x000fe40000004100 */
[----:B------:R-:W-:Y:S02]  /*0e30*/  HADD2.F32 R6, -RZ, R93.H0_H0 ;  /* 0x2000005dff067230 */ /* 0x000fe40000004100 */
[----:B------:R-:W-:Y:S01]  /*0e40*/  FADD.FTZ R8, R3, R8 ;  /* 0x0000000803087221 */ /* 0x000fe20000010000 */
[----:B------:R-:W-:-:S02]  /*0e50*/  HADD2.F32 R5, -RZ, R29.H0_H0 ;  /* 0x2000001dff057230 */ /* 0x000fc40000004100 */
[----:B------:R-:W-:Y:S01]  /*0e60*/  FADD.FTZ R4, R7, R4 ;  /* 0x0000000407047221 */ /* 0x000fe20000010000 */
[----:B------:R-:W-:Y:S02]  /*0e70*/  HADD2.F32 R2, -RZ, R95.H0_H0 ;  /* 0x2000005fff027230 */ /* 0x000fe40000004100 */
[----:B------:R-:W-:Y:S02]  /*0e80*/  HADD2.F32 R11, -RZ, R92.H1_H1 ;  /* 0x3000005cff0b7230 */ /* 0x000fe40000004100 */
[----:B------:R-:W-:Y:S01]  /*0e90*/  FADD.FTZ R6, R5, R6 ;  /* 0x0000000605067221 */ /* 0x000fe20000010000 */
[----:B------:R-:W-:Y:S02]  /*0ea0*/  HADD2.F32 R9, -RZ, R93.H1_H1 ;  /* 0x3000005dff097230 */ /* 0x000fe40000004100 */
[----:B------:R-:W-:Y:S02]  /*0eb0*/  HADD2.F32 R94, -RZ, R94.H1_H1 ;  /* 0x3000005eff5e7230 */ /* 0x000fe40000004100 */
[----:B------:R-:W-:-:S02]  /*0ec0*/  HADD2.F32 R95, -RZ, R95.H1_H1 ;  /* 0x3000005fff5f7230 */ /* 0x000fc40000004100 */
[--C-:B------:R-:W-:Y:S02]  /*0ed0*/  HADD2.F32 R3, -RZ, R31.reuse.H0_H0 ;  /* 0x2000001fff037230 */ /* 0x100fe40000004100 */
[----:B------:R-:W-:Y:S02]  /*0ee0*/  HADD2.F32 R24, -RZ, R31.H1_H1 ;  /* 0x3000001fff187230 */ /* 0x000fe40000004100 */
        /* <DEDUP_REMOVED lines=13> */
.L_x_3235:
[----:B------:R-:W-:-:S04]  /*0fc0*/  UISETP.NE.U32.AND UP0, UPT, UR14, URZ, UPT ;  /* 0x000000ff0e00728c */ /* 0x000fc8000bf05070 */
[----:B------:R-:W-:-:S09]  /*0fd0*/  UISETP.NE.AND.EX UP0, UPT, UR15, URZ, UPT, UP0 ;  /* 0x000000ff0f00728c */ /* 0x000fd2000bf05300 */
[----:B------:R-:W-:Y:S05]  /*0fe0*/  BRA.U UP0, `(.L_x_3238) ;  /* 0x0000000100747547 */ /* 0x000fea000b800000 */
        /* <DEDUP_REMOVED lines=29> */
.L_x_3238:
[----:B-----5:R-:W-:Y:S02]  /*11c0*/  HADD2.F32 R0, -RZ, R92.H0_H0 ;  /* 0x2000005cff007230 */ /* 0x020fe40000004100 */
[----:B------:R-:W-:Y:S02]  /*11d0*/  HADD2.F32 R3, -RZ, R32.H0_H0 ;  /* 0x20000020ff037230 */ /* 0x000fe40000004100 */
        /* <DEDUP_REMOVED lines=8> */
[----:B------:R-:W-:Y:S02]  /*1260*/  HADD2.F32 R93, -RZ, R93.H1_H1 ;  /* 0x3000005dff5d7230 */ /* 0x000fe40000004100 */
[----:B------:R-:W-:Y:S01]  /*1270*/  FADD.FTZ R92, R3, R92 ;  /* 0x0000005c035c7221 */ /* 0x000fe20000010000 */
[----:B------:R-:W-:Y:S02]  /*1280*/  HADD2.F32 R8, -RZ, R95.H0_H0 ;  /* 0x2000005fff087230 */ /* 0x000fe40000004100 */
[----:B------:R-:W-:Y:S01]  /*1290*/  FADD.FTZ R2, R5, R2 ;  /* 0x0000000205027221 */ /* 0x000fe20000010000 */
[----:B------:R-:W-:-:S02]  /*12a0*/  HADD2.F32 R4, -RZ, R33.H1_H1 ;  /* 0x30000021ff047230 */ /* 0x000fc40000004100 */
[----:B------:R-:W-:Y:S02]  /*12b0*/  HADD2.F32 R95, -RZ, R95.H1_H1 ;  /* 0x3000005fff5f7230 */ /* 0x000fe40000004100 */
[--C-:B------:R-:W-:Y:S02]  /*12c0*/  HADD2.F32 R11, -RZ, R35.reuse.H0_H0 ;  /* 0x20000023ff0b7230 */ /* 0x100fe40000004100 */
[----:B------:R-:W-:Y:S01]  /*12d0*/  FADD.FTZ R93, R4, R93 ;  /* 0x0000005d045d7221 */ /* 0x000fe20000010000 */
[----:B------:R-:W-:Y:S02]  /*12e0*/  HADD2.F32 R6, -RZ, R35.H1_H1 ;  /* 0x30000023ff067230 */ /* 0x000fe40000004100 */
        /* <DEDUP_REMOVED lines=8> */
[--C-:B------:R-:W-:Y:S02]  /*1370*/  HADD2.F32 R4, -RZ, R30.reuse.H0_H0 ;  /* 0x2000001eff047230 */ /* 0x100fe40000004100 */
[----:B------:R-:W-:Y:S02]  /*1380*/  HADD2.F32 R22, -RZ, R30.H1_H1 ;  /* 0x3000001eff167230 */ /* 0x000fe40000004100 */
        /* <DEDUP_REMOVED lines=15> */
.L_x_3237:
        /* <DEDUP_REMOVED lines=23> */
.L_x_3240:
[----:B-----5:R-:W-:Y:S02]  /*15f0*/  HADD2.F32 R3, -RZ, R92.H0_H0 ;  /* 0x2000005cff037230 */ /* 0x020fe40000004100 */
[----:B0-----:R-:W-:Y:S02]  /*1600*/  HADD2.F32 R22, -RZ, R28.H0_H0 ;  /* 0x2000001cff167230 */ /* 0x001fe40000004100 */
        /* <DEDUP_REMOVED lines=27> */
.L_x_3239:
[----:B------:R-:W-:Y:S05]  /*17c0*/  BRA.U UP0, `(.L_x_3242) ;  /* 0x0000000100747547 */ /* 0x000fea000b800000 */
        /* <DEDUP_REMOVED lines=29> */
.L_x_3242:
[----:B-----5:R-:W-:Y:S02]  /*19a0*/  HADD2.F32 R3, -RZ, R92.H0_H0 ;  /* 0x2000005cff037230 */ /* 0x020fe40000004100 */
[----:B0-----:R-:W-:Y:S02]  /*19b0*/  HADD2.F32 R22, -RZ, R32.H0_H0 ;  /* 0x20000020ff167230 */ /* 0x001fe40000004100 */
        /* <DEDUP_REMOVED lines=42> */
.L_x_3241:
        /* <DEDUP_REMOVED lines=23> */
.L_x_3244:
[----:B-----5:R-:W-:Y:S02]  /*1dd0*/  HADD2.F32 R101, -RZ, R92.H0_H0 ;  /* 0x2000005cff657230 */ /* 0x020fe40000004100 */
[----:B0-----:R-:W-:Y:S02]  /*1de0*/  HADD2.F32 R24, -RZ, R28.H0_H0 ;  /* 0x2000001cff187230 */ /* 0x001fe40000004100 */
[----:B------:R-:W-:Y:S02]  /*1df0*/  HADD2.F32 R103, -RZ, R93.H0_H0 ;  /* 0x2000005dff677230 */ /* 0x000fe40000004100 */
[--C-:B------:R-:W-:Y:S02]  /*1e00*/  HADD2.F32 R105, -RZ, R94.reuse.H0_H0 ;  /* 0x2000005eff697230 */ /* 0x100fe40000004100 */
[----:B------:R-:W-:Y:S01]  /*1e10*/  FADD.FTZ R101, R24, R101 ;  /* 0x0000006518657221 */ /* 0x000fe20000010000 */
[----:B------:R-:W-:Y:S02]  /*1e20*/  HADD2.F32 R108, -RZ, R94.H1_H1 ;  /* 0x3000005eff6c7230 */ /* 0x000fe40000004100 */
        /* <DEDUP_REMOVED lines=23> */
.L_x_3243:
[----:B------:R-:W-:Y:S05]  /*1fa0*/  BRA.U UP0, `(.L_x_3246) ;  /* 0x0000000100747547 */ /* 0x000fea000b800000 */
        /* <DEDUP_REMOVED lines=29> */
.L_x_3246:
[----:B0----5:R-:W-:Y:S02]  /*2180*/  HADD2.F32 R24, -RZ, R92.H0_H0 ;  /* 0x2000005cff187230 */ /* 0x021fe40000004100 */
[----:B------:R-:W-:Y:S02]  /*2190*/  HADD2.F32 R25, -RZ, R32.H0_H0 ;  /* 0x20000020ff197230 */ /* 0x000fe40000004100 */
[--C-:B------:R-:W-:Y:S02]  /*21a0*/  HADD2.F32 R26, -RZ, R93.reuse.H0_H0 ;  /* 0x2000005dff1a7230 */ /* 0x100fe40000004100 */
[--C-:B------:R-:W-:Y:S02]  /*21b0*/  HADD2.F32 R101, -RZ, R94.reuse.H0_H0 ;  /* 0x2000005eff657230 */ /* 0x100fe40000004100 */
[----:B------:R-:W-:Y:S01]  /*21c0*/  FADD.FTZ R24, R25, R24 ;  /* 0x0000001819187221 */ /* 0x000fe20000010000 */
[----:B------:R-:W-:Y:S02]  /*21d0*/  HADD2.F32 R103, -RZ, R94.H1_H1 ;  /* 0x3000005eff677230 */ /* 0x000fe40000004100 */
        /* <DEDUP_REMOVED lines=38> */
.L_x_3245:
        /* <DEDUP_REMOVED lines=23> */
.L_x_3248:
        /* <DEDUP_REMOVED lines=29> */
.L_x_3247:
        /* <DEDUP_REMOVED lines=30> */
.L_x_3250:
        /* <DEDUP_REMOVED lines=44> */
.L_x_3249:
        /* <DEDUP_REMOVED lines=23> */
.L_x_3252:
        /* <DEDUP_REMOVED lines=29> */
.L_x_3251:
        /* <DEDUP_REMOVED lines=30> */
.L_x_3254:
[----:B0----5:R-:W-:Y:S02]  /*3140*/  HADD2.F32 R24, -RZ, R92.H0_H0 ;  /* 0x2000005cff187230 */ /* 0x021fe40000004100 */
        /* <DEDUP_REMOVED lines=15> */
[--C-:B------:R-:W-:Y:S02]  /*3240*/  HADD2.F32 R27, -RZ, R35.reuse.H0_H0 ;  /* 0x20000023ff1b7230 */ /* 0x100fe40000004100 */
[----:B------:R-:W-:Y:S02]  /*3250*/  HADD2.F32 R92, -RZ, R35.H1_H1 ;  /* 0x30000023ff5c7230 */ /* 0x000fe40000004100 */
[----:B------:R-:W-:Y:S01]  /*3260*/  FADD.FTZ R123, R126, R123 ;  /* 0x0000007b7e7b7221 */ /* 0x000fe20000010000 */
[----:B------:R-:W-:Y:S02]  /*3270*/  HADD2.F32 R119, -RZ, R28.H0_H0 ;  /* 0x2000001cff777230 */ /* 0x000fe40000004100 */
[----:B------:R-:W-:Y:S01]  /*3280*/  FADD.FTZ R27, R27, R128 ;  /* 0x000000801b1b7221 */ /* 0x000fe20000010000 */
[----:B------:R-:W-:-:S02]  /*3290*/  HADD2.F32 R93, -RZ, R93.H1_H1 ;  /* 0x3000005dff5d7230 */ /* 0x000fc40000004100 */
[----:B------:R-:W-:Y:S01]  /*32a0*/  FADD.FTZ R92, R92, R95 ;  /* 0x0000005f5c5c7221 */ /* 0x000fe20000010000 */
[----:B------:R-:W-:Y:S02]  /*32b0*/  HADD2.F32 R94, -RZ, R33.H1_H1 ;  /* 0x30000021ff5e7230 */ /* 0x000fe40000004100 */
[----:B------:R-:W-:Y:S01]  /*32c0*/  FADD.FTZ R119, R119, R24 ;  /* 0x0000001877777221 */ /* 0x000fe20000010000 */
[----:B------:R-:W-:Y:S02]  /*32d0*/  HADD2.F32 R125, -RZ, R29.H0_H0 ;  /* 0x2000001dff7d7230 */ /* 0x000fe40000004100 */
        /* <DEDUP_REMOVED lines=18> */
.L_x_3253:
[----:B------:R-:W0:Y:S01]  /*3400*/  @P0 LDC.64 R92, c[0x0][0x3a8] ;  /* 0x0000ea00ff5c0b82 */ /* 0x000e220000000a00 */
[----:B------:R-:W-:-:S07]  /*3410*/  IADD3 R131, PT, PT, R20, 0x300, RZ ;  /* 0x0000030014837810 */ /* 0x000fce0007ffe0ff */
[----:B------:R-:W1:Y:S08]  /*3420*/  @P1 LDC.64 R94, c[0x0][0x398] ;  /* 0x0000e600ff5e1b82 */ /* 0x000e700000000a00 */
[----:B------:R-:W4:Y:S01]  /*3430*/  @P2 LDC.64 R122, c[0x0][0x3a0] ;  /* 0x0000e800ff7a2b82 */ /* 0x000f220000000a00 */
[----:B0-----:R-:W-:-:S04]  /*3440*/  @P0 IMAD.WIDE.U32 R134, R121, 0x10, R92 ;  /* 0x0000001079860825 */ /* 0x001fc800078e005c */
[C---:B------:R-:W-:Y:S01]  /*3450*/  IMAD.WIDE.U32 R92, R131.reuse, 0x10, R114 ;  /* 0x00000010835c7825 */ /* 0x040fe200078e0072 */
[----:B------:R0:W-:Y:S03]  /*3460*/  @P0 STG.E.128 desc[UR6][R134.64], R24 ;  /* 0x0000001886000986 */ /* 0x0001e6000c101d06 */
[C---:B-1----:R-:W-:Y:S02]  /*3470*/  @P1 IMAD.WIDE.U32 R136, R131.reuse, 0x10, R94 ;  /* 0x0000001083881825 */ /* 0x042fe400078e005e */
        /* <DEDUP_REMOVED lines=8> */
[--C-:B0-----:R-:W-:Y:S02]  /*3500*/  HADD2.F32 R123, -RZ, R93.reuse.H0_H0 ;  /* 0x2000005dff7b7230 */ /* 0x101fe40000004100 */
[----:B------:R-:W-:Y:S02]  /*3510*/  HADD2.F32 R134, -RZ, R93.H1_H1 ;  /* 0x3000005dff867230 */ /* 0x000fe40000004100 */
[--C-:B------:R-:W-:Y:S02]  /*3520*/  HADD2.F32 R133, -RZ, R94.reuse.H0_H0 ;  /* 0x2000005eff857230 */ /* 0x100fe40000004100 */
[----:B------:R-:W-:-:S02]  /*3530*/  HADD2.F32 R136, -RZ, R94.H1_H1 ;  /* 0x3000005eff887230 */ /* 0x000fc40000004100 */
[--C-:B------:R-:W-:Y:S02]  /*3540*/  HADD2.F32 R135, -RZ, R95.reuse.H0_H0 ;  /* 0x2000005fff877230 */ /* 0x100fe40000004100 */
[----:B------:R-:W-:Y:S01]  /*3550*/  HADD2.F32 R138, -RZ, R95.H1_H1 ;  /* 0x3000005fff8a7230 */ /* 0x000fe20000004100 */
[----:B------:R-:W-:Y:S06]  /*3560*/  BRA `(.L_x_3257) ;  /* 0x00000004009c7947 */ /* 0x000fec0003800000 */
.L_x_3256:
        /* <DEDUP_REMOVED lines=29> */
.L_x_3255:
        /* <DEDUP_REMOVED lines=30> */
.L_x_3258:
[----:B0----5:R-:W-:Y:S02]  /*3920*/  HADD2.F32 R24, -RZ, R92.H0_H0 ;  /* 0x2000005cff187230 */ /* 0x021fe40000004100 */
[----:B------:R-:W-:Y:S02]  /*3930*/  HADD2.F32 R25, -RZ, R32.H0_H0 ;  /* 0x20000020ff197230 */ /* 0x000fe40000004100 */
[--C-:B------:R-:W-:Y:S02]  /*3940*/  HADD2.F32 R26, -RZ, R93.reuse.H0_H0 ;  /* 0x2000005dff1a7230 */ /* 0x100fe40000004100 */
[--C-:B------:R-:W-:Y:S02]  /*3950*/  HADD2.F32 R114, -RZ, R94.reuse.H0_H0 ;  /* 0x2000005eff727230 */ /* 0x100fe40000004100 */
[----:B------:R-:W-:Y:S01]  /*3960*/  FADD.FTZ R24, R25, R24 ;  /* 0x0000001819187221 */ /* 0x000fe20000010000 */
[----:B------:R-:W-:Y:S02]  /*3970*/  HADD2.F32 R115, -RZ, R94.H1_H1 ;  /* 0x3000005eff737230 */ /* 0x000fe40000004100 */
[----:B------:R-:W-:-:S02]  /*3980*/  HADD2.F32 R93, -RZ, R93.H1_H1 ;  /* 0x3000005dff5d7230 */ /* 0x000fc40000004100 */
[--C-:B------:R-:W-:Y:S02]  /*3990*/  HADD2.F32 R94, -RZ, R33.reuse.H1_H1 ;  /* 0x30000021ff5e7230 */ /* 0x100fe40000004100 */
[----:B------:R-:W-:Y:S02]  /*39a0*/  HADD2.F32 R92, -RZ, R92.H1_H1 ;  /* 0x3000005cff5c7230 */ /* 0x000fe40000004100 */
[----:B------:R-:W-:Y:S02]  /*39b0*/  HADD2.F32 R25, -RZ, R32.H1_H1 ;  /* 0x30000020ff197230 */ /* 0x000fe40000004100 */
[----:B------:R-:W-:Y:S01]  /*39c0*/  FADD.FTZ R93, R94, R93 ;  /* 0x0000005d5e5d7221 */ /* 0x000fe20000010000 */
[----:B------:R-:W-:Y:S02]  /*39d0*/  HADD2.F32 R27, -RZ, R33.H0_H0 ;  /* 0x20000021ff1b7230 */ /* 0x000fe40000004100 */
[--C-:B------:R-:W-:Y:S02]  /*39e0*/  HADD2.F32 R133, -RZ, R95.reuse.H0_H0 ;  /* 0x2000005fff857230 */ /* 0x100fe40000004100 */
[----:B------:R-:W-:Y:S01]  /*39f0*/  FADD.FTZ R25, R25, R92 ;  /* 0x0000005c19197221 */ /* 0x000fe20000010000 */
[----:B------:R-:W-:-:S02]  /*3a00*/  HADD2.F32 R134, -RZ, R95.H1_H1 ;  /* 0x3000005fff867230 */ /* 0x000fc40000004100 */
[----:B------:R-:W-:Y:S01]  /*3a10*/  FADD.FTZ R26, R27, R26 ;  /* 0x0000001a1b1a7221 */ /* 0x000fe20000010000 */
[--C-:B------:R-:W-:Y:S02]  /*3a20*/  HADD2.F32 R95, -RZ, R34.reuse.H0_H0 ;  /* 0x20000022ff5f7230 */ /* 0x100fe40000004100 */
[--C-:B------:R-:W-:Y:S02]  /*3a30*/  HADD2.F32 R94, -RZ, R35.reuse.H0_H0 ;  /* 0x20000023ff5e7230 */ /* 0x100fe40000004100 */
[----:B------:R-:W-:Y:S02]  /*3a40*/  HADD2.F32 R122, -RZ, R34.H1_H1 ;  /* 0x30000022ff7a7230 */ /* 0x000fe40000004100 */
[----:B------:R-:W-:Y:S01]  /*3a50*/  FADD.FTZ R95, R95, R114 ;  /* 0x000000725f5f7221 */ /* 0x000fe20000010000 */
        /* <DEDUP_REMOVED lines=24> */
.L_x_3257:
        /* <DEDUP_REMOVED lines=179> */
[----:B------:R-:W-:Y:S02]  /*4710*/  FFMA.FTZ R93, R122, R122, R93 ;  /* 0x0000007a7a5d7223 */ /* 0x000fe4000001005d */
[----:B------:R-:W0:Y:S03]  /*4720*/  S2R R122, SR_TID.X ;  /* 0x00000000007a7919 */ /* 0x000e260000002100 */
[----:B------:R-:W1:Y:S02]  /*4730*/  SHFL.BFLY PT, R94, R93, 0x1, 0x1f ;  /* 0x0c201f005d5e7f89 */ /* 0x000e6400000e0000 */
[----:B-1----:R-:W-:Y:S01]  /*4740*/  FADD.FTZ R137, R93, R94 ;  /* 0x0000005e5d897221 */ /* 0x002fe20000010000 */
[----:B0-----:R-:W-:-:S04]  /*4750*/  LOP3.LUT P2, RZ, R122, 0x1f, RZ, 0xc0, !PT ;  /* 0x0000001f7aff7812 */ /* 0x001fc8000784c0ff */
[----:B------:R-:W0:Y:S02]  /*4760*/  SHFL.BFLY PT, R94, R137, 0x2, 0x1f ;  /* 0x0c401f00895e7f89 */ /* 0x000e2400000e0000 */
[----:B0-----:R-:W-:-:S05]  /*4770*/  FADD.FTZ R139, R137, R94 ;  /* 0x0000005e898b7221 */ /* 0x001fca0000010000 */
        /* <DEDUP_REMOVED lines=17> */
.L_x_3260:
[----:B--23--:R-:W-:Y:S05]  /*4890*/  BSYNC.RECONVERGENT B0 ;  /* 0x0000000000007941 */ /* 0x00cfea0003800200 */
.L_x_3259:
        /* <DEDUP_REMOVED lines=15> */
.L_x_3262:
[----:B------:R-:W-:Y:S05]  /*4990*/  BSYNC.RECONVERGENT B0 ;  /* 0x0000000000007941 */ /* 0x000fea0003800200 */
.L_x_3261:
[----:B------:R-:W1:Y:S01]  /*49a0*/  SHFL.DOWN PT, R95, R94, 0x2, 0x1f ;  /* 0x08401f005e5f7f89 */ /* 0x000e6200000e0000 */
[----:B------:R-:W-:Y:S01]  /*49b0*/  ISETP.NE.AND P2, PT, R122, RZ, PT ;  /* 0x000000ff7a00720c */ /* 0x000fe20003f45270 */
[----:B------:R-:W-:Y:S01]  /*49c0*/  HADD2.F32 R147, -RZ, R89.H0_H0 ;  /* 0x20000059ff937230 */ /* 0x000fe20000004100 */
[----:B------:R-:W-:Y:S01]  /*49d0*/  ISETP.NE.AND P3, PT, RZ, UR11, PT ;  /* 0x0000000bff007c0c */ /* 0x000fe2000bf65270 */
[----:B0-----:R-:W0:Y:S01]  /*49e0*/  SHFL.DOWN PT, R137, R92, 0x2, 0x1f ;  /* 0x08401f005c897f89 */ /* 0x001e2200000e0000 */
[----:B------:R-:W-:Y:S01]  /*49f0*/  HADD2.F32 R149, -RZ, R61.H0_H0 ;  /* 0x2000003dff957230 */ /* 0x000fe20000004100 */
[----:B------:R-:W-:Y:S01]  /*4a00*/  UPLOP3.LUT UP1, UPT, UPT, UPT, UP1, 0x40, 0x4 ;  /* 0x000000000004789c */ /* 0x000fe20003f2e810 */
[----:B------:R-:W-:Y:S01]  /*4a10*/  HADD2.F32 R151, -RZ, R63.H0_H0 ;  /* 0x2000003fff977230 */ /* 0x000fe20000004100 */
[----:B------:R-:W2:Y:S01]  /*4a20*/  SHFL.DOWN PT, R140, R93, 0x2, 0x1f ;  /* 0x08401f005d8c7f89 */ /* 0x000ea200000e0000 */
[----:B------:R-:W-:Y:S02]  /*4a30*/  HADD2.F32 R153, -RZ, R91.H1_H1 ;  /* 0x3000005bff997230 */ /* 0x000fe40000004100 */
[----:B------:R-:W-:-:S02]  /*4a40*/  HADD2.F32 R155, -RZ, R63.H1_H1 ;  /* 0x3000003fff9b7230 */ /* 0x000fc40000004100 */
[----:B------:R-:W-:Y:S02]  /*4a50*/  HADD2.F32 R150, -RZ, R39.H0_H0 ;  /* 0x20000027ff967230 */ /* 0x000fe40000004100 */
[----:B------:R-:W-:Y:S02]  /*4a60*/  HADD2.F32 R152, -RZ, R67.H1_H1 ;  /* 0x30000043ff987230 */ /* 0x000fe40000004100 */
[----:B------:R-:W-:Y:S01]  /*4a70*/  HADD2.F32 R154, -RZ, R39.H1_H1 ;  /* 0x30000027ff9a7230 */ /* 0x000fe20000004100 */
[-C--:B-1----:R-:W-:Y:S02]  /*4a80*/  IADD3 R139, PT, PT, R95, R94.reuse, RZ ;  /* 0x0000005e5f8b7210 */ /* 0x082fe40007ffe0ff */
[----:B------:R-:W-:Y:S02]  /*4a90*/  I2FP.F32.S32 R144, R95 ;  /* 0x0000005f00907245 */ /* 0x000fe40000201400 */
        /* <DEDUP_REMOVED lines=8> */
[----:B------:R-:W-:-:S02]  /*4b20*/  HADD2.F32 R146, -RZ, R37.H1_H1 ;  /* 0x30000025ff927230 */ /* 0x000fc40000004100 */
[----:B------:R-:W-:-:S04]  /*4b30*/  FMUL.FTZ R137, R137, R137 ;  /* 0x0000008989897220 */ /* 0x000fc80000410000 */
[----:B------:R-:W-:-:S04]  /*4b40*/  FMUL.FTZ R137, R137, R95 ;  /* 0x0000005f89897220 */ /* 0x000fc80000410000 */
[----:B------:R-:W-:Y:S01]  /*4b50*/  FMUL.FTZ R137, R137, R144 ;  /* 0x0000009089897220 */ /* 0x000fe20000410000 */
[----:B------:R-:W-:Y:S02]  /*4b60*/  HADD2.F32 R144, -RZ, R49.H1_H1 ;  /* 0x30000031ff907230 */ /* 0x000fe40000004100 */
[C---:B0-----:R-:W-:Y:S01]  /*4b70*/  FMUL.FTZ R92, R142.reuse, R143 ;  /* 0x0000008f8e5c7220 */ /* 0x041fe20000410000 */
[----:B------:R-:W-:Y:S01]  /*4b80*/  FFMA.FTZ R93, R142, R137, R93 ;  /* 0x000000898e5d7223 */ /* 0x000fe2000001005d */
[----:B-1----:R-:W-:-:S03]  /*4b90*/  IADD3 R139, PT, PT, R139, R148, RZ ;  /* 0x000000948b8b7210 */ /* 0x002fc60007ffe0ff */
        /* <DEDUP_REMOVED lines=8> */
[----:B------:R-:W-:Y:S01]  /*4c20*/  FFMA.FTZ R142, R141, R92, R142 ;  /* 0x0000005c8d8e7223 */ /* 0x000fe2000001008e */
[----:B-1----:R-:W-:Y:S02]  /*4c30*/  FADD.FTZ R94, R93, R94 ;  /* 0x0000005e5d5e7221 */ /* 0x002fe40000010000 */
[----:B------:R-:W-:Y:S01]  /*4c40*/  FMUL.FTZ R140, R141, R140 ;  /* 0x0000008c8d8c7220 */ /* 0x000fe20000410000 */
[C---:B--2---:R-:W-:Y:S01]  /*4c50*/  FMUL.FTZ R95, R139.reuse, R142 ;  /* 0x0000008e8b5f7220 */ /* 0x044fe20000410000 */
[----:B------:R-:W0:Y:S02]  /*4c60*/  @!P2 LDC.64 R92, c[0x0][0x3c0] ;  /* 0x0000f000ff5cab82 */ /* 0x000e240000000a00 */
[----:B------:R-:W-:Y:S01]  /*4c70*/  FMUL.FTZ R140, R140, R148 ;  /* 0x000000948c8c7220 */ /* 0x000fe20000410000 */
[----:B------:R-:W-:Y:S02]  /*4c80*/  HADD2.F32 R148, -RZ, R67.H0_H0 ;  /* 0x20000043ff947230 */ /* 0x000fe40000004100 */
[----:B------:R-:W1:Y:S01]  /*4c90*/  SHFL.IDX PT, R95, R95, RZ, 0x1f ;  /* 0x00001fff5f5f7589 */ /* 0x000e6200000e0000 */
[----:B------:R-:W-:-:S02]  /*4ca0*/  FFMA.FTZ R140, R139, R140, R94 ;  /* 0x0000008c8b8c7223 */ /* 0x000fc4000001005e */
[----:B------:R-:W2:Y:S04]  /*4cb0*/  LDC R139, c[0x0][0x448] ;  /* 0x00011200ff8b7b82 */ /* 0x000ea80000000800 */
[----:B------:R-:W2:Y:S01]  /*4cc0*/  SHFL.IDX PT, R140, R140, RZ, 0x1f ;  /* 0x00001fff8c8c7589 */ /* 0x000ea200000e0000 */
[----:B0-----:R-:W-:-:S04]  /*4cd0*/  @!P2 IMAD.WIDE R92, R21, 0x4, R92 ;  /* 0x00000004155ca825 */ /* 0x001fc800078e025c */
[C---:B-1----:R-:W-:Y:S01]  /*4ce0*/  FMUL.FTZ R137, R95.reuse, R95 ;  /* 0x0000005f5f897220 */ /* 0x042fe20000410000 */
[----:B------:R-:W-:Y:S01]  /*4cf0*/  FSEL R94, R95, RZ, !P3 ;  /* 0x000000ff5f5e7208 */ /* 0x000fe20005800000 */
[----:B------:R0:W-:Y:S03]  /*4d00*/  @!P2 STG.E desc[UR6][R92.64], R95 ;  /* 0x0000005f5c00a986 */ /* 0x0001e6000c101906 */
[----:B------:R-:W-:Y:S01]  /*4d10*/  FSEL R142, R137, RZ, P3 ;  /* 0x000000ff898e7208 */ /* 0x000fe20001800000 */
[----:B------:R-:W-:Y:S01]  /*4d20*/  FADD.FTZ R137, -R94, R18 ;  /* 0x000000125e897221 */ /* 0x000fe20000010100 */
[----:B--2---:R-:W-:Y:S01]  /*4d30*/  FFMA.FTZ R139, R140, UR12, R139 ;  /* 0x0000000c8c8b7c23 */ /* 0x004fe2000801008b */
[C---:B------:R-:W-:Y:S01]  /*4d40*/  FADD.FTZ R16, -R94.reuse, R16 ;  /* 0x000000105e107221 */ /* 0x040fe20000010100 */
[C---:B------:R-:W-:Y:S01]  /*4d50*/  FADD.FTZ R13, -R94.reuse, R13 ;  /* 0x0000000d5e0d7221 */ /* 0x040fe20000010100 */
[C---:B------:R-:W-:Y:S01]  /*4d60*/  FADD.FTZ R15, -R94.reuse, R15 ;  /* 0x0000000f5e0f7221 */ /* 0x040fe20000010100 */
[----:B------:R-:W-:Y:S01]  /*4d70*/  FADD.FTZ R18, R139, R142 ;  /* 0x0000008e8b127221 */ /* 0x000fe20000010000 */
[C---:B------:R-:W-:Y:S01]  /*4d80*/  FADD.FTZ R14, -R94.reuse, R14 ;  /* 0x0000000e5e0e7221 */ /* 0x040fe20000010100 */
[C---:B------:R-:W-:Y:S01]  /*4d90*/  FADD.FTZ R17, -R94.reuse, R17 ;  /* 0x000000115e117221 */ /* 0x040fe20000010100 */
[C---:B------:R-:W-:Y:S01]  /*4da0*/  FADD.FTZ R12, -R94.reuse, R12 ;  /* 0x0000000c5e0c7221 */ /* 0x040fe20000010100 */
[C---:B------:R-:W-:Y:S01]  /*4db0*/  FADD.FTZ R19, -R94.reuse, R19 ;  /* 0x000000135e137221 */ /* 0x040fe20000010100 */
[C---:B------:R-:W-:Y:S01]  /*4dc0*/  FADD.FTZ R8, -R94.reuse, R8 ;  /* 0x000000085e087221 */ /* 0x040fe20000010100 */
[----:B------:R-:W1:Y:S01]  /*4dd0*/  MUFU.RSQ R18, R18 ;  /* 0x0000001200127308 */ /* 0x000e620000001400 */
        /* <DEDUP_REMOVED lines=47> */
[----:B------:R-:W-:-:S02]  /*50d0*/  HADD2.F32 R94, -RZ, R88.H0_H0 ;  /* 0x20000058ff5e7230 */ /* 0x000fc40000004100 */
[C---:B-1----:R-:W-:Y:S01]  /*50e0*/  FMUL.FTZ R137, R18.reuse, R137 ;  /* 0x0000008912897220 */ /* 0x042fe20000410000 */
[----:B------:R-:W-:Y:S02]  /*50f0*/  HADD2.F32 R114, -RZ, R60.H0_H0 ;  /* 0x2000003cff727230 */ /* 0x000fe40000004100 */
[C---:B0-----:R-:W-:Y:S01]  /*5100*/  FMUL.FTZ R92, R18.reuse, R16 ;  /* 0x00000010125c7220 */ /* 0x041fe20000410000 */
[----:B------:R-:W-:Y:S02]  /*5110*/  HADD2.F32 R134, -RZ, R88.H1_H1 ;  /* 0x30000058ff867230 */ /* 0x000fe40000004100 */
[----:B------:R-:W-:Y:S01]  /*5120*/  FMUL.FTZ R13, R18, R13 ;  /* 0x0000000d120d7220 */ /* 0x000fe20000410000 */
[----:B------:R-:W-:Y:S02]  /*5130*/  HADD2.F32 R136, -RZ, R60.H1_H1 ;  /* 0x3000003cff887230 */ /* 0x000fe40000004100 */
[----:B------:R-:W-:Y:S01]  /*5140*/  FFMA.FTZ R16, R137, R94, R114 ;  /* 0x0000005e89107223 */ /* 0x000fe20000010072 */
[----:B------:R-:W-:Y:S01]  /*5150*/  FFMA.FTZ R92, R92, R147, R149 ;  /* 0x000000935c5c7223 */ /* 0x000fe20000010095 */
[----:B------:R-:W-:-:S02]  /*5160*/  HADD2.F32 R137, -RZ, R90.H1_H1 ;  /* 0x3000005aff897230 */ /* 0x000fc40000004100 */
[C---:B------:R-:W-:Y:S01]  /*5170*/  FMUL.FTZ R94, R18.reuse, R17 ;  /* 0x00000011125e7220 */ /* 0x040fe20000410000 */
[----:B------:R-:W-:Y:S02]  /*5180*/  HADD2.F32 R147, -RZ, R62.H1_H1 ;  /* 0x3000003eff937230 */ /* 0x000fe40000004100 */
[C---:B------:R-:W-:Y:S01]  /*5190*/  FMUL.FTZ R114, R18.reuse, R12 ;  /* 0x0000000c12727220 */ /* 0x040fe20000410000 */
[----:B------:R-:W-:Y:S02]  /*51a0*/  HADD2.F32 R149, -RZ, R91.H0_H0 ;  /* 0x2000005bff957230 */ /* 0x000fe40000004100 */
[----:B------:R-:W-:Y:S01]  /*51b0*/  FMUL.FTZ R14, R18, R14 ;  /* 0x0000000e120e7220 */ /* 0x000fe20000410000 */
[----:B------:R-:W-:Y:S02]  /*51c0*/  HADD2.F32 R93, -RZ, R90.H0_H0 ;  /* 0x2000005aff5d7230 */ /* 0x000fe40000004100 */
[----:B------:R-:W-:Y:S01]  /*51d0*/  FFMA.FTZ R13, R13, R134, R136 ;  /* 0x000000860d0d7223 */ /* 0x000fe20000010088 */
[----:B------:R-:W-:-:S02]  /*51e0*/  HADD2.F32 R95, -RZ, R62.H0_H0 ;  /* 0x2000003eff5f7230 */ /* 0x000fc40000004100 */
[----:B------:R-:W-:Y:S01]  /*51f0*/  FMUL.FTZ R134, R18, R19 ;  /* 0x0000001312867220 */ /* 0x000fe20000410000 */
[----:B------:R-:W-:Y:S01]  /*5200*/  FFMA.FTZ R12, R94, R137, R147 ;  /* 0x000000895e0c7223 */ /* 0x000fe20000010093 */
[----:B------:R-:W-:Y:S01]  /*5210*/  FFMA.FTZ R19, R114, R149, R151 ;  /* 0x0000009572137223 */ /* 0x000fe20000010097 */
[----:B------:R-:W-:Y:S02]  /*5220*/  HADD2.F32 R94, -RZ, R84.H1_H1 ;  /* 0x30000054ff5e7230 */ /* 0x000fe40000004100 */
[----:B------:R-:W-:Y:S01]  /*5230*/  FFMA.FTZ R17, R14, R93, R95 ;  /* 0x0000005d0e117223 */ /* 0x000fe2000001005f */
[----:B------:R-:W-:Y:S02]  /*5240*/  HADD2.F32 R114, -RZ, R56.H1_H1 ;  /* 0x30000038ff727230 */ /* 0x000fe40000004100 */
[C---:B------:R-:W-:Y:S01]  /*5250*/  FMUL.FTZ R11, R18.reuse, R11 ;  /* 0x0000000b120b7220 */ /* 0x040fe20000410000 */
[----:B------:R-:W-:Y:S02]  /*5260*/  HADD2.F32 R93, -RZ, R84.H0_H0 ;  /* 0x20000054ff5d7230 */ /* 0x000fe40000004100 */
[----:B------:R-:W-:Y:S01]  /*5270*/  FMUL.FTZ R8, R18, R8 ;  /* 0x0000000812087220 */ /* 0x000fe20000410000 */
[----:B------:R-:W-:-:S02]  /*5280*/  HADD2.F32 R95, -RZ, R56.H0_H0 ;  /* 0x20000038ff5f7230 */ /* 0x000fc40000004100 */
[----:B------:R-:W-:Y:S01]  /*5290*/  FFMA.FTZ R14, R134, R153, R155 ;  /* 0x00000099860e7223 */ /* 0x000fe2000001009b */
[----:B------:R-:W-:Y:S02]  /*52a0*/  HADD2.F32 R137, -RZ, R85.H0_H0 ;  /* 0x20000055ff897230 */ /* 0x000fe40000004100 */
[C---:B------:R-:W-:Y:S01]  /*52b0*/  FMUL.FTZ R134, R18.reuse, R6 ;  /* 0x0000000612867220 */ /* 0x040fe20000410000 */
[----:B------:R-:W-:Y:S02]  /*52c0*/  HADD2.F32 R147, -RZ, R57.H0_H0 ;  /* 0x20000039ff937230 */ /* 0x000fe40000004100 */
[----:B------:R-:W-:Y:S01]  /*52d0*/  FMUL.FTZ R136, R18, R9 ;  /* 0x0000000912887220 */ /* 0x000fe20000410000 */
[----:B------:R-:W-:Y:S02]  /*52e0*/  HADD2.F32 R149, -RZ, R85.H1_H1 ;  /* 0x30000055ff957230 */ /* 0x000fe40000004100 */
[----:B------:R-:W-:Y:S01]  /*52f0*/  FFMA.FTZ R6, R11, R94, R114 ;  /* 0x0000005e0b067223 */ /* 0x000fe20000010072 */
[----:B------:R-:W-:-:S02]  /*5300*/  HADD2.F32 R151, -RZ, R57.H1_H1 ;  /* 0x30000039ff977230 */ /* 0x000fc40000004100 */
[----:B------:R-:W-:Y:S01]  /*5310*/  FFMA.FTZ R9, R8, R93, R95 ;  /* 0x0000005d08097223 */ /* 0x000fe2000001005f */
[----:B------:R-:W-:Y:S02]  /*5320*/  HADD2.F32 R94, -RZ, R86.H1_H1 ;  /* 0x30000056ff5e7230 */ /* 0x000fe40000004100 */
[----:B------:R-:W-:Y:S01]  /*5330*/  FMUL.FTZ R7, R18, R7 ;  /* 0x0000000712077220 */ /* 0x000fe20000410000 */
[----:B------:R-:W-:Y:S02]  /*5340*/  HADD2.F32 R114, -RZ, R58.H1_H1 ;  /* 0x3000003aff727230 */ /* 0x000fe40000004100 */
[----:B------:R-:W-:Y:S01]  /*5350*/  FFMA.FTZ R11, R134, R137, R147 ;  /* 0x00000089860b7223 */ /* 0x000fe20000010093 */
[----:B------:R-:W-:Y:S02]  /*5360*/  HADD2.F32 R93, -RZ, R86.H0_H0 ;  /* 0x20000056ff5d7230 */ /* 0x000fe40000004100 */
[----:B------:R-:W-:Y:S01]  /*5370*/  FFMA.FTZ R8, R136, R149, R151 ;  /* 0x0000009588087223 */ /* 0x000fe20000010097 */
[----:B------:R-:W-:-:S02]  /*5380*/  HADD2.F32 R95, -RZ, R58.H0_H0 ;  /* 0x2000003aff5f7230 */ /* 0x000fc40000004100 */
[C---:B------:R-:W-:Y:S01]  /*5390*/  FMUL.FTZ R4, R18.reuse, R4 ;  /* 0x0000000412047220 */ /* 0x040fe20000410000 */
[----:B------:R-:W-:Y:S02]  /*53a0*/  HADD2.F32 R138, -RZ, R89.H1_H1 ;  /* 0x30000059ff8a7230 */ /* 0x000fe40000004100 */
[C---:B------:R-:W-:Y:S01]  /*53b0*/  FMUL.FTZ R15, R18.reuse, R15 ;  /* 0x0000000f120f7220 */ /* 0x040fe20000410000 */
[----:B------:R-:W-:Y:S02]  /*53c0*/  HADD2.F32 R140, -RZ, R61.H1_H1 ;  /* 0x3000003dff8c7230 */ /* 0x000fe40000004100 */
[C---:B------:R-:W-:Y:S01]  /*53d0*/  FMUL.FTZ R134, R18.reuse, R2 ;  /* 0x0000000212867220 */ /* 0x040fe20000410000 */
[----:B------:R-:W-:Y:S02]  /*53e0*/  HADD2.F32 R137, -RZ, R87.H0_H0 ;  /* 0x20000057ff897230 */ /* 0x000fe40000004100 */
[----:B------:R-:W-:Y:S01]  /*53f0*/  FMUL.FTZ R136, R18, R5 ;  /* 0x0000000512887220 */ /* 0x000fe20000410000 */
[----:B------:R-:W-:-:S02]  /*5400*/  HADD2.F32 R147, -RZ, R59.H0_H0 ;  /* 0x2000003bff937230 */ /* 0x000fc40000004100 */
[----:B------:R-:W-:Y:S01]  /*5410*/  FFMA.FTZ R2, R7, R94, R114 ;  /* 0x0000005e07027223 */ /* 0x000fe20000010072 */
        /* <DEDUP_REMOVED lines=8> */
[----:B------:R-:W-:Y:S02]  /*54a0*/  HADD2.F32 R93, -RZ, R80.H1_H1 ;  /* 0x30000050ff5d7230 */ /* 0x000fe40000004100 */
[----:B------:R-:W-:Y:S01]  /*54b0*/  FFMA.FTZ R4, R136, R149, R151 ;  /* 0x0000009588047223 */ /* 0x000fe20000010097 */
[----:B------:R-:W-:Y:S02]  /*54c0*/  HADD2.F32 R95, -RZ, R52.H1_H1 ;  /* 0x30000034ff5f7230 */ /* 0x000fe40000004100 */
[C---:B------:R-:W-:Y:S01]  /*54d0*/  FMUL.FTZ R22, R18.reuse, R22 ;  /* 0x0000001612167220 */ /* 0x040fe20000410000 */
[----:B------:R-:W-:Y:S02]  /*54e0*/  HADD2.F32 R138, -RZ, R81.H1_H1 ;  /* 0x30000051ff8a7230 */ /* 0x000fe40000004100 */
[----:B------:R-:W-:Y:S01]  /*54f0*/  FMUL.FTZ R137, R18, R96 ;  /* 0x0000006012897220 */ /* 0x000fe20000410000 */
[----:B------:R-:W-:-:S02]  /*5500*/  HADD2.F32 R140, -RZ, R53.H1_H1 ;  /* 0x30000035ff8c7230 */ /* 0x000fc40000004100 */
[----:B------:R-:W-:Y:S01]  /*5510*/  FMUL.FTZ R23, R18, R23 ;  /* 0x0000001712177220 */ /* 0x000fe20000410000 */
[----:B------:R-:W-:Y:S02]  /*5520*/  HADD2.F32 R134, -RZ, R81.H0_H0 ;  /* 0x20000051ff867230 */ /* 0x000fe40000004100 */
[----:B------:R-:W-:Y:S01]  /*5530*/  FFMA.FTZ R96, R3, R94, R114 ;  /* 0x0000005e03607223 */ /* 0x000fe20000010072 */
[----:B------:R-:W-:Y:S02]  /*5540*/  HADD2.F32 R136, -RZ, R53.H0_H0 ;  /* 0x20000035ff887230 */ /* 0x000fe40000004100 */
[----:B------:R-:W-:Y:S01]  /*5550*/  FFMA.FTZ R3, R22, R93, R95 ;  /* 0x0000005d16037223 */ /* 0x000fe2000001005f */
[----:B------:R-:W-:Y:S01]  /*5560*/  FFMA.FTZ R22, R137, R138, R140 ;  /* 0x0000008a89167223 */ /* 0x000fe2000001008c */
[----:B------:R-:W-:Y:S02]  /*5570*/  HADD2.F32 R94, -RZ, R82.H0_H0 ;  /* 0x20000052ff5e7230 */ /* 0x000fe40000004100 */
[----:B------:R-:W-:Y:S01]  /*5580*/  FMUL.FTZ R97, R18, R97 ;  /* 0x0000006112617220 */ /* 0x000fe20000410000 */
[----:B------:R-:W-:Y:S01]  /*5590*/  FFMA.FTZ R23, R23, R134, R136 ;  /* 0x0000008617177223 */ /* 0x000fe20000010088 */
[----:B------:R-:W-:-:S02]  /*55a0*/  HADD2.F32 R114, -RZ, R54.H0_H0 ;  /* 0x20000036ff727230 */ /* 0x000fc40000004100 */
[C---:B------:R-:W-:Y:S01]  /*55b0*/  FMUL.FTZ R99, R18.reuse, R99 ;  /* 0x0000006312637220 */ /* 0x040fe20000410000 */
        /* <DEDUP_REMOVED lines=9> */
[C---:B------:R-:W-:Y:S01]  /*5650*/  FMUL.FTZ R101, R18.reuse, R101 ;  /* 0x0000006512657220 */ /* 0x040fe20000410000 */
[----:B------:R-:W-:Y:S02]  /*5660*/  HADD2.F32 R137, -RZ, R55.H1_H1 ;  /* 0x30000037ff897230 */ /* 0x000fe40000004100 */
[----:B------:R-:W-:Y:S01]  /*5670*/  FFMA.FTZ R97, R93, R134, R136 ;  /* 0x000000865d617223 */ /* 0x000fe20000010088 */
        /* <DEDUP_REMOVED lines=14> */
[--C-:B------:R-:W-:Y:S02]  /*5760*/  HADD2.F32 R94, -RZ, R78.reuse.H0_H0 ;  /* 0x2000004eff5e7230 */ /* 0x100fe40000004100 */
[----:B------:R-:W-:Y:S01]  /*5770*/  FFMA.FTZ R101, R93, R134, R136 ;  /* 0x000000865d657223 */ /* 0x000fe20000010088 */
[----:B------:R-:W-:Y:S02]  /*5780*/  HADD2.F32 R93, -RZ, R78.H1_H1 ;  /* 0x3000004eff5d7230 */ /* 0x000fe40000004100 */
[----:B------:R-:W-:Y:S01]  /*5790*/  FFMA.FTZ R103, R95, R142, R144 ;  /* 0x0000008e5f677223 */ /* 0x000fe20000010090 */
[----:B------:R-:W-:-:S02]  /*57a0*/  HADD2.F32 R95, -RZ, R50.H1_H1 ;  /* 0x30000032ff5f7230 */ /* 0x000fc40000004100 */
        /* <DEDUP_REMOVED lines=8> */
[----:B------:R-:W-:Y:S01]  /*5830*/  FFMA.FTZ R105, R105, R94, R114 ;  /* 0x0000005e69697223 */ /* 0x000fe20000010072 */
[----:B------:R-:W-:Y:S02]  /*5840*/  HADD2.F32 R140, -RZ, R51.H1_H1 ;  /* 0x30000033ff8c7230 */ /* 0x000fe40000004100 */
[----:B------:R-:W-:Y:S01]  /*5850*/  FFMA.FTZ R114, R107, R134, R136 ;  /* 0x000000866b727223 */ /* 0x000fe20000010088 */
[----:B------:R-:W-:Y:S02]  /*5860*/  HADD2.F32 R93, -RZ, R72.H1_H1 ;  /* 0x30000048ff5d7230 */ /* 0x000fe40000004100 */
[----:B------:R-:W-:Y:S01]  /*5870*/  FMUL.FTZ R116, R18, R116 ;  /* 0x0000007412747220 */ /* 0x000fe20000410000 */
[----:B------:R-:W-:Y:S02]  /*5880*/  HADD2.F32 R95, -RZ, R44.H1_H1 ;  /* 0x3000002cff5f7230 */ /* 0x000fe40000004100 */
[----:B------:R-:W-:Y:S01]  /*5890*/  FFMA.FTZ R107, R137, R138, R140 ;  /* 0x0000008a896b7223 */ /* 0x000fe2000001008c */
[----:B------:R-:W-:-:S02]  /*58a0*/  HADD2.F32 R134, -RZ, R72.H0_H0 ;  /* 0x20000048ff867230 */ /* 0x000fc40000004100 */
[C---:B------:R-:W-:Y:S01]  /*58b0*/  FMUL.FTZ R109, R18.reuse, R109 ;  /* 0x0000006d126d7220 */ /* 0x040fe20000410000 */
[----:B------:R-:W-:Y:S02]  /*58c0*/  HADD2.F32 R94, -RZ, R44.H0_H0 ;  /* 0x2000002cff5e7230 */ /* 0x000fe40000004100 */
[----:B------:R-:W-:Y:S01]  /*58d0*/  FMUL.FTZ R137, R18, R111 ;  /* 0x0000006f12897220 */ /* 0x000fe20000410000 */
[----:B------:R-:W-:Y:S02]  /*58e0*/  HADD2.F32 R108, -RZ, R73.H0_H0 ;  /* 0x20000049ff6c7230 */ /* 0x000fe40000004100 */
[----:B------:R-:W-:Y:S01]  /*58f0*/  FFMA.FTZ R111, R116, R93, R95 ;  /* 0x0000005d746f7223 */ /* 0x000fe2000001005f */
[----:B------:R-:W-:Y:S02]  /*5900*/  HADD2.F32 R136, -RZ, R45.H0_H0 ;  /* 0x2000002dff887230 */ /* 0x000fe40000004100 */
[----:B------:R-:W-:Y:S01]  /*5910*/  FFMA.FTZ R134, R109, R134, R94 ;  /* 0x000000866d867223 */ /* 0x000fe2000001005e */
[----:B------:R-:W-:-:S02]  /*5920*/  HADD2.F32 R93, -RZ, R74.H1_H1 ;  /* 0x3000004aff5d7230 */ /* 0x000fc40000004100 */
[C---:B------:R-:W-:Y:S01]  /*5930*/  FMUL.FTZ R120, R18.reuse, R120 ;  /* 0x0000007812787220 */ /* 0x040fe20000410000 */
        /* <DEDUP_REMOVED lines=10> */
[----:B------:R-:W-:Y:S02]  /*59e0*/  HADD2.F32 R94, -RZ, R74.H0_H0 ;  /* 0x2000004aff5e7230 */ /* 0x000fe40000004100 */
[----:B------:R-:W-:Y:S01]  /*59f0*/  FFMA.FTZ R118, R118, R147, R149 ;  /* 0x0000009376767223 */ /* 0x000fe20000010095 */
[----:B------:R-:W-:Y:S02]  /*5a00*/  HADD2.F32 R108, -RZ, R46.H0_H0 ;  /* 0x2000002eff6c7230 */ /* 0x000fe40000004100 */
[----:B------:R-:W-:Y:S01]  /*5a10*/  FFMA.FTZ R120, R109, R138, R140 ;  /* 0x0000008a6d787223 */ /* 0x000fe2000001008c */
[----:B------:R-:W-:-:S02]  /*5a20*/  HADD2.F32 R116, -RZ, R75.H0_H0 ;  /* 0x2000004bff747230 */ /* 0x000fc40000004100 */
[C---:B------:R-:W-:Y:S01]  /*5a30*/  FMUL.FTZ R117, R18.reuse, R117 ;  /* 0x0000007512757220 */ /* 0x040fe20000410000 */
[----:B------:R-:W-:Y:S02]  /*5a40*/  HADD2.F32 R136, -RZ, R47.H0_H0 ;  /* 0x2000002fff887230 */ /* 0x000fe40000004100 */
[----:B------:R-:W-:Y:S01]  /*5a50*/  FFMA.FTZ R147, R113, R94, R108 ;  /* 0x0000005e71937223 */ /* 0x000fe2000001006c */
[----:B------:R-:W-:Y:S02]  /*5a60*/  HADD2.F32 R138, -RZ, R69.H0_H0 ;  /* 0x20000045ff8a7230 */ /* 0x000fe40000004100 */
[C---:B------:R-:W-:Y:S01]  /*5a70*/  FMUL.FTZ R125, R18.reuse, R125 ;  /* 0x0000007d127d7220 */ /* 0x040fe20000410000 */
[----:B------:R-:W-:Y:S02]  /*5a80*/  HADD2.F32 R140, -RZ, R41.H0_H0 ;  /* 0x20000029ff8c7230 */ /* 0x000fe40000004100 */
[----:B------:R-:W-:Y:S01]  /*5a90*/  FMUL.FTZ R119, R18, R119 ;  /* 0x0000007712777220 */ /* 0x000fe20000410000 */
[----:B------:R-:W-:-:S02]  /*5aa0*/  HADD2.F32 R94, -RZ, R68.H0_H0 ;  /* 0x20000044ff5e7230 */ /* 0x000fc40000004100 */
[C---:B------:R-:W-:Y:S01]  /*5ab0*/  FMUL.FTZ R95, R18.reuse, R128 ;  /* 0x00000080125f7220 */ /* 0x040fe20000410000 */
[----:B------:R-:W-:Y:S02]  /*5ac0*/  HADD2.F32 R108, -RZ, R40.H0_H0 ;  /* 0x20000028ff6c7230 */ /* 0x000fe40000004100 */
[----:B------:R-:W-:Y:S01]  /*5ad0*/  FFMA.FTZ R113, R117, R116, R136 ;  /* 0x0000007475717223 */ /* 0x000fe20000010088 */
[----:B------:R-:W-:Y:S02]  /*5ae0*/  HADD2.F32 R142, -RZ, R69.H1_H1 ;  /* 0x30000045ff8e7230 */ /* 0x000fe40000004100 */
[----:B------:R-:W-:Y:S01]  /*5af0*/  FMUL.FTZ R93, R18, R126 ;  /* 0x0000007e125d7220 */ /* 0x000fe20000410000 */
[----:B------:R-:W-:Y:S02]  /*5b00*/  HADD2.F32 R144, -RZ, R41.H1_H1 ;  /* 0x30000029ff907230 */ /* 0x000fe40000004100 */
[----:B------:R-:W-:Y:S01]  /*5b10*/  FFMA.FTZ R128, R125, R138, R140 ;  /* 0x0000008a7d807223 */ /* 0x000fe2000001008c */
[----:B------:R-:W-:-:S02]  /*5b20*/  HADD2.F32 R116, -RZ, R68.H1_H1 ;  /* 0x30000044ff747230 */ /* 0x000fc40000004100 */
[----:B------:R-:W-:Y:S01]  /*5b30*/  FFMA.FTZ R126, R119, R94, R108 ;  /* 0x0000005e777e7223 */ /* 0x000fe2000001006c */
[----:B------:R-:W-:Y:S02]  /*5b40*/  HADD2.F32 R136, -RZ, R40.H1_H1 ;  /* 0x30000028ff887230 */ /* 0x000fe40000004100 */
[----:B------:R-:W-:Y:S01]  /*5b50*/  FFMA.FTZ R125, R95, R142, R144 ;  /* 0x0000008e5f7d7223 */ /* 0x000fe20000010090 */
[----:B------:R-:W-:Y:S02]  /*5b60*/  HADD2.F32 R94, -RZ, R70.H0_H0 ;  /* 0x20000046ff5e7230 */ /* 0x000fe40000004100 */
[C---:B------:R-:W-:Y:S01]  /*5b70*/  FMUL.FTZ R127, R18.reuse, R127 ;  /* 0x0000007f127f7220 */ /* 0x040fe20000410000 */
[----:B------:R-:W-:Y:S02]  /*5b80*/  HADD2.F32 R108, -RZ, R42.H0_H0 ;  /* 0x2000002aff6c7230 */ /* 0x000fe40000004100 */
[----:B------:R-:W-:Y:S01]  /*5b90*/  FMUL.FTZ R132, R18, R132 ;  /* 0x0000008412847220 */ /* 0x000fe20000410000 */
[----:B------:R-:W-:-:S02]  /*5ba0*/  HADD2.F32 R95, -RZ, R71.H1_H1 ;  /* 0x30000047ff5f7230 */ /* 0x000fc40000004100 */
[----:B------:R-:W-:Y:S01]  /*5bb0*/  FFMA.FTZ R119, R93, R116, R136 ;  /* 0x000000745d777223 */ /* 0x000fe20000010088 */
[----:B------:R-:W-:Y:S02]  /*5bc0*/  HADD2.F32 R109, -RZ, R43.H1_H1 ;  /* 0x3000002bff6d7230 */ /* 0x000fe40000004100 */
[C---:B------:R-:W-:Y:S01]  /*5bd0*/  FMUL.FTZ R93, R18.reuse, R130 ;  /* 0x00000082125d7220 */ /* 0x040fe20000410000 */
[----:B------:R-:W-:Y:S01]  /*5be0*/  FFMA.FTZ R130, R127, R94, R108 ;  /* 0x0000005e7f827223 */ /* 0x000fe2000001006c */
[----:B------:R-:W-:Y:S02]  /*5bf0*/  HADD2.F32 R138, -RZ, R71.H0_H0 ;  /* 0x20000047ff8a7230 */ /* 0x000fe40000004100 */
[----:B------:R-:W-:Y:S01]  /*5c00*/  FMUL.FTZ R129, R18, R129 ;  /* 0x0000008112817220 */ /* 0x000fe20000410000 */
[----:B------:R-:W-:Y:S01]  /*5c10*/  FFMA.FTZ R132, R132, R95, R109 ;  /* 0x0000005f84847223 */ /* 0x000fe2000001006d */
[----:B------:R-:W-:Y:S01]  /*5c20*/  HADD2.F32 R140, -RZ, R43.H0_H0 ;  /* 0x2000002bff8c7230 */ /* 0x000fe20000004100 */
[----:B------:R-:W0:Y:S01]  /*5c30*/  @!P2 LDC.64 R94, c[0x0][0x3c8] ;  /* 0x0000f200ff5eab82 */ /* 0x000e220000000a00 */
[----:B------:R-:W-:-:S02]  /*5c40*/  HADD2.F32 R108, -RZ, R36.H0_H0 ;  /* 0x20000024ff6c7230 */ /* 0x000fc40000004100 */
[C---:B------:R-:W-:Y:S01]  /*5c50*/  FMUL.FTZ R115, R18.reuse, R115 ;  /* 0x0000007312737220 */ /* 0x040fe20000410000 */
[----:B------:R-:W-:Y:S02]  /*5c60*/  HADD2.F32 R116, -RZ, R70.H1_H1 ;  /* 0x30000046ff747230 */ /* 0x000fe40000004100 */
[----:B------:R-:W-:Y:S01]  /*5c70*/  FFMA.FTZ R129, R129, R138, R140 ;  /* 0x0000008a81817223 */ /* 0x000fe2000001008c */
[----:B------:R-:W-:Y:S02]  /*5c80*/  HADD2.F32 R140, -RZ, R64.H0_H0 ;  /* 0x20000040ff8c7230 */ /* 0x000fe40000004100 */
[C---:B------:R-:W-:Y:S01]  /*5c90*/  FMUL.FTZ R139, R18.reuse, R139 ;  /* 0x0000008b128b7220 */ /* 0x040fe20000410000 */
[----:B------:R-:W-:Y:S02]  /*5ca0*/  HADD2.F32 R136, -RZ, R42.H1_H1 ;  /* 0x3000002aff887230 */ /* 0x000fe40000004100 */
[----:B------:R-:W-:Y:S01]  /*5cb0*/  FMUL.FTZ R123, R18, R123 ;  /* 0x0000007b127b7220 */ /* 0x000fe20000410000 */
[----:B------:R-:W-:-:S02]  /*5cc0*/  HADD2.F32 R142, -RZ, R65.H0_H0 ;  /* 0x20000041ff8e7230 */ /* 0x000fc40000004100 */
[----:B------:R-:W-:Y:S01]  /*5cd0*/  FFMA.FTZ R140, R115, R140, R108 ;  /* 0x0000008c738c7223 */ /* 0x000fe2000001006c */
[----:B------:R-:W-:Y:S01]  /*5ce0*/  HADD2.F32 R138, -RZ, R37.H0_H0 ;  /* 0x20000025ff8a7230 */ /* 0x000fe20000004100 */
[----:B------:R-:W1:Y:S01]  /*5cf0*/  LDC.64 R108, c[0x0][0x428] ;  /* 0x00010a00ff6c7b82 */ /* 0x000e620000000a00 */
[----:B------:R-:W-:Y:S01]  /*5d00*/  FFMA.FTZ R127, R93, R116, R136 ;  /* 0x000000745d7f7223 */ /* 0x000fe20000010088 */
[----:B------:R-:W-:Y:S02]  /*5d10*/  HADD2.F32 R116, -RZ, R64.H1_H1 ;  /* 0x30000040ff747230 */ /* 0x000fe40000004100 */
[----:B------:R-:W-:Y:S01]  /*5d20*/  FMUL.FTZ R141, R18, R141 ;  /* 0x0000008d128d7220 */ /* 0x000fe20000410000 */
[----:B------:R-:W-:Y:S01]  /*5d30*/  HADD2.F32 R136, -RZ, R36.H1_H1 ;  /* 0x30000024ff887230 */ /* 0x000fe20000004100 */
[----:B------:R-:W-:Y:S01]  /*5d40*/  F2FP.F16.F32.PACK_AB R96, R3, R96 ;  /* 0x000000600360723e */ /* 0x000fe200000000ff */
[----:B------:R-:W-:Y:S02]  /*5d50*/  HADD2.F32 R144, -RZ, R65.H1_H1 ;  /* 0x30000041ff907230 */ /* 0x000fe40000004100 */
[----:B------:R-:W-:Y:S01]  /*5d60*/  FFMA.FTZ R142, R123, R142, R138 ;  /* 0x0000008e7b8e7223 */ /* 0x000fe2000001008a */
[----:B------:R-:W-:-:S02]  /*5d70*/  HADD2.F32 R138, -RZ, R66.H1_H1 ;  /* 0x30000042ff8a7230 */ /* 0x000fc40000004100 */
[----:B------:R-:W-:Y:S01]  /*5d80*/  FFMA.FTZ R115, R139, R116, R136 ;  /* 0x000000748b737223 */ /* 0x000fe20000010088 */
[----:B------:R-:W-:Y:S02]  /*5d90*/  HADD2.F32 R136, -RZ, R38.H0_H0 ;  /* 0x20000026ff887230 */ /* 0x000fe40000004100 */
[----:B------:R-:W-:Y:S01]  /*5da0*/  FFMA.FTZ R123, R141, R144, R146 ;  /* 0x000000908d7b7223 */ /* 0x000fe20000010092 */
[----:B0-----:R-:W-:Y:S01]  /*5db0*/  @!P2 IMAD.WIDE R116, R21, 0x4, R94 ;  /* 0x000000041574a825 */ /* 0x001fe200078e025e */
[----:B------:R-:W-:-:S03]  /*5dc0*/  F2FP.F16.F32.PACK_AB R95, R14, R19 ;  /* 0x000000130e5f723e */ /* 0x000fc600000000ff */
[----:B------:R-:W-:Y:S01]  /*5dd0*/  FMUL.FTZ R133, R18, R133 ;  /* 0x0000008512857220 */ /* 0x000fe20000410000 */
[----:B------:R-:W-:Y:S01]  /*5de0*/  F2FP.F16.F32.PACK_AB R14, R2, R5 ;  /* 0x00000005020e723e */ /* 0x000fe200000000ff */
[----:B------:R-:W-:Y:S01]  /*5df0*/  HADD2.F32 R144, -RZ, R66.H0_H0 ;  /* 0x20000042ff907230 */ /* 0x000fe20000004100 */
[----:B------:R-:W0:Y:S01]  /*5e00*/  LDC.64 R2, c[0x0][0x380] ;  /* 0x0000e000ff027b82 */ /* 0x000e220000000a00 */
[----:B------:R-:W-:Y:S02]  /*5e10*/  HADD2.F32 R146, -RZ, R38.H1_H1 ;  /* 0x30000026ff927230 */ /* 0x000fe40000004100 */
[C---:B------:R-:W-:Y:S01]  /*5e20*/  FMUL.FTZ R143, R18.reuse, R143 ;  /* 0x0000008f128f7220 */ /* 0x040fe20000410000 */
[C---:B------:R-:W-:Y:S01]  /*5e30*/  FMUL.FTZ R135, R18.reuse, R135 ;  /* 0x0000008712877220 */ /* 0x040fe20000410000 */
[----:B------:R-:W-:Y:S01]  /*5e40*/  FFMA.FTZ R144, R133, R144, R136 ;  /* 0x0000009085907223 */ /* 0x000fe20000010088 */
[----:B------:R-:W-:Y:S01]  /*5e50*/  FMUL.FTZ R145, R18, R145 ;  /* 0x0000009112917220 */ /* 0x000fe20000410000 */
[----:B------:R-:W-:Y:S01]  /*5e60*/  FFMA.FTZ R133, R143, R138, R146 ;  /* 0x0000008a8f857223 */ /* 0x000fe20000010092 */
[----:B------:R-:W-:Y:S01]  /*5e70*/  F2FP.F16.F32.PACK_AB R93, R15, R92 ;  /* 0x0000005c0f5d723e */ /* 0x000fe200000000ff */
[----:B-1----:R-:W-:Y:S01]  /*5e80*/  IMAD.WIDE.U32 R138, R20, 0x10, R108 ;  /* 0x00000010148a7825 */ /* 0x002fe200078e006c */
[----:B------:R-:W-:-:S03]  /*5e90*/  F2FP.F16.F32.PACK_AB R94, R12, R17 ;  /* 0x000000110c5e723e */ /* 0x000fc600000000ff */
[----:B------:R-:W-:Y:S01]  /*5ea0*/  FFMA.FTZ R146, R135, R148, R150 ;  /* 0x0000009487927223 */ /* 0x000fe20000010096 */
[----:B------:R-:W-:Y:S01]  /*5eb0*/  F2FP.F16.F32.PACK_AB R92, R13, R16 ;  /* 0x000000100d5c723e */ /* 0x000fe200000000ff */
[----:B------:R1:W-:Y:S01]  /*5ec0*/  @!P2 STG.E desc[UR6][R116.64], R18 ;  /* 0x000000127400a986 */ /* 0x0003e2000c101906 */
[----:B------:R-:W-:Y:S01]  /*5ed0*/  F2FP.F16.F32.PACK_AB R13, R8, R11 ;  /* 0x0000000b080d723e */ /* 0x000fe200000000ff */
[----:B------:R-:W-:Y:S01]  /*5ee0*/  IMAD.WIDE.U32 R148, R10, 0x10, R108 ;  /* 0x000000100a947825 */ /* 0x000fe200078e006c */
[----:B------:R-:W-:-:S03]  /*5ef0*/  F2FP.F16.F32.PACK_AB R12, R6, R9 ;  /* 0x00000009060c723e */ /* 0x000fc600000000ff */
[----:B------:R-:W-:Y:S01]  /*5f00*/  FFMA.FTZ R135, R145, R152, R154 ;  /* 0x0000009891877223 */ /* 0x000fe2000001009a */
[----:B------:R-:W-:Y:S01]  /*5f10*/  F2FP.F16.F32.PACK_AB R15, R4, R7 ;  /* 0x00000007040f723e */ /* 0x000fe200000000ff */
[--C-:B------:R-:W-:Y:S01]  /*5f20*/  IMAD.WIDE.U32 R8, R0, 0x10, R108.reuse ;  /* 0x0000001000087825 */ /* 0x100fe200078e006c */
[----:B------:R-:W-:Y:S01]  /*5f30*/  F2FP.F16.F32.PACK_AB R98, R97, R98 ;  /* 0x000000626162723e */ /* 0x000fe200000000ff */
[----:B------:R2:W-:Y:S01]  /*5f40*/  STG.E.128 desc[UR6][R138.64], R92 ;  /* 0x0000005c8a007986 */ /* 0x0005e2000c101d06 */
        /* <DEDUP_REMOVED lines=9> */
[----:B-1----:R-:W-:Y:S01]  /*5fe0*/  IMAD.WIDE.U32 R18, R121, 0x10, R108 ;  /* 0x0000001079127825 */ /* 0x002fe200078e006c */
[----:B------:R-:W-:-:S02]  /*5ff0*/  F2FP.F16.F32.PACK_AB R4, R101, R104 ;  /* 0x000000686504723e */ /* 0x000fc400000000ff */
[----:B------:R-:W-:Y:S01]  /*6000*/  F2FP.F16.F32.PACK_AB R137, R118, R137 ;  /* 0x000000897689723e */ /* 0x000fe200000000ff */
[----:B------:R-:W-:Y:S01]  /*6010*/  IMAD.WIDE.U32 R108, R131, 0x10, R108 ;  /* 0x00000010836c7825 */ /* 0x000fe200078e006c */
[----:B------:R-:W-:Y:S01]  /*6020*/  F2FP.F16.F32.PACK_AB R131, R132, R129 ;  /* 0x000000818483723e */ /* 0x000fe200000000ff */
[----:B------:R3:W-:Y:S01]  /*6030*/  STG.E.128 desc[UR6][R10.64], R4 ;  /* 0x000000040a007986 */ /* 0x0007e2000c101d06 */
[----:B------:R-:W-:Y:S02]  /*6040*/  F2FP.F16.F32.PACK_AB R136, R111, R134 ;  /* 0x000000866f88723e */ /* 0x000fe400000000ff */
[----:B--2---:R-:W-:Y:S02]  /*6050*/  F2FP.F16.F32.PACK_AB R139, R120, R113 ;  /* 0x00000071788b723e */ /* 0x004fe400000000ff */
[----:B------:R-:W-:Y:S02]  /*6060*/  F2FP.F16.F32.PACK_AB R138, R124, R147 ;  /* 0x000000937c8a723e */ /* 0x000fe400000000ff */
[----:B------:R-:W-:-:S02]  /*6070*/  F2FP.F16.F32.PACK_AB R129, R125, R128 ;  /* 0x000000807d81723e */ /* 0x000fc400000000ff */
[----:B------:R-:W-:Y:S01]  /*6080*/  F2FP.F16.F32.PACK_AB R130, R127, R130 ;  /* 0x000000827f82723e */ /* 0x000fe200000000ff */
[----:B------:R3:W-:Y:S01]  /*6090*/  STG.E.128 desc[UR6][R16.64], R136 ;  /* 0x0000008810007986 */ /* 0x0007e2000c101d06 */
[----:B------:R-:W-:Y:S02]  /*60a0*/  F2FP.F16.F32.PACK_AB R128, R119, R126 ;  /* 0x0000007e7780723e */ /* 0x000fe400000000ff */
[----:B------:R-:W-:Y:S02]  /*60b0*/  F2FP.F16.F32.PACK_AB R134, R133, R144 ;  /* 0x000000908586723e */ /* 0x000fe400000000ff */
[----:B------:R-:W-:Y:S01]  /*60c0*/  F2FP.F16.F32.PACK_AB R135, R135, R146 ;  /* 0x000000928787723e */ /* 0x000fe200000000ff */
[----:B------:R3:W-:Y:S01]  /*60d0*/  STG.E.128 desc[UR6][R18.64], R128 ;  /* 0x0000008012007986 */ /* 0x0007e2000c101d06 */
[----:B------:R-:W-:Y:S02]  /*60e0*/  F2FP.F16.F32.PACK_AB R133, R123, R142 ;  /* 0x0000008e7b85723e */ /* 0x000fe400000000ff */
[----:B------:R-:W-:-:S02]  /*60f0*/  F2FP.F16.F32.PACK_AB R132, R115, R140 ;  /* 0x0000008c7384723e */ /* 0x000fc400000000ff */
[----:B0-----:R-:W-:-:S03]  /*6100*/  IADD3 R21, PT, PT, R21, R2, RZ ;  /* 0x0000000215157210 */ /* 0x001fc60007ffe0ff */
[----:B------:R3:W-:Y:S01]  /*6110*/  STG.E.128 desc[UR6][R108.64], R132 ;  /* 0x000000846c007986 */ /* 0x0007e2000c101d06 */
[----:B------:R-:W-:-:S13]  /*6120*/  ISETP.GE.AND P2, PT, R21, R3, PT ;  /* 0x000000031500720c */ /* 0x000fda0003f46270 */
[----:B------:R-:W-:Y:S05]  /*6130*/  @!P2 BRA `(.L_x_3263) ;  /* 0xffffffa000b0a947 */ /* 0x000fea000383ffff */
[----:B------:R-:W-:Y:S05]  /*6140*/  EXIT ;  /* 0x000000000000794d */ /* 0x000fea0003800000 */
.L_x_3264:
        /* <DEDUP_REMOVED lines=11> */
.L_x_27855:


//--------------------- .text._ZN10layer_norm31ln_parallel_residual_fwd_kernelINS_13Kernel_traitsI6__halfS2_S2_S2_fjLj7168ELj1ELj1ELj4ELj16ENS_18Kernel_traits_baseILj7168ES2_S2_S2_S2_fjLj128EEEEELb1ELb0ELb0EEEvNS_9FwdParamsE --------------------------
	.section	.text._ZN10layer_norm31ln_parallel_residual_fwd_kernelINS_13Kernel_traitsI6__halfS2_S2_S2_fjLj7168ELj1ELj1ELj4ELj16ENS_18Kernel_traits_baseILj7168ES2_S2_S2_S2_fjLj128EEEEELb1ELb0ELb0EEEvNS_9FwdParamsE,"ax",@progbits
	.align	128
        .global         _ZN10layer_norm31ln_parallel_residual_fwd_kernelINS_13Kernel_traitsI6__halfS2_S2_S2_fjLj7168ELj1ELj1ELj4ELj16ENS_18Kernel_traits_baseILj7168ES2_S2_S2_S2_fjLj128EEEEELb1ELb0ELb0EEEvNS_9FwdParamsE
        .type           _ZN10layer_norm31ln_parallel_residual_fwd_kernelINS_13Kernel_traitsI6__halfS2_S2_S2_fjLj7168ELj1ELj1ELj4ELj16ENS_18Kernel_traits_baseILj7168ES2_S2_S2_S2_fjLj128EEEEELb1ELb0ELb0EEEvNS_9FwdParamsE,@function
        .size           _ZN10layer_norm31ln_parallel_residual_fwd_kernelINS_13Kernel_traitsI6__halfS2_S2_S2_fjLj7168ELj1ELj1ELj4ELj16ENS_18Kernel_traits_baseILj7168ES2_S2_S2_S2_fjLj128EEEEELb1ELb0ELb0EEEvNS_9FwdParamsE,(.L_x_27856 - _ZN10layer_norm31ln_parallel_residual_fwd_kernelINS_13Kernel_traitsI6__halfS2_S2_S2_fjLj7168ELj1ELj1ELj4ELj16ENS_18Kernel_traits_baseILj7168ES2_S2_S2_S2_fjLj128EEEEELb1ELb0ELb0EEEvNS_9FwdParamsE)
        .other          _ZN10layer_norm31ln_parallel_residual_fwd_kernelINS_13Kernel_traitsI6__halfS2_S2_S2_fjLj7168ELj1ELj1ELj4ELj16ENS_18Kernel_traits_baseILj7168ES2_S2_S2_S2_fjLj128EEEEELb1ELb0ELb0EEEvNS_9FwdParamsE,@"STO_CUDA_ENTRY STV_DEFAULT"
_ZN10layer_norm31ln_parallel_residual_fwd_kernelINS_13Kernel_traitsI6__halfS2_S2_S2_fjLj7168ELj1ELj1ELj4ELj16ENS_18Kernel_traits_baseILj7168ES2_S2_S2_S2_fjLj128EEEEELb1ELb0ELb0EEEvNS_9FwdParamsE:
.text._ZN10layer_norm31ln_parallel_residual_fwd_kernelINS_13Kernel_traitsI6__halfS2_S2_S2_fjLj7168ELj1ELj1ELj4ELj16ENS_18Kernel_traits_baseILj7168ES2_S2_S2_S2_fjLj128EEEEELb1ELb0ELb0EEEvNS_9FwdParamsE:
[----:B------:R-:W-:Y:S01]  /*0000*/  LDC R1, c[0x0][0x37c] ;  /* 0x0000df00ff017b82 */ /* 0x000fe20000000800 */
[----:B------:R-:W0:Y:S07]  /*0010*/  LDCU.U8 UR4, c[0x0][0x464] ;  /* 0x00008c80ff0477ac */ /* 0x000e2e0008000000 */
[----:B------:R-:W1:Y:S01]  /*0020*/  LDC R18, c[0x0][0x458] ;  /* 0x00011600ff127b82 */ /* 0x000e620000000800 */
[----:B------:R-:W2:Y:S07]  /*0030*/  LDCU.64 UR6, c[0x0][0x358] ;  /* 0x00006b00ff0677ac */ /* 0x000eae0008000a00 */
[----:B------:R-:W3:Y:S01]  /*0040*/  LDC R19, c[0x0][0x45c] ;  /* 0x00011700ff137b82 */ /* 0x000ee20000000800 */
[----:B------:R-:W4:Y:S07]  /*0050*/  S2R R208, SR_TID.X ;  /* 0x0000000000d07919 */ /* 0x000f2e0000002100 */
[----:B------:R-:W4:Y:S01]  /*0060*/  LDC R7, c[0x0][0x388] ;  /* 0x0000e200ff077b82 */ /* 0x000f220000000800 */
[----:B0-----:R-:W-:Y:S01]  /*0070*/  ISETP.NE.AND P0, PT, RZ, UR4, PT ;  /* 0x00000004ff007c0c */ /* 0x001fe2000bf05270 */
[----:B------:R-:W0:-:S12]  /*0080*/  LDCU.64 UR4, c[0x0][0x450] ;  /* 0x00008a00ff0477ac */ /* 0x000e180008000a00 */
[----:B-1----:R-:W-:Y:S01]  /*0090*/  @P0 IMAD.MOV.U32 R4, RZ, RZ, R18 ;  /* 0x000000ffff040224 */ /* 0x002fe200078e0012 */
[----:B------:R-:W1:Y:S01]  /*00a0*/  @P0 LDC R3, c[0x0][0x460] ;  /* 0x00011800ff030b82 */ /* 0x000e620000000800 */
[----:B---3--:R-:W-:-:S06]  /*00b0*/  @P0 IMAD.MOV.U32 R5, RZ, RZ, R19 ;  /* 0x000000ffff050224 */ /* 0x008fcc00078e0013 */
[----:B--2---:R-:W1:Y:S01]  /*00c0*/  @P0 LDG.E.64 R4, desc[UR6][R4.64] ;  /* 0x0000000604040981 */ /* 0x004e62000c1e1b00 */
[----:B0-----:R-:W-:Y:S01]  /*00d0*/  MOV R210, UR4 ;  /* 0x0000000400d27c02 */ /* 0x001fe20008000f00 */
[----:B------:R-:W-:Y:S01]  /*00e0*/  IMAD.U32 R211, RZ, RZ, UR5 ;  /* 0x00000005ffd37e24 */ /* 0x000fe2000f8e00ff */
[----:B------:R-:W0:Y:S05]  /*00f0*/  LDCU.64 UR4, c[0x0][0x438] ;  /* 0x00008700ff0477ac */ /* 0x000e2a0008000a00 */
[----:B------:R-:W5:Y:S01]  /*0100*/  @P0 LDG.E.64 R210, desc[UR6][R210.64] ;  /* 0x00000006d2d20981 */ /* 0x000f62000c1e1b00 */
[----:B----4-:R-:W-:Y:S01]  /*0110*/  IMAD.MOV.U32 R2, RZ, RZ, R208 ;  /* 0x000000ffff027224 */ /* 0x010fe200078e00d0 */
[----:B------:R-:W-:Y:S01]  /*0120*/  SHF.R.S32.HI R0, RZ, 0x1f, R7 ;  /* 0x0000001fff007819 */ /* 0x000fe20000011407 */
[----:B------:R-:W-:Y:S03]  /*0130*/  BSSY.RECONVERGENT B0, `(.L_x_3265) ;  /* 0x00001cc000007945 */ /* 0x000fe60003800200 */
[----:B------:R-:W-:-:S02]  /*0140*/  LEA.HI R0, R0, R7, RZ, 0x3 ;  /* 0x0000000700007211 */ /* 0x000fc400078f18ff */
[----:B------:R-:W-:-:S04]  /*0150*/  LOP3.LUT R27, R2, 0x7f, RZ, 0x3c, !PT ;  /* 0x0000007f021b7812 */ /* 0x000fc800078e3cff */
[----:B------:R-:W-:Y:S01]  /*0160*/  LEA.HI.SX32 R27, R0, R27, 0x1d ;  /* 0x0000001b001b7211 */ /* 0x000fe200078feaff */
[----:B0-----:R-:W-:-:S04]  /*0170*/  UISETP.NE.U32.AND UP0, UPT, UR4, URZ, UPT ;  /* 0x000000ff0400728c */ /* 0x001fc8000bf05070 */
[----:B------:R-:W-:Y:S01]  /*0180*/  UISETP.NE.AND.EX UP0, UPT, UR5, URZ, UPT, UP0 ;  /* 0x000000ff0500728c */ /* 0x000fe2000bf05300 */
[----:B-1----:R-:W-:-:S04]  /*0190*/  @P0 IADD3 R18, P1, PT, R4, R3, RZ ;  /* 0x0000000304120210 */ /* 0x002fc80007f3e0ff */
[----:B------:R-:W-:-:S04]  /*01a0*/  @P0 IADD3.X R19, PT, PT, RZ, R5, RZ, P1, !PT ;  /* 0x00000005ff130210 */ /* 0x000fc80000ffe4ff */
        /* <DEDUP_REMOVED lines=25> */
[----:B------:R-:W5:Y:S06]  /*0340*/  @P6 LDG.E.128 R36, desc[UR6][R6.64] ;  /* 0x0000000606246981 */ /* 0x000f6c000c1e1d00 */
[----:B------:R-:W2:Y:S01]  /*0350*/  LDC.64 R20, c[0x0][0x3d0] ;  /* 0x0000f400ff147b82 */ /* 0x000ea20000000a00 */
[C---:B---3--:R-:W-:Y:S01]  /*0360*/  @P0 IMAD.WIDE.U32 R10, R2.reuse, 0x10, R10 ;  /* 0x00000010020a0825 */ /* 0x048fe200078e000a */
[----:B------:R-:W5:Y:S06]  /*0370*/  @P0 LDG.E.128 R40, desc[UR6][R8.64] ;  /* 0x0000000608280981 */ /* 0x000f6c000c1e1d00 */
[----:B------:R-:W3:Y:S01]  /*0380*/  LDC.64 R22, c[0x0][0x3d8] ;  /* 0x0000f600ff167b82 */ /* 0x000ee20000000a00 */
[----:B------:R-:W-:Y:S01]  /*0390*/  @P0 VIADD R2, R2, 0x80 ;  /* 0x0000008002020836 */ /* 0x000fe20000000000 */
[----:B------:R-:W5:Y:S06]  /*03a0*/  @P0 LDG.E.128 R44, desc[UR6][R10.64] ;  /* 0x000000060a2c0981 */ /* 0x000f6c000c1e1d00 */
[----:B------:R-:W1:Y:S01]  /*03b0*/  LDC.64 R28, c[0x0][0x3d0] ;  /* 0x0000f400ff1c7b82 */ /* 0x000e620000000a00 */
[----:B0-----:R-:W-:-:S07]  /*03c0*/  @P1 IMAD.WIDE.U32 R12, R2, 0x10, R12 ;  /* 0x00000010020c1825 */ /* 0x001fce00078e000c */
[----:B------:R-:W0:Y:S01]  /*03d0*/  LDC.64 R30, c[0x0][0x3d8] ;  /* 0x0000f600ff1e7b82 */ /* 0x000e220000000a00 */
[C---:B----4-:R-:W-:Y:S01]  /*03e0*/  @P1 IMAD.WIDE.U32 R14, R2.reuse, 0x10, R14 ;  /* 0x00000010020e1825 */ /* 0x050fe200078e000e */
[----:B------:R-:W5:Y:S06]  /*03f0*/  @P1 LDG.E.128 R48, desc[UR6][R12.64] ;  /* 0x000000060c301981 */ /* 0x000f6c000c1e1d00 */
[----:B------:R-:W4:Y:S01]  /*0400*/  LDC.64 R84, c[0x0][0x3d8] ;  /* 0x0000f600ff547b82 */ /* 0x000f220000000a00 */
[----:B------:R-:W-:Y:S01]  /*0410*/  @P1 VIADD R2, R2, 0x80 ;  /* 0x0000008002021836 */ /* 0x000fe20000000000 */
[----:B------:R-:W5:Y:S06]  /*0420*/  @P1 LDG.E.128 R52, desc[UR6][R14.64] ;  /* 0x000000060e341981 */ /* 0x000f6c000c1e1d00 */
[----:B------:R-:W4:Y:S01]  /*0430*/  LDC.64 R80, c[0x0][0x3d0] ;  /* 0x0000f400ff507b82 */ /* 0x000f220000000a00 */
[----:B--2---:R-:W-:Y:S01]  /*0440*/  @P2 IMAD.WIDE.U32 R20, R2, 0x10, R20 ;  /* 0x0000001002142825 */ /* 0x004fe200078e0014 */
[----:B------:R-:W-:-:S03]  /*0450*/  ISETP.GE.U32.AND P5, PT, R27, 0x380, PT ;  /* 0x000003801b00780c */ /* 0x000fc60003fa6070 */
[----:B------:R-:W-:Y:S01]  /*0460*/  HFMA2 R86, -RZ, RZ, 0, 0 ;  /* 0x00000000ff567431 */ /* 0x000fe200000001ff */
[----:B------:R-:W-:Y:S01]  /*0470*/  @P6 LOP3.LUT R25, R25, 0x400, RZ, 0xfc, !PT ;  /* 0x0000040019196812 */ /* 0x000fe200078efcff */
[C---:B---3--:R-:W-:Y:S01]  /*0480*/  @P2 IMAD.WIDE.U32 R22, R2.reuse, 0x10, R22 ;  /* 0x0000001002162825 */ /* 0x048fe200078e0016 */
[----:B------:R-:W-:Y:S01]  /*0490*/  @P2 IADD3 R2, PT, PT, R2, 0x80, RZ ;  /* 0x0000008002022810 */ /* 0x000fe20007ffe0ff */
[----:B------:R-:W5:Y:S04]  /*04a0*/  @P2 LDG.E.128 R56, desc[UR6][R20.64] ;  /* 0x0000000614382981 */ /* 0x000f68000c1e1d00 */
[C---:B-1----:R-:W-:Y:S01]  /*04b0*/  @P3 IMAD.WIDE.U32 R28, R2.reuse, 0x10, R28 ;  /* 0x00000010021c3825 */ /* 0x042fe200078e001c */
[----:B------:R-:W5:Y:S03]  /*04c0*/  @P2 LDG.E.128 R60, desc[UR6][R22.64] ;  /* 0x00000006163c2981 */ /* 0x000f66000c1e1d00 */
[C---:B0-----:R-:W-:Y:S01]  /*04d0*/  @P3 IMAD.WIDE.U32 R30, R2.reuse, 0x10, R30 ;  /* 0x00000010021e3825 */ /* 0x041fe200078e001e */
[----:B------:R-:W5:Y:S03]  /*04e0*/  @P3 LDG.E.128 R64, desc[UR6][R28.64] ;  /* 0x000000061c403981 */ /* 0x000f66000c1e1d00 */
[----:B------:R-:W-:Y:S01]  /*04f0*/  @P3 VIADD R2, R2, 0x80 ;  /* 0x0000008002023836 */ /* 0x000fe20000000000 */
[----:B------:R-:W5:Y:S03]  /*0500*/  @P3 LDG.E.128 R68, desc[UR6][R30.64] ;  /* 0x000000061e443981 */ /* 0x000f66000c1e1d00 */
[----:B----4-:R-:W-:-:S05]  /*0510*/  @P4 IMAD.WIDE.U32 R4, R2, 0x10, R84 ;  /* 0x0000001002044825 */ /* 0x010fca00078e0054 */
[----:B------:R-:W5:Y:S01]  /*0520*/  @P4 LDG.E.128 R76, desc[UR6][R4.64] ;  /* 0x00000006044c4981 */ /* 0x000f62000c1e1d00 */
[----:B------:R-:W-:Y:S01]  /*0530*/  @P4 IMAD.WIDE.U32 R92, R2, 0x10, R80 ;  /* 0x00000010025c4825 */ /* 0x000fe200078e0050 */
[----:B------:R-:W-:Y:S02]  /*0540*/  CS2R R80, SRZ ;  /* 0x0000000000507805 */ /* 0x000fe4000001ff00 */
[----:B------:R-:W-:Y:S02]  /*0550*/  CS2R R84, SRZ ;  /* 0x0000000000547805 */ /* 0x000fe4000001ff00 */
[----:B------:R-:W-:Y:S01]  /*0560*/  CS2R R88, SRZ ;  /* 0x0000000000587805 */ /* 0x000fe2000001ff00 */
[----:B------:R-:W-:Y:S01]  /*0570*/  IMAD.MOV.U32 R82, RZ, RZ, RZ ;  /* 0x000000ffff527224 */ /* 0x000fe200078e00ff */
[----:B------:R0:W5:Y:S01]  /*0580*/  @P4 LDG.E.128 R72, desc[UR6][R92.64] ;  /* 0x000000065c484981 */ /* 0x000162000c1e1d00 */
[----:B------:R-:W-:Y:S01]  /*0590*/  IMAD.MOV.U32 R90, RZ, RZ, RZ ;  /* 0x000000ffff5a7224 */ /* 0x000fe200078e00ff */
[----:B------:R-:W-:Y:S01]  /*05a0*/  MOV R98, RZ ;  /* 0x000000ff00627202 */ /* 0x000fe20000000f00 */
[----:B------:R-:W-:Y:S01]  /*05b0*/  IMAD.MOV.U32 R94, RZ, RZ, RZ ;  /* 0x000000ffff5e7224 */ /* 0x000fe200078e00ff */
[----:B------:R-:W-:Y:S01]  /*05c0*/  CS2R R96, SRZ ;  /* 0x0000000000607805 */ /* 0x000fe2000001ff00 */
[----:B------:R-:W-:Y:S01]  /*05d0*/  IMAD.MOV.U32 R102, RZ, RZ, RZ ;  /* 0x000000ffff667224 */ /* 0x000fe200078e00ff */
[----:B------:R-:W-:-:S02]  /*05e0*/  CS2R R100, SRZ ;  /* 0x0000000000647805 */ /* 0x000fc4000001ff00 */
[----:B------:R-:W-:Y:S02]  /*05f0*/  CS2R R106, SRZ ;  /* 0x00000000006a7805 */ /* 0x000fe4000001ff00 */
[----:B------:R-:W-:Y:S02]  /*0600*/  CS2R R104, SRZ ;  /* 0x0000000000687805 */ /* 0x000fe4000001ff00 */
[----:B------:R-:W-:Y:S02]  /*0610*/  CS2R R110, SRZ ;  /* 0x00000000006e7805 */ /* 0x000fe4000001ff00 */
[----:B0-----:R-:W-:Y:S02]  /*0620*/  CS2R R92, SRZ ;  /* 0x00000000005c7805 */ /* 0x001fe4000001ff00 */
        /* <DEDUP_REMOVED lines=9> */
[----:B------:R-:W-:Y:S01]  /*06c0*/  @P6 IMAD.MOV.U32 R103, RZ, RZ, RZ ;  /* 0x000000ffff676224 */ /* 0x000fe200078e00ff */
[----:B------:R-:W-:Y:S01]  /*06d0*/  @P0 MOV R99, RZ ;  /* 0x000000ff00630202 */ /* 0x000fe20000000f00 */
[----:B------:R-:W-:Y:S01]  /*06e0*/  @P1 IMAD.MOV.U32 R95, RZ, RZ, RZ ;  /* 0x000000ffff5f1224 */ /* 0x000fe200078e00ff */
[----:B------:R-:W-:Y:S01]  /*06f0*/  @P3 MOV R87, RZ ;  /* 0x000000ff00573202 */ /* 0x000fe20000000f00 */
[----:B------:R-:W-:Y:S02]  /*0700*/  @P2 IMAD.MOV.U32 R91, RZ, RZ, RZ ;  /* 0x000000ffff5b2224 */ /* 0x000fe400078e00ff */
[----:B------:R-:W-:Y:S02]  /*0710*/  @P4 IMAD.MOV.U32 R83, RZ, RZ, RZ ;  /* 0x000000ffff534224 */ /* 0x000fe400078e00ff */
[----:B------:R-:W-:Y:S01]  /*0720*/  @P4 VIADD R2, R2, 0x80 ;  /* 0x0000008002024836 */ /* 0x000fe20000000000 */
[----:B------:R-:W-:Y:S06]  /*0730*/  @!P5 BRA `(.L_x_3268) ;  /* 0x0000001400acd947 */ /* 0x000fec0003800000 */
        /* <DEDUP_REMOVED lines=17> */
[----:B------:R-:W-:Y:S01]  /*0850*/  CS2R R96, SRZ ;  /* 0x0000000000607805 */ /* 0x000fe2000001ff00 */
[----:B------:R-:W-:Y:S01]  /*0860*/  IMAD.MOV.U32 R102, RZ, RZ, RZ ;  /* 0x000000ffff667224 */ /* 0x000fe200078e00ff */
        /* <DEDUP_REMOVED lines=14> */
[----:B------:R-:W-:Y:S01]  /*0950*/  CS2R R124, SRZ ;  /* 0x00000000007c7805 */ /* 0x000fe2000001ff00 */
[----:B------:R-:W-:Y:S06]  /*0960*/  BRA `(.L_x_3268) ;  /* 0x0000001400207947 */ /* 0x000fec0003800000 */
.L_x_3267:
        /* <DEDUP_REMOVED lines=14> */
[----:B------:R-:W5:Y:S06]  /*0a50*/  @P6 LDG.E.128 R32, desc[UR6][R6.64] ;  /* 0x0000000606206981 */ /* 0x000f6c000c1e1d00 */
[----:B------:R-:W1:Y:S01]  /*0a60*/  LDC.64 R20, c[0x0][0x3d0] ;  /* 0x0000f400ff147b82 */ /* 0x000e620000000a00 */
[C---:B--2---:R-:W-:Y:S01]  /*0a70*/  @P6 IMAD.WIDE.U32 R4, R2.reuse, 0x10, R4 ;  /* 0x0000001002046825 */ /* 0x044fe200078e0004 */
[----:B------:R-:W-:Y:S01]  /*0a80*/  @P6 LOP3.LUT R2, R2, 0x80, RZ, 0xfc, !PT ;  /* 0x0000008002026812 */ /* 0x000fe200078efcff */
[----:B------:R-:W5:Y:S05]  /*0a90*/  @P6 LDG.E.128 R36, desc[UR6][R8.64] ;  /* 0x0000000608246981 */ /* 0x000f6a000c1e1d00 */
[----:B------:R-:W2:Y:S01]  /*0aa0*/  LDC.64 R22, c[0x0][0x3d8] ;  /* 0x0000f600ff167b82 */ /* 0x000ea20000000a00 */
[C---:B---3--:R-:W-:Y:S01]  /*0ab0*/  @P0 IMAD.WIDE.U32 R10, R2.reuse, 0x10, R10 ;  /* 0x00000010020a0825 */ /* 0x048fe200078e000a */
[----:B------:R-:W5:Y:S06]  /*0ac0*/  @P6 LD.E.128 R124, desc[UR6][R4.64] ;  /* 0x00000006047c6980 */ /* 0x000f6c000c101d00 */
[----:B------:R-:W3:Y:S01]  /*0ad0*/  LDC.64 R30, c[0x0][0x3d0] ;  /* 0x0000f400ff1e7b82 */ /* 0x000ee20000000a00 */
[----:B0-----:R-:W-:Y:S01]  /*0ae0*/  @P0 IMAD.WIDE.U32 R12, R2, 0x10, R12 ;  /* 0x00000010020c0825 */ /* 0x001fe200078e000c */
[----:B------:R-:W5:Y:S06]  /*0af0*/  @P0 LDG.E.128 R40, desc[UR6][R10.64] ;  /* 0x000000060a280981 */ /* 0x000f6c000c1e1d00 */
[----:B------:R-:W0:Y:S01]  /*0b00*/  LDC.64 R80, c[0x0][0x3d8] ;  /* 0x0000f600ff507b82 */ /* 0x000e220000000a00 */
[----:B------:R-:W5:Y:S07]  /*0b10*/  @P0 LDG.E.128 R44, desc[UR6][R12.64] ;  /* 0x000000060c2c0981 */ /* 0x000f6e000c1e1d00 */
[----:B------:R-:W4:Y:S08]  /*0b20*/  LDC.64 R88, c[0x0][0x3d0] ;  /* 0x0000f400ff587b82 */ /* 0x000f300000000a00 */
[----:B------:R-:W4:Y:S08]  /*0b30*/  LDC.64 R92, c[0x0][0x3d8] ;  /* 0x0000f600ff5c7b82 */ /* 0x000f300000000a00 */
[----:B------:R-:W4:Y:S08]  /*0b40*/  LDC.64 R128, c[0x0][0x3d8] ;  /* 0x0000f600ff807b82 */ /* 0x000f300000000a00 */
[----:B------:R-:W4:Y:S01]  /*0b50*/  LDC.64 R100, c[0x0][0x3d0] ;  /* 0x0000f400ff647b82 */ /* 0x000f220000000a00 */
[----:B------:R-:W-:-:S07]  /*0b60*/  ISETP.GE.U32.AND P5, PT, R27, 0x380, PT ;  /* 0x000003801b00780c */ /* 0x000fce0003fa6070 */
[----:B------:R-:W1:Y:S01]  /*0b70*/  @P0 LDC.64 R14, c[0x0][0x440] ;  /* 0x00011000ff0e0b82 */ /* 0x000e620000000a00 */
[----:B------:R-:W-:Y:S01]  /*0b80*/  HFMA2 R90, -RZ, RZ, 0, 0 ;  /* 0x00000000ff5a7431 */ /* 0x000fe200000001ff */
[----:B------:R-:W-:-:S06]  /*0b90*/  @P6 LOP3.LUT R25, R25, 0x400, RZ, 0xfc, !PT ;  /* 0x0000040019196812 */ /* 0x000fcc00078efcff */
[----:B------:R-:W3:Y:S08]  /*0ba0*/  @P1 LDC.64 R28, c[0x0][0x440] ;  /* 0x00011000ff1c1b82 */ /* 0x000ef00000000a00 */
[----:B------:R-:W4:Y:S08]  /*0bb0*/  @P2 LDC.64 R84, c[0x0][0x440] ;  /* 0x00011000ff542b82 */ /* 0x000f300000000a00 */
[----:B------:R-:W4:Y:S01]  /*0bc0*/  @P3 LDC.64 R96, c[0x0][0x440] ;  /* 0x00011000ff603b82 */ /* 0x000f220000000a00 */
[C---:B-1----:R-:W-:Y:S01]  /*0bd0*/  @P0 IMAD.WIDE.U32 R14, R2.reuse, 0x10, R14 ;  /* 0x00000010020e0825 */ /* 0x042fe200078e000e */
[----:B------:R-:W-:-:S04]  /*0be0*/  @P0 IADD3 R2, PT, PT, R2, 0x80, RZ ;  /* 0x0000008002020810 */ /* 0x000fc80007ffe0ff */
[----:B------:R-:W5:Y:S02]  /*0bf0*/  @P0 LD.E.128 R120, desc[UR6][R14.64] ;  /* 0x000000060e780980 */ /* 0x000f64000c101d00 */
[----:B------:R-:W1:Y:S01]  /*0c00*/  @P4 LDC.64 R130, c[0x0][0x440] ;  /* 0x00011000ff824b82 */ /* 0x000e620000000a00 */
[----:B------:R-:W-:-:S04]  /*0c10*/  @P1 IMAD.WIDE.U32 R20, R2, 0x10, R20 ;  /* 0x0000001002141825 */ /* 0x000fc800078e0014 */
[C---:B--2---:R-:W-:Y:S01]  /*0c20*/  @P1 IMAD.WIDE.U32 R22, R2.reuse, 0x10, R22 ;  /* 0x0000001002161825 */ /* 0x044fe200078e0016 */
[----:B------:R-:W5:Y:S03]  /*0c30*/  @P1 LDG.E.128 R48, desc[UR6][R20.64] ;  /* 0x0000000614301981 */ /* 0x000f66000c1e1d00 */
[C---:B---3--:R-:W-:Y:S01]  /*0c40*/  @P1 IMAD.WIDE.U32 R28, R2.reuse, 0x10, R28 ;  /* 0x00000010021c1825 */ /* 0x048fe200078e001c */
[----:B------:R-:W5:Y:S03]  /*0c50*/  @P1 LDG.E.128 R52, desc[UR6][R22.64] ;  /* 0x0000000616341981 */ /* 0x000f66000c1e1d00 */
[----:B------:R-:W-:Y:S01]  /*0c60*/  @P1 VIADD R2, R2, 0x80 ;  /* 0x0000008002021836 */ /* 0x000fe20000000000 */
[----:B------:R-:W5:Y:S03]  /*0c70*/  @P1 LD.E.128 R116, desc[UR6][R28.64] ;  /* 0x000000061c741980 */ /* 0x000f66000c101d00 */
[----:B------:R-:W-:-:S04]  /*0c80*/  @P2 IMAD.WIDE.U32 R30, R2, 0x10, R30 ;  /* 0x00000010021e2825 */ /* 0x000fc800078e001e */
[C---:B0-----:R-:W-:Y:S01]  /*0c90*/  @P2 IMAD.WIDE.U32 R80, R2.reuse, 0x10, R80 ;  /* 0x0000001002502825 */ /* 0x041fe200078e0050 */
[----:B------:R-:W5:Y:S03]  /*0ca0*/  @P2 LDG.E.128 R56, desc[UR6][R30.64] ;  /* 0x000000061e382981 */ /* 0x000f66000c1e1d00 */
[C---:B----4-:R-:W-:Y:S01]  /*0cb0*/  @P2 IMAD.WIDE.U32 R84, R2.reuse, 0x10, R84 ;  /* 0x0000001002542825 */ /* 0x050fe200078e0054 */
[----:B------:R0:W5:Y:S03]  /*0cc0*/  @P2 LDG.E.128 R60, desc[UR6][R80.64] ;  /* 0x00000006503c2981 */ /* 0x000166000c1e1d00 */
[----:B------:R-:W-:Y:S01]  /*0cd0*/  @P2 VIADD R2, R2, 0x80 ;  /* 0x0000008002022836 */ /* 0x000fe20000000000 */
[----:B------:R2:W5:Y:S03]  /*0ce0*/  @P2 LD.E.128 R112, desc[UR6][R84.64] ;  /* 0x0000000654702980 */ /* 0x000566000c101d00 */
[----:B------:R-:W-:-:S04]  /*0cf0*/  @P3 IMAD.WIDE.U32 R88, R2, 0x10, R88 ;  /* 0x0000001002583825 */ /* 0x000fc800078e0058 */
[C---:B------:R-:W-:Y:S01]  /*0d00*/  @P3 IMAD.WIDE.U32 R92, R2.reuse, 0x10, R92 ;  /* 0x00000010025c3825 */ /* 0x040fe200078e005c */
[----:B------:R3:W5:Y:S03]  /*0d10*/  @P3 LDG.E.128 R64, desc[UR6][R88.64] ;  /* 0x0000000658403981 */ /* 0x000766000c1e1d00 */
[C---:B------:R-:W-:Y:S01]  /*0d20*/  @P3 IMAD.WIDE.U32 R96, R2.reuse, 0x10, R96 ;  /* 0x0000001002603825 */ /* 0x040fe200078e0060 */
[----:B------:R-:W-:Y:S01]  /*0d30*/  @P3 IADD3 R2, PT, PT, R2, 0x80, RZ ;  /* 0x0000008002023810 */ /* 0x000fe20007ffe0ff */
[----:B------:R4:W5:Y:S04]  /*0d40*/  @P3 LDG.E.128 R68, desc[UR6][R92.64] ;  /* 0x000000065c443981 */ /* 0x000968000c1e1d00 */
[C---:B------:R-:W-:Y:S01]  /*0d50*/  @P4 IMAD.WIDE.U32 R128, R2.reuse, 0x10, R128 ;  /* 0x0000001002804825 */ /* 0x040fe200078e0080 */
[----:B------:R4:W5:Y:S03]  /*0d60*/  @P3 LD.E.128 R108, desc[UR6][R96.64] ;  /* 0x00000006606c3980 */ /* 0x000966000c101d00 */
[C---:B-1----:R-:W-:Y:S01]  /*0d70*/  @P4 IMAD.WIDE.U32 R130, R2.reuse, 0x10, R130 ;  /* 0x0000001002824825 */ /* 0x042fe200078e0082 */
[----:B------:R-:W5:Y:S04]  /*0d80*/  @P4 LDG.E.128 R76, desc[UR6][R128.64] ;  /* 0x00000006804c4981 */ /* 0x000f68000c1e1d00 */
[----:B------:R-:W5:Y:S01]  /*0d90*/  @P4 LD.E.128 R104, desc[UR6][R130.64] ;  /* 0x0000000682684980 */ /* 0x000f62000c101d00 */
[----:B------:R-:W-:Y:S01]  /*0da0*/  @P4 IMAD.WIDE.U32 R100, R2, 0x10, R100 ;  /* 0x0000001002644825 */ /* 0x000fe200078e0064 */
[----:B0-----:R-:W-:-:S02]  /*0db0*/  CS2R R80, SRZ ;  /* 0x0000000000507805 */ /* 0x001fc4000001ff00 */
[----:B--2---:R-:W-:Y:S02]  /*0dc0*/  CS2R R84, SRZ ;  /* 0x0000000000547805 */ /* 0x004fe4000001ff00 */
[----:B---3--:R-:W-:Y:S01]  /*0dd0*/  CS2R R88, SRZ ;  /* 0x0000000000587805 */ /* 0x008fe2000001ff00 */
[----:B------:R-:W-:Y:S01]  /*0de0*/  IMAD.MOV.U32 R82, RZ, RZ, RZ ;  /* 0x000000ffff527224 */ /* 0x000fe200078e00ff */
[----:B------:R0:W5:Y:S01]  /*0df0*/  @P4 LDG.E.128 R72, desc[UR6][R100.64] ;  /* 0x0000000664484981 */ /* 0x000162000c1e1d00 */
[----:B------:R-:W-:Y:S01]  /*0e00*/  IMAD.MOV.U32 R86, RZ, RZ, RZ ;  /* 0x000000ffff567224 */ /* 0x000fe200078e00ff */
[----:B----4-:R-:W-:Y:S01]  /*0e10*/  CS2R R92, SRZ ;  /* 0x00000000005c7805 */ /* 0x010fe2000001ff00 */
[----:B------:R-:W-:Y:S01]  /*0e20*/  IMAD.MOV.U32 R94, RZ, RZ, RZ ;  /* 0x000000ffff5e7224 */ /* 0x000fe200078e00ff */
[----:B------:R-:W-:Y:S01]  /*0e30*/  CS2R R96, SRZ ;  /* 0x0000000000607805 */ /* 0x000fe2000001ff00 */
[----:B------:R-:W-:Y:S01]  /*0e40*/  IMAD.MOV.U32 R98, RZ, RZ, RZ ;  /* 0x000000ffff627224 */ /* 0x000fe200078e00ff */
[----:B------:R-:W-:Y:S01]  /*0e50*/  MOV R102, RZ ;  /* 0x000000ff00667202 */ /* 0x000fe20000000f00 */
[----:B------:R-:W-:Y:S01]  /*0e60*/  @P6 IMAD.MOV.U32 R103, RZ, RZ, RZ ;  /* 0x000000ffff676224 */ /* 0x000fe200078e00ff */
[----:B------:R-:W-:Y:S01]  /*0e70*/  @P1 MOV R95, RZ ;  /* 0x000000ff005f1202 */ /* 0x000fe20000000f00 */
[----:B------:R-:W-:Y:S01]  /*0e80*/  @P0 IMAD.MOV.U32 R99, RZ, RZ, RZ ;  /* 0x000000ffff630224 */ /* 0x000fe200078e00ff */
[----:B0-----:R-:W-:Y:S01]  /*0e90*/  CS2R R100, SRZ ;  /* 0x0000000000647805 */ /* 0x001fe2000001ff00 */
[----:B------:R-:W-:Y:S01]  /*0ea0*/  @P2 IMAD.MOV.U32 R91, RZ, RZ, RZ ;  /* 0x000000ffff5b2224 */ /* 0x000fe200078e00ff */
[----:B------:R-:W-:Y:S01]  /*0eb0*/  @P4 MOV R83, RZ ;  /* 0x000000ff00534202 */ /* 0x000fe20000000f00 */
[----:B------:R-:W-:-:S02]  /*0ec0*/  @P3 IMAD.MOV.U32 R87, RZ, RZ, RZ ;  /* 0x000000ffff573224 */ /* 0x000fc400078e00ff */
[----:B------:R-:W-:Y:S01]  /*0ed0*/  @P4 VIADD R2, R2, 0x80 ;  /* 0x0000008002024836 */ /* 0x000fe20000000000 */
[----:B------:R-:W-:Y:S06]  /*0ee0*/  @!P5 BRA `(.L_x_3268) ;  /* 0x0000000c00c0d947 */ /* 0x000fec0003800000 */
        /* <DEDUP_REMOVED lines=23> */
[----:B------:R-:W-:Y:S06]  /*1060*/  BRA `(.L_x_3268) ;  /* 0x0000000c00607947 */ /* 0x000fec0003800000 */
.L_x_3266:
        /* <DEDUP_REMOVED lines=13> */
[C---:B------:R-:W-:Y:S01]  /*1140*/  ISETP.GE.U32.AND P3, PT, R27.reuse, 0x280, PT ;  /* 0x000002801b00780c */ /* 0x040fe20003f66070 */
        /* <DEDUP_REMOVED lines=48> */
[C---:B--2---:R-:W-:Y:S01]  /*1450*/  @P2 IMAD.WIDE.U32 R132, R2.reuse, 0x10, R132 ;  /* 0x0000001002842825 */ /* 0x044fe200078e0084 */
[----:B------:R2:W5:Y:S03]  /*1460*/  @P1 LD.E.128 R116, desc[UR6][R130.64] ;  /* 0x0000000682741980 */ /* 0x000566000c101d00 */
        /* <DEDUP_REMOVED lines=17> */
[----:B------:R-:W-:-:S04]  /*1580*/  @P4 IMAD.WIDE.U32 R140, R2, 0x10, R140 ;  /* 0x00000010028c4825 */ /* 0x000fc800078e008c */
[C---:B0-----:R-:W-:Y:S01]  /*1590*/  @P4 IMAD.WIDE.U32 R12, R2.reuse, 0x10, R12 ;  /* 0x00000010020c4825 */ /* 0x041fe200078e000c */
[----:B------:R2:W5:Y:S03]  /*15a0*/  @P4 LDG.E.128 R72, desc[UR6][R140.64] ;  /* 0x000000068c484981 */ /* 0x000566000c1e1d00 */
[C---:B---3--:R-:W-:Y:S01]  /*15b0*/  @P4 IMAD.WIDE.U32 R14, R2.reuse, 0x10, R14 ;  /* 0x00000010020e4825 */ /* 0x048fe200078e000e */
[----:B------:R2:W5:Y:S03]  /*15c0*/  @P4 LD.E.128 R80, desc[UR6][R12.64] ;  /* 0x000000060c504980 */ /* 0x000566000c101d00 */
[----:B------:R-:W-:Y:S01]  /*15d0*/  @P4 IMAD.WIDE.U32 R20, R2, 0x10, R20 ;  /* 0x0000001002144825 */ /* 0x000fe200078e0014 */
[----:B------:R2:W5:Y:S04]  /*15e0*/  @P4 LDG.E.128 R76, desc[UR6][R14.64] ;  /* 0x000000060e4c4981 */ /* 0x000568000c1e1d00 */
[----:B------:R2:W5:Y:S01]  /*15f0*/  @P4 LD.E.128 R104, desc[UR6][R20.64] ;  /* 0x0000000614684980 */ /* 0x000562000c101d00 */
[----:B------:R-:W-:-:S02]  /*1600*/  ISETP.GE.U32.AND P0, PT, R27, 0x380, PT ;  /* 0x000003801b00780c */ /* 0x000fc40003f06070 */
[----:B------:R-:W-:-:S11]  /*1610*/  @P4 IADD3 R2, PT, PT, R2, 0x80, RZ ;  /* 0x0000008002024810 */ /* 0x000fd60007ffe0ff */
        /* <DEDUP_REMOVED lines=14> */
.L_x_3269:
        /* <DEDUP_REMOVED lines=35> */
[----:B------:R-:W2:Y:S08]  /*1930*/  @P1 LDC.64 R22, c[0x0][0x438] ;  /* 0x00010e00ff161b82 */ /* 0x000eb00000000a00 */
[----:B------:R-:W0:Y:S08]  /*1940*/  @P2 LDC.64 R104, c[0x0][0x438] ;  /* 0x00010e00ff682b82 */ /* 0x000e300000000a00 */
[----:B------:R-:W4:Y:S01]  /*1950*/  @P3 LDC.64 R116, c[0x0][0x438] ;  /* 0x00010e00ff743b82 */ /* 0x000f220000000a00 */
[----:B-1----:R-:W-:-:S04]  /*1960*/  @P0 IMAD.WIDE.U32 R12, R2, 0x10, R12 ;  /* 0x00000010020c0825 */ /* 0x002fc800078e000c */
[----:B------:R-:W-:Y:S01]  /*1970*/  @P0 VIADD R2, R2, 0x80 ;  /* 0x0000008002020836 */ /* 0x000fe20000000000 */
[----:B------:R-:W5:Y:S02]  /*1980*/  @P0 LD.E.128 R96, desc[UR6][R12.64] ;  /* 0x000000060c600980 */ /* 0x000f64000c101d00 */
[----:B------:R-:W1:Y:S01]  /*1990*/  @P4 LDC.64 R128, c[0x0][0x438] ;  /* 0x00010e00ff804b82 */ /* 0x000e620000000a00 */
[----:B------:R-:W-:-:S04]  /*19a0*/  @P1 IMAD.WIDE.U32 R20, R2, 0x10, R20 ;  /* 0x0000001002141825 */ /* 0x000fc800078e0014 */
[C---:B--2---:R-:W-:Y:S01]  /*19b0*/  @P1 IMAD.WIDE.U32 R22, R2.reuse, 0x10, R22 ;  /* 0x0000001002161825 */ /* 0x044fe200078e0016 */
[----:B------:R-:W5:Y:S03]  /*19c0*/  @P1 LDG.E.128 R48, desc[UR6][R20.64] ;  /* 0x0000000614301981 */ /* 0x000f66000c1e1d00 */
[C---:B------:R-:W-:Y:S01]  /*19d0*/  @P1 IMAD.WIDE.U32 R28, R2.reuse, 0x10, R28 ;  /* 0x00000010021c1825 */ /* 0x040fe200078e001c */
[----:B------:R-:W5:Y:S03]  /*19e0*/  @P1 LD.E.128 R92, desc[UR6][R22.64] ;  /* 0x00000006165c1980 */ /* 0x000f66000c101d00 */
[----:B------:R-:W-:Y:S01]  /*19f0*/  @P1 VIADD R2, R2, 0x80 ;  /* 0x0000008002021836 */ /* 0x000fe20000000000 */
[----:B------:R-:W5:Y:S03]  /*1a00*/  @P1 LDG.E.128 R52, desc[UR6][R28.64] ;  /* 0x000000061c341981 */ /* 0x000f66000c1e1d00 */
[----:B---3--:R-:W-:-:S04]  /*1a10*/  @P2 IMAD.WIDE.U32 R30, R2, 0x10, R30 ;  /* 0x00000010021e2825 */ /* 0x008fc800078e001e */
[C---:B0-----:R-:W-:Y:S01]  /*1a20*/  @P2 IMAD.WIDE.U32 R104, R2.reuse, 0x10, R104 ;  /* 0x0000001002682825 */ /* 0x041fe200078e0068 */
[----:B------:R-:W5:Y:S03]  /*1a30*/  @P2 LDG.E.128 R56, desc[UR6][R30.64] ;  /* 0x000000061e382981 */ /* 0x000f66000c1e1d00 */
[C---:B------:R-:W-:Y:S01]  /*1a40*/  @P2 IMAD.WIDE.U32 R108, R2.reuse, 0x10, R108 ;  /* 0x00000010026c2825 */ /* 0x040fe200078e006c */
[----:B------:R-:W-:Y:S01]  /*1a50*/  @P2 IADD3 R2, PT, PT, R2, 0x80, RZ ;  /* 0x0000008002022810 */ /* 0x000fe20007ffe0ff */
[----:B------:R0:W5:Y:S04]  /*1a60*/  @P2 LD.E.128 R88, desc[UR6][R104.64] ;  /* 0x0000000668582980 */ /* 0x000168000c101d00 */
[C---:B----4-:R-:W-:Y:S01]  /*1a70*/  @P3 IMAD.WIDE.U32 R112, R2.reuse, 0x10, R112 ;  /* 0x0000001002703825 */ /* 0x050fe200078e0070 */
[----:B------:R2:W5:Y:S03]  /*1a80*/  @P2 LDG.E.128 R60, desc[UR6][R108.64] ;  /* 0x000000066c3c2981 */ /* 0x000566000c1e1d00 */
[C---:B------:R-:W-:Y:S01]  /*1a90*/  @P3 IMAD.WIDE.U32 R116, R2.reuse, 0x10, R116 ;  /* 0x0000001002743825 */ /* 0x040fe200078e0074 */
[----:B------:R3:W5:Y:S03]  /*1aa0*/  @P3 LDG.E.128 R64, desc[UR6][R112.64] ;  /* 0x0000000670403981 */ /* 0x000766000c1e1d00 */
[C---:B------:R-:W-:Y:S01]  /*1ab0*/  @P3 IMAD.WIDE.U32 R120, R2.reuse, 0x10, R120 ;  /* 0x0000001002783825 */ /* 0x040fe200078e0078 */
[----:B------:R4:W5:Y:S03]  /*1ac0*/  @P3 LD.E.128 R84, desc[UR6][R116.64] ;  /* 0x0000000674543980 */ /* 0x000966000c101d00 */
[----:B------:R-:W-:Y:S01]  /*1ad0*/  @P3 VIADD R2, R2, 0x80 ;  /* 0x0000008002023836 */ /* 0x000fe20000000000 */
[----:B------:R4:W5:Y:S03]  /*1ae0*/  @P3 LDG.E.128 R68, desc[UR6][R120.64] ;  /* 0x0000000678443981 */ /* 0x000966000c1e1d00 */
[----:B-1----:R-:W-:-:S04]  /*1af0*/  @P4 IMAD.WIDE.U32 R128, R2, 0x10, R128 ;  /* 0x0000001002804825 */ /* 0x002fc800078e0080 */
[C---:B------:R-:W-:Y:S01]  /*1b00*/  @P4 IMAD.WIDE.U32 R130, R2.reuse, 0x10, R130 ;  /* 0x0000001002824825 */ /* 0x040fe200078e0082 */
[----:B------:R-:W5:Y:S04]  /*1b10*/  @P4 LD.E.128 R80, desc[UR6][R128.64] ;  /* 0x0000000680504980 */ /* 0x000f68000c101d00 */
[----:B------:R-:W5:Y:S01]  /*1b20*/  @P4 LDG.E.128 R76, desc[UR6][R130.64] ;  /* 0x00000006824c4981 */ /* 0x000f62000c1e1d00 */
[----:B------:R-:W-:Y:S01]  /*1b30*/  @P4 IMAD.WIDE.U32 R124, R2, 0x10, R124 ;  /* 0x00000010027c4825 */ /* 0x000fe200078e007c */
[----:B0-----:R-:W-:Y:S02]  /*1b40*/  CS2R R104, SRZ ;  /* 0x0000000000687805 */ /* 0x001fe4000001ff00 */
[----:B--2---:R-:W-:Y:S02]  /*1b50*/  CS2R R108, SRZ ;  /* 0x00000000006c7805 */ /* 0x004fe4000001ff00 */
[----:B---3--:R-:W-:Y:S01]  /*1b60*/  CS2R R112, SRZ ;  /* 0x0000000000707805 */ /* 0x008fe2000001ff00 */
[----:B------:R-:W-:Y:S01]  /*1b70*/  IMAD.MOV.U32 R106, RZ, RZ, RZ ;  /* 0x000000ffff6a7224 */ /* 0x000fe200078e00ff */
[----:B------:R0:W5:Y:S01]  /*1b80*/  @P4 LDG.E.128 R72, desc[UR6][R124.64] ;  /* 0x000000067c484981 */ /* 0x000162000c1e1d00 */
[----:B------:R-:W-:Y:S01]  /*1b90*/  IMAD.MOV.U32 R114, RZ, RZ, RZ ;  /* 0x000000ffff727224 */ /* 0x000fe200078e00ff */
[----:B----4-:R-:W-:Y:S01]  /*1ba0*/  CS2R R116, SRZ ;  /* 0x0000000000747805 */ /* 0x010fe2000001ff00 */
[----:B------:R-:W-:Y:S01]  /*1bb0*/  IMAD.MOV.U32 R118, RZ, RZ, RZ ;  /* 0x000000ffff767224 */ /* 0x000fe200078e00ff */
[----:B------:R-:W-:-:S02]  /*1bc0*/  MOV R122, RZ ;  /* 0x000000ff007a7202 */ /* 0x000fc40000000f00 */
[----:B------:R-:W-:Y:S01]  /*1bd0*/  CS2R R120, SRZ ;  /* 0x0000000000787805 */ /* 0x000fe2000001ff00 */
[----:B------:R-:W-:Y:S01]  /*1be0*/  IMAD.MOV.U32 R126, RZ, RZ, RZ ;  /* 0x000000ffff7e7224 */ /* 0x000fe200078e00ff */
[----:B------:R-:W-:Y:S01]  /*1bf0*/  @P0 MOV R123, RZ ;  /* 0x000000ff007b0202 */ /* 0x000fe20000000f00 */
[----:B------:R-:W-:Y:S01]  /*1c00*/  @P6 IMAD.MOV.U32 R127, RZ, RZ, RZ ;  /* 0x000000ffff7f6224 */ /* 0x000fe200078e00ff */
[----:B------:R-:W-:Y:S02]  /*1c10*/  @P3 MOV R111, RZ ;  /* 0x000000ff006f3202 */ /* 0x000fe40000000f00 */
[----:B0-----:R-:W-:Y:S01]  /*1c20*/  CS2R R124, SRZ ;  /* 0x00000000007c7805 */ /* 0x001fe2000001ff00 */
[----:B------:R-:W-:Y:S02]  /*1c30*/  @P1 IMAD.MOV.U32 R119, RZ, RZ, RZ ;  /* 0x000000ffff771224 */ /* 0x000fe400078e00ff */
[----:B------:R-:W-:Y:S02]  /*1c40*/  @P2 IMAD.MOV.U32 R115, RZ, RZ, RZ ;  /* 0x000000ffff732224 */ /* 0x000fe400078e00ff */
[----:B------:R-:W-:-:S02]  /*1c50*/  @P4 IMAD.MOV.U32 R107, RZ, RZ, RZ ;  /* 0x000000ffff6b4224 */ /* 0x000fc400078e00ff */
[----:B------:R-:W-:Y:S01]  /*1c60*/  @P4 VIADD R2, R2, 0x80 ;  /* 0x0000008002024836 */ /* 0x000fe20000000000 */
[----:B------:R-:W-:Y:S06]  /*1c70*/  @!P5 BRA `(.L_x_3268) ;  /* 0x00000000005cd947 */ /* 0x000fec0003800000 */
        /* <DEDUP_REMOVED lines=22> */
[----:B------:R-:W-:-:S07]  /*1de0*/  CS2R R124, SRZ ;  /* 0x00000000007c7805 */ /* 0x000fce000001ff00 */
.L_x_3268:
[----:B------:R-:W-:Y:S05]  /*1df0*/  BSYNC.RECONVERGENT B0 ;  /* 0x0000000000007941 */ /* 0x000fea0003800200 */
.L_x_3265:
[----:B------:R-:W0:Y:S08]  /*1e00*/  S2UR UR4, SR_CTAID.X ;  /* 0x00000000000479c3 */ /* 0x000e300000002500 */
[----:B------:R-:W0:Y:S02]  /*1e10*/  LDC R2, c[0x0][0x384] ;  /* 0x0000e100ff027b82 */ /* 0x000e240000000800 */
[----:B0-----:R-:W-:-:S13]  /*1e20*/  ISETP.LE.AND P0, PT, R2, UR4, PT ;  /* 0x0000000402007c0c */ /* 0x001fda000bf03270 */
[----:B------:R-:W-:Y:S05]  /*1e30*/  @P0 EXIT ;  /* 0x000000000000094d */ /* 0x000fea0003800000 */
[----:B------:R-:W0:Y:S01]  /*1e40*/  LDCU UR5, c[0x0][0x360] ;  /* 0x00006c00ff0577ac */ /* 0x000e220008000800 */
[----:B------:R-:W-:Y:S01]  /*1e50*/  MOV R24, UR4 ;  /* 0x0000000400187c02 */ /* 0x000fe20008000f00 */
[----:B------:R-:W-:Y:S01]  /*1e60*/  IMAD.HI.U32 R3, R26, -0x2daee0ad, RZ ;  /* 0xd2511f531a037827 */ /* 0x000fe200078e00ff */
[----:B------:R-:W-:Y:S01]  /*1e70*/  LOP3.LUT R11, R208, 0x60, RZ, 0xc0, !PT ;  /* 0x00000060d00b7812 */ /* 0x000fe200078ec0ff */
[----:B------:R-:W1:Y:S01]  /*1e80*/  LDCU UR14, c[0x0][0x388] ;  /* 0x00007100ff0e77ac */ /* 0x000e620008000800 */
[----:B------:R-:W-:Y:S01]  /*1e90*/  LOP3.LUT R18, R18, 0x3, RZ, 0xc0, !PT ;  /* 0x0000000312127812 */ /* 0x000fe200078ec0ff */
[----:B-----5:R-:W-:Y:S01]  /*1ea0*/  VIADD R6, R210, 0x9e3779b9 ;  /* 0x9e3779b9d2067836 */ /* 0x020fe20000000000 */
[----:B------:R-:W-:Y:S01]  /*1eb0*/  LOP3.LUT R3, R3, R211, RZ, 0x3c, !PT ;  /* 0x000000d303037212 */ /* 0x000fe200078e3cff */
[----:B------:R-:W-:Y:S01]  /*1ec0*/  IMAD R8, R26, -0x2daee0ad, RZ ;  /* 0xd2511f531a087824 */ /* 0x000fe200078e02ff */
[----:B------:R-:W2:Y:S01]  /*1ed0*/  LDCU.U8 UR12, c[0x0][0x410] ;  /* 0x00008200ff0c77ac */ /* 0x000ea20008000000 */
[----:B------:R-:W-:-:S02]  /*1ee0*/  VIADD R9, R211, 0xbb67ae85 ;  /* 0xbb67ae85d3097836 */ /* 0x000fc40000000000 */
[C---:B------:R-:W-:Y:S01]  /*1ef0*/  IMAD.HI.U32 R4, R3.reuse, -0x326172a9, RZ ;  /* 0xcd9e8d5703047827 */ /* 0x040fe200078e00ff */
[----:B------:R-:W3:Y:S03]  /*1f00*/  LDCU UR13, c[0x0][0x400] ;  /* 0x00008000ff0d77ac */ /* 0x000ee60008000800 */
[----:B------:R-:W-:Y:S01]  /*1f10*/  IMAD R3, R3, -0x326172a9, RZ ;  /* 0xcd9e8d5703037824 */ /* 0x000fe200078e02ff */
[----:B------:R-:W4:Y:S01]  /*1f20*/  LDCU.64 UR8, c[0x0][0x398] ;  /* 0x00007300ff0877ac */ /* 0x000f220008000a00 */
[----:B0-----:R-:W-:Y:S02]  /*1f30*/  IMAD R23, R24, UR5, R208 ;  /* 0x0000000518177c24 */ /* 0x001fe4000f8e02d0 */
[----:B------:R-:W-:Y:S01]  /*1f40*/  IMAD.MOV.U32 R15, RZ, RZ, RZ ;  /* 0x000000ffff0f7224 */ /* 0x000fe200078e00ff */
[----:B------:R-:W0:Y:S01]  /*1f50*/  LDCU.64 UR10, c[0x0][0x3a0] ;  /* 0x00007400ff0a77ac */ /* 0x000e220008000a00 */
[----:B------:R-:W-:Y:S01]  /*1f60*/  IMAD.HI.U32 R2, R23, -0x326172a9, RZ ;  /* 0xcd9e8d5717027827 */ /* 0x000fe200078e00ff */
[----:B------:R-:W-:-:S03]  /*1f70*/  UPLOP3.LUT UP1, UPT, UPT, UPT, UPT, 0x40, 0x4 ;  /* 0x000000000004789c */ /* 0x000fc60003f2e870 */
[----:B------:R-:W-:Y:S01]  /*1f80*/  IMAD R5, R23, -0x326172a9, RZ ;  /* 0xcd9e8d5717057824 */ /* 0x000fe200078e02ff */
[----:B------:R-:W-:-:S04]  /*1f90*/  LOP3.LUT R2, R17, R2, R210, 0x96, !PT ;  /* 0x0000000211027212 */ /* 0x000fc800078e96d2 */
[----:B------:R-:W-:Y:S01]  /*1fa0*/  LOP3.LUT R4, R6, R5, R4, 0x96, !PT ;  /* 0x0000000506047212 */ /* 0x000fe200078e9604 */
[----:B------:R-:W-:-:S04]  /*1fb0*/  IMAD.HI.U32 R7, R2, -0x2daee0ad, RZ ;  /* 0xd2511f5302077827 */ /* 0x000fc800078e00ff */
[----:B------:R-:W-:Y:S01]  /*1fc0*/  IMAD.HI.U32 R6, R4, -0x2daee0ad, RZ ;  /* 0xd2511f5304067827 */ /* 0x000fe200078e00ff */
[----:B------:R-:W-:Y:S02]  /*1fd0*/  LOP3.LUT R7, R9, R8, R7, 0x96, !PT ;  /* 0x0000000809077212 */ /* 0x000fe400078e9607 */
[----:B------:R-:W-:Y:S01]  /*1fe0*/  IADD3 R8, PT, PT, R211, 0x76cf5d0a, RZ ;  /* 0x76cf5d0ad3087810 */ /* 0x000fe20007ffe0ff */
[----:B------:R-:W-:Y:S02]  /*1ff0*/  IMAD R9, R2, -0x2daee0ad, RZ ;  /* 0xd2511f5302097824 */ /* 0x000fe400078e02ff */
[----:B------:R-:W-:-:S03]  /*2000*/  IMAD.HI.U32 R2, R7, -0x326172a9, RZ ;  /* 0xcd9e8d5707027827 */ /* 0x000fc600078e00ff */
[----:B------:R-:W-:Y:S01]  /*2010*/  LOP3.LUT R6, R8, R9, R6, 0x96, !PT ;  /* 0x0000000908067212 */ /* 0x000fe200078e9606 */
[----:B------:R-:W-:Y:S01]  /*2020*/  VIADD R5, R210, 0x3c6ef372 ;  /* 0x3c6ef372d2057836 */ /* 0x000fe20000000000 */
[----:B------:R-:W-:Y:S01]  /*2030*/  IADD3 R9, PT, PT, R211, 0x32370b8f, RZ ;  /* 0x32370b8fd3097810 */ /* 0x000fe20007ffe0ff */
[----:B------:R-:W-:Y:S02]  /*2040*/  IMAD R8, R7, -0x326172a9, RZ ;  /* 0xcd9e8d5707087824 */ /* 0x000fe400078e02ff */
[----:B------:R-:W-:Y:S01]  /*2050*/  IMAD R7, R4, -0x2daee0ad, RZ ;  /* 0xd2511f5304077824 */ /* 0x000fe200078e02ff */
[----:B------:R-:W-:Y:S01]  /*2060*/  LOP3.LUT R2, R5, R3, R2, 0x96, !PT ;  /* 0x0000000305027212 */ /* 0x000fe200078e9602 */
[----:B------:R-:W-:Y:S02]  /*2070*/  VIADD R5, R210, 0xdaa66d2b ;  /* 0xdaa66d2bd2057836 */ /* 0x000fe40000000000 */
[----:B------:R-:W-:-:S04]  /*2080*/  IMAD.HI.U32 R3, R6, -0x326172a9, RZ ;  /* 0xcd9e8d5706037827 */ /* 0x000fc800078e00ff */
[----:B------:R-:W-:Y:S01]  /*2090*/  IMAD.HI.U32 R4, R2, -0x2daee0ad, RZ ;  /* 0xd2511f5302047827 */ /* 0x000fe200078e00ff */
[----:B------:R-:W-:-:S03]  /*20a0*/  LOP3.LUT R3, R5, R8, R3, 0x96, !PT ;  /* 0x0000000805037212 */ /* 0x000fc600078e9603 */
[----:B------:R-:W-:Y:S01]  /*20b0*/  IMAD R8, R2, -0x2daee0ad, RZ ;  /* 0xd2511f5302087824 */ /* 0x000fe200078e02ff */
[----:B------:R-:W-:Y:S01]  /*20c0*/  LOP3.LUT R4, R9, R7, R4, 0x96, !PT ;  /* 0x0000000709047212 */ /* 0x000fe200078e9604 */
[----:B------:R-:W-:Y:S02]  /*20d0*/  VIADD R9, R211, 0xed9eba14 ;  /* 0xed9eba14d3097836 */ /* 0x000fe40000000000 */
[----:B------:R-:W-:-:S04]  /*20e0*/  IMAD.HI.U32 R7, R3, -0x2daee0ad, RZ ;  /* 0xd2511f5303077827 */ /* 0x000fc800078e00ff */
[----:B------:R-:W-:Y:S01]  /*20f0*/  IMAD R5, R6, -0x326172a9, RZ ;  /* 0xcd9e8d5706057824 */ /* 0x000fe200078e02ff */
[----:B------:R-:W-:Y:S01]  /*2100*/  LOP3.LUT R7, R9, R8, R7, 0x96, !PT ;  /* 0x0000000809077212 */ /* 0x000fe200078e9607 */
[----:B------:R-:W-:-:S04]  /*2110*/  IMAD.HI.U32 R2, R4, -0x326172a9, RZ ;  /* 0xcd9e8d5704027827 */ /* 0x000fc800078e00ff */
[----:B------:R-:W-:Y:S02]  /*2120*/  VIADD R6, R210, 0x78dde6e4 ;  /* 0x78dde6e4d2067836 */ /* 0x000fe40000000000 */
[----:B------:R-:W-:Y:S02]  /*2130*/  IMAD R8, R3, -0x2daee0ad, RZ ;  /* 0xd2511f5303087824 */ /* 0x000fe400078e02ff */
[----:B------:R-:W-:Y:S01]  /*2140*/  VIADD R9, R211, 0xa9066899 ;  /* 0xa9066899d3097836 */ /* 0x000fe20000000000 */
[----:B------:R-:W-:Y:S01]  /*2150*/  LOP3.LUT R2, R6, R5, R2, 0x96, !PT ;  /* 0x0000000506027212 */ /* 0x000fe200078e9602 */
[----:B------:R-:W-:Y:S01]  /*2160*/  IMAD R5, R4, -0x326172a9, RZ ;  /* 0xcd9e8d5704057824 */ /* 0x000fe200078e02ff */
[----:B------:R-:W-:Y:S01]  /*2170*/  IADD3 R6, PT, PT, R210, 0x1715609d, RZ ;  /* 0x1715609dd2067810 */ /* 0x000fe20007ffe0ff */
[----:B------:R-:W-:-:S04]  /*2180*/  IMAD.HI.U32 R4, R7, -0x326172a9, RZ ;  /* 0xcd9e8d5707047827 */ /* 0x000fc800078e00ff */
[----:B------:R-:W-:Y:S01]  /*2190*/  IMAD.HI.U32 R3, R2, -0x2daee0ad, RZ ;  /* 0xd2511f5302037827 */ /* 0x000fe200078e00ff */
[----:B------:R-:W-:-:S03]  /*21a0*/  LOP3.LUT R4, R6, R5, R4, 0x96, !PT ;  /* 0x0000000506047212 */ /* 0x000fc600078e9604 */
[----:B------:R-:W-:Y:S01]  /*21b0*/  IMAD.SHL.U32 R5, R208, 0x20, RZ ;  /* 0x00000020d0057824 */ /* 0x000fe200078e00ff */
[----:B------:R-:W-:Y:S01]  /*21c0*/  LOP3.LUT R3, R9, R8, R3, 0x96, !PT ;  /* 0x0000000809037212 */ /* 0x000fe200078e9603 */
[----:B------:R-:W-:Y:S01]  /*21d0*/  IMAD R6, R2, -0x2daee0ad, RZ ;  /* 0xd2511f5302067824 */ /* 0x000fe200078e02ff */
[----:B------:R-:W-:Y:S01]  /*21e0*/  SHF.R.S32.HI R9, RZ, 0x3, R0 ;  /* 0x00000003ff097819 */ /* 0x000fe20000011400 */
[----:B------:R-:W-:Y:S01]  /*21f0*/  IMAD R7, R7, -0x326172a9, RZ ;  /* 0xcd9e8d5707077824 */ /* 0x000fe200078e02ff */
[----:B------:R-:W-:Y:S01]  /*2200*/  LOP3.LUT R13, R5, 0x3e0, RZ, 0xc0, !PT ;  /* 0x000003e0050d7812 */ /* 0x000fe200078ec0ff */
[----:B------:R-:W-:Y:S01]  /*2210*/  IMAD.HI.U32 R5, R4, -0x2daee0ad, RZ ;  /* 0xd2511f5304057827 */ /* 0x000fe200078e00ff */
[----:B------:R-:W-:Y:S02]  /*2220*/  IADD3 R8, PT, PT, R211, 0x646e171e, RZ ;  /* 0x646e171ed3087810 */ /* 0x000fe40007ffe0ff */
[----:B------:R-:W-:Y:S01]  /*2230*/  LOP3.LUT R10, R9, 0x7f, RZ, 0xc0, !PT ;  /* 0x0000007f090a7812 */ /* 0x000fe200078ec0ff */
[----:B------:R-:W-:Y:S01]  /*2240*/  IMAD.HI.U32 R0, R3, -0x326172a9, RZ ;  /* 0xcd9e8d5703007827 */ /* 0x000fe200078e00ff */
[----:B------:R-:W-:-:S02]  /*2250*/  LOP3.LUT R5, R8, R6, R5, 0x96, !PT ;  /* 0x0000000608057212 */ /* 0x000fc400078e9605 */
[----:B------:R-:W-:Y:S01]  /*2260*/  VIADDMNMX R11, R10, -R11, RZ, !PT ;  /* 0x8000000b0a0b7246 */ /* 0x000fe200078001ff */
[----:B------:R-:W-:Y:S01]  /*2270*/  VIADD R2, R210, 0xb54cda56 ;  /* 0xb54cda56d2027836 */ /* 0x000fe20000000000 */
[----:B------:R-:W-:Y:S01]  /*2280*/  VIADDMNMX R13, R10, -R13, RZ, !PT ;  /* 0x8000000d0a0d7246 */ /* 0x000fe200078001ff */
[----:B------:R-:W-:Y:S01]  /*2290*/  IMAD.SHL.U32 R9, R9, 0x2, RZ ;  /* 0x0000000209097824 */ /* 0x000fe200078e00ff */
[----:B------:R-:W-:Y:S01]  /*22a0*/  VIMNMX R11, PT, PT, R11, 0x20, PT ;  /* 0x000000200b0b7848 */ /* 0x000fe20003fe0100 */
[----:B------:R-:W-:Y:S01]  /*22b0*/  VIADD R6, R210, 0x5384540f ;  /* 0x5384540fd2067836 */ /* 0x000fe20000000000 */
[----:B------:R-:W-:Y:S01]  /*22c0*/  LOP3.LUT R0, R2, R7, R0, 0x96, !PT ;  /* 0x0000000702007212 */ /* 0x000fe200078e9600 */
[----:B------:R-:W-:Y:S01]  /*22d0*/  IMAD R7, R4, -0x2daee0ad, RZ ;  /* 0xd2511f5304077824 */ /* 0x000fe200078e02ff */
[----:B------:R-:W-:Y:S01]  /*22e0*/  LOP3.LUT R10, R9, 0xffffff00, RZ, 0xc0, !PT ;  /* 0xffffff00090a7812 */ /* 0x000fe200078ec0ff */
[----:B------:R-:W-:Y:S01]  /*22f0*/  IMAD R3, R3, -0x326172a9, RZ ;  /* 0xcd9e8d5703037824 */ /* 0x000fe200078e02ff */
[----:B------:R-:W-:Y:S01]  /*2300*/  IADD3 R8, PT, PT, R211, 0x1fd5c5a3, RZ ;  /* 0x1fd5c5a3d3087810 */ /* 0x000fe20007ffe0ff */
[----:B------:R-:W-:Y:S01]  /*2310*/  IMAD.HI.U32 R2, R5, -0x326172a9, RZ ;  /* 0xcd9e8d5705027827 */ /* 0x000fe200078e00ff */
[----:B------:R-:W-:-:S03]  /*2320*/  VIMNMX R13, PT, PT, R13, 0x20, PT ;  /* 0x000000200d0d7848 */ /* 0x000fc60003fe0100 */
[----:B------:R-:W-:Y:S01]  /*2330*/  IMAD.HI.U32 R4, R0, -0x2daee0ad, RZ ;  /* 0xd2511f5300047827 */ /* 0x000fe200078e00ff */
[----:B------:R-:W-:Y:S02]  /*2340*/  LOP3.LUT R2, R6, R3, R2, 0x96, !PT ;  /* 0x0000000306027212 */ /* 0x000fe400078e9602 */
[----:B------:R-:W-:Y:S01]  /*2350*/  IADD3 R3, PT, PT, R210, -0xe443238, RZ ;  /* 0xf1bbcdc8d2037810 */ /* 0x000fe20007ffe0ff */
[----:B------:R-:W-:Y:S01]  /*2360*/  IMAD R11, R11, 0x8, R10 ;  /* 0x000000080b0b7824 */ /* 0x000fe200078e020a */
[----:B------:R-:W-:Y:S01]  /*2370*/  LOP3.LUT R4, R8, R7, R4, 0x96, !PT ;  /* 0x0000000708047212 */ /* 0x000fe200078e9604 */
[----:B------:R-:W-:Y:S02]  /*2380*/  IMAD R7, R0, -0x2daee0ad, RZ ;  /* 0xd2511f5300077824 */ /* 0x000fe400078e02ff */
[----:B------:R-:W-:Y:S01]  /*2390*/  VIADD R8, R211, 0xdb3d7428 ;  /* 0xdb3d7428d3087836 */ /* 0x000fe20000000000 */
[----:B------:R-:W-:Y:S01]  /*23a0*/  I2FP.F32.U32 R11, R11 ;  /* 0x0000000b000b7245 */ /* 0x000fe20000201000 */
[----:B------:R-:W-:-:S03]  /*23b0*/  IMAD.HI.U32 R6, R2, -0x2daee0ad, RZ ;  /* 0xd2511f5302067827 */ /* 0x000fc600078e00ff */
[----:B------:R0:W0:Y:S01]  /*23c0*/  MUFU.RCP R22, R11 ;  /* 0x0000000b00167308 */ /* 0x0000220000001000 */
[----:B------:R-:W-:Y:S01]  /*23d0*/  IMAD R5, R5, -0x326172a9, RZ ;  /* 0xcd9e8d5705057824 */ /* 0x000fe200078e02ff */
[----:B------:R-:W-:Y:S01]  /*23e0*/  LOP3.LUT R6, R8, R7, R6, 0x96, !PT ;  /* 0x0000000708067212 */ /* 0x000fe200078e9606 */
[----:B------:R-:W-:-:S04]  /*23f0*/  IMAD.HI.U32 R0, R4, -0x326172a9, RZ ;  /* 0xcd9e8d5704007827 */ /* 0x000fc800078e00ff */
[----:B------:R-:W-:Y:S01]  /*2400*/  VIADD R7, R210, 0x8ff34781 ;  /* 0x8ff34781d2077836 */ /* 0x000fe20000000000 */
[----:B------:R-:W-:Y:S01]  /*2410*/  LOP3.LUT R0, R3, R5, R0, 0x96, !PT ;  /* 0x0000000503007212 */ /* 0x000fe200078e9600 */
[----:B------:R-:W-:Y:S01]  /*2420*/  IMAD R2, R2, -0x2daee0ad, RZ ;  /* 0xd2511f5302027824 */ /* 0x000fe200078e02ff */
[----:B------:R-:W-:Y:S01]  /*2430*/  IADD3 R3, PT, PT, R211, -0x695add53, RZ ;  /* 0x96a522add3037810 */ /* 0x000fe20007ffe0ff */
[----:B------:R-:W-:Y:S02]  /*2440*/  IMAD R5, R4, -0x326172a9, RZ ;  /* 0xcd9e8d5704057824 */ /* 0x000fe400078e02ff */
[----:B------:R-:W-:-:S04]  /*2450*/  IMAD.HI.U32 R20, R6, -0x326172a9, RZ ;  /* 0xcd9e8d5706147827 */ /* 0x000fc800078e00ff */
[----:B------:R-:W-:Y:S01]  /*2460*/  IMAD.HI.U32 R19, R0, -0x2daee0ad, RZ ;  /* 0xd2511f5300137827 */ /* 0x000fe200078e00ff */
[----:B------:R-:W-:-:S03]  /*2470*/  LOP3.LUT R20, R7, R5, R20, 0x96, !PT ;  /* 0x0000000507147212 */ /* 0x000fc600078e9614 */
[----:B------:R-:W-:Y:S01]  /*2480*/  IMAD R21, R13, 0x8, R10 ;  /* 0x000000080d157824 */ /* 0x000fe200078e020a */
[----:B------:R-:W-:Y:S01]  /*2490*/  LOP3.LUT R19, R3, R2, R19, 0x96, !PT ;  /* 0x0000000203137212 */ /* 0x000fe200078e9613 */
[----:B------:R-:W-:Y:S02]  /*24a0*/  IMAD R16, R6, -0x326172a9, RZ ;  /* 0xcd9e8d5706107824 */ /* 0x000fe400078e02ff */
[----:B01234-:R-:W-:-:S07]  /*24b0*/  IMAD R207, R0, -0x2daee0ad, RZ ;  /* 0xd2511f5300cf7824 */ /* 0x01ffce00078e02ff */
.L_x_4162:
[----:B------:R-:W-:Y:S01]  /*24c0*/  IMAD R152, R24, UR14, RZ ;  /* 0x0000000e18987c24 */ /* 0x000fe2000f8e02ff */
[----:B------:R-:W-:Y:S01]  /*24d0*/  LOP3.LUT P0, RZ, R25, 0x400, RZ, 0xc0, !PT ;  /* 0x0000040019ff7812 */ /* 0x000fe2000780c0ff */
[----:B------:R-:W-:Y:S03]  /*24e0*/  BSSY.RECONVERGENT B0, `(.L_x_3270) ;  /* 0x00009a9000007945 */ /* 0x000fe60003800200 */
        /* <DEDUP_REMOVED lines=37> */
.L_x_3275:
        /* <DEDUP_REMOVED lines=13> */
.L_x_3277:
[----:B------:R-:W-:Y:S05]  /*2810*/  BSYNC.RECONVERGENT B2 ;  /* 0x0000000000027941 */ /* 0x000fea0003800200 */
.L_x_3276:
[----:B------:R-:W-:Y:S01]  /*2820*/  IMAD.WIDE.U32 R18, R23, -0x326172a9, RZ ;  /* 0xcd9e8d5717127825 */ /* 0x000fe200078e00ff */
[----:B------:R-:W-:Y:S02]  /*2830*/  LOP3.LUT R30, R15, R157, R211, 0x96, !PT ;  /* 0x0000009d0f1e7212 */ /* 0x000fe400078e96d3 */
[----:B------:R-:W-:Y:S01]  /*2840*/  MOV R14, R207 ;  /* 0x000000cf000e7202 */ /* 0x000fe20000000f00 */
[----:B------:R-:W-:Y:S01]  /*2850*/  VIADD R157, R210, 0x9e3779b9 ;  /* 0x9e3779b9d29d7836 */ /* 0x000fe20000000000 */
[----:B------:R-:W-:Y:S01]  /*2860*/  LOP3.LUT R158, R17, R19, R210, 0x96, !PT ;  /* 0x00000013119e7212 */ /* 0x000fe200078e96d2 */
[----:B------:R-:W-:Y:S01]  /*2870*/  IMAD.WIDE.U32 R30, R30, -0x326172a9, RZ ;  /* 0xcd9e8d571e1e7825 */ /* 0x000fe200078e00ff */
[----:B------:R-:W-:-:S03]  /*2880*/  IADD3 R19, PT, PT, R211, -0x4498517b, RZ ;  /* 0xbb67ae85d3137810 */ /* 0x000fc60007ffe0ff */
[----:B------:R-:W-:Y:S01]  /*2890*/  IMAD.WIDE.U32 R158, R158, -0x2daee0ad, RZ ;  /* 0xd2511f539e9e7825 */ /* 0x000fe200078e00ff */
[----:B------:R-:W-:-:S03]  /*28a0*/  LOP3.LUT R157, R157, R18, R31, 0x96, !PT ;  /* 0x000000129d9d7212 */ /* 0x000fc600078e961f */
[----:B------:R-:W-:Y:S01]  /*28b0*/  VIADD R31, R211, 0x76cf5d0a ;  /* 0x76cf5d0ad31f7836 */ /* 0x000fe20000000000 */
[----:B------:R-:W-:Y:S01]  /*28c0*/  LOP3.LUT R18, R19, R156, R159, 0x96, !PT ;  /* 0x0000009c13127212 */ /* 0x000fe200078e969f */
[----:B------:R-:W-:-:S04]  /*28d0*/  IMAD.WIDE.U32 R156, R157, -0x2daee0ad, RZ ;  /* 0xd2511f539d9c7825 */ /* 0x000fc800078e00ff */
[----:B------:R-:W-:Y:S01]  /*28e0*/  IMAD.WIDE.U32 R18, R18, -0x326172a9, RZ ;  /* 0xcd9e8d5712127825 */ /* 0x000fe200078e00ff */
[----:B------:R-:W-:Y:S02]  /*28f0*/  LOP3.LUT R31, R31, R158, R157, 0x96, !PT ;  /* 0x0000009e1f1f7212 */ /* 0x000fe400078e969d */
[C---:B------:R-:W-:Y:S01]  /*2900*/  IADD3 R157, PT, PT, R210.reuse, -0x255992d5, RZ ;  /* 0xdaa66d2bd29d7810 */ /* 0x040fe20007ffe0ff */
[----:B------:R-:W-:-:S05]  /*2910*/  VIADD R159, R210, 0x3c6ef372 ;  /* 0x3c6ef372d29f7836 */ /* 0x000fca0000000000 */
[----:B------:R-:W-:Y:S01]  /*2920*/  LOP3.LUT R158, R159, R30, R19, 0x96, !PT ;  /* 0x0000001e9f9e7212 */ /* 0x000fe200078e9613 */
[----:B------:R-:W-:-:S04]  /*2930*/  IMAD.WIDE.U32 R30, R31, -0x326172a9, RZ ;  /* 0xcd9e8d571f1e7825 */ /* 0x000fc800078e00ff */
[----:B------:R-:W-:Y:S01]  /*2940*/  IMAD.WIDE.U32 R158, R158, -0x2daee0ad, RZ ;  /* 0xd2511f539e9e7825 */ /* 0x000fe200078e00ff */
[----:B------:R-:W-:-:S03]  /*2950*/  LOP3.LUT R157, R157, R18, R31, 0x96, !PT ;  /* 0x000000129d9d7212 */ /* 0x000fc600078e961f */
[C---:B------:R-:W-:Y:S02]  /*2960*/  VIADD R19, R211.reuse, 0x32370b8f ;  /* 0x32370b8fd3137836 */ /* 0x040fe40000000000 */
[----:B------:R-:W-:-:S03]  /*2970*/  VIADD R31, R211, 0xed9eba14 ;  /* 0xed9eba14d31f7836 */ /* 0x000fc60000000000 */
[----:B------:R-:W-:Y:S01]  /*2980*/  LOP3.LUT R18, R19, R156, R159, 0x96, !PT ;  /* 0x0000009c13127212 */ /* 0x000fe200078e969f */
[----:B------:R-:W-:Y:S01]  /*2990*/  IMAD.WIDE.U32 R156, R157, -0x2daee0ad, RZ ;  /* 0xd2511f539d9c7825 */ /* 0x000fe200078e00ff */
[----:B------:R-:W-:-:S03]  /*29a0*/  IADD3 R159, PT, PT, R210, 0x78dde6e4, RZ ;  /* 0x78dde6e4d29f7810 */ /* 0x000fc60007ffe0ff */
[----:B------:R-:W-:Y:S01]  /*29b0*/  IMAD.WIDE.U32 R18, R18, -0x326172a9, RZ ;  /* 0xcd9e8d5712127825 */ /* 0x000fe200078e00ff */
[----:B------:R-:W-:-:S03]  /*29c0*/  LOP3.LUT R31, R31, R158, R157, 0x96, !PT ;  /* 0x0000009e1f1f7212 */ /* 0x000fc600078e969d */
[----:B------:R-:W-:Y:S01]  /*29d0*/  VIADD R157, R210, 0x1715609d ;  /* 0x1715609dd29d7836 */ /* 0x000fe20000000000 */
[----:B------:R-:W-:Y:S01]  /*29e0*/  LOP3.LUT R158, R159, R30, R19, 0x96, !PT ;  /* 0x0000001e9f9e7212 */ /* 0x000fe200078e9613 */
[----:B------:R-:W-:-:S04]  /*29f0*/  IMAD.WIDE.U32 R30, R31, -0x326172a9, RZ ;  /* 0xcd9e8d571f1e7825 */ /* 0x000fc800078e00ff */
[----:B------:R-:W-:Y:S01]  /*2a00*/  IMAD.WIDE.U32 R158, R158, -0x2daee0ad, RZ ;  /* 0xd2511f539e9e7825 */ /* 0x000fe200078e00ff */
[----:B------:R-:W-:Y:S02]  /*2a10*/  LOP3.LUT R157, R157, R18, R31, 0x96, !PT ;  /* 0x000000129d9d7212 */ /* 0x000fe400078e961f */
[C---:B------:R-:W-:Y:S01]  /*2a20*/  IADD3 R31, PT, PT, R211.reuse, 0x646e171e, RZ ;  /* 0x646e171ed31f7810 */ /* 0x040fe20007ffe0ff */
[----:B------:R-:W-:-:S05]  /*2a30*/  VIADD R19, R211, 0xa9066899 ;  /* 0xa9066899d3137836 */ /* 0x000fca0000000000 */
[----:B------:R-:W-:Y:S01]  /*2a40*/  LOP3.LUT R18, R19, R156, R159, 0x96, !PT ;  /* 0x0000009c13127212 */ /* 0x000fe200078e969f */
[----:B------:R-:W-:-:S04]  /*2a50*/  IMAD.WIDE.U32 R156, R157, -0x2daee0ad, RZ ;  /* 0xd2511f539d9c7825 */ /* 0x000fc800078e00ff */
[----:B------:R-:W-:Y:S01]  /*2a60*/  IMAD.WIDE.U32 R18, R18, -0x326172a9, RZ ;  /* 0xcd9e8d5712127825 */ /* 0x000fe200078e00ff */
[----:B------:R-:W-:Y:S02]  /*2a70*/  LOP3.LUT R31, R31, R158, R157, 0x96, !PT ;  /* 0x0000009e1f1f7212 */ /* 0x000fe400078e969d */
[----:B------:R-:W-:Y:S01]  /*2a80*/  IADD3 R157, PT, PT, R211, 0x1fd5c5a3, RZ ;  /* 0x1fd5c5a3d39d7810 */ /* 0x000fe20007ffe0ff */
[----:B------:R-:W-:-:S05]  /*2a90*/  VIADD R159, R210, 0xb54cda56 ;  /* 0xb54cda56d29f7836 */ /* 0x000fca0000000000 */
[----:B------:R-:W-:Y:S01]  /*2aa0*/  LOP3.LUT R158, R159, R30, R19, 0x96, !PT ;  /* 0x0000001e9f9e7212 */ /* 0x000fe200078e9613 */
[----:B------:R-:W-:-:S04]  /*2ab0*/  IMAD.WIDE.U32 R30, R31, -0x326172a9, RZ ;  /* 0xcd9e8d571f1e7825 */ /* 0x000fc800078e00ff */
[----:B------:R-:W-:Y:S02]  /*2ac0*/  VIADD R19, R210, 0x5384540f ;  /* 0x5384540fd2137836 */ /* 0x000fe40000000000 */
[----:B------:R-:W-:-:S03]  /*2ad0*/  IMAD.WIDE.U32 R158, R158, -0x2daee0ad, RZ ;  /* 0xd2511f539e9e7825 */ /* 0x000fc600078e00ff */
[----:B------:R-:W-:Y:S01]  /*2ae0*/  LOP3.LUT R18, R19, R18, R31, 0x96, !PT ;  /* 0x0000001213127212 */ /* 0x000fe200078e961f */
[----:B------:R-:W-:Y:S01]  /*2af0*/  VIADD R31, R211, 0xdb3d7428 ;  /* 0xdb3d7428d31f7836 */ /* 0x000fe20000000000 */
[----:B------:R-:W-:Y:S01]  /*2b00*/  LOP3.LUT R156, R157, R156, R159, 0x96, !PT ;  /* 0x0000009c9d9c7212 */ /* 0x000fe200078e969f */
[----:B------:R-:W-:Y:S02]  /*2b10*/  VIADD R159, R210, 0xf1bbcdc8 ;  /* 0xf1bbcdc8d29f7836 */ /* 0x000fe40000000000 */
[----:B------:R-:W-:-:S04]  /*2b20*/  IMAD.WIDE.U32 R18, R18, -0x2daee0ad, RZ ;  /* 0xd2511f5312127825 */ /* 0x000fc800078e00ff */
[----:B------:R-:W-:Y:S01]  /*2b30*/  IMAD.WIDE.U32 R156, R156, -0x326172a9, RZ ;  /* 0xcd9e8d579c9c7825 */ /* 0x000fe200078e00ff */
[----:B------:R-:W-:Y:S02]  /*2b40*/  LOP3.LUT R31, R31, R158, R19, 0x96, !PT ;  /* 0x0000009e1f1f7212 */ /* 0x000fe400078e9613 */
[----:B------:R-:W-:Y:S02]  /*2b50*/  IADD3 R19, PT, PT, R210, -0x700cb87f, RZ ;  /* 0x8ff34781d2137810 */ /* 0x000fe40007ffe0ff */
[----:B------:R-:W-:Y:S01]  /*2b60*/  LOP3.LUT R208, R159, R30, R157, 0x96, !PT ;  /* 0x0000001e9fd07212 */ /* 0x000fe200078e969d */
[----:B------:R-:W-:-:S04]  /*2b70*/  IMAD.WIDE.U32 R30, R31, -0x326172a9, RZ ;  /* 0xcd9e8d571f1e7825 */ /* 0x000fc800078e00ff */
[----:B------:R-:W-:Y:S01]  /*2b80*/  IMAD.WIDE.U32 R208, R208, -0x2daee0ad, RZ ;  /* 0xd2511f53d0d07825 */ /* 0x000fe200078e00ff */
[----:B------:R-:W-:-:S03]  /*2b90*/  LOP3.LUT R20, R19, R156, R31, 0x96, !PT ;  /* 0x0000009c13147212 */ /* 0x000fc600078e961f */
[----:B------:R-:W-:Y:S02]  /*2ba0*/  VIADD R157, R211, 0x96a522ad ;  /* 0x96a522add39d7836 */ /* 0x000fe40000000000 */
[----:B------:R-:W-:Y:S02]  /*2bb0*/  IMAD.MOV.U32 R16, RZ, RZ, R30 ;  /* 0x000000ffff107224 */ /* 0x000fe400078e001e */
[----:B------:R-:W-:Y:S01]  /*2bc0*/  IMAD.MOV.U32 R156, RZ, RZ, RZ ;  /* 0x000000ffff9c7224 */ /* 0x000fe200078e00ff */
[----:B------:R-:W-:-:S07]  /*2bd0*/  LOP3.LUT R19, R157, R18, R209, 0x96, !PT ;  /* 0x000000129d137212 */ /* 0x000fce00078e96d1 */
.L_x_3274:
[----:B------:R-:W-:Y:S05]  /*2be0*/  BSYNC.RECONVERGENT B1 ;  /* 0x0000000000017941 */ /* 0x000fea0003800200 */
.L_x_3273:
[----:B------:R-:W0:Y:S01]  /*2bf0*/  LDC R216, c[0x0][0x408] ;  /* 0x00010200ffd87b82 */ /* 0x000e220000000800 */
[----:B------:R-:W-:Y:S01]  /*2c00*/  I2FP.F32.U32 R14, R14 ;  /* 0x0000000e000e7245 */ /* 0x000fe20000201000 */
[----:B------:R-:W-:Y:S01]  /*2c10*/  IMAD.MOV.U32 R199, RZ, RZ, 0x2f800000 ;  /* 0x2f800000ffc77424 */ /* 0x000fe200078e00ff */
[----:B------:R-:W-:Y:S01]  /*2c20*/  ISETP.NE.AND P3, PT, R156, 0x1, PT ;  /* 0x000000019c00780c */ /* 0x000fe20003f65270 */
[----:B-----5:R-:W-:Y:S01]  /*2c30*/  HADD2.F32 R31, -RZ, R152.H0_H0 ;  /* 0x20000098ff1f7230 */ /* 0x020fe20000004100 */
[----:B------:R-:W-:Y:S01]  /*2c40*/  LOP3.LUT R25, R25, 0xffffffef, RZ, 0xc0, !PT ;  /* 0xffffffef19197812 */ /* 0x000fe200078ec0ff */
[----:B------:R-:W-:Y:S01]  /*2c50*/  FFMA.FTZ R14, R14, R199, 1.1641532182693481445e-10 ;  /* 0x2f0000000e0e7423 */ /* 0x000fe200000100c7 */
[----:B------:R-:W-:Y:S01]  /*2c60*/  @P1 HADD2.F32 R157, -RZ, R148.H0_H0 ;  /* 0x20000094ff9d1230 */ /* 0x000fe20000004100 */
[----:B------:R-:W1:Y:S01]  /*2c70*/  LDC R215, c[0x0][0x404] ;  /* 0x00010100ffd77b82 */ /* 0x000e620000000800 */
[----:B------:R-:W-:Y:S01]  /*2c80*/  BSSY.RECONVERGENT B1, `(.L_x_3278) ;  /* 0x000005e000017945 */ /* 0x000fe20003800200 */
[----:B------:R-:W-:-:S02]  /*2c90*/  IMAD.MOV.U32 R30, RZ, RZ, R16 ;  /* 0x000000ffff1e7224 */ /* 0x000fc400078e0010 */
[----:B0-----:R-:W-:Y:S01]  /*2ca0*/  FMUL.FTZ R31, R31, R216 ;  /* 0x000000d81f1f7220 */ /* 0x001fe20000410000 */
[----:B-1----:R-:W-:-:S04]  /*2cb0*/  FSETP.GTU.FTZ.AND P2, PT, R14, R215, PT ;  /* 0x000000d70e00720b */ /* 0x002fc80003f5c000 */
[----:B------:R-:W-:Y:S02]  /*2cc0*/  FSEL R14, R31, RZ, !P2 ;  /* 0x000000ff1f0e7208 */ /* 0x000fe40005000000 */
[----:B------:R-:W-:-:S03]  /*2cd0*/  PLOP3.LUT P2, PT, P2, PT, PT, 0x8, 0x80 ;  /* 0x000000000080781c */ /* 0x000fc6000174e170 */
[----:B------:R-:W-:Y:S01]  /*2ce0*/  @P1 FADD.FTZ R14, R157, R14 ;  /* 0x0000000e9d0e1221 */ /* 0x000fe20000010000 */
[----:B------:R-:W-:-:S04]  /*2cf0*/  HFMA2 R157, -RZ, RZ, 0, 1.1920928955078125e-07 ;  /* 0x00000002ff9d7431 */ /* 0x000fc800000001ff */
[----:B------:R-:W-:-:S05]  /*2d00*/  F2FP.F16.F32.PACK_AB R207, RZ, R14 ;  /* 0x0000000effcf723e */ /* 0x000fca00000000ff */
        /* <DEDUP_REMOVED lines=10> */
.L_x_3280:
        /* <DEDUP_REMOVED lines=13> */
.L_x_3282:
[----:B------:R-:W-:Y:S05]  /*2e80*/  BSYNC.RECONVERGENT B2 ;  /* 0x0000000000027941 */ /* 0x000fea0003800200 */
.L_x_3281:
[----:B------:R-:W-:Y:S01]  /*2e90*/  IMAD.WIDE.U32 R30, R23, -0x326172a9, RZ ;  /* 0xcd9e8d57171e7825 */ /* 0x000fe200078e00ff */
[----:B------:R-:W-:-:S03]  /*2ea0*/  LOP3.LUT R18, R15, R159, R211, 0x96, !PT ;  /* 0x0000009f0f127212 */ /* 0x000fc600078e96d3 */
[----:B------:R-:W-:Y:S01]  /*2eb0*/  VIADD R159, R211, 0xbb67ae85 ;  /* 0xbb67ae85d39f7836 */ /* 0x000fe20000000000 */
[----:B------:R-:W-:Y:S01]  /*2ec0*/  LOP3.LUT R156, R17, R31, R210, 0x96, !PT ;  /* 0x0000001f119c7212 */ /* 0x000fe200078e96d2 */
[----:B------:R-:W-:-:S04]  /*2ed0*/  IMAD.WIDE.U32 R18, R18, -0x326172a9, RZ ;  /* 0xcd9e8d5712127825 */ /* 0x000fc800078e00ff */
[----:B------:R-:W-:Y:S02]  /*2ee0*/  VIADD R31, R210, 0x9e3779b9 ;  /* 0x9e3779b9d21f7836 */ /* 0x000fe40000000000 */
[----:B------:R-:W-:-:S03]  /*2ef0*/  IMAD.WIDE.U32 R156, R156, -0x2daee0ad, RZ ;  /* 0xd2511f539c9c7825 */ /* 0x000fc600078e00ff */
[----:B------:R-:W-:Y:S01]  /*2f00*/  LOP3.LUT R31, R31, R30, R19, 0x96, !PT ;  /* 0x0000001e1f1f7212 */ /* 0x000fe200078e9613 */
[----:B------:R-:W-:Y:S01]  /*2f10*/  VIADD R19, R210, 0x3c6ef372 ;  /* 0x3c6ef372d2137836 */ /* 0x000fe20000000000 */
[----:B------:R-:W-:Y:S02]  /*2f20*/  LOP3.LUT R30, R159, R158, R157, 0x96, !PT ;  /* 0x0000009e9f1e7212 */ /* 0x000fe400078e969d */
[----:B------:R-:W-:Y:S01]  /*2f30*/  IADD3 R157, PT, PT, R211, 0x76cf5d0a, RZ ;  /* 0x76cf5d0ad39d7810 */ /* 0x000fe20007ffe0ff */
[----:B------:R-:W-:-:S04]  /*2f40*/  IMAD.WIDE.U32 R158, R31, -0x2daee0ad, RZ ;  /* 0xd2511f531f9e7825 */ /* 0x000fc800078e00ff */
[----:B------:R-:W-:Y:S01]  /*2f50*/  IMAD.WIDE.U32 R30, R30, -0x326172a9, RZ ;  /* 0xcd9e8d571e1e7825 */ /* 0x000fe200078e00ff */
[----:B------:R-:W-:Y:S02]  /*2f60*/  LOP3.LUT R157, R157, R156, R159, 0x96, !PT ;  /* 0x0000009c9d9d7212 */ /* 0x000fe400078e969f */
[----:B------:R-:W-:Y:S02]  /*2f70*/  IADD3 R159, PT, PT, R211, 0x32370b8f, RZ ;  /* 0x32370b8fd39f7810 */ /* 0x000fe40007ffe0ff */
        /* <DEDUP_REMOVED lines=10> */
[----:B------:R-:W-:-:S03]  /*3020*/  LOP3.LUT R157, R157, R156, R159, 0x96, !PT ;  /* 0x0000009c9d9d7212 */ /* 0x000fc600078e969f */
[----:B------:R-:W-:Y:S01]  /*3030*/  VIADD R159, R211, 0xa9066899 ;  /* 0xa9066899d39f7836 */ /* 0x000fe20000000000 */
[----:B------:R-:W-:Y:S01]  /*3040*/  LOP3.LUT R156, R19, R18, R31, 0x96, !PT ;  /* 0x00000012139c7212 */ /* 0x000fe200078e961f */
[----:B------:R-:W-:Y:S01]  /*3050*/  IMAD.WIDE.U32 R18, R157, -0x326172a9, RZ ;  /* 0xcd9e8d579d127825 */ /* 0x000fe200078e00ff */
[----:B------:R-:W-:-:S03]  /*3060*/  IADD3 R31, PT, PT, R210, 0x1715609d, RZ ;  /* 0x1715609dd21f7810 */ /* 0x000fc60007ffe0ff */
[----:B------:R-:W-:Y:S01]  /*3070*/  IMAD.WIDE.U32 R156, R156, -0x2daee0ad, RZ ;  /* 0xd2511f539c9c7825 */ /* 0x000fe200078e00ff */
[----:B------:R-:W-:Y:S02]  /*3080*/  LOP3.LUT R31, R31, R30, R19, 0x96, !PT ;  /* 0x0000001e1f1f7212 */ /* 0x000fe400078e9613 */
[----:B------:R-:W-:Y:S02]  /*3090*/  IADD3 R19, PT, PT, R210, -0x4ab325aa, RZ ;  /* 0xb54cda56d2137810 */ /* 0x000fe40007ffe0ff */
        /* <DEDUP_REMOVED lines=23> */
[----:B------:R-:W-:Y:S01]  /*3210*/  IMAD.MOV.U32 R16, RZ, RZ, R156 ;  /* 0x000000ffff107224 */ /* 0x000fe200078e009c */
[----:B------:R-:W-:Y:S01]  /*3220*/  LOP3.LUT R19, R159, R30, R19, 0x96, !PT ;  /* 0x0000001e9f137212 */ /* 0x000fe200078e9613 */
[----:B------:R-:W-:Y:S01]  /*3230*/  IMAD.MOV.U32 R30, RZ, RZ, R208 ;  /* 0x000000ffff1e7224 */ /* 0x000fe200078e00d0 */
[----:B------:R-:W-:Y:S01]  /*3240*/  MOV R208, R18 ;  /* 0x0000001200d07202 */ /* 0x000fe20000000f00 */
[----:B------:R-:W-:-:S07]  /*3250*/  IMAD.MOV.U32 R157, RZ, RZ, RZ ;  /* 0x000000ffff9d7224 */ /* 0x000fce00078e00ff */
.L_x_3279:
[----:B------:R-:W-:Y:S05]  /*3260*/  BSYNC.RECONVERGENT B1 ;  /* 0x0000000000017941 */ /* 0x000fea0003800200 */
.L_x_3278:
[----:B------:R-:W-:Y:S01]  /*3270*/  I2FP.F32.U32 R18, R30 ;  /* 0x0000001e00127245 */ /* 0x000fe20000201000 */
[----:B------:R-:W-:Y:S01]  /*3280*/  HADD2.F32 R31, -RZ, R152.H1_H1 ;  /* 0x30000098ff1f7230 */ /* 0x000fe20000004100 */
[----:B------:R-:W-:Y:S01]  /*3290*/  ISETP.NE.AND P3, PT, R157, 0x1, PT ;  /* 0x000000019d00780c */ /* 0x000fe20003f65270 */
[----:B------:R-:W-:Y:S01]  /*32a0*/  BSSY.RECONVERGENT B1, `(.L_x_3283) ;  /* 0x0000061000017945 */ /* 0x000fe20003800200 */
[----:B------:R-:W-:Y:S01]  /*32b0*/  LOP3.LUT R25, R25, 0xfffffff7, RZ, 0xc0, !PT ;  /* 0xfffffff719197812 */ /* 0x000fe200078ec0ff */
[----:B------:R-:W-:Y:S01]  /*32c0*/  FFMA.FTZ R18, R18, R199, 1.1641532182693481445e-10 ;  /* 0x2f00000012127423 */ /* 0x000fe200000100c7 */
[----:B------:R-:W-:Y:S01]  /*32d0*/  FMUL.FTZ R31, R31, R216 ;  /* 0x000000d81f1f7220 */ /* 0x000fe20000410000 */
[----:B------:R-:W-:Y:S01]  /*32e0*/  IMAD.MOV.U32 R156, RZ, RZ, 0x2 ;  /* 0x00000002ff9c7424 */ /* 0x000fe200078e00ff */
[----:B------:R-:W-:Y:S02]  /*32f0*/  MOV R30, R16 ;  /* 0x00000010001e7202 */ /* 0x000fe40000000f00 */
[----:B------:R-:W-:Y:S01]  /*3300*/  FSETP.GTU.FTZ.AND P2, PT, R18, R215, PT ;  /* 0x000000d71200720b */ /* 0x000fe20003f5c000 */
[----:B------:R-:W-:-:S03]  /*3310*/  @P1 HADD2.F32 R18, -RZ, R148.H1_H1 ;  /* 0x30000094ff121230 */ /* 0x000fc60000004100 */
[----:B------:R-:W-:Y:S02]  /*3320*/  FSEL R31, R31, RZ, !P2 ;  /* 0x000000ff1f1f7208 */ /* 0x000fe40005000000 */
[----:B------:R-:W-:-:S03]  /*3330*/  PLOP3.LUT P2, PT, P2, PT, PT, 0x8, 0x80 ;  /* 0x000000000080781c */ /* 0x000fc6000174e170 */
[----:B------:R-:W-:-:S05]  /*3340*/  @P1 FADD.FTZ R31, R18, R31 ;  /* 0x0000001f121f1221 */ /* 0x000fca0000010000 */
[----:B------:R-:W-:-:S05]  /*3350*/  F2FP.F16.F32.PACK_AB R209, RZ, R31 ;  /* 0x0000001fffd1723e */ /* 0x000fca00000000ff */
        /* <DEDUP_REMOVED lines=10> */
.L_x_3285:
        /* <DEDUP_REMOVED lines=13> */
.L_x_3287:
[----:B------:R-:W-:Y:S05]  /*34d0*/  BSYNC.RECONVERGENT B2 ;  /* 0x0000000000027941 */ /* 0x000fea0003800200 */
.L_x_3286:
[----:B------:R-:W-:Y:S01]  /*34e0*/  IMAD.WIDE.U32 R156, R23, -0x326172a9, RZ ;  /* 0xcd9e8d57179c7825 */ /* 0x000fe200078e00ff */
[----:B------:R-:W-:-:S03]  /*34f0*/  LOP3.LUT R18, R15, R213, R211, 0x96, !PT ;  /* 0x000000d50f127212 */ /* 0x000fc600078e96d3 */
[----:B------:R-:W-:Y:S01]  /*3500*/  VIADD R171, R211, 0xbb67ae85 ;  /* 0xbb67ae85d3ab7836 */ /* 0x000fe20000000000 */
[----:B------:R-:W-:Y:S01]  /*3510*/  LOP3.LUT R158, R17, R157, R210, 0x96, !PT ;  /* 0x0000009d119e7212 */ /* 0x000fe200078e96d2 */
[----:B------:R-:W-:Y:S01]  /*3520*/  IMAD.WIDE.U32 R18, R18, -0x326172a9, RZ ;  /* 0xcd9e8d5712127825 */ /* 0x000fe200078e00ff */
[----:B------:R-:W-:-:S03]  /*3530*/  IADD3 R157, PT, PT, R210, -0x61c88647, RZ ;  /* 0x9e3779b9d29d7810 */ /* 0x000fc60007ffe0ff */
[----:B------:R-:W-:Y:S01]  /*3540*/  IMAD.WIDE.U32 R158, R158, -0x2daee0ad, RZ ;  /* 0xd2511f539e9e7825 */ /* 0x000fe200078e00ff */
[----:B------:R-:W-:Y:S02]  /*3550*/  LOP3.LUT R157, R157, R156, R19, 0x96, !PT ;  /* 0x0000009c9d9d7212 */ /* 0x000fe400078e9613 */
[----:B------:R-:W-:Y:S01]  /*3560*/  IADD3 R19, PT, PT, R210, 0x3c6ef372, RZ ;  /* 0x3c6ef372d2137810 */ /* 0x000fe20007ffe0ff */
[----:B------:R-:W-:Y:S01]  /*3570*/  IMAD.MOV.U32 R30, RZ, RZ, R208 ;  /* 0x000000ffff1e7224 */ /* 0x000fe200078e00d0 */
        /* <DEDUP_REMOVED lines=14> */
[C---:B------:R-:W-:Y:S02]  /*3660*/  IADD3 R159, PT, PT, R211.reuse, -0x126145ec, RZ ;  /* 0xed9eba14d39f7810 */ /* 0x040fe40007ffe0ff */
[----:B------:R-:W-:Y:S01]  /*3670*/  IADD3 R171, PT, PT, R211, -0x56f99767, RZ ;  /* 0xa9066899d3ab7810 */ /* 0x000fe20007ffe0ff */
[----:B------:R-:W-:Y:S01]  /*3680*/  IMAD.WIDE.U32 R156, R156, -0x326172a9, RZ ;  /* 0xcd9e8d579c9c7825 */ /* 0x000fe200078e00ff */
[----:B------:R-:W-:-:S04]  /*3690*/  LOP3.LUT R159, R159, R158, R213, 0x96, !PT ;  /* 0x0000009e9f9f7212 */ /* 0x000fc800078e96d5 */
        /* <DEDUP_REMOVED lines=20> */
[----:B------:R-:W-:-:S04]  /*37e0*/  IMAD.WIDE.U32 R212, R212, -0x326172a9, RZ ;  /* 0xcd9e8d57d4d47825 */ /* 0x000fc800078e00ff */
[----:B------:R-:W-:Y:S01]  /*37f0*/  VIADD R159, R211, 0xdb3d7428 ;  /* 0xdb3d7428d39f7836 */ /* 0x000fe20000000000 */
[----:B------:R-:W-:Y:S01]  /*3800*/  LOP3.LUT R19, R19, R18, R213, 0x96, !PT ;  /* 0x0000001213137212 */ /* 0x000fe200078e96d5 */
[----:B------:R-:W-:-:S03]  /*3810*/  VIADD R171, R211, 0x96a522ad ;  /* 0x96a522add3ab7836 */ /* 0x000fc60000000000 */
[----:B------:R-:W-:Y:S01]  /*3820*/  LOP3.LUT R159, R159, R158, R157, 0x96, !PT ;  /* 0x0000009e9f9f7212 */ /* 0x000fe200078e969d */
[----:B------:R-:W-:-:S04]  /*3830*/  IMAD.WIDE.U32 R18, R19, -0x2daee0ad, RZ ;  /* 0xd2511f5313127825 */ /* 0x000fc800078e00ff */
[----:B------:R-:W-:Y:S01]  /*3840*/  IMAD.WIDE.U32 R158, R159, -0x326172a9, RZ ;  /* 0xcd9e8d579f9e7825 */ /* 0x000fe200078e00ff */
[----:B------:R-:W-:-:S03]  /*3850*/  LOP3.LUT R19, R171, R156, R19, 0x96, !PT ;  /* 0x0000009cab137212 */ /* 0x000fc600078e9613 */
[----:B------:R-:W-:Y:S02]  /*3860*/  HFMA2 R156, -RZ, RZ, 0, 0 ;  /* 0x00000000ff9c7431 */ /* 0x000fe400000001ff */
[----:B------:R-:W-:Y:S01]  /*3870*/  VIADD R157, R210, 0x8ff34781 ;  /* 0x8ff34781d29d7836 */ /* 0x000fe20000000000 */
[----:B------:R-:W-:Y:S01]  /*3880*/  MOV R16, R158 ;  /* 0x0000009e00107202 */ /* 0x000fe20000000f00 */
[----:B------:R-:W-:-:S03]  /*3890*/  IMAD.MOV.U32 R208, RZ, RZ, R18 ;  /* 0x000000ffffd07224 */ /* 0x000fc600078e0012 */
[----:B------:R-:W-:-:S07]  /*38a0*/  LOP3.LUT R20, R157, R212, R159, 0x96, !PT ;  /* 0x000000d49d147212 */ /* 0x000fce00078e969f */
.L_x_3284:
[----:B------:R-:W-:Y:S05]  /*38b0*/  BSYNC.RECONVERGENT B1 ;  /* 0x0000000000017941 */ /* 0x000fea0003800200 */
.L_x_3283:
[----:B------:R-:W-:Y:S01]  /*38c0*/  I2FP.F32.U32 R18, R30 ;  /* 0x0000001e00127245 */ /* 0x000fe20000201000 */
[----:B------:R-:W-:Y:S01]  /*38d0*/  HADD2.F32 R157, -RZ, R153.H0_H0 ;  /* 0x20000099ff9d7230 */ /* 0x000fe20000004100 */
[----:B------:R-:W-:Y:S01]  /*38e0*/  ISETP.NE.AND P2, PT, R156, 0x1, PT ;  /* 0x000000019c00780c */ /* 0x000fe20003f45270 */
[----:B------:R-:W-:Y:S01]  /*38f0*/  @P1 HADD2.F32 R159, -RZ, R149.H0_H0 ;  /* 0x20000095ff9f1230 */ /* 0x000fe20000004100 */
[----:B------:R-:W-:Y:S01]  /*3900*/  LOP3.LUT R25, R25, 0xfffffffb, RZ, 0xc0, !PT ;  /* 0xfffffffb19197812 */ /* 0x000fe200078ec0ff */
[----:B------:R-:W-:Y:S01]  /*3910*/  FFMA.FTZ R18, R18, R199, 1.1641532182693481445e-10 ;  /* 0x2f00000012127423 */ /* 0x000fe200000100c7 */
[----:B------:R-:W-:Y:S01]  /*3920*/  FMUL.FTZ R157, R157, R216 ;  /* 0x000000d89d9d7220 */ /* 0x000fe20000410000 */
[----:B------:R-:W-:Y:S01]  /*3930*/  BSSY.RECONVERGENT B1, `(.L_x_3288) ;  /* 0x000005d000017945 */ /* 0x000fe20003800200 */
[----:B------:R-:W-:Y:S02]  /*3940*/  IMAD.MOV.U32 R152, RZ, RZ, R16 ;  /* 0x000000ffff987224 */ /* 0x000fe400078e0010 */
[----:B------:R-:W-:-:S04]  /*3950*/  FSETP.GTU.FTZ.AND P3, PT, R18, R215, PT ;  /* 0x000000d71200720b */ /* 0x000fc80003f7c000 */
[----:B------:R-:W-:Y:S01]  /*3960*/  FSEL R30, R157, RZ, !P3 ;  /* 0x000000ff9d1e7208 */ /* 0x000fe20005800000 */
[----:B------:R-:W-:Y:S01]  /*3970*/  IMAD.MOV.U32 R157, RZ, RZ, 0x2 ;  /* 0x00000002ff9d7424 */ /* 0x000fe200078e00ff */
        /* <DEDUP_REMOVED lines=13> */
.L_x_3290:
        /* <DEDUP_REMOVED lines=13> */
.L_x_3292:
[----:B------:R-:W-:Y:S05]  /*3b20*/  BSYNC.RECONVERGENT B2 ;  /* 0x0000000000027941 */ /* 0x000fea0003800200 */
.L_x_3291:
[----:B------:R-:W-:Y:S01]  /*3b30*/  IMAD.WIDE.U32 R156, R23, -0x326172a9, RZ ;  /* 0xcd9e8d57179c7825 */ /* 0x000fe200078e00ff */
[----:B------:R-:W-:Y:S02]  /*3b40*/  LOP3.LUT R18, R15, R219, R211, 0x96, !PT ;  /* 0x000000db0f127212 */ /* 0x000fe400078e96d3 */
[----:B------:R-:W-:Y:S02]  /*3b50*/  IADD3 R171, PT, PT, R211, -0x4498517b, RZ ;  /* 0xbb67ae85d3ab7810 */ /* 0x000fe40007ffe0ff */
[----:B------:R-:W-:Y:S01]  /*3b60*/  LOP3.LUT R158, R17, R157, R210, 0x96, !PT ;  /* 0x0000009d119e7212 */ /* 0x000fe200078e96d2 */
[----:B------:R-:W-:Y:S01]  /*3b70*/  IMAD.WIDE.U32 R18, R18, -0x326172a9, RZ ;  /* 0xcd9e8d5712127825 */ /* 0x000fe200078e00ff */
[----:B------:R-:W-:-:S03]  /*3b80*/  MOV R152, R208 ;  /* 0x000000d000987202 */ /* 0x000fc60000000f00 */
        /* <DEDUP_REMOVED lines=30> */
[C---:B------:R-:W-:Y:S02]  /*3d70*/  IADD3 R159, PT, PT, R211.reuse, 0x646e171e, RZ ;  /* 0x646e171ed39f7810 */ /* 0x040fe40007ffe0ff */
[----:B------:R-:W-:Y:S01]  /*3d80*/  IADD3 R171, PT, PT, R211, 0x1fd5c5a3, RZ ;  /* 0x1fd5c5a3d3ab7810 */ /* 0x000fe20007ffe0ff */
        /* <DEDUP_REMOVED lines=13> */
[----:B------:R-:W-:Y:S01]  /*3e60*/  IADD3 R157, PT, PT, R210, -0x700cb87f, RZ ;  /* 0x8ff34781d29d7810 */ /* 0x000fe20007ffe0ff */
[----:B------:R-:W-:Y:S01]  /*3e70*/  VIADD R171, R211, 0x96a522ad ;  /* 0x96a522add3ab7836 */ /* 0x000fe20000000000 */
[----:B------:R-:W-:Y:S01]  /*3e80*/  LOP3.LUT R19, R19, R18, R219, 0x96, !PT ;  /* 0x0000001213137212 */ /* 0x000fe200078e96db */
[----:B------:R-:W-:-:S04]  /*3e90*/  IMAD.WIDE.U32 R158, R159, -0x326172a9, RZ ;  /* 0xcd9e8d579f9e7825 */ /* 0x000fc800078e00ff */
[----:B------:R-:W-:Y:S01]  /*3ea0*/  IMAD.WIDE.U32 R18, R19, -0x2daee0ad, RZ ;  /* 0xd2511f5313127825 */ /* 0x000fe200078e00ff */
[----:B------:R-:W-:-:S03]  /*3eb0*/  LOP3.LUT R20, R157, R218, R159, 0x96, !PT ;  /* 0x000000da9d147212 */ /* 0x000fc600078e969f */
[----:B------:R-:W-:Y:S01]  /*3ec0*/  IMAD.MOV.U32 R16, RZ, RZ, R158 ;  /* 0x000000ffff107224 */ /* 0x000fe200078e009e */
[----:B------:R-:W-:Y:S01]  /*3ed0*/  LOP3.LUT R19, R171, R156, R19, 0x96, !PT ;  /* 0x0000009cab137212 */ /* 0x000fe200078e9613 */
[----:B------:R-:W-:Y:S02]  /*3ee0*/  IMAD.MOV.U32 R208, RZ, RZ, R18 ;  /* 0x000000ffffd07224 */ /* 0x000fe400078e0012 */
[----:B------:R-:W-:-:S07]  /*3ef0*/  IMAD.MOV.U32 R157, RZ, RZ, RZ ;  /* 0x000000ffff9d7224 */ /* 0x000fce00078e00ff */
.L_x_3289:
[----:B------:R-:W-:Y:S05]  /*3f00*/  BSYNC.RECONVERGENT B1 ;  /* 0x0000000000017941 */ /* 0x000fea0003800200 */
.L_x_3288:
[----:B------:R-:W-:Y:S01]  /*3f10*/  I2FP.F32.U32 R18, R152 ;  /* 0x0000009800127245 */ /* 0x000fe20000201000 */
[----:B------:R-:W-:Y:S01]  /*3f20*/  HADD2.F32 R153, -RZ, R153.H1_H1 ;  /* 0x30000099ff997230 */ /* 0x000fe20000004100 */
[----:B------:R-:W-:Y:S01]  /*3f30*/  LOP3.LUT R25, R25, 0xfffffffd, RZ, 0xc0, !PT ;  /* 0xfffffffd19197812 */ /* 0x000fe200078ec0ff */
[----:B------:R-:W-:Y:S01]  /*3f40*/  BSSY.RECONVERGENT B1, `(.L_x_3293) ;  /* 0x0000061000017945 */ /* 0x000fe20003800200 */
[----:B------:R-:W-:Y:S02]  /*3f50*/  HFMA2 R156, -RZ, RZ, 0, 1.1920928955078125e-07 ;  /* 0x00000002ff9c7431 */ /* 0x000fe400000001ff */
[----:B------:R-:W-:Y:S01]  /*3f60*/  FFMA.FTZ R18, R18, R199, 1.1641532182693481445e-10 ;  /* 0x2f00000012127423 */ /* 0x000fe200000100c7 */
[----:B------:R-:W-:Y:S01]  /*3f70*/  FMUL.FTZ R153, R153, R216 ;  /* 0x000000d899997220 */ /* 0x000fe20000410000 */
[----:B------:R-:W-:-:S03]  /*3f80*/  IMAD.MOV.U32 R152, RZ, RZ, R16 ;  /* 0x000000ffff987224 */ /* 0x000fc600078e0010 */
[----:B------:R-:W-:Y:S01]  /*3f90*/  FSETP.GTU.FTZ.AND P2, PT, R18, R215, PT ;  /* 0x000000d71200720b */ /* 0x000fe20003f5c000 */
[----:B------:R-:W-:-:S03]  /*3fa0*/  @P1 HADD2.F32 R18, -RZ, R149.H1_H1 ;  /* 0x30000095ff121230 */ /* 0x000fc60000004100 */
[----:B------:R-:W-:Y:S02]  /*3fb0*/  FSEL R171, R153, RZ, !P2 ;  /* 0x000000ff99ab7208 */ /* 0x000fe40005000000 */
[----:B------:R-:W-:Y:S02]  /*3fc0*/  PLOP3.LUT P3, PT, P2, PT, PT, 0x8, 0x80 ;  /* 0x000000000080781c */ /* 0x000fe4000176e170 */
[----:B------:R-:W-:Y:S01]  /*3fd0*/  ISETP.NE.AND P2, PT, R157, 0x1, PT ;  /* 0x000000019d00780c */ /* 0x000fe20003f45270 */
[----:B------:R-:W-:-:S05]  /*3fe0*/  @P1 FADD.FTZ R171, R18, R171 ;  /* 0x000000ab12ab1221 */ /* 0x000fca0000010000 */
[----:B------:R-:W-:-:S05]  /*3ff0*/  F2FP.F16.F32.PACK_AB R214, RZ, R171 ;  /* 0x000000abffd6723e */ /* 0x000fca00000000ff */
        /* <DEDUP_REMOVED lines=10> */
.L_x_3295:
        /* <DEDUP_REMOVED lines=13> */
.L_x_3297:
[----:B------:R-:W-:Y:S05]  /*4170*/  BSYNC.RECONVERGENT B2 ;  /* 0x0000000000027941 */ /* 0x000fea0003800200 */
.L_x_3296:
        /* <DEDUP_REMOVED lines=61> */
.L_x_3294:
[----:B------:R-:W-:Y:S05]  /*4550*/  BSYNC.RECONVERGENT B1 ;  /* 0x0000000000017941 */ /* 0x000fea0003800200 */
.L_x_3293:
[----:B------:R-:W-:Y:S01]  /*4560*/  I2FP.F32.U32 R18, R152 ;  /* 0x0000009800127245 */ /* 0x000fe20000201000 */
[----:B------:R-:W-:Y:S01]  /*4570*/  HADD2.F32 R153, -RZ, R154.H0_H0 ;  /* 0x2000009aff997230 */ /* 0x000fe20000004100 */
[----:B------:R-:W-:Y:S01]  /*4580*/  ISETP.NE.AND P3, PT, R156, 0x1, PT ;  /* 0x000000019c00780c */ /* 0x000fe20003f65270 */
[----:B------:R-:W-:Y:S01]  /*4590*/  @P1 HADD2.F32 R157, -RZ, R150.H0_H0 ;  /* 0x20000096ff9d1230 */ /* 0x000fe20000004100 */
        /* <DEDUP_REMOVED lines=9> */
[----:B------:R-:W-:Y:S01]  /*4630*/  F2FP.F16.F32.PACK_AB R217, RZ, R172 ;  /* 0x000000acffd9723e */ /* 0x000fe200000000ff */
        /* <DEDUP_REMOVED lines=9> */
.L_x_3300:
        /* <DEDUP_REMOVED lines=13> */
.L_x_3302:
[----:B------:R-:W-:Y:S05]  /*47a0*/  BSYNC.RECONVERGENT B2 ;  /* 0x0000000000027941 */ /* 0x000fea0003800200 */
.L_x_3301:
        /* <DEDUP_REMOVED lines=56> */
[----:B------:R-:W-:Y:S01]  /*4b30*/  HFMA2 R157, -RZ, RZ, 0, 0 ;  /* 0x00000000ff9d7431 */ /* 0x000fe200000001ff */
[----:B------:R-:W-:Y:S02]  /*4b40*/  MOV R16, R156 ;  /* 0x0000009c00107202 */ /* 0x000fe40000000f00 */
[----:B------:R-:W-:Y:S01]  /*4b50*/  LOP3.LUT R19, R159, R152, R19, 0x96, !PT ;  /* 0x000000989f137212 */ /* 0x000fe200078e9613 */
[----:B------:R-:W-:Y:S02]  /*4b60*/  IMAD.MOV.U32 R152, RZ, RZ, R208 ;  /* 0x000000ffff987224 */ /* 0x000fe400078e00d0 */
[----:B------:R-:W-:-:S07]  /*4b70*/  IMAD.MOV.U32 R208, RZ, RZ, R18 ;  /* 0x000000ffffd07224 */ /* 0x000fce00078e0012 */
.L_x_3299:
[----:B------:R-:W-:Y:S05]  /*4b80*/  BSYNC.RECONVERGENT B1 ;  /* 0x0000000000017941 */ /* 0x000fea0003800200 */
.L_x_3298:
[----:B------:R-:W-:Y:S01]  /*4b90*/  I2FP.F32.U32 R18, R152 ;  /* 0x0000009800127245 */ /* 0x000fe20000201000 */
[----:B------:R-:W-:Y:S01]  /*4ba0*/  HADD2.F32 R153, -RZ, R154.H1_H1 ;  /* 0x3000009aff997230 */ /* 0x000fe20000004100 */
[----:B------:R-:W-:Y:S01]  /*4bb0*/  ISETP.NE.AND P4, PT, R157, 0x1, PT ;  /* 0x000000019d00780c */ /* 0x000fe20003f85270 */
[----:B------:R-:W-:Y:S01]  /*4bc0*/  @P1 HADD2.F32 R152, -RZ, R150.H1_H1 ;  /* 0x30000096ff981230 */ /* 0x000fe20000004100 */
[----:B------:R-:W-:Y:S01]  /*4bd0*/  BSSY.RECONVERGENT B1, `(.L_x_3303) ;  /* 0x000005e000017945 */ /* 0x000fe20003800200 */
[----:B------:R-:W-:Y:S01]  /*4be0*/  FFMA.FTZ R18, R18, R199, 1.1641532182693481445e-10 ;  /* 0x2f00000012127423 */ /* 0x000fe200000100c7 */
[----:B------:R-:W-:Y:S01]  /*4bf0*/  FMUL.FTZ R153, R153, R216 ;  /* 0x000000d899997220 */ /* 0x000fe20000410000 */
[----:B------:R-:W-:-:S03]  /*4c00*/  IMAD.MOV.U32 R156, RZ, RZ, 0x2 ;  /* 0x00000002ff9c7424 */ /* 0x000fc600078e00ff */
[----:B------:R-:W-:-:S04]  /*4c10*/  FSETP.GTU.FTZ.AND P3, PT, R18, R215, PT ;  /* 0x000000d71200720b */ /* 0x000fc80003f7c000 */
[----:B------:R-:W-:Y:S02]  /*4c20*/  FSEL R185, R153, RZ, !P3 ;  /* 0x000000ff99b97208 */ /* 0x000fe40005800000 */
[----:B------:R-:W-:-:S03]  /*4c30*/  PLOP3.LUT P3, PT, P3, PT, PT, 0x8, 0x80 ;  /* 0x000000000080781c */ /* 0x000fc60001f6e170 */
[----:B------:R-:W-:Y:S01]  /*4c40*/  @P1 FADD.FTZ R185, R152, R185 ;  /* 0x000000b998b91221 */ /* 0x000fe20000010000 */
[----:B------:R-:W-:-:S04]  /*4c50*/  IMAD.MOV.U32 R152, RZ, RZ, R16 ;  /* 0x000000ffff987224 */ /* 0x000fc800078e0010 */
[----:B------:R-:W-:Y:S01]  /*4c60*/  F2FP.F16.F32.PACK_AB R154, RZ, R185 ;  /* 0x000000b9ff9a723e */ /* 0x000fe200000000ff */
        /* <DEDUP_REMOVED lines=9> */
.L_x_3305:
        /* <DEDUP_REMOVED lines=13> */
.L_x_3307:
[----:B------:R-:W-:Y:S05]  /*4dd0*/  BSYNC.RECONVERGENT B2 ;  /* 0x0000000000027941 */ /* 0x000fea0003800200 */
.L_x_3306:
        /* <DEDUP_REMOVED lines=38> */
[----:B------:R-:W-:Y:S02]  /*5040*/  IADD3 R159, PT, PT, R211, 0x1fd5c5a3, RZ ;  /* 0x1fd5c5a3d39f7810 */ /* 0x000fe40007ffe0ff */
        /* <DEDUP_REMOVED lines=8> */
[----:B------:R-:W-:Y:S02]  /*50d0*/  VIADD R19, R210, 0xf1bbcdc8 ;  /* 0xf1bbcdc8d2137836 */ /* 0x000fe40000000000 */
[----:B------:R-:W-:-:S03]  /*50e0*/  IMAD.WIDE.U32 R152, R153, -0x2daee0ad, RZ ;  /* 0xd2511f5399987825 */ /* 0x000fc600078e00ff */
[----:B------:R-:W-:Y:S01]  /*50f0*/  LOP3.LUT R19, R19, R18, R159, 0x96, !PT ;  /* 0x0000001213137212 */ /* 0x000fe200078e969f */
[----:B------:R-:W-:Y:S01]  /*5100*/  VIADD R159, R211, 0x96a522ad ;  /* 0x96a522add39f7836 */ /* 0x000fe20000000000 */
[----:B------:R-:W-:Y:S02]  /*5110*/  LOP3.LUT R157, R157, R156, R153, 0x96, !PT ;  /* 0x0000009c9d9d7212 */ /* 0x000fe400078e9699 */
[----:B------:R-:W-:Y:S01]  /*5120*/  IADD3 R153, PT, PT, R210, -0x700cb87f, RZ ;  /* 0x8ff34781d2997810 */ /* 0x000fe20007ffe0ff */
[----:B------:R-:W-:-:S04]  /*5130*/  IMAD.WIDE.U32 R18, R19, -0x2daee0ad, RZ ;  /* 0xd2511f5313127825 */ /* 0x000fc800078e00ff */
[----:B------:R-:W-:Y:S01]  /*5140*/  IMAD.WIDE.U32 R156, R157, -0x326172a9, RZ ;  /* 0xcd9e8d579d9c7825 */ /* 0x000fe200078e00ff */
[----:B------:R-:W-:Y:S02]  /*5150*/  LOP3.LUT R19, R159, R152, R19, 0x96, !PT ;  /* 0x000000989f137212 */ /* 0x000fe400078e9613 */
[----:B------:R-:W-:Y:S01]  /*5160*/  MOV R152, R208 ;  /* 0x000000d000987202 */ /* 0x000fe20000000f00 */
[----:B------:R-:W-:Y:S01]  /*5170*/  IMAD.MOV.U32 R16, RZ, RZ, R156 ;  /* 0x000000ffff107224 */ /* 0x000fe200078e009c */
[----:B------:R-:W-:Y:S01]  /*5180*/  LOP3.LUT R20, R153, R158, R157, 0x96, !PT ;  /* 0x0000009e99147212 */ /* 0x000fe200078e969d */
[----:B------:R-:W-:Y:S02]  /*5190*/  IMAD.MOV.U32 R208, RZ, RZ, R18 ;  /* 0x000000ffffd07224 */ /* 0x000fe400078e0012 */
[----:B------:R-:W-:-:S07]  /*51a0*/  IMAD.MOV.U32 R156, RZ, RZ, RZ ;  /* 0x000000ffff9c7224 */ /* 0x000fce00078e00ff */
.L_x_3304:
[----:B------:R-:W-:Y:S05]  /*51b0*/  BSYNC.RECONVERGENT B1 ;  /* 0x0000000000017941 */ /* 0x000fea0003800200 */
.L_x_3303:
[----:B------:R-:W-:Y:S01]  /*51c0*/  I2FP.F32.U32 R18, R152 ;  /* 0x0000009800127245 */ /* 0x000fe20000201000 */
[----:B------:R-:W-:Y:S01]  /*51d0*/  HADD2.F32 R153, -RZ, R155.H0_H0 ;  /* 0x2000009bff997230 */ /* 0x000fe20000004100 */
[----:B------:R-:W-:Y:S01]  /*51e0*/  ISETP.NE.AND P5, PT, R156, 0x1, PT ;  /* 0x000000019c00780c */ /* 0x000fe20003fa5270 */
[----:B------:R-:W-:Y:S01]  /*51f0*/  @P1 HADD2.F32 R157, -RZ, R151.H0_H0 ;  /* 0x20000097ff9d1230 */ /* 0x000fe20000004100 */
[----:B------:R-:W-:Y:S01]  /*5200*/  BSSY.RECONVERGENT B1, `(.L_x_3308) ;  /* 0x000005e000017945 */ /* 0x000fe20003800200 */
[----:B------:R-:W-:Y:S01]  /*5210*/  FFMA.FTZ R18, R18, R199, 1.1641532182693481445e-10 ;  /* 0x2f00000012127423 */ /* 0x000fe200000100c7 */
[----:B------:R-:W-:Y:S01]  /*5220*/  FMUL.FTZ R153, R153, R216 ;  /* 0x000000d899997220 */ /* 0x000fe20000410000 */
[----:B------:R-:W-:-:S03]  /*5230*/  IMAD.MOV.U32 R152, RZ, RZ, R16 ;  /* 0x000000ffff987224 */ /* 0x000fc600078e0010 */
[----:B------:R-:W-:Y:S01]  /*5240*/  FSETP.GTU.FTZ.AND P4, PT, R18, R215, PT ;  /* 0x000000d71200720b */ /* 0x000fe20003f9c000 */
[----:B------:R-:W-:-:S03]  /*5250*/  HFMA2 R18, -RZ, RZ, 0, 1.1920928955078125e-07 ;  /* 0x00000002ff127431 */ /* 0x000fc600000001ff */
[----:B------:R-:W-:Y:S02]  /*5260*/  FSEL R186, R153, RZ, !P4 ;  /* 0x000000ff99ba7208 */ /* 0x000fe40006000000 */
[----:B------:R-:W-:-:S03]  /*5270*/  PLOP3.LUT P4, PT, P4, PT, PT, 0x8, 0x80 ;  /* 0x000000000080781c */ /* 0x000fc6000278e170 */
[----:B------:R-:W-:-:S05]  /*5280*/  @P1 FADD.FTZ R186, R157, R186 ;  /* 0x000000ba9dba1221 */ /* 0x000fca0000010000 */
[----:B------:R-:W-:Y:S01]  /*5290*/  F2FP.F16.F32.PACK_AB R213, RZ, R186 ;  /* 0x000000baffd5723e */ /* 0x000fe200000000ff */
        /* <DEDUP_REMOVED lines=9> */
.L_x_3310:
        /* <DEDUP_REMOVED lines=13> */
.L_x_3312:
[----:B------:R-:W-:Y:S05]  /*5400*/  BSYNC.RECONVERGENT B2 ;  /* 0x0000000000027941 */ /* 0x000fea0003800200 */
.L_x_3311:
        /* <DEDUP_REMOVED lines=61> */
.L_x_3309:
[----:B------:R-:W-:Y:S05]  /*57e0*/  BSYNC.RECONVERGENT B1 ;  /* 0x0000000000017941 */ /* 0x000fea0003800200 */
.L_x_3308:
[----:B------:R-:W-:Y:S01]  /*57f0*/  I2FP.F32.U32 R152, R152 ;  /* 0x0000009800987245 */ /* 0x000fe20000201000 */
[----:B------:R-:W-:Y:S01]  /*5800*/  HADD2.F32 R155, -RZ, R155.H1_H1 ;  /* 0x3000009bff9b7230 */ /* 0x000fe20000004100 */
[----:B------:R-:W-:Y:S01]  /*5810*/  PRMT R154, R217, 0x5410, R154 ;  /* 0x00005410d99a7816 */ /* 0x000fe2000000009a */
[----:B------:R-:W-:Y:S01]  /*5820*/  @P1 HADD2.F32 R156, -RZ, R151.H1_H1 ;  /* 0x30000097ff9c1230 */ /* 0x000fe20000004100 */
[----:B------:R-:W-:Y:S01]  /*5830*/  PRMT R153, R212, 0x5410, R214 ;  /* 0x00005410d4997816 */ /* 0x000fe200000000d6 */
[----:B------:R-:W-:Y:S01]  /*5840*/  FFMA.FTZ R152, R152, R199, 1.1641532182693481445e-10 ;  /* 0x2f00000098987423 */ /* 0x000fe200000100c7 */
[----:B------:R-:W-:-:S04]  /*5850*/  FMUL.FTZ R155, R155, R216 ;  /* 0x000000d89b9b7220 */ /* 0x000fc80000410000 */
[----:B------:R-:W-:Y:S02]  /*5860*/  FSETP.GTU.FTZ.AND P5, PT, R152, R215, PT ;  /* 0x000000d79800720b */ /* 0x000fe40003fbc000 */
[----:B------:R-:W-:Y:S02]  /*5870*/  PRMT R152, R207, 0x5410, R209 ;  /* 0x00005410cf987816 */ /* 0x000fe400000000d1 */
[----:B------:R-:W-:Y:S02]  /*5880*/  FSEL R199, R155, RZ, !P5 ;  /* 0x000000ff9bc77208 */ /* 0x000fe40006800000 */
[----:B------:R-:W-:-:S03]  /*5890*/  PLOP3.LUT P5, PT, P5, PT, PT, 0x8, 0x80 ;  /* 0x000000000080781c */ /* 0x000fc60002fae170 */
[----:B------:R-:W-:-:S05]  /*58a0*/  @P1 FADD.FTZ R199, R156, R199 ;  /* 0x000000c79cc71221 */ /* 0x000fca0000010000 */
[----:B------:R-:W-:-:S04]  /*58b0*/  F2FP.F16.F32.PACK_AB R155, RZ, R199 ;  /* 0x000000c7ff9b723e */ /* 0x000fc800000000ff */
[----:B------:R-:W-:Y:S01]  /*58c0*/  PRMT R155, R213, 0x5410, R155 ;  /* 0x00005410d59b7816 */ /* 0x000fe2000000009b */
[----:B------:R-:W-:Y:S06]  /*58d0*/  BRA `(.L_x_3313) ;  /* 0x0000006000f07947 */ /* 0x000fec0003800000 */
.L_x_3272:
        /* <DEDUP_REMOVED lines=16> */
.L_x_3316:
        /* <DEDUP_REMOVED lines=13> */
.L_x_3318:
[----:B------:R-:W-:Y:S05]  /*5ab0*/  BSYNC.RECONVERGENT B2 ;  /* 0x0000000000027941 */ /* 0x000fea0003800200 */
.L_x_3317:
        /* <DEDUP_REMOVED lines=9> */
[----:B------:R-:W-:Y:S01]  /*5b50*/  VIADD R19, R211, 0x96a522ad ;  /* 0x96a522add3137836 */ /* 0x000fe20000000000 */
        /* <DEDUP_REMOVED lines=42> */
[----:B------:R-:W-:-:S03]  /*5e00*/  LOP3.LUT R208, R9, R8, R11, 0x96, !PT ;  /* 0x0000000809d07212 */ /* 0x000fc600078e960b */
[----:B------:R-:W-:-:S04]  /*5e10*/  IMAD.WIDE.U32 R8, R13, -0x326172a9, RZ ;  /* 0xcd9e8d570d087825 */ /* 0x000fc800078e00ff */
[----:B------:R-:W-:Y:S01]  /*5e20*/  IMAD.WIDE.U32 R208, R208, -0x2daee0ad, RZ ;  /* 0xd2511f53d0d07825 */ /* 0x000fe200078e00ff */
[----:B------:R-:W-:Y:S02]  /*5e30*/  LOP3.LUT R20, R7, R10, R9, 0x96, !PT ;  /* 0x0000000a07147212 */ /* 0x000fe400078e9609 */
[----:B------:R-:W-:Y:S01]  /*5e40*/  MOV R16, R8 ;  /* 0x0000000800107202 */ /* 0x000fe20000000f00 */
[----:B------:R-:W-:Y:S01]  /*5e50*/  IMAD.MOV.U32 R10, RZ, RZ, RZ ;  /* 0x000000ffff0a7224 */ /* 0x000fe200078e00ff */
[----:B------:R-:W-:Y:S01]  /*5e60*/  LOP3.LUT R19, R19, R6, R209, 0x96, !PT ;  /* 0x0000000613137212 */ /* 0x000fe200078e96d1 */
[----:B------:R-:W-:-:S07]  /*5e70*/  IMAD.MOV.U32 R6, RZ, RZ, R207 ;  /* 0x000000ffff067224 */ /* 0x000fce00078e00cf */
.L_x_3315:
[----:B------:R-:W-:Y:S05]  /*5e80*/  BSYNC.RECONVERGENT B1 ;  /* 0x0000000000017941 */ /* 0x000fea0003800200 */
.L_x_3314:
[----:B------:R-:W0:Y:S01]  /*5e90*/  LDC R216, c[0x0][0x404] ;  /* 0x00010100ffd87b82 */ /* 0x000e220000000800 */
[----:B------:R-:W-:Y:S01]  /*5ea0*/  I2FP.F32.U32 R7, R6 ;  /* 0x0000000600077245 */ /* 0x000fe20000201000 */
[----:B------:R-:W-:Y:S01]  /*5eb0*/  HFMA2 R6, -RZ, RZ, 0.1171875, 0 ;  /* 0x2f800000ff067431 */ /* 0x000fe200000001ff */
[----:B------:R-:W-:Y:S01]  /*5ec0*/  ISETP.NE.AND P3, PT, R10, 0x1, PT ;  /* 0x000000010a00780c */ /* 0x000fe20003f65270 */
[----:B-----5:R-:W-:Y:S01]  /*5ed0*/  HADD2.F32 R8, -RZ, R152.H0_H0 ;  /* 0x20000098ff087230 */ /* 0x020fe20000004100 */
[----:B------:R-:W-:Y:S01]  /*5ee0*/  LOP3.LUT R25, R25, 0xffffffef, RZ, 0xc0, !PT ;  /* 0xffffffef19197812 */ /* 0x000fe200078ec0ff */
[----:B------:R-:W-:Y:S01]  /*5ef0*/  BSSY.RECONVERGENT B1, `(.L_x_3319) ;  /* 0x000005e000017945 */ /* 0x000fe20003800200 */
[----:B------:R-:W-:Y:S01]  /*5f00*/  FFMA.FTZ R7, R7, R6, 1.1641532182693481445e-10 ;  /* 0x2f00000007077423 */ /* 0x000fe20000010006 */
[----:B------:R-:W1:Y:S01]  /*5f10*/  LDC R199, c[0x0][0x408] ;  /* 0x00010200ffc77b82 */ /* 0x000e620000000800 */
[----:B------:R-:W-:Y:S02]  /*5f20*/  IMAD.MOV.U32 R11, RZ, RZ, 0x2 ;  /* 0x00000002ff0b7424 */ /* 0x000fe400078e00ff */
        /* <DEDUP_REMOVED lines=15> */
.L_x_3321:
        /* <DEDUP_REMOVED lines=13> */
.L_x_3323:
[----:B------:R-:W-:Y:S05]  /*60f0*/  BSYNC.RECONVERGENT B2 ;  /* 0x0000000000027941 */ /* 0x000fea0003800200 */
.L_x_3322:
        /* <DEDUP_REMOVED lines=61> */
.L_x_3320:
[----:B------:R-:W-:Y:S05]  /*64d0*/  BSYNC.RECONVERGENT B1 ;  /* 0x0000000000017941 */ /* 0x000fea0003800200 */
.L_x_3319:
[----:B------:R-:W-:Y:S01]  /*64e0*/  I2FP.F32.U32 R9, R9 ;  /* 0x0000000900097245 */ /* 0x000fe20000201000 */
[----:B------:R-:W-:Y:S01]  /*64f0*/  HADD2.F32 R8, -RZ, R144.H0_H0 ;  /* 0x20000090ff087230 */ /* 0x000fe20000004100 */
[----:B------:R-:W-:Y:S01]  /*6500*/  ISETP.NE.AND P3, PT, R11, 0x1, PT ;  /* 0x000000010b00780c */ /* 0x000fe20003f65270 */
[----:B------:R-:W-:Y:S01]  /*6510*/  @P1 HADD2.F32 R14, -RZ, R148.H0_H0 ;  /* 0x20000094ff0e1230 */ /* 0x000fe20000004100 */
[----:B------:R-:W-:Y:S01]  /*6520*/  BSSY.RECONVERGENT B1, `(.L_x_3324) ;  /* 0x0000060000017945 */ /* 0x000fe20003800200 */
[----:B------:R-:W-:Y:S01]  /*6530*/  FFMA.FTZ R9, R9, R6, 1.1641532182693481445e-10 ;  /* 0x2f00000009097423 */ /* 0x000fe20000010006 */
[----:B------:R-:W-:-:S04]  /*6540*/  FMUL.FTZ R8, R8, R199 ;  /* 0x000000c708087220 */ /* 0x000fc80000410000 */
[----:B------:R-:W-:-:S04]  /*6550*/  FSETP.GTU.FTZ.AND P2, PT, R9, R216, PT ;  /* 0x000000d80900720b */ /* 0x000fc80003f5c000 */
[----:B------:R-:W-:Y:S02]  /*6560*/  FSEL R8, R8, RZ, !P2 ;  /* 0x000000ff08087208 */ /* 0x000fe40005000000 */
[----:B------:R-:W-:-:S03]  /*6570*/  SEL R13, RZ, 0x1, P2 ;  /* 0x00000001ff0d7807 */ /* 0x000fc60001000000 */
[----:B------:R-:W-:Y:S01]  /*6580*/  FADD.FTZ R7, R7, R8 ;  /* 0x0000000807077221 */ /* 0x000fe20000010000 */
[----:B------:R-:W-:-:S03]  /*6590*/  IMAD.MOV.U32 R8, RZ, RZ, 0x2 ;  /* 0x00000002ff087424 */ /* 0x000fc600078e00ff */
[----:B------:R-:W-:Y:S01]  /*65a0*/  @P1 FADD.FTZ R14, R14, R7 ;  /* 0x000000070e0e1221 */ /* 0x000fe20000010000 */
[----:B------:R-:W-:Y:S01]  /*65b0*/  @!P1 MOV R14, R7 ;  /* 0x00000007000e9202 */ /* 0x000fe20000000f00 */
[----:B------:R-:W-:-:S03]  /*65c0*/  IMAD.MOV.U32 R7, RZ, RZ, R16 ;  /* 0x000000ffff077224 */ /* 0x000fc600078e0010 */
        /* <DEDUP_REMOVED lines=10> */
.L_x_3326:
        /* <DEDUP_REMOVED lines=13> */
.L_x_3328:
[----:B------:R-:W-:Y:S05]  /*6740*/  BSYNC.RECONVERGENT B2 ;  /* 0x0000000000027941 */ /* 0x000fea0003800200 */
.L_x_3327:
        /* <DEDUP_REMOVED lines=12> */
[----:B------:R-:W-:-:S03]  /*6810*/  LOP3.LUT R9, R9, R18, R31, 0x96, !PT ;  /* 0x0000001209097212 */ /* 0x000fc600078e961f */
[----:B------:R-:W-:-:S05]  /*6820*/  VIADD R7, R210, 0x3c6ef372 ;  /* 0x3c6ef372d2077836 */ /* 0x000fca0000000000 */
[----:B------:R-:W-:Y:S01]  /*6830*/  LOP3.LUT R7, R7, R8, R11, 0x96, !PT ;  /* 0x0000000807077212 */ /* 0x000fe200078e960b */
[----:B------:R-:W-:Y:S01]  /*6840*/  IMAD.WIDE.U32 R8, R9, -0x326172a9, RZ ;  /* 0xcd9e8d5709087825 */ /* 0x000fe200078e00ff */
[----:B------:R-:W-:-:S03]  /*6850*/  IADD3 R11, PT, PT, R210, -0x255992d5, RZ ;  /* 0xdaa66d2bd20b7810 */ /* 0x000fc60007ffe0ff */
[----:B------:R-:W-:Y:S01]  /*6860*/  IMAD.WIDE.U32 R18, R7, -0x2daee0ad, RZ ;  /* 0xd2511f5307127825 */ /* 0x000fe200078e00ff */
[----:B------:R-:W-:-:S03]  /*6870*/  LOP3.LUT R11, R11, R10, R9, 0x96, !PT ;  /* 0x0000000a0b0b7212 */ /* 0x000fc600078e9609 */
[C---:B------:R-:W-:Y:S02]  /*6880*/  VIADD R7, R211.reuse, 0x32370b8f ;  /* 0x32370b8fd3077836 */ /* 0x040fe40000000000 */
[----:B------:R-:W-:-:S03]  /*6890*/  VIADD R9, R211, 0xed9eba14 ;  /* 0xed9eba14d3097836 */ /* 0x000fc60000000000 */
[----:B------:R-:W-:Y:S01]  /*68a0*/  LOP3.LUT R7, R7, R30, R19, 0x96, !PT ;  /* 0x0000001e07077212 */ /* 0x000fe200078e9613 */
[----:B------:R-:W-:-:S04]  /*68b0*/  IMAD.WIDE.U32 R30, R11, -0x2daee0ad, RZ ;  /* 0xd2511f530b1e7825 */ /* 0x000fc800078e00ff */
[----:B------:R-:W-:Y:S01]  /*68c0*/  IMAD.WIDE.U32 R10, R7, -0x326172a9, RZ ;  /* 0xcd9e8d57070a7825 */ /* 0x000fe200078e00ff */
[C---:B------:R-:W-:Y:S02]  /*68d0*/  IADD3 R7, PT, PT, R210.reuse, 0x78dde6e4, RZ ;  /* 0x78dde6e4d2077810 */ /* 0x040fe40007ffe0ff */
[----:B------:R-:W-:Y:S02]  /*68e0*/  LOP3.LUT R9, R9, R18, R31, 0x96, !PT ;  /* 0x0000001209097212 */ /* 0x000fe400078e961f */
[----:B------:R-:W-:Y:S01]  /*68f0*/  LOP3.LUT R7, R7, R8, R11, 0x96, !PT ;  /* 0x0000000807077212 */ /* 0x000fe200078e960b */
[----:B------:R-:W-:Y:S02]  /*6900*/  VIADD R11, R210, 0x1715609d ;  /* 0x1715609dd20b7836 */ /* 0x000fe40000000000 */
        /* <DEDUP_REMOVED lines=8> */
[----:B------:R-:W-:-:S03]  /*6990*/  LOP3.LUT R9, R9, R18, R31, 0x96, !PT ;  /* 0x0000001209097212 */ /* 0x000fc600078e961f */
[----:B------:R-:W-:-:S05]  /*69a0*/  VIADD R7, R210, 0xb54cda56 ;  /* 0xb54cda56d2077836 */ /* 0x000fca0000000000 */
[----:B------:R-:W-:Y:S01]  /*69b0*/  LOP3.LUT R7, R7, R8, R11, 0x96, !PT ;  /* 0x0000000807077212 */ /* 0x000fe200078e960b */
[----:B------:R-:W-:-:S04]  /*69c0*/  IMAD.WIDE.U32 R8, R9, -0x326172a9, RZ ;  /* 0xcd9e8d5709087825 */ /* 0x000fc800078e00ff */
[C---:B------:R-:W-:Y:S02]  /*69d0*/  VIADD R11, R210.reuse, 0x5384540f ;  /* 0x5384540fd20b7836 */ /* 0x040fe40000000000 */
[----:B------:R-:W-:Y:S01]  /*69e0*/  IMAD.WIDE.U32 R18, R7, -0x2daee0ad, RZ ;  /* 0xd2511f5307127825 */ /* 0x000fe200078e00ff */
[----:B------:R-:W-:Y:S02]  /*69f0*/  IADD3 R7, PT, PT, R211, 0x1fd5c5a3, RZ ;  /* 0x1fd5c5a3d3077810 */ /* 0x000fe40007ffe0ff */
        /* <DEDUP_REMOVED lines=13> */
[----:B------:R-:W-:Y:S01]  /*6ad0*/  MOV R7, R208 ;  /* 0x000000d000077202 */ /* 0x000fe20000000f00 */
[----:B------:R-:W-:Y:S01]  /*6ae0*/  IMAD.MOV.U32 R208, RZ, RZ, R8 ;  /* 0x000000ffffd07224 */ /* 0x000fe200078e0008 */
[----:B------:R-:W-:Y:S01]  /*6af0*/  LOP3.LUT R19, R11, R10, R9, 0x96, !PT ;  /* 0x0000000a0b137212 */ /* 0x000fe200078e9609 */
[----:B------:R-:W-:Y:S02]  /*6b00*/  IMAD.MOV.U32 R16, RZ, RZ, R18 ;  /* 0x000000ffff107224 */ /* 0x000fe400078e0012 */
[----:B------:R-:W-:-:S07]  /*6b10*/  IMAD.MOV.U32 R8, RZ, RZ, RZ ;  /* 0x000000ffff087224 */ /* 0x000fce00078e00ff */
.L_x_3325:
[----:B------:R-:W-:Y:S05]  /*6b20*/  BSYNC.RECONVERGENT B1 ;  /* 0x0000000000017941 */ /* 0x000fea0003800200 */
.L_x_3324:
[----:B------:R-:W-:Y:S01]  /*6b30*/  I2FP.F32.U32 R7, R7 ;  /* 0x0000000700077245 */ /* 0x000fe20000201000 */
[----:B------:R-:W-:Y:S01]  /*6b40*/  HADD2.F32 R152, -RZ, R152.H1_H1 ;  /* 0x30000098ff987230 */ /* 0x000fe20000004100 */
[----:B------:R-:W-:Y:S01]  /*6b50*/  ISETP.NE.AND P3, PT, R8, 0x1, PT ;  /* 0x000000010800780c */ /* 0x000fe20003f65270 */
[----:B------:R-:W-:Y:S01]  /*6b60*/  BSSY.RECONVERGENT B1, `(.L_x_3329) ;  /* 0x000005e000017945 */ /* 0x000fe20003800200 */
[----:B------:R-:W-:Y:S01]  /*6b70*/  LOP3.LUT R25, R25, 0xfffffff7, RZ, 0xc0, !PT ;  /* 0xfffffff719197812 */ /* 0x000fe200078ec0ff */
[----:B------:R-:W-:Y:S01]  /*6b80*/  FFMA.FTZ R7, R7, R6, 1.1641532182693481445e-10 ;  /* 0x2f00000007077423 */ /* 0x000fe20000010006 */
[----:B------:R-:W-:Y:S02]  /*6b90*/  HFMA2 R11, -RZ, RZ, 0, 1.1920928955078125e-07 ;  /* 0x00000002ff0b7431 */ /* 0x000fe400000001ff */
[----:B------:R-:W-:Y:S02]  /*6ba0*/  IMAD.MOV.U32 R9, RZ, RZ, R16 ;  /* 0x000000ffff097224 */ /* 0x000fe400078e0010 */
[----:B------:R-:W-:Y:S01]  /*6bb0*/  FSETP.GTU.FTZ.AND P2, PT, R7, R216, PT ;  /* 0x000000d80700720b */ /* 0x000fe20003f5c000 */
[----:B------:R-:W-:-:S03]  /*6bc0*/  FMUL.FTZ R7, R152, R199 ;  /* 0x000000c798077220 */ /* 0x000fc60000410000 */
        /* <DEDUP_REMOVED lines=12> */
.L_x_3331:
        /* <DEDUP_REMOVED lines=13> */
.L_x_3333:
[----:B------:R-:W-:Y:S05]  /*6d60*/  BSYNC.RECONVERGENT B2 ;  /* 0x0000000000027941 */ /* 0x000fea0003800200 */
.L_x_3332:
        /* <DEDUP_REMOVED lines=61> */
.L_x_3330:
[----:B------:R-:W-:Y:S05]  /*7140*/  BSYNC.RECONVERGENT B1 ;  /* 0x0000000000017941 */ /* 0x000fea0003800200 */
.L_x_3329:
[----:B------:R-:W-:Y:S01]  /*7150*/  I2FP.F32.U32 R9, R9 ;  /* 0x0000000900097245 */ /* 0x000fe20000201000 */
[----:B------:R-:W-:Y:S01]  /*7160*/  HADD2.F32 R8, -RZ, R144.H1_H1 ;  /* 0x30000090ff087230 */ /* 0x000fe20000004100 */
[----:B------:R-:W-:Y:S01]  /*7170*/  ISETP.NE.AND P3, PT, R11, 0x1, PT ;  /* 0x000000010b00780c */ /* 0x000fe20003f65270 */
[----:B------:R-:W-:Y:S01]  /*7180*/  @P1 HADD2.F32 R10, -RZ, R148.H1_H1 ;  /* 0x30000094ff0a1230 */ /* 0x000fe20000004100 */
[----:B------:R-:W-:Y:S01]  /*7190*/  BSSY.RECONVERGENT B1, `(.L_x_3334) ;  /* 0x0000060000017945 */ /* 0x000fe20003800200 */
[----:B------:R-:W-:Y:S01]  /*71a0*/  FFMA.FTZ R9, R9, R6, 1.1641532182693481445e-10 ;  /* 0x2f00000009097423 */ /* 0x000fe20000010006 */
[----:B------:R-:W-:-:S04]  /*71b0*/  FMUL.FTZ R8, R8, R199 ;  /* 0x000000c708087220 */ /* 0x000fc80000410000 */
[----:B------:R-:W-:-:S04]  /*71c0*/  FSETP.GTU.FTZ.AND P2, PT, R9, R216, PT ;  /* 0x000000d80900720b */ /* 0x000fc80003f5c000 */
[----:B------:R-:W-:Y:S02]  /*71d0*/  FSEL R8, R8, RZ, !P2 ;  /* 0x000000ff08087208 */ /* 0x000fe40005000000 */
[----:B------:R-:W-:-:S03]  /*71e0*/  SEL R12, RZ, 0x1, P2 ;  /* 0x00000001ff0c7807 */ /* 0x000fc60001000000 */
[----:B------:R-:W-:-:S04]  /*71f0*/  FADD.FTZ R7, R7, R8 ;  /* 0x0000000807077221 */ /* 0x000fc80000010000 */
[--C-:B------:R-:W-:Y:S01]  /*7200*/  @P1 FADD.FTZ R31, R10, R7.reuse ;  /* 0x000000070a1f1221 */ /* 0x100fe20000010000 */
[----:B------:R-:W-:Y:S02]  /*7210*/  @!P1 IMAD.MOV.U32 R31, RZ, RZ, R7 ;  /* 0x000000ffff1f9224 */ /* 0x000fe400078e0007 */
[----:B------:R-:W-:Y:S02]  /*7220*/  HFMA2 R10, -RZ, RZ, 0, 1.1920928955078125e-07 ;  /* 0x00000002ff0a7431 */ /* 0x000fe400000001ff */
[----:B------:R-:W-:Y:S01]  /*7230*/  IMAD.MOV.U32 R7, RZ, RZ, R16 ;  /* 0x000000ffff077224 */ /* 0x000fe200078e0010 */
        /* <DEDUP_REMOVED lines=10> */
.L_x_3336:
        /* <DEDUP_REMOVED lines=13> */
.L_x_3338:
[----:B------:R-:W-:Y:S05]  /*73b0*/  BSYNC.RECONVERGENT B2 ;  /* 0x0000000000027941 */ /* 0x000fea0003800200 */
.L_x_3337:
        /* <DEDUP_REMOVED lines=16> */
[----:B------:R-:W-:Y:S02]  /*74c0*/  VIADD R11, R210, 0xdaa66d2b ;  /* 0xdaa66d2bd20b7836 */ /* 0x000fe40000000000 */
[----:B------:R-:W-:Y:S01]  /*74d0*/  IMAD.WIDE.U32 R18, R7, -0x2daee0ad, RZ ;  /* 0xd2511f5307127825 */ /* 0x000fe200078e00ff */
[----:B------:R-:W-:Y:S02]  /*74e0*/  IADD3 R7, PT, PT, R211, 0x32370b8f, RZ ;  /* 0x32370b8fd3077810 */ /* 0x000fe40007ffe0ff */
[----:B------:R-:W-:Y:S01]  /*74f0*/  LOP3.LUT R11, R11, R10, R9, 0x96, !PT ;  /* 0x0000000a0b0b7212 */ /* 0x000fe200078e9609 */
[----:B------:R-:W-:Y:S01]  /*7500*/  VIADD R9, R211, 0xed9eba14 ;  /* 0xed9eba14d3097836 */ /* 0x000fe20000000000 */
[----:B------:R-:W-:-:S03]  /*7510*/  LOP3.LUT R7, R7, R156, R19, 0x96, !PT ;  /* 0x0000009c07077212 */ /* 0x000fc600078e9613 */
[----:B------:R-:W-:-:S04]  /*7520*/  IMAD.WIDE.U32 R156, R11, -0x2daee0ad, RZ ;  /* 0xd2511f530b9c7825 */ /* 0x000fc800078e00ff */
[----:B------:R-:W-:Y:S01]  /*7530*/  IMAD.WIDE.U32 R10, R7, -0x326172a9, RZ ;  /* 0xcd9e8d57070a7825 */ /* 0x000fe200078e00ff */
[----:B------:R-:W-:-:S03]  /*7540*/  LOP3.LUT R9, R9, R18, R157, 0x96, !PT ;  /* 0x0000001209097212 */ /* 0x000fc600078e969d */
[----:B------:R-:W-:-:S05]  /*7550*/  VIADD R7, R210, 0x78dde6e4 ;  /* 0x78dde6e4d2077836 */ /* 0x000fca0000000000 */
[----:B------:R-:W-:Y:S01]  /*7560*/  LOP3.LUT R7, R7, R8, R11, 0x96, !PT ;  /* 0x0000000807077212 */ /* 0x000fe200078e960b */
[----:B------:R-:W-:Y:S01]  /*7570*/  IMAD.WIDE.U32 R8, R9, -0x326172a9, RZ ;  /* 0xcd9e8d5709087825 */ /* 0x000fe200078e00ff */
[----:B------:R-:W-:-:S03]  /*7580*/  IADD3 R11, PT, PT, R210, 0x1715609d, RZ ;  /* 0x1715609dd20b7810 */ /* 0x000fc60007ffe0ff */
[----:B------:R-:W-:Y:S01]  /*7590*/  IMAD.WIDE.U32 R18, R7, -0x2daee0ad, RZ ;  /* 0xd2511f5307127825 */ /* 0x000fe200078e00ff */
[----:B------:R-:W-:-:S03]  /*75a0*/  LOP3.LUT R11, R11, R10, R9, 0x96, !PT ;  /* 0x0000000a0b0b7212 */ /* 0x000fc600078e9609 */
[C---:B------:R-:W-:Y:S02]  /*75b0*/  VIADD R7, R211.reuse, 0xa9066899 ;  /* 0xa9066899d3077836 */ /* 0x040fe40000000000 */
[----:B------:R-:W-:-:S03]  /*75c0*/  VIADD R9, R211, 0x646e171e ;  /* 0x646e171ed3097836 */ /* 0x000fc60000000000 */
[----:B------:R-:W-:Y:S01]  /*75d0*/  LOP3.LUT R7, R7, R156, R19, 0x96, !PT ;  /* 0x0000009c07077212 */ /* 0x000fe200078e9613 */
[----:B------:R-:W-:-:S04]  /*75e0*/  IMAD.WIDE.U32 R156, R11, -0x2daee0ad, RZ ;  /* 0xd2511f530b9c7825 */ /* 0x000fc800078e00ff */
[----:B------:R-:W-:Y:S01]  /*75f0*/  IMAD.WIDE.U32 R10, R7, -0x326172a9, RZ ;  /* 0xcd9e8d57070a7825 */ /* 0x000fe200078e00ff */
[C---:B------:R-:W-:Y:S02]  /*7600*/  IADD3 R7, PT, PT, R210.reuse, -0x4ab325aa, RZ ;  /* 0xb54cda56d2077810 */ /* 0x040fe40007ffe0ff */
[----:B------:R-:W-:Y:S02]  /*7610*/  LOP3.LUT R9, R9, R18, R157, 0x96, !PT ;  /* 0x0000001209097212 */ /* 0x000fe400078e969d */
[----:B------:R-:W-:Y:S01]  /*7620*/  LOP3.LUT R7, R7, R8, R11, 0x96, !PT ;  /* 0x0000000807077212 */ /* 0x000fe200078e960b */
[----:B------:R-:W-:Y:S02]  /*7630*/  VIADD R11, R210, 0x5384540f ;  /* 0x5384540fd20b7836 */ /* 0x000fe40000000000 */
[----:B------:R-:W-:-:S04]  /*7640*/  IMAD.WIDE.U32 R8, R9, -0x326172a9, RZ ;  /* 0xcd9e8d5709087825 */ /* 0x000fc800078e00ff */
[----:B------:R-:W-:Y:S01]  /*7650*/  IMAD.WIDE.U32 R18, R7, -0x2daee0ad, RZ ;  /* 0xd2511f5307127825 */ /* 0x000fe200078e00ff */
[----:B------:R-:W-:Y:S02]  /*7660*/  LOP3.LUT R11, R11, R10, R9, 0x96, !PT ;  /* 0x0000000a0b0b7212 */ /* 0x000fe400078e9609 */
[C---:B------:R-:W-:Y:S01]  /*7670*/  IADD3 R9, PT, PT, R211.reuse, -0x24c28bd8, RZ ;  /* 0xdb3d7428d3097810 */ /* 0x040fe20007ffe0ff */
        /* <DEDUP_REMOVED lines=8> */
[----:B------:R-:W-:-:S03]  /*7700*/  LOP3.LUT R8, R7, R8, R157, 0x96, !PT ;  /* 0x0000000807087212 */ /* 0x000fc600078e969d */
[----:B------:R-:W-:Y:S02]  /*7710*/  VIADD R7, R210, 0x8ff34781 ;  /* 0x8ff34781d2077836 */ /* 0x000fe40000000000 */
[----:B------:R-:W-:-:S03]  /*7720*/  IMAD.WIDE.U32 R8, R8, -0x2daee0ad, RZ ;  /* 0xd2511f5308087825 */ /* 0x000fc600078e00ff */
[----:B------:R-:W-:Y:S01]  /*7730*/  LOP3.LUT R20, R7, R156, R19, 0x96, !PT ;  /* 0x0000009c07147212 */ /* 0x000fe200078e9613 */
[----:B------:R-:W-:Y:S01]  /*7740*/  IMAD.MOV.U32 R7, RZ, RZ, R208 ;  /* 0x000000ffff077224 */ /* 0x000fe200078e00d0 */
[----:B------:R-:W-:Y:S01]  /*7750*/  LOP3.LUT R19, R11, R10, R9, 0x96, !PT ;  /* 0x0000000a0b137212 */ /* 0x000fe200078e9609 */
[----:B------:R-:W-:Y:S01]  /*7760*/  IMAD.MOV.U32 R16, RZ, RZ, R18 ;  /* 0x000000ffff107224 */ /* 0x000fe200078e0012 */
[----:B------:R-:W-:Y:S01]  /*7770*/  MOV R208, R8 ;  /* 0x0000000800d07202 */ /* 0x000fe20000000f00 */
[----:B------:R-:W-:-:S07]  /*7780*/  IMAD.MOV.U32 R10, RZ, RZ, RZ ;  /* 0x000000ffff0a7224 */ /* 0x000fce00078e00ff */
.L_x_3335:
[----:B------:R-:W-:Y:S05]  /*7790*/  BSYNC.RECONVERGENT B1 ;  /* 0x0000000000017941 */ /* 0x000fea0003800200 */
.L_x_3334:
[----:B------:R-:W-:Y:S01]  /*77a0*/  I2FP.F32.U32 R7, R7 ;  /* 0x0000000700077245 */ /* 0x000fe20000201000 */
[----:B------:R-:W-:Y:S01]  /*77b0*/  HADD2.F32 R8, -RZ, R153.H0_H0 ;  /* 0x20000099ff087230 */ /* 0x000fe20000004100 */
[----:B------:R-:W-:Y:S01]  /*77c0*/  ISETP.NE.AND P2, PT, R10, 0x1, PT ;  /* 0x000000010a00780c */ /* 0x000fe20003f45270 */
[----:B------:R-:W-:Y:S01]  /*77d0*/  BSSY.RECONVERGENT B1, `(.L_x_3339) ;  /* 0x000005e000017945 */ /* 0x000fe20003800200 */
[----:B------:R-:W-:Y:S01]  /*77e0*/  LOP3.LUT R25, R25, 0xfffffffb, RZ, 0xc0, !PT ;  /* 0xfffffffb19197812 */ /* 0x000fe200078ec0ff */
[----:B------:R-:W-:Y:S01]  /*77f0*/  FFMA.FTZ R7, R7, R6, 1.1641532182693481445e-10 ;  /* 0x2f00000007077423 */ /* 0x000fe20000010006 */
[----:B------:R-:W-:Y:S01]  /*7800*/  FMUL.FTZ R8, R8, R199 ;  /* 0x000000c708087220 */ /* 0x000fe20000410000 */
[----:B------:R-:W-:Y:S01]  /*7810*/  IMAD.MOV.U32 R18, RZ, RZ, 0x2 ;  /* 0x00000002ff127424 */ /* 0x000fe200078e00ff */
[----:B------:R-:W-:Y:S02]  /*7820*/  MOV R9, R16 ;  /* 0x0000001000097202 */ /* 0x000fe40000000f00 */
        /* <DEDUP_REMOVED lines=13> */
.L_x_3341:
        /* <DEDUP_REMOVED lines=13> */
.L_x_3343:
[----:B------:R-:W-:Y:S05]  /*79d0*/  BSYNC.RECONVERGENT B2 ;  /* 0x0000000000027941 */ /* 0x000fea0003800200 */
.L_x_3342:
        /* <DEDUP_REMOVED lines=56> */
[----:B------:R-:W-:Y:S01]  /*7d60*/  MOV R16, R18 ;  /* 0x0000001200107202 */ /* 0x000fe20000000f00 */
[----:B------:R-:W-:Y:S01]  /*7d70*/  HFMA2 R18, -RZ, RZ, 0, 0 ;  /* 0x00000000ff127431 */ /* 0x000fe200000001ff */
[----:B------:R-:W-:Y:S01]  /*7d80*/  LOP3.LUT R19, R157, R10, R9, 0x96, !PT ;  /* 0x0000000a9d137212 */ /* 0x000fe200078e9609 */
[----:B------:R-:W-:Y:S02]  /*7d90*/  IMAD.MOV.U32 R9, RZ, RZ, R208 ;  /* 0x000000ffff097224 */ /* 0x000fe400078e00d0 */
[----:B------:R-:W-:-:S07]  /*7da0*/  IMAD.MOV.U32 R208, RZ, RZ, R8 ;  /* 0x000000ffffd07224 */ /* 0x000fce00078e0008 */
.L_x_3340:
[----:B------:R-:W-:Y:S05]  /*7db0*/  BSYNC.RECONVERGENT B1 ;  /* 0x0000000000017941 */ /* 0x000fea0003800200 */
.L_x_3339:
[----:B------:R-:W-:Y:S01]  /*7dc0*/  I2FP.F32.U32 R9, R9 ;  /* 0x0000000900097245 */ /* 0x000fe20000201000 */
[----:B------:R-:W-:Y:S01]  /*7dd0*/  HADD2.F32 R8, -RZ, R145.H0_H0 ;  /* 0x20000091ff087230 */ /* 0x000fe20000004100 */
[----:B------:R-:W-:Y:S01]  /*7de0*/  BSSY.RECONVERGENT B1, `(.L_x_3344) ;  /* 0x0000062000017945 */ /* 0x000fe20003800200 */
[----:B------:R-:W-:Y:S02]  /*7df0*/  @P1 HADD2.F32 R30, -RZ, R149.H0_H0 ;  /* 0x20000095ff1e1230 */ /* 0x000fe40000004100 */
        /* <DEDUP_REMOVED lines=8> */
[--C-:B------:R-:W-:Y:S01]  /*7e80*/  @P1 FADD.FTZ R30, R30, R7.reuse ;  /* 0x000000071e1e1221 */ /* 0x100fe20000010000 */
[----:B------:R-:W-:Y:S01]  /*7e90*/  @!P1 IMAD.MOV.U32 R30, RZ, RZ, R7 ;  /* 0x000000ffff1e9224 */ /* 0x000fe200078e0007 */
[----:B------:R-:W-:-:S04]  /*7ea0*/  MOV R7, R16 ;  /* 0x0000001000077202 */ /* 0x000fc80000000f00 */
[----:B------:R-:W-:Y:S02]  /*7eb0*/  F2FP.F16.F32.PACK_AB R212, RZ, R30 ;  /* 0x0000001effd4723e */ /* 0x000fe400000000ff */
        /* <DEDUP_REMOVED lines=9> */
.L_x_3346:
        /* <DEDUP_REMOVED lines=13> */
.L_x_3348:
[----:B------:R-:W-:Y:S05]  /*8020*/  BSYNC.RECONVERGENT B2 ;  /* 0x0000000000027941 */ /* 0x000fea0003800200 */
.L_x_3347:
[----:B------:R-:W-:Y:S01]  /*8030*/  IMAD.WIDE.U32 R18, R23, -0x326172a9, RZ ;  /* 0xcd9e8d5717127825 */ /* 0x000fe200078e00ff */
[----:B------:R-:W-:-:S03]  /*8040*/  LOP3.LUT R8, R15, R159, R211, 0x96, !PT ;  /* 0x0000009f0f087212 */ /* 0x000fc600078e96d3 */
[----:B------:R-:W-:Y:S01]  /*8050*/  HFMA2 R10, -RZ, RZ, 0, 0 ;  /* 0x00000000ff0a7431 */ /* 0x000fe200000001ff */
[----:B------:R-:W-:Y:S02]  /*8060*/  IADD3 R7, PT, PT, R210, -0x61c88647, RZ ;  /* 0x9e3779b9d2077810 */ /* 0x000fe40007ffe0ff */
        /* <DEDUP_REMOVED lines=10> */
[----:B------:R-:W-:-:S04]  /*8110*/  LOP3.LUT R9, R9, R156, R159, 0x96, !PT ;  /* 0x0000009c09097212 */ /* 0x000fc800078e969f */
[----:B------:R-:W-:Y:S01]  /*8120*/  LOP3.LUT R7, R7, R8, R19, 0x96, !PT ;  /* 0x0000000807077212 */ /* 0x000fe200078e9613 */
[----:B------:R-:W-:-:S04]  /*8130*/  IMAD.WIDE.U32 R8, R9, -0x326172a9, RZ ;  /* 0xcd9e8d5709087825 */ /* 0x000fc800078e00ff */
[----:B------:R-:W-:Y:S02]  /*8140*/  VIADD R19, R210, 0xdaa66d2b ;  /* 0xdaa66d2bd2137836 */ /* 0x000fe40000000000 */
[----:B------:R-:W-:-:S03]  /*8150*/  IMAD.WIDE.U32 R156, R7, -0x2daee0ad, RZ ;  /* 0xd2511f53079c7825 */ /* 0x000fc600078e00ff */
[----:B------:R-:W-:Y:S01]  /*8160*/  LOP3.LUT R19, R19, R18, R9, 0x96, !PT ;  /* 0x0000001213137212 */ /* 0x000fe200078e9609 */
[C---:B------:R-:W-:Y:S01]  /*8170*/  VIADD R7, R211.reuse, 0x32370b8f ;  /* 0x32370b8fd3077836 */ /* 0x040fe20000000000 */
[----:B------:R-:W-:-:S04]  /*8180*/  IADD3 R9, PT, PT, R211, -0x126145ec, RZ ;  /* 0xed9eba14d3097810 */ /* 0x000fc80007ffe0ff */
        /* <DEDUP_REMOVED lines=9> */
[----:B------:R-:W-:Y:S02]  /*8220*/  IADD3 R7, PT, PT, R211, -0x56f99767, RZ ;  /* 0xa9066899d3077810 */ /* 0x000fe40007ffe0ff */
        /* <DEDUP_REMOVED lines=12> */
[----:B------:R-:W-:Y:S02]  /*82f0*/  VIADD R7, R211, 0x1fd5c5a3 ;  /* 0x1fd5c5a3d3077836 */ /* 0x000fe40000000000 */
[----:B------:R-:W-:-:S03]  /*8300*/  IMAD.WIDE.U32 R18, R19, -0x2daee0ad, RZ ;  /* 0xd2511f5313127825 */ /* 0x000fc600078e00ff */
[----:B------:R-:W-:Y:S01]  /*8310*/  LOP3.LUT R158, R7, R158, R157, 0x96, !PT ;  /* 0x0000009e079e7212 */ /* 0x000fe200078e969d */
[----:B------:R-:W-:Y:S01]  /*8320*/  VIADD R9, R211, 0xdb3d7428 ;  /* 0xdb3d7428d3097836 */ /* 0x000fe20000000000 */
[----:B------:R-:W-:-:S03]  /*8330*/  IADD3 R7, PT, PT, R210, -0xe443238, RZ ;  /* 0xf1bbcdc8d2077810 */ /* 0x000fc60007ffe0ff */
[----:B------:R-:W-:Y:S01]  /*8340*/  IMAD.WIDE.U32 R158, R158, -0x326172a9, RZ ;  /* 0xcd9e8d579e9e7825 */ /* 0x000fe200078e00ff */
[----:B------:R-:W-:-:S03]  /*8350*/  LOP3.LUT R156, R9, R156, R19, 0x96, !PT ;  /* 0x0000009c099c7212 */ /* 0x000fc600078e9613 */
[----:B------:R-:W-:Y:S01]  /*8360*/  VIADD R19, R211, 0x96a522ad ;  /* 0x96a522add3137836 */ /* 0x000fe20000000000 */
[----:B------:R-:W-:Y:S01]  /*8370*/  LOP3.LUT R8, R7, R8, R159, 0x96, !PT ;  /* 0x0000000807087212 */ /* 0x000fe200078e969f */
[----:B------:R-:W-:-:S04]  /*8380*/  IMAD.WIDE.U32 R156, R156, -0x326172a9, RZ ;  /* 0xcd9e8d579c9c7825 */ /* 0x000fc800078e00ff */
[----:B------:R-:W-:Y:S01]  /*8390*/  VIADD R7, R210, 0x8ff34781 ;  /* 0x8ff34781d2077836 */ /* 0x000fe20000000000 */
[----:B------:R-:W-:Y:S01]  /*83a0*/  MOV R16, R156 ;  /* 0x0000009c00107202 */ /* 0x000fe20000000f00 */
[----:B------:R-:W-:-:S03]  /*83b0*/  IMAD.WIDE.U32 R8, R8, -0x2daee0ad, RZ ;  /* 0xd2511f5308087825 */ /* 0x000fc600078e00ff */
[----:B------:R-:W-:Y:S01]  /*83c0*/  LOP3.LUT R20, R7, R158, R157, 0x96, !PT ;  /* 0x0000009e07147212 */ /* 0x000fe200078e969d */
[----:B------:R-:W-:Y:S01]  /*83d0*/  IMAD.MOV.U32 R7, RZ, RZ, R208 ;  /* 0x000000ffff077224 */ /* 0x000fe200078e00d0 */
[----:B------:R-:W-:Y:S01]  /*83e0*/  LOP3.LUT R19, R19, R18, R9, 0x96, !PT ;  /* 0x0000001213137212 */ /* 0x000fe200078e9609 */
[----:B------:R-:W-:-:S07]  /*83f0*/  IMAD.MOV.U32 R208, RZ, RZ, R8 ;  /* 0x000000ffffd07224 */ /* 0x000fce00078e0008 */
.L_x_3345:
[----:B------:R-:W-:Y:S05]  /*8400*/  BSYNC.RECONVERGENT B1 ;  /* 0x0000000000017941 */ /* 0x000fea0003800200 */
.L_x_3344:
[----:B------:R-:W-:Y:S01]  /*8410*/  I2FP.F32.U32 R7, R7 ;  /* 0x0000000700077245 */ /* 0x000fe20000201000 */
[----:B------:R-:W-:Y:S01]  /*8420*/  HADD2.F32 R8, -RZ, R153.H1_H1 ;  /* 0x30000099ff087230 */ /* 0x000fe20000004100 */
        /* <DEDUP_REMOVED lines=20> */
.L_x_3351:
        /* <DEDUP_REMOVED lines=13> */
.L_x_3353:
[----:B------:R-:W-:Y:S05]  /*8640*/  BSYNC.RECONVERGENT B2 ;  /* 0x0000000000027941 */ /* 0x000fea0003800200 */
.L_x_3352:
        /* <DEDUP_REMOVED lines=58> */
[----:B------:R-:W-:Y:S02]  /*89f0*/  LOP3.LUT R19, R157, R18, R9, 0x96, !PT ;  /* 0x000000129d137212 */ /* 0x000fe400078e9609 */
[----:B------:R-:W-:Y:S01]  /*8a00*/  MOV R9, R208 ;  /* 0x000000d000097202 */ /* 0x000fe20000000f00 */
[----:B------:R-:W-:-:S07]  /*8a10*/  IMAD.MOV.U32 R208, RZ, RZ, R8 ;  /* 0x000000ffffd07224 */ /* 0x000fce00078e0008 */
.L_x_3350:
[----:B------:R-:W-:Y:S05]  /*8a20*/  BSYNC.RECONVERGENT B1 ;  /* 0x0000000000017941 */ /* 0x000fea0003800200 */
.L_x_3349:
[----:B------:R-:W-:Y:S01]  /*8a30*/  I2FP.F32.U32 R9, R9 ;  /* 0x0000000900097245 */ /* 0x000fe20000201000 */
[----:B------:R-:W-:Y:S01]  /*8a40*/  HADD2.F32 R8, -RZ, R145.H1_H1 ;  /* 0x30000091ff087230 */ /* 0x000fe20000004100 */
[----:B------:R-:W-:Y:S01]  /*8a50*/  BSSY.RECONVERGENT B1, `(.L_x_3354) ;  /* 0x0000062000017945 */ /* 0x000fe20003800200 */
[----:B------:R-:W-:Y:S02]  /*8a60*/  @P1 HADD2.F32 R18, -RZ, R149.H1_H1 ;  /* 0x30000095ff121230 */ /* 0x000fe40000004100 */
        /* <DEDUP_REMOVED lines=8> */
[----:B------:R-:W-:Y:S01]  /*8af0*/  @!P1 MOV R171, R7 ;  /* 0x0000000700ab9202 */ /* 0x000fe20000000f00 */
[----:B------:R-:W-:Y:S02]  /*8b00*/  IMAD.MOV.U32 R18, RZ, RZ, 0x2 ;  /* 0x00000002ff127424 */ /* 0x000fe400078e00ff */
[----:B------:R-:W-:Y:S01]  /*8b10*/  IMAD.MOV.U32 R7, RZ, RZ, R16 ;  /* 0x000000ffff077224 */ /* 0x000fe200078e0010 */
[----:B------:R-:W-:-:S03]  /*8b20*/  F2FP.F16.F32.PACK_AB R214, RZ, R171 ;  /* 0x000000abffd6723e */ /* 0x000fc600000000ff */
        /* <DEDUP_REMOVED lines=9> */
.L_x_3356:
        /* <DEDUP_REMOVED lines=13> */
.L_x_3358:
[----:B------:R-:W-:Y:S05]  /*8c90*/  BSYNC.RECONVERGENT B2 ;  /* 0x0000000000027941 */ /* 0x000fea0003800200 */
.L_x_3357:
        /* <DEDUP_REMOVED lines=61> */
.L_x_3355:
[----:B------:R-:W-:Y:S05]  /*9070*/  BSYNC.RECONVERGENT B1 ;  /* 0x0000000000017941 */ /* 0x000fea0003800200 */
.L_x_3354:
[----:B------:R-:W-:Y:S01]  /*9080*/  I2FP.F32.U32 R7, R7 ;  /* 0x0000000700077245 */ /* 0x000fe20000201000 */
[----:B------:R-:W-:Y:S01]  /*9090*/  HADD2.F32 R8, -RZ, R154.H0_H0 ;  /* 0x2000009aff087230 */ /* 0x000fe20000004100 */
        /* <DEDUP_REMOVED lines=18> */
.L_x_3361:
        /* <DEDUP_REMOVED lines=13> */
.L_x_3363:
[----:B------:R-:W-:Y:S05]  /*9290*/  BSYNC.RECONVERGENT B2 ;  /* 0x0000000000027941 */ /* 0x000fea0003800200 */
.L_x_3362:
        /* <DEDUP_REMOVED lines=61> */
.L_x_3360:
[----:B------:R-:W-:Y:S05]  /*9670*/  BSYNC.RECONVERGENT B1 ;  /* 0x0000000000017941 */ /* 0x000fea0003800200 */
.L_x_3359:
[----:B------:R-:W-:Y:S01]  /*9680*/  I2FP.F32.U32 R9, R9 ;  /* 0x0000000900097245 */ /* 0x000fe20000201000 */
[----:B------:R-:W-:Y:S01]  /*9690*/  HADD2.F32 R8, -RZ, R146.H0_H0 ;  /* 0x20000092ff087230 */ /* 0x000fe20000004100 */
[----:B------:R-:W-:Y:S01]  /*96a0*/  BSSY.RECONVERGENT B1, `(.L_x_3364) ;  /* 0x0000062000017945 */ /* 0x000fe20003800200 */
[----:B------:R-:W-:Y:S02]  /*96b0*/  @P1 HADD2.F32 R172, -RZ, R150.H0_H0 ;  /* 0x20000096ffac1230 */ /* 0x000fe40000004100 */
        /* <DEDUP_REMOVED lines=8> */
[--C-:B------:R-:W-:Y:S01]  /*9740*/  @P1 FADD.FTZ R172, R172, R7.reuse ;  /* 0x00000007acac1221 */ /* 0x100fe20000010000 */
[----:B------:R-:W-:Y:S02]  /*9750*/  @!P1 IMAD.MOV.U32 R172, RZ, RZ, R7 ;  /* 0x000000ffffac9224 */ /* 0x000fe400078e0007 */
[----:B------:R-:W-:-:S03]  /*9760*/  IMAD.MOV.U32 R7, RZ, RZ, R16 ;  /* 0x000000ffff077224 */ /* 0x000fc600078e0010 */
[----:B------:R-:W-:Y:S02]  /*9770*/  F2FP.F16.F32.PACK_AB R215, RZ, R172 ;  /* 0x000000acffd7723e */ /* 0x000fe400000000ff */
        /* <DEDUP_REMOVED lines=9> */
.L_x_3366:
        /* <DEDUP_REMOVED lines=13> */
.L_x_3368:
[----:B------:R-:W-:Y:S05]  /*98e0*/  BSYNC.RECONVERGENT B2 ;  /* 0x0000000000027941 */ /* 0x000fea0003800200 */
.L_x_3367:
        /* <DEDUP_REMOVED lines=57> */
[----:B------:R-:W-:Y:S01]  /*9c80*/  MOV R208, R18 ;  /* 0x0000001200d07202 */ /* 0x000fe20000000f00 */
[----:B------:R-:W-:Y:S01]  /*9c90*/  IMAD.MOV.U32 R16, RZ, RZ, R156 ;  /* 0x000000ffff107224 */ /* 0x000fe200078e009c */
[----:B------:R-:W-:Y:S01]  /*9ca0*/  LOP3.LUT R19, R153, R152, R19, 0x96, !PT ;  /* 0x0000009899137212 */ /* 0x000fe200078e9613 */
[----:B------:R-:W-:-:S07]  /*9cb0*/  IMAD.MOV.U32 R18, RZ, RZ, RZ ;  /* 0x000000ffff127224 */ /* 0x000fce00078e00ff */
.L_x_3365:
[----:B------:R-:W-:Y:S05]  /*9cc0*/  BSYNC.RECONVERGENT B1 ;  /* 0x0000000000017941 */ /* 0x000fea0003800200 */
.L_x_3364:
[----:B------:R-:W-:Y:S01]  /*9cd0*/  I2FP.F32.U32 R7, R7 ;  /* 0x0000000700077245 */ /* 0x000fe20000201000 */
[----:B------:R-:W-:Y:S01]  /*9ce0*/  HADD2.F32 R154, -RZ, R154.H1_H1 ;  /* 0x3000009aff9a7230 */ /* 0x000fe20000004100 */
        /* <DEDUP_REMOVED lines=18> */
.L_x_3371:
        /* <DEDUP_REMOVED lines=13> */
.L_x_3373:
[----:B------:R-:W-:Y:S05]  /*9ee0*/  BSYNC.RECONVERGENT B2 ;  /* 0x0000000000027941 */ /* 0x000fea0003800200 */
.L_x_3372:
        /* <DEDUP_REMOVED lines=56> */
[----:B------:R-:W-:-:S03]  /*a270*/  MOV R16, R156 ;  /* 0x0000009c00107202 */ /* 0x000fc60000000f00 */
[----:B------:R-:W-:Y:S01]  /*a280*/  HFMA2 R156, -RZ, RZ, 0, 0 ;  /* 0x00000000ff9c7431 */ /* 0x000fe200000001ff */
[----:B------:R-:W-:Y:S01]  /*a290*/  LOP3.LUT R20, R153, R158, R157, 0x96, !PT ;  /* 0x0000009e99147212 */ /* 0x000fe200078e969d */
[----:B------:R-:W-:Y:S01]  /*a2a0*/  IMAD.MOV.U32 R208, RZ, RZ, R18 ;  /* 0x000000ffffd07224 */ /* 0x000fe200078e0012 */
[----:B------:R-:W-:-:S07]  /*a2b0*/  LOP3.LUT R19, R159, R152, R19, 0x96, !PT ;  /* 0x000000989f137212 */ /* 0x000fce00078e9613 */
.L_x_3370:
[----:B------:R-:W-:Y:S05]  /*a2c0*/  BSYNC.RECONVERGENT B1 ;  /* 0x0000000000017941 */ /* 0x000fea0003800200 */
.L_x_3369:
[----:B------:R-:W-:Y:S01]  /*a2d0*/  I2FP.F32.U32 R153, R8 ;  /* 0x0000000800997245 */ /* 0x000fe20000201000 */
[----:B------:R-:W-:Y:S01]  /*a2e0*/  HADD2.F32 R8, -RZ, R146.H1_H1 ;  /* 0x30000092ff087230 */ /* 0x000fe20000004100 */
[----:B------:R-:W-:Y:S01]  /*a2f0*/  BSSY.RECONVERGENT B1, `(.L_x_3374) ;  /* 0x0000062000017945 */ /* 0x000fe20003800200 */
[----:B------:R-:W-:Y:S02]  /*a300*/  @P1 HADD2.F32 R152, -RZ, R150.H1_H1 ;  /* 0x30000096ff981230 */ /* 0x000fe40000004100 */
        /* <DEDUP_REMOVED lines=21> */
.L_x_3376:
        /* <DEDUP_REMOVED lines=13> */
.L_x_3378:
[----:B------:R-:W-:Y:S05]  /*a530*/  BSYNC.RECONVERGENT B2 ;  /* 0x0000000000027941 */ /* 0x000fea0003800200 */
.L_x_3377:
[----:B------:R-:W-:Y:S01]  /*a540*/  IMAD.WIDE.U32 R152, R23, -0x326172a9, RZ ;  /* 0xcd9e8d5717987825 */ /* 0x000fe200078e00ff */
[----:B------:R-:W-:Y:S02]  /*a550*/  LOP3.LUT R18, R15, R159, R211, 0x96, !PT ;  /* 0x0000009f0f127212 */ /* 0x000fe400078e96d3 */
        /* <DEDUP_REMOVED lines=51> */
[----:B------:R-:W-:Y:S01]  /*a890*/  IMAD.WIDE.U32 R18, R18, -0x2daee0ad, RZ ;  /* 0xd2511f5312127825 */ /* 0x000fe200078e00ff */
[----:B------:R-:W-:-:S03]  /*a8a0*/  MOV R16, R156 ;  /* 0x0000009c00107202 */ /* 0x000fc60000000f00 */
[----:B------:R-:W-:Y:S01]  /*a8b0*/  VIADD R7, R210, 0x8ff34781 ;  /* 0x8ff34781d2077836 */ /* 0x000fe20000000000 */
[----:B------:R-:W-:Y:S01]  /*a8c0*/  LOP3.LUT R19, R153, R152, R19, 0x96, !PT ;  /* 0x0000009899137212 */ /* 0x000fe200078e9613 */
[----:B------:R-:W-:-:S03]  /*a8d0*/  HFMA2 R153, -RZ, RZ, 0, 0 ;  /* 0x00000000ff997431 */ /* 0x000fc600000001ff */
[----:B------:R-:W-:Y:S01]  /*a8e0*/  LOP3.LUT R20, R7, R158, R157, 0x96, !PT ;  /* 0x0000009e07147212 */ /* 0x000fe200078e969d */
[----:B------:R-:W-:Y:S02]  /*a8f0*/  IMAD.MOV.U32 R7, RZ, RZ, R208 ;  /* 0x000000ffff077224 */ /* 0x000fe400078e00d0 */
[----:B------:R-:W-:-:S07]  /*a900*/  IMAD.MOV.U32 R208, RZ, RZ, R18 ;  /* 0x000000ffffd07224 */ /* 0x000fce00078e0012 */
.L_x_3375:
[----:B------:R-:W-:Y:S05]  /*a910*/  BSYNC.RECONVERGENT B1 ;  /* 0x0000000000017941 */ /* 0x000fea0003800200 */
.L_x_3374:
[----:B------:R-:W-:Y:S01]  /*a920*/  I2FP.F32.U32 R7, R7 ;  /* 0x0000000700077245 */ /* 0x000fe20000201000 */
[----:B------:R-:W-:Y:S01]  /*a930*/  HADD2.F32 R18, -RZ, R155.H0_H0 ;  /* 0x2000009bff127230 */ /* 0x000fe20000004100 */
        /* <DEDUP_REMOVED lines=18> */
.L_x_3381:
        /* <DEDUP_REMOVED lines=13> */
.L_x_3383:
[----:B------:R-:W-:Y:S05]  /*ab30*/  BSYNC.RECONVERGENT B2 ;  /* 0x0000000000027941 */ /* 0x000fea0003800200 */
.L_x_3382:
        /* <DEDUP_REMOVED lines=61> */
.L_x_3380:
[----:B------:R-:W-:Y:S05]  /*af10*/  BSYNC.RECONVERGENT B1 ;  /* 0x0000000000017941 */ /* 0x000fea0003800200 */
.L_x_3379:
        /* <DEDUP_REMOVED lines=13> */
[--C-:B------:R-:W-:Y:S01]  /*aff0*/  @P1 FADD.FTZ R186, R186, R7.reuse ;  /* 0x00000007baba1221 */ /* 0x100fe20000010000 */
[----:B------:R-:W-:Y:S02]  /*b000*/  @!P1 MOV R186, R7 ;  /* 0x0000000700ba9202 */ /* 0x000fe40000000f00 */
[----:B------:R-:W-:Y:S02]  /*b010*/  PRMT R7, R18, 0x7610, R7 ;  /* 0x0000761012077816 */ /* 0x000fe40000000007 */
        /* <DEDUP_REMOVED lines=10> */
.L_x_3386:
        /* <DEDUP_REMOVED lines=13> */
.L_x_3388:
[----:B------:R-:W-:Y:S05]  /*b190*/  BSYNC.RECONVERGENT B2 ;  /* 0x0000000000027941 */ /* 0x000fea0003800200 */
.L_x_3387:
        /* <DEDUP_REMOVED lines=61> */
.L_x_3385:
[----:B------:R-:W-:Y:S05]  /*b570*/  BSYNC.RECONVERGENT B1 ;  /* 0x0000000000017941 */ /* 0x000fea0003800200 */
.L_x_3384:
[----:B------:R-:W-:Y:S01]  /*b580*/  I2FP.F32.U32 R153, R152 ;  /* 0x0000009800997245 */ /* 0x000fe20000201000 */
[----:B------:R-:W-:Y:S01]  /*b590*/  HADD2.F32 R156, -RZ, R155.H1_H1 ;  /* 0x3000009bff9c7230 */ /* 0x000fe20000004100 */
        /* <DEDUP_REMOVED lines=18> */
.L_x_3391:
        /* <DEDUP_REMOVED lines=15> */
.L_x_3393:
[----:B------:R-:W-:Y:S05]  /*b7b0*/  BSYNC.RECONVERGENT B2 ;  /* 0x0000000000027941 */ /* 0x000fea0003800200 */
.L_x_3392:
        /* <DEDUP_REMOVED lines=61> */
.L_x_3390:
[----:B------:R-:W-:Y:S05]  /*bb90*/  BSYNC.RECONVERGENT B1 ;  /* 0x0000000000017941 */ /* 0x000fea0003800200 */
.L_x_3389:
[----:B------:R-:W-:Y:S01]  /*bba0*/  I2FP.F32.U32 R153, R152 ;  /* 0x0000009800997245 */ /* 0x000fe20000201000 */
[----:B------:R-:W-:Y:S01]  /*bbb0*/  HADD2.F32 R152, -RZ, R147.H1_H1 ;  /* 0x30000093ff987230 */ /* 0x000fe20000004100 */
[----:B------:R-:W-:Y:S01]  /*bbc0*/  PRMT R154, R215, 0x5410, R154 ;  /* 0x00005410d79a7816 */ /* 0x000fe2000000009a */
[----:B------:R-:W-:Y:S02]  /*bbd0*/  @P1 HADD2.F32 R156, -RZ, R151.H1_H1 ;  /* 0x30000097ff9c1230 */ /* 0x000fe40000004100 */
[----:B------:R-:W-:Y:S01]  /*bbe0*/  FFMA.FTZ R153, R153, R6, 1.1641532182693481445e-10 ;  /* 0x2f00000099997423 */ /* 0x000fe20000010006 */
[----:B------:R-:W-:-:S04]  /*bbf0*/  FMUL.FTZ R152, R152, R199 ;  /* 0x000000c798987220 */ /* 0x000fc80000410000 */
[----:B------:R-:W-:Y:S02]  /*bc00*/  FSETP.GTU.FTZ.AND P6, PT, R153, R216, PT ;  /* 0x000000d89900720b */ /* 0x000fe40003fdc000 */
[----:B------:R-:W-:Y:S02]  /*bc10*/  PRMT R153, R212, 0x5410, R214 ;  /* 0x00005410d4997816 */ /* 0x000fe400000000d6 */
[----:B------:R-:W-:Y:S02]  /*bc20*/  FSEL R152, R152, RZ, !P6 ;  /* 0x000000ff98987208 */ /* 0x000fe40007000000 */
[----:B------:R-:W-:-:S03]  /*bc30*/  SEL R6, RZ, 0x1, P6 ;  /* 0x00000001ff067807 */ /* 0x000fc60003000000 */
[----:B------:R-:W-:Y:S01]  /*bc40*/  FADD.FTZ R155, R155, R152 ;  /* 0x000000989b9b7221 */ /* 0x000fe20000010000 */
[----:B------:R-:W-:-:S03]  /*bc50*/  PRMT R152, R207, 0x5410, R209 ;  /* 0x00005410cf987816 */ /* 0x000fc600000000d1 */
[--C-:B------:R-:W-:Y:S01]  /*bc60*/  @P1 FADD.FTZ R199, R156, R155.reuse ;  /* 0x0000009b9cc71221 */ /* 0x100fe20000010000 */
[----:B------:R-:W-:-:S05]  /*bc70*/  @!P1 IMAD.MOV.U32 R199, RZ, RZ, R155 ;  /* 0x000000ffffc79224 */ /* 0x000fca00078e009b */
[----:B------:R-:W-:-:S04]  /*bc80*/  F2FP.F16.F32.PACK_AB R155, RZ, R199 ;  /* 0x000000c7ff9b723e */ /* 0x000fc800000000ff */
[----:B------:R-:W-:-:S07]  /*bc90*/  PRMT R155, R213, 0x5410, R155 ;  /* 0x00005410d59b7816 */ /* 0x000fce000000009b */
.L_x_3313:
        /* <DEDUP_REMOVED lines=43> */
.L_x_3394:
[----:B------:R-:W-:Y:S02]  /*bf50*/  IMAD.MOV.U32 R207, RZ, RZ, R208 ;  /* 0x000000ffffcf7224 */ /* 0x000fe400078e00d0 */
[----:B0-----:R-:W-:-:S07]  /*bf60*/  VIADD R156, R206, 0x80 ;  /* 0x00000080ce9c7836 */ /* 0x001fce0000000000 */
.L_x_3271:
[----:B------:R-:W-:Y:S05]  /*bf70*/  BSYNC.RECONVERGENT B0 ;  /* 0x0000000000007941 */ /* 0x000fea0003800200 */
.L_x_3270:
[----:B------:R-:W-:Y:S01]  /*bf80*/  ISETP.GE.U32.AND P0, PT, R27, 0x100, PT ;  /* 0x000001001b00780c */ /* 0x000fe20003f06070 */
[----:B------:R-:W-:Y:S01]  /*bf90*/  BSSY.RECONVERGENT B0, `(.L_x_3395) ;  /* 0x00009a6000007945 */ /* 0x000fe20003800200 */
[----:B------:R-:W-:-:S11]  /*bfa0*/  LOP3.LUT R25, R25, 0xfffff7ff, RZ, 0xc0, !PT ;  /* 0xfffff7ff19197812 */ /* 0x000fd600078ec0ff */
[----:B------:R-:W-:Y:S01]  /*bfb0*/  @P0 LOP3.LUT R25, R25, 0x800, RZ, 0xfc, !PT ;  /* 0x0000080019190812 */ /* 0x000fe200078efcff */
[----:B------:R-:W-:Y:S06]  /*bfc0*/  @!P0 BRA `(.L_x_3396) ;  /* 0x0000009800888947 */ /* 0x000fec0003800000 */
[----:B------:R-:W-:Y:S01]  /*bfd0*/  ISETP.NE.U32.AND P0, PT, RZ, UR8, PT ;  /* 0x00000008ff007c0c */ /* 0x000fe2000bf05070 */
[----:B-1----:R-:W0:Y:S01]  /*bfe0*/  LDC.64 R152, c[0x0][0x390] ;  /* 0x0000e400ff987b82 */ /* 0x002e220000000a00 */
        /* <DEDUP_REMOVED lines=23> */
[----:B------:R-:W-:Y:S01]  /*c160*/  @P2 IADD3 R8, PT, PT, R18, 0x1, RZ ;  /* 0x0000000112082810 */ /* 0x000fe20007ffe0ff */
[----:B------:R-:W-:Y:S02]  /*c170*/  @!P2 IMAD.MOV.U32 R5, RZ, RZ, R19 ;  /* 0x000000ffff05a224 */ /* 0x000fe400078e0013 */
[----:B------:R-:W-:Y:S02]  /*c180*/  @P2 IMAD.MOV.U32 R212, RZ, RZ, R207 ;  /* 0x000000ffffd42224 */ /* 0x000fe400078e00cf */
[----:B------:R-:W-:Y:S01]  /*c190*/  @P2 IMAD.MOV.U32 R5, RZ, RZ, R20 ;  /* 0x000000ffff052224 */ /* 0x000fe200078e0014 */
[----:B------:R-:W-:Y:S06]  /*c1a0*/  BRA `(.L_x_3399) ;  /* 0x0000000400287947 */ /* 0x000fec0003800000 */
.L_x_3400:
        /* <DEDUP_REMOVED lines=13> */
.L_x_3402:
[----:B------:R-:W-:Y:S05]  /*c280*/  BSYNC.RECONVERGENT B2 ;  /* 0x0000000000027941 */ /* 0x000fea0003800200 */
.L_x_3401:
[----:B------:R-:W-:Y:S01]  /*c290*/  IMAD.WIDE.U32 R6, R23, -0x326172a9, RZ ;  /* 0xcd9e8d5717067825 */ /* 0x000fe200078e00ff */
[----:B------:R-:W-:Y:S02]  /*c2a0*/  LOP3.LUT R8, R15, R11, R211, 0x96, !PT ;  /* 0x0000000b0f087212 */ /* 0x000fe400078e96d3 */
[----:B------:R-:W-:Y:S01]  /*c2b0*/  IADD3 R19, PT, PT, R211, -0x695add53, RZ ;  /* 0x96a522add3137810 */ /* 0x000fe20007ffe0ff */
        /* <DEDUP_REMOVED lines=45> */
[C---:B------:R-:W-:Y:S01]  /*c590*/  VIADD R5, R210.reuse, 0xf1bbcdc8 ;  /* 0xf1bbcdc8d2057836 */ /* 0x040fe20000000000 */
[----:B------:R-:W-:Y:S01]  /*c5a0*/  LOP3.LUT R9, R9, R12, R7, 0x96, !PT ;  /* 0x0000000c09097212 */ /* 0x000fe200078e9607 */
[----:B------:R-:W-:Y:S02]  /*c5b0*/  VIADD R7, R210, 0x8ff34781 ;  /* 0x8ff34781d2077836 */ /* 0x000fe40000000000 */
[----:B------:R-:W-:-:S05]  /*c5c0*/  IMAD.WIDE.U32 R10, R10, -0x326172a9, RZ ;  /* 0xcd9e8d570a0a7825 */ /* 0x000fca00078e00ff */
[----:B------:R-:W-:Y:S01]  /*c5d0*/  LOP3.LUT R5, R5, R8, R11, 0x96, !PT ;  /* 0x0000000805057212 */ /* 0x000fe200078e960b */
[----:B------:R-:W-:-:S04]  /*c5e0*/  IMAD.WIDE.U32 R8, R9, -0x326172a9, RZ ;  /* 0xcd9e8d5709087825 */ /* 0x000fc800078e00ff */
[----:B------:R-:W-:Y:S01]  /*c5f0*/  IMAD.WIDE.U32 R212, R5, -0x2daee0ad, RZ ;  /* 0xd2511f5305d47825 */ /* 0x000fe200078e00ff */
[----:B------:R-:W-:-:S03]  /*c600*/  LOP3.LUT R20, R7, R10, R9, 0x96, !PT ;  /* 0x0000000a07147212 */ /* 0x000fc600078e9609 */
[----:B------:R-:W-:Y:S02]  /*c610*/  IMAD.MOV.U32 R16, RZ, RZ, R8 ;  /* 0x000000ffff107224 */ /* 0x000fe400078e0008 */
[----:B------:R-:W-:Y:S01]  /*c620*/  HFMA2 R8, -RZ, RZ, 0, 0 ;  /* 0x00000000ff087431 */ /* 0x000fe200000001ff */
[----:B------:R-:W-:Y:S01]  /*c630*/  LOP3.LUT R19, R19, R6, R213, 0x96, !PT ;  /* 0x0000000613137212 */ /* 0x000fe200078e96d5 */
[----:B------:R-:W-:-:S07]  /*c640*/  IMAD.MOV.U32 R5, RZ, RZ, R207 ;  /* 0x000000ffff057224 */ /* 0x000fce00078e00cf */
.L_x_3399:
[----:B------:R-:W-:Y:S05]  /*c650*/  BSYNC.RECONVERGENT B1 ;  /* 0x0000000000017941 */ /* 0x000fea0003800200 */
.L_x_3398:
[----:B------:R-:W1:Y:S01]  /*c660*/  LDC R216, c[0x0][0x404] ;  /* 0x00010100ffd87b82 */ /* 0x000e620000000800 */
[----:B------:R-:W-:Y:S01]  /*c670*/  I2FP.F32.U32 R5, R5 ;  /* 0x0000000500057245 */ /* 0x000fe20000201000 */
[----:B------:R-:W-:Y:S01]  /*c680*/  IMAD.MOV.U32 R200, RZ, RZ, 0x2f800000 ;  /* 0x2f800000ffc87424 */ /* 0x000fe200078e00ff */
[----:B------:R-:W-:Y:S01]  /*c690*/  ISETP.NE.AND P3, PT, R8, 0x1, PT ;  /* 0x000000010800780c */ /* 0x000fe20003f65270 */
[----:B-----5:R-:W-:Y:S01]  /*c6a0*/  HADD2.F32 R6, -RZ, R152.H0_H0 ;  /* 0x20000098ff067230 */ /* 0x020fe20000004100 */
[----:B------:R-:W-:Y:S01]  /*c6b0*/  LOP3.LUT R25, R25, 0xffffffef, RZ, 0xc0, !PT ;  /* 0xffffffef19197812 */ /* 0x000fe200078ec0ff */
[----:B------:R-:W-:Y:S01]  /*c6c0*/  FFMA.FTZ R5, R5, R200, 1.1641532182693481445e-10 ;  /* 0x2f00000005057423 */ /* 0x000fe200000100c8 */
[----:B------:R-:W-:Y:S01]  /*c6d0*/  BSSY.RECONVERGENT B1, `(.L_x_3403) ;  /* 0x000005d000017945 */ /* 0x000fe20003800200 */
[----:B------:R-:W2:Y:S01]  /*c6e0*/  LDC R215, c[0x0][0x408] ;  /* 0x00010200ffd77b82 */ /* 0x000ea20000000800 */
[----:B------:R-:W-:Y:S01]  /*c6f0*/  IMAD.MOV.U32 R9, RZ, RZ, 0x2 ;  /* 0x00000002ff097424 */ /* 0x000fe200078e00ff */
[----:B------:R-:W-:-:S02]  /*c700*/  MOV R7, R16 ;  /* 0x0000001000077202 */ /* 0x000fc40000000f00 */
[----:B-1----:R-:W-:-:S04]  /*c710*/  FSETP.GTU.FTZ.AND P2, PT, R5, R216, PT ;  /* 0x000000d80500720b */ /* 0x002fc80003f5c000 */
[----:B------:R-:W-:Y:S01]  /*c720*/  PLOP3.LUT P4, PT, P2, PT, PT, 0x8, 0x80 ;  /* 0x000000000080781c */ /* 0x000fe2000178e170 */
[----:B--2---:R-:W-:-:S05]  /*c730*/  FMUL.FTZ R5, R6, R215 ;  /* 0x000000d706057220 */ /* 0x004fca0000410000 */
        /* <DEDUP_REMOVED lines=11> */
.L_x_3405:
        /* <DEDUP_REMOVED lines=13> */
.L_x_3407:
[----:B------:R-:W-:Y:S05]  /*c8c0*/  BSYNC.RECONVERGENT B2 ;  /* 0x0000000000027941 */ /* 0x000fea0003800200 */
.L_x_3406:
        /* <DEDUP_REMOVED lines=61> */
.L_x_3404:
[----:B------:R-:W-:Y:S05]  /*cca0*/  BSYNC.RECONVERGENT B1 ;  /* 0x0000000000017941 */ /* 0x000fea0003800200 */
.L_x_3403:
[----:B------:R-:W-:Y:S01]  /*ccb0*/  I2FP.F32.U32 R7, R7 ;  /* 0x0000000700077245 */ /* 0x000fe20000201000 */
[----:B------:R-:W-:Y:S01]  /*ccc0*/  HADD2.F32 R6, -RZ, R144.H0_H0 ;  /* 0x20000090ff067230 */ /* 0x000fe20000004100 */
[----:B------:R-:W-:Y:S01]  /*ccd0*/  ISETP.NE.AND P3, PT, R9, 0x1, PT ;  /* 0x000000010900780c */ /* 0x000fe20003f65270 */
[----:B------:R-:W-:Y:S02]  /*cce0*/  BSSY.RECONVERGENT B1, `(.L_x_3408) ;  /* 0x0000061000017945 */ /* 0x000fe40003800200 */
[----:B------:R-:W-:Y:S01]  /*ccf0*/  FFMA.FTZ R7, R7, R200, 1.1641532182693481445e-10 ;  /* 0x2f00000007077423 */ /* 0x000fe200000100c8 */
[----:B------:R-:W-:-:S04]  /*cd00*/  FMUL.FTZ R6, R6, R215 ;  /* 0x000000d706067220 */ /* 0x000fc80000410000 */
[----:B------:R-:W-:Y:S01]  /*cd10*/  FSETP.GTU.FTZ.AND P2, PT, R7, R216, PT ;  /* 0x000000d80700720b */ /* 0x000fe20003f5c000 */
[----:B------:R-:W-:-:S03]  /*cd20*/  @P1 HADD2.F32 R7, -RZ, R148.H0_H0 ;  /* 0x20000094ff071230 */ /* 0x000fc60000004100 */
[----:B------:R-:W-:Y:S02]  /*cd30*/  FSEL R6, R6, RZ, !P2 ;  /* 0x000000ff06067208 */ /* 0x000fe40005000000 */
[----:B------:R-:W-:-:S03]  /*cd40*/  SEL R13, RZ, 0x1, P2 ;  /* 0x00000001ff0d7807 */ /* 0x000fc60001000000 */
[----:B------:R-:W-:-:S04]  /*cd50*/  FADD.FTZ R6, R5, R6 ;  /* 0x0000000605067221 */ /* 0x000fc80000010000 */
[--C-:B------:R-:W-:Y:S01]  /*cd60*/  @P1 FADD.FTZ R5, R7, R6.reuse ;  /* 0x0000000607051221 */ /* 0x100fe20000010000 */
[----:B------:R-:W-:Y:S01]  /*cd70*/  @!P1 IMAD.MOV.U32 R5, RZ, RZ, R6 ;  /* 0x000000ffff059224 */ /* 0x000fe200078e0006 */
[----:B------:R-:W-:Y:S01]  /*cd80*/  MOV R7, R16 ;  /* 0x0000001000077202 */ /* 0x000fe20000000f00 */
[----:B------:R-:W-:-:S03]  /*cd90*/  IMAD.MOV.U32 R6, RZ, RZ, 0x2 ;  /* 0x00000002ff067424 */ /* 0x000fc600078e00ff */
        /* <DEDUP_REMOVED lines=10> */
.L_x_3410:
        /* <DEDUP_REMOVED lines=13> */
.L_x_3412:
[----:B------:R-:W-:Y:S05]  /*cf10*/  BSYNC.RECONVERGENT B2 ;  /* 0x0000000000027941 */ /* 0x000fea0003800200 */
.L_x_3411:
        /* <DEDUP_REMOVED lines=55> */
[----:B------:R-:W-:Y:S01]  /*d290*/  VIADD R9, R210, 0x8ff34781 ;  /* 0x8ff34781d2097836 */ /* 0x000fe20000000000 */
[----:B------:R-:W-:Y:S01]  /*d2a0*/  MOV R16, R10 ;  /* 0x0000000a00107202 */ /* 0x000fe20000000f00 */
[----:B------:R-:W-:Y:S02]  /*d2b0*/  IMAD.MOV.U32 R7, RZ, RZ, R212 ;  /* 0x000000ffff077224 */ /* 0x000fe400078e00d4 */
[----:B------:R-:W-:Y:S02]  /*d2c0*/  IMAD.MOV.U32 R212, RZ, RZ, R6 ;  /* 0x000000ffffd47224 */ /* 0x000fe400078e0006 */
[----:B------:R-:W-:Y:S01]  /*d2d0*/  HFMA2 R6, -RZ, RZ, 0, 0 ;  /* 0x00000000ff067431 */ /* 0x000fe200000001ff */
[----:B------:R-:W-:-:S07]  /*d2e0*/  LOP3.LUT R20, R9, R18, R11, 0x96, !PT ;  /* 0x0000001209147212 */ /* 0x000fce00078e960b */
.L_x_3409:
[----:B------:R-:W-:Y:S05]  /*d2f0*/  BSYNC.RECONVERGENT B1 ;  /* 0x0000000000017941 */ /* 0x000fea0003800200 */
.L_x_3408:
[----:B------:R-:W-:Y:S01]  /*d300*/  I2FP.F32.U32 R7, R7 ;  /* 0x0000000700077245 */ /* 0x000fe20000201000 */
[----:B------:R-:W-:Y:S01]  /*d310*/  HADD2.F32 R152, -RZ, R152.H1_H1 ;  /* 0x30000098ff987230 */ /* 0x000fe20000004100 */
[----:B------:R-:W-:Y:S01]  /*d320*/  ISETP.NE.AND P2, PT, R6, 0x1, PT ;  /* 0x000000010600780c */ /* 0x000fe20003f45270 */
[----:B------:R-:W-:Y:S01]  /*d330*/  BSSY.RECONVERGENT B1, `(.L_x_3413) ;  /* 0x000005e000017945 */ /* 0x000fe20003800200 */
[----:B------:R-:W-:Y:S01]  /*d340*/  LOP3.LUT R25, R25, 0xfffffff7, RZ, 0xc0, !PT ;  /* 0xfffffff719197812 */ /* 0x000fe200078ec0ff */
[----:B------:R-:W-:Y:S01]  /*d350*/  FFMA.FTZ R7, R7, R200, 1.1641532182693481445e-10 ;  /* 0x2f00000007077423 */ /* 0x000fe200000100c8 */
[----:B------:R-:W-:Y:S01]  /*d360*/  FMUL.FTZ R12, R152, R215 ;  /* 0x000000d7980c7220 */ /* 0x000fe20000410000 */
[----:B------:R-:W-:-:S03]  /*d370*/  IMAD.MOV.U32 R8, RZ, RZ, 0x2 ;  /* 0x00000002ff087424 */ /* 0x000fc600078e00ff */
[----:B------:R-:W-:Y:S01]  /*d380*/  FSETP.GTU.FTZ.AND P3, PT, R7, R216, PT ;  /* 0x000000d80700720b */ /* 0x000fe20003f7c000 */
[----:B------:R-:W-:-:S03]  /*d390*/  IMAD.MOV.U32 R7, RZ, RZ, R16 ;  /* 0x000000ffff077224 */ /* 0x000fc600078e0010 */
        /* <DEDUP_REMOVED lines=12> */
.L_x_3415:
        /* <DEDUP_REMOVED lines=13> */
.L_x_3417:
[----:B------:R-:W-:Y:S05]  /*d530*/  BSYNC.RECONVERGENT B2 ;  /* 0x0000000000027941 */ /* 0x000fea0003800200 */
.L_x_3416:
        /* <DEDUP_REMOVED lines=61> */
.L_x_3414:
[----:B------:R-:W-:Y:S05]  /*d910*/  BSYNC.RECONVERGENT B1 ;  /* 0x0000000000017941 */ /* 0x000fea0003800200 */
.L_x_3413:
[----:B------:R-:W-:Y:S01]  /*d920*/  I2FP.F32.U32 R7, R7 ;  /* 0x0000000700077245 */ /* 0x000fe20000201000 */
[----:B------:R-:W-:Y:S01]  /*d930*/  HADD2.F32 R6, -RZ, R144.H1_H1 ;  /* 0x30000090ff067230 */ /* 0x000fe20000004100 */
[----:B------:R-:W-:Y:S01]  /*d940*/  BSSY.RECONVERGENT B1, `(.L_x_3418) ;  /* 0x0000062000017945 */ /* 0x000fe20003800200 */
[----:B------:R-:W-:Y:S02]  /*d950*/  @P1 HADD2.F32 R29, -RZ, R148.H1_H1 ;  /* 0x30000094ff1d1230 */ /* 0x000fe40000004100 */
[----:B------:R-:W-:Y:S01]  /*d960*/  FFMA.FTZ R7, R7, R200, 1.1641532182693481445e-10 ;  /* 0x2f00000007077423 */ /* 0x000fe200000100c8 */
[----:B------:R-:W-:Y:S01]  /*d970*/  FMUL.FTZ R6, R6, R215 ;  /* 0x000000d706067220 */ /* 0x000fe20000410000 */
[----:B------:R-:W-:-:S03]  /*d980*/  IMAD.MOV.U32 R9, RZ, RZ, 0x2 ;  /* 0x00000002ff097424 */ /* 0x000fc600078e00ff */
[----:B------:R-:W-:-:S04]  /*d990*/  FSETP.GTU.FTZ.AND P2, PT, R7, R216, PT ;  /* 0x000000d80700720b */ /* 0x000fc80003f5c000 */
[----:B------:R-:W-:-:S05]  /*d9a0*/  FSEL R7, R6, RZ, !P2 ;  /* 0x000000ff06077208 */ /* 0x000fca0005000000 */
[----:B------:R-:W-:Y:S01]  /*d9b0*/  FADD.FTZ R6, R12, R7 ;  /* 0x000000070c067221 */ /* 0x000fe20000010000 */
[----:B------:R-:W-:Y:S01]  /*d9c0*/  SEL R12, RZ, 0x1, P2 ;  /* 0x00000001ff0c7807 */ /* 0x000fe20001000000 */
[----:B------:R-:W-:Y:S01]  /*d9d0*/  IMAD.MOV.U32 R7, RZ, RZ, R16 ;  /* 0x000000ffff077224 */ /* 0x000fe200078e0010 */
[----:B------:R-:W-:Y:S01]  /*d9e0*/  ISETP.NE.AND P2, PT, R8, 0x1, PT ;  /* 0x000000010800780c */ /* 0x000fe20003f45270 */
[----:B------:R-:W-:Y:S01]  /*d9f0*/  @P1 FADD.FTZ R29, R29, R6 ;  /* 0x000000061d1d1221 */ /* 0x000fe20000010000 */
[----:B------:R-:W-:-:S04]  /*da00*/  @!P1 MOV R29, R6 ;  /* 0x00000006001d9202 */ /* 0x000fc80000000f00 */
[----:B------:R-:W-:-:S07]  /*da10*/  F2FP.F16.F32.PACK_AB R207, RZ, R29 ;  /* 0x0000001dffcf723e */ /* 0x000fce00000000ff */
        /* <DEDUP_REMOVED lines=9> */
.L_x_3420:
        /* <DEDUP_REMOVED lines=13> */
.L_x_3422:
[----:B------:R-:W-:Y:S05]  /*db80*/  BSYNC.RECONVERGENT B2 ;  /* 0x0000000000027941 */ /* 0x000fea0003800200 */
.L_x_3421:
        /* <DEDUP_REMOVED lines=61> */
.L_x_3419:
[----:B------:R-:W-:Y:S05]  /*df60*/  BSYNC.RECONVERGENT B1 ;  /* 0x0000000000017941 */ /* 0x000fea0003800200 */
.L_x_3418:
[----:B------:R-:W-:Y:S01]  /*df70*/  I2FP.F32.U32 R7, R7 ;  /* 0x0000000700077245 */ /* 0x000fe20000201000 */
[----:B------:R-:W-:Y:S01]  /*df80*/  HADD2.F32 R6, -RZ, R153.H0_H0 ;  /* 0x20000099ff067230 */ /* 0x000fe20000004100 */
[----:B------:R-:W-:Y:S01]  /*df90*/  LOP3.LUT R25, R25, 0xfffffffb, RZ, 0xc0, !PT ;  /* 0xfffffffb19197812 */ /* 0x000fe200078ec0ff */
[----:B------:R-:W-:Y:S01]  /*dfa0*/  BSSY.RECONVERGENT B1, `(.L_x_3423) ;  /* 0x000005e000017945 */ /* 0x000fe20003800200 */
[----:B------:R-:W-:Y:S02]  /*dfb0*/  HFMA2 R8, -RZ, RZ, 0, 1.1920928955078125e-07 ;  /* 0x00000002ff087431 */ /* 0x000fe400000001ff */
        /* <DEDUP_REMOVED lines=17> */
.L_x_3425:
        /* <DEDUP_REMOVED lines=13> */
.L_x_3427:
[----:B------:R-:W-:Y:S05]  /*e1a0*/  BSYNC.RECONVERGENT B2 ;  /* 0x0000000000027941 */ /* 0x000fea0003800200 */
.L_x_3426:
        /* <DEDUP_REMOVED lines=61> */
.L_x_3424:
[----:B------:R-:W-:Y:S05]  /*e580*/  BSYNC.RECONVERGENT B1 ;  /* 0x0000000000017941 */ /* 0x000fea0003800200 */
.L_x_3423:
        /* <DEDUP_REMOVED lines=13> */
[--C-:B------:R-:W-:Y:S01]  /*e660*/  @P1 FADD.FTZ R160, R9, R152.reuse ;  /* 0x0000009809a01221 */ /* 0x100fe20000010000 */
[----:B------:R-:W-:-:S05]  /*e670*/  @!P1 IMAD.MOV.U32 R160, RZ, RZ, R152 ;  /* 0x000000ffffa09224 */ /* 0x000fca00078e0098 */
        /* <DEDUP_REMOVED lines=10> */
.L_x_3430:
[----:B------:R-:W-:Y:S01]  /*e720*/  IADD3 R26, PT, PT, R26, 0x1, RZ ;  /* 0x000000011a1a7810 */ /* 0x000fe20007ffe0ff */
[----:B------:R-:W-:Y:S03]  /*e730*/  BSSY.RECONVERGENT B2, `(.L_x_3431) ;  /* 0x000000c000027945 */ /* 0x000fe60003800200 */
[C---:B------:R-:W-:Y:S01]  /*e740*/  ISETP.NE.AND P2, PT, R26.reuse, RZ, PT ;  /* 0x000000ff1a00720c */ /* 0x040fe20003f45270 */
[----:B0-----:R-:W-:-:S12]  /*e750*/  IMAD.WIDE.U32 R208, R26, -0x2daee0ad, RZ ;  /* 0xd2511f531ad07825 */ /* 0x001fd800078e00ff */
        /* <DEDUP_REMOVED lines=9> */
.L_x_3432:
[----:B------:R-:W-:Y:S05]  /*e7f0*/  BSYNC.RECONVERGENT B2 ;  /* 0x0000000000027941 */ /* 0x000fea0003800200 */
.L_x_3431:
        /* <DEDUP_REMOVED lines=8> */
[----:B------:R-:W-:Y:S02]  /*e880*/  VIADD R19, R211, 0xbb67ae85 ;  /* 0xbb67ae85d3137836 */ /* 0x000fe40000000000 */
[----:B------:R-:W-:-:S03]  /*e890*/  IMAD.MOV.U32 R10, RZ, RZ, RZ ;  /* 0x000000ffff0a7224 */ /* 0x000fc600078e00ff */
        /* <DEDUP_REMOVED lines=50> */
[----:B------:R-:W-:-:S07]  /*ebc0*/  MOV R212, R8 ;  /* 0x0000000800d47202 */ /* 0x000fce0000000f00 */
.L_x_3429:
[----:B------:R-:W-:Y:S05]  /*ebd0*/  BSYNC.RECONVERGENT B1 ;  /* 0x0000000000017941 */ /* 0x000fea0003800200 */
.L_x_3428:
[----:B------:R-:W-:Y:S01]  /*ebe0*/  I2FP.F32.U32 R7, R7 ;  /* 0x0000000700077245 */ /* 0x000fe20000201000 */
[----:B------:R-:W-:Y:S01]  /*ebf0*/  HADD2.F32 R8, -RZ, R153.H1_H1 ;  /* 0x30000099ff087230 */ /* 0x000fe20000004100 */
        /* <DEDUP_REMOVED lines=20> */
.L_x_3435:
[----:B------:R-:W-:Y:S01]  /*ed40*/  VIADD R26, R26, 0x1 ;  /* 0x000000011a1a7836 */ /* 0x000fe20000000000 */
[----:B------:R-:W-:Y:S03]  /*ed50*/  BSSY.RECONVERGENT B2, `(.L_x_3436) ;  /* 0x000000c000027945 */ /* 0x000fe60003800200 */
[C---:B0-----:R-:W-:Y:S01]  /*ed60*/  IMAD.WIDE.U32 R158, R26.reuse, -0x2daee0ad, RZ ;  /* 0xd2511f531a9e7825 */ /* 0x041fe200078e00ff */
        /* <DEDUP_REMOVED lines=10> */
.L_x_3437:
[----:B------:R-:W-:Y:S05]  /*ee10*/  BSYNC.RECONVERGENT B2 ;  /* 0x0000000000027941 */ /* 0x000fea0003800200 */
.L_x_3436:
        /* <DEDUP_REMOVED lines=61> */
.L_x_3434:
[----:B------:R-:W-:Y:S05]  /*f1f0*/  BSYNC.RECONVERGENT B1 ;  /* 0x0000000000017941 */ /* 0x000fea0003800200 */
.L_x_3433:
        /* <DEDUP_REMOVED lines=12> */
[----:B------:R-:W-:Y:S01]  /*f2c0*/  @!P1 IMAD.MOV.U32 R173, RZ, RZ, R7 ;  /* 0x000000ffffad9224 */ /* 0x000fe200078e0007 */
[----:B------:R-:W-:Y:S01]  /*f2d0*/  MOV R7, R16 ;  /* 0x0000001000077202 */ /* 0x000fe20000000f00 */
[----:B------:R-:W-:-:S03]  /*f2e0*/  IMAD.MOV.U32 R18, RZ, RZ, 0x2 ;  /* 0x00000002ff127424 */ /* 0x000fc600078e00ff */
        /* <DEDUP_REMOVED lines=10> */
.L_x_3440:
        /* <DEDUP_REMOVED lines=13> */
.L_x_3442:
[----:B------:R-:W-:Y:S05]  /*f460*/  BSYNC.RECONVERGENT B2 ;  /* 0x0000000000027941 */ /* 0x000fea0003800200 */
.L_x_3441:
        /* <DEDUP_REMOVED lines=61> */
.L_x_3439:
[----:B------:R-:W-:Y:S05]  /*f840*/  BSYNC.RECONVERGENT B1 ;  /* 0x0000000000017941 */ /* 0x000fea0003800200 */
.L_x_3438:
        /* <DEDUP_REMOVED lines=20> */
.L_x_3445:
[----:B------:R-:W-:Y:S01]  /*f990*/  VIADD R26, R26, 0x1 ;  /* 0x000000011a1a7836 */ /* 0x000fe20000000000 */
[----:B------:R-:W-:Y:S03]  /*f9a0*/  BSSY.RECONVERGENT B2, `(.L_x_3446) ;  /* 0x000000c000027945 */ /* 0x000fe60003800200 */
[C---:B0-----:R-:W-:Y:S01]  /*f9b0*/  IMAD.WIDE.U32 R158, R26.reuse, -0x2daee0ad, RZ ;  /* 0xd2511f531a9e7825 */ /* 0x041fe200078e00ff */
        /* <DEDUP_REMOVED lines=10> */
.L_x_3447:
[----:B------:R-:W-:Y:S05]  /*fa60*/  BSYNC.RECONVERGENT B2 ;  /* 0x0000000000027941 */ /* 0x000fea0003800200 */
.L_x_3446:
        /* <DEDUP_REMOVED lines=61> */
.L_x_3444:
[----:B------:R-:W-:Y:S05]  /*fe40*/  BSYNC.RECONVERGENT B1 ;  /* 0x0000000000017941 */ /* 0x000fea0003800200 */
.L_x_3443:
        /* <DEDUP_REMOVED lines=25> */
.L_x_3450:
        /* <DEDUP_REMOVED lines=13> */
.L_x_3452:
[----:B------:R-:W-:Y:S05]  /*100b0*/  BSYNC.RECONVERGENT B2 ;  /* 0x0000000000027941 */ /* 0x000fea0003800200 */
.L_x_3451:
        /* <DEDUP_REMOVED lines=61> */
.L_x_3449:
[----:B------:R-:W-:Y:S05]  /*10490*/  BSYNC.RECONVERGENT B1 ;  /* 0x0000000000017941 */ /* 0x000fea0003800200 */
.L_x_3448:
[----:B------:R-:W-:Y:S01]  /*104a0*/  I2FP.F32.U32 R7, R7 ;  /* 0x0000000700077245 */ /* 0x000fe20000201000 */
[----:B------:R-:W-:Y:S01]  /*104b0*/  HADD2.F32 R154, -RZ, R154.H1_H1 ;  /* 0x3000009aff9a7230 */ /* 0x000fe20000004100 */
[----:B------:R-:W-:Y:S01]  /*104c0*/  ISETP.NE.AND P4, PT, R18, 0x1, PT ;  /* 0x000000011200780c */ /* 0x000fe20003f85270 */
[----:B------:R-:W-:Y:S01]  /*104d0*/  BSSY.RECONVERGENT B1, `(.L_x_3453) ;  /* 0x000005c000017945 */ /* 0x000fe20003800200 */
[----:B0-----:R-:W-:Y:S02]  /*104e0*/  HFMA2 R158, -RZ, RZ, 0, 1.1920928955078125e-07 ;  /* 0x00000002ff9e7431 */ /* 0x001fe400000001ff */
        /* <DEDUP_REMOVED lines=15> */
.L_x_3455:
        /* <DEDUP_REMOVED lines=13> */
.L_x_3457:
[----:B------:R-:W-:Y:S05]  /*106b0*/  BSYNC.RECONVERGENT B2 ;  /* 0x0000000000027941 */ /* 0x000fea0003800200 */
.L_x_3456:
        /* <DEDUP_REMOVED lines=10> */
[----:B------:R-:W-:Y:S01]  /*10760*/  IMAD.MOV.U32 R8, RZ, RZ, R212 ;  /* 0x000000ffff087224 */ /* 0x000fe200078e00d4 */
[----:B------:R-:W-:Y:S01]  /*10770*/  IADD3 R159, PT, PT, R211, 0x76cf5d0a, RZ ;  /* 0x76cf5d0ad39f7810 */ /* 0x000fe20007ffe0ff */
        /* <DEDUP_REMOVED lines=39> */
[----:B------:R-:W-:-:S03]  /*109f0*/  LOP3.LUT R159, R159, R158, R153, 0x96, !PT ;  /* 0x0000009e9f9f7212 */ /* 0x000fc600078e9699 */
[----:B------:R-:W-:Y:S01]  /*10a00*/  VIADD R153, R210, 0x8ff34781 ;  /* 0x8ff34781d2997836 */ /* 0x000fe20000000000 */
[----:B------:R-:W-:Y:S01]  /*10a10*/  LOP3.LUT R19, R19, R18, R209, 0x96, !PT ;  /* 0x0000001213137212 */ /* 0x000fe200078e96d1 */
[----:B------:R-:W-:-:S04]  /*10a20*/  IMAD.WIDE.U32 R158, R159, -0x326172a9, RZ ;  /* 0xcd9e8d579f9e7825 */ /* 0x000fc800078e00ff */
[----:B------:R-:W-:Y:S01]  /*10a30*/  IMAD.WIDE.U32 R18, R19, -0x2daee0ad, RZ ;  /* 0xd2511f5313127825 */ /* 0x000fe200078e00ff */
[----:B------:R-:W-:-:S03]  /*10a40*/  LOP3.LUT R20, R153, R208, R159, 0x96, !PT ;  /* 0x000000d099147212 */ /* 0x000fc600078e969f */
[----:B------:R-:W-:Y:S01]  /*10a50*/  IMAD.MOV.U32 R16, RZ, RZ, R158 ;  /* 0x000000ffff107224 */ /* 0x000fe200078e009e */
[----:B------:R-:W-:Y:S01]  /*10a60*/  LOP3.LUT R19, R187, R152, R19, 0x96, !PT ;  /* 0x00000098bb137212 */ /* 0x000fe200078e9613 */
[----:B------:R-:W-:Y:S01]  /*10a70*/  IMAD.MOV.U32 R158, RZ, RZ, RZ ;  /* 0x000000ffff9e7224 */ /* 0x000fe200078e00ff */
[----:B------:R-:W-:-:S07]  /*10a80*/  MOV R212, R18 ;  /* 0x0000001200d47202 */ /* 0x000fce0000000f00 */
.L_x_3454:
[----:B------:R-:W-:Y:S05]  /*10a90*/  BSYNC.RECONVERGENT B1 ;  /* 0x0000000000017941 */ /* 0x000fea0003800200 */
.L_x_3453:
[----:B------:R-:W-:Y:S01]  /*10aa0*/  I2FP.F32.U32 R153, R8 ;  /* 0x0000000800997245 */ /* 0x000fe20000201000 */
[----:B------:R-:W-:Y:S01]  /*10ab0*/  HADD2.F32 R8, -RZ, R146.H1_H1 ;  /* 0x30000092ff087230 */ /* 0x000fe20000004100 */
[----:B------:R-:W-:Y:S01]  /*10ac0*/  BSSY.RECONVERGENT B1, `(.L_x_3458) ;  /* 0x0000062000017945 */ /* 0x000fe20003800200 */
[----:B------:R-:W-:Y:S02]  /*10ad0*/  @P1 HADD2.F32 R152, -RZ, R150.H1_H1 ;  /* 0x30000096ff981230 */ /* 0x000fe40000004100 */
[----:B------:R-:W-:Y:S01]  /*10ae0*/  FFMA.FTZ R153, R153, R200, 1.1641532182693481445e-10 ;  /* 0x2f00000099997423 */ /* 0x000fe200000100c8 */
[----:B------:R-:W-:-:S04]  /*10af0*/  FMUL.FTZ R8, R8, R215 ;  /* 0x000000d708087220 */ /* 0x000fc80000410000 */
[----:B------:R-:W-:Y:S01]  /*10b00*/  FSETP.GTU.FTZ.AND P4, PT, R153, R216, PT ;  /* 0x000000d89900720b */ /* 0x000fe20003f9c000 */
[----:B------:R-:W-:-:S03]  /*10b10*/  HFMA2 R153, -RZ, RZ, 0, 1.1920928955078125e-07 ;  /* 0x00000002ff997431 */ /* 0x000fc600000001ff */
        /* <DEDUP_REMOVED lines=17> */
.L_x_3460:
        /* <DEDUP_REMOVED lines=13> */
.L_x_3462:
[----:B------:R-:W-:Y:S05]  /*10d00*/  BSYNC.RECONVERGENT B2 ;  /* 0x0000000000027941 */ /* 0x000fea0003800200 */
.L_x_3461:
        /* <DEDUP_REMOVED lines=61> */
.L_x_3459:
[----:B------:R-:W-:Y:S05]  /*110e0*/  BSYNC.RECONVERGENT B1 ;  /* 0x0000000000017941 */ /* 0x000fea0003800200 */
.L_x_3458:
[----:B------:R-:W-:Y:S01]  /*110f0*/  I2FP.F32.U32 R7, R7 ;  /* 0x0000000700077245 */ /* 0x000fe20000201000 */
[----:B------:R-:W-:Y:S01]  /*11100*/  HADD2.F32 R18, -RZ, R155.H0_H0 ;  /* 0x2000009bff127230 */ /* 0x000fe20000004100 */
        /* <DEDUP_REMOVED lines=18> */
.L_x_3465:
        /* <DEDUP_REMOVED lines=13> */
.L_x_3467:
[----:B------:R-:W-:Y:S05]  /*11300*/  BSYNC.RECONVERGENT B2 ;  /* 0x0000000000027941 */ /* 0x000fea0003800200 */
.L_x_3466:
        /* <DEDUP_REMOVED lines=57> */
[----:B------:R-:W-:Y:S02]  /*116a0*/  LOP3.LUT R20, R153, R208, R159, 0x96, !PT ;  /* 0x000000d099147212 */ /* 0x000fe400078e969f */
[----:B------:R-:W-:Y:S01]  /*116b0*/  LOP3.LUT R19, R209, R152, R19, 0x96, !PT ;  /* 0x00000098d1137212 */ /* 0x000fe200078e9613 */
[----:B------:R-:W-:Y:S02]  /*116c0*/  IMAD.MOV.U32 R152, RZ, RZ, R212 ;  /* 0x000000ffff987224 */ /* 0x000fe400078e00d4 */
[----:B------:R-:W-:-:S07]  /*116d0*/  IMAD.MOV.U32 R212, RZ, RZ, R18 ;  /* 0x000000ffffd47224 */ /* 0x000fce00078e0012 */
.L_x_3464:
[----:B------:R-:W-:Y:S05]  /*116e0*/  BSYNC.RECONVERGENT B1 ;  /* 0x0000000000017941 */ /* 0x000fea0003800200 */
.L_x_3463:
        /* <DEDUP_REMOVED lines=12> */
[----:B------:R-:W-:-:S03]  /*117b0*/  MOV R152, R16 ;  /* 0x0000001000987202 */ /* 0x000fc60000000f00 */
[--C-:B------:R-:W-:Y:S01]  /*117c0*/  @P1 FADD.FTZ R188, R188, R7.reuse ;  /* 0x00000007bcbc1221 */ /* 0x100fe20000010000 */
[--C-:B------:R-:W-:Y:S01]  /*117d0*/  @!P1 IMAD.MOV.U32 R188, RZ, RZ, R7.reuse ;  /* 0x000000ffffbc9224 */ /* 0x100fe200078e0007 */
[----:B------:R-:W-:-:S04]  /*117e0*/  PRMT R7, R18, 0x7610, R7 ;  /* 0x0000761012077816 */ /* 0x000fc80000000007 */
        /* <DEDUP_REMOVED lines=10> */
.L_x_3470:
        /* <DEDUP_REMOVED lines=13> */
.L_x_3472:
[----:B------:R-:W-:Y:S05]  /*11960*/  BSYNC.RECONVERGENT B2 ;  /* 0x0000000000027941 */ /* 0x000fea0003800200 */
.L_x_3471:
        /* <DEDUP_REMOVED lines=61> */
.L_x_3469:
[----:B------:R-:W-:Y:S05]  /*11d40*/  BSYNC.RECONVERGENT B1 ;  /* 0x0000000000017941 */ /* 0x000fea0003800200 */
.L_x_3468:
[----:B------:R-:W-:Y:S01]  /*11d50*/  I2FP.F32.U32 R153, R152 ;  /* 0x0000009800997245 */ /* 0x000fe20000201000 */
[----:B------:R-:W-:Y:S01]  /*11d60*/  HADD2.F32 R152, -RZ, R155.H1_H1 ;  /* 0x3000009bff987230 */ /* 0x000fe20000004100 */
        /* <DEDUP_REMOVED lines=18> */
.L_x_3475:
        /* <DEDUP_REMOVED lines=15> */
.L_x_3477:
[----:B------:R-:W-:Y:S05]  /*11f80*/  BSYNC.RECONVERGENT B2 ;  /* 0x0000000000027941 */ /* 0x000fea0003800200 */
.L_x_3476:
        /* <DEDUP_REMOVED lines=56> */
[----:B------:R-:W-:Y:S01]  /*12310*/  IMAD.MOV.U32 R16, RZ, RZ, R158 ;  /* 0x000000ffff107224 */ /* 0x000fe200078e009e */
[----:B------:R-:W-:Y:S01]  /*12320*/  MOV R158, R212 ;  /* 0x000000d4009e7202 */ /* 0x000fe20000000f00 */
[----:B------:R-:W-:Y:S01]  /*12330*/  IMAD.MOV.U32 R212, RZ, RZ, R18 ;  /* 0x000000ffffd47224 */ /* 0x000fe200078e0012 */
[----:B------:R-:W-:Y:S01]  /*12340*/  LOP3.LUT R19, R209, R152, R19, 0x96, !PT ;  /* 0x00000098d1137212 */ /* 0x000fe200078e9613 */
[----:B------:R-:W-:-:S07]  /*12350*/  IMAD.MOV.U32 R18, RZ, RZ, RZ ;  /* 0x000000ffff127224 */ /* 0x000fce00078e00ff */
.L_x_3474:
[----:B------:R-:W-:Y:S05]  /*12360*/  BSYNC.RECONVERGENT B1 ;  /* 0x0000000000017941 */ /* 0x000fea0003800200 */
.L_x_3473:
[----:B------:R-:W-:Y:S01]  /*12370*/  I2FP.F32.U32 R153, R158 ;  /* 0x0000009e00997245 */ /* 0x000fe20000201000 */
[----:B------:R-:W-:Y:S01]  /*12380*/  HADD2.F32 R152, -RZ, R147.H1_H1 ;  /* 0x30000093ff987230 */ /* 0x000fe20000004100 */
[----:B------:R-:W-:-:S03]  /*12390*/  PRMT R154, R217, 0x5410, R154 ;  /* 0x00005410d99a7816 */ /* 0x000fc6000000009a */
[----:B------:R-:W-:Y:S01]  /*123a0*/  FFMA.FTZ R153, R153, R200, 1.1641532182693481445e-10 ;  /* 0x2f00000099997423 */ /* 0x000fe200000100c8 */
[----:B------:R-:W-:Y:S01]  /*123b0*/  FMUL.FTZ R152, R152, R215 ;  /* 0x000000d798987220 */ /* 0x000fe20000410000 */
[----:B------:R-:W-:-:S03]  /*123c0*/  @P1 HADD2.F32 R200, -RZ, R151.H1_H1 ;  /* 0x30000097ffc81230 */ /* 0x000fc60000004100 */
[----:B------:R-:W-:Y:S02]  /*123d0*/  FSETP.GTU.FTZ.AND P6, PT, R153, R216, PT ;  /* 0x000000d89900720b */ /* 0x000fe40003fdc000 */
[----:B------:R-:W-:Y:S02]  /*123e0*/  PRMT R153, R6, 0x5410, R214 ;  /* 0x0000541006997816 */ /* 0x000fe400000000d6 */
[----:B------:R-:W-:-:S05]  /*123f0*/  FSEL R152, R152, RZ, !P6 ;  /* 0x000000ff98987208 */ /* 0x000fca0007000000 */
[----:B------:R-:W-:Y:S01]  /*12400*/  FADD.FTZ R155, R155, R152 ;  /* 0x000000989b9b7221 */ /* 0x000fe20000010000 */
[----:B------:R-:W-:-:S03]  /*12410*/  SEL R152, RZ, 0x1, P6 ;  /* 0x00000001ff987807 */ /* 0x000fc60003000000 */
[----:B------:R-:W-:Y:S01]  /*12420*/  @P1 FADD.FTZ R200, R200, R155 ;  /* 0x0000009bc8c81221 */ /* 0x000fe20000010000 */
[----:B------:R-:W-:Y:S02]  /*12430*/  @!P1 MOV R200, R155 ;  /* 0x0000009b00c89202 */ /* 0x000fe40000000f00 */
[----:B------:R-:W-:Y:S02]  /*12440*/  PRMT R6, R152, 0x7610, R6 ;  /* 0x0000761098067816 */ /* 0x000fe40000000006 */
[----:B------:R-:W-:Y:S02]  /*12450*/  F2FP.F16.F32.PACK_AB R155, RZ, R200 ;  /* 0x000000c8ff9b723e */ /* 0x000fe400000000ff */
[----:B------:R-:W-:Y:S02]  /*12460*/  PRMT R152, R157, 0x5410, R207 ;  /* 0x000054109d987816 */ /* 0x000fe400000000cf */
[----:B------:R-:W-:Y:S01]  /*12470*/  PRMT R155, R213, 0x5410, R155 ;  /* 0x00005410d59b7816 */ /* 0x000fe2000000009b */
[----:B------:R-:W-:Y:S06]  /*12480*/  BRA `(.L_x_3478) ;  /* 0x0000003000a47947 */ /* 0x000fec0003800000 */
.L_x_3397:
        /* <DEDUP_REMOVED lines=16> */
.L_x_3481:
        /* <DEDUP_REMOVED lines=13> */
.L_x_3483:
[----:B------:R-:W-:Y:S05]  /*12660*/  BSYNC.RECONVERGENT B2 ;  /* 0x0000000000027941 */ /* 0x000fea0003800200 */
.L_x_3482:
        /* <DEDUP_REMOVED lines=28> */
[----:B------:R-:W-:Y:S01]  /*12830*/  IMAD.WIDE.U32 R158, R29, -0x326172a9, RZ ;  /* 0xcd9e8d571d9e7825 */ /* 0x000fe200078e00ff */
[----:B------:R-:W-:-:S03]  /*12840*/  IADD3 R29, PT, PT, R211, 0x646e171e, RZ ;  /* 0x646e171ed31d7810 */ /* 0x000fc60007ffe0ff */
[----:B------:R-:W-:Y:S01]  /*12850*/  IMAD.WIDE.U32 R212, R5, -0x2daee0ad, RZ ;  /* 0xd2511f5305d47825 */ /* 0x000fe200078e00ff */
[----:B------:R-:W-:-:S03]  /*12860*/  LOP3.LUT R19, R19, R18, R159, 0x96, !PT ;  /* 0x0000001213137212 */ /* 0x000fc600078e969f */
        /* <DEDUP_REMOVED lines=27> */
[----:B------:R-:W-:-:S07]  /*12a20*/  MOV R5, R207 ;  /* 0x000000cf00057202 */ /* 0x000fce0000000f00 */
.L_x_3480:
[----:B------:R-:W-:Y:S05]  /*12a30*/  BSYNC.RECONVERGENT B1 ;  /* 0x0000000000017941 */ /* 0x000fea0003800200 */
.L_x_3479:
        /* <DEDUP_REMOVED lines=28> */
.L_x_3486:
        /* <DEDUP_REMOVED lines=13> */
.L_x_3488:
[----:B------:R-:W-:Y:S05]  /*12cd0*/  BSYNC.RECONVERGENT B2 ;  /* 0x0000000000027941 */ /* 0x000fea0003800200 */
.L_x_3487:
[----:B------:R-:W-:Y:S01]  /*12ce0*/  IMAD.WIDE.U32 R158, R23, -0x326172a9, RZ ;  /* 0xcd9e8d57179e7825 */ /* 0x000fe200078e00ff */
[----:B------:R-:W-:-:S03]  /*12cf0*/  LOP3.LUT R18, R15, R215, R211, 0x96, !PT ;  /* 0x000000d70f127212 */ /* 0x000fc600078e96d3 */
[----:B------:R-:W-:Y:S01]  /*12d00*/  VIADD R29, R210, 0x9e3779b9 ;  /* 0x9e3779b9d21d7836 */ /* 0x000fe20000000000 */
[----:B------:R-:W-:Y:S01]  /*12d10*/  LOP3.LUT R208, R17, R159, R210, 0x96, !PT ;  /* 0x0000009f11d07212 */ /* 0x000fe200078e96d2 */
[----:B------:R-:W-:-:S04]  /*12d20*/  IMAD.WIDE.U32 R18, R18, -0x326172a9, RZ ;  /* 0xcd9e8d5712127825 */ /* 0x000fc800078e00ff */
[----:B------:R-:W-:Y:S01]  /*12d30*/  IMAD.WIDE.U32 R208, R208, -0x2daee0ad, RZ ;  /* 0xd2511f53d0d07825 */ /* 0x000fe200078e00ff */
[----:B------:R-:W-:-:S03]  /*12d40*/  LOP3.LUT R29, R29, R158, R19, 0x96, !PT ;  /* 0x0000009e1d1d7212 */ /* 0x000fc600078e9613 */
[----:B------:R-:W-:Y:S02]  /*12d50*/  VIADD R159, R211, 0xbb67ae85 ;  /* 0xbb67ae85d39f7836 */ /* 0x000fe40000000000 */
[----:B------:R-:W-:-:S03]  /*12d60*/  VIADD R19, R210, 0x3c6ef372 ;  /* 0x3c6ef372d2137836 */ /* 0x000fc60000000000 */
[----:B------:R-:W-:Y:S01]  /*12d70*/  LOP3.LUT R159, R159, R214, R209, 0x96, !PT ;  /* 0x000000d69f9f7212 */ /* 0x000fe200078e96d1 */
[----:B------:R-:W-:Y:S01]  /*12d80*/  IMAD.WIDE.U32 R214, R29, -0x2daee0ad, RZ ;  /* 0xd2511f531dd67825 */ /* 0x000fe200078e00ff */
[----:B------:R-:W-:-:S03]  /*12d90*/  IADD3 R29, PT, PT, R211, 0x76cf5d0a, RZ ;  /* 0x76cf5d0ad31d7810 */ /* 0x000fc60007ffe0ff */
[----:B------:R-:W-:Y:S01]  /*12da0*/  IMAD.WIDE.U32 R158, R159, -0x326172a9, RZ ;  /* 0xcd9e8d579f9e7825 */ /* 0x000fe200078e00ff */
[----:B------:R-:W-:-:S04]  /*12db0*/  LOP3.LUT R29, R29, R208, R215, 0x96, !PT ;  /* 0x000000d01d1d7212 */ /* 0x000fc800078e96d7 */
[----:B------:R-:W-:Y:S01]  /*12dc0*/  LOP3.LUT R208, R19, R18, R159, 0x96, !PT ;  /* 0x0000001213d07212 */ /* 0x000fe200078e969f */
[----:B------:R-:W-:Y:S01]  /*12dd0*/  IMAD.WIDE.U32 R18, R29, -0x326172a9, RZ ;  /* 0xcd9e8d571d127825 */ /* 0x000fe200078e00ff */
[----:B------:R-:W-:-:S03]  /*12de0*/  IADD3 R159, PT, PT, R211, 0x32370b8f, RZ ;  /* 0x32370b8fd39f7810 */ /* 0x000fc60007ffe0ff */
[----:B------:R-:W-:Y:S02]  /*12df0*/  VIADD R29, R210, 0xdaa66d2b ;  /* 0xdaa66d2bd21d7836 */ /* 0x000fe40000000000 */
[----:B------:R-:W-:-:S03]  /*12e00*/  IMAD.WIDE.U32 R208, R208, -0x2daee0ad, RZ ;  /* 0xd2511f53d0d07825 */ /* 0x000fc600078e00ff */
[----:B------:R-:W-:Y:S01]  /*12e10*/  LOP3.LUT R29, R29, R158, R19, 0x96, !PT ;  /* 0x0000009e1d1d7212 */ /* 0x000fe200078e9613 */
[----:B------:R-:W-:Y:S01]  /*12e20*/  VIADD R19, R210, 0x78dde6e4 ;  /* 0x78dde6e4d2137836 */ /* 0x000fe20000000000 */
[----:B------:R-:W-:-:S03]  /*12e30*/  LOP3.LUT R159, R159, R214, R209, 0x96, !PT ;  /* 0x000000d69f9f7212 */ /* 0x000fc600078e96d1 */
[----:B------:R-:W-:-:S04]  /*12e40*/  IMAD.WIDE.U32 R214, R29, -0x2daee0ad, RZ ;  /* 0xd2511f531dd67825 */ /* 0x000fc800078e00ff */
[----:B------:R-:W-:Y:S02]  /*12e50*/  VIADD R29, R211, 0xed9eba14 ;  /* 0xed9eba14d31d7836 */ /* 0x000fe40000000000 */
[----:B------:R-:W-:-:S03]  /*12e60*/  IMAD.WIDE.U32 R158, R159, -0x326172a9, RZ ;  /* 0xcd9e8d579f9e7825 */ /* 0x000fc600078e00ff */
[----:B------:R-:W-:Y:S02]  /*12e70*/  LOP3.LUT R29, R29, R208, R215, 0x96, !PT ;  /* 0x000000d01d1d7212 */ /* 0x000fe400078e96d7 */
[----:B------:R-:W-:Y:S01]  /*12e80*/  LOP3.LUT R208, R19, R18, R159, 0x96, !PT ;  /* 0x0000001213d07212 */ /* 0x000fe200078e969f */
[----:B------:R-:W-:Y:S02]  /*12e90*/  VIADD R159, R211, 0xa9066899 ;  /* 0xa9066899d39f7836 */ /* 0x000fe40000000000 */
        /* <DEDUP_REMOVED lines=9> */
[----:B------:R-:W-:Y:S02]  /*12f30*/  LOP3.LUT R29, R29, R208, R215, 0x96, !PT ;  /* 0x000000d01d1d7212 */ /* 0x000fe400078e96d7 */
[----:B------:R-:W-:Y:S01]  /*12f40*/  LOP3.LUT R208, R19, R18, R159, 0x96, !PT ;  /* 0x0000001213d07212 */ /* 0x000fe200078e969f */
[----:B------:R-:W-:Y:S02]  /*12f50*/  VIADD R159, R211, 0x1fd5c5a3 ;  /* 0x1fd5c5a3d39f7836 */ /* 0x000fe40000000000 */
        /* <DEDUP_REMOVED lines=18> */
[----:B------:R-:W-:Y:S01]  /*13080*/  IMAD.MOV.U32 R16, RZ, RZ, R208 ;  /* 0x000000ffff107224 */ /* 0x000fe200078e00d0 */
[----:B------:R-:W-:Y:S01]  /*13090*/  MOV R212, R18 ;  /* 0x0000001200d47202 */ /* 0x000fe20000000f00 */
[----:B------:R-:W-:-:S07]  /*130a0*/  IMAD.MOV.U32 R158, RZ, RZ, RZ ;  /* 0x000000ffff9e7224 */ /* 0x000fce00078e00ff */
.L_x_3485:
[----:B------:R-:W-:Y:S05]  /*130b0*/  BSYNC.RECONVERGENT B1 ;  /* 0x0000000000017941 */ /* 0x000fea0003800200 */
.L_x_3484:
[----:B------:R-:W-:Y:S01]  /*130c0*/  I2FP.F32.U32 R29, R29 ;  /* 0x0000001d001d7245 */ /* 0x000fe20000201000 */
[----:B------:R-:W-:Y:S01]  /*130d0*/  HADD2.F32 R152, -RZ, R152.H1_H1 ;  /* 0x30000098ff987230 */ /* 0x000fe20000004100 */
[----:B------:R-:W-:Y:S01]  /*130e0*/  ISETP.NE.AND P2, PT, R158, 0x1, PT ;  /* 0x000000019e00780c */ /* 0x000fe20003f45270 */
[----:B------:R-:W-:Y:S01]  /*130f0*/  @P1 HADD2.F32 R18, -RZ, R148.H1_H1 ;  /* 0x30000094ff121230 */ /* 0x000fe20000004100 */
[----:B------:R-:W-:Y:S01]  /*13100*/  LOP3.LUT R25, R25, 0xfffffff7, RZ, 0xc0, !PT ;  /* 0xfffffff719197812 */ /* 0x000fe200078ec0ff */
[----:B------:R-:W-:Y:S01]  /*13110*/  FFMA.FTZ R29, R29, R200, 1.1641532182693481445e-10 ;  /* 0x2f0000001d1d7423 */ /* 0x000fe200000100c8 */
[----:B------:R-:W-:Y:S01]  /*13120*/  FMUL.FTZ R152, R152, R217 ;  /* 0x000000d998987220 */ /* 0x000fe20000410000 */
[----:B------:R-:W-:Y:S01]  /*13130*/  BSSY.RECONVERGENT B1, `(.L_x_3489) ;  /* 0x000005d000017945 */ /* 0x000fe20003800200 */
[----:B------:R-:W-:Y:S02]  /*13140*/  IMAD.MOV.U32 R173, RZ, RZ, 0x2 ;  /* 0x00000002ffad7424 */ /* 0x000fe400078e00ff */
[----:B------:R-:W-:-:S04]  /*13150*/  FSETP.GTU.FTZ.AND P3, PT, R29, R216, PT ;  /* 0x000000d81d00720b */ /* 0x000fc80003f7c000 */
[----:B------:R-:W-:Y:S02]  /*13160*/  FSEL R29, R152, RZ, !P3 ;  /* 0x000000ff981d7208 */ /* 0x000fe40005800000 */
[----:B------:R-:W-:Y:S02]  /*13170*/  PLOP3.LUT P3, PT, P3, PT, PT, 0x8, 0x80 ;  /* 0x000000000080781c */ /* 0x000fe40001f6e170 */
[----:B------:R-:W-:Y:S01]  /*13180*/  MOV R152, R16 ;  /* 0x0000001000987202 */ /* 0x000fe20000000f00 */
        /* <DEDUP_REMOVED lines=12> */
.L_x_3491:
        /* <DEDUP_REMOVED lines=13> */
.L_x_3493:
[----:B------:R-:W-:Y:S05]  /*13320*/  BSYNC.RECONVERGENT B2 ;  /* 0x0000000000027941 */ /* 0x000fea0003800200 */
.L_x_3492:
        /* <DEDUP_REMOVED lines=18> */
[----:B------:R-:W-:Y:S01]  /*13450*/  IMAD.WIDE.U32 R208, R208, -0x2daee0ad, RZ ;  /* 0xd2511f53d0d07825 */ /* 0x000fe200078e00ff */
[----:B------:R-:W-:-:S03]  /*13460*/  LOP3.LUT R159, R159, R158, R19, 0x96, !PT ;  /* 0x0000009e9f9f7212 */ /* 0x000fc600078e9613 */
[----:B------:R-:W-:Y:S02]  /*13470*/  VIADD R173, R211, 0x32370b8f ;  /* 0x32370b8fd3ad7836 */ /* 0x000fe40000000000 */
[----:B------:R-:W-:-:S03]  /*13480*/  VIADD R19, R210, 0x78dde6e4 ;  /* 0x78dde6e4d2137836 */ /* 0x000fc60000000000 */
[----:B------:R-:W-:Y:S01]  /*13490*/  LOP3.LUT R158, R173, R214, R209, 0x96, !PT ;  /* 0x000000d6ad9e7212 */ /* 0x000fe200078e96d1 */
[----:B------:R-:W-:Y:S01]  /*134a0*/  IMAD.WIDE.U32 R214, R159, -0x2daee0ad, RZ ;  /* 0xd2511f539fd67825 */ /* 0x000fe200078e00ff */
[----:B------:R-:W-:-:S03]  /*134b0*/  IADD3 R173, PT, PT, R211, -0x126145ec, RZ ;  /* 0xed9eba14d3ad7810 */ /* 0x000fc60007ffe0ff */
[----:B------:R-:W-:Y:S01]  /*134c0*/  IMAD.WIDE.U32 R158, R158, -0x326172a9, RZ ;  /* 0xcd9e8d579e9e7825 */ /* 0x000fe200078e00ff */
[----:B------:R-:W-:-:S04]  /*134d0*/  LOP3.LUT R173, R173, R208, R215, 0x96, !PT ;  /* 0x000000d0adad7212 */ /* 0x000fc800078e96d7 */
[----:B------:R-:W-:Y:S01]  /*134e0*/  LOP3.LUT R208, R19, R18, R159, 0x96, !PT ;  /* 0x0000001213d07212 */ /* 0x000fe200078e969f */
[----:B------:R-:W-:Y:S01]  /*134f0*/  IMAD.WIDE.U32 R18, R173, -0x326172a9, RZ ;  /* 0xcd9e8d57ad127825 */ /* 0x000fe200078e00ff */
[----:B------:R-:W-:-:S03]  /*13500*/  IADD3 R173, PT, PT, R211, -0x56f99767, RZ ;  /* 0xa9066899d3ad7810 */ /* 0x000fc60007ffe0ff */
        /* <DEDUP_REMOVED lines=8> */
[----:B------:R-:W-:-:S04]  /*13590*/  LOP3.LUT R173, R173, R208, R215, 0x96, !PT ;  /* 0x000000d0adad7212 */ /* 0x000fc800078e96d7 */
[----:B------:R-:W-:Y:S01]  /*135a0*/  LOP3.LUT R208, R19, R18, R159, 0x96, !PT ;  /* 0x0000001213d07212 */ /* 0x000fe200078e969f */
[----:B------:R-:W-:Y:S01]  /*135b0*/  IMAD.WIDE.U32 R18, R173, -0x326172a9, RZ ;  /* 0xcd9e8d57ad127825 */ /* 0x000fe200078e00ff */
[----:B------:R-:W-:-:S03]  /*135c0*/  IADD3 R159, PT, PT, R210, 0x5384540f, RZ ;  /* 0x5384540fd29f7810 */ /* 0x000fc60007ffe0ff */
[----:B------:R-:W-:Y:S01]  /*135d0*/  IMAD.WIDE.U32 R208, R208, -0x2daee0ad, RZ ;  /* 0xd2511f53d0d07825 */ /* 0x000fe200078e00ff */
[----:B------:R-:W-:Y:S02]  /*135e0*/  LOP3.LUT R159, R159, R158, R19, 0x96, !PT ;  /* 0x0000009e9f9f7212 */ /* 0x000fe400078e9613 */
[----:B------:R-:W-:Y:S01]  /*135f0*/  IADD3 R19, PT, PT, R210, -0xe443238, RZ ;  /* 0xf1bbcdc8d2137810 */ /* 0x000fe20007ffe0ff */
[----:B------:R-:W-:Y:S02]  /*13600*/  VIADD R173, R211, 0x1fd5c5a3 ;  /* 0x1fd5c5a3d3ad7836 */ /* 0x000fe40000000000 */
[----:B------:R-:W-:-:S03]  /*13610*/  IMAD.WIDE.U32 R158, R159, -0x2daee0ad, RZ ;  /* 0xd2511f539f9e7825 */ /* 0x000fc600078e00ff */
[----:B------:R-:W-:Y:S01]  /*13620*/  LOP3.LUT R214, R173, R214, R209, 0x96, !PT ;  /* 0x000000d6add67212 */ /* 0x000fe200078e96d1 */
[----:B------:R-:W-:-:S04]  /*13630*/  VIADD R173, R211, 0xdb3d7428 ;  /* 0xdb3d7428d3ad7836 */ /* 0x000fc80000000000 */
        /* <DEDUP_REMOVED lines=9> */
[----:B------:R-:W-:Y:S02]  /*136d0*/  HFMA2 R173, -RZ, RZ, 0, 0 ;  /* 0x00000000ffad7431 */ /* 0x000fe400000001ff */
[----:B------:R-:W-:Y:S01]  /*136e0*/  IMAD.MOV.U32 R212, RZ, RZ, R18 ;  /* 0x000000ffffd47224 */ /* 0x000fe200078e0012 */
[----:B------:R-:W-:-:S07]  /*136f0*/  LOP3.LUT R20, R159, R214, R209, 0x96, !PT ;  /* 0x000000d69f147212 */ /* 0x000fce00078e96d1 */
.L_x_3490:
[----:B------:R-:W-:Y:S05]  /*13700*/  BSYNC.RECONVERGENT B1 ;  /* 0x0000000000017941 */ /* 0x000fea0003800200 */
.L_x_3489:
[----:B------:R-:W-:Y:S01]  /*13710*/  I2FP.F32.U32 R159, R152 ;  /* 0x00000098009f7245 */ /* 0x000fe20000201000 */
[----:B------:R-:W-:Y:S01]  /*13720*/  HADD2.F32 R18, -RZ, R153.H0_H0 ;  /* 0x20000099ff127230 */ /* 0x000fe20000004100 */
[----:B------:R-:W-:Y:S01]  /*13730*/  LOP3.LUT R25, R25, 0xfffffffb, RZ, 0xc0, !PT ;  /* 0xfffffffb19197812 */ /* 0x000fe200078ec0ff */
[----:B------:R-:W-:Y:S01]  /*13740*/  BSSY.RECONVERGENT B1, `(.L_x_3494) ;  /* 0x0000061000017945 */ /* 0x000fe20003800200 */
[----:B------:R-:W-:Y:S02]  /*13750*/  IMAD.MOV.U32 R158, RZ, RZ, 0x2 ;  /* 0x00000002ff9e7424 */ /* 0x000fe400078e00ff */
[----:B------:R-:W-:Y:S01]  /*13760*/  FFMA.FTZ R159, R159, R200, 1.1641532182693481445e-10 ;  /* 0x2f0000009f9f7423 */ /* 0x000fe200000100c8 */
[----:B------:R-:W-:Y:S01]  /*13770*/  FMUL.FTZ R18, R18, R217 ;  /* 0x000000d912127220 */ /* 0x000fe20000410000 */
[----:B------:R-:W-:-:S03]  /*13780*/  IMAD.MOV.U32 R152, RZ, RZ, R16 ;  /* 0x000000ffff987224 */ /* 0x000fc600078e0010 */
[----:B------:R-:W-:Y:S01]  /*13790*/  FSETP.GTU.FTZ.AND P2, PT, R159, R216, PT ;  /* 0x000000d89f00720b */ /* 0x000fe20003f5c000 */
[----:B------:R-:W-:-:S03]  /*137a0*/  @P1 HADD2.F32 R159, -RZ, R149.H0_H0 ;  /* 0x20000095ff9f1230 */ /* 0x000fc60000004100 */
        /* <DEDUP_REMOVED lines=15> */
.L_x_3496:
        /* <DEDUP_REMOVED lines=13> */
.L_x_3498:
[----:B------:R-:W-:Y:S05]  /*13970*/  BSYNC.RECONVERGENT B2 ;  /* 0x0000000000027941 */ /* 0x000fea0003800200 */
.L_x_3497:
        /* <DEDUP_REMOVED lines=17> */
[----:B------:R-:W-:-:S03]  /*13a90*/  IADD3 R159, PT, PT, R210, -0x255992d5, RZ ;  /* 0xdaa66d2bd29f7810 */ /* 0x000fc60007ffe0ff */
        /* <DEDUP_REMOVED lines=32> */
[----:B------:R-:W-:Y:S02]  /*13ca0*/  LOP3.LUT R19, R19, R18, R215, 0x96, !PT ;  /* 0x0000001213137212 */ /* 0x000fe400078e96d7 */
[----:B------:R-:W-:Y:S01]  /*13cb0*/  LOP3.LUT R208, R173, R208, R159, 0x96, !PT ;  /* 0x000000d0add07212 */ /* 0x000fe200078e969f */
[----:B------:R-:W-:Y:S01]  /*13cc0*/  VIADD R173, R211, 0x96a522ad ;  /* 0x96a522add3ad7836 */ /* 0x000fe20000000000 */
[----:B------:R-:W-:Y:S01]  /*13cd0*/  IADD3 R159, PT, PT, R210, -0x700cb87f, RZ ;  /* 0x8ff34781d29f7810 */ /* 0x000fe20007ffe0ff */
[----:B------:R-:W-:-:S04]  /*13ce0*/  IMAD.WIDE.U32 R18, R19, -0x2daee0ad, RZ ;  /* 0xd2511f5313127825 */ /* 0x000fc800078e00ff */
[----:B------:R-:W-:Y:S01]  /*13cf0*/  IMAD.WIDE.U32 R208, R208, -0x326172a9, RZ ;  /* 0xcd9e8d57d0d07825 */ /* 0x000fe200078e00ff */
[----:B------:R-:W-:-:S03]  /*13d00*/  LOP3.LUT R19, R173, R158, R19, 0x96, !PT ;  /* 0x0000009ead137212 */ /* 0x000fc600078e9613 */
[----:B------:R-:W-:Y:S01]  /*13d10*/  IMAD.MOV.U32 R16, RZ, RZ, R208 ;  /* 0x000000ffff107224 */ /* 0x000fe200078e00d0 */
[----:B------:R-:W-:Y:S01]  /*13d20*/  LOP3.LUT R20, R159, R214, R209, 0x96, !PT ;  /* 0x000000d69f147212 */ /* 0x000fe200078e96d1 */
[----:B------:R-:W-:Y:S02]  /*13d30*/  IMAD.MOV.U32 R212, RZ, RZ, R18 ;  /* 0x000000ffffd47224 */ /* 0x000fe400078e0012 */
[----:B------:R-:W-:-:S07]  /*13d40*/  IMAD.MOV.U32 R158, RZ, RZ, RZ ;  /* 0x000000ffff9e7224 */ /* 0x000fce00078e00ff */
.L_x_3495:
[----:B------:R-:W-:Y:S05]  /*13d50*/  BSYNC.RECONVERGENT B1 ;  /* 0x0000000000017941 */ /* 0x000fea0003800200 */
.L_x_3494:
[----:B------:R-:W-:Y:S01]  /*13d60*/  I2FP.F32.U32 R159, R152 ;  /* 0x00000098009f7245 */ /* 0x000fe20000201000 */
[----:B------:R-:W-:Y:S01]  /*13d70*/  HADD2.F32 R18, -RZ, R153.H1_H1 ;  /* 0x30000099ff127230 */ /* 0x000fe20000004100 */
[----:B------:R-:W-:Y:S01]  /*13d80*/  LOP3.LUT R25, R25, 0xfffffffd, RZ, 0xc0, !PT ;  /* 0xfffffffd19197812 */ /* 0x000fe200078ec0ff */
[----:B------:R-:W-:Y:S01]  /*13d90*/  @P1 HADD2.F32 R152, -RZ, R149.H1_H1 ;  /* 0x30000095ff981230 */ /* 0x000fe20000004100 */
[----:B------:R-:W-:Y:S01]  /*13da0*/  BSSY.RECONVERGENT B1, `(.L_x_3499) ;  /* 0x0000060000017945 */ /* 0x000fe20003800200 */
[----:B------:R-:W-:Y:S01]  /*13db0*/  FFMA.FTZ R159, R159, R200, 1.1641532182693481445e-10 ;  /* 0x2f0000009f9f7423 */ /* 0x000fe200000100c8 */
[----:B------:R-:W-:Y:S01]  /*13dc0*/  FMUL.FTZ R18, R18, R217 ;  /* 0x000000d912127220 */ /* 0x000fe20000410000 */
[----:B------:R-:W-:-:S03]  /*13dd0*/  HFMA2 R187, -RZ, RZ, 0, 1.1920928955078125e-07 ;  /* 0x00000002ffbb7431 */ /* 0x000fc600000001ff */
[----:B------:R-:W-:-:S04]  /*13de0*/  FSETP.GTU.FTZ.AND P2, PT, R159, R216, PT ;  /* 0x000000d89f00720b */ /* 0x000fc80003f5c000 */
[----:B------:R-:W-:Y:S02]  /*13df0*/  FSEL R173, R18, RZ, !P2 ;  /* 0x000000ff12ad7208 */ /* 0x000fe40005000000 */
[----:B------:R-:W-:Y:S02]  /*13e00*/  PLOP3.LUT P3, PT, P2, PT, PT, 0x8, 0x80 ;  /* 0x000000000080781c */ /* 0x000fe4000176e170 */
[----:B------:R-:W-:Y:S01]  /*13e10*/  ISETP.NE.AND P2, PT, R158, 0x1, PT ;  /* 0x000000019e00780c */ /* 0x000fe20003f45270 */
[----:B------:R-:W-:Y:S01]  /*13e20*/  @P1 FADD.FTZ R173, R152, R173 ;  /* 0x000000ad98ad1221 */ /* 0x000fe20000010000 */
[----:B------:R-:W-:-:S04]  /*13e30*/  IMAD.MOV.U32 R152, RZ, RZ, R16 ;  /* 0x000000ffff987224 */ /* 0x000fc800078e0010 */
        /* <DEDUP_REMOVED lines=11> */
.L_x_3501:
        /* <DEDUP_REMOVED lines=13> */
.L_x_3503:
[----:B------:R-:W-:Y:S05]  /*13fc0*/  BSYNC.RECONVERGENT B2 ;  /* 0x0000000000027941 */ /* 0x000fea0003800200 */
.L_x_3502:
        /* <DEDUP_REMOVED lines=61> */
.L_x_3500:
[----:B------:R-:W-:Y:S05]  /*143a0*/  BSYNC.RECONVERGENT B1 ;  /* 0x0000000000017941 */ /* 0x000fea0003800200 */
.L_x_3499:
[----:B------:R-:W-:Y:S01]  /*143b0*/  I2FP.F32.U32 R153, R152 ;  /* 0x0000009800997245 */ /* 0x000fe20000201000 */
[----:B------:R-:W-:Y:S01]  /*143c0*/  HADD2.F32 R18, -RZ, R154.H0_H0 ;  /* 0x2000009aff127230 */ /* 0x000fe20000004100 */
[----:B------:R-:W-:Y:S01]  /*143d0*/  ISETP.NE.AND P3, PT, R187, 0x1, PT ;  /* 0x00000001bb00780c */ /* 0x000fe20003f65270 */
[----:B------:R-:W-:Y:S01]  /*143e0*/  @P1 HADD2.F32 R159, -RZ, R150.H0_H0 ;  /* 0x20000096ff9f1230 */ /* 0x000fe20000004100 */
[----:B------:R-:W-:Y:S01]  /*143f0*/  BSSY.RECONVERGENT B1, `(.L_x_3504) ;  /* 0x000005e000017945 */ /* 0x000fe20003800200 */
[----:B------:R-:W-:Y:S01]  /*14400*/  FFMA.FTZ R153, R153, R200, 1.1641532182693481445e-10 ;  /* 0x2f00000099997423 */ /* 0x000fe200000100c8 */
[----:B------:R-:W-:Y:S01]  /*14410*/  FMUL.FTZ R18, R18, R217 ;  /* 0x000000d912127220 */ /* 0x000fe20000410000 */
[----:B------:R-:W-:Y:S01]  /*14420*/  IMAD.MOV.U32 R158, RZ, RZ, 0x2 ;  /* 0x00000002ff9e7424 */ /* 0x000fe200078e00ff */
[----:B------:R-:W-:Y:S02]  /*14430*/  MOV R152, R16 ;  /* 0x0000001000987202 */ /* 0x000fe40000000f00 */
[----:B------:R-:W-:-:S04]  /*14440*/  FSETP.GTU.FTZ.AND P2, PT, R153, R216, PT ;  /* 0x000000d89900720b */ /* 0x000fc80003f5c000 */
        /* <DEDUP_REMOVED lines=13> */
.L_x_3506:
        /* <DEDUP_REMOVED lines=13> */
.L_x_3508:
[----:B------:R-:W-:Y:S05]  /*145f0*/  BSYNC.RECONVERGENT B2 ;  /* 0x0000000000027941 */ /* 0x000fea0003800200 */
.L_x_3507:
        /* <DEDUP_REMOVED lines=61> */
.L_x_3505:
[----:B------:R-:W-:Y:S05]  /*149d0*/  BSYNC.RECONVERGENT B1 ;  /* 0x0000000000017941 */ /* 0x000fea0003800200 */
.L_x_3504:
[----:B------:R-:W-:Y:S01]  /*149e0*/  I2FP.F32.U32 R153, R152 ;  /* 0x0000009800997245 */ /* 0x000fe20000201000 */
[----:B------:R-:W-:Y:S01]  /*149f0*/  HADD2.F32 R154, -RZ, R154.H1_H1 ;  /* 0x3000009aff9a7230 */ /* 0x000fe20000004100 */
[----:B------:R-:W-:Y:S01]  /*14a00*/  ISETP.NE.AND P4, PT, R158, 0x1, PT ;  /* 0x000000019e00780c */ /* 0x000fe20003f85270 */
[----:B------:R-:W-:Y:S01]  /*14a10*/  @P1 HADD2.F32 R18, -RZ, R150.H1_H1 ;  /* 0x30000096ff121230 */ /* 0x000fe20000004100 */
[----:B------:R-:W-:Y:S01]  /*14a20*/  BSSY.RECONVERGENT B1, `(.L_x_3509) ;  /* 0x000005e000017945 */ /* 0x000fe20003800200 */
[----:B------:R-:W-:Y:S01]  /*14a30*/  FFMA.FTZ R153, R153, R200, 1.1641532182693481445e-10 ;  /* 0x2f00000099997423 */ /* 0x000fe200000100c8 */
[----:B------:R-:W-:Y:S01]  /*14a40*/  FMUL.FTZ R154, R154, R217 ;  /* 0x000000d99a9a7220 */ /* 0x000fe20000410000 */
[----:B------:R-:W-:Y:S02]  /*14a50*/  IMAD.MOV.U32 R208, RZ, RZ, 0x2 ;  /* 0x00000002ffd07424 */ /* 0x000fe400078e00ff */
[----:B------:R-:W-:Y:S01]  /*14a60*/  IMAD.MOV.U32 R152, RZ, RZ, R16 ;  /* 0x000000ffff987224 */ /* 0x000fe200078e0010 */
        /* <DEDUP_REMOVED lines=14> */
.L_x_3511:
        /* <DEDUP_REMOVED lines=13> */
.L_x_3513:
[----:B------:R-:W-:Y:S05]  /*14c20*/  BSYNC.RECONVERGENT B2 ;  /* 0x0000000000027941 */ /* 0x000fea0003800200 */
.L_x_3512:
        /* <DEDUP_REMOVED lines=61> */
.L_x_3510:
[----:B------:R-:W-:Y:S05]  /*15000*/  BSYNC.RECONVERGENT B1 ;  /* 0x0000000000017941 */ /* 0x000fea0003800200 */
.L_x_3509:
        /* <DEDUP_REMOVED lines=8> */
[----:B------:R-:W-:-:S04]  /*15090*/  FSETP.GTU.FTZ.AND P4, PT, R153, R216, PT ;  /* 0x000000d89900720b */ /* 0x000fc80003f9c000 */
[----:B------:R-:W-:Y:S01]  /*150a0*/  FSEL R188, R18, RZ, !P4 ;  /* 0x000000ff12bc7208 */ /* 0x000fe20006000000 */
[----:B------:R-:W-:Y:S01]  /*150b0*/  HFMA2 R18, -RZ, RZ, 0, 1.1920928955078125e-07 ;  /* 0x00000002ff127431 */ /* 0x000fe200000001ff */
        /* <DEDUP_REMOVED lines=12> */
.L_x_3516:
        /* <DEDUP_REMOVED lines=13> */
.L_x_3518:
[----:B------:R-:W-:Y:S05]  /*15250*/  BSYNC.RECONVERGENT B2 ;  /* 0x0000000000027941 */ /* 0x000fea0003800200 */
.L_x_3517:
        /* <DEDUP_REMOVED lines=61> */
.L_x_3515:
[----:B------:R-:W-:Y:S05]  /*15630*/  BSYNC.RECONVERGENT B1 ;  /* 0x0000000000017941 */ /* 0x000fea0003800200 */
.L_x_3514:
        /* <DEDUP_REMOVED lines=9> */
[----:B------:R-:W-:Y:S02]  /*156d0*/  PLOP3.LUT P5, PT, P5, PT, PT, 0x8, 0x80 ;  /* 0x000000000080781c */ /* 0x000fe40002fae170 */
[----:B------:R-:W-:Y:S01]  /*156e0*/  PRMT R152, R157, 0x5410, R207 ;  /* 0x000054109d987816 */ /* 0x000fe200000000cf */
[----:B------:R-:W-:-:S05]  /*156f0*/  @P1 FADD.FTZ R200, R155, R200 ;  /* 0x000000c89bc81221 */ /* 0x000fca0000010000 */
[----:B------:R-:W-:-:S04]  /*15700*/  F2FP.F16.F32.PACK_AB R155, RZ, R200 ;  /* 0x000000c8ff9b723e */ /* 0x000fc800000000ff */
[----:B------:R-:W-:-:S07]  /*15710*/  PRMT R155, R214, 0x5410, R155 ;  /* 0x00005410d69b7816 */ /* 0x000fce000000009b */
.L_x_3478:
        /* <DEDUP_REMOVED lines=43> */
.L_x_3519:
[----:B------:R-:W-:Y:S01]  /*159d0*/  MOV R207, R212 ;  /* 0x000000d400cf7202 */ /* 0x000fe20000000f00 */
[----:B------:R-:W-:-:S07]  /*159e0*/  VIADD R156, R156, 0x80 ;  /* 0x000000809c9c7836 */ /* 0x000fce0000000000 */
.L_x_3396:
[----:B------:R-:W-:Y:S05]  /*159f0*/  BSYNC.RECONVERGENT B0 ;  /* 0x0000000000007941 */ /* 0x000fea0003800200 */
.L_x_3395:
        /* <DEDUP_REMOVED lines=35> */
.L_x_3525:
        /* <DEDUP_REMOVED lines=13> */
.L_x_3527:
[----:B------:R-:W-:Y:S05]  /*15d00*/  BSYNC.RECONVERGENT B2 ;  /* 0x0000000000027941 */ /* 0x000fea0003800200 */
.L_x_3526:
        /* <DEDUP_REMOVED lines=27> */
[----:B------:R-:W-:Y:S01]  /*15ec0*/  IADD3 R11, PT, PT, R211, -0x56f99767, RZ ;  /* 0xa9066899d30b7810 */ /* 0x000fe20007ffe0ff */
        /* <DEDUP_REMOVED lines=23> */
[----:B------:R-:W-:-:S04]  /*16040*/  LOP3.LUT R212, R9, R8, R11, 0x96, !PT ;  /* 0x0000000809d47212 */ /* 0x000fc800078e960b */
[----:B------:R-:W-:Y:S01]  /*16050*/  LOP3.LUT R13, R13, R12, R7, 0x96, !PT ;  /* 0x0000000c0d0d7212 */ /* 0x000fe200078e9607 */
[----:B------:R-:W-:-:S04]  /*16060*/  IMAD.WIDE.U32 R212, R212, -0x2daee0ad, RZ ;  /* 0xd2511f53d4d47825 */ /* 0x000fc800078e00ff */
[----:B------:R-:W-:Y:S01]  /*16070*/  IMAD.WIDE.U32 R8, R13, -0x326172a9, RZ ;  /* 0xcd9e8d570d087825 */ /* 0x000fe200078e00ff */
[----:B------:R-:W-:-:S03]  /*16080*/  LOP3.LUT R19, R19, R6, R213, 0x96, !PT ;  /* 0x0000000613137212 */ /* 0x000fc600078e96d5 */
[----:B------:R-:W-:Y:S01]  /*16090*/  VIADD R7, R210, 0x8ff34781 ;  /* 0x8ff34781d2077836 */ /* 0x000fe20000000000 */
[----:B------:R-:W-:Y:S01]  /*160a0*/  MOV R16, R8 ;  /* 0x0000000800107202 */ /* 0x000fe20000000f00 */
[----:B------:R-:W-:-:S03]  /*160b0*/  IMAD.MOV.U32 R6, RZ, RZ, RZ ;  /* 0x000000ffff067224 */ /* 0x000fc600078e00ff */
[----:B------:R-:W-:-:S07]  /*160c0*/  LOP3.LUT R20, R7, R10, R9, 0x96, !PT ;  /* 0x0000000a07147212 */ /* 0x000fce00078e9609 */
.L_x_3524:
[----:B------:R-:W-:Y:S05]  /*160d0*/  BSYNC.RECONVERGENT B1 ;  /* 0x0000000000017941 */ /* 0x000fea0003800200 */
.L_x_3523:
[----:B------:R-:W1:Y:S01]  /*160e0*/  LDC R216, c[0x0][0x408] ;  /* 0x00010200ffd87b82 */ /* 0x000e620000000800 */
[----:B------:R-:W-:Y:S01]  /*160f0*/  I2FP.F32.U32 R4, R4 ;  /* 0x0000000400047245 */ /* 0x000fe20000201000 */
[----:B------:R-:W-:Y:S02]  /*16100*/  HFMA2 R201, -RZ, RZ, 0.1171875, 0 ;  /* 0x2f800000ffc97431 */ /* 0x000fe400000001ff */
[----:B-----5:R-:W-:Y:S01]  /*16110*/  HADD2.F32 R7, -RZ, R152.H0_H0 ;  /* 0x20000098ff077230 */ /* 0x020fe20000004100 */
[----:B------:R-:W-:Y:S01]  /*16120*/  ISETP.NE.AND P2, PT, R6, 0x1, PT ;  /* 0x000000010600780c */ /* 0x000fe20003f45270 */
[----:B------:R-:W-:Y:S01]  /*16130*/  BSSY.RECONVERGENT B1, `(.L_x_3528) ;  /* 0x000005f000017945 */ /* 0x000fe20003800200 */
[----:B------:R-:W-:Y:S01]  /*16140*/  LOP3.LUT R25, R25, 0xffffffef, RZ, 0xc0, !PT ;  /* 0xffffffef19197812 */ /* 0x000fe200078ec0ff */
[----:B------:R-:W-:Y:S01]  /*16150*/  FFMA.FTZ R4, R4, R201, 1.1641532182693481445e-10 ;  /* 0x2f00000004047423 */ /* 0x000fe200000100c9 */
[----:B------:R-:W2:Y:S01]  /*16160*/  LDC R215, c[0x0][0x404] ;  /* 0x00010100ffd77b82 */ /* 0x000ea20000000800 */
[----:B------:R-:W-:-:S02]  /*16170*/  IMAD.MOV.U32 R8, RZ, RZ, 0x2 ;  /* 0x00000002ff087424 */ /* 0x000fc400078e00ff */
[----:B-1----:R-:W-:Y:S01]  /*16180*/  FMUL.FTZ R7, R7, R216 ;  /* 0x000000d807077220 */ /* 0x002fe20000410000 */
[----:B--2---:R-:W-:-:S04]  /*16190*/  FSETP.GTU.FTZ.AND P3, PT, R4, R215, PT ;  /* 0x000000d70400720b */ /* 0x004fc80003f7c000 */
[----:B------:R-:W-:Y:S01]  /*161a0*/  FSEL R4, R7, RZ, !P3 ;  /* 0x000000ff07047208 */ /* 0x000fe20005800000 */
[----:B------:R-:W-:Y:S01]  /*161b0*/  IMAD.MOV.U32 R7, RZ, RZ, R16 ;  /* 0x000000ffff077224 */ /* 0x000fe200078e0010 */
        /* <DEDUP_REMOVED lines=11> */
.L_x_3530:
        /* <DEDUP_REMOVED lines=13> */
.L_x_3532:
[----:B------:R-:W-:Y:S05]  /*16340*/  BSYNC.RECONVERGENT B2 ;  /* 0x0000000000027941 */ /* 0x000fea0003800200 */
.L_x_3531:
[----:B------:R-:W-:Y:S01]  /*16350*/  IMAD.WIDE.U32 R8, R23, -0x326172a9, RZ ;  /* 0xcd9e8d5717087825 */ /* 0x000fe200078e00ff */
[----:B------:R-:W-:Y:S02]  /*16360*/  LOP3.LUT R6, R15, R13, R211, 0x96, !PT ;  /* 0x0000000d0f067212 */ /* 0x000fe400078e96d3 */
[C---:B------:R-:W-:Y:S01]  /*16370*/  IADD3 R13, PT, PT, R211.reuse, -0x4498517b, RZ ;  /* 0xbb67ae85d30d7810 */ /* 0x040fe20007ffe0ff */
        /* <DEDUP_REMOVED lines=58> */
.L_x_3529:
[----:B------:R-:W-:Y:S05]  /*16720*/  BSYNC.RECONVERGENT B1 ;  /* 0x0000000000017941 */ /* 0x000fea0003800200 */
.L_x_3528:
[----:B------:R-:W-:Y:S01]  /*16730*/  I2FP.F32.U32 R6, R7 ;  /* 0x0000000700067245 */ /* 0x000fe20000201000 */
[----:B------:R-:W-:Y:S01]  /*16740*/  HADD2.F32 R7, -RZ, R144.H0_H0 ;  /* 0x20000090ff077230 */ /* 0x000fe20000004100 */
[----:B------:R-:W-:Y:S01]  /*16750*/  BSSY.RECONVERGENT B1, `(.L_x_3533) ;  /* 0x0000062000017945 */ /* 0x000fe20003800200 */
[----:B------:R-:W-:Y:S02]  /*16760*/  @P1 HADD2.F32 R9, -RZ, R148.H0_H0 ;  /* 0x20000094ff091230 */ /* 0x000fe40000004100 */
        /* <DEDUP_REMOVED lines=9> */
[----:B------:R-:W-:Y:S01]  /*16800*/  @!P1 MOV R4, R6 ;  /* 0x0000000600049202 */ /* 0x000fe20000000f00 */
[----:B------:R-:W-:-:S03]  /*16810*/  IMAD.MOV.U32 R9, RZ, RZ, 0x2 ;  /* 0x00000002ff097424 */ /* 0x000fc600078e00ff */
        /* <DEDUP_REMOVED lines=10> */
.L_x_3535:
        /* <DEDUP_REMOVED lines=13> */
.L_x_3537:
[----:B------:R-:W-:Y:S05]  /*16990*/  BSYNC.RECONVERGENT B2 ;  /* 0x0000000000027941 */ /* 0x000fea0003800200 */
.L_x_3536:
        /* <DEDUP_REMOVED lines=61> */
.L_x_3534:
[----:B------:R-:W-:Y:S05]  /*16d70*/  BSYNC.RECONVERGENT B1 ;  /* 0x0000000000017941 */ /* 0x000fea0003800200 */
.L_x_3533:
        /* <DEDUP_REMOVED lines=22> */
.L_x_3540:
        /* <DEDUP_REMOVED lines=13> */
.L_x_3542:
[----:B------:R-:W-:Y:S05]  /*16fb0*/  BSYNC.RECONVERGENT B2 ;  /* 0x0000000000027941 */ /* 0x000fea0003800200 */
.L_x_3541:
        /* <DEDUP_REMOVED lines=61> */
.L_x_3539:
[----:B------:R-:W-:Y:S05]  /*17390*/  BSYNC.RECONVERGENT B1 ;  /* 0x0000000000017941 */ /* 0x000fea0003800200 */
.L_x_3538:
[----:B------:R-:W-:Y:S01]  /*173a0*/  I2FP.F32.U32 R6, R8 ;  /* 0x0000000800067245 */ /* 0x000fe20000201000 */
[----:B------:R-:W-:Y:S01]  /*173b0*/  HADD2.F32 R7, -RZ, R144.H1_H1 ;  /* 0x30000090ff077230 */ /* 0x000fe20000004100 */
[----:B------:R-:W-:Y:S01]  /*173c0*/  BSSY.RECONVERGENT B1, `(.L_x_3543) ;  /* 0x0000063000017945 */ /* 0x000fe20003800200 */
[----:B------:R-:W-:Y:S02]  /*173d0*/  @P1 HADD2.F32 R161, -RZ, R148.H1_H1 ;  /* 0x30000094ffa11230 */ /* 0x000fe40000004100 */
        /* <DEDUP_REMOVED lines=22> */
.L_x_3545:
        /* <DEDUP_REMOVED lines=13> */
.L_x_3547:
[----:B------:R-:W-:Y:S05]  /*17610*/  BSYNC.RECONVERGENT B2 ;  /* 0x0000000000027941 */ /* 0x000fea0003800200 */
.L_x_3546:
        /* <DEDUP_REMOVED lines=61> */
.L_x_3544:
[----:B------:R-:W-:Y:S05]  /*179f0*/  BSYNC.RECONVERGENT B1 ;  /* 0x0000000000017941 */ /* 0x000fea0003800200 */
.L_x_3543:
[----:B------:R-:W-:Y:S01]  /*17a00*/  I2FP.F32.U32 R6, R7 ;  /* 0x0000000700067245 */ /* 0x000fe20000201000 */
[----:B------:R-:W-:Y:S01]  /*17a10*/  HADD2.F32 R7, -RZ, R153.H0_H0 ;  /* 0x20000099ff077230 */ /* 0x000fe20000004100 */
        /* <DEDUP_REMOVED lines=20> */
.L_x_3550:
        /* <DEDUP_REMOVED lines=13> */
.L_x_3552:
[----:B------:R-:W-:Y:S05]  /*17c30*/  BSYNC.RECONVERGENT B2 ;  /* 0x0000000000027941 */ /* 0x000fea0003800200 */
.L_x_3551:
        /* <DEDUP_REMOVED lines=61> */
.L_x_3549:
[----:B------:R-:W-:Y:S05]  /*18010*/  BSYNC.RECONVERGENT B1 ;  /* 0x0000000000017941 */ /* 0x000fea0003800200 */
.L_x_3548:
        /* <DEDUP_REMOVED lines=25> */
.L_x_3555:
        /* <DEDUP_REMOVED lines=13> */
.L_x_3557:
[----:B------:R-:W-:Y:S05]  /*18280*/  BSYNC.RECONVERGENT B2 ;  /* 0x0000000000027941 */ /* 0x000fea0003800200 */
.L_x_3556:
        /* <DEDUP_REMOVED lines=61> */
.L_x_3554:
[----:B------:R-:W-:Y:S05]  /*18660*/  BSYNC.RECONVERGENT B1 ;  /* 0x0000000000017941 */ /* 0x000fea0003800200 */
.L_x_3553:
        /* <DEDUP_REMOVED lines=22> */
.L_x_3560:
        /* <DEDUP_REMOVED lines=13> */
.L_x_3562:
[----:B------:R-:W-:Y:S05]  /*188a0*/  BSYNC.RECONVERGENT B2 ;  /* 0x0000000000027941 */ /* 0x000fea0003800200 */
.L_x_3561:
        /* <DEDUP_REMOVED lines=61> */
.L_x_3559:
[----:B------:R-:W-:Y:S05]  /*18c80*/  BSYNC.RECONVERGENT B1 ;  /* 0x0000000000017941 */ /* 0x000fea0003800200 */
.L_x_3558:
        /* <DEDUP_REMOVED lines=25> */
.L_x_3565:
        /* <DEDUP_REMOVED lines=13> */
.L_x_3567:
[----:B------:R-:W-:Y:S05]  /*18ef0*/  BSYNC.RECONVERGENT B2 ;  /* 0x0000000000027941 */ /* 0x000fea0003800200 */
.L_x_3566:
        /* <DEDUP_REMOVED lines=61> */
.L_x_3564:
[----:B------:R-:W-:Y:S05]  /*192d0*/  BSYNC.RECONVERGENT B1 ;  /* 0x0000000000017941 */ /* 0x000fea0003800200 */
.L_x_3563:
        /* <DEDUP_REMOVED lines=20> */
.L_x_3570:
        /* <DEDUP_REMOVED lines=13> */
.L_x_3572:
[----:B------:R-:W-:Y:S05]  /*194f0*/  BSYNC.RECONVERGENT B2 ;  /* 0x0000000000027941 */ /* 0x000fea0003800200 */
.L_x_3571:
        /* <DEDUP_REMOVED lines=61> */
.L_x_3569:
[----:B------:R-:W-:Y:S05]  /*198d0*/  BSYNC.RECONVERGENT B1 ;  /* 0x0000000000017941 */ /* 0x000fea0003800200 */
.L_x_3568:
        /* <DEDUP_REMOVED lines=25> */
.L_x_3575:
        /* <DEDUP_REMOVED lines=13> */
.L_x_3577:
[----:B------:R-:W-:Y:S05]  /*19b40*/  BSYNC.RECONVERGENT B2 ;  /* 0x0000000000027941 */ /* 0x000fea0003800200 */
.L_x_3576:
        /* <DEDUP_REMOVED lines=61> */
.L_x_3574:
[----:B------:R-:W-:Y:S05]  /*19f20*/  BSYNC.RECONVERGENT B1 ;  /* 0x0000000000017941 */ /* 0x000fea0003800200 */
.L_x_3573:
[----:B------:R-:W-:Y:S01]  /*19f30*/  I2FP.F32.U32 R8, R7 ;  /* 0x0000000700087245 */ /* 0x000fe20000201000 */
[----:B------:R-:W-:Y:S01]  /*19f40*/  HADD2.F32 R7, -RZ, R154.H1_H1 ;  /* 0x3000009aff077230 */ /* 0x000fe20000004100 */
[----:B------:R-:W-:Y:S01]  /*19f50*/  ISETP.NE.AND P4, PT, R18, 0x1, PT ;  /* 0x000000011200780c */ /* 0x000fe20003f85270 */
[----:B------:R-:W-:Y:S01]  /*19f60*/  BSSY.RECONVERGENT B1, `(.L_x_3578) ;  /* 0x000005c000017945 */ /* 0x000fe20003800200 */
[----:B0-----:R-:W-:Y:S02]  /*19f70*/  IMAD.MOV.U32 R158, RZ, RZ, 0x2 ;  /* 0x00000002ff9e7424 */ /* 0x001fe400078e00ff */
        /* <DEDUP_REMOVED lines=15> */
.L_x_3580:
        /* <DEDUP_REMOVED lines=13> */
.L_x_3582:
[----:B------:R-:W-:Y:S05]  /*1a140*/  BSYNC.RECONVERGENT B2 ;  /* 0x0000000000027941 */ /* 0x000fea0003800200 */
.L_x_3581:
        /* <DEDUP_REMOVED lines=61> */
.L_x_3579:
[----:B------:R-:W-:Y:S05]  /*1a520*/  BSYNC.RECONVERGENT B1 ;  /* 0x0000000000017941 */ /* 0x000fea0003800200 */
.L_x_3578:
        /* <DEDUP_REMOVED lines=25> */
.L_x_3585:
        /* <DEDUP_REMOVED lines=13> */
.L_x_3587:
[----:B------:R-:W-:Y:S05]  /*1a790*/  BSYNC.RECONVERGENT B2 ;  /* 0x0000000000027941 */ /* 0x000fea0003800200 */
.L_x_3586:
        /* <DEDUP_REMOVED lines=61> */
.L_x_3584:
[----:B------:R-:W-:Y:S05]  /*1ab70*/  BSYNC.RECONVERGENT B1 ;  /* 0x0000000000017941 */ /* 0x000fea0003800200 */
.L_x_3583:
        /* <DEDUP_REMOVED lines=20> */
.L_x_3590:
        /* <DEDUP_REMOVED lines=13> */
.L_x_3592:
[----:B------:R-:W-:Y:S05]  /*1ad90*/  BSYNC.RECONVERGENT B2 ;  /* 0x0000000000027941 */ /* 0x000fea0003800200 */
.L_x_3591:
        /* <DEDUP_REMOVED lines=61> */
.L_x_3589:
[----:B------:R-:W-:Y:S05]  /*1b170*/  BSYNC.RECONVERGENT B1 ;  /* 0x0000000000017941 */ /* 0x000fea0003800200 */
.L_x_3588:
        /* <DEDUP_REMOVED lines=26> */
.L_x_3595:
        /* <DEDUP_REMOVED lines=13> */
.L_x_3597:
[----:B------:R-:W-:Y:S05]  /*1b3f0*/  BSYNC.RECONVERGENT B2 ;  /* 0x0000000000027941 */ /* 0x000fea0003800200 */
.L_x_3596:
        /* <DEDUP_REMOVED lines=61> */
.L_x_3594:
[----:B------:R-:W-:Y:S05]  /*1b7d0*/  BSYNC.RECONVERGENT B1 ;  /* 0x0000000000017941 */ /* 0x000fea0003800200 */
.L_x_3593:
[----:B------:R-:W-:Y:S01]  /*1b7e0*/  I2FP.F32.U32 R18, R152 ;  /* 0x0000009800127245 */ /* 0x000fe20000201000 */
[----:B------:R-:W-:Y:S01]  /*1b7f0*/  HADD2.F32 R155, -RZ, R155.H1_H1 ;  /* 0x3000009bff9b7230 */ /* 0x000fe20000004100 */
[----:B------:R-:W-:Y:S01]  /*1b800*/  ISETP.NE.AND P6, PT, R159, 0x1, PT ;  /* 0x000000019f00780c */ /* 0x000fe20003fc5270 */
[----:B------:R-:W-:Y:S01]  /*1b810*/  BSSY.RECONVERGENT B1, `(.L_x_3598) ;  /* 0x000005e000017945 */ /* 0x000fe20003800200 */
[----:B------:R-:W-:Y:S02]  /*1b820*/  IMAD.MOV.U32 R153, RZ, RZ, R16 ;  /* 0x000000ffff997224 */ /* 0x000fe400078e0010 */
[----:B------:R-:W-:Y:S01]  /*1b830*/  FFMA.FTZ R152, R18, R201, 1.1641532182693481445e-10 ;  /* 0x2f00000012987423 */ /* 0x000fe200000100c9 */
[----:B------:R-:W-:Y:S01]  /*1b840*/  FMUL.FTZ R155, R155, R216 ;  /* 0x000000d89b9b7220 */ /* 0x000fe20000410000 */
[----:B------:R-:W-:-:S03]  /*1b850*/  HFMA2 R18, -RZ, RZ, 0, 1.1920928955078125e-07 ;  /* 0x00000002ff127431 */ /* 0x000fc600000001ff */
        /* <DEDUP_REMOVED lines=12> */
.L_x_3600:
        /* <DEDUP_REMOVED lines=15> */
.L_x_3602:
[----:B------:R-:W-:Y:S05]  /*1ba10*/  BSYNC.RECONVERGENT B2 ;  /* 0x0000000000027941 */ /* 0x000fea0003800200 */
.L_x_3601:
        /* <DEDUP_REMOVED lines=57> */
[----:B------:R-:W-:Y:S01]  /*1bdb0*/  MOV R212, R18 ;  /* 0x0000001200d47202 */ /* 0x000fe20000000f00 */
[----:B------:R-:W-:Y:S01]  /*1bdc0*/  IMAD.MOV.U32 R16, RZ, RZ, R158 ;  /* 0x000000ffff107224 */ /* 0x000fe200078e009e */
[----:B------:R-:W-:Y:S01]  /*1bdd0*/  LOP3.LUT R19, R209, R152, R19, 0x96, !PT ;  /* 0x00000098d1137212 */ /* 0x000fe200078e9613 */
[----:B------:R-:W-:-:S07]  /*1bde0*/  IMAD.MOV.U32 R18, RZ, RZ, RZ ;  /* 0x000000ffff127224 */ /* 0x000fce00078e00ff */
.L_x_3599:
[----:B------:R-:W-:Y:S05]  /*1bdf0*/  BSYNC.RECONVERGENT B1 ;  /* 0x0000000000017941 */ /* 0x000fea0003800200 */
.L_x_3598:
[----:B------:R-:W-:Y:S01]  /*1be00*/  I2FP.F32.U32 R152, R153 ;  /* 0x0000009900987245 */ /* 0x000fe20000201000 */
[----:B------:R-:W-:Y:S01]  /*1be10*/  HADD2.F32 R153, -RZ, R147.H1_H1 ;  /* 0x30000093ff997230 */ /* 0x000fe20000004100 */
[----:B------:R-:W-:Y:S01]  /*1be20*/  PRMT R154, R217, 0x5410, R154 ;  /* 0x00005410d99a7816 */ /* 0x000fe2000000009a */
[----:B------:R-:W-:Y:S02]  /*1be30*/  @P1 HADD2.F32 R158, -RZ, R151.H1_H1 ;  /* 0x30000097ff9e1230 */ /* 0x000fe40000004100 */
[----:B------:R-:W-:Y:S01]  /*1be40*/  FFMA.FTZ R152, R152, R201, 1.1641532182693481445e-10 ;  /* 0x2f00000098987423 */ /* 0x000fe200000100c9 */
[----:B------:R-:W-:-:S04]  /*1be50*/  FMUL.FTZ R153, R153, R216 ;  /* 0x000000d899997220 */ /* 0x000fc80000410000 */
[----:B------:R-:W-:-:S04]  /*1be60*/  FSETP.GTU.FTZ.AND P6, PT, R152, R215, PT ;  /* 0x000000d79800720b */ /* 0x000fc80003fdc000 */
[----:B------:R-:W-:Y:S02]  /*1be70*/  FSEL R152, R153, RZ, !P6 ;  /* 0x000000ff99987208 */ /* 0x000fe40007000000 */
[----:B------:R-:W-:-:S03]  /*1be80*/  PRMT R153, R6, 0x5410, R214 ;  /* 0x0000541006997816 */ /* 0x000fc600000000d6 */
[----:B------:R-:W-:Y:S01]  /*1be90*/  FADD.FTZ R155, R155, R152 ;  /* 0x000000989b9b7221 */ /* 0x000fe20000010000 */
[----:B------:R-:W-:-:S03]  /*1bea0*/  SEL R152, RZ, 0x1, P6 ;  /* 0x00000001ff987807 */ /* 0x000fc60003000000 */
[--C-:B------:R-:W-:Y:S01]  /*1beb0*/  @P1 FADD.FTZ R201, R158, R155.reuse ;  /* 0x0000009b9ec91221 */ /* 0x100fe20000010000 */
[----:B------:R-:W-:Y:S01]  /*1bec0*/  @!P1 IMAD.MOV.U32 R201, RZ, RZ, R155 ;  /* 0x000000ffffc99224 */ /* 0x000fe200078e009b */
[----:B------:R-:W-:Y:S02]  /*1bed0*/  PRMT R6, R152, 0x7610, R6 ;  /* 0x0000761098067816 */ /* 0x000fe40000000006 */
[----:B------:R-:W-:Y:S02]  /*1bee0*/  PRMT R152, R157, 0x5410, R207 ;  /* 0x000054109d987816 */ /* 0x000fe400000000cf */
[----:B------:R-:W-:-:S04]  /*1bef0*/  F2FP.F16.F32.PACK_AB R155, RZ, R201 ;  /* 0x000000c9ff9b723e */ /* 0x000fc800000000ff */
[----:B------:R-:W-:Y:S01]  /*1bf00*/  PRMT R155, R213, 0x5410, R155 ;  /* 0x00005410d59b7816 */ /* 0x000fe2000000009b */
[----:B------:R-:W-:Y:S06]  /*1bf10*/  BRA `(.L_x_3603) ;  /* 0x0000003000a47947 */ /* 0x000fec0003800000 */
.L_x_3522:
[----:B------:R-:W-:Y:S01]  /*1bf20*/  ISETP.NE.AND P2, PT, R18, 0x1, PT ;  /* 0x000000011200780c */ /* 0x000fe20003f45270 */
[----:B------:R-:W-:Y:S01]  /*1bf30*/  BSSY.RECONVERGENT B1, `(.L_x_3604) ;  /* 0x0000059000017945 */ /* 0x000fe20003800200 */
[----:B0-----:R-:W-:Y:S02]  /*1bf40*/  HFMA2 R159, -RZ, RZ, 0, 1.1920928955078125e-07 ;  /* 0x00000002ff9f7431 */ /* 0x001fe400000001ff */
        /* <DEDUP_REMOVED lines=13> */
.L_x_3606:
        /* <DEDUP_REMOVED lines=13> */
.L_x_3608:
[----:B------:R-:W-:Y:S05]  /*1c0f0*/  BSYNC.RECONVERGENT B2 ;  /* 0x0000000000027941 */ /* 0x000fea0003800200 */
.L_x_3607:
        /* <DEDUP_REMOVED lines=8> */
[----:B------:R-:W-:Y:S01]  /*1c180*/  IMAD.MOV.U32 R4, RZ, RZ, R207 ;  /* 0x000000ffff047224 */ /* 0x000fe200078e00cf */
[----:B------:R-:W-:Y:S01]  /*1c190*/  LOP3.LUT R18, R157, R208, R213, 0x96, !PT ;  /* 0x000000d09d127212 */ /* 0x000fe200078e96d5 */
[----:B------:R-:W-:Y:S01]  /*1c1a0*/  VIADD R157, R210, 0x3c6ef372 ;  /* 0x3c6ef372d29d7836 */ /* 0x000fe20000000000 */
[----:B------:R-:W-:Y:S01]  /*1c1b0*/  IADD3 R159, PT, PT, R211, 0x76cf5d0a, RZ ;  /* 0x76cf5d0ad39f7810 */ /* 0x000fe20007ffe0ff */
[----:B------:R-:W-:-:S04]  /*1c1c0*/  IMAD.WIDE.U32 R208, R19, -0x2daee0ad, RZ ;  /* 0xd2511f5313d07825 */ /* 0x000fc800078e00ff */
[----:B------:R-:W-:Y:S01]  /*1c1d0*/  IMAD.WIDE.U32 R18, R18, -0x326172a9, RZ ;  /* 0xcd9e8d5712127825 */ /* 0x000fe200078e00ff */
[----:B------:R-:W-:-:S04]  /*1c1e0*/  LOP3.LUT R159, R159, R212, R209, 0x96, !PT ;  /* 0x000000d49f9f7212 */ /* 0x000fc800078e96d1 */
        /* <DEDUP_REMOVED lines=20> */
[----:B------:R-:W-:Y:S01]  /*1c330*/  IMAD.WIDE.U32 R208, R19, -0x2daee0ad, RZ ;  /* 0xd2511f5313d07825 */ /* 0x000fe200078e00ff */
[----:B------:R-:W-:-:S03]  /*1c340*/  IADD3 R157, PT, PT, R210, -0x4ab325aa, RZ ;  /* 0xb54cda56d29d7810 */ /* 0x000fc60007ffe0ff */
        /* <DEDUP_REMOVED lines=8> */
[----:B------:R-:W-:-:S03]  /*1c3d0*/  IADD3 R159, PT, PT, R211, -0x24c28bd8, RZ ;  /* 0xdb3d7428d39f7810 */ /* 0x000fc60007ffe0ff */
[----:B------:R-:W-:Y:S01]  /*1c3e0*/  IMAD.WIDE.U32 R18, R19, -0x2daee0ad, RZ ;  /* 0xd2511f5313127825 */ /* 0x000fe200078e00ff */
[----:B------:R-:W-:-:S03]  /*1c3f0*/  LOP3.LUT R208, R157, R208, R213, 0x96, !PT ;  /* 0x000000d09dd07212 */ /* 0x000fc600078e96d5 */
[----:B------:R-:W-:Y:S01]  /*1c400*/  VIADD R157, R210, 0xf1bbcdc8 ;  /* 0xf1bbcdc8d29d7836 */ /* 0x000fe20000000000 */
[----:B------:R-:W-:Y:S01]  /*1c410*/  LOP3.LUT R159, R159, R212, R19, 0x96, !PT ;  /* 0x000000d49f9f7212 */ /* 0x000fe200078e9613 */
[----:B------:R-:W-:-:S04]  /*1c420*/  IMAD.WIDE.U32 R208, R208, -0x326172a9, RZ ;  /* 0xcd9e8d57d0d07825 */ /* 0x000fc800078e00ff */
[----:B------:R-:W-:Y:S01]  /*1c430*/  VIADD R19, R210, 0x8ff34781 ;  /* 0x8ff34781d2137836 */ /* 0x000fe20000000000 */
[----:B------:R-:W-:Y:S01]  /*1c440*/  LOP3.LUT R157, R157, R158, R209, 0x96, !PT ;  /* 0x0000009e9d9d7212 */ /* 0x000fe200078e96d1 */
[----:B------:R-:W-:-:S04]  /*1c450*/  IMAD.WIDE.U32 R158, R159, -0x326172a9, RZ ;  /* 0xcd9e8d579f9e7825 */ /* 0x000fc800078e00ff */
[----:B------:R-:W-:Y:S01]  /*1c460*/  IMAD.WIDE.U32 R212, R157, -0x2daee0ad, RZ ;  /* 0xd2511f539dd47825 */ /* 0x000fe200078e00ff */
[----:B------:R-:W-:Y:S02]  /*1c470*/  IADD3 R157, PT, PT, R211, -0x695add53, RZ ;  /* 0x96a522add39d7810 */ /* 0x000fe40007ffe0ff */
[----:B------:R-:W-:Y:S01]  /*1c480*/  LOP3.LUT R20, R19, R208, R159, 0x96, !PT ;  /* 0x000000d013147212 */ /* 0x000fe200078e969f */
[----:B------:R-:W-:Y:S02]  /*1c490*/  HFMA2 R159, -RZ, RZ, 0, 0 ;  /* 0x00000000ff9f7431 */ /* 0x000fe400000001ff */
[----:B------:R-:W-:Y:S01]  /*1c4a0*/  IMAD.MOV.U32 R16, RZ, RZ, R158 ;  /* 0x000000ffff107224 */ /* 0x000fe200078e009e */
[----:B------:R-:W-:-:S07]  /*1c4b0*/  LOP3.LUT R19, R157, R18, R213, 0x96, !PT ;  /* 0x000000129d137212 */ /* 0x000fce00078e96d5 */
.L_x_3605:
[----:B------:R-:W-:Y:S05]  /*1c4c0*/  BSYNC.RECONVERGENT B1 ;  /* 0x0000000000017941 */ /* 0x000fea0003800200 */
.L_x_3604:
[----:B------:R-:W0:Y:S01]  /*1c4d0*/  LDC R217, c[0x0][0x408] ;  /* 0x00010200ffd97b82 */ /* 0x000e220000000800 */
[----:B------:R-:W-:Y:S01]  /*1c4e0*/  I2FP.F32.U32 R4, R4 ;  /* 0x0000000400047245 */ /* 0x000fe20000201000 */
[----:B------:R-:W-:Y:S01]  /*1c4f0*/  IMAD.MOV.U32 R201, RZ, RZ, 0x2f800000 ;  /* 0x2f800000ffc97424 */ /* 0x000fe200078e00ff */
[----:B------:R-:W-:Y:S01]  /*1c500*/  ISETP.NE.AND P2, PT, R159, 0x1, PT ;  /* 0x000000019f00780c */ /* 0x000fe20003f45270 */
[----:B-----5:R-:W-:Y:S01]  /*1c510*/  HADD2.F32 R18, -RZ, R152.H0_H0 ;  /* 0x20000098ff127230 */ /* 0x020fe20000004100 */
[----:B------:R-:W-:Y:S01]  /*1c520*/  LOP3.LUT R25, R25, 0xffffffef, RZ, 0xc0, !PT ;  /* 0xffffffef19197812 */ /* 0x000fe200078ec0ff */
[----:B------:R-:W-:Y:S01]  /*1c530*/  FFMA.FTZ R157, R4, R201, 1.1641532182693481445e-10 ;  /* 0x2f000000049d7423 */ /* 0x000fe200000100c9 */
[----:B------:R-:W-:Y:S01]  /*1c540*/  BSSY.RECONVERGENT B1, `(.L_x_3609) ;  /* 0x0000060000017945 */ /* 0x000fe20003800200 */
[----:B------:R-:W1:Y:S01]  /*1c550*/  LDC R216, c[0x0][0x404] ;  /* 0x00010100ffd87b82 */ /* 0x000e620000000800 */
[----:B------:R-:W-:Y:S01]  /*1c560*/  IMAD.MOV.U32 R162, RZ, RZ, 0x2 ;  /* 0x00000002ffa27424 */ /* 0x000fe200078e00ff */
[----:B------:R-:W-:Y:S01]  /*1c570*/  MOV R158, R16 ;  /* 0x00000010009e7202 */ /* 0x000fe20000000f00 */
[----:B0-----:R-:W-:Y:S01]  /*1c580*/  FMUL.FTZ R18, R18, R217 ;  /* 0x000000d912127220 */ /* 0x001fe20000410000 */
[----:B-1----:R-:W-:Y:S01]  /*1c590*/  FSETP.GTU.FTZ.AND P3, PT, R157, R216, PT ;  /* 0x000000d89d00720b */ /* 0x002fe20003f7c000 */
[----:B------:R-:W-:-:S03]  /*1c5a0*/  @P1 HADD2.F32 R157, -RZ, R148.H0_H0 ;  /* 0x20000094ff9d1230 */ /* 0x000fc60000004100 */
        /* <DEDUP_REMOVED lines=14> */
.L_x_3611:
        /* <DEDUP_REMOVED lines=13> */
.L_x_3613:
[----:B------:R-:W-:Y:S05]  /*1c760*/  BSYNC.RECONVERGENT B2 ;  /* 0x0000000000027941 */ /* 0x000fea0003800200 */
.L_x_3612:
[----:B------:R-:W-:Y:S01]  /*1c770*/  IMAD.WIDE.U32 R158, R23, -0x326172a9, RZ ;  /* 0xcd9e8d57179e7825 */ /* 0x000fe200078e00ff */
[----:B------:R-:W-:-:S03]  /*1c780*/  LOP3.LUT R18, R15, R215, R211, 0x96, !PT ;  /* 0x000000d70f127212 */ /* 0x000fc600078e96d3 */
[----:B------:R-:W-:Y:S02]  /*1c790*/  HFMA2 R162, -RZ, RZ, 0, 0 ;  /* 0x00000000ffa27431 */ /* 0x000fe400000001ff */
        /* <DEDUP_REMOVED lines=55> */
[----:B------:R-:W-:Y:S02]  /*1cb10*/  IMAD.MOV.U32 R158, RZ, RZ, R212 ;  /* 0x000000ffff9e7224 */ /* 0x000fe400078e00d4 */
[----:B------:R-:W-:Y:S01]  /*1cb20*/  IMAD.MOV.U32 R212, RZ, RZ, R18 ;  /* 0x000000ffffd47224 */ /* 0x000fe200078e0012 */
[----:B------:R-:W-:-:S07]  /*1cb30*/  LOP3.LUT R20, R159, R214, R209, 0x96, !PT ;  /* 0x000000d69f147212 */ /* 0x000fce00078e96d1 */
.L_x_3610:
[----:B------:R-:W-:Y:S05]  /*1cb40*/  BSYNC.RECONVERGENT B1 ;  /* 0x0000000000017941 */ /* 0x000fea0003800200 */
.L_x_3609:
[----:B------:R-:W-:Y:S01]  /*1cb50*/  I2FP.F32.U32 R18, R158 ;  /* 0x0000009e00127245 */ /* 0x000fe20000201000 */
[----:B------:R-:W-:Y:S01]  /*1cb60*/  HADD2.F32 R152, -RZ, R152.H1_H1 ;  /* 0x30000098ff987230 */ /* 0x000fe20000004100 */
[----:B------:R-:W-:Y:S01]  /*1cb70*/  LOP3.LUT R25, R25, 0xfffffff7, RZ, 0xc0, !PT ;  /* 0xfffffff719197812 */ /* 0x000fe200078ec0ff */
[----:B------:R-:W-:Y:S01]  /*1cb80*/  BSSY.RECONVERGENT B1, `(.L_x_3614) ;  /* 0x0000061000017945 */ /* 0x000fe20003800200 */
[----:B------:R-:W-:Y:S02]  /*1cb90*/  IMAD.MOV.U32 R158, RZ, RZ, 0x2 ;  /* 0x00000002ff9e7424 */ /* 0x000fe400078e00ff */
[----:B------:R-:W-:Y:S01]  /*1cba0*/  FFMA.FTZ R159, R18, R201, 1.1641532182693481445e-10 ;  /* 0x2f000000129f7423 */ /* 0x000fe200000100c9 */
[----:B------:R-:W-:Y:S01]  /*1cbb0*/  FMUL.FTZ R152, R152, R217 ;  /* 0x000000d998987220 */ /* 0x000fe20000410000 */
[----:B------:R-:W-:-:S03]  /*1cbc0*/  @P1 HADD2.F32 R18, -RZ, R148.H1_H1 ;  /* 0x30000094ff121230 */ /* 0x000fc60000004100 */
[----:B------:R-:W-:-:S04]  /*1cbd0*/  FSETP.GTU.FTZ.AND P2, PT, R159, R216, PT ;  /* 0x000000d89f00720b */ /* 0x000fc80003f5c000 */
[----:B------:R-:W-:Y:S01]  /*1cbe0*/  FSEL R161, R152, RZ, !P2 ;  /* 0x000000ff98a17208 */ /* 0x000fe20005000000 */
[----:B------:R-:W-:Y:S01]  /*1cbf0*/  IMAD.MOV.U32 R152, RZ, RZ, R16 ;  /* 0x000000ffff987224 */ /* 0x000fe200078e0010 */
        /* <DEDUP_REMOVED lines=14> */
.L_x_3616:
        /* <DEDUP_REMOVED lines=13> */
.L_x_3618:
[----:B------:R-:W-:Y:S05]  /*1cdb0*/  BSYNC.RECONVERGENT B2 ;  /* 0x0000000000027941 */ /* 0x000fea0003800200 */
.L_x_3617:
        /* <DEDUP_REMOVED lines=61> */
.L_x_3615:
[----:B------:R-:W-:Y:S05]  /*1d190*/  BSYNC.RECONVERGENT B1 ;  /* 0x0000000000017941 */ /* 0x000fea0003800200 */
.L_x_3614:
[----:B------:R-:W-:Y:S01]  /*1d1a0*/  I2FP.F32.U32 R18, R152 ;  /* 0x0000009800127245 */ /* 0x000fe20000201000 */
[----:B------:R-:W-:Y:S01]  /*1d1b0*/  HADD2.F32 R152, -RZ, R153.H0_H0 ;  /* 0x20000099ff987230 */ /* 0x000fe20000004100 */
[----:B------:R-:W-:Y:S01]  /*1d1c0*/  LOP3.LUT R25, R25, 0xfffffffb, RZ, 0xc0, !PT ;  /* 0xfffffffb19197812 */ /* 0x000fe200078ec0ff */
[----:B------:R-:W-:Y:S01]  /*1d1d0*/  @P1 HADD2.F32 R175, -RZ, R149.H0_H0 ;  /* 0x20000095ffaf1230 */ /* 0x000fe20000004100 */
[----:B------:R-:W-:Y:S01]  /*1d1e0*/  BSSY.RECONVERGENT B1, `(.L_x_3619) ;  /* 0x0000060000017945 */ /* 0x000fe20003800200 */
[----:B------:R-:W-:Y:S01]  /*1d1f0*/  FFMA.FTZ R159, R18, R201, 1.1641532182693481445e-10 ;  /* 0x2f000000129f7423 */ /* 0x000fe200000100c9 */
[----:B------:R-:W-:-:S04]  /*1d200*/  FMUL.FTZ R152, R152, R217 ;  /* 0x000000d998987220 */ /* 0x000fc80000410000 */
[----:B------:R-:W-:Y:S01]  /*1d210*/  FSETP.GTU.FTZ.AND P2, PT, R159, R216, PT ;  /* 0x000000d89f00720b */ /* 0x000fe20003f5c000 */
[----:B------:R-:W-:-:S03]  /*1d220*/  HFMA2 R159, -RZ, RZ, 0, 1.1920928955078125e-07 ;  /* 0x00000002ff9f7431 */ /* 0x000fc600000001ff */
        /* <DEDUP_REMOVED lines=16> */
.L_x_3621:
        /* <DEDUP_REMOVED lines=13> */
.L_x_3623:
[----:B------:R-:W-:Y:S05]  /*1d400*/  BSYNC.RECONVERGENT B2 ;  /* 0x0000000000027941 */ /* 0x000fea0003800200 */
.L_x_3622:
[----:B------:R-:W-:Y:S01]  /*1d410*/  IMAD.WIDE.U32 R158, R23, -0x326172a9, RZ ;  /* 0xcd9e8d57179e7825 */ /* 0x000fe200078e00ff */
[----:B------:R-:W-:Y:S02]  /*1d420*/  LOP3.LUT R18, R15, R215, R211, 0x96, !PT ;  /* 0x000000d70f127212 */ /* 0x000fe400078e96d3 */
[----:B------:R-:W-:Y:S01]  /*1d430*/  MOV R152, R212 ;  /* 0x000000d400987202 */ /* 0x000fe20000000f00 */
        /* <DEDUP_REMOVED lines=54> */
[----:B------:R-:W-:Y:S02]  /*1d7a0*/  HFMA2 R159, -RZ, RZ, 0, 0 ;  /* 0x00000000ff9f7431 */ /* 0x000fe400000001ff */
[----:B------:R-:W-:Y:S01]  /*1d7b0*/  IMAD.MOV.U32 R16, RZ, RZ, R208 ;  /* 0x000000ffff107224 */ /* 0x000fe200078e00d0 */
[----:B------:R-:W-:Y:S01]  /*1d7c0*/  LOP3.LUT R19, R175, R158, R19, 0x96, !PT ;  /* 0x0000009eaf137212 */ /* 0x000fe200078e9613 */
[----:B------:R-:W-:-:S07]  /*1d7d0*/  IMAD.MOV.U32 R212, RZ, RZ, R18 ;  /* 0x000000ffffd47224 */ /* 0x000fce00078e0012 */
.L_x_3620:
[----:B------:R-:W-:Y:S05]  /*1d7e0*/  BSYNC.RECONVERGENT B1 ;  /* 0x0000000000017941 */ /* 0x000fea0003800200 */
.L_x_3619:
        /* <DEDUP_REMOVED lines=9> */
[----:B------:R-:W-:Y:S02]  /*1d880*/  FSEL R175, R152, RZ, !P2 ;  /* 0x000000ff98af7208 */ /* 0x000fe40005000000 */
[----:B------:R-:W-:Y:S02]  /*1d890*/  PLOP3.LUT P3, PT, P2, PT, PT, 0x8, 0x80 ;  /* 0x000000000080781c */ /* 0x000fe4000176e170 */
[----:B------:R-:W-:Y:S01]  /*1d8a0*/  ISETP.NE.AND P2, PT, R159, 0x1, PT ;  /* 0x000000019f00780c */ /* 0x000fe20003f45270 */
[----:B------:R-:W-:Y:S01]  /*1d8b0*/  @P1 FADD.FTZ R175, R18, R175 ;  /* 0x000000af12af1221 */ /* 0x000fe20000010000 */
[----:B------:R-:W-:-:S04]  /*1d8c0*/  MOV R152, R16 ;  /* 0x0000001000987202 */ /* 0x000fc80000000f00 */
        /* <DEDUP_REMOVED lines=8> */
[----:B------:R-:W-:Y:S01]  /*1d950*/  @P2 VIADD R158, R159, 0x1 ;  /* 0x000000019f9e2836 */ /* 0x000fe20000000000 */
[----:B------:R-:W-:Y:S01]  /*1d960*/  @P2 MOV R152, R20 ;  /* 0x0000001400982202 */ /* 0x000fe20000000f00 */
[----:B------:R-:W-:Y:S06]  /*1d970*/  BRA `(.L_x_3625) ;  /* 0x00000004002c7947 */ /* 0x000fec0003800000 */
.L_x_3626:
        /* <DEDUP_REMOVED lines=8> */
[----:B------:R-:W-:Y:S02]  /*1da00*/  @!P2 IADD3 R16, PT, PT, R15, 0x1, RZ ;  /* 0x000000010f10a810 */ /* 0x000fe40007ffe0ff */
[----:B------:R-:W-:Y:S02]  /*1da10*/  @!P2 MOV R17, RZ ;  /* 0x000000ff0011a202 */ /* 0x000fe40000000f00 */
[----:B------:R-:W-:-:S13]  /*1da20*/  ISETP.NE.AND P3, PT, R23, RZ, !P2 ;  /* 0x000000ff1700720c */ /* 0x000fda0005765270 */
[----:B------:R-:W-:-:S04]  /*1da30*/  @P3 IMAD.MOV R16, RZ, RZ, R15 ;  /* 0x000000ffff103224 */ /* 0x000fc800078e020f */
[----:B------:R-:W-:-:S07]  /*1da40*/  @!P2 IMAD.MOV.U32 R15, RZ, RZ, R16 ;  /* 0x000000ffff0fa224 */ /* 0x000fce00078e0010 */
.L_x_3628:
[----:B------:R-:W-:Y:S05]  /*1da50*/  BSYNC.RECONVERGENT B2 ;  /* 0x0000000000027941 */ /* 0x000fea0003800200 */
.L_x_3627:
        /* <DEDUP_REMOVED lines=11> */
[----:B------:R-:W-:-:S03]  /*1db10*/  IADD3 R159, PT, PT, R211, 0x76cf5d0a, RZ ;  /* 0x76cf5d0ad39f7810 */ /* 0x000fc60007ffe0ff */
        /* <DEDUP_REMOVED lines=39> */
[----:B------:R-:W-:Y:S01]  /*1dd90*/  VIADD R189, R211, 0x96a522ad ;  /* 0x96a522add3bd7836 */ /* 0x000fe20000000000 */
[----:B------:R-:W-:Y:S01]  /*1dda0*/  LOP3.LUT R19, R19, R18, R209, 0x96, !PT ;  /* 0x0000001213137212 */ /* 0x000fe200078e96d1 */
[----:B------:R-:W-:-:S04]  /*1ddb0*/  IMAD.WIDE.U32 R158, R159, -0x326172a9, RZ ;  /* 0xcd9e8d579f9e7825 */ /* 0x000fc800078e00ff */
[----:B------:R-:W-:Y:S01]  /*1ddc0*/  IMAD.WIDE.U32 R18, R19, -0x2daee0ad, RZ ;  /* 0xd2511f5313127825 */ /* 0x000fe200078e00ff */
[----:B------:R-:W-:Y:S02]  /*1ddd0*/  MOV R16, R158 ;  /* 0x0000009e00107202 */ /* 0x000fe40000000f00 */
[----:B------:R-:W-:Y:S01]  /*1dde0*/  LOP3.LUT R20, R153, R208, R159, 0x96, !PT ;  /* 0x000000d099147212 */ /* 0x000fe200078e969f */
[----:B------:R-:W-:Y:S01]  /*1ddf0*/  IMAD.MOV.U32 R158, RZ, RZ, RZ ;  /* 0x000000ffff9e7224 */ /* 0x000fe200078e00ff */
[----:B------:R-:W-:Y:S01]  /*1de00*/  LOP3.LUT R19, R189, R152, R19, 0x96, !PT ;  /* 0x00000098bd137212 */ /* 0x000fe200078e9613 */
[----:B------:R-:W-:Y:S01]  /*1de10*/  IMAD.MOV.U32 R152, RZ, RZ, R212 ;  /* 0x000000ffff987224 */ /* 0x000fe200078e00d4 */
[----:B------:R-:W-:-:S07]  /*1de20*/  MOV R212, R18 ;  /* 0x0000001200d47202 */ /* 0x000fce0000000f00 */
.L_x_3625:
[----:B------:R-:W-:Y:S05]  /*1de30*/  BSYNC.RECONVERGENT B1 ;  /* 0x0000000000017941 */ /* 0x000fea0003800200 */
.L_x_3624:
        /* <DEDUP_REMOVED lines=8> */
[----:B------:R-:W-:Y:S01]  /*1dec0*/  FSEL R176, R152, RZ, !P2 ;  /* 0x000000ff98b07208 */ /* 0x000fe20005000000 */
[----:B------:R-:W-:Y:S01]  /*1ded0*/  IMAD.MOV.U32 R152, RZ, RZ, R16 ;  /* 0x000000ffff987224 */ /* 0x000fe200078e0010 */
[----:B------:R-:W-:-:S03]  /*1dee0*/  PLOP3.LUT P2, PT, P2, PT, PT, 0x8, 0x80 ;  /* 0x000000000080781c */ /* 0x000fc6000174e170 */
[----:B------:R-:W-:Y:S01]  /*1def0*/  @P1 FADD.FTZ R176, R159, R176 ;  /* 0x000000b09fb01221 */ /* 0x000fe20000010000 */
[----:B------:R-:W-:-:S04]  /*1df00*/  HFMA2 R159, -RZ, RZ, 0, 1.1920928955078125e-07 ;  /* 0x00000002ff9f7431 */ /* 0x000fc800000001ff */
[----:B------:R-:W-:Y:S01]  /*1df10*/  F2FP.F16.F32.PACK_AB R218, RZ, R176 ;  /* 0x000000b0ffda723e */ /* 0x000fe200000000ff */
[----:B------:R-:W-:Y:S06]  /*1df20*/  @!P3 BRA `(.L_x_3630) ;  /* 0x00000004004cb947 */ /* 0x000fec0003800000 */
[----:B------:R-:W-:-:S13]  /*1df30*/  ISETP.NE.AND P3, PT, R158, 0x3, PT ;  /* 0x000000039e00780c */ /* 0x000fda0003f65270 */
[----:B------:R-:W-:Y:S05]  /*1df40*/  @!P3 BRA `(.L_x_3631) ;  /* 0x000000000018b947 */ /* 0x000fea0003800000 */
[----:B------:R-:W-:-:S13]  /*1df50*/  ISETP.NE.AND P3, PT, R158, 0x2, PT ;  /* 0x000000029e00780c */ /* 0x000fda0003f65270 */
[----:B------:R-:W-:Y:S01]  /*1df60*/  @!P3 MOV R159, 0x3 ;  /* 0x00000003009fb802 */ /* 0x000fe20000000f00 */
[----:B------:R-:W-:Y:S01]  /*1df70*/  @!P3 IMAD.MOV.U32 R152, RZ, RZ, R19 ;  /* 0x000000ffff98b224 */ /* 0x000fe200078e0013 */
[----:B------:R-:W-:Y:S01]  /*1df80*/  @P3 IADD3 R159, PT, PT, R158, 0x1, RZ ;  /* 0x000000019e9f3810 */ /* 0x000fe20007ffe0ff */
[----:B------:R-:W-:Y:S01]  /*1df90*/  @P3 IMAD.MOV.U32 R152, RZ, RZ, R20 ;  /* 0x000000ffff983224 */ /* 0x000fe200078e0014 */
[----:B------:R-:W-:Y:S06]  /*1dfa0*/  BRA `(.L_x_3630) ;  /* 0x00000004002c7947 */ /* 0x000fec0003800000 */
.L_x_3631:
[----:B------:R-:W-:Y:S01]  /*1dfb0*/  IADD3 R26, PT, PT, R26, 0x1, RZ ;  /* 0x000000011a1a7810 */ /* 0x000fe20007ffe0ff */
[----:B------:R-:W-:Y:S03]  /*1dfc0*/  BSSY.RECONVERGENT B2, `(.L_x_3632) ;  /* 0x000000c000027945 */ /* 0x000fe60003800200 */
[C---:B------:R-:W-:Y:S01]  /*1dfd0*/  ISETP.NE.AND P3, PT, R26.reuse, RZ, PT ;  /* 0x000000ff1a00720c */ /* 0x040fe20003f65270 */
[----:B------:R-:W-:-:S12]  /*1dfe0*/  IMAD.WIDE.U32 R208, R26, -0x2daee0ad, RZ ;  /* 0xd2511f531ad07825 */ /* 0x000fd800078e00ff */
[----:B------:R-:W-:Y:S05]  /*1dff0*/  @P3 BRA `(.L_x_3633) ;  /* 0x0000000000203947 */ /* 0x000fea0003800000 */
[----:B------:R-:W-:-:S05]  /*1e000*/  VIADD R17, R17, 0x1 ;  /* 0x0000000111117836 */ /* 0x000fca0000000000 */
[----:B------:R-:W-:-:S13]  /*1e010*/  ISETP.NE.AND P3, PT, R17, RZ, PT ;  /* 0x000000ff1100720c */ /* 0x000fda0003f65270 */
[----:B------:R-:W-:Y:S01]  /*1e020*/  @!P3 IADD3 R23, PT, PT, R23, 0x1, RZ ;  /* 0x000000011717b810 */ /* 0x000fe20007ffe0ff */
[----:B------:R-:W-:Y:S02]  /*1e030*/  @!P3 VIADD R16, R15, 0x1 ;  /* 0x000000010f10b836 */ /* 0x000fe40000000000 */
[----:B------:R-:W-:Y:S01]  /*1e040*/  @!P3 IMAD.MOV.U32 R17, RZ, RZ, RZ ;  /* 0x000000ffff11b224 */ /* 0x000fe200078e00ff */
[----:B------:R-:W-:-:S13]  /*1e050*/  ISETP.NE.AND P4, PT, R23, RZ, !P3 ;  /* 0x000000ff1700720c */ /* 0x000fda0005f85270 */
[----:B------:R-:W-:-:S04]  /*1e060*/  @P4 IADD3 R16, PT, PT, R15, RZ, RZ ;  /* 0x000000ff0f104210 */ /* 0x000fc80007ffe0ff */
[----:B------:R-:W-:-:S07]  /*1e070*/  @!P3 MOV R15, R16 ;  /* 0x00000010000fb202 */ /* 0x000fce0000000f00 */
.L_x_3633:
[----:B------:R-:W-:Y:S05]  /*1e080*/  BSYNC.RECONVERGENT B2 ;  /* 0x0000000000027941 */ /* 0x000fea0003800200 */
.L_x_3632:
        /* <DEDUP_REMOVED lines=9> */
[----:B------:R-:W-:Y:S01]  /*1e120*/  VIADD R159, R211, 0x76cf5d0a ;  /* 0x76cf5d0ad39f7836 */ /* 0x000fe20000000000 */
        /* <DEDUP_REMOVED lines=46> */
[----:B------:R-:W-:Y:S02]  /*1e410*/  HFMA2 R159, -RZ, RZ, 0, 0 ;  /* 0x00000000ff9f7431 */ /* 0x000fe400000001ff */
[----:B------:R-:W-:Y:S01]  /*1e420*/  IMAD.MOV.U32 R16, RZ, RZ, R158 ;  /* 0x000000ffff107224 */ /* 0x000fe200078e009e */
[----:B------:R-:W-:Y:S02]  /*1e430*/  LOP3.LUT R19, R189, R152, R19, 0x96, !PT ;  /* 0x00000098bd137212 */ /* 0x000fe400078e9613 */
[----:B------:R-:W-:Y:S01]  /*1e440*/  MOV R152, R212 ;  /* 0x000000d400987202 */ /* 0x000fe20000000f00 */
[----:B------:R-:W-:-:S07]  /*1e450*/  IMAD.MOV.U32 R212, RZ, RZ, R18 ;  /* 0x000000ffffd47224 */ /* 0x000fce00078e0012 */
.L_x_3630:
[----:B------:R-:W-:Y:S05]  /*1e460*/  BSYNC.RECONVERGENT B1 ;  /* 0x0000000000017941 */ /* 0x000fea0003800200 */
.L_x_3629:
[----:B------:R-:W-:Y:S01]  /*1e470*/  I2FP.F32.U32 R18, R152 ;  /* 0x0000009800127245 */ /* 0x000fe20000201000 */
[----:B------:R-:W-:Y:S01]  /*1e480*/  HADD2.F32 R154, -RZ, R154.H1_H1 ;  /* 0x3000009aff9a7230 */ /* 0x000fe20000004100 */
[----:B------:R-:W-:Y:S01]  /*1e490*/  ISETP.NE.AND P4, PT, R159, 0x1, PT ;  /* 0x000000019f00780c */ /* 0x000fe20003f85270 */
[----:B------:R-:W-:Y:S01]  /*1e4a0*/  BSSY.RECONVERGENT B1, `(.L_x_3634) ;  /* 0x000005f000017945 */ /* 0x000fe20003800200 */
[----:B------:R-:W-:Y:S02]  /*1e4b0*/  IMAD.MOV.U32 R158, RZ, RZ, 0x2 ;  /* 0x00000002ff9e7424 */ /* 0x000fe400078e00ff */
[----:B------:R-:W-:Y:S01]  /*1e4c0*/  FFMA.FTZ R153, R18, R201, 1.1641532182693481445e-10 ;  /* 0x2f00000012997423 */ /* 0x000fe200000100c9 */
[----:B------:R-:W-:Y:S01]  /*1e4d0*/  FMUL.FTZ R154, R154, R217 ;  /* 0x000000d99a9a7220 */ /* 0x000fe20000410000 */
[----:B------:R-:W-:Y:S01]  /*1e4e0*/  @P1 HADD2.F32 R18, -RZ, R150.H1_H1 ;  /* 0x30000096ff121230 */ /* 0x000fe20000004100 */
        /* <DEDUP_REMOVED lines=15> */
.L_x_3636:
        /* <DEDUP_REMOVED lines=13> */
.L_x_3638:
[----:B------:R-:W-:Y:S05]  /*1e6b0*/  BSYNC.RECONVERGENT B2 ;  /* 0x0000000000027941 */ /* 0x000fea0003800200 */
.L_x_3637:
        /* <DEDUP_REMOVED lines=52> */
[----:B------:R-:W-:Y:S02]  /*1ea00*/  VIADD R209, R211, 0x96a522ad ;  /* 0x96a522add3d17836 */ /* 0x000fe40000000000 */
        /* <DEDUP_REMOVED lines=8> */
.L_x_3635:
[----:B------:R-:W-:Y:S05]  /*1ea90*/  BSYNC.RECONVERGENT B1 ;  /* 0x0000000000017941 */ /* 0x000fea0003800200 */
.L_x_3634:
[----:B------:R-:W-:Y:S01]  /*1eaa0*/  I2FP.F32.U32 R18, R152 ;  /* 0x0000009800127245 */ /* 0x000fe20000201000 */
[----:B------:R-:W-:Y:S01]  /*1eab0*/  HADD2.F32 R152, -RZ, R155.H0_H0 ;  /* 0x2000009bff987230 */ /* 0x000fe20000004100 */
[----:B------:R-:W-:Y:S01]  /*1eac0*/  ISETP.NE.AND P5, PT, R158, 0x1, PT ;  /* 0x000000019e00780c */ /* 0x000fe20003fa5270 */
[----:B------:R-:W-:Y:S01]  /*1ead0*/  @P1 HADD2.F32 R159, -RZ, R151.H0_H0 ;  /* 0x20000097ff9f1230 */ /* 0x000fe20000004100 */
[----:B------:R-:W-:Y:S01]  /*1eae0*/  BSSY.RECONVERGENT B1, `(.L_x_3639) ;  /* 0x000005e000017945 */ /* 0x000fe20003800200 */
[----:B------:R-:W-:Y:S01]  /*1eaf0*/  FFMA.FTZ R153, R18, R201, 1.1641532182693481445e-10 ;  /* 0x2f00000012997423 */ /* 0x000fe200000100c9 */
[----:B------:R-:W-:Y:S01]  /*1eb00*/  FMUL.FTZ R152, R152, R217 ;  /* 0x000000d998987220 */ /* 0x000fe20000410000 */
[----:B------:R-:W-:-:S03]  /*1eb10*/  HFMA2 R18, -RZ, RZ, 0, 1.1920928955078125e-07 ;  /* 0x00000002ff127431 */ /* 0x000fc600000001ff */
[----:B------:R-:W-:-:S04]  /*1eb20*/  FSETP.GTU.FTZ.AND P4, PT, R153, R216, PT ;  /* 0x000000d89900720b */ /* 0x000fc80003f9c000 */
[----:B------:R-:W-:Y:S01]  /*1eb30*/  FSEL R190, R152, RZ, !P4 ;  /* 0x000000ff98be7208 */ /* 0x000fe20006000000 */
[----:B------:R-:W-:Y:S01]  /*1eb40*/  IMAD.MOV.U32 R152, RZ, RZ, R16 ;  /* 0x000000ffff987224 */ /* 0x000fe200078e0010 */
        /* <DEDUP_REMOVED lines=12> */
.L_x_3641:
        /* <DEDUP_REMOVED lines=13> */
.L_x_3643:
[----:B------:R-:W-:Y:S05]  /*1ece0*/  BSYNC.RECONVERGENT B2 ;  /* 0x0000000000027941 */ /* 0x000fea0003800200 */
.L_x_3642:
        /* <DEDUP_REMOVED lines=53> */
[----:B------:R-:W-:Y:S01]  /*1f040*/  IMAD.WIDE.U32 R158, R159, -0x326172a9, RZ ;  /* 0xcd9e8d579f9e7825 */ /* 0x000fe200078e00ff */
[----:B------:R-:W-:Y:S02]  /*1f050*/  LOP3.LUT R19, R209, R152, R19, 0x96, !PT ;  /* 0x00000098d1137212 */ /* 0x000fe400078e9613 */
[----:B------:R-:W-:Y:S01]  /*1f060*/  MOV R152, R212 ;  /* 0x000000d400987202 */ /* 0x000fe20000000f00 */
[----:B------:R-:W-:Y:S02]  /*1f070*/  VIADD R153, R210, 0x8ff34781 ;  /* 0x8ff34781d2997836 */ /* 0x000fe40000000000 */
[----:B------:R-:W-:Y:S02]  /*1f080*/  IMAD.MOV.U32 R212, RZ, RZ, R18 ;  /* 0x000000ffffd47224 */ /* 0x000fe400078e0012 */
[----:B------:R-:W-:Y:S02]  /*1f090*/  HFMA2 R18, -RZ, RZ, 0, 0 ;  /* 0x00000000ff127431 */ /* 0x000fe400000001ff */
[----:B------:R-:W-:Y:S01]  /*1f0a0*/  IMAD.MOV.U32 R16, RZ, RZ, R158 ;  /* 0x000000ffff107224 */ /* 0x000fe200078e009e */
[----:B------:R-:W-:-:S07]  /*1f0b0*/  LOP3.LUT R20, R153, R208, R159, 0x96, !PT ;  /* 0x000000d099147212 */ /* 0x000fce00078e969f */
.L_x_3640:
[----:B------:R-:W-:Y:S05]  /*1f0c0*/  BSYNC.RECONVERGENT B1 ;  /* 0x0000000000017941 */ /* 0x000fea0003800200 */
.L_x_3639:
[----:B------:R-:W-:Y:S01]  /*1f0d0*/  I2FP.F32.U32 R152, R152 ;  /* 0x0000009800987245 */ /* 0x000fe20000201000 */
[----:B------:R-:W-:Y:S01]  /*1f0e0*/  HADD2.F32 R158, -RZ, R155.H1_H1 ;  /* 0x3000009bff9e7230 */ /* 0x000fe20000004100 */
[----:B------:R-:W-:Y:S02]  /*1f0f0*/  PRMT R154, R218, 0x5410, R154 ;  /* 0x00005410da9a7816 */ /* 0x000fe4000000009a */
[----:B------:R-:W-:Y:S01]  /*1f100*/  PRMT R153, R213, 0x5410, R215 ;  /* 0x00005410d5997816 */ /* 0x000fe200000000d7 */
[----:B------:R-:W-:Y:S01]  /*1f110*/  FFMA.FTZ R201, R152, R201, 1.1641532182693481445e-10 ;  /* 0x2f00000098c97423 */ /* 0x000fe200000100c9 */
[----:B------:R-:W-:Y:S01]  /*1f120*/  FMUL.FTZ R158, R158, R217 ;  /* 0x000000d99e9e7220 */ /* 0x000fe20000410000 */
[----:B------:R-:W-:-:S03]  /*1f130*/  @P1 HADD2.F32 R152, -RZ, R151.H1_H1 ;  /* 0x30000097ff981230 */ /* 0x000fc60000004100 */
[----:B------:R-:W-:-:S04]  /*1f140*/  FSETP.GTU.FTZ.AND P5, PT, R201, R216, PT ;  /* 0x000000d8c900720b */ /* 0x000fc80003fbc000 */
[----:B------:R-:W-:Y:S02]  /*1f150*/  FSEL R201, R158, RZ, !P5 ;  /* 0x000000ff9ec97208 */ /* 0x000fe40006800000 */
[----:B------:R-:W-:-:S03]  /*1f160*/  PLOP3.LUT P5, PT, P5, PT, PT, 0x8, 0x80 ;  /* 0x000000000080781c */ /* 0x000fc60002fae170 */
[----:B------:R-:W-:Y:S01]  /*1f170*/  @P1 FADD.FTZ R201, R152, R201 ;  /* 0x000000c998c91221 */ /* 0x000fe20000010000 */
[----:B------:R-:W-:-:S04]  /*1f180*/  PRMT R152, R157, 0x5410, R207 ;  /* 0x000054109d987816 */ /* 0x000fc800000000cf */
[----:B------:R-:W-:-:S04]  /*1f190*/  F2FP.F16.F32.PACK_AB R155, RZ, R201 ;  /* 0x000000c9ff9b723e */ /* 0x000fc800000000ff */
[----:B------:R-:W-:-:S07]  /*1f1a0*/  PRMT R155, R214, 0x5410, R155 ;  /* 0x00005410d69b7816 */ /* 0x000fce000000009b */
.L_x_3603:
        /* <DEDUP_REMOVED lines=43> */
.L_x_3644:
[----:B------:R-:W-:Y:S01]  /*1f460*/  MOV R207, R212 ;  /* 0x000000d400cf7202 */ /* 0x000fe20000000f00 */
[----:B------:R-:W-:-:S07]  /*1f470*/  VIADD R156, R156, 0x80 ;  /* 0x000000809c9c7836 */ /* 0x000fce0000000000 */
.L_x_3521:
[----:B------:R-:W-:Y:S05]  /*1f480*/  BSYNC.RECONVERGENT B0 ;  /* 0x0000000000007941 */ /* 0x000fea0003800200 */
.L_x_3520:
        /* <DEDUP_REMOVED lines=22> */
[----:B------:R-:W-:Y:S01]  /*1f5f0*/  IMAD.MOV.U32 R3, RZ, RZ, R16 ;  /* 0x000000ffff037224 */ /* 0x000fe200078e0010 */
[----:B------:R-:W-:-:S08]  /*1f600*/  MOV R212, R207 ;  /* 0x000000cf00d47202 */ /* 0x000fd00000000f00 */
[----:B------:R-:W-:Y:S05]  /*1f610*/  @!P2 BRA `(.L_x_3649) ;  /* 0x000000040050a947 */ /* 0x000fea0003800000 */
[----:B------:R-:W-:-:S13]  /*1f620*/  ISETP.NE.AND P2, PT, R18, 0x3, PT ;  /* 0x000000031200780c */ /* 0x000fda0003f45270 */
[----:B------:R-:W-:Y:S05]  /*1f630*/  @!P2 BRA `(.L_x_3650) ;  /* 0x000000000020a947 */ /* 0x000fea0003800000 */
[----:B------:R-:W-:-:S13]  /*1f640*/  ISETP.NE.AND P2, PT, R18, 0x2, PT ;  /* 0x000000021200780c */ /* 0x000fda0003f45270 */
[----:B------:R-:W-:Y:S01]  /*1f650*/  @!P2 IMAD.MOV.U32 R8, RZ, RZ, 0x3 ;  /* 0x00000003ff08a424 */ /* 0x000fe200078e00ff */
[----:B------:R-:W-:Y:S01]  /*1f660*/  @!P2 MOV R3, R19 ;  /* 0x000000130003a202 */ /* 0x000fe20000000f00 */
[----:B------:R-:W-:Y:S01]  /*1f670*/  @!P2 IMAD.MOV.U32 R212, RZ, RZ, R207 ;  /* 0x000000ffffd4a224 */ /* 0x000fe200078e00cf */
[----:B------:R-:W-:Y:S01]  /*1f680*/  @P2 IADD3 R8, PT, PT, R18, 0x1, RZ ;  /* 0x0000000112082810 */ /* 0x000fe20007ffe0ff */
[----:B------:R-:W-:Y:S01]  /*1f690*/  @P2 IMAD.MOV.U32 R3, RZ, RZ, R20 ;  /* 0x000000ffff032224 */ /* 0x000fe200078e0014 */
[----:B------:R-:W-:Y:S01]  /*1f6a0*/  @P2 MOV R212, R207 ;  /* 0x000000cf00d42202 */ /* 0x000fe20000000f00 */
[----:B------:R-:W-:Y:S06]  /*1f6b0*/  BRA `(.L_x_3649) ;  /* 0x0000000400287947 */ /* 0x000fec0003800000 */
.L_x_3650:
        /* <DEDUP_REMOVED lines=8> */
[----:B------:R-:W-:Y:S01]  /*1f740*/  @!P2 IADD3 R3, PT, PT, R15, 0x1, RZ ;  /* 0x000000010f03a810 */ /* 0x000fe20007ffe0ff */
[----:B------:R-:W-:-:S03]  /*1f750*/  @!P2 IMAD.MOV.U32 R17, RZ, RZ, RZ ;  /* 0x000000ffff11a224 */ /* 0x000fc600078e00ff */
[----:B------:R-:W-:-:S13]  /*1f760*/  ISETP.NE.AND P3, PT, R23, RZ, !P2 ;  /* 0x000000ff1700720c */ /* 0x000fda0005765270 */
[----:B------:R-:W-:-:S05]  /*1f770*/  @P3 IMAD.MOV R3, RZ, RZ, R15 ;  /* 0x000000ffff033224 */ /* 0x000fca00078e020f */
[----:B------:R-:W-:-:S07]  /*1f780*/  @!P2 MOV R15, R3 ;  /* 0x00000003000fa202 */ /* 0x000fce0000000f00 */
.L_x_3652:
[----:B------:R-:W-:Y:S05]  /*1f790*/  BSYNC.RECONVERGENT B2 ;  /* 0x0000000000027941 */ /* 0x000fea0003800200 */
.L_x_3651:
        /* <DEDUP_REMOVED lines=44> */
[C---:B------:R-:W-:Y:S01]  /*1fa60*/  IADD3 R9, PT, PT, R211.reuse, -0x24c28bd8, RZ ;  /* 0xdb3d7428d3097810 */ /* 0x040fe20007ffe0ff */
[----:B------:R-:W-:Y:S02]  /*1fa70*/  VIADD R3, R211, 0x1fd5c5a3 ;  /* 0x1fd5c5a3d3037836 */ /* 0x000fe40000000000 */
[----:B------:R-:W-:-:S03]  /*1fa80*/  IMAD.WIDE.U32 R6, R7, -0x2daee0ad, RZ ;  /* 0xd2511f5307067825 */ /* 0x000fc600078e00ff */
[----:B------:R-:W-:Y:S01]  /*1fa90*/  LOP3.LUT R10, R3, R10, R13, 0x96, !PT ;  /* 0x0000000a030a7212 */ /* 0x000fe200078e960d */
[C---:B------:R-:W-:Y:S01]  /*1faa0*/  VIADD R3, R210.reuse, 0xf1bbcdc8 ;  /* 0xf1bbcdc8d2037836 */ /* 0x040fe20000000000 */
[----:B------:R-:W-:Y:S02]  /*1fab0*/  LOP3.LUT R9, R9, R12, R7, 0x96, !PT ;  /* 0x0000000c09097212 */ /* 0x000fe400078e9607 */
[----:B------:R-:W-:Y:S01]  /*1fac0*/  IADD3 R7, PT, PT, R210, -0x700cb87f, RZ ;  /* 0x8ff34781d2077810 */ /* 0x000fe20007ffe0ff */
[----:B------:R-:W-:-:S05]  /*1fad0*/  IMAD.WIDE.U32 R10, R10, -0x326172a9, RZ ;  /* 0xcd9e8d570a0a7825 */ /* 0x000fca00078e00ff */
[----:B------:R-:W-:Y:S01]  /*1fae0*/  LOP3.LUT R3, R3, R8, R11, 0x96, !PT ;  /* 0x0000000803037212 */ /* 0x000fe200078e960b */
[----:B------:R-:W-:-:S04]  /*1faf0*/  IMAD.WIDE.U32 R8, R9, -0x326172a9, RZ ;  /* 0xcd9e8d5709087825 */ /* 0x000fc800078e00ff */
[----:B------:R-:W-:Y:S01]  /*1fb00*/  IMAD.WIDE.U32 R212, R3, -0x2daee0ad, RZ ;  /* 0xd2511f5303d47825 */ /* 0x000fe200078e00ff */
[----:B------:R-:W-:-:S03]  /*1fb10*/  MOV R16, R8 ;  /* 0x0000000800107202 */ /* 0x000fc60000000f00 */
[----:B------:R-:W-:Y:S01]  /*1fb20*/  HFMA2 R8, -RZ, RZ, 0, 0 ;  /* 0x00000000ff087431 */ /* 0x000fe200000001ff */
[----:B------:R-:W-:Y:S01]  /*1fb30*/  LOP3.LUT R20, R7, R10, R9, 0x96, !PT ;  /* 0x0000000a07147212 */ /* 0x000fe200078e9609 */
[----:B------:R-:W-:Y:S01]  /*1fb40*/  IMAD.MOV.U32 R3, RZ, RZ, R207 ;  /* 0x000000ffff037224 */ /* 0x000fe200078e00cf */
[----:B------:R-:W-:-:S07]  /*1fb50*/  LOP3.LUT R19, R19, R6, R213, 0x96, !PT ;  /* 0x0000000613137212 */ /* 0x000fce00078e96d5 */
.L_x_3649:
[----:B------:R-:W-:Y:S05]  /*1fb60*/  BSYNC.RECONVERGENT B1 ;  /* 0x0000000000017941 */ /* 0x000fea0003800200 */
.L_x_3648:
[----:B------:R-:W1:Y:S01]  /*1fb70*/  LDC R216, c[0x0][0x408] ;  /* 0x00010200ffd87b82 */ /* 0x000e620000000800 */
[----:B------:R-:W-:Y:S01]  /*1fb80*/  I2FP.F32.U32 R3, R3 ;  /* 0x0000000300037245 */ /* 0x000fe20000201000 */
[----:B------:R-:W-:Y:S01]  /*1fb90*/  IMAD.MOV.U32 R202, RZ, RZ, 0x2f800000 ;  /* 0x2f800000ffca7424 */ /* 0x000fe200078e00ff */
[----:B------:R-:W-:Y:S01]  /*1fba0*/  LOP3.LUT R25, R25, 0xffffffef, RZ, 0xc0, !PT ;  /* 0xffffffef19197812 */ /* 0x000fe200078ec0ff */
[----:B-----5:R-:W-:Y:S01]  /*1fbb0*/  HADD2.F32 R7, -RZ, R152.H0_H0 ;  /* 0x20000098ff077230 */ /* 0x020fe20000004100 */
[----:B------:R-:W-:Y:S01]  /*1fbc0*/  BSSY.RECONVERGENT B1, `(.L_x_3653) ;  /* 0x000005f000017945 */ /* 0x000fe20003800200 */
[----:B------:R-:W-:Y:S01]  /*1fbd0*/  FFMA.FTZ R6, R3, R202, 1.1641532182693481445e-10 ;  /* 0x2f00000003067423 */ /* 0x000fe200000100ca */
[----:B------:R-:W-:Y:S01]  /*1fbe0*/  MOV R10, 0x2 ;  /* 0x00000002000a7802 */ /* 0x000fe20000000f00 */
[----:B------:R-:W2:Y:S01]  /*1fbf0*/  LDC R215, c[0x0][0x404] ;  /* 0x00010100ffd77b82 */ /* 0x000ea20000000800 */
[----:B-1----:R-:W-:Y:S01]  /*1fc00*/  FMUL.FTZ R3, R7, R216 ;  /* 0x000000d807037220 */ /* 0x002fe20000410000 */
[----:B------:R-:W-:Y:S01]  /*1fc10*/  IMAD.MOV.U32 R7, RZ, RZ, R16 ;  /* 0x000000ffff077224 */ /* 0x000fe200078e0010 */
[----:B--2---:R-:W-:-:S04]  /*1fc20*/  FSETP.GTU.FTZ.AND P2, PT, R6, R215, PT ;  /* 0x000000d70600720b */ /* 0x004fc80003f5c000 */
        /* <DEDUP_REMOVED lines=13> */
.L_x_3655:
        /* <DEDUP_REMOVED lines=13> */
.L_x_3657:
[----:B------:R-:W-:Y:S05]  /*1fdd0*/  BSYNC.RECONVERGENT B2 ;  /* 0x0000000000027941 */ /* 0x000fea0003800200 */
.L_x_3656:
[----:B------:R-:W-:Y:S01]  /*1fde0*/  IMAD.WIDE.U32 R8, R23, -0x326172a9, RZ ;  /* 0xcd9e8d5717087825 */ /* 0x000fe200078e00ff */
[----:B------:R-:W-:Y:S02]  /*1fdf0*/  LOP3.LUT R6, R15, R13, R211, 0x96, !PT ;  /* 0x0000000d0f067212 */ /* 0x000fe400078e96d3 */
[----:B------:R-:W-:Y:S02]  /*1fe00*/  IADD3 R13, PT, PT, R211, -0x4498517b, RZ ;  /* 0xbb67ae85d30d7810 */ /* 0x000fe40007ffe0ff */
[----:B------:R-:W-:Y:S01]  /*1fe10*/  LOP3.LUT R10, R17, R9, R210, 0x96, !PT ;  /* 0x00000009110a7212 */ /* 0x000fe200078e96d2 */
[----:B------:R-:W-:Y:S01]  /*1fe20*/  IMAD.WIDE.U32 R6, R6, -0x326172a9, RZ ;  /* 0xcd9e8d5706067825 */ /* 0x000fe200078e00ff */
[----:B------:R-:W-:-:S03]  /*1fe30*/  IADD3 R19, PT, PT, R211, -0x695add53, RZ ;  /* 0x96a522add3137810 */ /* 0x000fc60007ffe0ff */
        /* <DEDUP_REMOVED lines=52> */
[----:B------:R-:W-:Y:S01]  /*20180*/  HFMA2 R10, -RZ, RZ, 0, 0 ;  /* 0x00000000ff0a7431 */ /* 0x000fe200000001ff */
[----:B------:R-:W-:Y:S01]  /*20190*/  MOV R7, R212 ;  /* 0x000000d400077202 */ /* 0x000fe20000000f00 */
[----:B------:R-:W-:-:S07]  /*201a0*/  IMAD.MOV.U32 R212, RZ, RZ, R6 ;  /* 0x000000ffffd47224 */ /* 0x000fce00078e0006 */
.L_x_3654:
[----:B------:R-:W-:Y:S05]  /*201b0*/  BSYNC.RECONVERGENT B1 ;  /* 0x0000000000017941 */ /* 0x000fea0003800200 */
.L_x_3653:
[----:B------:R-:W-:Y:S01]  /*201c0*/  I2FP.F32.U32 R7, R7 ;  /* 0x0000000700077245 */ /* 0x000fe20000201000 */
[----:B------:R-:W-:Y:S01]  /*201d0*/  HADD2.F32 R9, -RZ, R144.H0_H0 ;  /* 0x20000090ff097230 */ /* 0x000fe20000004100 */
[----:B------:R-:W-:Y:S01]  /*201e0*/  BSSY.RECONVERGENT B1, `(.L_x_3658) ;  /* 0x0000062000017945 */ /* 0x000fe20003800200 */
[----:B------:R-:W-:Y:S02]  /*201f0*/  MOV R8, 0x2 ;  /* 0x0000000200087802 */ /* 0x000fe40000000f00 */
[----:B------:R-:W-:Y:S01]  /*20200*/  FFMA.FTZ R6, R7, R202, 1.1641532182693481445e-10 ;  /* 0x2f00000007067423 */ /* 0x000fe200000100ca */
[----:B------:R-:W-:Y:S01]  /*20210*/  FMUL.FTZ R9, R9, R216 ;  /* 0x000000d809097220 */ /* 0x000fe20000410000 */
[----:B------:R-:W-:-:S03]  /*20220*/  @P1 HADD2.F32 R7, -RZ, R148.H0_H0 ;  /* 0x20000094ff071230 */ /* 0x000fc60000004100 */
        /* <DEDUP_REMOVED lines=18> */
.L_x_3660:
        /* <DEDUP_REMOVED lines=13> */
.L_x_3662:
[----:B------:R-:W-:Y:S05]  /*20420*/  BSYNC.RECONVERGENT B2 ;  /* 0x0000000000027941 */ /* 0x000fea0003800200 */
.L_x_3661:
        /* <DEDUP_REMOVED lines=54> */
[----:B------:R-:W-:-:S03]  /*20790*/  LOP3.LUT R19, R19, R8, R7, 0x96, !PT ;  /* 0x0000000813137212 */ /* 0x000fc600078e9607 */
[----:B------:R-:W-:Y:S01]  /*207a0*/  HFMA2 R8, -RZ, RZ, 0, 0 ;  /* 0x00000000ff087431 */ /* 0x000fe200000001ff */
[----:B------:R-:W-:Y:S01]  /*207b0*/  MOV R7, R212 ;  /* 0x000000d400077202 */ /* 0x000fe20000000f00 */
[----:B------:R-:W-:Y:S02]  /*207c0*/  VIADD R9, R210, 0x8ff34781 ;  /* 0x8ff34781d2097836 */ /* 0x000fe40000000000 */
[----:B------:R-:W-:Y:S02]  /*207d0*/  IMAD.MOV.U32 R16, RZ, RZ, R10 ;  /* 0x000000ffff107224 */ /* 0x000fe400078e000a */
[----:B------:R-:W-:Y:S01]  /*207e0*/  IMAD.MOV.U32 R212, RZ, RZ, R6 ;  /* 0x000000ffffd47224 */ /* 0x000fe200078e0006 */
[----:B------:R-:W-:-:S07]  /*207f0*/  LOP3.LUT R20, R9, R18, R11, 0x96, !PT ;  /* 0x0000001209147212 */ /* 0x000fce00078e960b */
.L_x_3659:
[----:B------:R-:W-:Y:S05]  /*20800*/  BSYNC.RECONVERGENT B1 ;  /* 0x0000000000017941 */ /* 0x000fea0003800200 */
.L_x_3658:
        /* <DEDUP_REMOVED lines=22> */
.L_x_3665:
        /* <DEDUP_REMOVED lines=13> */
.L_x_3667:
[----:B------:R-:W-:Y:S05]  /*20a40*/  BSYNC.RECONVERGENT B2 ;  /* 0x0000000000027941 */ /* 0x000fea0003800200 */
.L_x_3666:
        /* <DEDUP_REMOVED lines=61> */
.L_x_3664:
[----:B------:R-:W-:Y:S05]  /*20e20*/  BSYNC.RECONVERGENT B1 ;  /* 0x0000000000017941 */ /* 0x000fea0003800200 */
.L_x_3663:
        /* <DEDUP_REMOVED lines=26> */
.L_x_3670:
        /* <DEDUP_REMOVED lines=13> */
.L_x_3672:
[----:B------:R-:W-:Y:S05]  /*210a0*/  BSYNC.RECONVERGENT B2 ;  /* 0x0000000000027941 */ /* 0x000fea0003800200 */
.L_x_3671:
        /* <DEDUP_REMOVED lines=55> */
[----:B------:R-:W-:Y:S02]  /*21420*/  LOP3.LUT R20, R9, R18, R11, 0x96, !PT ;  /* 0x0000001209147212 */ /* 0x000fe400078e960b */
[----:B------:R-:W-:Y:S02]  /*21430*/  MOV R16, R10 ;  /* 0x0000000a00107202 */ /* 0x000fe40000000f00 */
[----:B------:R-:W-:Y:S01]  /*21440*/  LOP3.LUT R19, R19, R8, R7, 0x96, !PT ;  /* 0x0000000813137212 */ /* 0x000fe200078e9607 */
[----:B------:R-:W-:Y:S01]  /*21450*/  IMAD.MOV.U32 R7, RZ, RZ, R212 ;  /* 0x000000ffff077224 */ /* 0x000fe200078e00d4 */
[----:B------:R-:W-:Y:S01]  /*21460*/  MOV R212, R6 ;  /* 0x0000000600d47202 */ /* 0x000fe20000000f00 */
[----:B------:R-:W-:-:S07]  /*21470*/  IMAD.MOV.U32 R8, RZ, RZ, RZ ;  /* 0x000000ffff087224 */ /* 0x000fce00078e00ff */
.L_x_3669:
[----:B------:R-:W-:Y:S05]  /*21480*/  BSYNC.RECONVERGENT B1 ;  /* 0x0000000000017941 */ /* 0x000fea0003800200 */
.L_x_3668:
[----:B------:R-:W-:Y:S01]  /*21490*/  I2FP.F32.U32 R7, R7 ;  /* 0x0000000700077245 */ /* 0x000fe20000201000 */
[----:B------:R-:W-:Y:S01]  /*214a0*/  HADD2.F32 R9, -RZ, R153.H0_H0 ;  /* 0x20000099ff097230 */ /* 0x000fe20000004100 */
        /* <DEDUP_REMOVED lines=20> */
.L_x_3675:
        /* <DEDUP_REMOVED lines=13> */
.L_x_3677:
[----:B------:R-:W-:Y:S05]  /*216c0*/  BSYNC.RECONVERGENT B2 ;  /* 0x0000000000027941 */ /* 0x000fea0003800200 */
.L_x_3676:
        /* <DEDUP_REMOVED lines=58> */
[----:B------:R-:W-:Y:S01]  /*21a70*/  HFMA2 R10, -RZ, RZ, 0, 0 ;  /* 0x00000000ff0a7431 */ /* 0x000fe200000001ff */
[----:B------:R-:W-:Y:S01]  /*21a80*/  MOV R7, R212 ;  /* 0x000000d400077202 */ /* 0x000fe20000000f00 */
[----:B------:R-:W-:-:S07]  /*21a90*/  IMAD.MOV.U32 R212, RZ, RZ, R6 ;  /* 0x000000ffffd47224 */ /* 0x000fce00078e0006 */
.L_x_3674:
[----:B------:R-:W-:Y:S05]  /*21aa0*/  BSYNC.RECONVERGENT B1 ;  /* 0x0000000000017941 */ /* 0x000fea0003800200 */
.L_x_3673:
        /* <DEDUP_REMOVED lines=25> */
.L_x_3680:
[----:B------:R-:W-:Y:S01]  /*21c40*/  IADD3 R26, PT, PT, R26, 0x1, RZ ;  /* 0x000000011a1a7810 */ /* 0x000fe20007ffe0ff */
[----:B------:R-:W-:Y:S03]  /*21c50*/  BSSY.RECONVERGENT B2, `(.L_x_3681) ;  /* 0x000000c000027945 */ /* 0x000fe60003800200 */
[C---:B------:R-:W-:Y:S01]  /*21c60*/  ISETP.NE.AND P2, PT, R26.reuse, RZ, PT ;  /* 0x000000ff1a00720c */ /* 0x040fe20003f45270 */
[----:B0-----:R-:W-:-:S12]  /*21c70*/  IMAD.WIDE.U32 R208, R26, -0x2daee0ad, RZ ;  /* 0xd2511f531ad07825 */ /* 0x001fd800078e00ff */
        /* <DEDUP_REMOVED lines=9> */
.L_x_3682:
[----:B------:R-:W-:Y:S05]  /*21d10*/  BSYNC.RECONVERGENT B2 ;  /* 0x0000000000027941 */ /* 0x000fea0003800200 */
.L_x_3681:
        /* <DEDUP_REMOVED lines=30> */
[----:B------:R-:W-:Y:S02]  /*21f00*/  IADD3 R7, PT, PT, R211, -0x56f99767, RZ ;  /* 0xa9066899d3077810 */ /* 0x000fe40007ffe0ff */
[----:B------:R-:W-:Y:S01]  /*21f10*/  LOP3.LUT R19, R19, R18, R9, 0x96, !PT ;  /* 0x0000001213137212 */ /* 0x000fe200078e9609 */
[----:B------:R-:W-:Y:S01]  /*21f20*/  VIADD R9, R211, 0x646e171e ;  /* 0x646e171ed3097836 */ /* 0x000fe20000000000 */
[----:B------:R-:W-:-:S03]  /*21f30*/  LOP3.LUT R7, R7, R208, R159, 0x96, !PT ;  /* 0x000000d007077212 */ /* 0x000fc600078e969f */
        /* <DEDUP_REMOVED lines=8> */
[----:B------:R-:W-:Y:S02]  /*21fc0*/  IADD3 R7, PT, PT, R211, 0x1fd5c5a3, RZ ;  /* 0x1fd5c5a3d3077810 */ /* 0x000fe40007ffe0ff */
[----:B------:R-:W-:Y:S01]  /*21fd0*/  LOP3.LUT R19, R19, R18, R9, 0x96, !PT ;  /* 0x0000001213137212 */ /* 0x000fe200078e9609 */
[----:B------:R-:W-:Y:S01]  /*21fe0*/  VIADD R9, R211, 0xdb3d7428 ;  /* 0xdb3d7428d3097836 */ /* 0x000fe20000000000 */
[----:B------:R-:W-:Y:S02]  /*21ff0*/  LOP3.LUT R208, R7, R208, R159, 0x96, !PT ;  /* 0x000000d007d07212 */ /* 0x000fe400078e969f */
[----:B------:R-:W-:Y:S01]  /*22000*/  IADD3 R7, PT, PT, R210, -0xe443238, RZ ;  /* 0xf1bbcdc8d2077810 */ /* 0x000fe20007ffe0ff */
[----:B------:R-:W-:-:S04]  /*22010*/  IMAD.WIDE.U32 R18, R19, -0x2daee0ad, RZ ;  /* 0xd2511f5313127825 */ /* 0x000fc800078e00ff */
        /* <DEDUP_REMOVED lines=8> */
[----:B------:R-:W-:Y:S02]  /*220a0*/  HFMA2 R18, -RZ, RZ, 0, 0 ;  /* 0x00000000ff127431 */ /* 0x000fe400000001ff */
[----:B------:R-:W-:Y:S01]  /*220b0*/  IMAD.MOV.U32 R16, RZ, RZ, R158 ;  /* 0x000000ffff107224 */ /* 0x000fe200078e009e */
[----:B------:R-:W-:Y:S02]  /*220c0*/  LOP3.LUT R20, R7, R208, R159, 0x96, !PT ;  /* 0x000000d007147212 */ /* 0x000fe400078e969f */
[----:B------:R-:W-:Y:S01]  /*220d0*/  MOV R7, R212 ;  /* 0x000000d400077202 */ /* 0x000fe20000000f00 */
[----:B------:R-:W-:-:S07]  /*220e0*/  IMAD.MOV.U32 R212, RZ, RZ, R8 ;  /* 0x000000ffffd47224 */ /* 0x000fce00078e0008 */
.L_x_3679:
[----:B------:R-:W-:Y:S05]  /*220f0*/  BSYNC.RECONVERGENT B1 ;  /* 0x0000000000017941 */ /* 0x000fea0003800200 */
.L_x_3678:
        /* <DEDUP_REMOVED lines=22> */
.L_x_3685:
[----:B------:R-:W-:Y:S01]  /*22260*/  VIADD R26, R26, 0x1 ;  /* 0x000000011a1a7836 */ /* 0x000fe20000000000 */
[----:B------:R-:W-:Y:S03]  /*22270*/  BSSY.RECONVERGENT B2, `(.L_x_3686) ;  /* 0x000000c000027945 */ /* 0x000fe60003800200 */
[C---:B0-----:R-:W-:Y:S01]  /*22280*/  IMAD.WIDE.U32 R158, R26.reuse, -0x2daee0ad, RZ ;  /* 0xd2511f531a9e7825 */ /* 0x041fe200078e00ff */
        /* <DEDUP_REMOVED lines=10> */
.L_x_3687:
[----:B------:R-:W-:Y:S05]  /*22330*/  BSYNC.RECONVERGENT B2 ;  /* 0x0000000000027941 */ /* 0x000fea0003800200 */
.L_x_3686:
        /* <DEDUP_REMOVED lines=57> */
[----:B------:R-:W-:-:S03]  /*226d0*/  IMAD.MOV.U32 R152, RZ, RZ, RZ ;  /* 0x000000ffff987224 */ /* 0x000fc600078e00ff */
[----:B------:R-:W-:Y:S01]  /*226e0*/  LOP3.LUT R19, R159, R18, R9, 0x96, !PT ;  /* 0x000000129f137212 */ /* 0x000fe200078e9609 */
[----:B------:R-:W-:Y:S01]  /*226f0*/  IMAD.MOV.U32 R9, RZ, RZ, R212 ;  /* 0x000000ffff097224 */ /* 0x000fe200078e00d4 */
[----:B------:R-:W-:-:S07]  /*22700*/  MOV R212, R8 ;  /* 0x0000000800d47202 */ /* 0x000fce0000000f00 */
.L_x_3684:
[----:B------:R-:W-:Y:S05]  /*22710*/  BSYNC.RECONVERGENT B1 ;  /* 0x0000000000017941 */ /* 0x000fea0003800200 */
.L_x_3683:
[----:B------:R-:W-:Y:S01]  /*22720*/  I2FP.F32.U32 R9, R9 ;  /* 0x0000000900097245 */ /* 0x000fe20000201000 */
[----:B------:R-:W-:Y:S01]  /*22730*/  HADD2.F32 R153, -RZ, R145.H1_H1 ;  /* 0x30000091ff997230 */ /* 0x000fe20000004100 */
[----:B------:R-:W-:Y:S01]  /*22740*/  BSSY.RECONVERGENT B1, `(.L_x_3688) ;  /* 0x0000062000017945 */ /* 0x000fe20003800200 */
[----:B------:R-:W-:Y:S02]  /*22750*/  @P1 HADD2.F32 R18, -RZ, R149.H1_H1 ;  /* 0x30000095ff121230 */ /* 0x000fe40000004100 */
[----:B------:R-:W-:Y:S01]  /*22760*/  FFMA.FTZ R8, R9, R202, 1.1641532182693481445e-10 ;  /* 0x2f00000009087423 */ /* 0x000fe200000100ca */
[----:B------:R-:W-:-:S04]  /*22770*/  FMUL.FTZ R153, R153, R216 ;  /* 0x000000d899997220 */ /* 0x000fc80000410000 */
[----:B------:R-:W-:-:S04]  /*22780*/  FSETP.GTU.FTZ.AND P2, PT, R8, R215, PT ;  /* 0x000000d70800720b */ /* 0x000fc80003f5c000 */
[----:B------:R-:W-:Y:S01]  /*22790*/  FSEL R8, R153, RZ, !P2 ;  /* 0x000000ff99087208 */ /* 0x000fe20005000000 */
[----:B------:R-:W-:Y:S01]  /*227a0*/  IMAD.MOV.U32 R153, RZ, RZ, 0x2 ;  /* 0x00000002ff997424 */ /* 0x000fe200078e00ff */
[----:B------:R-:W-:Y:S02]  /*227b0*/  SEL R10, RZ, 0x1, P2 ;  /* 0x00000001ff0a7807 */ /* 0x000fe40001000000 */
[----:B------:R-:W-:Y:S01]  /*227c0*/  ISETP.NE.AND P2, PT, R152, 0x1, PT ;  /* 0x000000019800780c */ /* 0x000fe20003f45270 */
[----:B------:R-:W-:-:S04]  /*227d0*/  FADD.FTZ R7, R7, R8 ;  /* 0x0000000807077221 */ /* 0x000fc80000010000 */
[----:B------:R-:W-:Y:S01]  /*227e0*/  @P1 FADD.FTZ R177, R18, R7 ;  /* 0x0000000712b11221 */ /* 0x000fe20000010000 */
[----:B------:R-:W-:Y:S02]  /*227f0*/  @!P1 MOV R177, R7 ;  /* 0x0000000700b19202 */ /* 0x000fe40000000f00 */
[----:B------:R-:W-:Y:S02]  /*22800*/  MOV R7, R16 ;  /* 0x0000001000077202 */ /* 0x000fe40000000f00 */
        /* <DEDUP_REMOVED lines=10> */
.L_x_3690:
        /* <DEDUP_REMOVED lines=13> */
.L_x_3692:
[----:B------:R-:W-:Y:S05]  /*22980*/  BSYNC.RECONVERGENT B2 ;  /* 0x0000000000027941 */ /* 0x000fea0003800200 */
.L_x_3691:
[----:B------:R-:W-:Y:S01]  /*22990*/  IMAD.WIDE.U32 R18, R23, -0x326172a9, RZ ;  /* 0xcd9e8d5717127825 */ /* 0x000fe200078e00ff */
[----:B------:R-:W-:Y:S02]  /*229a0*/  LOP3.LUT R8, R15, R159, R211, 0x96, !PT ;  /* 0x0000009f0f087212 */ /* 0x000fe400078e96d3 */
[----:B------:R-:W-:Y:S02]  /*229b0*/  IADD3 R7, PT, PT, R210, -0x61c88647, RZ ;  /* 0x9e3779b9d2077810 */ /* 0x000fe40007ffe0ff */
        /* <DEDUP_REMOVED lines=51> */
[----:B------:R-:W-:Y:S01]  /*22cf0*/  MOV R16, R152 ;  /* 0x0000009800107202 */ /* 0x000fe20000000f00 */
[----:B------:R-:W-:Y:S01]  /*22d00*/  IMAD.WIDE.U32 R8, R8, -0x2daee0ad, RZ ;  /* 0xd2511f5308087825 */ /* 0x000fe200078e00ff */
[----:B------:R-:W-:-:S03]  /*22d10*/  LOP3.LUT R20, R7, R158, R153, 0x96, !PT ;  /* 0x0000009e07147212 */ /* 0x000fc600078e9699 */
[----:B------:R-:W-:Y:S01]  /*22d20*/  IMAD.MOV.U32 R7, RZ, RZ, R212 ;  /* 0x000000ffff077224 */ /* 0x000fe200078e00d4 */
[----:B------:R-:W-:Y:S01]  /*22d30*/  LOP3.LUT R19, R19, R18, R9, 0x96, !PT ;  /* 0x0000001213137212 */ /* 0x000fe200078e9609 */
[----:B------:R-:W-:Y:S01]  /*22d40*/  IMAD.MOV.U32 R153, RZ, RZ, RZ ;  /* 0x000000ffff997224 */ /* 0x000fe200078e00ff */
[----:B------:R-:W-:-:S07]  /*22d50*/  MOV R212, R8 ;  /* 0x0000000800d47202 */ /* 0x000fce0000000f00 */
.L_x_3689:
[----:B------:R-:W-:Y:S05]  /*22d60*/  BSYNC.RECONVERGENT B1 ;  /* 0x0000000000017941 */ /* 0x000fea0003800200 */
.L_x_3688:
        /* <DEDUP_REMOVED lines=20> */
.L_x_3695:
        /* <DEDUP_REMOVED lines=13> */
.L_x_3697:
[----:B------:R-:W-:Y:S05]  /*22f80*/  BSYNC.RECONVERGENT B2 ;  /* 0x0000000000027941 */ /* 0x000fea0003800200 */
.L_x_3696:
        /* <DEDUP_REMOVED lines=61> */
.L_x_3694:
[----:B------:R-:W-:Y:S05]  /*23360*/  BSYNC.RECONVERGENT B1 ;  /* 0x0000000000017941 */ /* 0x000fea0003800200 */
.L_x_3693:
[----:B------:R-:W-:Y:S01]  /*23370*/  I2FP.F32.U32 R9, R18 ;  /* 0x0000001200097245 */ /* 0x000fe20000201000 */
[----:B------:R-:W-:Y:S01]  /*23380*/  HADD2.F32 R153, -RZ, R146.H0_H0 ;  /* 0x20000092ff997230 */ /* 0x000fe20000004100 */
[----:B------:R-:W-:Y:S01]  /*23390*/  BSSY.RECONVERGENT B1, `(.L_x_3698) ;  /* 0x0000062000017945 */ /* 0x000fe20003800200 */
[----:B------:R-:W-:Y:S01]  /*233a0*/  @P1 HADD2.F32 R178, -RZ, R150.H0_H0 ;  /* 0x20000096ffb21230 */ /* 0x000fe20000004100 */
        /* <DEDUP_REMOVED lines=21> */
.L_x_3700:
        /* <DEDUP_REMOVED lines=13> */
.L_x_3702:
[----:B------:R-:W-:Y:S05]  /*235d0*/  BSYNC.RECONVERGENT B2 ;  /* 0x0000000000027941 */ /* 0x000fea0003800200 */
.L_x_3701:
        /* <DEDUP_REMOVED lines=56> */
[----:B------:R-:W-:Y:S01]  /*23960*/  IMAD.MOV.U32 R16, RZ, RZ, R158 ;  /* 0x000000ffff107224 */ /* 0x000fe200078e009e */
[----:B------:R-:W-:Y:S01]  /*23970*/  MOV R7, R212 ;  /* 0x000000d400077202 */ /* 0x000fe20000000f00 */
[----:B------:R-:W-:Y:S02]  /*23980*/  IMAD.MOV.U32 R212, RZ, RZ, R18 ;  /* 0x000000ffffd47224 */ /* 0x000fe400078e0012 */
[----:B------:R-:W-:Y:S01]  /*23990*/  HFMA2 R18, -RZ, RZ, 0, 0 ;  /* 0x00000000ff127431 */ /* 0x000fe200000001ff */
[----:B------:R-:W-:-:S07]  /*239a0*/  LOP3.LUT R19, R153, R152, R19, 0x96, !PT ;  /* 0x0000009899137212 */ /* 0x000fce00078e9613 */
.L_x_3699:
[----:B------:R-:W-:Y:S05]  /*239b0*/  BSYNC.RECONVERGENT B1 ;  /* 0x0000000000017941 */ /* 0x000fea0003800200 */
.L_x_3698:
        /* <DEDUP_REMOVED lines=20> */
.L_x_3705:
        /* <DEDUP_REMOVED lines=13> */
.L_x_3707:
[----:B------:R-:W-:Y:S05]  /*23bd0*/  BSYNC.RECONVERGENT B2 ;  /* 0x0000000000027941 */ /* 0x000fea0003800200 */
.L_x_3706:
        /* <DEDUP_REMOVED lines=61> */
.L_x_3704:
[----:B------:R-:W-:Y:S05]  /*23fb0*/  BSYNC.RECONVERGENT B1 ;  /* 0x0000000000017941 */ /* 0x000fea0003800200 */
.L_x_3703:
        /* <DEDUP_REMOVED lines=25> */
.L_x_3710:
        /* <DEDUP_REMOVED lines=13> */
.L_x_3712:
[----:B------:R-:W-:Y:S05]  /*24220*/  BSYNC.RECONVERGENT B2 ;  /* 0x0000000000027941 */ /* 0x000fea0003800200 */
.L_x_3711:
        /* <DEDUP_REMOVED lines=61> */
.L_x_3709:
[----:B------:R-:W-:Y:S05]  /*24600*/  BSYNC.RECONVERGENT B1 ;  /* 0x0000000000017941 */ /* 0x000fea0003800200 */
.L_x_3708:
        /* <DEDUP_REMOVED lines=20> */
.L_x_3715:
        /* <DEDUP_REMOVED lines=13> */
.L_x_3717:
[----:B------:R-:W-:Y:S05]  /*24820*/  BSYNC.RECONVERGENT B2 ;  /* 0x0000000000027941 */ /* 0x000fea0003800200 */
.L_x_3716:
        /* <DEDUP_REMOVED lines=61> */
.L_x_3714:
[----:B------:R-:W-:Y:S05]  /*24c00*/  BSYNC.RECONVERGENT B1 ;  /* 0x0000000000017941 */ /* 0x000fea0003800200 */
.L_x_3713:
[----:B------:R-:W-:Y:S01]  /*24c10*/  I2FP.F32.U32 R153, R152 ;  /* 0x0000009800997245 */ /* 0x000fe20000201000 */
[----:B------:R-:W-:Y:S01]  /*24c20*/  HADD2.F32 R159, -RZ, R147.H0_H0 ;  /* 0x20000093ff9f7230 */ /* 0x000fe20000004100 */
[----:B------:R-:W-:Y:S01]  /*24c30*/  BSSY.RECONVERGENT B1, `(.L_x_3718) ;  /* 0x0000063000017945 */ /* 0x000fe20003800200 */
[----:B------:R-:W-:Y:S02]  /*24c40*/  @P1 HADD2.F32 R192, -RZ, R151.H0_H0 ;  /* 0x20000097ffc01230 */ /* 0x000fe40000004100 */
[----:B------:R-:W-:Y:S01]  /*24c50*/  FFMA.FTZ R18, R153, R202, 1.1641532182693481445e-10 ;  /* 0x2f00000099127423 */ /* 0x000fe200000100ca */
[----:B------:R-:W-:Y:S01]  /*24c60*/  FMUL.FTZ R152, R159, R216 ;  /* 0x000000d89f987220 */ /* 0x000fe20000410000 */
[----:B------:R-:W-:-:S03]  /*24c70*/  MOV R159, 0x2 ;  /* 0x00000002009f7802 */ /* 0x000fc60000000f00 */
        /* <DEDUP_REMOVED lines=19> */
.L_x_3720:
        /* <DEDUP_REMOVED lines=13> */
.L_x_3722:
[----:B------:R-:W-:Y:S05]  /*24e80*/  BSYNC.RECONVERGENT B2 ;  /* 0x0000000000027941 */ /* 0x000fea0003800200 */
.L_x_3721:
        /* <DEDUP_REMOVED lines=56> */
[----:B------:R-:W-:Y:S02]  /*25210*/  HFMA2 R159, -RZ, RZ, 0, 0 ;  /* 0x00000000ff9f7431 */ /* 0x000fe400000001ff */
[----:B------:R-:W-:Y:S01]  /*25220*/  IMAD.MOV.U32 R16, RZ, RZ, R158 ;  /* 0x000000ffff107224 */ /* 0x000fe200078e009e */
[----:B------:R-:W-:Y:S02]  /*25230*/  LOP3.LUT R19, R209, R152, R19, 0x96, !PT ;  /* 0x00000098d1137212 */ /* 0x000fe400078e9613 */
[----:B------:R-:W-:Y:S01]  /*25240*/  MOV R152, R212 ;  /* 0x000000d400987202 */ /* 0x000fe20000000f00 */
[----:B------:R-:W-:-:S07]  /*25250*/  IMAD.MOV.U32 R212, RZ, RZ, R18 ;  /* 0x000000ffffd47224 */ /* 0x000fce00078e0012 */
.L_x_3719:
[----:B------:R-:W-:Y:S05]  /*25260*/  BSYNC.RECONVERGENT B1 ;  /* 0x0000000000017941 */ /* 0x000fea0003800200 */
.L_x_3718:
        /* <DEDUP_REMOVED lines=20> */
.L_x_3725:
        /* <DEDUP_REMOVED lines=9> */
[----:B------:R-:W-:Y:S02]  /*25440*/  @!P6 IADD3 R18, PT, PT, R15, 0x1, RZ ;  /* 0x000000010f12e810 */ /* 0x000fe40007ffe0ff */
[----:B------:R-:W-:Y:S02]  /*25450*/  @!P6 MOV R17, RZ ;  /* 0x000000ff0011e202 */ /* 0x000fe40000000f00 */
[----:B------:R-:W-:-:S13]  /*25460*/  ISETP.NE.AND P0, PT, R23, RZ, !P6 ;  /* 0x000000ff1700720c */ /* 0x000fda0007705270 */
[----:B------:R-:W-:Y:S01]  /*25470*/  @P0 IMAD.MOV R18, RZ, RZ, R15 ;  /* 0x000000ffff120224 */ /* 0x000fe200078e020f */
[----:B------:R-:W-:-:S03]  /*25480*/  ISETP.NE.AND P0, PT, R16, RZ, PT ;  /* 0x000000ff1000720c */ /* 0x000fc60003f05270 */
[----:B------:R-:W-:-:S10]  /*25490*/  @!P6 IMAD.MOV.U32 R15, RZ, RZ, R18 ;  /* 0x000000ffff0fe224 */ /* 0x000fd400078e0012 */
.L_x_3727:
[----:B------:R-:W-:Y:S05]  /*254a0*/  BSYNC.RECONVERGENT B2 ;  /* 0x0000000000027941 */ /* 0x000fea0003800200 */
.L_x_3726:
        /* <DEDUP_REMOVED lines=57> */
[----:B------:R-:W-:Y:S01]  /*25840*/  IMAD.MOV.U32 R153, RZ, RZ, R212 ;  /* 0x000000ffff997224 */ /* 0x000fe200078e00d4 */
[----:B------:R-:W-:Y:S01]  /*25850*/  MOV R212, R18 ;  /* 0x0000001200d47202 */ /* 0x000fe20000000f00 */
[----:B------:R-:W-:Y:S01]  /*25860*/  IMAD.MOV.U32 R18, RZ, RZ, RZ ;  /* 0x000000ffff127224 */ /* 0x000fe200078e00ff */
[----:B------:R-:W-:-:S07]  /*25870*/  LOP3.LUT R19, R209, R152, R19, 0x96, !PT ;  /* 0x00000098d1137212 */ /* 0x000fce00078e9613 */
.L_x_3724:
[----:B------:R-:W-:Y:S05]  /*25880*/  BSYNC.RECONVERGENT B1 ;  /* 0x0000000000017941 */ /* 0x000fea0003800200 */
.L_x_3723:
[----:B------:R-:W-:Y:S01]  /*25890*/  I2FP.F32.U32 R153, R153 ;  /* 0x0000009900997245 */ /* 0x000fe20000201000 */
[----:B------:R-:W-:Y:S01]  /*258a0*/  HADD2.F32 R159, -RZ, R147.H1_H1 ;  /* 0x30000093ff9f7230 */ /* 0x000fe20000004100 */
[----:B------:R-:W-:-:S03]  /*258b0*/  PRMT R154, R217, 0x5410, R154 ;  /* 0x00005410d99a7816 */ /* 0x000fc6000000009a */
[----:B------:R-:W-:Y:S01]  /*258c0*/  FFMA.FTZ R202, R153, R202, 1.1641532182693481445e-10 ;  /* 0x2f00000099ca7423 */ /* 0x000fe200000100ca */
[----:B------:R-:W-:Y:S01]  /*258d0*/  FMUL.FTZ R152, R159, R216 ;  /* 0x000000d89f987220 */ /* 0x000fe20000410000 */
[----:B------:R-:W-:-:S03]  /*258e0*/  PRMT R153, R6, 0x5410, R214 ;  /* 0x0000541006997816 */ /* 0x000fc600000000d6 */
[----:B------:R-:W-:Y:S01]  /*258f0*/  FSETP.GTU.FTZ.AND P6, PT, R202, R215, PT ;  /* 0x000000d7ca00720b */ /* 0x000fe20003fdc000 */
[----:B------:R-:W-:-:S03]  /*25900*/  @P1 HADD2.F32 R202, -RZ, R151.H1_H1 ;  /* 0x30000097ffca1230 */ /* 0x000fc60000004100 */
        /* <DEDUP_REMOVED lines=10> */
.L_x_3647:
        /* <DEDUP_REMOVED lines=9> */
[----:B------:R-:W-:Y:S01]  /*25a40*/  @!P2 MOV R159, 0x3 ;  /* 0x00000003009fa802 */ /* 0x000fe20000000f00 */
[----:B------:R-:W-:Y:S01]  /*25a50*/  @!P2 IMAD.MOV.U32 R3, RZ, RZ, R19 ;  /* 0x000000ffff03a224 */ /* 0x000fe200078e0013 */
[----:B------:R-:W-:Y:S01]  /*25a60*/  @!P2 MOV R212, R207 ;  /* 0x000000cf00d4a202 */ /* 0x000fe20000000f00 */
[----:B------:R-:W-:Y:S01]  /*25a70*/  @P2 VIADD R159, R18, 0x1 ;  /* 0x00000001129f2836 */ /* 0x000fe20000000000 */
[----:B------:R-:W-:Y:S01]  /*25a80*/  @P2 MOV R3, R20 ;  /* 0x0000001400032202 */ /* 0x000fe20000000f00 */
[----:B------:R-:W-:Y:S01]  /*25a90*/  @P2 IMAD.MOV.U32 R212, RZ, RZ, R207 ;  /* 0x000000ffffd42224 */ /* 0x000fe200078e00cf */
[----:B------:R-:W-:Y:S06]  /*25aa0*/  BRA `(.L_x_3730) ;  /* 0x0000000400287947 */ /* 0x000fec0003800000 */
.L_x_3731:
        /* <DEDUP_REMOVED lines=8> */
[----:B------:R-:W-:Y:S01]  /*25b30*/  @!P2 VIADD R3, R15, 0x1 ;  /* 0x000000010f03a836 */ /* 0x000fe20000000000 */
[----:B------:R-:W-:Y:S02]  /*25b40*/  @!P2 MOV R17, RZ ;  /* 0x000000ff0011a202 */ /* 0x000fe40000000f00 */
[----:B------:R-:W-:-:S13]  /*25b50*/  ISETP.NE.AND P3, PT, R23, RZ, !P2 ;  /* 0x000000ff1700720c */ /* 0x000fda0005765270 */
[----:B------:R-:W-:-:S05]  /*25b60*/  @P3 IADD3 R3, PT, PT, R15, RZ, RZ ;  /* 0x000000ff0f033210 */ /* 0x000fca0007ffe0ff */
[----:B------:R-:W-:-:S07]  /*25b70*/  @!P2 IMAD.MOV.U32 R15, RZ, RZ, R3 ;  /* 0x000000ffff0fa224 */ /* 0x000fce00078e0003 */
.L_x_3733:
[----:B------:R-:W-:Y:S05]  /*25b80*/  BSYNC.RECONVERGENT B2 ;  /* 0x0000000000027941 */ /* 0x000fea0003800200 */
.L_x_3732:
        /* <DEDUP_REMOVED lines=54> */
[----:B------:R-:W-:Y:S02]  /*25ef0*/  IADD3 R3, PT, PT, R211, -0x695add53, RZ ;  /* 0x96a522add3037810 */ /* 0x000fe40007ffe0ff */
[----:B------:R-:W-:Y:S01]  /*25f00*/  LOP3.LUT R20, R19, R208, R159, 0x96, !PT ;  /* 0x000000d013147212 */ /* 0x000fe200078e969f */
[----:B------:R-:W-:Y:S01]  /*25f10*/  IMAD.MOV.U32 R16, RZ, RZ, R158 ;  /* 0x000000ffff107224 */ /* 0x000fe200078e009e */
[----:B------:R-:W-:Y:S01]  /*25f20*/  LOP3.LUT R19, R3, R18, R213, 0x96, !PT ;  /* 0x0000001203137212 */ /* 0x000fe200078e96d5 */
[----:B------:R-:W-:Y:S01]  /*25f30*/  IMAD.MOV.U32 R159, RZ, RZ, RZ ;  /* 0x000000ffff9f7224 */ /* 0x000fe200078e00ff */
[----:B------:R-:W-:-:S07]  /*25f40*/  MOV R3, R207 ;  /* 0x000000cf00037202 */ /* 0x000fce0000000f00 */
.L_x_3730:
[----:B------:R-:W-:Y:S05]  /*25f50*/  BSYNC.RECONVERGENT B1 ;  /* 0x0000000000017941 */ /* 0x000fea0003800200 */
.L_x_3729:
[----:B------:R-:W0:Y:S01]  /*25f60*/  LDC R217, c[0x0][0x408] ;  /* 0x00010200ffd97b82 */ /* 0x000e220000000800 */
[----:B------:R-:W-:Y:S01]  /*25f70*/  I2FP.F32.U32 R3, R3 ;  /* 0x0000000300037245 */ /* 0x000fe20000201000 */
[----:B------:R-:W-:Y:S02]  /*25f80*/  HFMA2 R202, -RZ, RZ, 0.1171875, 0 ;  /* 0x2f800000ffca7431 */ /* 0x000fe400000001ff */
[----:B-----5:R-:W-:Y:S01]  /*25f90*/  HADD2.F32 R18, -RZ, R152.H0_H0 ;  /* 0x20000098ff127230 */ /* 0x020fe20000004100 */
[----:B------:R-:W-:Y:S01]  /*25fa0*/  LOP3.LUT R25, R25, 0xffffffef, RZ, 0xc0, !PT ;  /* 0xffffffef19197812 */ /* 0x000fe200078ec0ff */
[----:B------:R-:W-:Y:S01]  /*25fb0*/  @P1 HADD2.F32 R158, -RZ, R148.H0_H0 ;  /* 0x20000094ff9e1230 */ /* 0x000fe20000004100 */
[----:B------:R-:W-:Y:S01]  /*25fc0*/  BSSY.RECONVERGENT B1, `(.L_x_3734) ;  /* 0x0000061000017945 */ /* 0x000fe20003800200 */
[----:B------:R-:W-:Y:S01]  /*25fd0*/  FFMA.FTZ R3, R3, R202, 1.1641532182693481445e-10 ;  /* 0x2f00000003037423 */ /* 0x000fe200000100ca */
[----:B------:R-:W1:Y:S01]  /*25fe0*/  LDC R216, c[0x0][0x404] ;  /* 0x00010100ffd87b82 */ /* 0x000e620000000800 */
[----:B------:R-:W-:-:S02]  /*25ff0*/  IMAD.MOV.U32 R164, RZ, RZ, 0x2 ;  /* 0x00000002ffa47424 */ /* 0x000fc400078e00ff */
[----:B0-----:R-:W-:Y:S01]  /*26000*/  FMUL.FTZ R18, R18, R217 ;  /* 0x000000d912127220 */ /* 0x001fe20000410000 */
[----:B-1----:R-:W-:-:S04]  /*26010*/  FSETP.GTU.FTZ.AND P2, PT, R3, R216, PT ;  /* 0x000000d80300720b */ /* 0x002fc80003f5c000 */
        /* <DEDUP_REMOVED lines=16> */
.L_x_3736:
        /* <DEDUP_REMOVED lines=13> */
.L_x_3738:
[----:B------:R-:W-:Y:S05]  /*261f0*/  BSYNC.RECONVERGENT B2 ;  /* 0x0000000000027941 */ /* 0x000fea0003800200 */
.L_x_3737:
        /* <DEDUP_REMOVED lines=14> */
[----:B------:R-:W-:Y:S01]  /*262e0*/  IMAD.MOV.U32 R164, RZ, RZ, RZ ;  /* 0x000000ffffa47224 */ /* 0x000fe200078e00ff */
[----:B------:R-:W-:Y:S01]  /*262f0*/  LOP3.LUT R208, R19, R18, R159, 0x96, !PT ;  /* 0x0000001213d07212 */ /* 0x000fe200078e969f */
[----:B------:R-:W-:Y:S01]  /*26300*/  IMAD.WIDE.U32 R18, R163, -0x326172a9, RZ ;  /* 0xcd9e8d57a3127825 */ /* 0x000fe200078e00ff */
[----:B------:R-:W-:-:S03]  /*26310*/  IADD3 R159, PT, PT, R210, -0x255992d5, RZ ;  /* 0xdaa66d2bd29f7810 */ /* 0x000fc60007ffe0ff */
        /* <DEDUP_REMOVED lines=11> */
[----:B------:R-:W-:-:S03]  /*263d0*/  IADD3 R159, PT, PT, R210, 0x1715609d, RZ ;  /* 0x1715609dd29f7810 */ /* 0x000fc60007ffe0ff */
        /* <DEDUP_REMOVED lines=15> */
[----:B------:R-:W-:Y:S02]  /*264d0*/  VIADD R19, R210, 0xf1bbcdc8 ;  /* 0xf1bbcdc8d2137836 */ /* 0x000fe40000000000 */
[----:B------:R-:W-:Y:S01]  /*264e0*/  IMAD.WIDE.U32 R158, R159, -0x2daee0ad, RZ ;  /* 0xd2511f539f9e7825 */ /* 0x000fe200078e00ff */
[----:B------:R-:W-:Y:S02]  /*264f0*/  LOP3.LUT R214, R163, R214, R209, 0x96, !PT ;  /* 0x000000d6a3d67212 */ /* 0x000fe400078e96d1 */
        /* <DEDUP_REMOVED lines=9> */
[----:B------:R-:W-:Y:S02]  /*26590*/  MOV R16, R208 ;  /* 0x000000d000107202 */ /* 0x000fe40000000f00 */
[----:B------:R-:W-:Y:S01]  /*265a0*/  LOP3.LUT R19, R163, R158, R19, 0x96, !PT ;  /* 0x0000009ea3137212 */ /* 0x000fe200078e9613 */
[----:B------:R-:W-:Y:S01]  /*265b0*/  IMAD.MOV.U32 R158, RZ, RZ, R212 ;  /* 0x000000ffff9e7224 */ /* 0x000fe200078e00d4 */
[----:B------:R-:W-:-:S07]  /*265c0*/  MOV R212, R18 ;  /* 0x0000001200d47202 */ /* 0x000fce0000000f00 */
.L_x_3735:
[----:B------:R-:W-:Y:S05]  /*265d0*/  BSYNC.RECONVERGENT B1 ;  /* 0x0000000000017941 */ /* 0x000fea0003800200 */
.L_x_3734:
        /* <DEDUP_REMOVED lines=25> */
.L_x_3741:
        /* <DEDUP_REMOVED lines=13> */
.L_x_3743:
[----:B------:R-:W-:Y:S05]  /*26840*/  BSYNC.RECONVERGENT B2 ;  /* 0x0000000000027941 */ /* 0x000fea0003800200 */
.L_x_3742:
        /* <DEDUP_REMOVED lines=54> */
[----:B------:R-:W-:Y:S01]  /*26bb0*/  IMAD.WIDE.U32 R208, R208, -0x326172a9, RZ ;  /* 0xcd9e8d57d0d07825 */ /* 0x000fe200078e00ff */
[----:B------:R-:W-:-:S03]  /*26bc0*/  LOP3.LUT R19, R177, R158, R19, 0x96, !PT ;  /* 0x0000009eb1137212 */ /* 0x000fc600078e9613 */
[----:B------:R-:W-:Y:S02]  /*26bd0*/  HFMA2 R158, -RZ, RZ, 0, 0 ;  /* 0x00000000ff9e7431 */ /* 0x000fe400000001ff */
[----:B------:R-:W-:Y:S02]  /*26be0*/  VIADD R159, R210, 0x8ff34781 ;  /* 0x8ff34781d29f7836 */ /* 0x000fe40000000000 */
[----:B------:R-:W-:Y:S02]  /*26bf0*/  IMAD.MOV.U32 R16, RZ, RZ, R208 ;  /* 0x000000ffff107224 */ /* 0x000fe400078e00d0 */
[----:B------:R-:W-:Y:S01]  /*26c00*/  IMAD.MOV.U32 R212, RZ, RZ, R18 ;  /* 0x000000ffffd47224 */ /* 0x000fe200078e0012 */
[----:B------:R-:W-:-:S07]  /*26c10*/  LOP3.LUT R20, R159, R214, R209, 0x96, !PT ;  /* 0x000000d69f147212 */ /* 0x000fce00078e96d1 */
.L_x_3740:
[----:B------:R-:W-:Y:S05]  /*26c20*/  BSYNC.RECONVERGENT B1 ;  /* 0x0000000000017941 */ /* 0x000fea0003800200 */
.L_x_3739:
[----:B------:R-:W-:Y:S01]  /*26c30*/  I2FP.F32.U32 R159, R152 ;  /* 0x00000098009f7245 */ /* 0x000fe20000201000 */
[----:B------:R-:W-:Y:S01]  /*26c40*/  HADD2.F32 R18, -RZ, R153.H0_H0 ;  /* 0x20000099ff127230 */ /* 0x000fe20000004100 */
[----:B------:R-:W-:Y:S01]  /*26c50*/  LOP3.LUT R25, R25, 0xfffffffb, RZ, 0xc0, !PT ;  /* 0xfffffffb19197812 */ /* 0x000fe200078ec0ff */
        /* <DEDUP_REMOVED lines=22> */
.L_x_3746:
        /* <DEDUP_REMOVED lines=13> */
.L_x_3748:
[----:B------:R-:W-:Y:S05]  /*26e90*/  BSYNC.RECONVERGENT B2 ;  /* 0x0000000000027941 */ /* 0x000fea0003800200 */
.L_x_3747:
        /* <DEDUP_REMOVED lines=14> */
[----:B------:R-:W-:Y:S01]  /*26f80*/  IMAD.MOV.U32 R152, RZ, RZ, R212 ;  /* 0x000000ffff987224 */ /* 0x000fe200078e00d4 */
[----:B------:R-:W-:Y:S01]  /*26f90*/  LOP3.LUT R208, R19, R18, R159, 0x96, !PT ;  /* 0x0000001213d07212 */ /* 0x000fe200078e969f */
[----:B------:R-:W-:Y:S01]  /*26fa0*/  IMAD.WIDE.U32 R18, R177, -0x326172a9, RZ ;  /* 0xcd9e8d57b1127825 */ /* 0x000fe200078e00ff */
[----:B------:R-:W-:-:S03]  /*26fb0*/  IADD3 R159, PT, PT, R210, -0x255992d5, RZ ;  /* 0xdaa66d2bd29f7810 */ /* 0x000fc60007ffe0ff */
[----:B------:R-:W-:Y:S01]  /*26fc0*/  IMAD.WIDE.U32 R208, R208, -0x2daee0ad, RZ ;  /* 0xd2511f53d0d07825 */ /* 0x000fe200078e00ff */
[----:B------:R-:W-:-:S03]  /*26fd0*/  LOP3.LUT R159, R159, R158, R19, 0x96, !PT ;  /* 0x0000009e9f9f7212 */ /* 0x000fc600078e9613 */
[----:B------:R-:W-:Y:S02]  /*26fe0*/  VIADD R177, R211, 0x32370b8f ;  /* 0x32370b8fd3b17836 */ /* 0x000fe40000000000 */
[----:B------:R-:W-:Y:S02]  /*26ff0*/  VIADD R19, R210, 0x78dde6e4 ;  /* 0x78dde6e4d2137836 */ /* 0x000fe40000000000 */
[----:B------:R-:W-:Y:S01]  /*27000*/  IMAD.MOV.U32 R178, RZ, RZ, RZ ;  /* 0x000000ffffb27224 */ /* 0x000fe200078e00ff */
        /* <DEDUP_REMOVED lines=36> */
[----:B------:R-:W-:Y:S02]  /*27250*/  LOP3.LUT R19, R177, R158, R19, 0x96, !PT ;  /* 0x0000009eb1137212 */ /* 0x000fe400078e9613 */
[----:B------:R-:W-:-:S07]  /*27260*/  MOV R212, R18 ;  /* 0x0000001200d47202 */ /* 0x000fce0000000f00 */
.L_x_3745:
[----:B------:R-:W-:Y:S05]  /*27270*/  BSYNC.RECONVERGENT B1 ;  /* 0x0000000000017941 */ /* 0x000fea0003800200 */
.L_x_3744:
        /* <DEDUP_REMOVED lines=25> */
.L_x_3751:
        /* <DEDUP_REMOVED lines=13> */
.L_x_3753:
[----:B------:R-:W-:Y:S05]  /*274e0*/  BSYNC.RECONVERGENT B2 ;  /* 0x0000000000027941 */ /* 0x000fea0003800200 */
.L_x_3752:
        /* <DEDUP_REMOVED lines=61> */
.L_x_3750:
[----:B------:R-:W-:Y:S05]  /*278c0*/  BSYNC.RECONVERGENT B1 ;  /* 0x0000000000017941 */ /* 0x000fea0003800200 */
.L_x_3749:
        /* <DEDUP_REMOVED lines=23> */
.L_x_3756:
        /* <DEDUP_REMOVED lines=13> */
.L_x_3758:
[----:B------:R-:W-:Y:S05]  /*27b10*/  BSYNC.RECONVERGENT B2 ;  /* 0x0000000000027941 */ /* 0x000fea0003800200 */
.L_x_3757:
        /* <DEDUP_REMOVED lines=56> */
[----:B------:R-:W-:Y:S01]  /*27ea0*/  MOV R16, R158 ;  /* 0x0000009e00107202 */ /* 0x000fe20000000f00 */
[----:B------:R-:W-:Y:S01]  /*27eb0*/  IMAD.MOV.U32 R159, RZ, RZ, RZ ;  /* 0x000000ffff9f7224 */ /* 0x000fe200078e00ff */
[----:B------:R-:W-:Y:S01]  /*27ec0*/  LOP3.LUT R19, R191, R152, R19, 0x96, !PT ;  /* 0x00000098bf137212 */ /* 0x000fe200078e9613 */
[----:B------:R-:W-:Y:S01]  /*27ed0*/  IMAD.MOV.U32 R152, RZ, RZ, R212 ;  /* 0x000000ffff987224 */ /* 0x000fe200078e00d4 */
[----:B------:R-:W-:-:S07]  /*27ee0*/  MOV R212, R18 ;  /* 0x0000001200d47202 */ /* 0x000fce0000000f00 */
.L_x_3755:
[----:B------:R-:W-:Y:S05]  /*27ef0*/  BSYNC.RECONVERGENT B1 ;  /* 0x0000000000017941 */ /* 0x000fea0003800200 */
.L_x_3754:
[----:B------:R-:W-:Y:S01]  /*27f00*/  I2FP.F32.U32 R153, R152 ;  /* 0x0000009800997245 */ /* 0x000fe20000201000 */
[----:B------:R-:W-:Y:S01]  /*27f10*/  HADD2.F32 R154, -RZ, R154.H1_H1 ;  /* 0x3000009aff9a7230 */ /* 0x000fe20000004100 */
[----:B------:R-:W-:Y:S01]  /*27f20*/  ISETP.NE.AND P4, PT, R159, 0x1, PT ;  /* 0x000000019f00780c */ /* 0x000fe20003f85270 */
[----:B------:R-:W-:Y:S01]  /*27f30*/  @P1 HADD2.F32 R18, -RZ, R150.H1_H1 ;  /* 0x30000096ff121230 */ /* 0x000fe20000004100 */
[----:B------:R-:W-:Y:S01]  /*27f40*/  BSSY.RECONVERGENT B1, `(.L_x_3759) ;  /* 0x000005e000017945 */ /* 0x000fe20003800200 */
[----:B------:R-:W-:Y:S01]  /*27f50*/  FFMA.FTZ R153, R153, R202, 1.1641532182693481445e-10 ;  /* 0x2f00000099997423 */ /* 0x000fe200000100ca */
[----:B------:R-:W-:Y:S01]  /*27f60*/  FMUL.FTZ R154, R154, R217 ;  /* 0x000000d99a9a7220 */ /* 0x000fe20000410000 */
[----:B------:R-:W-:Y:S02]  /*27f70*/  HFMA2 R158, -RZ, RZ, 0, 1.1920928955078125e-07 ;  /* 0x00000002ff9e7431 */ /* 0x000fe400000001ff */
        /* <DEDUP_REMOVED lines=15> */
.L_x_3761:
        /* <DEDUP_REMOVED lines=13> */
.L_x_3763:
[----:B------:R-:W-:Y:S05]  /*28140*/  BSYNC.RECONVERGENT B2 ;  /* 0x0000000000027941 */ /* 0x000fea0003800200 */
.L_x_3762:
        /* <DEDUP_REMOVED lines=61> */
.L_x_3760:
[----:B------:R-:W-:Y:S05]  /*28520*/  BSYNC.RECONVERGENT B1 ;  /* 0x0000000000017941 */ /* 0x000fea0003800200 */
.L_x_3759:
        /* <DEDUP_REMOVED lines=9> */
[----:B------:R-:W-:Y:S01]  /*285c0*/  FSEL R192, R18, RZ, !P4 ;  /* 0x000000ff12c07208 */ /* 0x000fe20006000000 */
[----:B------:R-:W-:Y:S01]  /*285d0*/  IMAD.MOV.U32 R18, RZ, RZ, 0x2 ;  /* 0x00000002ff127424 */ /* 0x000fe200078e00ff */
        /* <DEDUP_REMOVED lines=12> */
.L_x_3766:
        /* <DEDUP_REMOVED lines=13> */
.L_x_3768:
[----:B------:R-:W-:Y:S05]  /*28770*/  BSYNC.RECONVERGENT B2 ;  /* 0x0000000000027941 */ /* 0x000fea0003800200 */
.L_x_3767:
        /* <DEDUP_REMOVED lines=61> */
.L_x_3765:
[----:B------:R-:W-:Y:S05]  /*28b50*/  BSYNC.RECONVERGENT B1 ;  /* 0x0000000000017941 */ /* 0x000fea0003800200 */
.L_x_3764:
        /* <DEDUP_REMOVED lines=14> */
.L_x_3728:
        /* <DEDUP_REMOVED lines=43> */
.L_x_3769:
[----:B------:R-:W-:Y:S01]  /*28ef0*/  IMAD.MOV.U32 R207, RZ, RZ, R212 ;  /* 0x000000ffffcf7224 */ /* 0x000fe200078e00d4 */
[----:B------:R-:W-:-:S07]  /*28f00*/  IADD3 R156, PT, PT, R156, 0x80, RZ ;  /* 0x000000809c9c7810 */ /* 0x000fce0007ffe0ff */
.L_x_3646:
[----:B------:R-:W-:Y:S05]  /*28f10*/  BSYNC.RECONVERGENT B0 ;  /* 0x0000000000007941 */ /* 0x000fea0003800200 */
.L_x_3645:
        /* <DEDUP_REMOVED lines=35> */
.L_x_3775:
        /* <DEDUP_REMOVED lines=13> */
.L_x_3777:
[----:B------:R-:W-:Y:S05]  /*29220*/  BSYNC.RECONVERGENT B2 ;  /* 0x0000000000027941 */ /* 0x000fea0003800200 */
.L_x_3776:
[----:B------:R-:W-:Y:S01]  /*29230*/  IMAD.WIDE.U32 R6, R23, -0x326172a9, RZ ;  /* 0xcd9e8d5717067825 */ /* 0x000fe200078e00ff */
[----:B------:R-:W-:Y:S02]  /*29240*/  LOP3.LUT R8, R15, R11, R211, 0x96, !PT ;  /* 0x0000000b0f087212 */ /* 0x000fe400078e96d3 */
[----:B------:R-:W-:Y:S02]  /*29250*/  IADD3 R11, PT, PT, R211, -0x4498517b, RZ ;  /* 0xbb67ae85d30b7810 */ /* 0x000fe40007ffe0ff */
[----:B------:R-:W-:Y:S01]  /*29260*/  LOP3.LUT R12, R17, R7, R210, 0x96, !PT ;  /* 0x00000007110c7212 */ /* 0x000fe200078e96d2 */
[----:B------:R-:W-:Y:S01]  /*29270*/  IMAD.WIDE.U32 R8, R8, -0x326172a9, RZ ;  /* 0xcd9e8d5708087825 */ /* 0x000fe200078e00ff */
[----:B------:R-:W-:Y:S02]  /*29280*/  IADD3 R19, PT, PT, R211, -0x695add53, RZ ;  /* 0x96a522add3137810 */ /* 0x000fe40007ffe0ff */
[----:B------:R-:W-:Y:S01]  /*29290*/  MOV R2, R207 ;  /* 0x000000cf00027202 */ /* 0x000fe20000000f00 */
[----:B------:R-:W-:-:S02]  /*292a0*/  VIADD R7, R210, 0x9e3779b9 ;  /* 0x9e3779b9d2077836 */ /* 0x000fc40000000000 */
        /* <DEDUP_REMOVED lines=52> */
.L_x_3774:
[----:B------:R-:W-:Y:S05]  /*295f0*/  BSYNC.RECONVERGENT B1 ;  /* 0x0000000000017941 */ /* 0x000fea0003800200 */
.L_x_3773:
[----:B------:R-:W1:Y:S01]  /*29600*/  LDC R216, c[0x0][0x408] ;  /* 0x00010200ffd87b82 */ /* 0x000e620000000800 */
[----:B------:R-:W-:Y:S01]  /*29610*/  I2FP.F32.U32 R2, R2 ;  /* 0x0000000200027245 */ /* 0x000fe20000201000 */
[----:B------:R-:W-:Y:S02]  /*29620*/  HFMA2 R203, -RZ, RZ, 0.1171875, 0 ;  /* 0x2f800000ffcb7431 */ /* 0x000fe400000001ff */
[----:B-----5:R-:W-:Y:S01]  /*29630*/  HADD2.F32 R7, -RZ, R152.H0_H0 ;  /* 0x20000098ff077230 */ /* 0x020fe20000004100 */
[----:B------:R-:W-:Y:S01]  /*29640*/  LOP3.LUT R25, R25, 0xffffffef, RZ, 0xc0, !PT ;  /* 0xffffffef19197812 */ /* 0x000fe200078ec0ff */
[----:B------:R-:W-:Y:S01]  /*29650*/  BSSY.RECONVERGENT B1, `(.L_x_3778) ;  /* 0x000005f000017945 */ /* 0x000fe20003800200 */
[----:B------:R-:W-:Y:S02]  /*29660*/  IMAD.MOV.U32 R10, RZ, RZ, 0x2 ;  /* 0x00000002ff0a7424 */ /* 0x000fe400078e00ff */
[----:B------:R-:W-:Y:S01]  /*29670*/  FFMA.FTZ R2, R2, R203, 1.1641532182693481445e-10 ;  /* 0x2f00000002027423 */ /* 0x000fe200000100cb */
[----:B------:R-:W2:Y:S01]  /*29680*/  LDC R215, c[0x0][0x404] ;  /* 0x00010100ffd77b82 */ /* 0x000ea20000000800 */
[----:B------:R-:W-:Y:S01]  /*29690*/  MOV R8, R16 ;  /* 0x0000001000087202 */ /* 0x000fe20000000f00 */
[----:B-1----:R-:W-:-:S02]  /*296a0*/  FMUL.FTZ R7, R7, R216 ;  /* 0x000000d807077220 */ /* 0x002fc40000410000 */
        /* <DEDUP_REMOVED lines=14> */
.L_x_3780:
        /* <DEDUP_REMOVED lines=13> */
.L_x_3782:
[----:B------:R-:W-:Y:S05]  /*29860*/  BSYNC.RECONVERGENT B2 ;  /* 0x0000000000027941 */ /* 0x000fea0003800200 */
.L_x_3781:
        /* <DEDUP_REMOVED lines=61> */
.L_x_3779:
[----:B------:R-:W-:Y:S05]  /*29c40*/  BSYNC.RECONVERGENT B1 ;  /* 0x0000000000017941 */ /* 0x000fea0003800200 */
.L_x_3778:
        /* <DEDUP_REMOVED lines=25> */
.L_x_3785:
        /* <DEDUP_REMOVED lines=13> */
.L_x_3787:
[----:B------:R-:W-:Y:S05]  /*29eb0*/  BSYNC.RECONVERGENT B2 ;  /* 0x0000000000027941 */ /* 0x000fea0003800200 */
.L_x_3786:
        /* <DEDUP_REMOVED lines=61> */
.L_x_3784:
[----:B------:R-:W-:Y:S05]  /*2a290*/  BSYNC.RECONVERGENT B1 ;  /* 0x0000000000017941 */ /* 0x000fea0003800200 */
.L_x_3783:
        /* <DEDUP_REMOVED lines=22> */
.L_x_3790:
        /* <DEDUP_REMOVED lines=13> */
.L_x_3792:
[----:B------:R-:W-:Y:S05]  /*2a4d0*/  BSYNC.RECONVERGENT B2 ;  /* 0x0000000000027941 */ /* 0x000fea0003800200 */
.L_x_3791:
        /* <DEDUP_REMOVED lines=61> */
.L_x_3789:
[----:B------:R-:W-:Y:S05]  /*2a8b0*/  BSYNC.RECONVERGENT B1 ;  /* 0x0000000000017941 */ /* 0x000fea0003800200 */
.L_x_3788:
[----:B------:R-:W-:Y:S01]  /*2a8c0*/  I2FP.F32.U32 R6, R8 ;  /* 0x0000000800067245 */ /* 0x000fe20000201000 */
[----:B------:R-:W-:Y:S01]  /*2a8d0*/  HADD2.F32 R7, -RZ, R144.H1_H1 ;  /* 0x30000090ff077230 */ /* 0x000fe20000004100 */
[----:B------:R-:W-:Y:S01]  /*2a8e0*/  BSSY.RECONVERGENT B1, `(.L_x_3793) ;  /* 0x0000063000017945 */ /* 0x000fe20003800200 */
[----:B------:R-:W-:Y:S01]  /*2a8f0*/  @P1 HADD2.F32 R165, -RZ, R148.H1_H1 ;  /* 0x30000094ffa51230 */ /* 0x000fe20000004100 */
        /* <DEDUP_REMOVED lines=22> */
.L_x_3795:
        /* <DEDUP_REMOVED lines=13> */
.L_x_3797:
[----:B------:R-:W-:Y:S05]  /*2ab30*/  BSYNC.RECONVERGENT B2 ;  /* 0x0000000000027941 */ /* 0x000fea0003800200 */
.L_x_3796:
        /* <DEDUP_REMOVED lines=61> */
.L_x_3794:
[----:B------:R-:W-:Y:S05]  /*2af10*/  BSYNC.RECONVERGENT B1 ;  /* 0x0000000000017941 */ /* 0x000fea0003800200 */
.L_x_3793:
        /* <DEDUP_REMOVED lines=22> */
.L_x_3800:
        /* <DEDUP_REMOVED lines=13> */
.L_x_3802:
[----:B------:R-:W-:Y:S05]  /*2b150*/  BSYNC.RECONVERGENT B2 ;  /* 0x0000000000027941 */ /* 0x000fea0003800200 */
.L_x_3801:
        /* <DEDUP_REMOVED lines=61> */
.L_x_3799:
[----:B------:R-:W-:Y:S05]  /*2b530*/  BSYNC.RECONVERGENT B1 ;  /* 0x0000000000017941 */ /* 0x000fea0003800200 */
.L_x_3798:
        /* <DEDUP_REMOVED lines=13> */
[----:B------:R-:W-:Y:S01]  /*2b610*/  @P1 FADD.FTZ R166, R9, R152 ;  /* 0x0000009809a61221 */ /* 0x000fe20000010000 */
[----:B------:R-:W-:-:S04]  /*2b620*/  @!P1 MOV R166, R152 ;  /* 0x0000009800a69202 */ /* 0x000fc80000000f00 */
        /* <DEDUP_REMOVED lines=10> */
.L_x_3805:
        /* <DEDUP_REMOVED lines=13> */
.L_x_3807:
[----:B------:R-:W-:Y:S05]  /*2b7a0*/  BSYNC.RECONVERGENT B2 ;  /* 0x0000000000027941 */ /* 0x000fea0003800200 */
.L_x_3806:
        /* <DEDUP_REMOVED lines=61> */
.L_x_3804:
[----:B------:R-:W-:Y:S05]  /*2bb80*/  BSYNC.RECONVERGENT B1 ;  /* 0x0000000000017941 */ /* 0x000fea0003800200 */
.L_x_3803:
        /* <DEDUP_REMOVED lines=22> */
.L_x_3810:
        /* <DEDUP_REMOVED lines=13> */
.L_x_3812:
[----:B------:R-:W-:Y:S05]  /*2bdc0*/  BSYNC.RECONVERGENT B2 ;  /* 0x0000000000027941 */ /* 0x000fea0003800200 */
.L_x_3811:
        /* <DEDUP_REMOVED lines=61> */
.L_x_3809:
[----:B------:R-:W-:Y:S05]  /*2c1a0*/  BSYNC.RECONVERGENT B1 ;  /* 0x0000000000017941 */ /* 0x000fea0003800200 */
.L_x_3808:
        /* <DEDUP_REMOVED lines=13> */
[----:B------:R-:W-:Y:S01]  /*2c280*/  MOV R18, 0x2 ;  /* 0x0000000200127802 */ /* 0x000fe20000000f00 */
        /* <DEDUP_REMOVED lines=11> */
.L_x_3815:
        /* <DEDUP_REMOVED lines=13> */
.L_x_3817:
[----:B------:R-:W-:Y:S05]  /*2c410*/  BSYNC.RECONVERGENT B2 ;  /* 0x0000000000027941 */ /* 0x000fea0003800200 */
.L_x_3816:
        /* <DEDUP_REMOVED lines=61> */
.L_x_3814:
[----:B------:R-:W-:Y:S05]  /*2c7f0*/  BSYNC.RECONVERGENT B1 ;  /* 0x0000000000017941 */ /* 0x000fea0003800200 */
.L_x_3813:
        /* <DEDUP_REMOVED lines=20> */
.L_x_3820:
        /* <DEDUP_REMOVED lines=13> */
.L_x_3822:
[----:B------:R-:W-:Y:S05]  /*2ca10*/  BSYNC.RECONVERGENT B2 ;  /* 0x0000000000027941 */ /* 0x000fea0003800200 */
.L_x_3821:
        /* <DEDUP_REMOVED lines=61> */
.L_x_3819:
[----:B------:R-:W-:Y:S05]  /*2cdf0*/  BSYNC.RECONVERGENT B1 ;  /* 0x0000000000017941 */ /* 0x000fea0003800200 */
.L_x_3818:
        /* <DEDUP_REMOVED lines=25> */
.L_x_3825:
        /* <DEDUP_REMOVED lines=13> */
.L_x_3827:
[----:B------:R-:W-:Y:S05]  /*2d060*/  BSYNC.RECONVERGENT B2 ;  /* 0x0000000000027941 */ /* 0x000fea0003800200 */
.L_x_3826:
        /* <DEDUP_REMOVED lines=58> */
[----:B------:R-:W-:Y:S01]  /*2d410*/  MOV R212, R18 ;  /* 0x0000001200d47202 */ /* 0x000fe20000000f00 */
[----:B------:R-:W-:Y:S01]  /*2d420*/  IMAD.MOV.U32 R18, RZ, RZ, RZ ;  /* 0x000000ffff127224 */ /* 0x000fe200078e00ff */
[----:B------:R-:W-:-:S07]  /*2d430*/  LOP3.LUT R19, R153, R152, R19, 0x96, !PT ;  /* 0x0000009899137212 */ /* 0x000fce00078e9613 */
.L_x_3824:
[----:B------:R-:W-:Y:S05]  /*2d440*/  BSYNC.RECONVERGENT B1 ;  /* 0x0000000000017941 */ /* 0x000fea0003800200 */
.L_x_3823:
        /* <DEDUP_REMOVED lines=20> */
.L_x_3830:
        /* <DEDUP_REMOVED lines=13> */
.L_x_3832:
[----:B------:R-:W-:Y:S05]  /*2d660*/  BSYNC.RECONVERGENT B2 ;  /* 0x0000000000027941 */ /* 0x000fea0003800200 */
.L_x_3831:
        /* <DEDUP_REMOVED lines=61> */
.L_x_3829:
[----:B------:R-:W-:Y:S05]  /*2da40*/  BSYNC.RECONVERGENT B1 ;  /* 0x0000000000017941 */ /* 0x000fea0003800200 */
.L_x_3828:
[----:B------:R-:W-:Y:S01]  /*2da50*/  I2FP.F32.U32 R8, R152 ;  /* 0x0000009800087245 */ /* 0x000fe20000201000 */
[----:B------:R-:W-:Y:S01]  /*2da60*/  HADD2.F32 R153, -RZ, R146.H1_H1 ;  /* 0x30000092ff997230 */ /* 0x000fe20000004100 */
[----:B------:R-:W-:Y:S01]  /*2da70*/  BSSY.RECONVERGENT B1, `(.L_x_3833) ;  /* 0x0000062000017945 */ /* 0x000fe20003800200 */
[----:B------:R-:W-:Y:S02]  /*2da80*/  @P1 HADD2.F32 R152, -RZ, R150.H1_H1 ;  /* 0x30000096ff981230 */ /* 0x000fe40000004100 */
[----:B------:R-:W-:Y:S01]  /*2da90*/  FFMA.FTZ R8, R8, R203, 1.1641532182693481445e-10 ;  /* 0x2f00000008087423 */ /* 0x000fe200000100cb */
[----:B------:R-:W-:Y:S01]  /*2daa0*/  FMUL.FTZ R18, R153, R216 ;  /* 0x000000d899127220 */ /* 0x000fe20000410000 */
[----:B------:R-:W-:-:S03]  /*2dab0*/  MOV R153, 0x2 ;  /* 0x0000000200997802 */ /* 0x000fc60000000f00 */
        /* <DEDUP_REMOVED lines=18> */
.L_x_3835:
        /* <DEDUP_REMOVED lines=13> */
.L_x_3837:
[----:B------:R-:W-:Y:S05]  /*2dcb0*/  BSYNC.RECONVERGENT B2 ;  /* 0x0000000000027941 */ /* 0x000fea0003800200 */
.L_x_3836:
        /* <DEDUP_REMOVED lines=61> */
.L_x_3834:
[----:B------:R-:W-:Y:S05]  /*2e090*/  BSYNC.RECONVERGENT B1 ;  /* 0x0000000000017941 */ /* 0x000fea0003800200 */
.L_x_3833:
        /* <DEDUP_REMOVED lines=20> */
.L_x_3840:
        /* <DEDUP_REMOVED lines=13> */
.L_x_3842:
[----:B------:R-:W-:Y:S05]  /*2e2b0*/  BSYNC.RECONVERGENT B2 ;  /* 0x0000000000027941 */ /* 0x000fea0003800200 */
.L_x_3841:
        /* <DEDUP_REMOVED lines=61> */
.L_x_3839:
[----:B------:R-:W-:Y:S05]  /*2e690*/  BSYNC.RECONVERGENT B1 ;  /* 0x0000000000017941 */ /* 0x000fea0003800200 */
.L_x_3838:
        /* <DEDUP_REMOVED lines=26> */
.L_x_3845:
        /* <DEDUP_REMOVED lines=13> */
.L_x_3847:
[----:B------:R-:W-:Y:S05]  /*2e910*/  BSYNC.RECONVERGENT B2 ;  /* 0x0000000000027941 */ /* 0x000fea0003800200 */
.L_x_3846:
        /* <DEDUP_REMOVED lines=61> */
.L_x_3844:
[----:B------:R-:W-:Y:S05]  /*2ecf0*/  BSYNC.RECONVERGENT B1 ;  /* 0x0000000000017941 */ /* 0x000fea0003800200 */
.L_x_3843:
        /* <DEDUP_REMOVED lines=20> */
.L_x_3850:
        /* <DEDUP_REMOVED lines=12> */
[----:B------:R-:W-:Y:S02]  /*2ef00*/  @P0 IADD3 R18, PT, PT, R15, RZ, RZ ;  /* 0x000000ff0f120210 */ /* 0x000fe40007ffe0ff */
[----:B------:R-:W-:Y:S02]  /*2ef10*/  ISETP.NE.AND P0, PT, R16, RZ, PT ;  /* 0x000000ff1000720c */ /* 0x000fe40003f05270 */
[----:B------:R-:W-:-:S11]  /*2ef20*/  @!P6 MOV R15, R18 ;  /* 0x00000012000fe202 */ /* 0x000fd60000000f00 */
.L_x_3852:
[----:B------:R-:W-:Y:S05]  /*2ef30*/  BSYNC.RECONVERGENT B2 ;  /* 0x0000000000027941 */ /* 0x000fea0003800200 */
.L_x_3851:
        /* <DEDUP_REMOVED lines=57> */
[----:B------:R-:W-:Y:S02]  /*2f2d0*/  IMAD.MOV.U32 R212, RZ, RZ, R18 ;  /* 0x000000ffffd47224 */ /* 0x000fe400078e0012 */
[----:B------:R-:W-:Y:S02]  /*2f2e0*/  HFMA2 R18, -RZ, RZ, 0, 0 ;  /* 0x00000000ff127431 */ /* 0x000fe400000001ff */
[----:B------:R-:W-:Y:S01]  /*2f2f0*/  IMAD.MOV.U32 R16, RZ, RZ, R158 ;  /* 0x000000ffff107224 */ /* 0x000fe200078e009e */
[----:B------:R-:W-:-:S07]  /*2f300*/  LOP3.LUT R19, R209, R152, R19, 0x96, !PT ;  /* 0x00000098d1137212 */ /* 0x000fce00078e9613 */
.L_x_3849:
[----:B------:R-:W-:Y:S05]  /*2f310*/  BSYNC.RECONVERGENT B1 ;  /* 0x0000000000017941 */ /* 0x000fea0003800200 */
.L_x_3848:
        /* <DEDUP_REMOVED lines=18> */
.L_x_3772:
[----:B------:R-:W-:Y:S01]  /*2f440*/  ISETP.NE.AND P2, PT, R18, 0x1, PT ;  /* 0x000000011200780c */ /* 0x000fe20003f45270 */
[----:B------:R-:W-:Y:S01]  /*2f450*/  BSSY.RECONVERGENT B1, `(.L_x_3854) ;  /* 0x0000059000017945 */ /* 0x000fe20003800200 */
[----:B------:R-:W-:Y:S01]  /*2f460*/  MOV R165, 0x2 ;  /* 0x0000000200a57802 */ /* 0x000fe20000000f00 */
[----:B------:R-:W-:Y:S01]  /*2f470*/  IMAD.MOV.U32 R2, RZ, RZ, R16 ;  /* 0x000000ffff027224 */ /* 0x000fe200078e0010 */
[----:B------:R-:W-:-:S09]  /*2f480*/  MOV R212, R207 ;  /* 0x000000cf00d47202 */ /* 0x000fd20000000f00 */
        /* <DEDUP_REMOVED lines=11> */
.L_x_3856:
        /* <DEDUP_REMOVED lines=13> */
.L_x_3858:
[----:B------:R-:W-:Y:S05]  /*2f610*/  BSYNC.RECONVERGENT B2 ;  /* 0x0000000000027941 */ /* 0x000fea0003800200 */
.L_x_3857:
        /* <DEDUP_REMOVED lines=56> */
[----:B------:R-:W-:Y:S02]  /*2f9a0*/  LOP3.LUT R20, R19, R208, R159, 0x96, !PT ;  /* 0x000000d013147212 */ /* 0x000fe400078e969f */
[----:B------:R-:W-:Y:S01]  /*2f9b0*/  MOV R16, R158 ;  /* 0x0000009e00107202 */ /* 0x000fe20000000f00 */
[----:B------:R-:W-:-:S05]  /*2f9c0*/  VIADD R157, R211, 0x96a522ad ;  /* 0x96a522add39d7836 */ /* 0x000fca0000000000 */
[----:B------:R-:W-:-:S07]  /*2f9d0*/  LOP3.LUT R19, R157, R18, R213, 0x96, !PT ;  /* 0x000000129d137212 */ /* 0x000fce00078e96d5 */
.L_x_3855:
[----:B------:R-:W-:Y:S05]  /*2f9e0*/  BSYNC.RECONVERGENT B1 ;  /* 0x0000000000017941 */ /* 0x000fea0003800200 */
.L_x_3854:
[----:B------:R-:W1:Y:S01]  /*2f9f0*/  LDC R217, c[0x0][0x408] ;  /* 0x00010200ffd97b82 */ /* 0x000e620000000800 */
[----:B------:R-:W-:Y:S01]  /*2fa00*/  I2FP.F32.U32 R2, R2 ;  /* 0x0000000200027245 */ /* 0x000fe20000201000 */
[----:B------:R-:W-:Y:S01]  /*2fa10*/  IMAD.MOV.U32 R203, RZ, RZ, 0x2f800000 ;  /* 0x2f800000ffcb7424 */ /* 0x000fe200078e00ff */
[----:B------:R-:W-:Y:S01]  /*2fa20*/  LOP3.LUT R25, R25, 0xffffffef, RZ, 0xc0, !PT ;  /* 0xffffffef19197812 */ /* 0x000fe200078ec0ff */
[----:B-----5:R-:W-:Y:S01]  /*2fa30*/  HADD2.F32 R18, -RZ, R152.H0_H0 ;  /* 0x20000098ff127230 */ /* 0x020fe20000004100 */
[----:B------:R-:W-:Y:S01]  /*2fa40*/  BSSY.RECONVERGENT B1, `(.L_x_3859) ;  /* 0x0000062000017945 */ /* 0x000fe20003800200 */
[----:B------:R-:W-:Y:S01]  /*2fa50*/  FFMA.FTZ R157, R2, R203, 1.1641532182693481445e-10 ;  /* 0x2f000000029d7423 */ /* 0x000fe200000100cb */
[----:B0-----:R-:W-:Y:S01]  /*2fa60*/  @P1 HADD2.F32 R159, -RZ, R148.H0_H0 ;  /* 0x20000094ff9f1230 */ /* 0x001fe20000004100 */
[----:B------:R-:W0:Y:S01]  /*2fa70*/  LDC R216, c[0x0][0x404] ;  /* 0x00010100ffd87b82 */ /* 0x000e220000000800 */
[----:B------:R-:W-:Y:S01]  /*2fa80*/  MOV R166, 0x2 ;  /* 0x0000000200a67802 */ /* 0x000fe20000000f00 */
[----:B------:R-:W-:-:S02]  /*2fa90*/  IMAD.MOV.U32 R158, RZ, RZ, R16 ;  /* 0x000000ffff9e7224 */ /* 0x000fc400078e0010 */
[----:B-1----:R-:W-:Y:S01]  /*2faa0*/  FMUL.FTZ R18, R18, R217 ;  /* 0x000000d912127220 */ /* 0x002fe20000410000 */
[----:B0-----:R-:W-:-:S04]  /*2fab0*/  FSETP.GTU.FTZ.AND P2, PT, R157, R216, PT ;  /* 0x000000d89d00720b */ /* 0x001fc80003f5c000 */
        /* <DEDUP_REMOVED lines=15> */
.L_x_3861:
        /* <DEDUP_REMOVED lines=13> */
.L_x_3863:
[----:B------:R-:W-:Y:S05]  /*2fc80*/  BSYNC.RECONVERGENT B2 ;  /* 0x0000000000027941 */ /* 0x000fea0003800200 */
.L_x_3862:
[----:B------:R-:W-:Y:S01]  /*2fc90*/  IMAD.WIDE.U32 R158, R23, -0x326172a9, RZ ;  /* 0xcd9e8d57179e7825 */ /* 0x000fe200078e00ff */
[----:B------:R-:W-:-:S03]  /*2fca0*/  LOP3.LUT R18, R15, R215, R211, 0x96, !PT ;  /* 0x000000d70f127212 */ /* 0x000fc600078e96d3 */
[----:B------:R-:W-:Y:S01]  /*2fcb0*/  HFMA2 R166, -RZ, RZ, 0, 0 ;  /* 0x00000000ffa67431 */ /* 0x000fe200000001ff */
        /* <DEDUP_REMOVED lines=52> */
[----:B------:R-:W-:Y:S02]  /*30000*/  LOP3.LUT R19, R165, R158, R19, 0x96, !PT ;  /* 0x0000009ea5137212 */ /* 0x000fe400078e9613 */
[----:B------:R-:W-:Y:S01]  /*30010*/  MOV R158, R212 ;  /* 0x000000d4009e7202 */ /* 0x000fe20000000f00 */
[----:B------:R-:W-:Y:S02]  /*30020*/  VIADD R159, R210, 0x8ff34781 ;  /* 0x8ff34781d29f7836 */ /* 0x000fe40000000000 */
[----:B------:R-:W-:Y:S02]  /*30030*/  IMAD.MOV.U32 R16, RZ, RZ, R208 ;  /* 0x000000ffff107224 */ /* 0x000fe400078e00d0 */
[----:B------:R-:W-:Y:S01]  /*30040*/  IMAD.MOV.U32 R212, RZ, RZ, R18 ;  /* 0x000000ffffd47224 */ /* 0x000fe200078e0012 */
[----:B------:R-:W-:-:S07]  /*30050*/  LOP3.LUT R20, R159, R214, R209, 0x96, !PT ;  /* 0x000000d69f147212 */ /* 0x000fce00078e96d1 */
.L_x_3860:
[----:B------:R-:W-:Y:S05]  /*30060*/  BSYNC.RECONVERGENT B1 ;  /* 0x0000000000017941 */ /* 0x000fea0003800200 */
.L_x_3859:
        /* <DEDUP_REMOVED lines=25> */
.L_x_3866:
        /* <DEDUP_REMOVED lines=13> */
.L_x_3868:
[----:B------:R-:W-:Y:S05]  /*302d0*/  BSYNC.RECONVERGENT B2 ;  /* 0x0000000000027941 */ /* 0x000fea0003800200 */
.L_x_3867:
        /* <DEDUP_REMOVED lines=59> */
[----:B------:R-:W-:Y:S01]  /*30690*/  IMAD.MOV.U32 R158, RZ, RZ, RZ ;  /* 0x000000ffff9e7224 */ /* 0x000fe200078e00ff */
[----:B------:R-:W-:-:S07]  /*306a0*/  MOV R212, R18 ;  /* 0x0000001200d47202 */ /* 0x000fce0000000f00 */
.L_x_3865:
[----:B------:R-:W-:Y:S05]  /*306b0*/  BSYNC.RECONVERGENT B1 ;  /* 0x0000000000017941 */ /* 0x000fea0003800200 */
.L_x_3864:
        /* <DEDUP_REMOVED lines=25> */
.L_x_3871:
        /* <DEDUP_REMOVED lines=13> */
.L_x_3873:
[----:B------:R-:W-:Y:S05]  /*30920*/  BSYNC.RECONVERGENT B2 ;  /* 0x0000000000027941 */ /* 0x000fea0003800200 */
.L_x_3872:
        /* <DEDUP_REMOVED lines=57> */
[----:B------:R-:W-:Y:S02]  /*30cc0*/  HFMA2 R159, -RZ, RZ, 0, 0 ;  /* 0x00000000ff9f7431 */ /* 0x000fe400000001ff */
[----:B------:R-:W-:Y:S01]  /*30cd0*/  IMAD.MOV.U32 R16, RZ, RZ, R208 ;  /* 0x000000ffff107224 */ /* 0x000fe200078e00d0 */
[----:B------:R-:W-:Y:S01]  /*30ce0*/  LOP3.LUT R19, R179, R158, R19, 0x96, !PT ;  /* 0x0000009eb3137212 */ /* 0x000fe200078e9613 */
[----:B------:R-:W-:-:S07]  /*30cf0*/  IMAD.MOV.U32 R212, RZ, RZ, R18 ;  /* 0x000000ffffd47224 */ /* 0x000fce00078e0012 */
.L_x_3870:
[----:B------:R-:W-:Y:S05]  /*30d00*/  BSYNC.RECONVERGENT B1 ;  /* 0x0000000000017941 */ /* 0x000fea0003800200 */
.L_x_3869:
        /* <DEDUP_REMOVED lines=25> */
.L_x_3876:
        /* <DEDUP_REMOVED lines=13> */
.L_x_3878:
[----:B------:R-:W-:Y:S05]  /*30f70*/  BSYNC.RECONVERGENT B2 ;  /* 0x0000000000027941 */ /* 0x000fea0003800200 */
.L_x_3877:
        /* <DEDUP_REMOVED lines=61> */
.L_x_3875:
[----:B------:R-:W-:Y:S05]  /*31350*/  BSYNC.RECONVERGENT B1 ;  /* 0x0000000000017941 */ /* 0x000fea0003800200 */
.L_x_3874:
        /* <DEDUP_REMOVED lines=23> */
.L_x_3881:
        /* <DEDUP_REMOVED lines=13> */
.L_x_3883:
[----:B------:R-:W-:Y:S05]  /*315a0*/  BSYNC.RECONVERGENT B2 ;  /* 0x0000000000027941 */ /* 0x000fea0003800200 */
.L_x_3882:
        /* <DEDUP_REMOVED lines=61> */
.L_x_3880:
[----:B------:R-:W-:Y:S05]  /*31980*/  BSYNC.RECONVERGENT B1 ;  /* 0x0000000000017941 */ /* 0x000fea0003800200 */
.L_x_3879:
        /* <DEDUP_REMOVED lines=23> */
.L_x_3886:
        /* <DEDUP_REMOVED lines=13> */
.L_x_3888:
[----:B------:R-:W-:Y:S05]  /*31bd0*/  BSYNC.RECONVERGENT B2 ;  /* 0x0000000000027941 */ /* 0x000fea0003800200 */
.L_x_3887:
        /* <DEDUP_REMOVED lines=61> */
.L_x_3885:
[----:B------:R-:W-:Y:S05]  /*31fb0*/  BSYNC.RECONVERGENT B1 ;  /* 0x0000000000017941 */ /* 0x000fea0003800200 */
.L_x_3884:
        /* <DEDUP_REMOVED lines=23> */
.L_x_3891:
        /* <DEDUP_REMOVED lines=13> */
.L_x_3893:
[----:B------:R-:W-:Y:S05]  /*32200*/  BSYNC.RECONVERGENT B2 ;  /* 0x0000000000027941 */ /* 0x000fea0003800200 */
.L_x_3892:
        /* <DEDUP_REMOVED lines=61> */
.L_x_3890:
[----:B------:R-:W-:Y:S05]  /*325e0*/  BSYNC.RECONVERGENT B1 ;  /* 0x0000000000017941 */ /* 0x000fea0003800200 */
.L_x_3889:
        /* <DEDUP_REMOVED lines=14> */
.L_x_3853:
        /* <DEDUP_REMOVED lines=43> */
.L_x_3894:
[----:B------:R-:W-:Y:S01]  /*32980*/  MOV R207, R212 ;  /* 0x000000d400cf7202 */ /* 0x000fe20000000f00 */
[----:B------:R-:W-:-:S07]  /*32990*/  VIADD R156, R156, 0x80 ;  /* 0x000000809c9c7836 */ /* 0x000fce0000000000 */
.L_x_3771:
[----:B------:R-:W-:Y:S05]  /*329a0*/  BSYNC.RECONVERGENT B0 ;  /* 0x0000000000007941 */ /* 0x000fea0003800200 */
.L_x_3770:
        /* <DEDUP_REMOVED lines=35> */
.L_x_3900:
        /* <DEDUP_REMOVED lines=13> */
.L_x_3902:
[----:B------:R-:W-:Y:S05]  /*32cb0*/  BSYNC.RECONVERGENT B2 ;  /* 0x0000000000027941 */ /* 0x000fea0003800200 */
.L_x_3901:
        /* <DEDUP_REMOVED lines=57> */
[----:B------:R-:W-:Y:S01]  /*33050*/  IMAD.MOV.U32 R0, RZ, RZ, R207 ;  /* 0x000000ffff007224 */ /* 0x000fe200078e00cf */
[----:B------:R-:W-:Y:S01]  /*33060*/  LOP3.LUT R19, R19, R6, R213, 0x96, !PT ;  /* 0x0000000613137212 */ /* 0x000fe200078e96d5 */
[----:B------:R-:W-:-:S07]  /*33070*/  HFMA2 R6, -RZ, RZ, 0, 0 ;  /* 0x00000000ff067431 */ /* 0x000fce00000001ff */
.L_x_3899:
[----:B------:R-:W-:Y:S05]  /*33080*/  BSYNC.RECONVERGENT B1 ;  /* 0x0000000000017941 */ /* 0x000fea0003800200 */
.L_x_3898:
        /* <DEDUP_REMOVED lines=9> */
[----:B------:R-:W-:Y:S02]  /*33120*/  IMAD.MOV.U32 R7, RZ, RZ, R16 ;  /* 0x000000ffff077224 */ /* 0x000fe400078e0010 */
[----:B-1----:R-:W-:Y:S01]  /*33130*/  FMUL.FTZ R9, R9, R216 ;  /* 0x000000d809097220 */ /* 0x002fe20000410000 */
        /* <DEDUP_REMOVED lines=14> */
.L_x_3905:
        /* <DEDUP_REMOVED lines=13> */
.L_x_3907:
[----:B------:R-:W-:Y:S05]  /*332f0*/  BSYNC.RECONVERGENT B2 ;  /* 0x0000000000027941 */ /* 0x000fea0003800200 */
.L_x_3906:
        /* <DEDUP_REMOVED lines=61> */
.L_x_3904:
[----:B------:R-:W-:Y:S05]  /*336d0*/  BSYNC.RECONVERGENT B1 ;  /* 0x0000000000017941 */ /* 0x000fea0003800200 */
.L_x_3903:
        /* <DEDUP_REMOVED lines=25> */
.L_x_3910:
        /* <DEDUP_REMOVED lines=13> */
.L_x_3912:
[----:B------:R-:W-:Y:S05]  /*33940*/  BSYNC.RECONVERGENT B2 ;  /* 0x0000000000027941 */ /* 0x000fea0003800200 */
.L_x_3911:
        /* <DEDUP_REMOVED lines=61> */
.L_x_3909:
[----:B------:R-:W-:Y:S05]  /*33d20*/  BSYNC.RECONVERGENT B1 ;  /* 0x0000000000017941 */ /* 0x000fea0003800200 */
.L_x_3908:
        /* <DEDUP_REMOVED lines=22> */
.L_x_3915:
        /* <DEDUP_REMOVED lines=13> */
.L_x_3917:
[----:B------:R-:W-:Y:S05]  /*33f60*/  BSYNC.RECONVERGENT B2 ;  /* 0x0000000000027941 */ /* 0x000fea0003800200 */
.L_x_3916:
        /* <DEDUP_REMOVED lines=61> */
.L_x_3914:
[----:B------:R-:W-:Y:S05]  /*34340*/  BSYNC.RECONVERGENT B1 ;  /* 0x0000000000017941 */ /* 0x000fea0003800200 */
.L_x_3913:
        /* <DEDUP_REMOVED lines=26> */
.L_x_3920:
        /* <DEDUP_REMOVED lines=13> */
.L_x_3922:
[----:B------:R-:W-:Y:S05]  /*345c0*/  BSYNC.RECONVERGENT B2 ;  /* 0x0000000000027941 */ /* 0x000fea0003800200 */
.L_x_3921:
        /* <DEDUP_REMOVED lines=61> */
.L_x_3919:
[----:B------:R-:W-:Y:S05]  /*349a0*/  BSYNC.RECONVERGENT B1 ;  /* 0x0000000000017941 */ /* 0x000fea0003800200 */
.L_x_3918:
        /* <DEDUP_REMOVED lines=22> */
.L_x_3925:
        /* <DEDUP_REMOVED lines=13> */
.L_x_3927:
[----:B------:R-:W-:Y:S05]  /*34be0*/  BSYNC.RECONVERGENT B2 ;  /* 0x0000000000027941 */ /* 0x000fea0003800200 */
.L_x_3926:
        /* <DEDUP_REMOVED lines=61> */
.L_x_3924:
[----:B------:R-:W-:Y:S05]  /*34fc0*/  BSYNC.RECONVERGENT B1 ;  /* 0x0000000000017941 */ /* 0x000fea0003800200 */
.L_x_3923:
        /* <DEDUP_REMOVED lines=25> */
.L_x_3930:
        /* <DEDUP_REMOVED lines=13> */
.L_x_3932:
[----:B------:R-:W-:Y:S05]  /*35230*/  BSYNC.RECONVERGENT B2 ;  /* 0x0000000000027941 */ /* 0x000fea0003800200 */
.L_x_3931:
        /* <DEDUP_REMOVED lines=59> */
[----:B------:R-:W-:Y:S01]  /*355f0*/  IMAD.MOV.U32 R212, RZ, RZ, R8 ;  /* 0x000000ffffd47224 */ /* 0x000fe200078e0008 */
[----:B------:R-:W-:-:S07]  /*35600*/  LOP3.LUT R19, R19, R18, R9, 0x96, !PT ;  /* 0x0000001213137212 */ /* 0x000fce00078e9609 */
.L_x_3929:
[----:B------:R-:W-:Y:S05]  /*35610*/  BSYNC.RECONVERGENT B1 ;  /* 0x0000000000017941 */ /* 0x000fea0003800200 */
.L_x_3928:
        /* <DEDUP_REMOVED lines=22> */
.L_x_3935:
        /* <DEDUP_REMOVED lines=13> */
.L_x_3937:
[----:B------:R-:W-:Y:S05]  /*35850*/  BSYNC.RECONVERGENT B2 ;  /* 0x0000000000027941 */ /* 0x000fea0003800200 */
.L_x_3936:
        /* <DEDUP_REMOVED lines=61> */
.L_x_3934:
[----:B------:R-:W-:Y:S05]  /*35c30*/  BSYNC.RECONVERGENT B1 ;  /* 0x0000000000017941 */ /* 0x000fea0003800200 */
.L_x_3933:
        /* <DEDUP_REMOVED lines=25> */
.L_x_3940:
        /* <DEDUP_REMOVED lines=13> */
.L_x_3942:
[----:B------:R-:W-:Y:S05]  /*35ea0*/  BSYNC.RECONVERGENT B2 ;  /* 0x0000000000027941 */ /* 0x000fea0003800200 */
.L_x_3941:
        /* <DEDUP_REMOVED lines=61> */
.L_x_3939:
[----:B------:R-:W-:Y:S05]  /*36280*/  BSYNC.RECONVERGENT B1 ;  /* 0x0000000000017941 */ /* 0x000fea0003800200 */
.L_x_3938:
        /* <DEDUP_REMOVED lines=20> */
.L_x_3945:
        /* <DEDUP_REMOVED lines=13> */
.L_x_3947:
[----:B------:R-:W-:Y:S05]  /*364a0*/  BSYNC.RECONVERGENT B2 ;  /* 0x0000000000027941 */ /* 0x000fea0003800200 */
.L_x_3946:
        /* <DEDUP_REMOVED lines=61> */
.L_x_3944:
[----:B------:R-:W-:Y:S05]  /*36880*/  BSYNC.RECONVERGENT B1 ;  /* 0x0000000000017941 */ /* 0x000fea0003800200 */
.L_x_3943:
        /* <DEDUP_REMOVED lines=25> */
.L_x_3950:
        /* <DEDUP_REMOVED lines=13> */
.L_x_3952:
[----:B------:R-:W-:Y:S05]  /*36af0*/  BSYNC.RECONVERGENT B2 ;  /* 0x0000000000027941 */ /* 0x000fea0003800200 */
.L_x_3951:
        /* <DEDUP_REMOVED lines=61> */
.L_x_3949:
[----:B------:R-:W-:Y:S05]  /*36ed0*/  BSYNC.RECONVERGENT B1 ;  /* 0x0000000000017941 */ /* 0x000fea0003800200 */
.L_x_3948:
        /* <DEDUP_REMOVED lines=20> */
.L_x_3955:
        /* <DEDUP_REMOVED lines=13> */
.L_x_3957:
[----:B------:R-:W-:Y:S05]  /*370f0*/  BSYNC.RECONVERGENT B2 ;  /* 0x0000000000027941 */ /* 0x000fea0003800200 */
.L_x_3956:
        /* <DEDUP_REMOVED lines=61> */
.L_x_3954:
[----:B------:R-:W-:Y:S05]  /*374d0*/  BSYNC.RECONVERGENT B1 ;  /* 0x0000000000017941 */ /* 0x000fea0003800200 */
.L_x_3953:
        /* <DEDUP_REMOVED lines=25> */
.L_x_3960:
        /* <DEDUP_REMOVED lines=13> */
.L_x_3962:
[----:B------:R-:W-:Y:S05]  /*37740*/  BSYNC.RECONVERGENT B2 ;  /* 0x0000000000027941 */ /* 0x000fea0003800200 */
.L_x_3961:
        /* <DEDUP_REMOVED lines=61> */
.L_x_3959:
[----:B------:R-:W-:Y:S05]  /*37b20*/  BSYNC.RECONVERGENT B1 ;  /* 0x0000000000017941 */ /* 0x000fea0003800200 */
.L_x_3958:
        /* <DEDUP_REMOVED lines=20> */
.L_x_3965:
        /* <DEDUP_REMOVED lines=13> */
.L_x_3967:
[----:B------:R-:W-:Y:S05]  /*37d40*/  BSYNC.RECONVERGENT B2 ;  /* 0x0000000000027941 */ /* 0x000fea0003800200 */
.L_x_3966:
        /* <DEDUP_REMOVED lines=61> */
.L_x_3964:
[----:B------:R-:W-:Y:S05]  /*38120*/  BSYNC.RECONVERGENT B1 ;  /* 0x0000000000017941 */ /* 0x000fea0003800200 */
.L_x_3963:
        /* <DEDUP_REMOVED lines=26> */
.L_x_3970:
        /* <DEDUP_REMOVED lines=13> */
.L_x_3972:
[----:B------:R-:W-:Y:S05]  /*383a0*/  BSYNC.RECONVERGENT B2 ;  /* 0x0000000000027941 */ /* 0x000fea0003800200 */
.L_x_3971:
        /* <DEDUP_REMOVED lines=61> */
.L_x_3969:
[----:B------:R-:W-:Y:S05]  /*38780*/  BSYNC.RECONVERGENT B1 ;  /* 0x0000000000017941 */ /* 0x000fea0003800200 */
.L_x_3968:
        /* <DEDUP_REMOVED lines=20> */
.L_x_3975:
        /* <DEDUP_REMOVED lines=15> */
.L_x_3977:
[----:B------:R-:W-:Y:S05]  /*389c0*/  BSYNC.RECONVERGENT B2 ;  /* 0x0000000000027941 */ /* 0x000fea0003800200 */
.L_x_3976:
        /* <DEDUP_REMOVED lines=61> */
.L_x_3974:
[----:B------:R-:W-:Y:S05]  /*38da0*/  BSYNC.RECONVERGENT B1 ;  /* 0x0000000000017941 */ /* 0x000fea0003800200 */
.L_x_3973:
        /* <DEDUP_REMOVED lines=18> */
.L_x_3897:
        /* <DEDUP_REMOVED lines=16> */
.L_x_3981:
        /* <DEDUP_REMOVED lines=13> */
.L_x_3983:
[----:B------:R-:W-:Y:S05]  /*390a0*/  BSYNC.RECONVERGENT B2 ;  /* 0x0000000000027941 */ /* 0x000fea0003800200 */
.L_x_3982:
[----:B------:R-:W-:Y:S01]  /*390b0*/  IMAD.WIDE.U32 R18, R23, -0x326172a9, RZ ;  /* 0xcd9e8d5717127825 */ /* 0x000fe200078e00ff */
[----:B------:R-:W-:Y:S02]  /*390c0*/  LOP3.LUT R158, R15, R209, R211, 0x96, !PT ;  /* 0x000000d10f9e7212 */ /* 0x000fe400078e96d3 */
[----:B------:R-:W-:Y:S01]  /*390d0*/  IADD3 R157, PT, PT, R211, -0x4498517b, RZ ;  /* 0xbb67ae85d39d7810 */ /* 0x000fe20007ffe0ff */
[----:B------:R-:W-:Y:S01]  /*390e0*/  IMAD.MOV.U32 R167, RZ, RZ, RZ ;  /* 0x000000ffffa77224 */ /* 0x000fe200078e00ff */
[----:B------:R-:W-:Y:S01]  /*390f0*/  LOP3.LUT R212, R17, R19, R210, 0x96, !PT ;  /* 0x0000001311d47212 */ /* 0x000fe200078e96d2 */
[----:B------:R-:W-:Y:S01]  /*39100*/  IMAD.WIDE.U32 R158, R158, -0x326172a9, RZ ;  /* 0xcd9e8d579e9e7825 */ /* 0x000fe200078e00ff */
[----:B------:R-:W-:-:S03]  /*39110*/  MOV R0, R207 ;  /* 0x000000cf00007202 */ /* 0x000fc60000000f00 */
        /* <DEDUP_REMOVED lines=25> */
[----:B------:R-:W-:Y:S02]  /*392b0*/  IADD3 R157, PT, PT, R211, -0x56f99767, RZ ;  /* 0xa9066899d39d7810 */ /* 0x000fe40007ffe0ff */
[----:B------:R-:W-:Y:S01]  /*392c0*/  LOP3.LUT R19, R19, R18, R159, 0x96, !PT ;  /* 0x0000001213137212 */ /* 0x000fe200078e969f */
[----:B------:R-:W-:Y:S01]  /*392d0*/  VIADD R159, R211, 0x646e171e ;  /* 0x646e171ed39f7836 */ /* 0x000fe20000000000 */
[----:B------:R-:W-:Y:S02]  /*392e0*/  LOP3.LUT R18, R157, R208, R213, 0x96, !PT ;  /* 0x000000d09d127212 */ /* 0x000fe400078e96d5 */
[----:B------:R-:W-:Y:S01]  /*392f0*/  IADD3 R157, PT, PT, R210, -0x4ab325aa, RZ ;  /* 0xb54cda56d29d7810 */ /* 0x000fe20007ffe0ff */
        /* <DEDUP_REMOVED lines=22> */
[----:B------:R-:W-:-:S07]  /*39460*/  LOP3.LUT R19, R157, R18, R213, 0x96, !PT ;  /* 0x000000129d137212 */ /* 0x000fce00078e96d5 */
.L_x_3980:
[----:B------:R-:W-:Y:S05]  /*39470*/  BSYNC.RECONVERGENT B1 ;  /* 0x0000000000017941 */ /* 0x000fea0003800200 */
.L_x_3979:
[----:B------:R-:W1:Y:S01]  /*39480*/  LDC R217, c[0x0][0x408] ;  /* 0x00010200ffd97b82 */ /* 0x000e620000000800 */
[----:B------:R-:W-:Y:S01]  /*39490*/  I2FP.F32.U32 R157, R0 ;  /* 0x00000000009d7245 */ /* 0x000fe20000201000 */
[----:B------:R-:W-:Y:S02]  /*394a0*/  HFMA2 R204, -RZ, RZ, 0.1171875, 0 ;  /* 0x2f800000ffcc7431 */ /* 0x000fe400000001ff */
[----:B-----5:R-:W-:Y:S01]  /*394b0*/  HADD2.F32 R0, -RZ, R152.H0_H0 ;  /* 0x20000098ff007230 */ /* 0x020fe20000004100 */
[----:B------:R-:W-:Y:S01]  /*394c0*/  LOP3.LUT R25, R25, 0xffffffef, RZ, 0xc0, !PT ;  /* 0xffffffef19197812 */ /* 0x000fe200078ec0ff */
[----:B0-----:R-:W-:Y:S01]  /*394d0*/  @P1 HADD2.F32 R159, -RZ, R148.H0_H0 ;  /* 0x20000094ff9f1230 */ /* 0x001fe20000004100 */
[----:B------:R-:W-:Y:S01]  /*394e0*/  BSSY.RECONVERGENT B1, `(.L_x_3984) ;  /* 0x0000061000017945 */ /* 0x000fe20003800200 */
[----:B------:R-:W-:Y:S01]  /*394f0*/  FFMA.FTZ R157, R157, R204, 1.1641532182693481445e-10 ;  /* 0x2f0000009d9d7423 */ /* 0x000fe200000100cc */
[----:B------:R-:W0:Y:S01]  /*39500*/  LDC R216, c[0x0][0x404] ;  /* 0x00010100ffd87b82 */ /* 0x000e220000000800 */
[----:B------:R-:W-:Y:S01]  /*39510*/  IMAD.MOV.U32 R168, RZ, RZ, 0x2 ;  /* 0x00000002ffa87424 */ /* 0x000fe200078e00ff */
[----:B------:R-:W-:Y:S01]  /*39520*/  MOV R158, R16 ;  /* 0x00000010009e7202 */ /* 0x000fe20000000f00 */
        /* <DEDUP_REMOVED lines=17> */
.L_x_3986:
        /* <DEDUP_REMOVED lines=13> */
.L_x_3988:
[----:B------:R-:W-:Y:S05]  /*39710*/  BSYNC.RECONVERGENT B2 ;  /* 0x0000000000027941 */ /* 0x000fea0003800200 */
.L_x_3987:
        /* <DEDUP_REMOVED lines=61> */
.L_x_3985:
[----:B------:R-:W-:Y:S05]  /*39af0*/  BSYNC.RECONVERGENT B1 ;  /* 0x0000000000017941 */ /* 0x000fea0003800200 */
.L_x_3984:
        /* <DEDUP_REMOVED lines=25> */
.L_x_3991:
        /* <DEDUP_REMOVED lines=13> */
.L_x_3993:
[----:B------:R-:W-:Y:S05]  /*39d60*/  BSYNC.RECONVERGENT B2 ;  /* 0x0000000000027941 */ /* 0x000fea0003800200 */
.L_x_3992:
        /* <DEDUP_REMOVED lines=61> */
.L_x_3990:
[----:B------:R-:W-:Y:S05]  /*3a140*/  BSYNC.RECONVERGENT B1 ;  /* 0x0000000000017941 */ /* 0x000fea0003800200 */
.L_x_3989:
        /* <DEDUP_REMOVED lines=25> */
.L_x_3996:
        /* <DEDUP_REMOVED lines=13> */
.L_x_3998:
[----:B------:R-:W-:Y:S05]  /*3a3b0*/  BSYNC.RECONVERGENT B2 ;  /* 0x0000000000027941 */ /* 0x000fea0003800200 */
.L_x_3997:
        /* <DEDUP_REMOVED lines=61> */
.L_x_3995:
[----:B------:R-:W-:Y:S05]  /*3a790*/  BSYNC.RECONVERGENT B1 ;  /* 0x0000000000017941 */ /* 0x000fea0003800200 */
.L_x_3994:
        /* <DEDUP_REMOVED lines=25> */
.L_x_4001:
        /* <DEDUP_REMOVED lines=13> */
.L_x_4003:
[----:B------:R-:W-:Y:S05]  /*3aa00*/  BSYNC.RECONVERGENT B2 ;  /* 0x0000000000027941 */ /* 0x000fea0003800200 */
.L_x_4002:
        /* <DEDUP_REMOVED lines=61> */
.L_x_4000:
[----:B------:R-:W-:Y:S05]  /*3ade0*/  BSYNC.RECONVERGENT B1 ;  /* 0x0000000000017941 */ /* 0x000fea0003800200 */
.L_x_3999:
        /* <DEDUP_REMOVED lines=23> */
.L_x_4006:
        /* <DEDUP_REMOVED lines=13> */
.L_x_4008:
[----:B------:R-:W-:Y:S05]  /*3b030*/  BSYNC.RECONVERGENT B2 ;  /* 0x0000000000027941 */ /* 0x000fea0003800200 */
.L_x_4007:
        /* <DEDUP_REMOVED lines=61> */
.L_x_4005:
[----:B------:R-:W-:Y:S05]  /*3b410*/  BSYNC.RECONVERGENT B1 ;  /* 0x0000000000017941 */ /* 0x000fea0003800200 */
.L_x_4004:
        /* <DEDUP_REMOVED lines=23> */
.L_x_4011:
        /* <DEDUP_REMOVED lines=13> */
.L_x_4013:
[----:B------:R-:W-:Y:S05]  /*3b660*/  BSYNC.RECONVERGENT B2 ;  /* 0x0000000000027941 */ /* 0x000fea0003800200 */
.L_x_4012:
        /* <DEDUP_REMOVED lines=61> */
.L_x_4010:
[----:B------:R-:W-:Y:S05]  /*3ba40*/  BSYNC.RECONVERGENT B1 ;  /* 0x0000000000017941 */ /* 0x000fea0003800200 */
.L_x_4009:
        /* <DEDUP_REMOVED lines=23> */
.L_x_4016:
        /* <DEDUP_REMOVED lines=13> */
.L_x_4018:
[----:B------:R-:W-:Y:S05]  /*3bc90*/  BSYNC.RECONVERGENT B2 ;  /* 0x0000000000027941 */ /* 0x000fea0003800200 */
.L_x_4017:
        /* <DEDUP_REMOVED lines=61> */
.L_x_4015:
[----:B------:R-:W-:Y:S05]  /*3c070*/  BSYNC.RECONVERGENT B1 ;  /* 0x0000000000017941 */ /* 0x000fea0003800200 */
.L_x_4014:
        /* <DEDUP_REMOVED lines=14> */
.L_x_3978:
        /* <DEDUP_REMOVED lines=43> */
.L_x_4019:
[----:B------:R-:W-:Y:S01]  /*3c410*/  IMAD.MOV.U32 R207, RZ, RZ, R212 ;  /* 0x000000ffffcf7224 */ /* 0x000fe200078e00d4 */
[----:B------:R-:W-:-:S07]  /*3c420*/  IADD3 R156, PT, PT, R156, 0x80, RZ ;  /* 0x000000809c9c7810 */ /* 0x000fce0007ffe0ff */
.L_x_3896:
[----:B------:R-:W-:Y:S05]  /*3c430*/  BSYNC.RECONVERGENT B0 ;  /* 0x0000000000007941 */ /* 0x000fea0003800200 */
.L_x_3895:
        /* <DEDUP_REMOVED lines=35> */
.L_x_4025:
        /* <DEDUP_REMOVED lines=13> */
.L_x_4027:
[----:B------:R-:W-:Y:S05]  /*3c740*/  BSYNC.RECONVERGENT B2 ;  /* 0x0000000000027941 */ /* 0x000fea0003800200 */
.L_x_4026:
        /* <DEDUP_REMOVED lines=54> */
[----:B------:R-:W-:Y:S02]  /*3cab0*/  LOP3.LUT R19, R19, R8, R7, 0x96, !PT ;  /* 0x0000000813137212 */ /* 0x000fe400078e9607 */
[----:B------:R-:W-:Y:S01]  /*3cac0*/  MOV R7, R207 ;  /* 0x000000cf00077202 */ /* 0x000fe20000000f00 */
[----:B------:R-:W-:Y:S02]  /*3cad0*/  VIADD R9, R210, 0x8ff34781 ;  /* 0x8ff34781d2097836 */ /* 0x000fe40000000000 */
[----:B------:R-:W-:Y:S02]  /*3cae0*/  IMAD.MOV.U32 R16, RZ, RZ, R10 ;  /* 0x000000ffff107224 */ /* 0x000fe400078e000a */
[----:B------:R-:W-:Y:S01]  /*3caf0*/  IMAD.MOV.U32 R10, RZ, RZ, RZ ;  /* 0x000000ffff0a7224 */ /* 0x000fe200078e00ff */
[----:B------:R-:W-:-:S07]  /*3cb00*/  LOP3.LUT R20, R9, R12, R11, 0x96, !PT ;  /* 0x0000000c09147212 */ /* 0x000fce00078e960b */
.L_x_4024:
[----:B------:R-:W-:Y:S05]  /*3cb10*/  BSYNC.RECONVERGENT B1 ;  /* 0x0000000000017941 */ /* 0x000fea0003800200 */
.L_x_4023:
        /* <DEDUP_REMOVED lines=25> */
.L_x_4030:
        /* <DEDUP_REMOVED lines=13> */
.L_x_4032:
[----:B------:R-:W-:Y:S05]  /*3cd80*/  BSYNC.RECONVERGENT B2 ;  /* 0x0000000000027941 */ /* 0x000fea0003800200 */
.L_x_4031:
        /* <DEDUP_REMOVED lines=61> */
.L_x_4029:
[----:B------:R-:W-:Y:S05]  /*3d160*/  BSYNC.RECONVERGENT B1 ;  /* 0x0000000000017941 */ /* 0x000fea0003800200 */
.L_x_4028:
        /* <DEDUP_REMOVED lines=25> */
.L_x_4035:
        /* <DEDUP_REMOVED lines=13> */
.L_x_4037:
[----:B------:R-:W-:Y:S05]  /*3d3d0*/  BSYNC.RECONVERGENT B2 ;  /* 0x0000000000027941 */ /* 0x000fea0003800200 */
.L_x_4036:
        /* <DEDUP_REMOVED lines=61> */
.L_x_4034:
[----:B------:R-:W-:Y:S05]  /*3d7b0*/  BSYNC.RECONVERGENT B1 ;  /* 0x0000000000017941 */ /* 0x000fea0003800200 */
.L_x_4033:
        /* <DEDUP_REMOVED lines=22> */
.L_x_4040:
        /* <DEDUP_REMOVED lines=13> */
.L_x_4042:
[----:B------:R-:W-:Y:S05]  /*3d9f0*/  BSYNC.RECONVERGENT B2 ;  /* 0x0000000000027941 */ /* 0x000fea0003800200 */
.L_x_4041:
        /* <DEDUP_REMOVED lines=61> */
.L_x_4039:
[----:B------:R-:W-:Y:S05]  /*3ddd0*/  BSYNC.RECONVERGENT B1 ;  /* 0x0000000000017941 */ /* 0x000fea0003800200 */
.L_x_4038:
        /* <DEDUP_REMOVED lines=25> */
.L_x_4045:
        /* <DEDUP_REMOVED lines=13> */
.L_x_4047:
[----:B------:R-:W-:Y:S05]  /*3e040*/  BSYNC.RECONVERGENT B2 ;  /* 0x0000000000027941 */ /* 0x000fea0003800200 */
.L_x_4046:
        /* <DEDUP_REMOVED lines=57> */
[----:B------:R-:W-:Y:S01]  /*3e3e0*/  LOP3.LUT R19, R11, R10, R9, 0x96, !PT ;  /* 0x0000000a0b137212 */ /* 0x000fe200078e9609 */
[----:B------:R-:W-:Y:S01]  /*3e3f0*/  HFMA2 R10, -RZ, RZ, 0, 0 ;  /* 0x00000000ff0a7431 */ /* 0x000fe200000001ff */
[----:B------:R-:W-:Y:S01]  /*3e400*/  MOV R7, R6 ;  /* 0x0000000600077202 */ /* 0x000fe20000000f00 */
[----:B------:R-:W-:-:S07]  /*3e410*/  IMAD.MOV.U32 R6, RZ, RZ, R8 ;  /* 0x000000ffff067224 */ /* 0x000fce00078e0008 */
.L_x_4044:
[----:B------:R-:W-:Y:S05]  /*3e420*/  BSYNC.RECONVERGENT B1 ;  /* 0x0000000000017941 */ /* 0x000fea0003800200 */
.L_x_4043:
        /* <DEDUP_REMOVED lines=22> */
.L_x_4050:
        /* <DEDUP_REMOVED lines=13> */
.L_x_4052:
[----:B------:R-:W-:Y:S05]  /*3e660*/  BSYNC.RECONVERGENT B2 ;  /* 0x0000000000027941 */ /* 0x000fea0003800200 */
.L_x_4051:
        /* <DEDUP_REMOVED lines=61> */
.L_x_4049:
[----:B------:R-:W-:Y:S05]  /*3ea40*/  BSYNC.RECONVERGENT B1 ;  /* 0x0000000000017941 */ /* 0x000fea0003800200 */
.L_x_4048:
        /* <DEDUP_REMOVED lines=25> */
.L_x_4055:
        /* <DEDUP_REMOVED lines=13> */
.L_x_4057:
[----:B------:R-:W-:Y:S05]  /*3ecb0*/  BSYNC.RECONVERGENT B2 ;  /* 0x0000000000027941 */ /* 0x000fea0003800200 */
.L_x_4056:
[----:B------:R-:W-:Y:S01]  /*3ecc0*/  IMAD.WIDE.U32 R18, R23, -0x326172a9, RZ ;  /* 0xcd9e8d5717127825 */ /* 0x000fe200078e00ff */
[----:B------:R-:W-:Y:S02]  /*3ecd0*/  LOP3.LUT R8, R15, R209, R211, 0x96, !PT ;  /* 0x000000d10f087212 */ /* 0x000fe400078e96d3 */
[----:B------:R-:W-:Y:S01]  /*3ece0*/  IADD3 R7, PT, PT, R210, -0x61c88647, RZ ;  /* 0x9e3779b9d2077810 */ /* 0x000fe20007ffe0ff */
[----:B------:R-:W-:Y:S01]  /*3ecf0*/  IMAD.MOV.U32 R10, RZ, RZ, RZ ;  /* 0x000000ffff0a7224 */ /* 0x000fe200078e00ff */
        /* <DEDUP_REMOVED lines=55> */
[----:B------:R-:W-:Y:S02]  /*3f070*/  LOP3.LUT R19, R19, R18, R9, 0x96, !PT ;  /* 0x0000001213137212 */ /* 0x000fe400078e9609 */
[----:B------:R-:W-:-:S07]  /*3f080*/  MOV R6, R8 ;  /* 0x0000000800067202 */ /* 0x000fce0000000f00 */
.L_x_4054:
[----:B------:R-:W-:Y:S05]  /*3f090*/  BSYNC.RECONVERGENT B1 ;  /* 0x0000000000017941 */ /* 0x000fea0003800200 */
.L_x_4053:
        /* <DEDUP_REMOVED lines=22> */
.L_x_4060:
        /* <DEDUP_REMOVED lines=13> */
.L_x_4062:
[----:B------:R-:W-:Y:S05]  /*3f2d0*/  BSYNC.RECONVERGENT B2 ;  /* 0x0000000000027941 */ /* 0x000fea0003800200 */
.L_x_4061:
        /* <DEDUP_REMOVED lines=61> */
.L_x_4059:
[----:B------:R-:W-:Y:S05]  /*3f6b0*/  BSYNC.RECONVERGENT B1 ;  /* 0x0000000000017941 */ /* 0x000fea0003800200 */
.L_x_4058:
        /* <DEDUP_REMOVED lines=25> */
.L_x_4065:
        /* <DEDUP_REMOVED lines=13> */
.L_x_4067:
[----:B------:R-:W-:Y:S05]  /*3f920*/  BSYNC.RECONVERGENT B2 ;  /* 0x0000000000027941 */ /* 0x000fea0003800200 */
.L_x_4066:
        /* <DEDUP_REMOVED lines=61> */
.L_x_4064:
[----:B------:R-:W-:Y:S05]  /*3fd00*/  BSYNC.RECONVERGENT B1 ;  /* 0x0000000000017941 */ /* 0x000fea0003800200 */
.L_x_4063:
        /* <DEDUP_REMOVED lines=20> */
.L_x_4070:
        /* <DEDUP_REMOVED lines=13> */
.L_x_4072:
[----:B------:R-:W-:Y:S05]  /*3ff20*/  BSYNC.RECONVERGENT B2 ;  /* 0x0000000000027941 */ /* 0x000fea0003800200 */
.L_x_4071:
        /* <DEDUP_REMOVED lines=61> */
.L_x_4069:
[----:B------:R-:W-:Y:S05]  /*40300*/  BSYNC.RECONVERGENT B1 ;  /* 0x0000000000017941 */ /* 0x000fea0003800200 */
.L_x_4068:
        /* <DEDUP_REMOVED lines=25> */
.L_x_4075:
        /* <DEDUP_REMOVED lines=13> */
.L_x_4077:
[----:B------:R-:W-:Y:S05]  /*40570*/  BSYNC.RECONVERGENT B2 ;  /* 0x0000000000027941 */ /* 0x000fea0003800200 */
.L_x_4076:
        /* <DEDUP_REMOVED lines=61> */
.L_x_4074:
[----:B------:R-:W-:Y:S05]  /*40950*/  BSYNC.RECONVERGENT B1 ;  /* 0x0000000000017941 */ /* 0x000fea0003800200 */
.L_x_4073:
        /* <DEDUP_REMOVED lines=20> */
.L_x_4080:
        /* <DEDUP_REMOVED lines=13> */
.L_x_4082:
[----:B------:R-:W-:Y:S05]  /*40b70*/  BSYNC.RECONVERGENT B2 ;  /* 0x0000000000027941 */ /* 0x000fea0003800200 */
.L_x_4081:
        /* <DEDUP_REMOVED lines=61> */
.L_x_4079:
[----:B------:R-:W-:Y:S05]  /*40f50*/  BSYNC.RECONVERGENT B1 ;  /* 0x0000000000017941 */ /* 0x000fea0003800200 */
.L_x_4078:
        /* <DEDUP_REMOVED lines=25> */
.L_x_4085:
        /* <DEDUP_REMOVED lines=13> */
.L_x_4087:
[----:B------:R-:W-:Y:S05]  /*411c0*/  BSYNC.RECONVERGENT B2 ;  /* 0x0000000000027941 */ /* 0x000fea0003800200 */
.L_x_4086:
        /* <DEDUP_REMOVED lines=61> */
.L_x_4084:
[----:B------:R-:W-:Y:S05]  /*415a0*/  BSYNC.RECONVERGENT B1 ;  /* 0x0000000000017941 */ /* 0x000fea0003800200 */
.L_x_4083:
        /* <DEDUP_REMOVED lines=20> */
.L_x_4090:
        /* <DEDUP_REMOVED lines=13> */
.L_x_4092:
[----:B------:R-:W-:Y:S05]  /*417c0*/  BSYNC.RECONVERGENT B2 ;  /* 0x0000000000027941 */ /* 0x000fea0003800200 */
.L_x_4091:
        /* <DEDUP_REMOVED lines=61> */
.L_x_4089:
[----:B------:R-:W-:Y:S05]  /*41ba0*/  BSYNC.RECONVERGENT B1 ;  /* 0x0000000000017941 */ /* 0x000fea0003800200 */
.L_x_4088:
        /* <DEDUP_REMOVED lines=26> */
.L_x_4095:
        /* <DEDUP_REMOVED lines=13> */
.L_x_4097:
[----:B------:R-:W-:Y:S05]  /*41e20*/  BSYNC.RECONVERGENT B2 ;  /* 0x0000000000027941 */ /* 0x000fea0003800200 */
.L_x_4096:
        /* <DEDUP_REMOVED lines=61> */
.L_x_4094:
[----:B------:R-:W-:Y:S05]  /*42200*/  BSYNC.RECONVERGENT B1 ;  /* 0x0000000000017941 */ /* 0x000fea0003800200 */
.L_x_4093:
        /* <DEDUP_REMOVED lines=20> */
.L_x_4100:
        /* <DEDUP_REMOVED lines=15> */
.L_x_4102:
[----:B------:R-:W-:Y:S05]  /*42440*/  BSYNC.RECONVERGENT B2 ;  /* 0x0000000000027941 */ /* 0x000fea0003800200 */
.L_x_4101:
        /* <DEDUP_REMOVED lines=61> */
.L_x_4099:
[----:B------:R-:W-:Y:S05]  /*42820*/  BSYNC.RECONVERGENT B1 ;  /* 0x0000000000017941 */ /* 0x000fea0003800200 */
.L_x_4098:
        /* <DEDUP_REMOVED lines=8> */
[----:B------:R-:W-:Y:S02]  /*428b0*/  PRMT R153, R207, 0x5410, R214 ;  /* 0x00005410cf997816 */ /* 0x000fe400000000d6 */
[----:B------:R-:W-:Y:S01]  /*428c0*/  MOV R207, R6 ;  /* 0x0000000600cf7202 */ /* 0x000fe20000000f00 */
        /* <DEDUP_REMOVED lines=9> */
.L_x_4022:
        /* <DEDUP_REMOVED lines=16> */
.L_x_4106:
        /* <DEDUP_REMOVED lines=13> */
.L_x_4108:
[----:B------:R-:W-:Y:S05]  /*42b30*/  BSYNC.RECONVERGENT B2 ;  /* 0x0000000000027941 */ /* 0x000fea0003800200 */
.L_x_4107:
        /* <DEDUP_REMOVED lines=15> */
[----:B------:R-:W-:Y:S02]  /*42c30*/  LOP3.LUT R208, R19, R18, R159, 0x96, !PT ;  /* 0x0000001213d07212 */ /* 0x000fe400078e969f */
[----:B------:R-:W-:Y:S01]  /*42c40*/  IADD3 R159, PT, PT, R211, 0x32370b8f, RZ ;  /* 0x32370b8fd39f7810 */ /* 0x000fe20007ffe0ff */
        /* <DEDUP_REMOVED lines=11> */
[----:B------:R-:W-:Y:S01]  /*42d00*/  IADD3 R159, PT, PT, R211, -0x56f99767, RZ ;  /* 0xa9066899d39f7810 */ /* 0x000fe20007ffe0ff */
        /* <DEDUP_REMOVED lines=11> */
[----:B------:R-:W-:Y:S01]  /*42dc0*/  IADD3 R159, PT, PT, R211, 0x1fd5c5a3, RZ ;  /* 0x1fd5c5a3d39f7810 */ /* 0x000fe20007ffe0ff */
[----:B------:R-:W-:-:S04]  /*42dd0*/  IMAD.WIDE.U32 R18, R157, -0x326172a9, RZ ;  /* 0xcd9e8d579d127825 */ /* 0x000fc800078e00ff */
[----:B------:R-:W-:-:S04]  /*42de0*/  IMAD.WIDE.U32 R208, R208, -0x2daee0ad, RZ ;  /* 0xd2511f53d0d07825 */ /* 0x000fc800078e00ff */
[----:B------:R-:W-:Y:S01]  /*42df0*/  VIADD R157, R210, 0x5384540f ;  /* 0x5384540fd29d7836 */ /* 0x000fe20000000000 */
[----:B------:R-:W-:-:S04]  /*42e00*/  LOP3.LUT R212, R159, R212, R209, 0x96, !PT ;  /* 0x000000d49fd47212 */ /* 0x000fc800078e96d1 */
[----:B------:R-:W-:Y:S01]  /*42e10*/  LOP3.LUT R158, R157, R158, R19, 0x96, !PT ;  /* 0x0000009e9d9e7212 */ /* 0x000fe200078e9613 */
[----:B------:R-:W-:Y:S01]  /*42e20*/  IMAD.WIDE.U32 R212, R212, -0x326172a9, RZ ;  /* 0xcd9e8d57d4d47825 */ /* 0x000fe200078e00ff */
[----:B------:R-:W-:-:S03]  /*42e30*/  IADD3 R19, PT, PT, R210, -0xe443238, RZ ;  /* 0xf1bbcdc8d2137810 */ /* 0x000fc60007ffe0ff */
[----:B------:R-:W-:Y:S01]  /*42e40*/  IMAD.WIDE.U32 R158, R158, -0x2daee0ad, RZ ;  /* 0xd2511f539e9e7825 */ /* 0x000fe200078e00ff */
[----:B------:R-:W-:-:S03]  /*42e50*/  LOP3.LUT R19, R19, R18, R213, 0x96, !PT ;  /* 0x0000001213137212 */ /* 0x000fc600078e96d5 */
[----:B------:R-:W-:Y:S02]  /*42e60*/  VIADD R157, R211, 0xdb3d7428 ;  /* 0xdb3d7428d39d7836 */ /* 0x000fe40000000000 */
[----:B------:R-:W-:-:S03]  /*42e70*/  IMAD.WIDE.U32 R18, R19, -0x2daee0ad, RZ ;  /* 0xd2511f5313127825 */ /* 0x000fc600078e00ff */
[----:B------:R-:W-:Y:S01]  /*42e80*/  LOP3.LUT R208, R157, R208, R159, 0x96, !PT ;  /* 0x000000d09dd07212 */ /* 0x000fe200078e969f */
[----:B------:R-:W-:Y:S01]  /*42e90*/  VIADD R157, R210, 0x8ff34781 ;  /* 0x8ff34781d29d7836 */ /* 0x000fe20000000000 */
[----:B------:R-:W-:Y:S02]  /*42ea0*/  IADD3 R159, PT, PT, R211, -0x695add53, RZ ;  /* 0x96a522add39f7810 */ /* 0x000fe40007ffe0ff */
[----:B------:R-:W-:Y:S01]  /*42eb0*/  MOV R215, R18 ;  /* 0x0000001200d77202 */ /* 0x000fe20000000f00 */
[----:B------:R-:W-:Y:S01]  /*42ec0*/  IMAD.WIDE.U32 R208, R208, -0x326172a9, RZ ;  /* 0xcd9e8d57d0d07825 */ /* 0x000fe200078e00ff */
[----:B------:R-:W-:-:S03]  /*42ed0*/  LOP3.LUT R19, R159, R158, R19, 0x96, !PT ;  /* 0x0000009e9f137212 */ /* 0x000fc600078e9613 */
[----:B------:R-:W-:Y:S02]  /*42ee0*/  HFMA2 R159, -RZ, RZ, 0, 0 ;  /* 0x00000000ff9f7431 */ /* 0x000fe400000001ff */
[----:B------:R-:W-:Y:S01]  /*42ef0*/  IMAD.MOV.U32 R16, RZ, RZ, R208 ;  /* 0x000000ffff107224 */ /* 0x000fe200078e00d0 */
[----:B------:R-:W-:-:S07]  /*42f00*/  LOP3.LUT R20, R157, R212, R209, 0x96, !PT ;  /* 0x000000d49d147212 */ /* 0x000fce00078e96d1 */
.L_x_4105:
[----:B------:R-:W-:Y:S05]  /*42f10*/  BSYNC.RECONVERGENT B1 ;  /* 0x0000000000017941 */ /* 0x000fea0003800200 */
.L_x_4104:
[----:B------:R-:W0:Y:S01]  /*42f20*/  LDC R205, c[0x0][0x408] ;  /* 0x00010200ffcd7b82 */ /* 0x000e220000000800 */
[----:B------:R-:W-:Y:S01]  /*42f30*/  I2FP.F32.U32 R18, R28 ;  /* 0x0000001c00127245 */ /* 0x000fe20000201000 */
[----:B------:R-:W-:Y:S01]  /*42f40*/  IMAD.MOV.U32 R217, RZ, RZ, 0x2f800000 ;  /* 0x2f800000ffd97424 */ /* 0x000fe200078e00ff */
[----:B------:R-:W-:Y:S01]  /*42f50*/  LOP3.LUT R25, R25, 0xffffffef, RZ, 0xc0, !PT ;  /* 0xffffffef19197812 */ /* 0x000fe200078ec0ff */
[----:B-----5:R-:W-:Y:S01]  /*42f60*/  HADD2.F32 R28, -RZ, R152.H0_H0 ;  /* 0x20000098ff1c7230 */ /* 0x020fe20000004100 */
[----:B------:R-:W-:Y:S01]  /*42f70*/  BSSY.RECONVERGENT B1, `(.L_x_4109) ;  /* 0x0000062000017945 */ /* 0x000fe20003800200 */
[----:B------:R-:W-:Y:S01]  /*42f80*/  FFMA.FTZ R18, R18, R217, 1.1641532182693481445e-10 ;  /* 0x2f00000012127423 */ /* 0x000fe200000100d9 */
[----:B------:R-:W-:Y:S01]  /*42f90*/  @P1 HADD2.F32 R157, -RZ, R148.H0_H0 ;  /* 0x20000094ff9d1230 */ /* 0x000fe20000004100 */
[----:B------:R-:W1:Y:S01]  /*42fa0*/  LDC R207, c[0x0][0x404] ;  /* 0x00010100ffcf7b82 */ /* 0x000e620000000800 */
[----:B------:R-:W-:Y:S01]  /*42fb0*/  MOV R170, 0x2 ;  /* 0x0000000200aa7802 */ /* 0x000fe20000000f00 */
[----:B------:R-:W-:-:S02]  /*42fc0*/  IMAD.MOV.U32 R158, RZ, RZ, R16 ;  /* 0x000000ffff9e7224 */ /* 0x000fc400078e0010 */
[----:B0-----:R-:W-:Y:S01]  /*42fd0*/  FMUL.FTZ R28, R28, R205 ;  /* 0x000000cd1c1c7220 */ /* 0x001fe20000410000 */
[----:B-1----:R-:W-:-:S04]  /*42fe0*/  FSETP.GTU.FTZ.AND P2, PT, R18, R207, PT ;  /* 0x000000cf1200720b */ /* 0x002fc80003f5c000 */
        /* <DEDUP_REMOVED lines=15> */
.L_x_4111:
        /* <DEDUP_REMOVED lines=13> */
.L_x_4113:
[----:B------:R-:W-:Y:S05]  /*431b0*/  BSYNC.RECONVERGENT B2 ;  /* 0x0000000000027941 */ /* 0x000fea0003800200 */
.L_x_4112:
        /* <DEDUP_REMOVED lines=61> */
.L_x_4110:
[----:B------:R-:W-:Y:S05]  /*43590*/  BSYNC.RECONVERGENT B1 ;  /* 0x0000000000017941 */ /* 0x000fea0003800200 */
.L_x_4109:
[----:B------:R-:W-:Y:S01]  /*435a0*/  I2FP.F32.U32 R18, R158 ;  /* 0x0000009e00127245 */ /* 0x000fe20000201000 */
[----:B------:R-:W-:Y:S01]  /*435b0*/  HADD2.F32 R152, -RZ, R152.H1_H1 ;  /* 0x30000098ff987230 */ /* 0x000fe20000004100 */
[----:B------:R-:W-:Y:S01]  /*435c0*/  LOP3.LUT R25, R25, 0xfffffff7, RZ, 0xc0, !PT ;  /* 0xfffffff719197812 */ /* 0x000fe200078ec0ff */
[----:B------:R-:W-:Y:S01]  /*435d0*/  @P1 HADD2.F32 R158, -RZ, R148.H1_H1 ;  /* 0x30000094ff9e1230 */ /* 0x000fe20000004100 */
[----:B------:R-:W-:Y:S01]  /*435e0*/  BSSY.RECONVERGENT B1, `(.L_x_4114) ;  /* 0x0000060000017945 */ /* 0x000fe20003800200 */
[----:B------:R-:W-:Y:S01]  /*435f0*/  FFMA.FTZ R18, R18, R217, 1.1641532182693481445e-10 ;  /* 0x2f00000012127423 */ /* 0x000fe200000100d9 */
[----:B------:R-:W-:-:S04]  /*43600*/  FMUL.FTZ R152, R152, R205 ;  /* 0x000000cd98987220 */ /* 0x000fc80000410000 */
[----:B------:R-:W-:-:S04]  /*43610*/  FSETP.GTU.FTZ.AND P2, PT, R18, R207, PT ;  /* 0x000000cf1200720b */ /* 0x000fc80003f5c000 */
[----:B------:R-:W-:Y:S02]  /*43620*/  FSEL R169, R152, RZ, !P2 ;  /* 0x000000ff98a97208 */ /* 0x000fe40005000000 */
[----:B------:R-:W-:Y:S02]  /*43630*/  PLOP3.LUT P3, PT, P2, PT, PT, 0x8, 0x80 ;  /* 0x000000000080781c */ /* 0x000fe4000176e170 */
[----:B------:R-:W-:Y:S01]  /*43640*/  ISETP.NE.AND P2, PT, R170, 0x1, PT ;  /* 0x00000001aa00780c */ /* 0x000fe20003f45270 */
[----:B------:R-:W-:Y:S01]  /*43650*/  @P1 FADD.FTZ R169, R158, R169 ;  /* 0x000000a99ea91221 */ /* 0x000fe20000010000 */
[----:B------:R-:W-:Y:S01]  /*43660*/  IMAD.MOV.U32 R158, RZ, RZ, 0x2 ;  /* 0x00000002ff9e7424 */ /* 0x000fe200078e00ff */
[----:B------:R-:W-:-:S03]  /*43670*/  MOV R152, R16 ;  /* 0x0000001000987202 */ /* 0x000fc60000000f00 */
        /* <DEDUP_REMOVED lines=11> */
.L_x_4116:
        /* <DEDUP_REMOVED lines=13> */
.L_x_4118:
[----:B------:R-:W-:Y:S05]  /*43800*/  BSYNC.RECONVERGENT B2 ;  /* 0x0000000000027941 */ /* 0x000fea0003800200 */
.L_x_4117:
        /* <DEDUP_REMOVED lines=61> */
.L_x_4115:
[----:B------:R-:W-:Y:S05]  /*43be0*/  BSYNC.RECONVERGENT B1 ;  /* 0x0000000000017941 */ /* 0x000fea0003800200 */
.L_x_4114:
[----:B------:R-:W-:Y:S01]  /*43bf0*/  I2FP.F32.U32 R18, R152 ;  /* 0x0000009800127245 */ /* 0x000fe20000201000 */
[----:B------:R-:W-:Y:S01]  /*43c00*/  HADD2.F32 R152, -RZ, R153.H0_H0 ;  /* 0x20000099ff987230 */ /* 0x000fe20000004100 */
[----:B------:R-:W-:Y:S01]  /*43c10*/  LOP3.LUT R25, R25, 0xfffffffb, RZ, 0xc0, !PT ;  /* 0xfffffffb19197812 */ /* 0x000fe200078ec0ff */
[----:B------:R-:W-:Y:S01]  /*43c20*/  @P1 HADD2.F32 R159, -RZ, R149.H0_H0 ;  /* 0x20000095ff9f1230 */ /* 0x000fe20000004100 */
        /* <DEDUP_REMOVED lines=9> */
[----:B------:R-:W-:-:S04]  /*43cc0*/  HFMA2 R159, -RZ, RZ, 0, 1.1920928955078125e-07 ;  /* 0x00000002ff9f7431 */ /* 0x000fc800000001ff */
        /* <DEDUP_REMOVED lines=11> */
.L_x_4121:
        /* <DEDUP_REMOVED lines=13> */
.L_x_4123:
[----:B------:R-:W-:Y:S05]  /*43e50*/  BSYNC.RECONVERGENT B2 ;  /* 0x0000000000027941 */ /* 0x000fea0003800200 */
.L_x_4122:
        /* <DEDUP_REMOVED lines=61> */
.L_x_4120:
[----:B------:R-:W-:Y:S05]  /*44230*/  BSYNC.RECONVERGENT B1 ;  /* 0x0000000000017941 */ /* 0x000fea0003800200 */
.L_x_4119:
        /* <DEDUP_REMOVED lines=25> */
.L_x_4126:
        /* <DEDUP_REMOVED lines=13> */
.L_x_4128:
[----:B------:R-:W-:Y:S05]  /*444a0*/  BSYNC.RECONVERGENT B2 ;  /* 0x0000000000027941 */ /* 0x000fea0003800200 */
.L_x_4127:
        /* <DEDUP_REMOVED lines=61> */
.L_x_4125:
[----:B------:R-:W-:Y:S05]  /*44880*/  BSYNC.RECONVERGENT B1 ;  /* 0x0000000000017941 */ /* 0x000fea0003800200 */
.L_x_4124:
        /* <DEDUP_REMOVED lines=23> */
.L_x_4131:
        /* <DEDUP_REMOVED lines=13> */
.L_x_4133:
[----:B------:R-:W-:Y:S05]  /*44ad0*/  BSYNC.RECONVERGENT B2 ;  /* 0x0000000000027941 */ /* 0x000fea0003800200 */
.L_x_4132:
        /* <DEDUP_REMOVED lines=61> */
.L_x_4130:
[----:B------:R-:W-:Y:S05]  /*44eb0*/  BSYNC.RECONVERGENT B1 ;  /* 0x0000000000017941 */ /* 0x000fea0003800200 */
.L_x_4129:
        /* <DEDUP_REMOVED lines=12> */
[----:B------:R-:W-:-:S04]  /*44f80*/  MOV R152, R16 ;  /* 0x0000001000987202 */ /* 0x000fc80000000f00 */
        /* <DEDUP_REMOVED lines=10> */
.L_x_4136:
        /* <DEDUP_REMOVED lines=13> */
.L_x_4138:
[----:B------:R-:W-:Y:S05]  /*45100*/  BSYNC.RECONVERGENT B2 ;  /* 0x0000000000027941 */ /* 0x000fea0003800200 */
.L_x_4137:
        /* <DEDUP_REMOVED lines=61> */
.L_x_4135:
[----:B------:R-:W-:Y:S05]  /*454e0*/  BSYNC.RECONVERGENT B1 ;  /* 0x0000000000017941 */ /* 0x000fea0003800200 */
.L_x_4134:
[----:B------:R-:W-:Y:S01]  /*454f0*/  I2FP.F32.U32 R18, R152 ;  /* 0x0000009800127245 */ /* 0x000fe20000201000 */
[----:B------:R-:W-:Y:S01]  /*45500*/  HADD2.F32 R152, -RZ, R155.H0_H0 ;  /* 0x2000009bff987230 */ /* 0x000fe20000004100 */
[----:B------:R-:W-:Y:S01]  /*45510*/  ISETP.NE.AND P5, PT, R158, 0x1, PT ;  /* 0x000000019e00780c */ /* 0x000fe20003fa5270 */
        /* <DEDUP_REMOVED lines=20> */
.L_x_4141:
        /* <DEDUP_REMOVED lines=13> */
.L_x_4143:
[----:B------:R-:W-:Y:S05]  /*45730*/  BSYNC.RECONVERGENT B2 ;  /* 0x0000000000027941 */ /* 0x000fea0003800200 */
.L_x_4142:
        /* <DEDUP_REMOVED lines=61> */
.L_x_4140:
[----:B------:R-:W-:Y:S05]  /*45b10*/  BSYNC.RECONVERGENT B1 ;  /* 0x0000000000017941 */ /* 0x000fea0003800200 */
.L_x_4139:
[----:B------:R-:W-:Y:S01]  /*45b20*/  I2FP.F32.U32 R152, R152 ;  /* 0x0000009800987245 */ /* 0x000fe20000201000 */
[----:B------:R-:W-:Y:S01]  /*45b30*/  HADD2.F32 R158, -RZ, R155.H1_H1 ;  /* 0x3000009bff9e7230 */ /* 0x000fe20000004100 */
[----:B------:R-:W-:Y:S01]  /*45b40*/  PRMT R154, R218, 0x5410, R154 ;  /* 0x00005410da9a7816 */ /* 0x000fe2000000009a */
[----:B------:R-:W-:Y:S01]  /*45b50*/  @P1 HADD2.F32 R208, -RZ, R151.H1_H1 ;  /* 0x30000097ffd01230 */ /* 0x000fe20000004100 */
[----:B------:R-:W-:Y:S01]  /*45b60*/  PRMT R153, R213, 0x5410, R216 ;  /* 0x00005410d5997816 */ /* 0x000fe200000000d8 */
[----:B------:R-:W-:Y:S01]  /*45b70*/  FFMA.FTZ R152, R152, R217, 1.1641532182693481445e-10 ;  /* 0x2f00000098987423 */ /* 0x000fe200000100d9 */
[----:B------:R-:W-:-:S04]  /*45b80*/  FMUL.FTZ R158, R158, R205 ;  /* 0x000000cd9e9e7220 */ /* 0x000fc80000410000 */
[----:B------:R-:W-:Y:S01]  /*45b90*/  FSETP.GTU.FTZ.AND P5, PT, R152, R207, PT ;  /* 0x000000cf9800720b */ /* 0x000fe20003fbc000 */
[----:B------:R-:W-:Y:S01]  /*45ba0*/  IMAD.MOV.U32 R207, RZ, RZ, R215 ;  /* 0x000000ffffcf7224 */ /* 0x000fe200078e00d7 */
[----:B------:R-:W-:Y:S02]  /*45bb0*/  PRMT R152, R157, 0x5410, R212 ;  /* 0x000054109d987816 */ /* 0x000fe400000000d4 */
[----:B------:R-:W-:Y:S02]  /*45bc0*/  FSEL R205, R158, RZ, !P5 ;  /* 0x000000ff9ecd7208 */ /* 0x000fe40006800000 */
[----:B------:R-:W-:-:S03]  /*45bd0*/  PLOP3.LUT P5, PT, P5, PT, PT, 0x8, 0x80 ;  /* 0x000000000080781c */ /* 0x000fc60002fae170 */
[----:B------:R-:W-:-:S05]  /*45be0*/  @P1 FADD.FTZ R205, R208, R205 ;  /* 0x000000cdd0cd1221 */ /* 0x000fca0000010000 */
[----:B------:R-:W-:-:S04]  /*45bf0*/  F2FP.F16.F32.PACK_AB R155, RZ, R205 ;  /* 0x000000cdff9b723e */ /* 0x000fc800000000ff */
[----:B------:R-:W-:-:S07]  /*45c00*/  PRMT R155, R214, 0x5410, R155 ;  /* 0x00005410d69b7816 */ /* 0x000fce000000009b */
.L_x_4103:
        /* <DEDUP_REMOVED lines=23> */
[----:B--2---:R-:W-:Y:S01]  /*45d80*/  SHF.L.U32 R155, R7, 0x10, RZ ;  /* 0x00000010079b7819 */ /* 0x004fe200000006ff */
        /* <DEDUP_REMOVED lines=19> */
.L_x_4021:
[----:B------:R-:W-:Y:S05]  /*45ec0*/  BSYNC.RECONVERGENT B0 ;  /* 0x0000000000007941 */ /* 0x000fea0003800200 */
.L_x_4020:
        /* <DEDUP_REMOVED lines=9> */
[C---:B------:R-:W-:Y:S01]  /*45f60*/  ISETP.GT.U32.AND P4, PT, R27.reuse, 0x27f, PT ;  /* 0x0000027f1b00780c */ /* 0x040fe20003f84070 */
[----:B------:R-:W-:Y:S01]  /*45f70*/  IMAD.MOV.U32 R209, RZ, RZ, RZ ;  /* 0x000000ffffd17224 */ /* 0x000fe200078e00ff */
[----:B------:R-:W-:Y:S01]  /*45f80*/  ISETP.GT.U32.AND P5, PT, R27, 0x2ff, PT ;  /* 0x000002ff1b00780c */ /* 0x000fe20003fa4070 */
        /* <DEDUP_REMOVED lines=65> */
[----:B------:R-:W-:Y:S01]  /*463a0*/  FMUL.FTZ R152, R22, R159 ;  /* 0x0000009f16987220 */ /* 0x000fe20000410000 */
[----:B0-----:R-:W-:-:S03]  /*463b0*/  LOP3.LUT R159, R208, 0x1f, RZ, 0xc0, !PT ;  /* 0x0000001fd09f7812 */ /* 0x001fc600078ec0ff */
        /* <DEDUP_REMOVED lines=132> */
.L_x_4145:
[----:B------:R-:W-:Y:S05]  /*46c00*/  BSYNC.RECONVERGENT B0 ;  /* 0x0000000000007941 */ /* 0x000fea0003800200 */
.L_x_4144:
[----:B------:R-:W-:Y:S01]  /*46c10*/  BAR.SYNC.DEFER_BLOCKING 0x0 ;  /* 0x0000000000007b1d */ /* 0x000fe20000010000 */
[----:B------:R-:W-:Y:S02]  /*46c20*/  ISETP.GT.U32.AND P1, PT, R159, 0x3, PT ;  /* 0x000000039f00780c */ /* 0x000fe40003f24070 */
[----:B0-----:R-:W-:-:S03]  /*46c30*/  CS2R R152, SRZ ;  /* 0x0000000000987805 */ /* 0x001fc6000001ff00 */
[----:B------:R-:W-:Y:S08]  /*46c40*/  BSSY.RECONVERGENT B0, `(.L_x_4146) ;  /* 0x000000a000007945 */ /* 0x000ff00003800200 */
[----:B------:R-:W-:Y:S05]  /*46c50*/  @P1 BRA `(.L_x_4147) ;  /* 0x0000000000201947 */ /* 0x000fea0003800000 */
[----:B------:R-:W0:Y:S01]  /*46c60*/  S2UR UR5, SR_CgaCtaId ;  /* 0x00000000000579c3 */ /* 0x000e220000008800 */
[----:B------:R-:W-:Y:S01]  /*46c70*/  UMOV UR4, 0x400 ;  /* 0x0000040000047882 */ /* 0x000fe20000000000 */
[----:B------:R-:W-:Y:S01]  /*46c80*/  SHF.L.U32 R152, R208, 0x3, RZ ;  /* 0x00000003d0987819 */ /* 0x000fe200000006ff */
[----:B------:R-:W-:-:S03]  /*46c90*/  IMAD.MOV.U32 R209, RZ, RZ, R21 ;  /* 0x000000ffffd17224 */ /* 0x000fc600078e0015 */
[----:B------:R-:W-:Y:S01]  /*46ca0*/  LOP3.LUT R152, R152, 0xf8, RZ, 0xc0, !PT ;  /* 0x000000f898987812 */ /* 0x000fe200078ec0ff */
[----:B0-----:R-:W-:-:S04]  /*46cb0*/  ULEA UR4, UR5, UR4, 0x18 ;  /* 0x0000000405047291 */ /* 0x001fc8000f8ec0ff */
[----:B------:R-:W-:-:S09]  /*46cc0*/  @UP1 UIADD3 UR4, UPT, UPT, UR4, 0x20, URZ ;  /* 0x0000002004041890 */ /* 0x000fd2000fffe0ff */
[----:B------:R-:W0:Y:S03]  /*46cd0*/  LDS.64 R152, [R152+UR4] ;  /* 0x0000000498987984 */ /* 0x000e260008000a00 */
.L_x_4147:
[----:B------:R-:W-:Y:S05]  /*46ce0*/  BSYNC.RECONVERGENT B0 ;  /* 0x0000000000007941 */ /* 0x000fea0003800200 */
.L_x_4146:
        /* <DEDUP_REMOVED lines=53> */
[----:B------:R-:W-:Y:S02]  /*47040*/  HADD2.F32 R152, -RZ, R35.H0_H0 ;  /* 0x20000023ff987230 */ /* 0x000fe40000004100 */
        /* <DEDUP_REMOVED lines=30> */
[C---:B------:R-:W-:Y:S01]  /*47230*/  FMUL.FTZ R153, R212.reuse, R153 ;  /* 0x00000099d4997220 */ /* 0x040fe20000410000 */
[----:B------:R-:W-:Y:S02]  /*47240*/  HADD2.F32 R214, -RZ, R33.H0_H0 ;  /* 0x20000021ffd67230 */ /* 0x000fe40000004100 */
[----:B------:R-:W-:Y:S01]  /*47250*/  FMUL.FTZ R213, R212, R213 ;  /* 0x000000d5d4d57220 */ /* 0x000fe20000410000 */
[----:B------:R-:W-:-:S02]  /*47260*/  HADD2.F32 R216, -RZ, R101.H0_H0 ;  /* 0x20000065ffd87230 */ /* 0x000fc40000004100 */
[----:B------:R-:W-:Y:S01]  /*47270*/  FFMA.FTZ R156, R217, R156, R220 ;  /* 0x0000009cd99c7223 */ /* 0x000fe200000100dc */
[----:B------:R-:W-:Y:S01]  /*47280*/  HADD2.F32 R224, -RZ, R38.H1_H1 ;  /* 0x30000026ffe07230 */ /* 0x000fe20000004100 */
[----:B------:R-:W-:Y:S01]  /*47290*/  F2FP.F16.F32.PACK_AB R155, R155, R152 ;  /* 0x000000989b9b723e */ /* 0x000fe200000000ff */
[----:B------:R-:W-:Y:S02]  /*472a0*/  HADD2.F32 R226, -RZ, R126.H1_H1 ;  /* 0x3000007effe27230 */ /* 0x000fe40000004100 */
[----:B------:R-:W-:Y:S01]  /*472b0*/  FFMA.FTZ R221, R153, R214, R216 ;  /* 0x000000d699dd7223 */ /* 0x000fe200000100d8 */
[----:B------:R-:W-:Y:S01]  /*472c0*/  HADD2.F32 R218, -RZ, R37.H0_H0 ;  /* 0x20000025ffda7230 */ /* 0x000fe20000004100 */
[----:B------:R-:W0:Y:S01]  /*472d0*/  LDC.64 R216, c[0x0][0x428] ;  /* 0x00010a00ffd87b82 */ /* 0x000e220000000a00 */
[----:B------:R-:W-:Y:S02]  /*472e0*/  HADD2.F32 R157, -RZ, R125.H0_H0 ;  /* 0x2000007dff9d7230 */ /* 0x000fe40000004100 */
[----:B------:R-:W-:Y:S01]  /*472f0*/  FFMA.FTZ R229, R215, R224, R226 ;  /* 0x000000e0d7e57223 */ /* 0x000fe200000100e2 */
[----:B------:R-:W-:Y:S01]  /*47300*/  HADD2.F32 R220, -RZ, R33.H1_H1 ;  /* 0x30000021ffdc7230 */ /* 0x000fe20000004100 */
[----:B------:R-:W-:Y:S01]  /*47310*/  F2FP.F16.F32.PACK_AB R154, R227, R154 ;  /* 0x0000009ae39a723e */ /* 0x000fe200000000ff */
[----:B------:R-:W-:-:S02]  /*47320*/  HADD2.F32 R222, -RZ, R101.H1_H1 ;  /* 0x30000065ffde7230 */ /* 0x000fc40000004100 */
[----:B------:R-:W-:Y:S01]  /*47330*/  FFMA.FTZ R223, R153, R218, R157 ;  /* 0x000000da99df7223 */ /* 0x000fe2000001009d */
[----:B------:R-:W-:Y:S01]  /*47340*/  FADD.FTZ R153, R14, -R209 ;  /* 0x800000d10e997221 */ /* 0x000fe20000010000 */
[----:B------:R-:W1:Y:S01]  /*47350*/  LDC.64 R214, c[0x0][0x430] ;  /* 0x00010c00ffd67b82 */ /* 0x000e620000000a00 */
[----:B------:R-:W-:Y:S02]  /*47360*/  HADD2.F32 R157, -RZ, R124.H0_H0 ;  /* 0x2000007cff9d7230 */ /* 0x000fe40000004100 */
[----:B------:R-:W-:Y:S01]  /*47370*/  FFMA.FTZ R230, R225, R220, R222 ;  /* 0x000000dce1e67223 */ /* 0x000fe200000100de */
[----:B------:R-:W-:Y:S02]  /*47380*/  HADD2.F32 R222, -RZ, R36.H0_H0 ;  /* 0x20000024ffde7230 */ /* 0x000fe40000004100 */
[----:B------:R-:W-:Y:S01]  /*47390*/  FMUL.FTZ R153, R212, R153 ;  /* 0x00000099d4997220 */ /* 0x000fe20000410000 */
[----:B------:R-:W-:Y:S01]  /*473a0*/  HADD2.F32 R218, -RZ, R32.H0_H0 ;  /* 0x20000020ffda7230 */ /* 0x000fe20000004100 */
[----:B------:R-:W-:Y:S01]  /*473b0*/  F2FP.F16.F32.PACK_AB R159, R156, R159 ;  /* 0x0000009f9c9f723e */ /* 0x000fe200000000ff */
[----:B------:R-:W-:-:S02]  /*473c0*/  HADD2.F32 R220, -RZ, R100.H0_H0 ;  /* 0x20000064ffdc7230 */ /* 0x000fc40000004100 */
[----:B------:R-:W-:Y:S01]  /*473d0*/  FFMA.FTZ R222, R153, R222, R157 ;  /* 0x000000de99de7223 */ /* 0x000fe2000001009d */
[----:B------:R-:W-:Y:S01]  /*473e0*/  HADD2.F32 R224, -RZ, R32.H1_H1 ;  /* 0x30000020ffe07230 */ /* 0x000fe20000004100 */
[----:B------:R-:W-:Y:S01]  /*473f0*/  F2FP.F16.F32.PACK_AB R158, R229, R158 ;  /* 0x0000009ee59e723e */ /* 0x000fe200000000ff */
[----:B------:R-:W-:Y:S02]  /*47400*/  HADD2.F32 R226, -RZ, R100.H1_H1 ;  /* 0x30000064ffe27230 */ /* 0x000fe40000004100 */
[----:B------:R-:W-:Y:S01]  /*47410*/  FFMA.FTZ R218, R153, R218, R220 ;  /* 0x000000da99da7223 */ /* 0x000fe200000100dc */
[----:B------:R-:W-:Y:S01]  /*47420*/  HADD2.F32 R232, -RZ, R37.H1_H1 ;  /* 0x30000025ffe87230 */ /* 0x000fe20000004100 */
[----:B------:R-:W-:Y:S01]  /*47430*/  F2FP.F16.F32.PACK_AB R153, R230, R221 ;  /* 0x000000dde699723e */ /* 0x000fe200000000ff */
[----:B------:R-:W-:Y:S02]  /*47440*/  HADD2.F32 R234, -RZ, R125.H1_H1 ;  /* 0x3000007dffea7230 */ /* 0x000fe40000004100 */
[----:B------:R-:W-:Y:S01]  /*47450*/  FFMA.FTZ R157, R213, R224, R226 ;  /* 0x000000e0d59d7223 */ /* 0x000fe200000100e2 */
[----:B------:R-:W-:-:S02]  /*47460*/  HADD2.F32 R228, -RZ, R36.H1_H1 ;  /* 0x30000024ffe47230 */ /* 0x000fc40000004100 */
[----:B------:R-:W-:Y:S02]  /*47470*/  HADD2.F32 R219, -RZ, R124.H1_H1 ;  /* 0x3000007cffdb7230 */ /* 0x000fe40000004100 */
[----:B------:R-:W-:Y:S01]  /*47480*/  FFMA.FTZ R232, R225, R232, R234 ;  /* 0x000000e8e1e87223 */ /* 0x000fe200000100ea */
[----:B------:R-:W-:Y:S01]  /*47490*/  F2FP.F16.F32.PACK_AB R152, R157, R218 ;  /* 0x000000da9d98723e */ /* 0x000fe200000000ff */
[----:B0-----:R-:W-:-:S04]  /*474a0*/  IMAD.WIDE.U32 R216, R206, 0x10, R216 ;  /* 0x00000010ced87825 */ /* 0x001fc800078e00d8 */
[----:B------:R-:W-:Y:S01]  /*474b0*/  FFMA.FTZ R219, R213, R228, R219 ;  /* 0x000000e4d5db7223 */ /* 0x000fe200000100db */
[----:B------:R-:W-:Y:S01]  /*474c0*/  F2FP.F16.F32.PACK_AB R157, R232, R223 ;  /* 0x000000dfe89d723e */ /* 0x000fe200000000ff */
[C---:B-1----:R-:W-:Y:S01]  /*474d0*/  IMAD.WIDE.U32 R214, R206.reuse, 0x10, R214 ;  /* 0x00000010ced67825 */ /* 0x042fe200078e00d6 */
[----:B------:R1:W-:Y:S01]  /*474e0*/  STG.E.128 desc[UR6][R216.64], R152 ;  /* 0x00000098d8007986 */ /* 0x0003e2000c101d06 */
[----:B------:R-:W-:Y:S02]  /*474f0*/  IADD3 R206, PT, PT, R206, 0x80, RZ ;  /* 0x00000080cece7810 */ /* 0x000fe40007ffe0ff */
[----:B------:R-:W-:-:S05]  /*47500*/  F2FP.F16.F32.PACK_AB R156, R219, R222 ;  /* 0x000000dedb9c723e */ /* 0x000fca00000000ff */
[----:B------:R1:W-:Y:S02]  /*47510*/  STG.E.128 desc[UR6][R214.64], R156 ;  /* 0x0000009cd6007986 */ /* 0x0003e4000c101d06 */
.L_x_4149:
[----:B------:R-:W-:Y:S05]  /*47520*/  BSYNC.RECONVERGENT B0 ;  /* 0x0000000000007941 */ /* 0x000fea0003800200 */
.L_x_4148:
[----:B------:R-:W-:Y:S01]  /*47530*/  LOP3.LUT P0, RZ, R25, 0x800, RZ, 0xc0, !PT ;  /* 0x0000080019ff7812 */ /* 0x000fe2000780c0ff */
[----:B------:R-:W-:-:S12]  /*47540*/  BSSY.RECONVERGENT B0, `(.L_x_4150) ;  /* 0x0000051000007945 */ /* 0x000fd80003800200 */
[----:B------:R-:W-:Y:S05]  /*47550*/  @!P0 BRA `(.L_x_4151) ;  /* 0x00000004003c8947 */ /* 0x000fea0003800000 */
[--C-:B01----:R-:W-:Y:S01]  /*47560*/  FADD.FTZ R153, R188, -R209.reuse ;  /* 0x800000d1bc997221 */ /* 0x103fe20000010000 */
        /* <DEDUP_REMOVED lines=74> */
[----:B------:R2:W-:Y:S02]  /*47a10*/  STG.E.128 desc[UR6][R216.64], R152 ;  /* 0x00000098d8007986 */ /* 0x0005e4000c101d06 */
[----:B------:R-:W-:Y:S01]  /*47a20*/  F2FP.F16.F32.PACK_AB R156, R219, R222 ;  /* 0x000000dedb9c723e */ /* 0x000fe200000000ff */
[----:B------:R-:W-:-:S04]  /*47a30*/  VIADD R206, R206, 0x80 ;  /* 0x00000080cece7836 */ /* 0x000fc80000000000 */
[----:B------:R2:W-:Y:S03]  /*47a40*/  STG.E.128 desc[UR6][R214.64], R156 ;  /* 0x0000009cd6007986 */ /* 0x0005e6000c101d06 */
.L_x_4151:
[----:B------:R-:W-:Y:S05]  /*47a50*/  BSYNC.RECONVERGENT B0 ;  /* 0x0000000000007941 */ /* 0x000fea0003800200 */
.L_x_4150:
[----:B------:R-:W-:Y:S01]  /*47a60*/  LOP3.LUT P0, RZ, R25, 0x200, RZ, 0xc0, !PT ;  /* 0x0000020019ff7812 */ /* 0x000fe2000780c0ff */
[----:B------:R-:W-:-:S12]  /*47a70*/  BSSY.RECONVERGENT B0, `(.L_x_4152) ;  /* 0x0000051000007945 */ /* 0x000fd80003800200 */
[----:B------:R-:W-:Y:S05]  /*47a80*/  @!P0 BRA `(.L_x_4153) ;  /* 0x00000004003c8947 */ /* 0x000fea0003800000 */
[--C-:B012---:R-:W-:Y:S01]  /*47a90*/  FADD.FTZ R153, R190, -R209.reuse ;  /* 0x800000d1be997221 */ /* 0x107fe20000010000 */
        /* <DEDUP_REMOVED lines=78> */
.L_x_4153:
[----:B------:R-:W-:Y:S05]  /*47f80*/  BSYNC.RECONVERGENT B0 ;  /* 0x0000000000007941 */ /* 0x000fea0003800200 */
.L_x_4152:
[----:B------:R-:W-:Y:S01]  /*47f90*/  LOP3.LUT P0, RZ, R25, 0x100, RZ, 0xc0, !PT ;  /* 0x0000010019ff7812 */ /* 0x000fe2000780c0ff */
[----:B------:R-:W-:-:S12]  /*47fa0*/  BSSY.RECONVERGENT B0, `(.L_x_4154) ;  /* 0x0000051000007945 */ /* 0x000fd80003800200 */
[----:B------:R-:W-:Y:S05]  /*47fb0*/  @!P0 BRA `(.L_x_4155) ;  /* 0x00000004003c8947 */ /* 0x000fea0003800000 */
[--C-:B0123--:R-:W-:Y:S01]  /*47fc0*/  FADD.FTZ R153, R192, -R209.reuse ;  /* 0x800000d1c0997221 */ /* 0x10ffe20000010000 */
        /* <DEDUP_REMOVED lines=78> */
.L_x_4155:
[----:B------:R-:W-:Y:S05]  /*484b0*/  BSYNC.RECONVERGENT B0 ;  /* 0x0000000000007941 */ /* 0x000fea0003800200 */
.L_x_4154:
[----:B------:R-:W-:Y:S01]  /*484c0*/  LOP3.LUT P0, RZ, R25, 0x80, RZ, 0xc0, !PT ;  /* 0x0000008019ff7812 */ /* 0x000fe2000780c0ff */
[----:B------:R-:W-:-:S12]  /*484d0*/  BSSY.RECONVERGENT B0, `(.L_x_4156) ;  /* 0x0000051000007945 */ /* 0x000fd80003800200 */
[----:B------:R-:W-:Y:S05]  /*484e0*/  @!P0 BRA `(.L_x_4157) ;  /* 0x00000004003c8947 */ /* 0x000fea0003800000 */
[--C-:B01234-:R-:W-:Y:S01]  /*484f0*/  FADD.FTZ R153, R194, -R209.reuse ;  /* 0x800000d1c2997221 */ /* 0x11ffe20000010000 */
        /* <DEDUP_REMOVED lines=78> */
.L_x_4157:
[----:B------:R-:W-:Y:S05]  /*489e0*/  BSYNC.RECONVERGENT B0 ;  /* 0x0000000000007941 */ /* 0x000fea0003800200 */
.L_x_4156:
        /* <DEDUP_REMOVED lines=82> */
.L_x_4159:
[----:B------:R-:W-:Y:S05]  /*48f10*/  BSYNC.RECONVERGENT B0 ;  /* 0x0000000000007941 */ /* 0x000fea0003800200 */
.L_x_4158:
[----:B------:R-:W-:Y:S01]  /*48f20*/  LOP3.LUT P0, RZ, R25, 0x20, RZ, 0xc0, !PT ;  /* 0x0000002019ff7812 */ /* 0x000fe2000780c0ff */
[----:B------:R-:W-:-:S12]  /*48f30*/  BSSY.RECONVERGENT B0, `(.L_x_4160) ;  /* 0x0000050000007945 */ /* 0x000fd80003800200 */
[----:B------:R-:W-:Y:S05]  /*48f40*/  @!P0 BRA `(.L_x_4161) ;  /* 0x0000000400388947 */ /* 0x000fea0003800000 */
[--C-:B01234-:R-:W-:Y:S01]  /*48f50*/  FADD.FTZ R153, R28, -R209.reuse ;  /* 0x800000d11c997221 */ /* 0x11ffe20000010000 */
[----:B------:R-:W-:Y:S02]  /*48f60*/  HADD2.F32 R157, -RZ, R132.H0_H0 ;  /* 0x20000084ff9d7230 */ /* 0x000fe40000004100 */
[--C-:B------:R-:W-:Y:S01]  /*48f70*/  FADD.FTZ R155, R169, -R209.reuse ;  /* 0x800000d1a99b7221 */ /* 0x100fe20000010000 */
[----:B------:R-:W-:Y:S02]  /*48f80*/  HADD2.F32 R159, -RZ, R136.H0_H0 ;  /* 0x20000088ff9f7230 */ /* 0x000fe40000004100 */
[----:B------:R-:W-:Y:S01]  /*48f90*/  FMUL.FTZ R156, R212, R153 ;  /* 0x00000099d49c7220 */ /* 0x000fe20000410000 */
[--C-:B------:R-:W-:Y:S01]  /*48fa0*/  FADD.FTZ R213, R170, -R209.reuse ;  /* 0x800000d1aad57221 */ /* 0x100fe20000010000 */
[--C-:B------:R-:W-:Y:S01]  /*48fb0*/  FADD.FTZ R215, R183, -R209.reuse ;  /* 0x800000d1b7d77221 */ /* 0x100fe20000010000 */
[--C-:B------:R-:W-:Y:S01]  /*48fc0*/  FADD.FTZ R217, R184, -R209.reuse ;  /* 0x800000d1b8d97221 */ /* 0x100fe20000010000 */
[--C-:B------:R-:W-:Y:S01]  /*48fd0*/  FADD.FTZ R219, R197, -R209.reuse ;  /* 0x800000d1c5db7221 */ /* 0x100fe20000010000 */
[--C-:B------:R-:W-:Y:S01]  /*48fe0*/  FADD.FTZ R223, R198, -R209.reuse ;  /* 0x800000d1c6df7221 */ /* 0x100fe20000010000 */
[----:B------:R-:W-:Y:S01]  /*48ff0*/  FADD.FTZ R225, R205, -R209 ;  /* 0x800000d1cde17221 */ /* 0x000fe20000010000 */
[----:B------:R-:W-:Y:S01]  /*49000*/  FMUL.FTZ R209, R212, R155 ;  /* 0x0000009bd4d17220 */ /* 0x000fe20000410000 */
[----:B------:R-:W-:Y:S01]  /*49010*/  FFMA.FTZ R152, R156, R157, R159 ;  /* 0x0000009d9c987223 */ /* 0x000fe2000001009f */
[C---:B------:R-:W-:Y:S01]  /*49020*/  FMUL.FTZ R216, R212.reuse, R213 ;  /* 0x000000d5d4d87220 */ /* 0x040fe20000410000 */
[C---:B------:R-:W-:Y:S01]  /*49030*/  FMUL.FTZ R220, R212.reuse, R215 ;  /* 0x000000d7d4dc7220 */ /* 0x040fe20000410000 */
[C---:B------:R-:W-:Y:S01]  /*49040*/  FMUL.FTZ R221, R212.reuse, R217 ;  /* 0x000000d9d4dd7220 */ /* 0x040fe20000410000 */
[C---:B------:R-:W-:Y:S01]  /*49050*/  FMUL.FTZ R153, R212.reuse, R219 ;  /* 0x000000dbd4997220 */ /* 0x040fe20000410000 */
[C---:B------:R-:W-:Y:S01]  /*49060*/  FMUL.FTZ R154, R212.reuse, R223 ;  /* 0x000000dfd49a7220 */ /* 0x040fe20000410000 */
[----:B------:R-:W-:Y:S01]  /*49070*/  FMUL.FTZ R155, R212, R225 ;  /* 0x000000e1d49b7220 */ /* 0x000fe20000410000 */
[----:B------:R-:W-:-:S02]  /*49080*/  HADD2.F32 R157, -RZ, R128.H0_H0 ;  /* 0x20000080ff9d7230 */ /* 0x000fc40000004100 */
[----:B------:R-:W-:Y:S02]  /*49090*/  HADD2.F32 R159, -RZ, R140.H0_H0 ;  /* 0x2000008cff9f7230 */ /* 0x000fe40000004100 */
[----:B------:R-:W-:Y:S02]  /*490a0*/  HADD2.F32 R158, -RZ, R132.H1_H1 ;  /* 0x30000084ff9e7230 */ /* 0x000fe40000004100 */
[----:B------:R-:W-:Y:S02]  /*490b0*/  HADD2.F32 R212, -RZ, R136.H1_H1 ;  /* 0x30000088ffd47230 */ /* 0x000fe40000004100 */
[----:B------:R-:W-:Y:S01]  /*490c0*/  FFMA.FTZ R156, R156, R157, R159 ;  /* 0x0000009d9c9c7223 */ /* 0x000fe2000001009f */
[----:B------:R-:W-:Y:S02]  /*490d0*/  HADD2.F32 R214, -RZ, R128.H1_H1 ;  /* 0x30000080ffd67230 */ /* 0x000fe40000004100 */
[----:B------:R-:W-:Y:S02]  /*490e0*/  HADD2.F32 R213, -RZ, R140.H1_H1 ;  /* 0x3000008cffd57230 */ /* 0x000fe40000004100 */
[----:B------:R-:W-:Y:S01]  /*490f0*/  FFMA.FTZ R157, R209, R158, R212 ;  /* 0x0000009ed19d7223 */ /* 0x000fe200000100d4 */
[----:B------:R-:W-:-:S02]  /*49100*/  HADD2.F32 R215, -RZ, R133.H0_H0 ;  /* 0x20000085ffd77230 */ /* 0x000fc40000004100 */
[----:B------:R-:W-:Y:S02]  /*49110*/  HADD2.F32 R217, -RZ, R137.H0_H0 ;  /* 0x20000089ffd97230 */ /* 0x000fe40000004100 */
        /* <DEDUP_REMOVED lines=17> */
[----:B------:R-:W-:-:S02]  /*49230*/  HADD2.F32 R228, -RZ, R134.H1_H1 ;  /* 0x30000086ffe47230 */ /* 0x000fc40000004100 */
[----:B------:R-:W-:Y:S02]  /*49240*/  HADD2.F32 R230, -RZ, R138.H1_H1 ;  /* 0x3000008affe67230 */ /* 0x000fe40000004100 */
[----:B------:R-:W-:Y:S01]  /*49250*/  FFMA.FTZ R223, R221, R226, R223 ;  /* 0x000000e2dddf7223 */ /* 0x000fe200000100df */
[----:B------:R-:W-:Y:S02]  /*49260*/  HADD2.F32 R219, -RZ, R129.H1_H1 ;  /* 0x30000081ffdb7230 */ /* 0x000fe40000004100 */
[----:B------:R-:W-:Y:S02]  /*49270*/  HADD2.F32 R218, -RZ, R141.H1_H1 ;  /* 0x3000008dffda7230 */ /* 0x000fe40000004100 */
[----:B------:R-:W-:Y:S01]  /*49280*/  FFMA.FTZ R217, R153, R228, R230 ;  /* 0x000000e499d97223 */ /* 0x000fe200000100e6 */
[----:B------:R-:W-:Y:S02]  /*49290*/  HADD2.F32 R221, -RZ, R135.H0_H0 ;  /* 0x20000087ffdd7230 */ /* 0x000fe40000004100 */
[----:B------:R-:W-:-:S02]  /*492a0*/  HADD2.F32 R225, -RZ, R139.H0_H0 ;  /* 0x2000008bffe17230 */ /* 0x000fc40000004100 */
[----:B------:R-:W-:Y:S01]  /*492b0*/  FFMA.FTZ R219, R220, R219, R218 ;  /* 0x000000dbdcdb7223 */ /* 0x000fe200000100da */
[----:B------:R-:W-:Y:S02]  /*492c0*/  HADD2.F32 R226, -RZ, R135.H1_H1 ;  /* 0x30000087ffe27230 */ /* 0x000fe40000004100 */
[----:B------:R-:W-:Y:S02]  /*492d0*/  HADD2.F32 R228, -RZ, R139.H1_H1 ;  /* 0x3000008bffe47230 */ /* 0x000fe40000004100 */
[----:B------:R-:W-:Y:S01]  /*492e0*/  FFMA.FTZ R221, R154, R221, R225 ;  /* 0x000000dd9add7223 */ /* 0x000fe200000100e1 */
[----:B------:R-:W-:Y:S01]  /*492f0*/  HADD2.F32 R218, -RZ, R130.H1_H1 ;  /* 0x30000082ffda7230 */ /* 0x000fe20000004100 */
[----:B------:R-:W-:Y:S01]  /*49300*/  F2FP.F16.F32.PACK_AB R157, R219, R216 ;  /* 0x000000d8db9d723e */ /* 0x000fe200000000ff */
[----:B------:R-:W-:Y:S02]  /*49310*/  HADD2.F32 R220, -RZ, R142.H1_H1 ;  /* 0x3000008effdc7230 */ /* 0x000fe40000004100 */
[----:B------:R-:W-:Y:S01]  /*49320*/  FFMA.FTZ R226, R155, R226, R228 ;  /* 0x000000e29be27223 */ /* 0x000fe200000100e4 */
[----:B------:R-:W-:-:S02]  /*49330*/  HADD2.F32 R227, -RZ, R131.H0_H0 ;  /* 0x20000083ffe37230 */ /* 0x000fc40000004100 */
[----:B------:R-:W-:Y:S02]  /*49340*/  HADD2.F32 R224, -RZ, R143.H0_H0 ;  /* 0x2000008fffe07230 */ /* 0x000fe40000004100 */
[----:B------:R-:W-:Y:S01]  /*49350*/  FFMA.FTZ R218, R153, R218, R220 ;  /* 0x000000da99da7223 */ /* 0x000fe200000100dc */
[----:B------:R-:W-:Y:S01]  /*49360*/  HADD2.F32 R230, -RZ, R131.H1_H1 ;  /* 0x30000083ffe67230 */ /* 0x000fe20000004100 */
[----:B------:R-:W-:Y:S01]  /*49370*/  F2FP.F16.F32.PACK_AB R153, R159, R158 ;  /* 0x0000009e9f99723e */ /* 0x000fe200000000ff */
[----:B------:R-:W-:Y:S02]  /*49380*/  HADD2.F32 R229, -RZ, R143.H1_H1 ;  /* 0x3000008fffe57230 */ /* 0x000fe40000004100 */
[----:B------:R-:W-:Y:S01]  /*49390*/  FFMA.FTZ R224, R154, R227, R224 ;  /* 0x000000e39ae07223 */ /* 0x000fe200000100e0 */
[----:B0-----:R-:W-:Y:S01]  /*493a0*/  IMAD.WIDE.U32 R212, R206, 0x10, R212 ;  /* 0x00000010ced47825 */ /* 0x001fe200078e00d4 */
[----:B------:R-:W-:-:S03]  /*493b0*/  F2FP.F16.F32.PACK_AB R154, R217, R222 ;  /* 0x000000ded99a723e */ /* 0x000fc600000000ff */
[----:B------:R-:W-:Y:S01]  /*493c0*/  FFMA.FTZ R229, R155, R230, R229 ;  /* 0x000000e69be57223 */ /* 0x000fe200000100e5 */
[----:B------:R-:W-:Y:S01]  /*493d0*/  F2FP.F16.F32.PACK_AB R155, R226, R221 ;  /* 0x000000dde29b723e */ /* 0x000fe200000000ff */
[----:B-1----:R-:W-:Y:S01]  /*493e0*/  IMAD.WIDE.U32 R214, R206, 0x10, R214 ;  /* 0x00000010ced67825 */ /* 0x002fe200078e00d6 */
[----:B------:R-:W-:Y:S02]  /*493f0*/  F2FP.F16.F32.PACK_AB R158, R218, R223 ;  /* 0x000000dfda9e723e */ /* 0x000fe400000000ff */
[----:B------:R-:W-:Y:S01]  /*49400*/  F2FP.F16.F32.PACK_AB R159, R229, R224 ;  /* 0x000000e0e59f723e */ /* 0x000fe200000000ff */
[----:B------:R0:W-:Y:S04]  /*49410*/  STG.E.128 desc[UR6][R212.64], R152 ;  /* 0x00000098d4007986 */ /* 0x0001e8000c101d06 */
[----:B------:R0:W-:Y:S02]  /*49420*/  STG.E.128 desc[UR6][R214.64], R156 ;  /* 0x0000009cd6007986 */ /* 0x0001e4000c101d06 */
.L_x_4161:
[----:B------:R-:W-:Y:S05]  /*49430*/  BSYNC.RECONVERGENT B0 ;  /* 0x0000000000007941 */ /* 0x000fea0003800200 */
.L_x_4160:
[----:B01234-:R-:W0:Y:S01]  /*49440*/  LDC.64 R152, c[0x0][0x380] ;  /* 0x0000e000ff987b82 */ /* 0x01fe220000000a00 */
[----:B------:R-:W-:Y:S01]  /*49450*/  UPLOP3.LUT UP1, UPT, UPT, UPT, UP1, 0x40, 0x4 ;  /* 0x000000000004789c */ /* 0x000fe20003f2e810 */
[----:B0-----:R-:W-:-:S04]  /*49460*/  IADD3 R24, PT, PT, R24, R152, RZ ;  /* 0x0000009818187210 */ /* 0x001fc80007ffe0ff */
[----:B------:R-:W-:-:S13]  /*49470*/  ISETP.GE.AND P0, PT, R24, R153, PT ;  /* 0x000000991800720c */ /* 0x000fda0003f06270 */
[----:B------:R-:W-:Y:S05]  /*49480*/  @!P0 BRA `(.L_x_4162) ;  /* 0xfffffb90000c8947 */ /* 0x000fea000383ffff */
[----:B------:R-:W-:Y:S05]  /*49490*/  EXIT ;  /* 0x000000000000794d */ /* 0x000fea0003800000 */
.L_x_4163:
        /* <DEDUP_REMOVED lines=14> */
.L_x_27856:


//--------------------- .text._ZN10layer_norm31ln_parallel_residual_fwd_kernelINS_13Kernel_traitsI6__halfS2_S2_S2_fjLj7168ELj1ELj1ELj4ELj16ENS_18Kernel_traits_baseILj7168ES2_S2_S2_S2_fjLj128EEEEELb1ELb0ELb1EEEvNS_9FwdParamsE --------------------------
	.section	.text._ZN10layer_norm31ln_parallel_residual_fwd_kernelINS_13Kernel_traitsI6__halfS2_S2_S2_fjLj7168ELj1ELj1ELj4ELj16ENS_18Kernel_traits_baseILj7168ES2_S2_S2_S2_fjLj128EEEEELb1ELb0ELb1EEEvNS_9FwdParamsE,"ax",@progbits
	.align	128
        .global         _ZN10layer_norm31ln_parallel_residual_fwd_kernelINS_13Kernel_traitsI6__halfS2_S2_S2_fjLj7168ELj1ELj1ELj4ELj16ENS_18Kernel_traits_baseILj7168ES2_S2_S2_S2_fjLj128EEEEELb1ELb0ELb1EEEvNS_9FwdParamsE
        .type           _ZN10layer_norm31ln_parallel_residual_fwd_kernelINS_13Kernel_traitsI6__halfS2_S2_S2_fjLj7168ELj1ELj1ELj4ELj16ENS_18Kernel_traits_baseILj7168ES2_S2_S2_S2_fjLj128EEEEELb1ELb0ELb1EEEvNS_9FwdParamsE,@function
        .size           _ZN10layer_norm31ln_parallel_residual_fwd_kernelINS_13Kernel_traitsI6__halfS2_S2_S2_fjLj7168ELj1ELj1ELj4ELj16ENS_18Kernel_traits_baseILj7168ES2_S2_S2_S2_fjLj128EEEEELb1ELb0ELb1EEEvNS_9FwdParamsE,(.L_x_27857 - _ZN10layer_norm31ln_parallel_residual_fwd_kernelINS_13Kernel_traitsI6__halfS2_S2_S2_fjLj7168ELj1ELj1ELj4ELj16ENS_18Kernel_traits_baseILj7168ES2_S2_S2_S2_fjLj128EEEEELb1ELb0ELb1EEEvNS_9FwdParamsE)
        .other          _ZN10layer_norm31ln_parallel_residual_fwd_kernelINS_13Kernel_traitsI6__halfS2_S2_S2_fjLj7168ELj1ELj1ELj4ELj16ENS_18Kernel_traits_baseILj7168ES2_S2_S2_S2_fjLj128EEEEELb1ELb0ELb1EEEvNS_9FwdParamsE,@"STO_CUDA_ENTRY STV_DEFAULT"
_ZN10layer_norm31ln_parallel_residual_fwd_kernelINS_13Kernel_traitsI6__halfS2_S2_S2_fjLj7168ELj1ELj1ELj4ELj16ENS_18Kernel_traits_baseILj7168ES2_S2_S2_S2_fjLj128EEEEELb1ELb0ELb1EEEvNS_9FwdParamsE:
.text._ZN10layer_norm31ln_parallel_residual_fwd_kernelINS_13Kernel_traitsI6__halfS2_S2_S2_fjLj7168ELj1ELj1ELj4ELj16ENS_18Kernel_traits_baseILj7168ES2_S2_S2_S2_fjLj128EEEEELb1ELb0ELb1EEEvNS_9FwdParamsE:
[----:B------:R-:W-:Y:S01]  /*0000*/  LDC R1, c[0x0][0x37c] ;  /* 0x0000df00ff017b82 */ /* 0x000fe20000000800 */
[----:B------:R-:W0:Y:S07]  /*0010*/  LDCU.U8 UR4, c[0x0][0x464] ;  /* 0x00008c80ff0477ac */ /* 0x000e2e0008000000 */
[----:B------:R-:W1:Y:S01]  /*0020*/  LDC R13, c[0x0][0x458] ;  /* 0x00011600ff0d7b82 */ /* 0x000e620000000800 */
[----:B------:R-:W2:Y:S07]  /*0030*/  LDCU.64 UR8, c[0x0][0x358] ;  /* 0x00006b00ff0877ac */ /* 0x000eae0008000a00 */
[----:B------:R-:W3:Y:S01]  /*0040*/  LDC R6, c[0x0][0x45c] ;  /* 0x00011700ff067b82 */ /* 0x000ee20000000800 */
[----:B0-----:R-:W-:Y:S01]  /*0050*/  ISETP.NE.AND P0, PT, RZ, UR4, PT ;  /* 0x00000004ff007c0c */ /* 0x001fe2000bf05270 */
[----:B------:R-:W0:-:S12]  /*0060*/  LDCU.64 UR4, c[0x0][0x450] ;  /* 0x00008a00ff0477ac */ /* 0x000e180008000a00 */
[----:B-1----:R-:W-:Y:S01]  /*0070*/  @P0 IMAD.MOV.U32 R4, RZ, RZ, R13 ;  /* 0x000000ffff040224 */ /* 0x002fe200078e000d */
[----:B------:R-:W1:Y:S01]  /*0080*/  @P0 LDC R7, c[0x0][0x460] ;  /* 0x00011800ff070b82 */ /* 0x000e620000000800 */
[----:B---3--:R-:W-:-:S05]  /*0090*/  @P0 IMAD.MOV.U32 R5, RZ, RZ, R6 ;  /* 0x000000ffff050224 */ /* 0x008fca00078e0006 */
[----:B--2---:R-:W1:Y:S01]  /*00a0*/  @P0 LDG.E.64 R2, desc[UR8][R4.64] ;  /* 0x0000000804020981 */ /* 0x004e62000c1e1b00 */
[----:B0-----:R-:W-:Y:S01]  /*00b0*/  MOV R192, UR4 ;  /* 0x0000000400c07c02 */ /* 0x001fe20008000f00 */
[----:B------:R-:W-:Y:S01]  /*00c0*/  IMAD.U32 R193, RZ, RZ, UR5 ;  /* 0x00000005ffc17e24 */ /* 0x000fe2000f8e00ff */
[----:B------:R-:W0:Y:S05]  /*00d0*/  LDCU.64 UR4, c[0x0][0x438] ;  /* 0x00008700ff0477ac */ /* 0x000e2a0008000a00 */
[----:B------:R-:W5:Y:S01]  /*00e0*/  @P0 LDG.E.64 R192, desc[UR8][R192.64] ;  /* 0x00000008c0c00981 */ /* 0x000f62000c1e1b00 */
[----:B------:R-:W2:Y:S01]  /*00f0*/  S2R R0, SR_TID.X ;  /* 0x0000000000007919 */ /* 0x000ea20000002100 */
[----:B0-----:R-:W-:-:S04]  /*0100*/  UISETP.NE.U32.AND UP0, UPT, UR4, URZ, UPT ;  /* 0x000000ff0400728c */ /* 0x001fc8000bf05070 */
[----:B------:R-:W-:Y:S01]  /*0110*/  UISETP.NE.AND.EX UP0, UPT, UR5, URZ, UPT, UP0 ;  /* 0x000000ff0500728c */ /* 0x000fe2000bf05300 */
[----:B-1----:R-:W-:-:S05]  /*0120*/  @P0 IADD3 R13, P1, PT, R2, R7, RZ ;  /* 0x00000007020d0210 */ /* 0x002fca0007f3e0ff */
[----:B------:R-:W-:-:S05]  /*0130*/  @P0 IMAD.X R6, RZ, RZ, R3, P1 ;  /* 0x000000ffff060224 */ /* 0x000fca00008e0603 */
[--C-:B------:R-:W-:Y:S02]  /*0140*/  SHF.R.U64 R2, R13, 0x2, R6.reuse ;  /* 0x000000020d027819 */ /* 0x100fe40000001206 */
[----:B------:R-:W-:Y:S01]  /*0150*/  SHF.R.U32.HI R14, RZ, 0x2, R6 ;  /* 0x00000002ff0e7819 */ /* 0x000fe20000011606 */
[----:B--2---:R-:W-:Y:S06]  /*0160*/  BRA.U UP0, `(.L_x_4164) ;  /* 0x0000000500747547 */ /* 0x004fec000b800000 */
        /* <DEDUP_REMOVED lines=51> */
.L_x_4165:
        /* <DEDUP_REMOVED lines=42> */
.L_x_4164:
        /* <DEDUP_REMOVED lines=41> */
.L_x_4167:
        /* <DEDUP_REMOVED lines=41> */
.L_x_4166:
[----:B------:R-:W1:Y:S08]  /*0c60*/  S2UR UR4, SR_CTAID.X ;  /* 0x00000000000479c3 */ /* 0x000e700000002500 */
[----:B------:R-:W1:Y:S02]  /*0c70*/  LDC R3, c[0x0][0x384] ;  /* 0x0000e100ff037b82 */ /* 0x000e640000000800 */
[----:B-1----:R-:W-:-:S13]  /*0c80*/  ISETP.LE.AND P0, PT, R3, UR4, PT ;  /* 0x0000000403007c0c */ /* 0x002fda000bf03270 */
[----:B------:R-:W-:Y:S05]  /*0c90*/  @P0 EXIT ;  /* 0x000000000000094d */ /* 0x000fea0003800000 */
[----:B------:R-:W1:Y:S01]  /*0ca0*/  LDCU UR5, c[0x0][0x360] ;  /* 0x00006c00ff0577ac */ /* 0x000e620008000800 */
[----:B------:R-:W-:Y:S01]  /*0cb0*/  MOV R19, UR4 ;  /* 0x0000000400137c02 */ /* 0x000fe20008000f00 */
[----:B0-----:R-:W-:Y:S01]  /*0cc0*/  IMAD.HI.U32 R7, R2, -0x2daee0ad, RZ ;  /* 0xd2511f5302077827 */ /* 0x001fe200078e00ff */
[----:B------:R-:W0:Y:S03]  /*0cd0*/  LDCU UR6, c[0x0][0x404] ;  /* 0x00008080ff0677ac */ /* 0x000e260008000800 */
[----:B-----5:R-:W-:Y:S01]  /*0ce0*/  VIADD R6, R192, 0x9e3779b9 ;  /* 0x9e3779b9c0067836 */ /* 0x020fe20000000000 */
[----:B------:R-:W-:Y:S01]  /*0cf0*/  LOP3.LUT R7, R7, R193, RZ, 0x3c, !PT ;  /* 0x000000c107077212 */ /* 0x000fe200078e3cff */
[----:B------:R-:W-:Y:S01]  /*0d00*/  IMAD R11, R2, -0x2daee0ad, RZ ;  /* 0xd2511f53020b7824 */ /* 0x000fe200078e02ff */
[----:B------:R-:W2:Y:S01]  /*0d10*/  LDCU UR7, c[0x0][0x408] ;  /* 0x00008100ff0777ac */ /* 0x000ea20008000800 */
[----:B------:R-:W-:-:S02]  /*0d20*/  VIADD R10, R193, 0xbb67ae85 ;  /* 0xbb67ae85c10a7836 */ /* 0x000fc40000000000 */
[----:B------:R-:W-:Y:S01]  /*0d30*/  IMAD.HI.U32 R4, R7, -0x326172a9, RZ ;  /* 0xcd9e8d5707047827 */ /* 0x000fe200078e00ff */
[----:B------:R-:W3:Y:S03]  /*0d40*/  LDCU UR10, c[0x0][0x388] ;  /* 0x00007100ff0a77ac */ /* 0x000ee60008000800 */
[----:B------:R-:W-:Y:S01]  /*0d50*/  VIADD R12, R193, 0xed9eba14 ;  /* 0xed9eba14c10c7836 */ /* 0x000fe20000000000 */
[----:B------:R-:W4:Y:S01]  /*0d60*/  LDCU.U8 UR11, c[0x0][0x410] ;  /* 0x00008200ff0b77ac */ /* 0x000f220008000000 */
[----:B-1----:R-:W-:Y:S01]  /*0d70*/  IMAD R3, R19, UR5, R0 ;  /* 0x0000000513037c24 */ /* 0x002fe2000f8e0200 */
[----:B------:R-:W1:Y:S03]  /*0d80*/  LDCU.64 UR4, c[0x0][0x398] ;  /* 0x00007300ff0477ac */ /* 0x000e660008000a00 */
[C---:B------:R-:W-:Y:S01]  /*0d90*/  IMAD.HI.U32 R5, R3.reuse, -0x326172a9, RZ ;  /* 0xcd9e8d5703057827 */ /* 0x040fe200078e00ff */
[----:B------:R-:W0:Y:S03]  /*0da0*/  LDCU UR14, c[0x0][0x400] ;  /* 0x00008000ff0e77ac */ /* 0x000e260008000800 */
[----:B------:R-:W-:Y:S01]  /*0db0*/  IMAD R9, R3, -0x326172a9, RZ ;  /* 0xcd9e8d5703097824 */ /* 0x000fe200078e02ff */
[----:B------:R-:W-:Y:S01]  /*0dc0*/  LOP3.LUT R5, R14, R5, R192, 0x96, !PT ;  /* 0x000000050e057212 */ /* 0x000fe200078e96c0 */
[----:B------:R-:W0:Y:S03]  /*0dd0*/  LDCU.64 UR12, c[0x0][0x3a0] ;  /* 0x00007400ff0c77ac */ /* 0x000e260008000a00 */
[----:B------:R-:W-:Y:S01]  /*0de0*/  LOP3.LUT R4, R6, R9, R4, 0x96, !PT ;  /* 0x0000000906047212 */ /* 0x000fe200078e9604 */
[----:B------:R-:W-:-:S04]  /*0df0*/  IMAD.HI.U32 R8, R5, -0x2daee0ad, RZ ;  /* 0xd2511f5305087827 */ /* 0x000fc800078e00ff */
[----:B------:R-:W-:Y:S01]  /*0e00*/  IMAD.HI.U32 R9, R4, -0x2daee0ad, RZ ;  /* 0xd2511f5304097827 */ /* 0x000fe200078e00ff */
[----:B------:R-:W-:Y:S02]  /*0e10*/  LOP3.LUT R8, R10, R11, R8, 0x96, !PT ;  /* 0x0000000b0a087212 */ /* 0x000fe400078e9608 */
[----:B------:R-:W-:Y:S01]  /*0e20*/  IADD3 R11, PT, PT, R193, 0x76cf5d0a, RZ ;  /* 0x76cf5d0ac10b7810 */ /* 0x000fe20007ffe0ff */
[----:B------:R-:W-:Y:S01]  /*0e30*/  IMAD R10, R5, -0x2daee0ad, RZ ;  /* 0xd2511f53050a7824 */ /* 0x000fe200078e02ff */
[----:B-1----:R-:W-:Y:S01]  /*0e40*/  UISETP.NE.U32.AND UP0, UPT, UR4, URZ, UPT ;  /* 0x000000ff0400728c */ /* 0x002fe2000bf05070 */
[----:B------:R-:W-:Y:S02]  /*0e50*/  IMAD R6, R7, -0x326172a9, RZ ;  /* 0xcd9e8d5707067824 */ /* 0x000fe400078e02ff */
[----:B------:R-:W-:Y:S01]  /*0e60*/  IMAD.HI.U32 R5, R8, -0x326172a9, RZ ;  /* 0xcd9e8d5708057827 */ /* 0x000fe200078e00ff */
[----:B------:R-:W-:Y:S01]  /*0e70*/  LOP3.LUT R9, R11, R10, R9, 0x96, !PT ;  /* 0x0000000a0b097212 */ /* 0x000fe200078e9609 */
[----:B------:R-:W-:-:S02]  /*0e80*/  UISETP.NE.AND.EX UP0, UPT, UR5, URZ, UPT, UP0 ;  /* 0x000000ff0500728c */ /* 0x000fc4000bf05300 */
[C---:B------:R-:W-:Y:S02]  /*0e90*/  VIADD R7, R192.reuse, 0x3c6ef372 ;  /* 0x3c6ef372c0077836 */ /* 0x040fe40000000000 */
[----:B------:R-:W-:Y:S02]  /*0ea0*/  VIADD R10, R192, 0xdaa66d2b ;  /* 0xdaa66d2bc00a7836 */ /* 0x000fe40000000000 */
[----:B------:R-:W-:Y:S01]  /*0eb0*/  IMAD R11, R4, -0x2daee0ad, RZ ;  /* 0xd2511f53040b7824 */ /* 0x000fe200078e02ff */
[----:B------:R-:W-:Y:S01]  /*0ec0*/  LOP3.LUT R5, R7, R6, R5, 0x96, !PT ;  /* 0x0000000607057212 */ /* 0x000fe200078e9605 */
[----:B------:R-:W-:Y:S01]  /*0ed0*/  IMAD R7, R8, -0x326172a9, RZ ;  /* 0xcd9e8d5708077824 */ /* 0x000fe200078e02ff */
[----:B------:R-:W-:Y:S01]  /*0ee0*/  IADD3 R8, PT, PT, R193, 0x32370b8f, RZ ;  /* 0x32370b8fc1087810 */ /* 0x000fe20007ffe0ff */
[----:B------:R-:W-:Y:S01]  /*0ef0*/  IMAD.HI.U32 R6, R9, -0x326172a9, RZ ;  /* 0xcd9e8d5709067827 */ /* 0x000fe200078e00ff */
[----:B------:R-:W-:Y:S01]  /*0f00*/  PLOP3.LUT P0, PT, PT, PT, UP0, 0x80, 0x8 ;  /* 0x000000000008781c */ /* 0x000fe20003f0f008 */
[----:B------:R-:W-:-:S02]  /*0f10*/  UPLOP3.LUT UP0, UPT, UPT, UPT, UPT, 0x40, 0x4 ;  /* 0x000000000004789c */ /* 0x000fc40003f0e870 */
[----:B------:R-:W-:Y:S01]  /*0f20*/  IMAD.HI.U32 R4, R5, -0x2daee0ad, RZ ;  /* 0xd2511f5305047827 */ /* 0x000fe200078e00ff */
[----:B------:R-:W-:-:S03]  /*0f30*/  LOP3.LUT R6, R10, R7, R6, 0x96, !PT ;  /* 0x000000070a067212 */ /* 0x000fc600078e9606 */
[----:B------:R-:W-:Y:S01]  /*0f40*/  IMAD R10, R5, -0x2daee0ad, RZ ;  /* 0xd2511f53050a7824 */ /* 0x000fe200078e02ff */
[----:B------:R-:W-:Y:S01]  /*0f50*/  LOP3.LUT R4, R8, R11, R4, 0x96, !PT ;  /* 0x0000000b08047212 */ /* 0x000fe200078e9604 */
[----:B------:R-:W-:Y:S02]  /*0f60*/  IMAD R8, R9, -0x326172a9, RZ ;  /* 0xcd9e8d5709087824 */ /* 0x000fe400078e02ff */
[----:B------:R-:W-:-:S04]  /*0f70*/  IMAD.HI.U32 R9, R6, -0x2daee0ad, RZ ;  /* 0xd2511f5306097827 */ /* 0x000fc800078e00ff */
[----:B------:R-:W-:Y:S01]  /*0f80*/  IMAD.HI.U32 R5, R4, -0x326172a9, RZ ;  /* 0xcd9e8d5704057827 */ /* 0x000fe200078e00ff */
[----:B------:R-:W-:Y:S02]  /*0f90*/  LOP3.LUT R9, R12, R10, R9, 0x96, !PT ;  /* 0x0000000a0c097212 */ /* 0x000fe400078e9609 */
[C---:B------:R-:W-:Y:S01]  /*0fa0*/  IADD3 R12, PT, PT, R192.reuse, -0x700cb87f, RZ ;  /* 0x8ff34781c00c7810 */ /* 0x040fe20007ffe0ff */
        /* <DEDUP_REMOVED lines=8> */
[----:B------:R-:W-:Y:S02]  /*1030*/  LOP3.LUT R4, R8, R7, R4, 0x96, !PT ;  /* 0x0000000708047212 */ /* 0x000fe400078e9604 */
[----:B------:R-:W-:Y:S01]  /*1040*/  IADD3 R7, PT, PT, R192, -0x4ab325aa, RZ ;  /* 0xb54cda56c0077810 */ /* 0x000fe20007ffe0ff */
[----:B------:R-:W-:Y:S01]  /*1050*/  IMAD R8, R9, -0x326172a9, RZ ;  /* 0xcd9e8d5709087824 */ /* 0x000fe200078e02ff */
[----:B------:R-:W-:Y:S01]  /*1060*/  LOP3.LUT R6, R10, R11, R6, 0x96, !PT ;  /* 0x0000000b0a067212 */ /* 0x000fe200078e9606 */
[----:B------:R-:W-:Y:S02]  /*1070*/  VIADD R11, R193, 0x646e171e ;  /* 0x646e171ec10b7836 */ /* 0x000fe40000000000 */
[----:B------:R-:W-:Y:S02]  /*1080*/  IMAD R10, R5, -0x2daee0ad, RZ ;  /* 0xd2511f53050a7824 */ /* 0x000fe400078e02ff */
[----:B------:R-:W-:-:S04]  /*1090*/  IMAD.HI.U32 R9, R4, -0x2daee0ad, RZ ;  /* 0xd2511f5304097827 */ /* 0x000fc800078e00ff */
[----:B------:R-:W-:Y:S01]  /*10a0*/  IMAD.HI.U32 R5, R6, -0x326172a9, RZ ;  /* 0xcd9e8d5706057827 */ /* 0x000fe200078e00ff */
[----:B------:R-:W-:-:S03]  /*10b0*/  LOP3.LUT R9, R11, R10, R9, 0x96, !PT ;  /* 0x0000000a0b097212 */ /* 0x000fc600078e9609 */
[----:B------:R-:W-:Y:S01]  /*10c0*/  IMAD R11, R4, -0x2daee0ad, RZ ;  /* 0xd2511f53040b7824 */ /* 0x000fe200078e02ff */
[----:B------:R-:W-:Y:S01]  /*10d0*/  LOP3.LUT R5, R7, R8, R5, 0x96, !PT ;  /* 0x0000000807057212 */ /* 0x000fe200078e9605 */
[----:B------:R-:W-:Y:S02]  /*10e0*/  VIADD R8, R192, 0x5384540f ;  /* 0x5384540fc0087836 */ /* 0x000fe40000000000 */
[----:B------:R-:W-:Y:S02]  /*10f0*/  IMAD R7, R6, -0x326172a9, RZ ;  /* 0xcd9e8d5706077824 */ /* 0x000fe400078e02ff */
[----:B------:R-:W-:-:S04]  /*1100*/  IMAD.HI.U32 R4, R9, -0x326172a9, RZ ;  /* 0xcd9e8d5709047827 */ /* 0x000fc800078e00ff */
[----:B------:R-:W-:Y:S01]  /*1110*/  IMAD.HI.U32 R6, R5, -0x2daee0ad, RZ ;  /* 0xd2511f5305067827 */ /* 0x000fe200078e00ff */
[----:B------:R-:W-:-:S03]  /*1120*/  LOP3.LUT R4, R8, R7, R4, 0x96, !PT ;  /* 0x0000000708047212 */ /* 0x000fc600078e9604 */
[----:B------:R-:W-:Y:S02]  /*1130*/  VIADD R10, R193, 0x1fd5c5a3 ;  /* 0x1fd5c5a3c10a7836 */ /* 0x000fe40000000000 */
[----:B------:R-:W-:Y:S02]  /*1140*/  IMAD R8, R9, -0x326172a9, RZ ;  /* 0xcd9e8d5709087824 */ /* 0x000fe400078e02ff */
[----:B------:R-:W-:Y:S01]  /*1150*/  IMAD.HI.U32 R9, R4, -0x2daee0ad, RZ ;  /* 0xd2511f5304097827 */ /* 0x000fe200078e00ff */
[----:B------:R-:W-:Y:S02]  /*1160*/  LOP3.LUT R6, R10, R11, R6, 0x96, !PT ;  /* 0x0000000b0a067212 */ /* 0x000fe400078e9606 */
[----:B------:R-:W-:Y:S01]  /*1170*/  IADD3 R11, PT, PT, R193, -0x24c28bd8, RZ ;  /* 0xdb3d7428c10b7810 */ /* 0x000fe20007ffe0ff */
[----:B------:R-:W-:Y:S02]  /*1180*/  IMAD R10, R5, -0x2daee0ad, RZ ;  /* 0xd2511f53050a7824 */ /* 0x000fe400078e02ff */
[----:B------:R-:W-:-:S03]  /*1190*/  IMAD.HI.U32 R5, R6, -0x326172a9, RZ ;  /* 0xcd9e8d5706057827 */ /* 0x000fc600078e00ff */
[----:B------:R-:W-:Y:S01]  /*11a0*/  LOP3.LUT R10, R11, R10, R9, 0x96, !PT ;  /* 0x0000000a0b0a7212 */ /* 0x000fe200078e9609 */
[----:B------:R-:W-:Y:S02]  /*11b0*/  VIADD R7, R192, 0xf1bbcdc8 ;  /* 0xf1bbcdc8c0077836 */ /* 0x000fe40000000000 */
[----:B------:R-:W-:Y:S01]  /*11c0*/  IMAD R11, R6, -0x326172a9, RZ ;  /* 0xcd9e8d57060b7824 */ /* 0x000fe200078e02ff */
[----:B------:R-:W-:Y:S02]  /*11d0*/  LOP3.LUT R6, R13, 0x3, RZ, 0xc0, !PT ;  /* 0x000000030d067812 */ /* 0x000fe400078ec0ff */
[----:B------:R-:W-:Y:S01]  /*11e0*/  LOP3.LUT R9, R7, R8, R5, 0x96, !PT ;  /* 0x0000000807097212 */ /* 0x000fe200078e9605 */
[----:B------:R-:W-:Y:S02]  /*11f0*/  VIADD R7, R193, 0x96a522ad ;  /* 0x96a522adc1077836 */ /* 0x000fe40000000000 */
[----:B------:R-:W-:Y:S02]  /*1200*/  IMAD R8, R4, -0x2daee0ad, RZ ;  /* 0xd2511f5304087824 */ /* 0x000fe400078e02ff */
[----:B------:R-:W-:-:S04]  /*1210*/  IMAD.HI.U32 R5, R9, -0x2daee0ad, RZ ;  /* 0xd2511f5309057827 */ /* 0x000fc800078e00ff */
[----:B------:R-:W-:Y:S01]  /*1220*/  IMAD.HI.U32 R4, R10, -0x326172a9, RZ ;  /* 0xcd9e8d570a047827 */ /* 0x000fe200078e00ff */
[----:B------:R-:W-:-:S03]  /*1230*/  LOP3.LUT R5, R7, R8, R5, 0x96, !PT ;  /* 0x0000000807057212 */ /* 0x000fc600078e9605 */
[----:B------:R-:W-:Y:S01]  /*1240*/  IMAD.MOV.U32 R7, RZ, RZ, R14 ;  /* 0x000000ffff077224 */ /* 0x000fe200078e000e */
[----:B------:R-:W-:Y:S01]  /*1250*/  LOP3.LUT R4, R12, R11, R4, 0x96, !PT ;  /* 0x0000000b0c047212 */ /* 0x000fe200078e9604 */
[----:B------:R-:W-:Y:S02]  /*1260*/  IMAD.MOV.U32 R8, RZ, RZ, RZ ;  /* 0x000000ffff087224 */ /* 0x000fe400078e00ff */
[----:B------:R-:W-:Y:S02]  /*1270*/  IMAD R10, R10, -0x326172a9, RZ ;  /* 0xcd9e8d570a0a7824 */ /* 0x000fe400078e02ff */
[----:B0-234-:R-:W-:-:S07]  /*1280*/  IMAD R9, R9, -0x2daee0ad, RZ ;  /* 0xd2511f5309097824 */ /* 0x01dfce00078e02ff */
.L_x_4697:
[----:B------:R-:W-:Y:S01]  /*1290*/  ISETP.NE.U32.AND P1, PT, RZ, UR12, PT ;  /* 0x0000000cff007c0c */ /* 0x000fe2000bf25070 */
[----:B------:R-:W0:Y:S01]  /*12a0*/  LDC.64 R168, c[0x0][0x390] ;  /* 0x0000e400ffa87b82 */ /* 0x000e220000000a00 */
[----:B------:R-:W-:Y:S02]  /*12b0*/  IMAD R20, R19, UR10, RZ ;  /* 0x0000000a13147c24 */ /* 0x000fe4000f8e02ff */
[----:B------:R-:W-:-:S03]  /*12c0*/  ISETP.NE.AND.EX P1, PT, RZ, UR13, PT, P1 ;  /* 0x0000000dff007c0c */ /* 0x000fc6000bf25310 */
[----:B------:R-:W-:Y:S02]  /*12d0*/  SHF.R.S32.HI R21, RZ, 0x1f, R20 ;  /* 0x0000001fff157819 */ /* 0x000fe40000011414 */
[----:B------:R-:W1:Y:S02]  /*12e0*/  @P0 LDC.64 R26, c[0x0][0x398] ;  /* 0x0000e600ff1a0b82 */ /* 0x000e640000000a00 */
[----:B------:R-:W-:-:S04]  /*12f0*/  LEA.HI R21, R21, R20, RZ, 0x3 ;  /* 0x0000001415157211 */ /* 0x000fc800078f18ff */
[----:B------:R-:W-:Y:S02]  /*1300*/  LEA.HI.SX32 R164, R21, R0, 0x1d ;  /* 0x0000000015a47211 */ /* 0x000fe400078feaff */
[----:B------:R-:W2:Y:S03]  /*1310*/  @P1 LDC.64 R148, c[0x0][0x3a0] ;  /* 0x0000e800ff941b82 */ /* 0x000ea60000000a00 */
[----:B0-----:R-:W-:-:S05]  /*1320*/  IMAD.WIDE.U32 R20, R164, 0x10, R168 ;  /* 0x00000010a4147825 */ /* 0x001fca00078e00a8 */
[----:B------:R-:W0:Y:S01]  /*1330*/  LDC.64 R24, c[0x0][0x398] ;  /* 0x0000e600ff187b82 */ /* 0x000e220000000a00 */
[----:B------:R-:W5:Y:S01]  /*1340*/  LDG.E.128 R20, desc[UR8][R20.64] ;  /* 0x0000000814147981 */ /* 0x000f62000c1e1d00 */
[----:B-1----:R-:W-:-:S05]  /*1350*/  @P0 IMAD.WIDE.U32 R26, R164, 0x10, R26 ;  /* 0x00000010a41a0825 */ /* 0x002fca00078e001a */
[----:B------:R1:W5:Y:S01]  /*1360*/  @P0 LDG.E.128 R140, desc[UR8][R26.64] ;  /* 0x000000081a8c0981 */ /* 0x000362000c1e1d00 */
[----:B--2---:R-:W-:-:S05]  /*1370*/  @P1 IMAD.WIDE.U32 R148, R164, 0x10, R148 ;  /* 0x00000010a4941825 */ /* 0x004fca00078e0094 */
[----:B------:R1:W5:Y:S01]  /*1380*/  @P1 LDG.E.128 R144, desc[UR8][R148.64] ;  /* 0x0000000894901981 */ /* 0x000362000c1e1d00 */
[----:B0-----:R-:W-:-:S04]  /*1390*/  ISETP.NE.U32.AND P0, PT, R24, RZ, PT ;  /* 0x000000ff1800720c */ /* 0x001fc80003f05070 */
[----:B------:R-:W-:Y:S01]  /*13a0*/  ISETP.NE.AND.EX P0, PT, R25, RZ, PT, P0 ;  /* 0x000000ff1900720c */ /* 0x000fe20003f05300 */
[----:B------:R-:W-:-:S12]  /*13b0*/  HFMA2 R0, -RZ, RZ, 0.1171875, 0 ;  /* 0x2f800000ff007431 */ /* 0x000fd800000001ff */
[----:B-1----:R-:W-:Y:S05]  /*13c0*/  @P0 BRA `(.L_x_4168) ;  /* 0x0000003000140947 */ /* 0x002fea0003800000 */
        /* <DEDUP_REMOVED lines=15> */
.L_x_4170:
        /* <DEDUP_REMOVED lines=12> */
.L_x_4171:
        /* <DEDUP_REMOVED lines=61> */
.L_x_4169:
[----:B------:R-:W-:Y:S01]  /*1950*/  I2FP.F32.U32 R9, R27 ;  /* 0x0000001b00097245 */ /* 0x000fe20000201000 */
[----:B-----5:R-:W-:Y:S01]  /*1960*/  HADD2.F32 R6, -RZ, R20.H0_H0 ;  /* 0x20000014ff067230 */ /* 0x020fe20000004100 */
[----:B------:R-:W-:Y:S01]  /*1970*/  UMOV UR5, UR7 ;  /* 0x0000000700057c82 */ /* 0x000fe20008000000 */
[----:B------:R-:W-:Y:S01]  /*1980*/  UMOV UR4, UR6 ;  /* 0x0000000600047c82 */ /* 0x000fe20008000000 */
[----:B------:R-:W-:Y:S01]  /*1990*/  ISETP.NE.AND P2, PT, R148, 0x1, PT ;  /* 0x000000019400780c */ /* 0x000fe20003f45270 */
[----:B------:R-:W-:Y:S01]  /*19a0*/  FFMA.FTZ R9, R9, R0, 1.1641532182693481445e-10 ;  /* 0x2f00000009097423 */ /* 0x000fe20000010000 */
[----:B------:R-:W-:Y:S01]  /*19b0*/  FMUL.FTZ R6, R6, UR5 ;  /* 0x0000000506067c20 */ /* 0x000fe20008410000 */
[----:B------:R-:W-:-:S03]  /*19c0*/  HFMA2 R27, -RZ, RZ, 0, 1.1920928955078125e-07 ;  /* 0x00000002ff1b7431 */ /* 0x000fc600000001ff */
[----:B------:R-:W-:Y:S01]  /*19d0*/  FSETP.GTU.FTZ.AND P0, PT, R9, UR4, PT ;  /* 0x0000000409007c0b */ /* 0x000fe2000bf1c000 */
[----:B------:R-:W-:-:S03]  /*19e0*/  @P1 HADD2.F32 R9, -RZ, R144.H0_H0 ;  /* 0x20000090ff091230 */ /* 0x000fc60000004100 */
[----:B------:R-:W-:Y:S02]  /*19f0*/  FSEL R204, R6, RZ, !P0 ;  /* 0x000000ff06cc7208 */ /* 0x000fe40004000000 */
[----:B------:R-:W-:-:S03]  /*1a00*/  PLOP3.LUT P0, PT, P0, PT, PT, 0x8, 0x80 ;  /* 0x000000000080781c */ /* 0x000fc6000070e170 */
[----:B------:R-:W-:Y:S01]  /*1a10*/  @P1 FADD.FTZ R204, R204, R9 ;  /* 0x00000009cccc1221 */ /* 0x000fe20000010000 */
[----:B------:R-:W-:Y:S01]  /*1a20*/  P2R R154, PR, RZ, 0x1 ;  /* 0x00000001ff9a7803 */ /* 0x000fe20000000000 */
[----:B------:R-:W-:-:S03]  /*1a30*/  IMAD.MOV.U32 R9, RZ, RZ, R10 ;  /* 0x000000ffff097224 */ /* 0x000fc600078e000a */
        /* <DEDUP_REMOVED lines=10> */
.L_x_4173:
        /* <DEDUP_REMOVED lines=12> */
.L_x_4174:
[----:B------:R-:W-:Y:S01]  /*1ba0*/  IMAD.WIDE.U32 R148, R3, -0x326172a9, RZ ;  /* 0xcd9e8d5703947825 */ /* 0x000fe200078e00ff */
[----:B------:R-:W-:Y:S02]  /*1bb0*/  LOP3.LUT R152, R8, R5, R193, 0x96, !PT ;  /* 0x0000000508987212 */ /* 0x000fe400078e96c1 */
[C---:B------:R-:W-:Y:S01]  /*1bc0*/  IADD3 R27, PT, PT, R193.reuse, 0x76cf5d0a, RZ ;  /* 0x76cf5d0ac11b7810 */ /* 0x040fe20007ffe0ff */
[----:B------:R-:W-:Y:S01]  /*1bd0*/  VIADD R9, R193, 0xbb67ae85 ;  /* 0xbb67ae85c1097836 */ /* 0x000fe20000000000 */
[----:B------:R-:W-:Y:S01]  /*1be0*/  LOP3.LUT R150, R7, R149, R192, 0x96, !PT ;  /* 0x0000009507967212 */ /* 0x000fe200078e96c0 */
[----:B------:R-:W-:-:S04]  /*1bf0*/  IMAD.WIDE.U32 R152, R152, -0x326172a9, RZ ;  /* 0xcd9e8d5798987825 */ /* 0x000fc800078e00ff */
[----:B------:R-:W-:-:S04]  /*1c00*/  IMAD.WIDE.U32 R150, R150, -0x2daee0ad, RZ ;  /* 0xd2511f5396967825 */ /* 0x000fc800078e00ff */
[----:B------:R-:W-:Y:S01]  /*1c10*/  VIADD R5, R192, 0x9e3779b9 ;  /* 0x9e3779b9c0057836 */ /* 0x000fe20000000000 */
[----:B------:R-:W-:-:S04]  /*1c20*/  LOP3.LUT R9, R9, R4, R151, 0x96, !PT ;  /* 0x0000000409097212 */ /* 0x000fc800078e9697 */
        /* <DEDUP_REMOVED lines=10> */
[----:B------:R-:W-:-:S03]  /*1cd0*/  LOP3.LUT R9, R9, R4, R151, 0x96, !PT ;  /* 0x0000000409097212 */ /* 0x000fc600078e9697 */
[----:B------:R-:W-:Y:S01]  /*1ce0*/  VIADD R27, R193, 0xed9eba14 ;  /* 0xed9eba14c11b7836 */ /* 0x000fe20000000000 */
        /* <DEDUP_REMOVED lines=15> */
[C---:B------:R-:W-:Y:S02]  /*1de0*/  IADD3 R9, PT, PT, R192.reuse, -0x4ab325aa, RZ ;  /* 0xb54cda56c0097810 */ /* 0x040fe40007ffe0ff */
[----:B------:R-:W-:Y:S01]  /*1df0*/  LOP3.LUT R27, R27, R150, R5, 0x96, !PT ;  /* 0x000000961b1b7212 */ /* 0x000fe200078e9605 */
[----:B------:R-:W-:Y:S01]  /*1e00*/  VIADD R5, R192, 0x5384540f ;  /* 0x5384540fc0057836 */ /* 0x000fe20000000000 */
[----:B------:R-:W-:-:S03]  /*1e10*/  LOP3.LUT R9, R9, R152, R149, 0x96, !PT ;  /* 0x0000009809097212 */ /* 0x000fc600078e9695 */
        /* <DEDUP_REMOVED lines=8> */
[----:B------:R-:W-:-:S03]  /*1ea0*/  LOP3.LUT R27, R27, R150, R149, 0x96, !PT ;  /* 0x000000961b1b7212 */ /* 0x000fc600078e9695 */
[----:B------:R-:W-:-:S05]  /*1eb0*/  IMAD.WIDE.U32 R4, R4, -0x326172a9, RZ ;  /* 0xcd9e8d5704047825 */ /* 0x000fca00078e00ff */
[----:B------:R-:W-:Y:S01]  /*1ec0*/  LOP3.LUT R9, R9, R152, R5, 0x96, !PT ;  /* 0x0000009809097212 */ /* 0x000fe200078e9605 */
[----:B------:R-:W-:-:S04]  /*1ed0*/  IMAD.WIDE.U32 R152, R27, -0x326172a9, RZ ;  /* 0xcd9e8d571b987825 */ /* 0x000fc800078e00ff */
[----:B------:R-:W-:Y:S02]  /*1ee0*/  VIADD R5, R192, 0x8ff34781 ;  /* 0x8ff34781c0057836 */ /* 0x000fe40000000000 */
[----:B------:R-:W-:Y:S01]  /*1ef0*/  IMAD.WIDE.U32 R150, R9, -0x2daee0ad, RZ ;  /* 0xd2511f5309967825 */ /* 0x000fe200078e00ff */
[----:B------:R-:W-:Y:S02]  /*1f00*/  IADD3 R9, PT, PT, R193, -0x695add53, RZ ;  /* 0x96a522adc1097810 */ /* 0x000fe40007ffe0ff */
[----:B------:R-:W-:Y:S01]  /*1f10*/  LOP3.LUT R4, R5, R4, R153, 0x96, !PT ;  /* 0x0000000405047212 */ /* 0x000fe200078e9699 */
[----:B------:R-:W-:Y:S01]  /*1f20*/  IMAD.MOV.U32 R10, RZ, RZ, R152 ;  /* 0x000000ffff0a7224 */ /* 0x000fe200078e0098 */
[----:B------:R-:W-:Y:S01]  /*1f30*/  LOP3.LUT R5, R9, R148, R151, 0x96, !PT ;  /* 0x0000009409057212 */ /* 0x000fe200078e9697 */
[----:B------:R-:W-:Y:S01]  /*1f40*/  IMAD.MOV.U32 R9, RZ, RZ, R26 ;  /* 0x000000ffff097224 */ /* 0x000fe200078e001a */
[----:B------:R-:W-:Y:S01]  /*1f50*/  MOV R26, R150 ;  /* 0x00000096001a7202 */ /* 0x000fe20000000f00 */
[----:B------:R-:W-:-:S07]  /*1f60*/  IMAD.MOV.U32 R27, RZ, RZ, RZ ;  /* 0x000000ffff1b7224 */ /* 0x000fce00078e00ff */
.L_x_4172:
[----:B------:R-:W-:Y:S01]  /*1f70*/  I2FP.F32.U32 R9, R9 ;  /* 0x0000000900097245 */ /* 0x000fe20000201000 */
[----:B------:R-:W-:Y:S01]  /*1f80*/  HADD2.F32 R20, -RZ, R20.H1_H1 ;  /* 0x30000014ff147230 */ /* 0x000fe20000004100 */
[----:B------:R-:W-:Y:S01]  /*1f90*/  ISETP.NE.AND P2, PT, R27, 0x1, PT ;  /* 0x000000011b00780c */ /* 0x000fe20003f45270 */
[----:B------:R-:W-:Y:S02]  /*1fa0*/  IMAD.MOV.U32 R149, RZ, RZ, 0x2 ;  /* 0x00000002ff957424 */ /* 0x000fe400078e00ff */
[----:B------:R-:W-:Y:S01]  /*1fb0*/  FFMA.FTZ R9, R9, R0, 1.1641532182693481445e-10 ;  /* 0x2f00000009097423 */ /* 0x000fe20000010000 */
[----:B------:R-:W-:-:S04]  /*1fc0*/  FMUL.FTZ R20, R20, UR5 ;  /* 0x0000000514147c20 */ /* 0x000fc80008410000 */
[----:B------:R-:W-:Y:S01]  /*1fd0*/  FSETP.GTU.FTZ.AND P0, PT, R9, UR4, PT ;  /* 0x0000000409007c0b */ /* 0x000fe2000bf1c000 */
[----:B------:R-:W-:-:S03]  /*1fe0*/  @P1 HADD2.F32 R9, -RZ, R144.H1_H1 ;  /* 0x30000090ff091230 */ /* 0x000fc60000004100 */
[----:B------:R-:W-:Y:S02]  /*1ff0*/  FSEL R200, R20, RZ, !P0 ;  /* 0x000000ff14c87208 */ /* 0x000fe40004000000 */
[----:B------:R-:W-:-:S03]  /*2000*/  PLOP3.LUT P0, PT, P0, PT, PT, 0x8, 0x80 ;  /* 0x000000000080781c */ /* 0x000fc6000070e170 */
[----:B------:R-:W-:Y:S01]  /*2010*/  @P1 FADD.FTZ R200, R200, R9 ;  /* 0x00000009c8c81221 */ /* 0x000fe20000010000 */
[----:B------:R-:W-:Y:S02]  /*2020*/  P2R R155, PR, RZ, 0x1 ;  /* 0x00000001ff9b7803 */ /* 0x000fe40000000000 */
[----:B------:R-:W-:Y:S02]  /*2030*/  MOV R9, R10 ;  /* 0x0000000a00097202 */ /* 0x000fe40000000f00 */
        /* <DEDUP_REMOVED lines=10> */
.L_x_4176:
        /* <DEDUP_REMOVED lines=12> */
.L_x_4177:
        /* <DEDUP_REMOVED lines=8> */
[----:B------:R-:W-:Y:S01]  /*2220*/  VIADD R27, R193, 0x76cf5d0a ;  /* 0x76cf5d0ac11b7836 */ /* 0x000fe20000000000 */
[----:B------:R-:W-:Y:S01]  /*2230*/  LOP3.LUT R9, R9, R4, R151, 0x96, !PT ;  /* 0x0000000409097212 */ /* 0x000fe200078e9697 */
[----:B------:R-:W-:-:S04]  /*2240*/  IMAD.WIDE.U32 R4, R5, -0x2daee0ad, RZ ;  /* 0xd2511f5305047825 */ /* 0x000fc800078e00ff */
[----:B------:R-:W-:Y:S01]  /*2250*/  IMAD.WIDE.U32 R148, R9, -0x326172a9, RZ ;  /* 0xcd9e8d5709947825 */ /* 0x000fe200078e00ff */
[C---:B------:R-:W-:Y:S02]  /*2260*/  IADD3 R9, PT, PT, R192.reuse, 0x3c6ef372, RZ ;  /* 0x3c6ef372c0097810 */ /* 0x040fe40007ffe0ff */
[----:B------:R-:W-:Y:S01]  /*2270*/  LOP3.LUT R27, R27, R150, R5, 0x96, !PT ;  /* 0x000000961b1b7212 */ /* 0x000fe200078e9605 */
[----:B------:R-:W-:Y:S01]  /*2280*/  VIADD R5, R192, 0xdaa66d2b ;  /* 0xdaa66d2bc0057836 */ /* 0x000fe20000000000 */
[----:B------:R-:W-:-:S03]  /*2290*/  LOP3.LUT R9, R9, R152, R149, 0x96, !PT ;  /* 0x0000009809097212 */ /* 0x000fc600078e9695 */
[----:B------:R-:W-:Y:S01]  /*22a0*/  IMAD.WIDE.U32 R152, R27, -0x326172a9, RZ ;  /* 0xcd9e8d571b987825 */ /* 0x000fe200078e00ff */
[----:B------:R-:W-:-:S03]  /*22b0*/  IADD3 R27, PT, PT, R193, -0x126145ec, RZ ;  /* 0xed9eba14c11b7810 */ /* 0x000fc60007ffe0ff */
[----:B------:R-:W-:Y:S01]  /*22c0*/  IMAD.WIDE.U32 R150, R9, -0x2daee0ad, RZ ;  /* 0xd2511f5309967825 */ /* 0x000fe200078e00ff */
[----:B------:R-:W-:-:S03]  /*22d0*/  LOP3.LUT R5, R5, R148, R153, 0x96, !PT ;  /* 0x0000009405057212 */ /* 0x000fc600078e9699 */
        /* <DEDUP_REMOVED lines=30> */
[----:B------:R-:W-:Y:S01]  /*24c0*/  HFMA2 R149, -RZ, RZ, 0, 0 ;  /* 0x00000000ff957431 */ /* 0x000fe200000001ff */
[----:B------:R-:W-:Y:S01]  /*24d0*/  LOP3.LUT R9, R9, R152, R5, 0x96, !PT ;  /* 0x0000009809097212 */ /* 0x000fe200078e9605 */
[----:B------:R-:W-:-:S04]  /*24e0*/  IMAD.WIDE.U32 R152, R27, -0x326172a9, RZ ;  /* 0xcd9e8d571b987825 */ /* 0x000fc800078e00ff */
[----:B------:R-:W-:Y:S01]  /*24f0*/  VIADD R5, R192, 0x8ff34781 ;  /* 0x8ff34781c0057836 */ /* 0x000fe20000000000 */
[----:B------:R-:W-:Y:S01]  /*2500*/  MOV R10, R152 ;  /* 0x00000098000a7202 */ /* 0x000fe20000000f00 */
[----:B------:R-:W-:-:S03]  /*2510*/  IMAD.WIDE.U32 R150, R9, -0x2daee0ad, RZ ;  /* 0xd2511f5309967825 */ /* 0x000fc600078e00ff */
[----:B------:R-:W-:Y:S01]  /*2520*/  LOP3.LUT R4, R5, R4, R153, 0x96, !PT ;  /* 0x0000000405047212 */ /* 0x000fe200078e9699 */
[----:B------:R-:W-:-:S05]  /*2530*/  VIADD R9, R193, 0x96a522ad ;  /* 0x96a522adc1097836 */ /* 0x000fca0000000000 */
[----:B------:R-:W-:Y:S01]  /*2540*/  LOP3.LUT R5, R9, R148, R151, 0x96, !PT ;  /* 0x0000009409057212 */ /* 0x000fe200078e9697 */
[----:B------:R-:W-:Y:S02]  /*2550*/  IMAD.MOV.U32 R9, RZ, RZ, R26 ;  /* 0x000000ffff097224 */ /* 0x000fe400078e001a */
[----:B------:R-:W-:-:S07]  /*2560*/  IMAD.MOV.U32 R26, RZ, RZ, R150 ;  /* 0x000000ffff1a7224 */ /* 0x000fce00078e0096 */
.L_x_4175:
[----:B------:R-:W-:Y:S01]  /*2570*/  I2FP.F32.U32 R9, R9 ;  /* 0x0000000900097245 */ /* 0x000fe20000201000 */
[----:B------:R-:W-:Y:S01]  /*2580*/  HADD2.F32 R27, -RZ, R21.H0_H0 ;  /* 0x20000015ff1b7230 */ /* 0x000fe20000004100 */
[----:B------:R-:W-:Y:S01]  /*2590*/  ISETP.NE.AND P2, PT, R149, 0x1, PT ;  /* 0x000000019500780c */ /* 0x000fe20003f45270 */
[----:B------:R-:W-:Y:S02]  /*25a0*/  @P1 HADD2.F32 R148, -RZ, R145.H0_H0 ;  /* 0x20000091ff941230 */ /* 0x000fe40000004100 */
[----:B------:R-:W-:Y:S01]  /*25b0*/  FFMA.FTZ R9, R9, R0, 1.1641532182693481445e-10 ;  /* 0x2f00000009097423 */ /* 0x000fe20000010000 */
[----:B------:R-:W-:Y:S01]  /*25c0*/  FMUL.FTZ R27, R27, UR5 ;  /* 0x000000051b1b7c20 */ /* 0x000fe20008410000 */
[----:B------:R-:W-:-:S03]  /*25d0*/  IMAD.MOV.U32 R150, RZ, RZ, 0x2 ;  /* 0x00000002ff967424 */ /* 0x000fc600078e00ff */
[----:B------:R-:W-:-:S04]  /*25e0*/  FSETP.GTU.FTZ.AND P0, PT, R9, UR4, PT ;  /* 0x0000000409007c0b */ /* 0x000fc8000bf1c000 */
[----:B------:R-:W-:Y:S01]  /*25f0*/  FSEL R199, R27, RZ, !P0 ;  /* 0x000000ff1bc77208 */ /* 0x000fe20004000000 */
[----:B------:R-:W-:Y:S01]  /*2600*/  IMAD.MOV.U32 R27, RZ, RZ, R10 ;  /* 0x000000ffff1b7224 */ /* 0x000fe200078e000a */
[----:B------:R-:W-:-:S03]  /*2610*/  PLOP3.LUT P0, PT, P0, PT, PT, 0x8, 0x80 ;  /* 0x000000000080781c */ /* 0x000fc6000070e170 */
[----:B------:R-:W-:Y:S01]  /*2620*/  @P1 FADD.FTZ R199, R199, R148 ;  /* 0x00000094c7c71221 */ /* 0x000fe20000010000 */
[----:B------:R-:W-:-:S04]  /*2630*/  P2R R156, PR, RZ, 0x1 ;  /* 0x00000001ff9c7803 */ /* 0x000fc80000000000 */
        /* <DEDUP_REMOVED lines=10> */
.L_x_4179:
        /* <DEDUP_REMOVED lines=12> */
.L_x_4180:
[----:B------:R-:W-:Y:S01]  /*27a0*/  IMAD.WIDE.U32 R148, R3, -0x326172a9, RZ ;  /* 0xcd9e8d5703947825 */ /* 0x000fe200078e00ff */
[----:B------:R-:W-:Y:S02]  /*27b0*/  LOP3.LUT R152, R8, R5, R193, 0x96, !PT ;  /* 0x0000000508987212 */ /* 0x000fe400078e96c1 */
[----:B------:R-:W-:Y:S01]  /*27c0*/  IADD3 R27, PT, PT, R193, -0x4498517b, RZ ;  /* 0xbb67ae85c11b7810 */ /* 0x000fe20007ffe0ff */
[----:B------:R-:W-:Y:S01]  /*27d0*/  VIADD R5, R192, 0x9e3779b9 ;  /* 0x9e3779b9c0057836 */ /* 0x000fe20000000000 */
[----:B------:R-:W-:Y:S01]  /*27e0*/  LOP3.LUT R150, R7, R149, R192, 0x96, !PT ;  /* 0x0000009507967212 */ /* 0x000fe200078e96c0 */
[----:B------:R-:W-:-:S04]  /*27f0*/  IMAD.WIDE.U32 R152, R152, -0x326172a9, RZ ;  /* 0xcd9e8d5798987825 */ /* 0x000fc800078e00ff */
        /* <DEDUP_REMOVED lines=18> */
[C---:B------:R-:W-:Y:S02]  /*2920*/  IADD3 R27, PT, PT, R192.reuse, 0x78dde6e4, RZ ;  /* 0x78dde6e4c01b7810 */ /* 0x040fe40007ffe0ff */
        /* <DEDUP_REMOVED lines=17> */
[----:B------:R-:W-:Y:S02]  /*2a40*/  IADD3 R27, PT, PT, R193, 0x1fd5c5a3, RZ ;  /* 0x1fd5c5a3c11b7810 */ /* 0x000fe40007ffe0ff */
[----:B------:R-:W-:Y:S02]  /*2a50*/  LOP3.LUT R148, R5, R148, R153, 0x96, !PT ;  /* 0x0000009405947212 */ /* 0x000fe400078e9699 */
[----:B------:R-:W-:Y:S01]  /*2a60*/  LOP3.LUT R4, R27, R4, R151, 0x96, !PT ;  /* 0x000000041b047212 */ /* 0x000fe200078e9697 */
[----:B------:R-:W-:Y:S02]  /*2a70*/  VIADD R151, R193, 0xdb3d7428 ;  /* 0xdb3d7428c1977836 */ /* 0x000fe40000000000 */
        /* <DEDUP_REMOVED lines=9> */
[----:B------:R-:W-:Y:S02]  /*2b10*/  VIADD R27, R193, 0x96a522ad ;  /* 0x96a522adc11b7836 */ /* 0x000fe40000000000 */
[----:B------:R-:W-:-:S03]  /*2b20*/  IMAD.MOV.U32 R10, RZ, RZ, R152 ;  /* 0x000000ffff0a7224 */ /* 0x000fc600078e0098 */
[----:B------:R-:W-:Y:S02]  /*2b30*/  LOP3.LUT R5, R27, R148, R151, 0x96, !PT ;  /* 0x000000941b057212 */ /* 0x000fe400078e9697 */
[----:B------:R-:W-:Y:S01]  /*2b40*/  MOV R27, R26 ;  /* 0x0000001a001b7202 */ /* 0x000fe20000000f00 */
[----:B------:R-:W-:Y:S02]  /*2b50*/  IMAD.MOV.U32 R26, RZ, RZ, R150 ;  /* 0x000000ffff1a7224 */ /* 0x000fe400078e0096 */
[----:B------:R-:W-:-:S07]  /*2b60*/  IMAD.MOV.U32 R150, RZ, RZ, RZ ;  /* 0x000000ffff967224 */ /* 0x000fce00078e00ff */
.L_x_4178:
[----:B------:R-:W-:Y:S01]  /*2b70*/  I2FP.F32.U32 R27, R27 ;  /* 0x0000001b001b7245 */ /* 0x000fe20000201000 */
[----:B------:R-:W-:Y:S01]  /*2b80*/  HADD2.F32 R21, -RZ, R21.H1_H1 ;  /* 0x30000015ff157230 */ /* 0x000fe20000004100 */
[----:B------:R-:W-:Y:S01]  /*2b90*/  ISETP.NE.AND P0, PT, R150, 0x1, PT ;  /* 0x000000019600780c */ /* 0x000fe20003f05270 */
[----:B------:R-:W-:Y:S02]  /*2ba0*/  @P1 HADD2.F32 R148, -RZ, R145.H1_H1 ;  /* 0x30000091ff941230 */ /* 0x000fe40000004100 */
[----:B------:R-:W-:Y:S02]  /*2bb0*/  HFMA2 R149, -RZ, RZ, 0, 1.1920928955078125e-07 ;  /* 0x00000002ff957431 */ /* 0x000fe400000001ff */
[----:B------:R-:W-:Y:S01]  /*2bc0*/  FFMA.FTZ R27, R27, R0, 1.1641532182693481445e-10 ;  /* 0x2f0000001b1b7423 */ /* 0x000fe20000010000 */
[----:B------:R-:W-:-:S04]  /*2bd0*/  FMUL.FTZ R21, R21, UR5 ;  /* 0x0000000515157c20 */ /* 0x000fc80008410000 */
[----:B------:R-:W-:Y:S01]  /*2be0*/  FSETP.GTU.FTZ.AND P2, PT, R27, UR4, PT ;  /* 0x000000041b007c0b */ /* 0x000fe2000bf5c000 */
[----:B------:R-:W-:-:S03]  /*2bf0*/  IMAD.MOV.U32 R27, RZ, RZ, R10 ;  /* 0x000000ffff1b7224 */ /* 0x000fc600078e000a */
        /* <DEDUP_REMOVED lines=13> */
.L_x_4182:
        /* <DEDUP_REMOVED lines=12> */
.L_x_4183:
        /* <DEDUP_REMOVED lines=36> */
[C---:B------:R-:W-:Y:S02]  /*2fd0*/  IADD3 R27, PT, PT, R192.reuse, -0x4ab325aa, RZ ;  /* 0xb54cda56c01b7810 */ /* 0x040fe40007ffe0ff */
[----:B------:R-:W-:Y:S01]  /*2fe0*/  LOP3.LUT R151, R151, R150, R5, 0x96, !PT ;  /* 0x0000009697977212 */ /* 0x000fe200078e9605 */
[----:B------:R-:W-:Y:S01]  /*2ff0*/  VIADD R5, R192, 0x5384540f ;  /* 0x5384540fc0057836 */ /* 0x000fe20000000000 */
[----:B------:R-:W-:-:S03]  /*3000*/  LOP3.LUT R27, R27, R152, R149, 0x96, !PT ;  /* 0x000000981b1b7212 */ /* 0x000fc600078e9695 */
        /* <DEDUP_REMOVED lines=10> */
[----:B------:R-:W-:Y:S01]  /*30b0*/  IMAD.MOV.U32 R149, RZ, RZ, RZ ;  /* 0x000000ffff957224 */ /* 0x000fe200078e00ff */
        /* <DEDUP_REMOVED lines=9> */
[----:B------:R-:W-:-:S07]  /*3150*/  MOV R26, R150 ;  /* 0x00000096001a7202 */ /* 0x000fce0000000f00 */
.L_x_4181:
[----:B------:R-:W-:Y:S01]  /*3160*/  I2FP.F32.U32 R27, R27 ;  /* 0x0000001b001b7245 */ /* 0x000fe20000201000 */
[----:B------:R-:W-:Y:S01]  /*3170*/  HADD2.F32 R148, -RZ, R22.H0_H0 ;  /* 0x20000016ff947230 */ /* 0x000fe20000004100 */
[----:B------:R-:W-:Y:S01]  /*3180*/  ISETP.NE.AND P0, PT, R149, 0x1, PT ;  /* 0x000000019500780c */ /* 0x000fe20003f05270 */
[----:B------:R-:W-:Y:S02]  /*3190*/  IMAD.MOV.U32 R150, RZ, RZ, 0x2 ;  /* 0x00000002ff967424 */ /* 0x000fe400078e00ff */
[----:B------:R-:W-:Y:S01]  /*31a0*/  FFMA.FTZ R27, R27, R0, 1.1641532182693481445e-10 ;  /* 0x2f0000001b1b7423 */ /* 0x000fe20000010000 */
[----:B------:R-:W-:-:S04]  /*31b0*/  FMUL.FTZ R148, R148, UR5 ;  /* 0x0000000594947c20 */ /* 0x000fc80008410000 */
[----:B------:R-:W-:Y:S01]  /*31c0*/  FSETP.GTU.FTZ.AND P3, PT, R27, UR4, PT ;  /* 0x000000041b007c0b */ /* 0x000fe2000bf7c000 */
[----:B------:R-:W-:-:S03]  /*31d0*/  @P1 HADD2.F32 R27, -RZ, R146.H0_H0 ;  /* 0x20000092ff1b1230 */ /* 0x000fc60000004100 */
[----:B------:R-:W-:Y:S02]  /*31e0*/  FSEL R202, R148, RZ, !P3 ;  /* 0x000000ff94ca7208 */ /* 0x000fe40005800000 */
[----:B------:R-:W-:Y:S02]  /*31f0*/  PLOP3.LUT P3, PT, P3, PT, PT, 0x8, 0x80 ;  /* 0x000000000080781c */ /* 0x000fe40001f6e170 */
[----:B------:R-:W-:Y:S01]  /*3200*/  MOV R148, R10 ;  /* 0x0000000a00947202 */ /* 0x000fe20000000f00 */
        /* <DEDUP_REMOVED lines=11> */
.L_x_4185:
        /* <DEDUP_REMOVED lines=12> */
.L_x_4186:
        /* <DEDUP_REMOVED lines=56> */
[----:B------:R-:W-:Y:S02]  /*3700*/  LOP3.LUT R4, R5, R4, R153, 0x96, !PT ;  /* 0x0000000405047212 */ /* 0x000fe400078e9699 */
[----:B------:R-:W-:Y:S01]  /*3710*/  LOP3.LUT R5, R149, R148, R151, 0x96, !PT ;  /* 0x0000009495057212 */ /* 0x000fe200078e9697 */
[----:B------:R-:W-:Y:S02]  /*3720*/  IMAD.MOV.U32 R148, RZ, RZ, R26 ;  /* 0x000000ffff947224 */ /* 0x000fe400078e001a */
[----:B------:R-:W-:Y:S02]  /*3730*/  IMAD.MOV.U32 R26, RZ, RZ, R150 ;  /* 0x000000ffff1a7224 */ /* 0x000fe400078e0096 */
[----:B------:R-:W-:-:S07]  /*3740*/  HFMA2 R150, -RZ, RZ, 0, 0 ;  /* 0x00000000ff967431 */ /* 0x000fce00000001ff */
.L_x_4184:
[----:B------:R-:W-:Y:S01]  /*3750*/  I2FP.F32.U32 R149, R148 ;  /* 0x0000009400957245 */ /* 0x000fe20000201000 */
[----:B------:R-:W-:Y:S01]  /*3760*/  HADD2.F32 R22, -RZ, R22.H1_H1 ;  /* 0x30000016ff167230 */ /* 0x000fe20000004100 */
[----:B------:R-:W-:Y:S01]  /*3770*/  ISETP.NE.AND P4, PT, R150, 0x1, PT ;  /* 0x000000019600780c */ /* 0x000fe20003f85270 */
[----:B------:R-:W-:Y:S02]  /*3780*/  @P1 HADD2.F32 R148, -RZ, R146.H1_H1 ;  /* 0x30000092ff941230 */ /* 0x000fe40000004100 */
[----:B------:R-:W-:Y:S01]  /*3790*/  FFMA.FTZ R149, R149, R0, 1.1641532182693481445e-10 ;  /* 0x2f00000095957423 */ /* 0x000fe20000010000 */
[----:B------:R-:W-:Y:S01]  /*37a0*/  FMUL.FTZ R22, R22, UR5 ;  /* 0x0000000516167c20 */ /* 0x000fe20008410000 */
[----:B------:R-:W-:-:S03]  /*37b0*/  IMAD.MOV.U32 R151, RZ, RZ, 0x2 ;  /* 0x00000002ff977424 */ /* 0x000fc600078e00ff */
[----:B------:R-:W-:-:S04]  /*37c0*/  FSETP.GTU.FTZ.AND P0, PT, R149, UR4, PT ;  /* 0x0000000495007c0b */ /* 0x000fc8000bf1c000 */
        /* <DEDUP_REMOVED lines=14> */
.L_x_4188:
        /* <DEDUP_REMOVED lines=12> */
.L_x_4189:
        /* <DEDUP_REMOVED lines=58> */
[----:B------:R-:W-:Y:S01]  /*3d10*/  IMAD.MOV.U32 R151, RZ, RZ, RZ ;  /* 0x000000ffff977224 */ /* 0x000fe200078e00ff */
[----:B------:R-:W-:Y:S01]  /*3d20*/  MOV R148, R26 ;  /* 0x0000001a00947202 */ /* 0x000fe20000000f00 */
[----:B------:R-:W-:-:S07]  /*3d30*/  IMAD.MOV.U32 R26, RZ, RZ, R150 ;  /* 0x000000ffff1a7224 */ /* 0x000fce00078e0096 */
.L_x_4187:
[----:B------:R-:W-:Y:S01]  /*3d40*/  I2FP.F32.U32 R149, R148 ;  /* 0x0000009400957245 */ /* 0x000fe20000201000 */
[----:B------:R-:W-:Y:S01]  /*3d50*/  HADD2.F32 R148, -RZ, R23.H0_H0 ;  /* 0x20000017ff947230 */ /* 0x000fe20000004100 */
[----:B------:R-:W-:Y:S01]  /*3d60*/  ISETP.NE.AND P5, PT, R151, 0x1, PT ;  /* 0x000000019700780c */ /* 0x000fe20003fa5270 */
[----:B------:R-:W-:Y:S02]  /*3d70*/  @P1 HADD2.F32 R150, -RZ, R147.H0_H0 ;  /* 0x20000093ff961230 */ /* 0x000fe40000004100 */
        /* <DEDUP_REMOVED lines=18> */
.L_x_4191:
        /* <DEDUP_REMOVED lines=12> */
.L_x_4192:
        /* <DEDUP_REMOVED lines=49> */
[----:B------:R-:W-:-:S04]  /*4270*/  LOP3.LUT R153, R153, R152, R151, 0x96, !PT ;  /* 0x0000009899997212 */ /* 0x000fc800078e9697 */
        /* <DEDUP_REMOVED lines=11> */
.L_x_4190:
[----:B------:R-:W-:Y:S01]  /*4330*/  I2FP.F32.U32 R149, R149 ;  /* 0x0000009500957245 */ /* 0x000fe20000201000 */
[----:B------:R-:W-:Y:S01]  /*4340*/  HADD2.F32 R23, -RZ, R23.H1_H1 ;  /* 0x30000017ff177230 */ /* 0x000fe20000004100 */
[----:B------:R-:W-:Y:S01]  /*4350*/  PRMT R22, R27, 0x5410, R22 ;  /* 0x000054101b167816 */ /* 0x000fe20000000016 */
[----:B------:R-:W-:Y:S01]  /*4360*/  @P1 HADD2.F32 R150, -RZ, R147.H1_H1 ;  /* 0x30000093ff961230 */ /* 0x000fe20000004100 */
[----:B------:R-:W-:Y:S01]  /*4370*/  PRMT R21, R9, 0x5410, R21 ;  /* 0x0000541009157816 */ /* 0x000fe20000000015 */
[----:B------:R-:W-:Y:S01]  /*4380*/  FFMA.FTZ R149, R149, R0, 1.1641532182693481445e-10 ;  /* 0x2f00000095957423 */ /* 0x000fe20000010000 */
[----:B------:R-:W-:Y:S01]  /*4390*/  FMUL.FTZ R23, R23, UR5 ;  /* 0x0000000517177c20 */ /* 0x000fe20008410000 */
[----:B------:R-:W-:-:S03]  /*43a0*/  PRMT R20, R6, 0x5410, R20 ;  /* 0x0000541006147816 */ /* 0x000fc60000000014 */
[----:B------:R-:W-:-:S04]  /*43b0*/  FSETP.GTU.FTZ.AND P5, PT, R149, UR4, PT ;  /* 0x0000000495007c0b */ /* 0x000fc8000bfbc000 */
[----:B------:R-:W-:Y:S02]  /*43c0*/  FSEL R189, R23, RZ, !P5 ;  /* 0x000000ff17bd7208 */ /* 0x000fe40006800000 */
[----:B------:R-:W-:-:S03]  /*43d0*/  PLOP3.LUT P5, PT, P5, PT, PT, 0x8, 0x80 ;  /* 0x000000000080781c */ /* 0x000fc60002fae170 */
[----:B------:R-:W-:-:S05]  /*43e0*/  @P1 FADD.FTZ R189, R189, R150 ;  /* 0x00000096bdbd1221 */ /* 0x000fca0000010000 */
[----:B------:R-:W-:-:S04]  /*43f0*/  F2FP.F16.F32.PACK_AB R23, RZ, R189 ;  /* 0x000000bdff17723e */ /* 0x000fc800000000ff */
[----:B------:R-:W-:Y:S01]  /*4400*/  PRMT R23, R148, 0x5410, R23 ;  /* 0x0000541094177816 */ /* 0x000fe20000000017 */
[----:B------:R-:W-:Y:S06]  /*4410*/  BRA `(.L_x_4193) ;  /* 0x0000005c00cc7947 */ /* 0x000fec0003800000 */
.L_x_4168:
        /* <DEDUP_REMOVED lines=15> */
.L_x_4195:
        /* <DEDUP_REMOVED lines=12> */
.L_x_4196:
        /* <DEDUP_REMOVED lines=54> */
[----:B------:R-:W-:-:S03]  /*4930*/  IMAD.WIDE.U32 R26, R26, -0x2daee0ad, RZ ;  /* 0xd2511f531a1a7825 */ /* 0x000fc600078e00ff */
[----:B------:R-:W-:Y:S01]  /*4940*/  LOP3.LUT R4, R5, R4, R11, 0x96, !PT ;  /* 0x0000000405047212 */ /* 0x000fe200078e960b */
[----:B------:R-:W-:Y:S01]  /*4950*/  VIADD R13, R193, 0x96a522ad ;  /* 0x96a522adc10d7836 */ /* 0x000fe20000000000 */
[----:B------:R-:W-:-:S04]  /*4960*/  MOV R11, R9 ;  /* 0x00000009000b7202 */ /* 0x000fc80000000f00 */
[----:B------:R-:W-:-:S07]  /*4970*/  LOP3.LUT R5, R13, R16, R27, 0x96, !PT ;  /* 0x000000100d057212 */ /* 0x000fce00078e961b */
.L_x_4194:
[----:B------:R-:W-:Y:S01]  /*4980*/  I2FP.F32.U32 R9, R11 ;  /* 0x0000000b00097245 */ /* 0x000fe20000201000 */
[----:B------:R-:W-:Y:S01]  /*4990*/  UMOV UR4, UR6 ;  /* 0x0000000600047c82 */ /* 0x000fe20008000000 */
[----:B------:R-:W-:Y:S01]  /*49a0*/  ISETP.NE.AND P2, PT, R12, 0x1, PT ;  /* 0x000000010c00780c */ /* 0x000fe20003f45270 */
[----:B-----5:R-:W-:Y:S01]  /*49b0*/  HADD2.F32 R6, -RZ, R20.H0_H0 ;  /* 0x20000014ff067230 */ /* 0x020fe20000004100 */
[----:B------:R-:W-:Y:S01]  /*49c0*/  UMOV UR5, UR7 ;  /* 0x0000000700057c82 */ /* 0x000fe20008000000 */
[----:B------:R-:W-:Y:S01]  /*49d0*/  FFMA.FTZ R9, R9, R0, 1.1641532182693481445e-10 ;  /* 0x2f00000009097423 */ /* 0x000fe20000010000 */
[----:B------:R-:W-:Y:S02]  /*49e0*/  IMAD.MOV.U32 R13, RZ, RZ, 0x2 ;  /* 0x00000002ff0d7424 */ /* 0x000fe400078e00ff */
[----:B------:R-:W-:Y:S01]  /*49f0*/  FMUL.FTZ R18, R6, UR5 ;  /* 0x0000000506127c20 */ /* 0x000fe20008410000 */
[----:B------:R-:W-:Y:S02]  /*4a00*/  MOV R6, R10 ;  /* 0x0000000a00067202 */ /* 0x000fe40000000f00 */
[----:B------:R-:W-:-:S04]  /*4a10*/  FSETP.GTU.FTZ.AND P0, PT, R9, UR4, PT ;  /* 0x0000000409007c0b */ /* 0x000fc8000bf1c000 */
[----:B------:R-:W-:Y:S02]  /*4a20*/  PLOP3.LUT P3, PT, P0, PT, PT, 0x8, 0x80 ;  /* 0x000000000080781c */ /* 0x000fe4000076e170 */
[----:B------:R-:W-:Y:S02]  /*4a30*/  FSEL R18, R18, RZ, !P0 ;  /* 0x000000ff12127208 */ /* 0x000fe40004000000 */
[----:B------:R-:W-:Y:S01]  /*4a40*/  P2R R154, PR, RZ, 0x8 ;  /* 0x00000008ff9a7803 */ /* 0x000fe20000000000 */
[----:B------:R-:W-:Y:S08]  /*4a50*/  @!P2 BRA `(.L_x_4197) ;  /* 0x000000040040a947 */ /* 0x000ff00003800000 */
        /* <DEDUP_REMOVED lines=8> */
.L_x_4198:
        /* <DEDUP_REMOVED lines=12> */
.L_x_4199:
[----:B------:R-:W-:Y:S01]  /*4ba0*/  IMAD.WIDE.U32 R10, R3, -0x326172a9, RZ ;  /* 0xcd9e8d57030a7825 */ /* 0x000fe200078e00ff */
[----:B------:R-:W-:Y:S02]  /*4bb0*/  LOP3.LUT R14, R8, R5, R193, 0x96, !PT ;  /* 0x00000005080e7212 */ /* 0x000fe400078e96c1 */
[----:B------:R-:W-:Y:S01]  /*4bc0*/  IADD3 R5, PT, PT, R192, -0x61c88647, RZ ;  /* 0x9e3779b9c0057810 */ /* 0x000fe20007ffe0ff */
[----:B------:R-:W-:Y:S01]  /*4bd0*/  VIADD R9, R193, 0xbb67ae85 ;  /* 0xbb67ae85c1097836 */ /* 0x000fe20000000000 */
[----:B------:R-:W-:Y:S01]  /*4be0*/  LOP3.LUT R12, R7, R11, R192, 0x96, !PT ;  /* 0x0000000b070c7212 */ /* 0x000fe200078e96c0 */
[----:B------:R-:W-:Y:S01]  /*4bf0*/  IMAD.WIDE.U32 R14, R14, -0x326172a9, RZ ;  /* 0xcd9e8d570e0e7825 */ /* 0x000fe200078e00ff */
[----:B------:R-:W-:-:S03]  /*4c00*/  MOV R6, R26 ;  /* 0x0000001a00067202 */ /* 0x000fc60000000f00 */
[----:B------:R-:W-:Y:S01]  /*4c10*/  IMAD.WIDE.U32 R12, R12, -0x2daee0ad, RZ ;  /* 0xd2511f530c0c7825 */ /* 0x000fe200078e00ff */
[----:B------:R-:W-:-:S04]  /*4c20*/  LOP3.LUT R5, R5, R10, R15, 0x96, !PT ;  /* 0x0000000a05057212 */ /* 0x000fc800078e960f */
        /* <DEDUP_REMOVED lines=47> */
[----:B------:R-:W-:Y:S02]  /*4f20*/  VIADD R9, R193, 0x96a522ad ;  /* 0x96a522adc1097836 */ /* 0x000fe40000000000 */
[----:B------:R-:W-:-:S03]  /*4f30*/  IMAD.MOV.U32 R26, RZ, RZ, R12 ;  /* 0x000000ffff1a7224 */ /* 0x000fc600078e000c */
[----:B------:R-:W-:Y:S01]  /*4f40*/  LOP3.LUT R5, R9, R16, R13, 0x96, !PT ;  /* 0x0000001009057212 */ /* 0x000fe200078e960d */
[----:B------:R-:W-:-:S07]  /*4f50*/  IMAD.MOV.U32 R13, RZ, RZ, RZ ;  /* 0x000000ffff0d7224 */ /* 0x000fce00078e00ff */
.L_x_4197:
        /* <DEDUP_REMOVED lines=8> */
[----:B------:R-:W-:-:S05]  /*4fe0*/  FSEL R9, R6, RZ, !P0 ;  /* 0x000000ff06097208 */ /* 0x000fca0004000000 */
[----:B------:R-:W-:Y:S01]  /*4ff0*/  FADD.FTZ R6, R18, R9 ;  /* 0x0000000912067221 */ /* 0x000fe20000010000 */
[----:B------:R-:W-:-:S03]  /*5000*/  IMAD.MOV.U32 R9, RZ, RZ, R10 ;  /* 0x000000ffff097224 */ /* 0x000fc600078e000a */
[----:B------:R-:W-:Y:S01]  /*5010*/  @P1 FADD.FTZ R204, R11, R6 ;  /* 0x000000060bcc1221 */ /* 0x000fe20000010000 */
[----:B------:R-:W-:Y:S02]  /*5020*/  @!P1 MOV R204, R6 ;  /* 0x0000000600cc9202 */ /* 0x000fe40000000f00 */
[----:B------:R-:W-:Y:S02]  /*5030*/  SEL R11, RZ, 0x1, P0 ;  /* 0x00000001ff0b7807 */ /* 0x000fe40000000000 */
        /* <DEDUP_REMOVED lines=10> */
.L_x_4201:
        /* <DEDUP_REMOVED lines=12> */
.L_x_4202:
        /* <DEDUP_REMOVED lines=57> */
[----:B------:R-:W-:Y:S01]  /*5530*/  LOP3.LUT R5, R9, R12, R15, 0x96, !PT ;  /* 0x0000000c09057212 */ /* 0x000fe200078e960f */
[----:B------:R-:W-:Y:S01]  /*5540*/  IMAD.MOV.U32 R12, RZ, RZ, RZ ;  /* 0x000000ffff0c7224 */ /* 0x000fe200078e00ff */
[----:B------:R-:W-:Y:S01]  /*5550*/  MOV R9, R26 ;  /* 0x0000001a00097202 */ /* 0x000fe20000000f00 */
[----:B------:R-:W-:-:S07]  /*5560*/  IMAD.MOV.U32 R26, RZ, RZ, R14 ;  /* 0x000000ffff1a7224 */ /* 0x000fce00078e000e */
.L_x_4200:
[----:B------:R-:W-:Y:S01]  /*5570*/  I2FP.F32.U32 R9, R9 ;  /* 0x0000000900097245 */ /* 0x000fe20000201000 */
[----:B------:R-:W-:Y:S01]  /*5580*/  HADD2.F32 R20, -RZ, R20.H1_H1 ;  /* 0x30000014ff147230 */ /* 0x000fe20000004100 */
[----:B------:R-:W-:Y:S01]  /*5590*/  ISETP.NE.AND P2, PT, R12, 0x1, PT ;  /* 0x000000010c00780c */ /* 0x000fe20003f45270 */
[----:B------:R-:W-:Y:S02]  /*55a0*/  HFMA2 R13, -RZ, RZ, 0, 1.1920928955078125e-07 ;  /* 0x00000002ff0d7431 */ /* 0x000fe400000001ff */
[----:B------:R-:W-:Y:S01]  /*55b0*/  FFMA.FTZ R9, R9, R0, 1.1641532182693481445e-10 ;  /* 0x2f00000009097423 */ /* 0x000fe20000010000 */
[----:B------:R-:W-:-:S04]  /*55c0*/  FMUL.FTZ R18, R20, UR5 ;  /* 0x0000000514127c20 */ /* 0x000fc80008410000 */
[----:B------:R-:W-:Y:S01]  /*55d0*/  FSETP.GTU.FTZ.AND P0, PT, R9, UR4, PT ;  /* 0x0000000409007c0b */ /* 0x000fe2000bf1c000 */
[----:B------:R-:W-:-:S03]  /*55e0*/  IMAD.MOV.U32 R9, RZ, RZ, R10 ;  /* 0x000000ffff097224 */ /* 0x000fc600078e000a */
        /* <DEDUP_REMOVED lines=12> */
.L_x_4204:
        /* <DEDUP_REMOVED lines=12> */
.L_x_4205:
        /* <DEDUP_REMOVED lines=61> */
.L_x_4203:
[----:B------:R-:W-:Y:S01]  /*5b40*/  I2FP.F32.U32 R9, R9 ;  /* 0x0000000900097245 */ /* 0x000fe20000201000 */
[----:B------:R-:W-:Y:S01]  /*5b50*/  HADD2.F32 R12, -RZ, R140.H1_H1 ;  /* 0x3000008cff0c7230 */ /* 0x000fe20000004100 */
[----:B------:R-:W-:Y:S01]  /*5b60*/  ISETP.NE.AND P2, PT, R13, 0x1, PT ;  /* 0x000000010d00780c */ /* 0x000fe20003f45270 */
[----:B------:R-:W-:Y:S01]  /*5b70*/  @P1 HADD2.F32 R200, -RZ, R144.H1_H1 ;  /* 0x30000090ffc81230 */ /* 0x000fe20000004100 */
[----:B------:R-:W-:Y:S01]  /*5b80*/  MOV R14, 0x2 ;  /* 0x00000002000e7802 */ /* 0x000fe20000000f00 */
        /* <DEDUP_REMOVED lines=19> */
.L_x_4207:
        /* <DEDUP_REMOVED lines=12> */
.L_x_4208:
        /* <DEDUP_REMOVED lines=61> */
.L_x_4206:
[----:B------:R-:W-:Y:S01]  /*6150*/  I2FP.F32.U32 R9, R9 ;  /* 0x0000000900097245 */ /* 0x000fe20000201000 */
[----:B------:R-:W-:Y:S01]  /*6160*/  HADD2.F32 R13, -RZ, R21.H0_H0 ;  /* 0x20000015ff0d7230 */ /* 0x000fe20000004100 */
[----:B------:R-:W-:Y:S01]  /*6170*/  ISETP.NE.AND P2, PT, R14, 0x1, PT ;  /* 0x000000010e00780c */ /* 0x000fe20003f45270 */
[----:B------:R-:W-:Y:S02]  /*6180*/  IMAD.MOV.U32 R15, RZ, RZ, 0x2 ;  /* 0x00000002ff0f7424 */ /* 0x000fe400078e00ff */
[----:B------:R-:W-:Y:S01]  /*6190*/  FFMA.FTZ R9, R9, R0, 1.1641532182693481445e-10 ;  /* 0x2f00000009097423 */ /* 0x000fe20000010000 */
[----:B------:R-:W-:-:S04]  /*61a0*/  FMUL.FTZ R13, R13, UR5 ;  /* 0x000000050d0d7c20 */ /* 0x000fc80008410000 */
[----:B------:R-:W-:Y:S02]  /*61b0*/  FSETP.GTU.FTZ.AND P0, PT, R9, UR4, PT ;  /* 0x0000000409007c0b */ /* 0x000fe4000bf1c000 */
[----:B------:R-:W-:Y:S02]  /*61c0*/  MOV R9, R10 ;  /* 0x0000000a00097202 */ /* 0x000fe40000000f00 */
        /* <DEDUP_REMOVED lines=12> */
.L_x_4210:
        /* <DEDUP_REMOVED lines=12> */
.L_x_4211:
        /* <DEDUP_REMOVED lines=61> */
.L_x_4209:
        /* <DEDUP_REMOVED lines=12> */
[----:B------:R-:W-:Y:S01]  /*67e0*/  @!P1 IMAD.MOV.U32 R199, RZ, RZ, R9 ;  /* 0x000000ffffc79224 */ /* 0x000fe200078e0009 */
[----:B------:R-:W-:-:S04]  /*67f0*/  MOV R14, R10 ;  /* 0x0000000a000e7202 */ /* 0x000fc80000000f00 */
        /* <DEDUP_REMOVED lines=10> */
.L_x_4213:
        /* <DEDUP_REMOVED lines=12> */
.L_x_4214:
        /* <DEDUP_REMOVED lines=61> */
.L_x_4212:
[----:B------:R-:W-:Y:S01]  /*6d30*/  ISETP.NE.AND P3, PT, R16, 0x1, PT ;  /* 0x000000011000780c */ /* 0x000fe20003f65270 */
[----:B------:R-:W-:Y:S01]  /*6d40*/  HADD2.F32 R21, -RZ, R21.H1_H1 ;  /* 0x30000015ff157230 */ /* 0x000fe20000004100 */
[----:B------:R-:W-:Y:S01]  /*6d50*/  I2FP.F32.U32 R15, R14 ;  /* 0x0000000e000f7245 */ /* 0x000fe20000201000 */
[----:B------:R-:W-:Y:S02]  /*6d60*/  IMAD.MOV.U32 R17, RZ, RZ, 0x2 ;  /* 0x00000002ff117424 */ /* 0x000fe400078e00ff */
[----:B------:R-:W-:Y:S02]  /*6d70*/  IMAD.MOV.U32 R14, RZ, RZ, R10 ;  /* 0x000000ffff0e7224 */ /* 0x000fe400078e000a */
[----:B------:R-:W-:Y:S01]  /*6d80*/  FMUL.FTZ R18, R21, UR5 ;  /* 0x0000000515127c20 */ /* 0x000fe20008410000 */
        /* <DEDUP_REMOVED lines=13> */
.L_x_4216:
        /* <DEDUP_REMOVED lines=12> */
.L_x_4217:
        /* <DEDUP_REMOVED lines=61> */
.L_x_4215:
        /* <DEDUP_REMOVED lines=24> */
.L_x_4219:
        /* <DEDUP_REMOVED lines=12> */
.L_x_4220:
        /* <DEDUP_REMOVED lines=61> */
.L_x_4218:
[----:B------:R-:W-:Y:S01]  /*7900*/  I2FP.F32.U32 R15, R15 ;  /* 0x0000000f000f7245 */ /* 0x000fe20000201000 */
[----:B------:R-:W-:Y:S01]  /*7910*/  HADD2.F32 R16, -RZ, R22.H0_H0 ;  /* 0x20000016ff107230 */ /* 0x000fe20000004100 */
[----:B------:R-:W-:Y:S01]  /*7920*/  ISETP.NE.AND P0, PT, R27, 0x1, PT ;  /* 0x000000011b00780c */ /* 0x000fe20003f05270 */
[----:B------:R-:W-:Y:S02]  /*7930*/  HFMA2 R148, -RZ, RZ, 0, 1.1920928955078125e-07 ;  /* 0x00000002ff947431 */ /* 0x000fe400000001ff */
[----:B------:R-:W-:Y:S01]  /*7940*/  FFMA.FTZ R15, R15, R0, 1.1641532182693481445e-10 ;  /* 0x2f0000000f0f7423 */ /* 0x000fe20000010000 */
[----:B------:R-:W-:-:S04]  /*7950*/  FMUL.FTZ R16, R16, UR5 ;  /* 0x0000000510107c20 */ /* 0x000fc80008410000 */
[----:B------:R-:W-:Y:S01]  /*7960*/  FSETP.GTU.FTZ.AND P3, PT, R15, UR4, PT ;  /* 0x000000040f007c0b */ /* 0x000fe2000bf7c000 */
        /* <DEDUP_REMOVED lines=12> */
.L_x_4222:
        /* <DEDUP_REMOVED lines=12> */
.L_x_4223:
        /* <DEDUP_REMOVED lines=61> */
.L_x_4221:
[----:B------:R-:W-:Y:S01]  /*7ec0*/  I2FP.F32.U32 R15, R15 ;  /* 0x0000000f000f7245 */ /* 0x000fe20000201000 */
[----:B------:R-:W-:Y:S01]  /*7ed0*/  HADD2.F32 R16, -RZ, R142.H0_H0 ;  /* 0x2000008eff107230 */ /* 0x000fe20000004100 */
[----:B------:R-:W-:Y:S01]  /*7ee0*/  MOV R149, 0x2 ;  /* 0x0000000200957802 */ /* 0x000fe20000000f00 */
[----:B------:R-:W-:Y:S02]  /*7ef0*/  @P1 HADD2.F32 R17, -RZ, R146.H0_H0 ;  /* 0x20000092ff111230 */ /* 0x000fe40000004100 */
[----:B------:R-:W-:Y:S01]  /*7f00*/  FFMA.FTZ R15, R15, R0, 1.1641532182693481445e-10 ;  /* 0x2f0000000f0f7423 */ /* 0x000fe20000010000 */
[----:B------:R-:W-:-:S04]  /*7f10*/  FMUL.FTZ R16, R16, UR5 ;  /* 0x0000000510107c20 */ /* 0x000fc80008410000 */
[----:B------:R-:W-:-:S04]  /*7f20*/  FSETP.GTU.FTZ.AND P0, PT, R15, UR4, PT ;  /* 0x000000040f007c0b */ /* 0x000fc8000bf1c000 */
[----:B------:R-:W-:-:S05]  /*7f30*/  FSEL R15, R16, RZ, !P0 ;  /* 0x000000ff100f7208 */ /* 0x000fca0004000000 */
[----:B------:R-:W-:Y:S01]  /*7f40*/  FADD.FTZ R16, R18, R15 ;  /* 0x0000000f12107221 */ /* 0x000fe20000010000 */
[----:B------:R-:W-:Y:S02]  /*7f50*/  SEL R15, RZ, 0x1, P0 ;  /* 0x00000001ff0f7807 */ /* 0x000fe40000000000 */
[----:B------:R-:W-:Y:S01]  /*7f60*/  ISETP.NE.AND P0, PT, R148, 0x1, PT ;  /* 0x000000019400780c */ /* 0x000fe20003f05270 */
[--C-:B------:R-:W-:Y:S01]  /*7f70*/  @P1 FADD.FTZ R202, R17, R16.reuse ;  /* 0x0000001011ca1221 */ /* 0x100fe20000010000 */
[----:B------:R-:W-:Y:S02]  /*7f80*/  @!P1 IMAD.MOV.U32 R202, RZ, RZ, R16 ;  /* 0x000000ffffca9224 */ /* 0x000fe400078e0010 */
[----:B------:R-:W-:-:S03]  /*7f90*/  IMAD.MOV.U32 R16, RZ, RZ, R10 ;  /* 0x000000ffff107224 */ /* 0x000fc600078e000a */
[----:B------:R-:W-:-:S06]  /*7fa0*/  F2FP.F16.F32.PACK_AB R27, RZ, R202 ;  /* 0x000000caff1b723e */ /* 0x000fcc00000000ff */
        /* <DEDUP_REMOVED lines=9> */
.L_x_4225:
        /* <DEDUP_REMOVED lines=12> */
.L_x_4226:
        /* <DEDUP_REMOVED lines=61> */
.L_x_4224:
[----:B------:R-:W-:Y:S01]  /*84d0*/  I2FP.F32.U32 R17, R16 ;  /* 0x0000001000117245 */ /* 0x000fe20000201000 */
[----:B------:R-:W-:Y:S01]  /*84e0*/  HADD2.F32 R22, -RZ, R22.H1_H1 ;  /* 0x30000016ff167230 */ /* 0x000fe20000004100 */
        /* <DEDUP_REMOVED lines=17> */
.L_x_4228:
        /* <DEDUP_REMOVED lines=12> */
.L_x_4229:
        /* <DEDUP_REMOVED lines=61> */
.L_x_4227:
[----:B------:R-:W-:Y:S01]  /*8a90*/  I2FP.F32.U32 R17, R16 ;  /* 0x0000001000117245 */ /* 0x000fe20000201000 */
[----:B------:R-:W-:Y:S02]  /*8aa0*/  HADD2.F32 R16, -RZ, R142.H1_H1 ;  /* 0x3000008eff107230 */ /* 0x000fe40000004100 */
[----:B------:R-:W-:Y:S02]  /*8ab0*/  @P1 HADD2.F32 R22, -RZ, R146.H1_H1 ;  /* 0x30000092ff161230 */ /* 0x000fe40000004100 */
[----:B------:R-:W-:Y:S01]  /*8ac0*/  FFMA.FTZ R17, R17, R0, 1.1641532182693481445e-10 ;  /* 0x2f00000011117423 */ /* 0x000fe20000010000 */
[----:B------:R-:W-:Y:S01]  /*8ad0*/  FMUL.FTZ R16, R16, UR5 ;  /* 0x0000000510107c20 */ /* 0x000fe20008410000 */
[----:B------:R-:W-:-:S03]  /*8ae0*/  IMAD.MOV.U32 R149, RZ, RZ, 0x2 ;  /* 0x00000002ff957424 */ /* 0x000fc600078e00ff */
[----:B------:R-:W-:-:S04]  /*8af0*/  FSETP.GTU.FTZ.AND P4, PT, R17, UR4, PT ;  /* 0x0000000411007c0b */ /* 0x000fc8000bf9c000 */
        /* <DEDUP_REMOVED lines=17> */
.L_x_4231:
        /* <DEDUP_REMOVED lines=12> */
.L_x_4232:
        /* <DEDUP_REMOVED lines=61> */
.L_x_4230:
[----:B------:R-:W-:Y:S01]  /*90a0*/  I2FP.F32.U32 R17, R17 ;  /* 0x0000001100117245 */ /* 0x000fe20000201000 */
[----:B------:R-:W-:Y:S01]  /*90b0*/  HADD2.F32 R148, -RZ, R23.H0_H0 ;  /* 0x20000017ff947230 */ /* 0x000fe20000004100 */
[----:B------:R-:W-:Y:S01]  /*90c0*/  ISETP.NE.AND P5, PT, R149, 0x1, PT ;  /* 0x000000019500780c */ /* 0x000fe20003fa5270 */
[----:B------:R-:W-:Y:S02]  /*90d0*/  IMAD.MOV.U32 R150, RZ, RZ, 0x2 ;  /* 0x00000002ff967424 */ /* 0x000fe400078e00ff */
        /* <DEDUP_REMOVED lines=15> */
.L_x_4234:
        /* <DEDUP_REMOVED lines=12> */
.L_x_4235:
        /* <DEDUP_REMOVED lines=57> */
[----:B------:R-:W-:Y:S02]  /*9620*/  IMAD.MOV.U32 R26, RZ, RZ, R150 ;  /* 0x000000ffff1a7224 */ /* 0x000fe400078e0096 */
[----:B------:R-:W-:Y:S01]  /*9630*/  IMAD.MOV.U32 R10, RZ, RZ, R152 ;  /* 0x000000ffff0a7224 */ /* 0x000fe200078e0098 */
[----:B------:R-:W-:Y:S01]  /*9640*/  LOP3.LUT R5, R17, R148, R151, 0x96, !PT ;  /* 0x0000009411057212 */ /* 0x000fe200078e9697 */
[----:B------:R-:W-:-:S07]  /*9650*/  IMAD.MOV.U32 R150, RZ, RZ, RZ ;  /* 0x000000ffff967224 */ /* 0x000fce00078e00ff */
.L_x_4233:
[----:B------:R-:W-:Y:S01]  /*9660*/  I2FP.F32.U32 R17, R18 ;  /* 0x0000001200117245 */ /* 0x000fe20000201000 */
[----:B------:R-:W-:Y:S02]  /*9670*/  HADD2.F32 R18, -RZ, R143.H0_H0 ;  /* 0x2000008fff127230 */ /* 0x000fe40000004100 */
[----:B------:R-:W-:Y:S02]  /*9680*/  @P1 HADD2.F32 R195, -RZ, R147.H0_H0 ;  /* 0x20000093ffc31230 */ /* 0x000fe40000004100 */
        /* <DEDUP_REMOVED lines=21> */
.L_x_4237:
        /* <DEDUP_REMOVED lines=12> */
.L_x_4238:
        /* <DEDUP_REMOVED lines=50> */
[----:B------:R-:W-:Y:S02]  /*9bc0*/  VIADD R149, R192, 0xf1bbcdc8 ;  /* 0xf1bbcdc8c0957836 */ /* 0x000fe40000000000 */
[----:B------:R-:W-:-:S03]  /*9bd0*/  IMAD.MOV.U32 R151, RZ, RZ, RZ ;  /* 0x000000ffff977224 */ /* 0x000fc600078e00ff */
        /* <DEDUP_REMOVED lines=8> */
[----:B------:R-:W-:-:S07]  /*9c60*/  LOP3.LUT R5, R149, R150, R153, 0x96, !PT ;  /* 0x0000009695057212 */ /* 0x000fce00078e9699 */
.L_x_4236:
[----:B------:R-:W-:Y:S01]  /*9c70*/  I2FP.F32.U32 R149, R18 ;  /* 0x0000001200957245 */ /* 0x000fe20000201000 */
[----:B------:R-:W-:Y:S01]  /*9c80*/  HADD2.F32 R23, -RZ, R23.H1_H1 ;  /* 0x30000017ff177230 */ /* 0x000fe20000004100 */
        /* <DEDUP_REMOVED lines=17> */
.L_x_4240:
[----:B------:R-:W-:-:S04]  /*9da0*/  IADD3 R2, PT, PT, R2, 0x1, RZ ;  /* 0x0000000102027810 */ /* 0x000fc80007ffe0ff */
        /* <DEDUP_REMOVED lines=13> */
.L_x_4241:
        /* <DEDUP_REMOVED lines=8> */
[----:B------:R-:W-:-:S03]  /*9f00*/  IMAD.MOV.U32 R18, RZ, RZ, R26 ;  /* 0x000000ffff127224 */ /* 0x000fc600078e001a */
        /* <DEDUP_REMOVED lines=50> */
[----:B------:R-:W-:Y:S01]  /*a230*/  IMAD.MOV.U32 R158, RZ, RZ, RZ ;  /* 0x000000ffff9e7224 */ /* 0x000fe200078e00ff */
[----:B------:R-:W-:-:S07]  /*a240*/  MOV R26, R152 ;  /* 0x00000098001a7202 */ /* 0x000fce0000000f00 */
.L_x_4239:
        /* <DEDUP_REMOVED lines=12> */
[--C-:B------:R-:W-:Y:S01]  /*a310*/  @P1 FADD.FTZ R189, R152, R23.reuse ;  /* 0x0000001798bd1221 */ /* 0x100fe20000010000 */
[----:B------:R-:W-:-:S05]  /*a320*/  @!P1 IMAD.MOV.U32 R189, RZ, RZ, R23 ;  /* 0x000000ffffbd9224 */ /* 0x000fca00078e0017 */
[----:B------:R-:W-:-:S04]  /*a330*/  F2FP.F16.F32.PACK_AB R23, RZ, R189 ;  /* 0x000000bdff17723e */ /* 0x000fc800000000ff */
[----:B------:R-:W-:-:S07]  /*a340*/  PRMT R23, R148, 0x5410, R23 ;  /* 0x0000541094177816 */ /* 0x000fce0000000017 */
.L_x_4193:
[----:B------:R-:W0:Y:S01]  /*a350*/  LDC.64 R208, c[0x0][0x3a8] ;  /* 0x0000ea00ffd07b82 */ /* 0x000e220000000a00 */
[----:B------:R-:W-:Y:S02]  /*a360*/  SEL R157, RZ, 0x100, !P0 ;  /* 0x00000100ff9d7807 */ /* 0x000fe40004000000 */
[----:B------:R-:W-:Y:S02]  /*a370*/  ISETP.NE.U32.AND P0, PT, R24, RZ, PT ;  /* 0x000000ff1800720c */ /* 0x000fe40003f05070 */
[----:B------:R-:W-:Y:S02]  /*a380*/  SEL R27, RZ, 0x1000000, !P5 ;  /* 0x01000000ff1b7807 */ /* 0x000fe40006800000 */
[----:B------:R-:W-:Y:S01]  /*a390*/  SEL R148, RZ, 0x10000, !P4 ;  /* 0x00010000ff947807 */ /* 0x000fe20006000000 */
[----:B------:R-:W1:Y:S01]  /*a3a0*/  LDC.64 R206, c[0x0][0x3b0] ;  /* 0x0000ec00ffce7b82 */ /* 0x000e620000000a00 */
[----:B------:R-:W-:Y:S02]  /*a3b0*/  ISETP.NE.AND P5, PT, R155, RZ, PT ;  /* 0x000000ff9b00720c */ /* 0x000fe40003fa5270 */
[----:B------:R-:W-:-:S02]  /*a3c0*/  ISETP.NE.AND P4, PT, R156, RZ, PT ;  /* 0x000000ff9c00720c */ /* 0x000fc40003f85270 */
[----:B------:R-:W-:Y:S02]  /*a3d0*/  ISETP.NE.AND.EX P0, PT, R25, RZ, PT, P0 ;  /* 0x000000ff1900720c */ /* 0x000fe40003f05300 */
[----:B------:R-:W-:Y:S02]  /*a3e0*/  SEL R24, RZ, 0x1000000, !P2 ;  /* 0x01000000ff187807 */ /* 0x000fe40005000000 */
[----:B------:R-:W-:Y:S02]  /*a3f0*/  SEL R9, RZ, 0x10000, !P4 ;  /* 0x00010000ff097807 */ /* 0x000fe40006000000 */
[----:B------:R-:W-:Y:S02]  /*a400*/  SEL R6, RZ, 0x100, !P5 ;  /* 0x00000100ff067807 */ /* 0x000fe40006800000 */
[----:B------:R-:W-:Y:S02]  /*a410*/  ISETP.NE.AND P6, PT, R154, RZ, PT ;  /* 0x000000ff9a00720c */ /* 0x000fe40003fc5270 */
[----:B------:R-:W-:Y:S01]  /*a420*/  LOP3.LUT R157, R157, R27, R148, 0xfe, !PT ;  /* 0x0000001b9d9d7212 */ /* 0x000fe200078efe94 */
[----:B------:R-:W2:Y:S01]  /*a430*/  @P1 LDC.64 R154, c[0x0][0x3a0] ;  /* 0x0000e800ff9a1b82 */ /* 0x000ea20000000a00 */
[----:B------:R-:W-:Y:S01]  /*a440*/  LOP3.LUT R6, R6, R24, R9, 0xfe, !PT ;  /* 0x0000001806067212 */ /* 0x000fe200078efe09 */
[----:B0-----:R-:W-:Y:S01]  /*a450*/  IMAD.WIDE.U32 R24, R164, 0x10, R208 ;  /* 0x00000010a4187825 */ /* 0x001fe200078e00d0 */
[----:B------:R-:W-:-:S02]  /*a460*/  SEL R156, RZ, 0x1, !P3 ;  /* 0x00000001ff9c7807 */ /* 0x000fc40005800000 */
[----:B------:R-:W-:Y:S02]  /*a470*/  SEL R9, RZ, 0x1, !P6 ;  /* 0x00000001ff097807 */ /* 0x000fe40007000000 */
[----:B------:R-:W-:Y:S01]  /*a480*/  LOP3.LUT R157, R157, R156, RZ, 0xfc, !PT ;  /* 0x0000009c9d9d7212 */ /* 0x000fe200078efcff */
[----:B-1----:R-:W-:Y:S01]  /*a490*/  IMAD.WIDE.U32 R148, R164, 0x8, R206 ;  /* 0x00000008a4947825 */ /* 0x002fe200078e00ce */
[----:B------:R-:W-:Y:S01]  /*a4a0*/  LOP3.LUT R156, R6, R9, RZ, 0xfc, !PT ;  /* 0x00000009069c7212 */ /* 0x000fe200078efcff */
[----:B------:R-:W0:Y:S01]  /*a4b0*/  @P0 LDC.64 R152, c[0x0][0x398] ;  /* 0x0000e600ff980b82 */ /* 0x000e220000000a00 */
[----:B------:R1:W-:Y:S01]  /*a4c0*/  STG.E.128 desc[UR8][R24.64], R20 ;  /* 0x0000001418007986 */ /* 0x0003e2000c101d08 */
[----:B------:R-:W-:-:S03]  /*a4d0*/  IADD3 R171, PT, PT, R164, 0x80, RZ ;  /* 0x00000080a4ab7810 */ /* 0x000fc60007ffe0ff */
[----:B------:R1:W-:Y:S02]  /*a4e0*/  STG.E.64 desc[UR8][R148.64], R156 ;  /* 0x0000009c94007986 */ /* 0x0003e4000c101b08 */
[----:B------:R-:W-:-:S04]  /*a4f0*/  IMAD.WIDE.U32 R150, R171, 0x10, R168 ;  /* 0x00000010ab967825 */ /* 0x000fc800078e00a8 */
[----:B--2---:R-:W-:-:S04]  /*a500*/  @P1 IMAD.WIDE.U32 R154, R171, 0x10, R154 ;  /* 0x00000010ab9a1825 */ /* 0x004fc800078e009a */
[----:B0-----:R-:W-:Y:S01]  /*a510*/  @P0 IMAD.WIDE.U32 R152, R171, 0x10, R152 ;  /* 0x00000010ab980825 */ /* 0x001fe200078e0098 */
[----:B-1----:R-:W-:Y:S06]  /*a520*/  @!P0 BRA `(.L_x_4242) ;  /* 0x0000000000508947 */ /* 0x002fec0003800000 */
[----:B------:R-:W-:Y:S01]  /*a530*/  IMAD.U32 R9, R17, 0x10000, RZ ;  /* 0x0001000011097824 */ /* 0x000fe200078e00ff */
[----:B------:R-:W0:Y:S01]  /*a540*/  LDC.64 R148, c[0x0][0x3b8] ;  /* 0x0000ee00ff947b82 */ /* 0x000e220000000a00 */
[----:B------:R-:W-:Y:S02]  /*a550*/  LOP3.LUT R6, R18, 0xffff, RZ, 0xc0, !PT ;  /* 0x0000ffff12067812 */ /* 0x000fe400078ec0ff */
[----:B------:R-:W-:Y:S02]  /*a560*/  LOP3.LUT R20, R14, 0xff, RZ, 0xc0, !PT ;  /* 0x000000ff0e147812 */ /* 0x000fe400078ec0ff */
[----:B------:R-:W-:Y:S02]  /*a570*/  LOP3.LUT R21, R9, 0xff0000, RZ, 0xc0, !PT ;  /* 0x00ff000009157812 */ /* 0x000fe400078ec0ff */
[----:B------:R-:W-:Y:S02]  /*a580*/  PRMT R9, R16, 0x7104, RZ ;  /* 0x0000710410097816 */ /* 0x000fe400000000ff */
[----:B------:R-:W-:Y:S01]  /*a590*/  PRMT R6, R21, 0x4210, R6 ;  /* 0x0000421015067816 */ /* 0x000fe20000000006 */
[----:B------:R-:W-:Y:S01]  /*a5a0*/  IMAD.WIDE.U32 R20, R20, 0x1000000, RZ ;  /* 0x0100000014147825 */ /* 0x000fe200078e00ff */
[----:B------:R-:W-:-:S02]  /*a5b0*/  LOP3.LUT R22, R13, 0xff, RZ, 0xc0, !PT ;  /* 0x000000ff0d167812 */ /* 0x000fc400078ec0ff */
[----:B------:R-:W-:Y:S02]  /*a5c0*/  LOP3.LUT R24, R12, 0xff, RZ, 0xc0, !PT ;  /* 0x000000ff0c187812 */ /* 0x000fe400078ec0ff */
[----:B------:R-:W-:Y:S01]  /*a5d0*/  LOP3.LUT R6, R6, 0xff00, R9, 0xf8, !PT ;  /* 0x0000ff0006067812 */ /* 0x000fe200078ef809 */
[----:B------:R-:W-:-:S03]  /*a5e0*/  IMAD.WIDE.U32 R22, R22, 0x10000, RZ ;  /* 0x0001000016167825 */ /* 0x000fc600078e00ff */
[----:B------:R-:W-:Y:S01]  /*a5f0*/  LOP3.LUT R9, R6, 0xff, R15, 0xf8, !PT ;  /* 0x000000ff06097812 */ /* 0x000fe200078ef80f */
[----:B------:R-:W-:-:S03]  /*a600*/  IMAD.WIDE.U32 R24, R24, 0x100, RZ ;  /* 0x0000010018187825 */ /* 0x000fc600078e00ff */
[----:B------:R-:W-:Y:S02]  /*a610*/  LOP3.LUT R21, R23, R9, R21, 0xfe, !PT ;  /* 0x0000000917157212 */ /* 0x000fe400078efe15 */
[----:B------:R-:W-:Y:S02]  /*a620*/  LOP3.LUT R22, R24, R20, R22, 0xfe, !PT ;  /* 0x0000001418167212 */ /* 0x000fe400078efe16 */
[----:B------:R-:W-:Y:S01]  /*a630*/  LOP3.LUT R23, R21, R25, RZ, 0xfc, !PT ;  /* 0x0000001915177212 */ /* 0x000fe200078efcff */
[----:B0-----:R-:W-:Y:S01]  /*a640*/  IMAD.WIDE.U32 R20, R164, 0x8, R148 ;  /* 0x00000008a4147825 */ /* 0x001fe200078e0094 */
[----:B------:R-:W-:-:S05]  /*a650*/  LOP3.LUT R22, R22, 0xff, R11, 0xf8, !PT ;  /* 0x000000ff16167812 */ /* 0x000fca00078ef80b */
[----:B------:R0:W-:Y:S02]  /*a660*/  STG.E.64 desc[UR8][R20.64], R22 ;  /* 0x0000001614007986 */ /* 0x0001e4000c101b08 */
.L_x_4242:
[----:B------:R1:W5:Y:S04]  /*a670*/  @P0 LDG.E.128 R140, desc[UR8][R152.64] ;  /* 0x00000008988c0981 */ /* 0x000368000c1e1d00 */
[----:B------:R1:W5:Y:S04]  /*a680*/  @P1 LDG.E.128 R144, desc[UR8][R154.64] ;  /* 0x000000089a901981 */ /* 0x000368000c1e1d00 */
[----:B0-----:R1:W5:Y:S01]  /*a690*/  LDG.E.128 R20, desc[UR8][R150.64] ;  /* 0x0000000896147981 */ /* 0x001362000c1e1d00 */
[----:B------:R-:W-:Y:S05]  /*a6a0*/  @!P0 BRA `(.L_x_4243) ;  /* 0x0000005c00e08947 */ /* 0x000fea0003800000 */
        /* <DEDUP_REMOVED lines=15> */
.L_x_4245:
        /* <DEDUP_REMOVED lines=12> */
.L_x_4246:
        /* <DEDUP_REMOVED lines=56> */
[----:B------:R-:W-:Y:S01]  /*abe0*/  MOV R6, R12 ;  /* 0x0000000c00067202 */ /* 0x000fe20000000f00 */
[----:B------:R-:W-:-:S03]  /*abf0*/  IMAD.MOV.U32 R12, RZ, RZ, RZ ;  /* 0x000000ffff0c7224 */ /* 0x000fc600078e00ff */
[----:B------:R-:W-:Y:S01]  /*ac00*/  LOP3.LUT R5, R9, R16, R13, 0x96, !PT ;  /* 0x0000001009057212 */ /* 0x000fe200078e960d */
[----:B------:R-:W-:-:S07]  /*ac10*/  IMAD.MOV.U32 R9, RZ, RZ, R26 ;  /* 0x000000ffff097224 */ /* 0x000fce00078e001a */
.L_x_4244:
[----:B------:R-:W-:Y:S01]  /*ac20*/  I2FP.F32.U32 R9, R9 ;  /* 0x0000000900097245 */ /* 0x000fe20000201000 */
[----:B-----5:R-:W-:Y:S01]  /*ac30*/  HADD2.F32 R11, -RZ, R20.H0_H0 ;  /* 0x20000014ff0b7230 */ /* 0x020fe20000004100 */
        /* <DEDUP_REMOVED lines=8> */
[----:B-1----:R-:W-:Y:S01]  /*acc0*/  P2R R151, PR, RZ, 0x10 ;  /* 0x00000010ff977803 */ /* 0x002fe20000000000 */
        /* <DEDUP_REMOVED lines=9> */
.L_x_4248:
        /* <DEDUP_REMOVED lines=12> */
.L_x_4249:
        /* <DEDUP_REMOVED lines=52> */
[----:B------:R-:W-:Y:S02]  /*b160*/  VIADD R5, R192, 0x8ff34781 ;  /* 0x8ff34781c0057836 */ /* 0x000fe40000000000 */
[----:B------:R-:W-:Y:S01]  /*b170*/  IMAD.WIDE.U32 R12, R9, -0x2daee0ad, RZ ;  /* 0xd2511f53090c7825 */ /* 0x000fe200078e00ff */
[----:B------:R-:W-:Y:S02]  /*b180*/  IADD3 R9, PT, PT, R193, -0x695add53, RZ ;  /* 0x96a522adc1097810 */ /* 0x000fe40007ffe0ff */
[----:B------:R-:W-:Y:S02]  /*b190*/  LOP3.LUT R4, R5, R4, R11, 0x96, !PT ;  /* 0x0000000405047212 */ /* 0x000fe400078e960b */
[----:B------:R-:W-:Y:S01]  /*b1a0*/  LOP3.LUT R5, R9, R16, R13, 0x96, !PT ;  /* 0x0000001009057212 */ /* 0x000fe200078e960d */
[----:B------:R-:W-:Y:S02]  /*b1b0*/  HFMA2 R13, -RZ, RZ, 0, 0 ;  /* 0x00000000ff0d7431 */ /* 0x000fe400000001ff */
[----:B------:R-:W-:-:S02]  /*b1c0*/  IMAD.MOV.U32 R9, RZ, RZ, R6 ;  /* 0x000000ffff097224 */ /* 0x000fc400078e0006 */
[----:B------:R-:W-:-:S07]  /*b1d0*/  IMAD.MOV.U32 R6, RZ, RZ, R12 ;  /* 0x000000ffff067224 */ /* 0x000fce00078e000c */
.L_x_4247:
[----:B------:R-:W-:Y:S01]  /*b1e0*/  I2FP.F32.U32 R9, R9 ;  /* 0x0000000900097245 */ /* 0x000fe20000201000 */
[----:B------:R-:W-:Y:S01]  /*b1f0*/  HADD2.F32 R11, -RZ, R140.H0_H0 ;  /* 0x2000008cff0b7230 */ /* 0x000fe20000004100 */
[----:B------:R-:W-:Y:S01]  /*b200*/  ISETP.NE.AND P3, PT, R13, 0x1, PT ;  /* 0x000000010d00780c */ /* 0x000fe20003f65270 */
[----:B------:R-:W-:Y:S01]  /*b210*/  @P1 HADD2.F32 R184, -RZ, R144.H0_H0 ;  /* 0x20000090ffb81230 */ /* 0x000fe20000004100 */
[----:B------:R-:W-:Y:S01]  /*b220*/  MOV R12, R10 ;  /* 0x0000000a000c7202 */ /* 0x000fe20000000f00 */
        /* <DEDUP_REMOVED lines=19> */
.L_x_4251:
        /* <DEDUP_REMOVED lines=12> */
.L_x_4252:
        /* <DEDUP_REMOVED lines=61> */
.L_x_4250:
[----:B------:R-:W-:Y:S01]  /*b7f0*/  I2FP.F32.U32 R13, R12 ;  /* 0x0000000c000d7245 */ /* 0x000fe20000201000 */
[----:B------:R-:W-:Y:S01]  /*b800*/  HADD2.F32 R20, -RZ, R20.H1_H1 ;  /* 0x30000014ff147230 */ /* 0x000fe20000004100 */
[----:B------:R-:W-:Y:S01]  /*b810*/  ISETP.NE.AND P3, PT, R14, 0x1, PT ;  /* 0x000000010e00780c */ /* 0x000fe20003f65270 */
[----:B------:R-:W-:Y:S02]  /*b820*/  IMAD.MOV.U32 R15, RZ, RZ, 0x2 ;  /* 0x00000002ff0f7424 */ /* 0x000fe400078e00ff */
[----:B------:R-:W-:Y:S01]  /*b830*/  FFMA.FTZ R13, R13, R0, 1.1641532182693481445e-10 ;  /* 0x2f0000000d0d7423 */ /* 0x000fe20000010000 */
[----:B------:R-:W-:Y:S01]  /*b840*/  FMUL.FTZ R20, R20, UR5 ;  /* 0x0000000514147c20 */ /* 0x000fe20008410000 */
[----:B------:R-:W-:-:S03]  /*b850*/  IMAD.MOV.U32 R12, RZ, RZ, R10 ;  /* 0x000000ffff0c7224 */ /* 0x000fc600078e000a */
        /* <DEDUP_REMOVED lines=13> */
.L_x_4254:
        /* <DEDUP_REMOVED lines=12> */
.L_x_4255:
        /* <DEDUP_REMOVED lines=61> */
.L_x_4253:
        /* <DEDUP_REMOVED lines=24> */
.L_x_4257:
        /* <DEDUP_REMOVED lines=12> */
.L_x_4258:
        /* <DEDUP_REMOVED lines=61> */
.L_x_4256:
        /* <DEDUP_REMOVED lines=20> */
.L_x_4260:
        /* <DEDUP_REMOVED lines=12> */
.L_x_4261:
        /* <DEDUP_REMOVED lines=61> */
.L_x_4259:
[----:B------:R-:W-:Y:S01]  /*c9a0*/  I2FP.F32.U32 R13, R13 ;  /* 0x0000000d000d7245 */ /* 0x000fe20000201000 */
[----:B------:R-:W-:Y:S01]  /*c9b0*/  HADD2.F32 R14, -RZ, R141.H0_H0 ;  /* 0x2000008dff0e7230 */ /* 0x000fe20000004100 */
[----:B------:R-:W-:Y:S01]  /*c9c0*/  ISETP.NE.AND P3, PT, R15, 0x1, PT ;  /* 0x000000010f00780c */ /* 0x000fe20003f65270 */
[----:B------:R-:W-:Y:S01]  /*c9d0*/  @P1 HADD2.F32 R24, -RZ, R145.H0_H0 ;  /* 0x20000091ff181230 */ /* 0x000fe20000004100 */
[----:B------:R-:W-:Y:S01]  /*c9e0*/  MOV R16, 0x2 ;  /* 0x0000000200107802 */ /* 0x000fe20000000f00 */
        /* <DEDUP_REMOVED lines=19> */
.L_x_4263:
        /* <DEDUP_REMOVED lines=12> */
.L_x_4264:
[----:B------:R-:W-:Y:S01]  /*cbe0*/  IMAD.WIDE.U32 R14, R3, -0x326172a9, RZ ;  /* 0xcd9e8d57030e7825 */ /* 0x000fe200078e00ff */
[----:B------:R-:W-:Y:S02]  /*cbf0*/  LOP3.LUT R26, R8, R5, R193, 0x96, !PT ;  /* 0x00000005081a7212 */ /* 0x000fe400078e96c1 */
[----:B------:R-:W-:Y:S01]  /*cc00*/  IADD3 R25, PT, PT, R193, 0x76cf5d0a, RZ ;  /* 0x76cf5d0ac1197810 */ /* 0x000fe20007ffe0ff */
[----:B------:R-:W-:Y:S01]  /*cc10*/  VIADD R5, R192, 0x9e3779b9 ;  /* 0x9e3779b9c0057836 */ /* 0x000fe20000000000 */
[----:B------:R-:W-:Y:S01]  /*cc20*/  LOP3.LUT R16, R7, R15, R192, 0x96, !PT ;  /* 0x0000000f07107212 */ /* 0x000fe200078e96c0 */
[----:B------:R-:W-:-:S04]  /*cc30*/  IMAD.WIDE.U32 R26, R26, -0x326172a9, RZ ;  /* 0xcd9e8d571a1a7825 */ /* 0x000fc800078e00ff */
        /* <DEDUP_REMOVED lines=55> */
.L_x_4262:
        /* <DEDUP_REMOVED lines=9> */
[----:B------:R-:W-:-:S04]  /*d040*/  PLOP3.LUT P3, PT, P3, PT, PT, 0x8, 0x80 ;  /* 0x000000000080781c */ /* 0x000fc80001f6e170 */
        /* <DEDUP_REMOVED lines=10> */
.L_x_4266:
        /* <DEDUP_REMOVED lines=12> */
.L_x_4267:
        /* <DEDUP_REMOVED lines=58> */
[----:B------:R-:W-:Y:S02]  /*d550*/  HFMA2 R17, -RZ, RZ, 0, 0 ;  /* 0x00000000ff117431 */ /* 0x000fe400000001ff */
[----:B------:R-:W-:Y:S02]  /*d560*/  IMAD.MOV.U32 R14, RZ, RZ, R6 ;  /* 0x000000ffff0e7224 */ /* 0x000fe400078e0006 */
[----:B------:R-:W-:-:S07]  /*d570*/  IMAD.MOV.U32 R6, RZ, RZ, R16 ;  /* 0x000000ffff067224 */ /* 0x000fce00078e0010 */
.L_x_4265:
[----:B------:R-:W-:Y:S01]  /*d580*/  I2FP.F32.U32 R15, R14 ;  /* 0x0000000e000f7245 */ /* 0x000fe20000201000 */
[----:B------:R-:W-:Y:S02]  /*d590*/  HADD2.F32 R14, -RZ, R141.H1_H1 ;  /* 0x3000008dff0e7230 */ /* 0x000fe40000004100 */
[----:B------:R-:W-:Y:S02]  /*d5a0*/  @P1 HADD2.F32 R16, -RZ, R145.H1_H1 ;  /* 0x30000091ff101230 */ /* 0x000fe40000004100 */
[----:B------:R-:W-:Y:S01]  /*d5b0*/  FFMA.FTZ R15, R15, R0, 1.1641532182693481445e-10 ;  /* 0x2f0000000f0f7423 */ /* 0x000fe20000010000 */
[----:B------:R-:W-:Y:S01]  /*d5c0*/  FMUL.FTZ R14, R14, UR5 ;  /* 0x000000050e0e7c20 */ /* 0x000fe20008410000 */
[----:B------:R-:W-:-:S03]  /*d5d0*/  IMAD.MOV.U32 R26, RZ, RZ, 0x2 ;  /* 0x00000002ff1a7424 */ /* 0x000fc600078e00ff */
[----:B------:R-:W-:-:S04]  /*d5e0*/  FSETP.GTU.FTZ.AND P2, PT, R15, UR4, PT ;  /* 0x000000040f007c0b */ /* 0x000fc8000bf5c000 */
[----:B------:R-:W-:-:S05]  /*d5f0*/  FSEL R14, R14, RZ, !P2 ;  /* 0x000000ff0e0e7208 */ /* 0x000fca0005000000 */
[----:B------:R-:W-:Y:S01]  /*d600*/  FADD.FTZ R15, R21, R14 ;  /* 0x0000000e150f7221 */ /* 0x000fe20000010000 */
[----:B------:R-:W-:Y:S02]  /*d610*/  SEL R14, RZ, 0x1, P2 ;  /* 0x00000001ff0e7807 */ /* 0x000fe40001000000 */
[----:B------:R-:W-:Y:S01]  /*d620*/  ISETP.NE.AND P2, PT, R17, 0x1, PT ;  /* 0x000000011100780c */ /* 0x000fe20003f45270 */
[--C-:B------:R-:W-:Y:S01]  /*d630*/  @P1 FADD.FTZ R25, R16, R15.reuse ;  /* 0x0000000f10191221 */ /* 0x100fe20000010000 */
[----:B------:R-:W-:Y:S01]  /*d640*/  @!P1 IMAD.MOV.U32 R25, RZ, RZ, R15 ;  /* 0x000000ffff199224 */ /* 0x000fe200078e000f */
[----:B------:R-:W-:-:S04]  /*d650*/  MOV R15, R10 ;  /* 0x0000000a000f7202 */ /* 0x000fc80000000f00 */
[----:B------:R-:W-:-:S06]  /*d660*/  F2FP.F16.F32.PACK_AB R21, RZ, R25 ;  /* 0x00000019ff15723e */ /* 0x000fcc00000000ff */
        /* <DEDUP_REMOVED lines=9> */
.L_x_4269:
        /* <DEDUP_REMOVED lines=12> */
.L_x_4270:
        /* <DEDUP_REMOVED lines=59> */
[----:B------:R-:W-:Y:S02]  /*db70*/  IMAD.MOV.U32 R6, RZ, RZ, R26 ;  /* 0x000000ffff067224 */ /* 0x000fe400078e001a */
[----:B------:R-:W-:-:S07]  /*db80*/  HFMA2 R26, -RZ, RZ, 0, 0 ;  /* 0x00000000ff1a7431 */ /* 0x000fce00000001ff */
.L_x_4268:
        /* <DEDUP_REMOVED lines=19> */
.L_x_4272:
        /* <DEDUP_REMOVED lines=12> */
.L_x_4273:
        /* <DEDUP_REMOVED lines=61> */
.L_x_4271:
[----:B------:R-:W-:Y:S01]  /*e150*/  I2FP.F32.U32 R17, R17 ;  /* 0x0000001100117245 */ /* 0x000fe20000201000 */
[----:B------:R-:W-:Y:S02]  /*e160*/  HADD2.F32 R16, -RZ, R142.H0_H0 ;  /* 0x2000008eff107230 */ /* 0x000fe40000004100 */
[----:B------:R-:W-:Y:S02]  /*e170*/  @P1 HADD2.F32 R194, -RZ, R146.H0_H0 ;  /* 0x20000092ffc21230 */ /* 0x000fe40000004100 */
[----:B------:R-:W-:Y:S01]  /*e180*/  FFMA.FTZ R17, R17, R0, 1.1641532182693481445e-10 ;  /* 0x2f00000011117423 */ /* 0x000fe20000010000 */
[----:B------:R-:W-:Y:S01]  /*e190*/  FMUL.FTZ R16, R16, UR5 ;  /* 0x0000000510107c20 */ /* 0x000fe20008410000 */
[----:B------:R-:W-:-:S03]  /*e1a0*/  IMAD.MOV.U32 R149, RZ, RZ, 0x2 ;  /* 0x00000002ff957424 */ /* 0x000fc600078e00ff */
[----:B------:R-:W-:Y:S01]  /*e1b0*/  FSETP.GTU.FTZ.AND P3, PT, R17, UR4, PT ;  /* 0x0000000411007c0b */ /* 0x000fe2000bf7c000 */
[----:B------:R-:W-:-:S03]  /*e1c0*/  IMAD.MOV.U32 R17, RZ, RZ, R10 ;  /* 0x000000ffff117224 */ /* 0x000fc600078e000a */
[----:B------:R-:W-:Y:S02]  /*e1d0*/  FSEL R26, R16, RZ, !P3 ;  /* 0x000000ff101a7208 */ /* 0x000fe40005800000 */
[----:B------:R-:W-:Y:S02]  /*e1e0*/  SEL R16, RZ, 0x1, P3 ;  /* 0x00000001ff107807 */ /* 0x000fe40001800000 */
[----:B------:R-:W-:Y:S01]  /*e1f0*/  ISETP.NE.AND P3, PT, R148, 0x1, PT ;  /* 0x000000019400780c */ /* 0x000fe20003f65270 */
[----:B------:R-:W-:-:S04]  /*e200*/  FADD.FTZ R15, R15, R26 ;  /* 0x0000001a0f0f7221 */ /* 0x000fc80000010000 */
        /* <DEDUP_REMOVED lines=13> */
.L_x_4275:
        /* <DEDUP_REMOVED lines=12> */
.L_x_4276:
        /* <DEDUP_REMOVED lines=61> */
.L_x_4274:
        /* <DEDUP_REMOVED lines=19> */
.L_x_4278:
        /* <DEDUP_REMOVED lines=12> */
.L_x_4279:
        /* <DEDUP_REMOVED lines=8> */
[----:B------:R-:W-:Y:S01]  /*e9e0*/  LOP3.LUT R17, R17, R4, R157, 0x96, !PT ;  /* 0x0000000411117212 */ /* 0x000fe200078e969d */
[----:B------:R-:W-:-:S03]  /*e9f0*/  IMAD.MOV.U32 R26, RZ, RZ, R6 ;  /* 0x000000ffff1a7224 */ /* 0x000fc600078e0006 */
        /* <DEDUP_REMOVED lines=51> */
.L_x_4277:
[----:B------:R-:W-:Y:S01]  /*ed30*/  I2FP.F32.U32 R17, R26 ;  /* 0x0000001a00117245 */ /* 0x000fe20000201000 */
[----:B------:R-:W-:Y:S02]  /*ed40*/  HADD2.F32 R22, -RZ, R142.H1_H1 ;  /* 0x3000008eff167230 */ /* 0x000fe40000004100 */
[----:B------:R-:W-:Y:S02]  /*ed50*/  @P1 HADD2.F32 R155, -RZ, R146.H1_H1 ;  /* 0x30000092ff9b1230 */ /* 0x000fe40000004100 */
[----:B------:R-:W-:Y:S01]  /*ed60*/  FFMA.FTZ R17, R17, R0, 1.1641532182693481445e-10 ;  /* 0x2f00000011117423 */ /* 0x000fe20000010000 */
[----:B------:R-:W-:Y:S01]  /*ed70*/  FMUL.FTZ R22, R22, UR5 ;  /* 0x0000000516167c20 */ /* 0x000fe20008410000 */
[----:B------:R-:W-:-:S03]  /*ed80*/  IMAD.MOV.U32 R26, RZ, RZ, R10 ;  /* 0x000000ffff1a7224 */ /* 0x000fc600078e000a */
[----:B------:R-:W-:-:S04]  /*ed90*/  FSETP.GTU.FTZ.AND P4, PT, R17, UR4, PT ;  /* 0x0000000411007c0b */ /* 0x000fc8000bf9c000 */
        /* <DEDUP_REMOVED lines=18> */
.L_x_4281:
        /* <DEDUP_REMOVED lines=12> */
.L_x_4282:
        /* <DEDUP_REMOVED lines=49> */
[----:B------:R-:W-:Y:S01]  /*f290*/  LOP3.LUT R155, R155, R156, R149, 0x96, !PT ;  /* 0x0000009c9b9b7212 */ /* 0x000fe200078e9695 */
[----:B------:R-:W-:Y:S02]  /*f2a0*/  IMAD.MOV.U32 R149, RZ, RZ, RZ ;  /* 0x000000ffff957224 */ /* 0x000fe400078e00ff */
        /* <DEDUP_REMOVED lines=8> */
[----:B------:R-:W-:Y:S02]  /*f330*/  LOP3.LUT R5, R17, R148, R157, 0x96, !PT ;  /* 0x0000009411057212 */ /* 0x000fe400078e969d */
[----:B------:R-:W-:-:S07]  /*f340*/  MOV R6, R156 ;  /* 0x0000009c00067202 */ /* 0x000fce0000000f00 */
.L_x_4280:
[----:B------:R-:W-:Y:S01]  /*f350*/  I2FP.F32.U32 R17, R26 ;  /* 0x0000001a00117245 */ /* 0x000fe20000201000 */
[----:B------:R-:W-:Y:S01]  /*f360*/  HADD2.F32 R26, -RZ, R23.H0_H0 ;  /* 0x20000017ff1a7230 */ /* 0x000fe20000004100 */
        /* <DEDUP_REMOVED lines=17> */
.L_x_4284:
        /* <DEDUP_REMOVED lines=12> */
.L_x_4285:
[----:B------:R-:W-:Y:S01]  /*f540*/  IMAD.WIDE.U32 R148, R3, -0x326172a9, RZ ;  /* 0xcd9e8d5703947825 */ /* 0x000fe200078e00ff */
[----:B------:R-:W-:Y:S02]  /*f550*/  LOP3.LUT R158, R8, R5, R193, 0x96, !PT ;  /* 0x00000005089e7212 */ /* 0x000fe400078e96c1 */
[----:B------:R-:W-:Y:S02]  /*f560*/  IADD3 R5, PT, PT, R192, -0x61c88647, RZ ;  /* 0x9e3779b9c0057810 */ /* 0x000fe40007ffe0ff */
        /* <DEDUP_REMOVED lines=58> */
.L_x_4283:
        /* <DEDUP_REMOVED lines=12> */
[--C-:B------:R-:W-:Y:S01]  /*f9d0*/  @!P1 IMAD.MOV.U32 R26, RZ, RZ, R17.reuse ;  /* 0x000000ffff1a9224 */ /* 0x100fe200078e0011 */
[----:B------:R-:W-:Y:S02]  /*f9e0*/  MOV R150, R10 ;  /* 0x0000000a00967202 */ /* 0x000fe40000000f00 */
[----:B------:R-:W-:Y:S02]  /*f9f0*/  PRMT R17, R148, 0x7610, R17 ;  /* 0x0000761094117816 */ /* 0x000fe40000000011 */
        /* <DEDUP_REMOVED lines=10> */
.L_x_4287:
        /* <DEDUP_REMOVED lines=12> */
.L_x_4288:
        /* <DEDUP_REMOVED lines=57> */
[----:B------:R-:W-:Y:S02]  /*fef0*/  VIADD R155, R193, 0x96a522ad ;  /* 0x96a522adc19b7836 */ /* 0x000fe40000000000 */
[----:B------:R-:W-:-:S03]  /*ff00*/  IMAD.MOV.U32 R6, RZ, RZ, R158 ;  /* 0x000000ffff067224 */ /* 0x000fc600078e009e */
[----:B------:R-:W-:Y:S01]  /*ff10*/  LOP3.LUT R5, R155, R156, R159, 0x96, !PT ;  /* 0x0000009c9b057212 */ /* 0x000fe200078e969f */
[----:B------:R-:W-:-:S07]  /*ff20*/  HFMA2 R156, -RZ, RZ, 0, 0 ;  /* 0x00000000ff9c7431 */ /* 0x000fce00000001ff */
.L_x_4286:
        /* <DEDUP_REMOVED lines=19> */
.L_x_4290:
        /* <DEDUP_REMOVED lines=14> */
.L_x_4291:
        /* <DEDUP_REMOVED lines=61> */
.L_x_4289:
        /* <DEDUP_REMOVED lines=11> */
[----:B------:R-:W-:Y:S01]  /*105c0*/  FADD.FTZ R23, R23, R148 ;  /* 0x0000009417177221 */ /* 0x000fe20000010000 */
[----:B------:R-:W-:-:S03]  /*105d0*/  PRMT R18, R150, 0x7610, R18 ;  /* 0x0000761096127816 */ /* 0x000fc60000000012 */
[----:B------:R-:W-:Y:S01]  /*105e0*/  @P1 FADD.FTZ R148, R156, R23 ;  /* 0x000000179c941221 */ /* 0x000fe20000010000 */
[----:B------:R-:W-:-:S04]  /*105f0*/  @!P1 MOV R148, R23 ;  /* 0x0000001700949202 */ /* 0x000fc80000000f00 */
[----:B------:R-:W-:-:S04]  /*10600*/  F2FP.F16.F32.PACK_AB R23, RZ, R148 ;  /* 0x00000094ff17723e */ /* 0x000fc800000000ff */
[----:B------:R-:W-:Y:S01]  /*10610*/  PRMT R23, R149, 0x5410, R23 ;  /* 0x0000541095177816 */ /* 0x000fe20000000017 */
[----:B------:R-:W-:Y:S06]  /*10620*/  BRA `(.L_x_4292) ;  /* 0x00000030000c7947 */ /* 0x000fec0003800000 */
.L_x_4243:
        /* <DEDUP_REMOVED lines=15> */
.L_x_4294:
        /* <DEDUP_REMOVED lines=12> */
.L_x_4295:
[----:B------:R-:W-:Y:S01]  /*107e0*/  IMAD.WIDE.U32 R24, R3, -0x326172a9, RZ ;  /* 0xcd9e8d5703187825 */ /* 0x000fe200078e00ff */
[----:B-1----:R-:W-:Y:S02]  /*107f0*/  LOP3.LUT R150, R8, R5, R193, 0x96, !PT ;  /* 0x0000000508967212 */ /* 0x002fe400078e96c1 */
        /* <DEDUP_REMOVED lines=54> */
[----:B------:R-:W-:Y:S01]  /*10b60*/  VIADD R9, R193, 0x96a522ad ;  /* 0x96a522adc1097836 */ /* 0x000fe20000000000 */
[----:B------:R-:W-:Y:S01]  /*10b70*/  MOV R6, R148 ;  /* 0x0000009400067202 */ /* 0x000fe20000000f00 */
[----:B------:R-:W-:-:S03]  /*10b80*/  IMAD.MOV.U32 R10, RZ, RZ, R150 ;  /* 0x000000ffff0a7224 */ /* 0x000fc600078e0096 */
[----:B------:R-:W-:Y:S01]  /*10b90*/  LOP3.LUT R5, R9, R24, R149, 0x96, !PT ;  /* 0x0000001809057212 */ /* 0x000fe200078e9695 */
[----:B------:R-:W-:-:S07]  /*10ba0*/  IMAD.MOV.U32 R9, RZ, RZ, R26 ;  /* 0x000000ffff097224 */ /* 0x000fce00078e001a */
.L_x_4293:
[----:B------:R-:W-:Y:S01]  /*10bb0*/  I2FP.F32.U32 R9, R9 ;  /* 0x0000000900097245 */ /* 0x000fe20000201000 */
[----:B-----5:R-:W-:Y:S01]  /*10bc0*/  HADD2.F32 R24, -RZ, R20.H0_H0 ;  /* 0x20000014ff187230 */ /* 0x020fe20000004100 */
[----:B------:R-:W-:Y:S01]  /*10bd0*/  ISETP.NE.AND P3, PT, R25, 0x1, PT ;  /* 0x000000011900780c */ /* 0x000fe20003f65270 */
[----:B------:R-:W-:Y:S02]  /*10be0*/  HFMA2 R26, -RZ, RZ, 0, 1.1920928955078125e-07 ;  /* 0x00000002ff1a7431 */ /* 0x000fe400000001ff */
[----:B------:R-:W-:Y:S01]  /*10bf0*/  FFMA.FTZ R9, R9, R0, 1.1641532182693481445e-10 ;  /* 0x2f00000009097423 */ /* 0x000fe20000010000 */
[----:B------:R-:W-:-:S04]  /*10c00*/  FMUL.FTZ R24, R24, UR5 ;  /* 0x0000000518187c20 */ /* 0x000fc80008410000 */
[----:B------:R-:W-:Y:S01]  /*10c10*/  FSETP.GTU.FTZ.AND P2, PT, R9, UR4, PT ;  /* 0x0000000409007c0b */ /* 0x000fe2000bf5c000 */
[----:B------:R-:W-:-:S03]  /*10c20*/  @P1 HADD2.F32 R9, -RZ, R144.H0_H0 ;  /* 0x20000090ff091230 */ /* 0x000fc60000004100 */
[----:B------:R-:W-:Y:S01]  /*10c30*/  FSEL R184, R24, RZ, !P2 ;  /* 0x000000ff18b87208 */ /* 0x000fe20005000000 */
[----:B------:R-:W-:Y:S01]  /*10c40*/  IMAD.MOV.U32 R24, RZ, RZ, R10 ;  /* 0x000000ffff187224 */ /* 0x000fe200078e000a */
[----:B------:R-:W-:-:S03]  /*10c50*/  PLOP3.LUT P2, PT, P2, PT, PT, 0x8, 0x80 ;  /* 0x000000000080781c */ /* 0x000fc6000174e170 */
[----:B------:R-:W-:Y:S01]  /*10c60*/  @P1 FADD.FTZ R184, R9, R184 ;  /* 0x000000b809b81221 */ /* 0x000fe20000010000 */
[----:B-1----:R-:W-:-:S04]  /*10c70*/  P2R R151, PR, RZ, 0x4 ;  /* 0x00000004ff977803 */ /* 0x002fc80000000000 */
        /* <DEDUP_REMOVED lines=10> */
.L_x_4297:
        /* <DEDUP_REMOVED lines=12> */
.L_x_4298:
        /* <DEDUP_REMOVED lines=61> */
.L_x_4296:
        /* <DEDUP_REMOVED lines=23> */
.L_x_4300:
        /* <DEDUP_REMOVED lines=12> */
.L_x_4301:
        /* <DEDUP_REMOVED lines=55> */
[----:B------:R-:W-:-:S04]  /*11750*/  IMAD.WIDE.U32 R26, R27, -0x2daee0ad, RZ ;  /* 0xd2511f531b1a7825 */ /* 0x000fc800078e00ff */
[----:B------:R-:W-:Y:S01]  /*11760*/  HFMA2 R148, -RZ, RZ, 0, 0 ;  /* 0x00000000ff947431 */ /* 0x000fe200000001ff */
[----:B------:R-:W-:Y:S02]  /*11770*/  LOP3.LUT R4, R5, R4, R149, 0x96, !PT ;  /* 0x0000000405047212 */ /* 0x000fe400078e9695 */
[----:B------:R-:W-:Y:S01]  /*11780*/  LOP3.LUT R5, R25, R24, R27, 0x96, !PT ;  /* 0x0000001819057212 */ /* 0x000fe200078e961b */
[----:B------:R-:W-:Y:S02]  /*11790*/  IMAD.MOV.U32 R24, RZ, RZ, R6 ;  /* 0x000000ffff187224 */ /* 0x000fe400078e0006 */
[----:B------:R-:W-:-:S07]  /*117a0*/  IMAD.MOV.U32 R6, RZ, RZ, R26 ;  /* 0x000000ffff067224 */ /* 0x000fce00078e001a */
.L_x_4299:
        /* <DEDUP_REMOVED lines=23> */
.L_x_4303:
        /* <DEDUP_REMOVED lines=12> */
.L_x_4304:
        /* <DEDUP_REMOVED lines=60> */
[----:B------:R-:W-:-:S07]  /*11da0*/  IMAD.MOV.U32 R6, RZ, RZ, R154 ;  /* 0x000000ffff067224 */ /* 0x000fce00078e009a */
.L_x_4302:
[----:B------:R-:W-:Y:S01]  /*11db0*/  I2FP.F32.U32 R25, R25 ;  /* 0x0000001900197245 */ /* 0x000fe20000201000 */
[----:B------:R-:W-:Y:S01]  /*11dc0*/  HADD2.F32 R21, -RZ, R21.H1_H1 ;  /* 0x30000015ff157230 */ /* 0x000fe20000004100 */
[----:B------:R-:W-:Y:S01]  /*11dd0*/  ISETP.NE.AND P2, PT, R149, 0x1, PT ;  /* 0x000000019500780c */ /* 0x000fe20003f45270 */
[----:B------:R-:W-:Y:S02]  /*11de0*/  @P1 HADD2.F32 R26, -RZ, R145.H1_H1 ;  /* 0x30000091ff1a1230 */ /* 0x000fe40000004100 */
[----:B------:R-:W-:Y:S02]  /*11df0*/  HFMA2 R148, -RZ, RZ, 0, 1.1920928955078125e-07 ;  /* 0x00000002ff947431 */ /* 0x000fe400000001ff */
[----:B------:R-:W-:Y:S01]  /*11e00*/  FFMA.FTZ R25, R25, R0, 1.1641532182693481445e-10 ;  /* 0x2f00000019197423 */ /* 0x000fe20000010000 */
[----:B------:R-:W-:-:S04]  /*11e10*/  FMUL.FTZ R21, R21, UR5 ;  /* 0x0000000515157c20 */ /* 0x000fc80008410000 */
[----:B------:R-:W-:-:S04]  /*11e20*/  FSETP.GTU.FTZ.AND P3, PT, R25, UR4, PT ;  /* 0x0000000419007c0b */ /* 0x000fc8000bf7c000 */
        /* <DEDUP_REMOVED lines=15> */
.L_x_4306:
        /* <DEDUP_REMOVED lines=12> */
.L_x_4307:
        /* <DEDUP_REMOVED lines=8> */
[----:B------:R-:W-:Y:S02]  /*12060*/  VIADD R155, R192, 0x3c6ef372 ;  /* 0x3c6ef372c09b7836 */ /* 0x000fe40000000000 */
[----:B------:R-:W-:Y:S01]  /*12070*/  IMAD.MOV.U32 R26, RZ, RZ, R6 ;  /* 0x000000ffff1a7224 */ /* 0x000fe200078e0006 */
        /* <DEDUP_REMOVED lines=49> */
[----:B------:R-:W-:Y:S01]  /*12390*/  IMAD.MOV.U32 R148, RZ, RZ, RZ ;  /* 0x000000ffff947224 */ /* 0x000fe200078e00ff */
[----:B------:R-:W-:-:S07]  /*123a0*/  MOV R6, R156 ;  /* 0x0000009c00067202 */ /* 0x000fce0000000f00 */
.L_x_4305:
        /* <DEDUP_REMOVED lines=9> */
[----:B------:R-:W-:Y:S02]  /*12440*/  MOV R26, R10 ;  /* 0x0000000a001a7202 */ /* 0x000fe40000000f00 */
[----:B------:R-:W-:Y:S01]  /*12450*/  PLOP3.LUT P2, PT, P2, PT, PT, 0x8, 0x80 ;  /* 0x000000000080781c */ /* 0x000fe2000174e170 */
        /* <DEDUP_REMOVED lines=11> */
.L_x_4309:
        /* <DEDUP_REMOVED lines=12> */
.L_x_4310:
[----:B------:R-:W-:Y:S01]  /*125d0*/  IMAD.WIDE.U32 R156, R3, -0x326172a9, RZ ;  /* 0xcd9e8d57039c7825 */ /* 0x000fe200078e00ff */
[----:B------:R-:W-:-:S03]  /*125e0*/  LOP3.LUT R160, R8, R5, R193, 0x96, !PT ;  /* 0x0000000508a07212 */ /* 0x000fc600078e96c1 */
[----:B------:R-:W-:Y:S01]  /*125f0*/  HFMA2 R150, -RZ, RZ, 0, 0 ;  /* 0x00000000ff967431 */ /* 0x000fe200000001ff */
        /* <DEDUP_REMOVED lines=57> */
[----:B------:R-:W-:-:S07]  /*12990*/  LOP3.LUT R5, R155, R156, R159, 0x96, !PT ;  /* 0x0000009c9b057212 */ /* 0x000fce00078e969f */
.L_x_4308:
[----:B------:R-:W-:Y:S01]  /*129a0*/  I2FP.F32.U32 R155, R26 ;  /* 0x0000001a009b7245 */ /* 0x000fe20000201000 */
[----:B------:R-:W-:Y:S01]  /*129b0*/  HADD2.F32 R22, -RZ, R22.H1_H1 ;  /* 0x30000016ff167230 */ /* 0x000fe20000004100 */
[----:B------:R-:W-:Y:S01]  /*129c0*/  ISETP.NE.AND P4, PT, R150, 0x1, PT ;  /* 0x000000019600780c */ /* 0x000fe20003f85270 */
[----:B------:R-:W-:Y:S02]  /*129d0*/  @P1 HADD2.F32 R157, -RZ, R146.H1_H1 ;  /* 0x30000092ff9d1230 */ /* 0x000fe40000004100 */
[----:B------:R-:W-:Y:S01]  /*129e0*/  FFMA.FTZ R155, R155, R0, 1.1641532182693481445e-10 ;  /* 0x2f0000009b9b7423 */ /* 0x000fe20000010000 */
[----:B------:R-:W-:Y:S01]  /*129f0*/  FMUL.FTZ R22, R22, UR5 ;  /* 0x0000000516167c20 */ /* 0x000fe20008410000 */
[----:B------:R-:W-:Y:S02]  /*12a00*/  IMAD.MOV.U32 R156, RZ, RZ, 0x2 ;  /* 0x00000002ff9c7424 */ /* 0x000fe400078e00ff */
[----:B------:R-:W-:Y:S01]  /*12a10*/  IMAD.MOV.U32 R26, RZ, RZ, R10 ;  /* 0x000000ffff1a7224 */ /* 0x000fe200078e000a */
[----:B------:R-:W-:-:S04]  /*12a20*/  FSETP.GTU.FTZ.AND P3, PT, R155, UR4, PT ;  /* 0x000000049b007c0b */ /* 0x000fc8000bf7c000 */
        /* <DEDUP_REMOVED lines=13> */
.L_x_4312:
        /* <DEDUP_REMOVED lines=12> */
.L_x_4313:
        /* <DEDUP_REMOVED lines=61> */
.L_x_4311:
[----:B------:R-:W-:Y:S01]  /*12f90*/  I2FP.F32.U32 R155, R26 ;  /* 0x0000001a009b7245 */ /* 0x000fe20000201000 */
[----:B------:R-:W-:Y:S01]  /*12fa0*/  HADD2.F32 R26, -RZ, R23.H0_H0 ;  /* 0x20000017ff1a7230 */ /* 0x000fe20000004100 */
[----:B------:R-:W-:Y:S01]  /*12fb0*/  ISETP.NE.AND P5, PT, R156, 0x1, PT ;  /* 0x000000019c00780c */ /* 0x000fe20003fa5270 */
[----:B------:R-:W-:Y:S02]  /*12fc0*/  @P1 HADD2.F32 R157, -RZ, R147.H0_H0 ;  /* 0x20000093ff9d1230 */ /* 0x000fe40000004100 */
        /* <DEDUP_REMOVED lines=18> */
.L_x_4315:
        /* <DEDUP_REMOVED lines=12> */
.L_x_4316:
        /* <DEDUP_REMOVED lines=8> */
[----:B------:R-:W-:Y:S02]  /*13230*/  IMAD.MOV.U32 R148, RZ, RZ, R6 ;  /* 0x000000ffff947224 */ /* 0x000fe400078e0006 */
[----:B------:R-:W-:Y:S01]  /*13240*/  IMAD.MOV.U32 R162, RZ, RZ, RZ ;  /* 0x000000ffffa27224 */ /* 0x000fe200078e00ff */
        /* <DEDUP_REMOVED lines=51> */
.L_x_4314:
        /* <DEDUP_REMOVED lines=13> */
[----:B------:R-:W-:-:S07]  /*13650*/  PRMT R23, R150, 0x5410, R23 ;  /* 0x0000541096177816 */ /* 0x000fce0000000017 */
.L_x_4292:
[----:B------:R-:W-:Y:S01]  /*13660*/  SEL R149, RZ, 0x1000000, !P5 ;  /* 0x01000000ff957807 */ /* 0x000fe20006800000 */
[----:B------:R-:W0:Y:S01]  /*13670*/  @P1 LDC.64 R158, c[0x0][0x3a0] ;  /* 0x0000e800ff9e1b82 */ /* 0x000e220000000a00 */
[----:B------:R-:W-:Y:S01]  /*13680*/  SEL R156, RZ, 0x10000, !P4 ;  /* 0x00010000ff9c7807 */ /* 0x000fe20006000000 */
[----:B------:R-:W-:Y:S01]  /*13690*/  VIADD R221, R164, 0x100 ;  /* 0x00000100a4dd7836 */ /* 0x000fe20000000000 */
[----:B------:R-:W-:Y:S02]  /*136a0*/  SEL R161, RZ, 0x100, !P3 ;  /* 0x00000100ffa17807 */ /* 0x000fe40005800000 */
[----:B------:R-:W-:Y:S02]  /*136b0*/  ISETP.NE.AND P5, PT, R152, RZ, PT ;  /* 0x000000ff9800720c */ /* 0x000fe40003fa5270 */
[----:B------:R-:W-:Y:S02]  /*136c0*/  ISETP.NE.AND P4, PT, R153, RZ, PT ;  /* 0x000000ff9900720c */ /* 0x000fe40003f85270 */
[----:B------:R-:W-:Y:S01]  /*136d0*/  ISETP.NE.AND P3, PT, R154, RZ, PT ;  /* 0x000000ff9a00720c */ /* 0x000fe20003f65270 */
[----:B------:R-:W-:Y:S01]  /*136e0*/  IMAD.WIDE.U32 R154, R171, 0x10, R208 ;  /* 0x00000010ab9a7825 */ /* 0x000fe200078e00d0 */
[----:B------:R-:W-:Y:S01]  /*136f0*/  SEL R150, RZ, 0x10000, !P4 ;  /* 0x00010000ff967807 */ /* 0x000fe20006000000 */
[----:B------:R-:W1:Y:S01]  /*13700*/  @P0 LDC.64 R152, c[0x0][0x398] ;  /* 0x0000e600ff980b82 */ /* 0x000e620000000a00 */
[----:B------:R-:W-:-:S02]  /*13710*/  SEL R27, RZ, 0x1000000, !P3 ;  /* 0x01000000ff1b7807 */ /* 0x000fc40005800000 */
[----:B------:R-:W-:Y:S01]  /*13720*/  SEL R9, RZ, 0x100, !P5 ;  /* 0x00000100ff097807 */ /* 0x000fe20006800000 */
[----:B------:R2:W-:Y:S01]  /*13730*/  STG.E.128 desc[UR8][R154.64], R20 ;  /* 0x000000149a007986 */ /* 0x0005e2000c101d08 */
[----:B------:R-:W-:Y:S02]  /*13740*/  ISETP.NE.AND P6, PT, R151, RZ, PT ;  /* 0x000000ff9700720c */ /* 0x000fe40003fc5270 */
[----:B------:R-:W-:Y:S01]  /*13750*/  LOP3.LUT R161, R161, R149, R156, 0xfe, !PT ;  /* 0x00000095a1a17212 */ /* 0x000fe200078efe9c */
[----:B------:R-:W-:Y:S01]  /*13760*/  IMAD.WIDE.U32 R156, R171, 0x8, R206 ;  /* 0x00000008ab9c7825 */ /* 0x000fe200078e00ce */
[----:B------:R-:W-:Y:S02]  /*13770*/  LOP3.LUT R9, R9, R27, R150, 0xfe, !PT ;  /* 0x0000001b09097212 */ /* 0x000fe400078efe96 */
[----:B------:R-:W-:Y:S01]  /*13780*/  SEL R160, RZ, 0x1, !P2 ;  /* 0x00000001ffa07807 */ /* 0x000fe20005000000 */
[----:B0-----:R-:W-:Y:S01]  /*13790*/  @P1 IMAD.WIDE.U32 R158, R221, 0x10, R158 ;  /* 0x00000010dd9e1825 */ /* 0x001fe200078e009e */
[----:B------:R-:W-:-:S02]  /*137a0*/  SEL R150, RZ, 0x1, !P6 ;  /* 0x00000001ff967807 */ /* 0x000fc40007000000 */
[----:B------:R-:W-:Y:S02]  /*137b0*/  LOP3.LUT R161, R161, R160, RZ, 0xfc, !PT ;  /* 0x000000a0a1a17212 */ /* 0x000fe400078efcff */
[----:B------:R-:W-:Y:S01]  /*137c0*/  LOP3.LUT R160, R9, R150, RZ, 0xfc, !PT ;  /* 0x0000009609a07212 */ /* 0x000fe200078efcff */
[----:B------:R-:W-:-:S04]  /*137d0*/  IMAD.WIDE.U32 R150, R221, 0x10, R168 ;  /* 0x00000010dd967825 */ /* 0x000fc800078e00a8 */
[----:B------:R2:W-:Y:S01]  /*137e0*/  STG.E.64 desc[UR8][R156.64], R160 ;  /* 0x000000a09c007986 */ /* 0x0005e2000c101b08 */
[----:B-1----:R-:W-:Y:S01]  /*137f0*/  @P0 IMAD.WIDE.U32 R152, R221, 0x10, R152 ;  /* 0x00000010dd980825 */ /* 0x002fe200078e0098 */
[----:B------:R-:W-:Y:S06]  /*13800*/  @!P0 BRA `(.L_x_4317) ;  /* 0x0000000000508947 */ /* 0x000fec0003800000 */
        /* <DEDUP_REMOVED lines=14> */
[----:B------:R-:W-:Y:S02]  /*138f0*/  LOP3.LUT R9, R23, R9, R21, 0xfe, !PT ;  /* 0x0000000917097212 */ /* 0x000fe400078efe15 */
[----:B------:R-:W-:Y:S01]  /*13900*/  LOP3.LUT R22, R154, R20, R22, 0xfe, !PT ;  /* 0x000000149a167212 */ /* 0x000fe200078efe16 */
[----:B0-----:R-:W-:Y:S01]  /*13910*/  IMAD.WIDE.U32 R20, R171, 0x8, R156 ;  /* 0x00000008ab147825 */ /* 0x001fe200078e009c */
[----:B------:R-:W-:Y:S02]  /*13920*/  LOP3.LUT R23, R9, R155, RZ, 0xfc, !PT ;  /* 0x0000009b09177212 */ /* 0x000fe400078efcff */
[----:B------:R-:W-:-:S05]  /*13930*/  LOP3.LUT R22, R22, 0xff, R11, 0xf8, !PT ;  /* 0x000000ff16167812 */ /* 0x000fca00078ef80b */
[----:B------:R0:W-:Y:S02]  /*13940*/  STG.E.64 desc[UR8][R20.64], R22 ;  /* 0x0000001614007986 */ /* 0x0001e4000c101b08 */
.L_x_4317:
[----:B------:R1:W5:Y:S04]  /*13950*/  @P0 LDG.E.128 R140, desc[UR8][R152.64] ;  /* 0x00000008988c0981 */ /* 0x000368000c1e1d00 */
[----:B------:R1:W5:Y:S04]  /*13960*/  @P1 LDG.E.128 R144, desc[UR8][R158.64] ;  /* 0x000000089e901981 */ /* 0x000368000c1e1d00 */
[----:B0-2---:R1:W5:Y:S01]  /*13970*/  LDG.E.128 R20, desc[UR8][R150.64] ;  /* 0x0000000896147981 */ /* 0x005362000c1e1d00 */
        /* <DEDUP_REMOVED lines=16> */
.L_x_4320:
        /* <DEDUP_REMOVED lines=12> */
.L_x_4321:
        /* <DEDUP_REMOVED lines=56> */
[----:B------:R-:W-:-:S05]  /*13ec0*/  VIADD R9, R193, 0x96a522ad ;  /* 0x96a522adc1097836 */ /* 0x000fca0000000000 */
[----:B------:R-:W-:Y:S01]  /*13ed0*/  LOP3.LUT R5, R9, R16, R157, 0x96, !PT ;  /* 0x0000001009057212 */ /* 0x000fe200078e969d */
[----:B------:R-:W-:-:S07]  /*13ee0*/  IMAD.MOV.U32 R9, RZ, RZ, R6 ;  /* 0x000000ffff097224 */ /* 0x000fce00078e0006 */
.L_x_4319:
[----:B------:R-:W-:Y:S01]  /*13ef0*/  I2FP.F32.U32 R9, R9 ;  /* 0x0000000900097245 */ /* 0x000fe20000201000 */
[----:B-----5:R-:W-:Y:S01]  /*13f00*/  HADD2.F32 R6, -RZ, R20.H0_H0 ;  /* 0x20000014ff067230 */ /* 0x020fe20000004100 */
[----:B------:R-:W-:Y:S01]  /*13f10*/  ISETP.NE.AND P3, PT, R11, 0x1, PT ;  /* 0x000000010b00780c */ /* 0x000fe20003f65270 */
[----:B------:R-:W-:Y:S02]  /*13f20*/  IMAD.MOV.U32 R12, RZ, RZ, 0x2 ;  /* 0x00000002ff0c7424 */ /* 0x000fe400078e00ff */
        /* <DEDUP_REMOVED lines=16> */
.L_x_4323:
        /* <DEDUP_REMOVED lines=12> */
.L_x_4324:
        /* <DEDUP_REMOVED lines=55> */
[----:B------:R-:W-:-:S05]  /*14460*/  VIADD R9, R193, 0x96a522ad ;  /* 0x96a522adc1097836 */ /* 0x000fca0000000000 */
[----:B------:R-:W-:Y:S01]  /*14470*/  LOP3.LUT R5, R9, R16, R13, 0x96, !PT ;  /* 0x0000001009057212 */ /* 0x000fe200078e960d */
[----:B------:R-:W-:Y:S01]  /*14480*/  IMAD.MOV.U32 R9, RZ, RZ, R156 ;  /* 0x000000ffff097224 */ /* 0x000fe200078e009c */
[----:B------:R-:W-:Y:S01]  /*14490*/  MOV R156, R12 ;  /* 0x0000000c009c7202 */ /* 0x000fe20000000f00 */
[----:B------:R-:W-:-:S07]  /*144a0*/  IMAD.MOV.U32 R12, RZ, RZ, RZ ;  /* 0x000000ffff0c7224 */ /* 0x000fce00078e00ff */
.L_x_4322:
[----:B------:R-:W-:Y:S01]  /*144b0*/  I2FP.F32.U32 R9, R9 ;  /* 0x0000000900097245 */ /* 0x000fe20000201000 */
[----:B------:R-:W-:Y:S01]  /*144c0*/  HADD2.F32 R11, -RZ, R140.H0_H0 ;  /* 0x2000008cff0b7230 */ /* 0x000fe20000004100 */
[----:B------:R-:W-:Y:S01]  /*144d0*/  ISETP.NE.AND P3, PT, R12, 0x1, PT ;  /* 0x000000010c00780c */ /* 0x000fe20003f65270 */
[----:B-1----:R-:W-:Y:S02]  /*144e0*/  @P1 HADD2.F32 R153, -RZ, R144.H0_H0 ;  /* 0x20000090ff991230 */ /* 0x002fe40000004100 */
[----:B------:R-:W-:Y:S02]  /*144f0*/  HFMA2 R13, -RZ, RZ, 0, 1.1920928955078125e-07 ;  /* 0x00000002ff0d7431 */ /* 0x000fe400000001ff */
[----:B------:R-:W-:Y:S01]  /*14500*/  FFMA.FTZ R9, R9, R0, 1.1641532182693481445e-10 ;  /* 0x2f00000009097423 */ /* 0x000fe20000010000 */
[----:B------:R-:W-:-:S04]  /*14510*/  FMUL.FTZ R11, R11, UR5 ;  /* 0x000000050b0b7c20 */ /* 0x000fc80008410000 */
[----:B------:R-:W-:-:S04]  /*14520*/  FSETP.GTU.FTZ.AND P2, PT, R9, UR4, PT ;  /* 0x0000000409007c0b */ /* 0x000fc8000bf5c000 */
[----:B------:R-:W-:Y:S02]  /*14530*/  FSEL R9, R11, RZ, !P2 ;  /* 0x000000ff0b097208 */ /* 0x000fe40005000000 */
[----:B------:R-:W-:-:S03]  /*14540*/  SEL R11, RZ, 0x1, P2 ;  /* 0x00000001ff0b7807 */ /* 0x000fc60001000000 */
[----:B------:R-:W-:Y:S01]  /*14550*/  FADD.FTZ R6, R6, R9 ;  /* 0x0000000906067221 */ /* 0x000fe20000010000 */
[----:B------:R-:W-:-:S03]  /*14560*/  IMAD.MOV.U32 R9, RZ, RZ, R10 ;  /* 0x000000ffff097224 */ /* 0x000fc600078e000a */
        /* <DEDUP_REMOVED lines=12> */
.L_x_4326:
        /* <DEDUP_REMOVED lines=12> */
.L_x_4327:
        /* <DEDUP_REMOVED lines=61> */
.L_x_4325:
[----:B------:R-:W-:Y:S01]  /*14ac0*/  I2FP.F32.U32 R9, R9 ;  /* 0x0000000900097245 */ /* 0x000fe20000201000 */
[----:B------:R-:W-:Y:S01]  /*14ad0*/  HADD2.F32 R20, -RZ, R20.H1_H1 ;  /* 0x30000014ff147230 */ /* 0x000fe20000004100 */
        /* <DEDUP_REMOVED lines=18> */
.L_x_4329:
        /* <DEDUP_REMOVED lines=12> */
.L_x_4330:
        /* <DEDUP_REMOVED lines=61> */
.L_x_4328:
        /* <DEDUP_REMOVED lines=24> */
.L_x_4332:
        /* <DEDUP_REMOVED lines=12> */
.L_x_4333:
        /* <DEDUP_REMOVED lines=61> */
.L_x_4331:
[----:B------:R-:W-:Y:S01]  /*156a0*/  I2FP.F32.U32 R9, R9 ;  /* 0x0000000900097245 */ /* 0x000fe20000201000 */
[----:B------:R-:W-:Y:S01]  /*156b0*/  HADD2.F32 R13, -RZ, R21.H0_H0 ;  /* 0x20000015ff0d7230 */ /* 0x000fe20000004100 */
[----:B------:R-:W-:Y:S01]  /*156c0*/  ISETP.NE.AND P3, PT, R15, 0x1, PT ;  /* 0x000000010f00780c */ /* 0x000fe20003f65270 */
[----:B------:R-:W-:Y:S02]  /*156d0*/  IMAD.MOV.U32 R17, RZ, RZ, 0x2 ;  /* 0x00000002ff117424 */ /* 0x000fe400078e00ff */
[----:B------:R-:W-:-:S05]  /*156e0*/  FFMA.FTZ R9, R9, R0, 1.1641532182693481445e-10 ;  /* 0x2f00000009097423 */ /* 0x000fca0000010000 */
[----:B------:R-:W-:Y:S01]  /*156f0*/  FSETP.GTU.FTZ.AND P2, PT, R9, UR4, PT ;  /* 0x0000000409007c0b */ /* 0x000fe2000bf5c000 */
[----:B------:R-:W-:Y:S01]  /*15700*/  FMUL.FTZ R9, R13, UR5 ;  /* 0x000000050d097c20 */ /* 0x000fe20008410000 */
[----:B------:R-:W-:Y:S02]  /*15710*/  IMAD.MOV.U32 R13, RZ, RZ, R10 ;  /* 0x000000ffff0d7224 */ /* 0x000fe400078e000a */
        /* <DEDUP_REMOVED lines=12> */
.L_x_4335:
        /* <DEDUP_REMOVED lines=12> */
.L_x_4336:
        /* <DEDUP_REMOVED lines=61> */
.L_x_4334:
[----:B------:R-:W-:Y:S01]  /*15c70*/  I2FP.F32.U32 R13, R13 ;  /* 0x0000000d000d7245 */ /* 0x000fe20000201000 */
[----:B------:R-:W-:Y:S01]  /*15c80*/  HADD2.F32 R14, -RZ, R141.H0_H0 ;  /* 0x2000008dff0e7230 */ /* 0x000fe20000004100 */
[----:B------:R-:W-:Y:S01]  /*15c90*/  ISETP.NE.AND P3, PT, R17, 0x1, PT ;  /* 0x000000011100780c */ /* 0x000fe20003f65270 */
[----:B------:R-:W-:Y:S02]  /*15ca0*/  @P1 HADD2.F32 R16, -RZ, R145.H0_H0 ;  /* 0x20000091ff101230 */ /* 0x000fe40000004100 */
[----:B------:R-:W-:Y:S01]  /*15cb0*/  FFMA.FTZ R13, R13, R0, 1.1641532182693481445e-10 ;  /* 0x2f0000000d0d7423 */ /* 0x000fe20000010000 */
[----:B------:R-:W-:-:S04]  /*15cc0*/  FMUL.FTZ R14, R14, UR5 ;  /* 0x000000050e0e7c20 */ /* 0x000fc80008410000 */
[----:B------:R-:W-:-:S04]  /*15cd0*/  FSETP.GTU.FTZ.AND P2, PT, R13, UR4, PT ;  /* 0x000000040d007c0b */ /* 0x000fc8000bf5c000 */
[----:B------:R-:W-:Y:S02]  /*15ce0*/  FSEL R14, R14, RZ, !P2 ;  /* 0x000000ff0e0e7208 */ /* 0x000fe40005000000 */
[----:B------:R-:W-:-:S03]  /*15cf0*/  SEL R13, RZ, 0x1, P2 ;  /* 0x00000001ff0d7807 */ /* 0x000fc60001000000 */
[----:B------:R-:W-:Y:S01]  /*15d00*/  FADD.FTZ R9, R9, R14 ;  /* 0x0000000e09097221 */ /* 0x000fe20000010000 */
[----:B------:R-:W-:-:S03]  /*15d10*/  IMAD.MOV.U32 R14, RZ, RZ, R10 ;  /* 0x000000ffff0e7224 */ /* 0x000fc600078e000a */
[----:B------:R-:W-:Y:S01]  /*15d20*/  @P1 FADD.FTZ R149, R16, R9 ;  /* 0x0000000910951221 */ /* 0x000fe20000010000 */
[----:B------:R-:W-:Y:S01]  /*15d30*/  @!P1 MOV R149, R9 ;  /* 0x0000000900959202 */ /* 0x000fe20000000f00 */
[----:B------:R-:W-:-:S03]  /*15d40*/  IMAD.MOV.U32 R16, RZ, RZ, 0x2 ;  /* 0x00000002ff107424 */ /* 0x000fc600078e00ff */
        /* <DEDUP_REMOVED lines=10> */
.L_x_4338:
        /* <DEDUP_REMOVED lines=12> */
.L_x_4339:
        /* <DEDUP_REMOVED lines=57> */
[----:B------:R-:W-:Y:S02]  /*16240*/  LOP3.LUT R5, R15, R14, R17, 0x96, !PT ;  /* 0x0000000e0f057212 */ /* 0x000fe400078e9611 */
[----:B------:R-:W-:Y:S01]  /*16250*/  MOV R14, R156 ;  /* 0x0000009c000e7202 */ /* 0x000fe20000000f00 */
[----:B------:R-:W-:Y:S02]  /*16260*/  IMAD.MOV.U32 R156, RZ, RZ, R16 ;  /* 0x000000ffff9c7224 */ /* 0x000fe400078e0010 */
[----:B------:R-:W-:-:S07]  /*16270*/  IMAD.MOV.U32 R16, RZ, RZ, RZ ;  /* 0x000000ffff107224 */ /* 0x000fce00078e00ff */
.L_x_4337:
        /* <DEDUP_REMOVED lines=20> */
.L_x_4341:
        /* <DEDUP_REMOVED lines=12> */
.L_x_4342:
        /* <DEDUP_REMOVED lines=61> */
.L_x_4340:
[----:B------:R-:W-:Y:S01]  /*16850*/  I2FP.F32.U32 R15, R15 ;  /* 0x0000000f000f7245 */ /* 0x000fe20000201000 */
[----:B------:R-:W-:Y:S01]  /*16860*/  HADD2.F32 R16, -RZ, R141.H1_H1 ;  /* 0x3000008dff107230 */ /* 0x000fe20000004100 */
[----:B------:R-:W-:-:S03]  /*16870*/  MOV R18, 0x2 ;  /* 0x0000000200127802 */ /* 0x000fc60000000f00 */
[----:B------:R-:W-:Y:S01]  /*16880*/  FFMA.FTZ R15, R15, R0, 1.1641532182693481445e-10 ;  /* 0x2f0000000f0f7423 */ /* 0x000fe20000010000 */
[----:B------:R-:W-:-:S04]  /*16890*/  FMUL.FTZ R16, R16, UR5 ;  /* 0x0000000510107c20 */ /* 0x000fc80008410000 */
[----:B------:R-:W-:-:S04]  /*168a0*/  FSETP.GTU.FTZ.AND P2, PT, R15, UR4, PT ;  /* 0x000000040f007c0b */ /* 0x000fc8000bf5c000 */
[----:B------:R-:W-:Y:S01]  /*168b0*/  FSEL R15, R16, RZ, !P2 ;  /* 0x000000ff100f7208 */ /* 0x000fe20005000000 */
[----:B------:R-:W-:-:S04]  /*168c0*/  @P1 HADD2.F32 R16, -RZ, R145.H1_H1 ;  /* 0x30000091ff101230 */ /* 0x000fc80000004100 */
        /* <DEDUP_REMOVED lines=16> */
.L_x_4344:
        /* <DEDUP_REMOVED lines=12> */
.L_x_4345:
        /* <DEDUP_REMOVED lines=9> */
[----:B------:R-:W-:-:S03]  /*16b20*/  IMAD.MOV.U32 R18, RZ, RZ, RZ ;  /* 0x000000ffff127224 */ /* 0x000fc600078e00ff */
        /* <DEDUP_REMOVED lines=51> */
.L_x_4343:
        /* <DEDUP_REMOVED lines=19> */
.L_x_4347:
        /* <DEDUP_REMOVED lines=12> */
.L_x_4348:
        /* <DEDUP_REMOVED lines=61> */
.L_x_4346:
[----:B------:R-:W-:Y:S01]  /*17420*/  I2FP.F32.U32 R17, R17 ;  /* 0x0000001100117245 */ /* 0x000fe20000201000 */
[----:B------:R-:W-:Y:S02]  /*17430*/  HADD2.F32 R16, -RZ, R142.H0_H0 ;  /* 0x2000008eff107230 */ /* 0x000fe40000004100 */
[----:B------:R-:W-:Y:S02]  /*17440*/  @P1 HADD2.F32 R150, -RZ, R146.H0_H0 ;  /* 0x20000092ff961230 */ /* 0x000fe40000004100 */
[----:B------:R-:W-:Y:S01]  /*17450*/  FFMA.FTZ R17, R17, R0, 1.1641532182693481445e-10 ;  /* 0x2f00000011117423 */ /* 0x000fe20000010000 */
[----:B------:R-:W-:Y:S01]  /*17460*/  FMUL.FTZ R16, R16, UR5 ;  /* 0x0000000510107c20 */ /* 0x000fe20008410000 */
[----:B------:R-:W-:-:S03]  /*17470*/  IMAD.MOV.U32 R154, RZ, RZ, 0x2 ;  /* 0x00000002ff9a7424 */ /* 0x000fc600078e00ff */
[----:B------:R-:W-:Y:S02]  /*17480*/  FSETP.GTU.FTZ.AND P3, PT, R17, UR4, PT ;  /* 0x0000000411007c0b */ /* 0x000fe4000bf7c000 */
[----:B------:R-:W-:Y:S02]  /*17490*/  MOV R17, R10 ;  /* 0x0000000a00117202 */ /* 0x000fe40000000f00 */
[----:B------:R-:W-:Y:S02]  /*174a0*/  FSEL R18, R16, RZ, !P3 ;  /* 0x000000ff10127208 */ /* 0x000fe40005800000 */
[----:B------:R-:W-:Y:S02]  /*174b0*/  SEL R16, RZ, 0x1, P3 ;  /* 0x00000001ff107807 */ /* 0x000fe40001800000 */
[----:B------:R-:W-:Y:S01]  /*174c0*/  ISETP.NE.AND P3, PT, R27, 0x1, PT ;  /* 0x000000011b00780c */ /* 0x000fe20003f65270 */
[----:B------:R-:W-:-:S04]  /*174d0*/  FADD.FTZ R15, R15, R18 ;  /* 0x000000120f0f7221 */ /* 0x000fc80000010000 */
        /* <DEDUP_REMOVED lines=13> */
.L_x_4350:
        /* <DEDUP_REMOVED lines=12> */
.L_x_4351:
        /* <DEDUP_REMOVED lines=56> */
[----:B------:R-:W-:Y:S02]  /*179f0*/  MOV R10, R158 ;  /* 0x0000009e000a7202 */ /* 0x000fe40000000f00 */
[----:B------:R-:W-:Y:S01]  /*17a00*/  LOP3.LUT R5, R17, R16, R155, 0x96, !PT ;  /* 0x0000001011057212 */ /* 0x000fe200078e969b */
[----:B------:R-:W-:Y:S02]  /*17a10*/  IMAD.MOV.U32 R17, RZ, RZ, R156 ;  /* 0x000000ffff117224 */ /* 0x000fe400078e009c */
[----:B------:R-:W-:Y:S02]  /*17a20*/  IMAD.MOV.U32 R156, RZ, RZ, R154 ;  /* 0x000000ffff9c7224 */ /* 0x000fe400078e009a */
[----:B------:R-:W-:-:S07]  /*17a30*/  HFMA2 R154, -RZ, RZ, 0, 0 ;  /* 0x00000000ff9a7431 */ /* 0x000fce00000001ff */
.L_x_4349:
        /* <DEDUP_REMOVED lines=19> */
.L_x_4353:
        /* <DEDUP_REMOVED lines=12> */
.L_x_4354:
        /* <DEDUP_REMOVED lines=52> */
[----:B------:R-:W-:Y:S02]  /*17f70*/  IADD3 R5, PT, PT, R192, -0x700cb87f, RZ ;  /* 0x8ff34781c0057810 */ /* 0x000fe40007ffe0ff */
[----:B------:R-:W-:Y:S01]  /*17f80*/  MOV R27, R156 ;  /* 0x0000009c001b7202 */ /* 0x000fe20000000f00 */
[----:B------:R-:W-:Y:S01]  /*17f90*/  IMAD.WIDE.U32 R158, R17, -0x2daee0ad, RZ ;  /* 0xd2511f53119e7825 */ /* 0x000fe200078e00ff */
[----:B------:R-:W-:-:S03]  /*17fa0*/  LOP3.LUT R4, R5, R4, R161, 0x96, !PT ;  /* 0x0000000405047212 */ /* 0x000fc600078e96a1 */
[----:B------:R-:W-:Y:S02]  /*17fb0*/  VIADD R17, R193, 0x96a522ad ;  /* 0x96a522adc1117836 */ /* 0x000fe40000000000 */
[----:B------:R-:W-:Y:S02]  /*17fc0*/  IMAD.MOV.U32 R156, RZ, RZ, R158 ;  /* 0x000000ffff9c7224 */ /* 0x000fe400078e009e */
[----:B------:R-:W-:Y:S01]  /*17fd0*/  IMAD.MOV.U32 R10, RZ, RZ, R160 ;  /* 0x000000ffff0a7224 */ /* 0x000fe200078e00a0 */
[----:B------:R-:W-:Y:S01]  /*17fe0*/  LOP3.LUT R5, R17, R154, R159, 0x96, !PT ;  /* 0x0000009a11057212 */ /* 0x000fe200078e969f */
[----:B------:R-:W-:-:S07]  /*17ff0*/  IMAD.MOV.U32 R158, RZ, RZ, RZ ;  /* 0x000000ffff9e7224 */ /* 0x000fce00078e00ff */
.L_x_4352:
        /* <DEDUP_REMOVED lines=25> */
.L_x_4356:
        /* <DEDUP_REMOVED lines=12> */
.L_x_4357:
        /* <DEDUP_REMOVED lines=15> */
[----:B------:R-:W-:-:S03]  /*18340*/  LOP3.LUT R162, R5, R4, R161, 0x96, !PT ;  /* 0x0000000405a27212 */ /* 0x000fc600078e96a1 */
        /* <DEDUP_REMOVED lines=15> */
[----:B------:R-:W-:Y:S01]  /*18440*/  LOP3.LUT R17, R17, R160, R5, 0x96, !PT ;  /* 0x000000a011117212 */ /* 0x000fe200078e9605 */
[----:B------:R-:W-:Y:S01]  /*18450*/  VIADD R5, R192, 0xb54cda56 ;  /* 0xb54cda56c0057836 */ /* 0x000fe20000000000 */
[----:B------:R-:W-:-:S03]  /*18460*/  LOP3.LUT R27, R27, R158, R163, 0x96, !PT ;  /* 0x0000009e1b1b7212 */ /* 0x000fc600078e96a3 */
        /* <DEDUP_REMOVED lines=14> */
[----:B------:R-:W-:-:S03]  /*18550*/  MOV R27, R156 ;  /* 0x0000009c001b7202 */ /* 0x000fc60000000f00 */
[----:B------:R-:W-:Y:S01]  /*18560*/  VIADD R17, R193, 0xdb3d7428 ;  /* 0xdb3d7428c1117836 */ /* 0x000fe20000000000 */
[----:B------:R-:W-:-:S04]  /*18570*/  LOP3.LUT R5, R5, R4, R161, 0x96, !PT ;  /* 0x0000000405057212 */ /* 0x000fc800078e96a1 */
[----:B------:R-:W-:Y:S01]  /*18580*/  LOP3.LUT R17, R17, R162, R159, 0x96, !PT ;  /* 0x000000a211117212 */ /* 0x000fe200078e969f */
[----:B------:R-:W-:-:S04]  /*18590*/  IMAD.WIDE.U32 R162, R5, -0x2daee0ad, RZ ;  /* 0xd2511f5305a27825 */ /* 0x000fc800078e00ff */
[----:B------:R-:W-:Y:S01]  /*185a0*/  IMAD.WIDE.U32 R166, R17, -0x326172a9, RZ ;  /* 0xcd9e8d5711a67825 */ /* 0x000fe200078e00ff */
[----:B------:R-:W-:-:S03]  /*185b0*/  IADD3 R17, PT, PT, R192, -0x700cb87f, RZ ;  /* 0x8ff34781c0117810 */ /* 0x000fc60007ffe0ff */
[----:B------:R-:W-:Y:S01]  /*185c0*/  VIADD R5, R193, 0x96a522ad ;  /* 0x96a522adc1057836 */ /* 0x000fe20000000000 */
[----:B------:R-:W-:Y:S01]  /*185d0*/  LOP3.LUT R4, R17, R160, R167, 0x96, !PT ;  /* 0x000000a011047212 */ /* 0x000fe200078e96a7 */
[----:B------:R-:W-:Y:S02]  /*185e0*/  IMAD.MOV.U32 R10, RZ, RZ, R166 ;  /* 0x000000ffff0a7224 */ /* 0x000fe400078e00a6 */
[----:B------:R-:W-:Y:S01]  /*185f0*/  IMAD.MOV.U32 R156, RZ, RZ, R162 ;  /* 0x000000ffff9c7224 */ /* 0x000fe200078e00a2 */
[----:B------:R-:W-:Y:S01]  /*18600*/  LOP3.LUT R5, R5, R158, R163, 0x96, !PT ;  /* 0x0000009e05057212 */ /* 0x000fe200078e96a3 */
[----:B------:R-:W-:-:S07]  /*18610*/  IMAD.MOV.U32 R159, RZ, RZ, RZ ;  /* 0x000000ffff9f7224 */ /* 0x000fce00078e00ff */
.L_x_4355:
[----:B------:R-:W-:Y:S01]  /*18620*/  I2FP.F32.U32 R17, R27 ;  /* 0x0000001b00117245 */ /* 0x000fe20000201000 */
[----:B------:R-:W-:Y:S01]  /*18630*/  HADD2.F32 R27, -RZ, R23.H0_H0 ;  /* 0x20000017ff1b7230 */ /* 0x000fe20000004100 */
        /* <DEDUP_REMOVED lines=17> */
.L_x_4359:
[----:B------:R-:W-:-:S04]  /*18750*/  IADD3 R2, PT, PT, R2, 0x1, RZ ;  /* 0x0000000102027810 */ /* 0x000fc80007ffe0ff */
        /* <DEDUP_REMOVED lines=11> */
.L_x_4360:
        /* <DEDUP_REMOVED lines=8> */
[----:B------:R-:W-:Y:S02]  /*18890*/  IADD3 R5, PT, PT, R192, 0x3c6ef372, RZ ;  /* 0x3c6ef372c0057810 */ /* 0x000fe40007ffe0ff */
[----:B------:R-:W-:Y:S01]  /*188a0*/  LOP3.LUT R155, R155, R160, R159, 0x96, !PT ;  /* 0x000000a09b9b7212 */ /* 0x000fe200078e969f */
[----:B------:R-:W-:-:S04]  /*188b0*/  IMAD.WIDE.U32 R160, R27, -0x2daee0ad, RZ ;  /* 0xd2511f531ba07825 */ /* 0x000fc800078e00ff */
[----:B------:R-:W-:Y:S02]  /*188c0*/  VIADD R27, R193, 0x76cf5d0a ;  /* 0x76cf5d0ac11b7836 */ /* 0x000fe40000000000 */
[----:B------:R-:W-:Y:S01]  /*188d0*/  IMAD.WIDE.U32 R162, R155, -0x326172a9, RZ ;  /* 0xcd9e8d579ba27825 */ /* 0x000fe200078e00ff */
[----:B------:R-:W-:Y:S02]  /*188e0*/  IADD3 R155, PT, PT, R193, 0x32370b8f, RZ ;  /* 0x32370b8fc19b7810 */ /* 0x000fe40007ffe0ff */
[----:B------:R-:W-:Y:S02]  /*188f0*/  LOP3.LUT R27, R27, R158, R161, 0x96, !PT ;  /* 0x0000009e1b1b7212 */ /* 0x000fe400078e96a1 */
[----:B------:R-:W-:-:S03]  /*18900*/  LOP3.LUT R158, R5, R4, R163, 0x96, !PT ;  /* 0x00000004059e7212 */ /* 0x000fc600078e96a3 */
        /* <DEDUP_REMOVED lines=8> */
[----:B------:R-:W-:Y:S01]  /*18990*/  IMAD.WIDE.U32 R162, R155, -0x326172a9, RZ ;  /* 0xcd9e8d579ba27825 */ /* 0x000fe200078e00ff */
[----:B------:R-:W-:Y:S02]  /*189a0*/  IADD3 R155, PT, PT, R193, -0x56f99767, RZ ;  /* 0xa9066899c19b7810 */ /* 0x000fe40007ffe0ff */
[----:B------:R-:W-:Y:S02]  /*189b0*/  LOP3.LUT R27, R27, R158, R161, 0x96, !PT ;  /* 0x0000009e1b1b7212 */ /* 0x000fe400078e96a1 */
[----:B------:R-:W-:-:S03]  /*189c0*/  LOP3.LUT R158, R5, R4, R163, 0x96, !PT ;  /* 0x00000004059e7212 */ /* 0x000fc600078e96a3 */
        /* <DEDUP_REMOVED lines=18> */
[----:B------:R-:W-:Y:S01]  /*18af0*/  IMAD.WIDE.U32 R158, R27, -0x2daee0ad, RZ ;  /* 0xd2511f531b9e7825 */ /* 0x000fe200078e00ff */
[----:B------:R-:W-:-:S03]  /*18b00*/  MOV R155, R156 ;  /* 0x0000009c009b7202 */ /* 0x000fc60000000f00 */
[----:B------:R-:W-:Y:S02]  /*18b10*/  VIADD R27, R193, 0xdb3d7428 ;  /* 0xdb3d7428c11b7836 */ /* 0x000fe40000000000 */
[----:B------:R-:W-:-:S03]  /*18b20*/  IMAD.WIDE.U32 R160, R160, -0x326172a9, RZ ;  /* 0xcd9e8d57a0a07825 */ /* 0x000fc600078e00ff */
[----:B------:R-:W-:Y:S01]  /*18b30*/  LOP3.LUT R166, R27, R166, R159, 0x96, !PT ;  /* 0x000000a61ba67212 */ /* 0x000fe200078e969f */
[----:B------:R-:W-:Y:S01]  /*18b40*/  VIADD R27, R192, 0x8ff34781 ;  /* 0x8ff34781c01b7836 */ /* 0x000fe20000000000 */
[----:B------:R-:W-:Y:S01]  /*18b50*/  LOP3.LUT R5, R5, R4, R161, 0x96, !PT ;  /* 0x0000000405057212 */ /* 0x000fe200078e96a1 */
[----:B------:R-:W-:Y:S02]  /*18b60*/  HFMA2 R161, -RZ, RZ, 0, 0 ;  /* 0x00000000ffa17431 */ /* 0x000fe400000001ff */
[----:B------:R-:W-:-:S04]  /*18b70*/  IMAD.WIDE.U32 R166, R166, -0x326172a9, RZ ;  /* 0xcd9e8d57a6a67825 */ /* 0x000fc800078e00ff */
[----:B------:R-:W-:Y:S01]  /*18b80*/  IMAD.WIDE.U32 R162, R5, -0x2daee0ad, RZ ;  /* 0xd2511f5305a27825 */ /* 0x000fe200078e00ff */
[----:B------:R-:W-:Y:S02]  /*18b90*/  IADD3 R5, PT, PT, R193, -0x695add53, RZ ;  /* 0x96a522adc1057810 */ /* 0x000fe40007ffe0ff */
[----:B------:R-:W-:Y:S01]  /*18ba0*/  LOP3.LUT R4, R27, R160, R167, 0x96, !PT ;  /* 0x000000a01b047212 */ /* 0x000fe200078e96a7 */
[----:B------:R-:W-:Y:S01]  /*18bb0*/  IMAD.MOV.U32 R10, RZ, RZ, R166 ;  /* 0x000000ffff0a7224 */ /* 0x000fe200078e00a6 */
[----:B------:R-:W-:Y:S01]  /*18bc0*/  LOP3.LUT R5, R5, R158, R163, 0x96, !PT ;  /* 0x0000009e05057212 */ /* 0x000fe200078e96a3 */
[----:B------:R-:W-:-:S07]  /*18bd0*/  IMAD.MOV.U32 R156, RZ, RZ, R162 ;  /* 0x000000ffff9c7224 */ /* 0x000fce00078e00a2 */
.L_x_4358:
[----:B------:R-:W-:Y:S01]  /*18be0*/  I2FP.F32.U32 R27, R155 ;  /* 0x0000009b001b7245 */ /* 0x000fe20000201000 */
[----:B------:R-:W-:Y:S02]  /*18bf0*/  HADD2.F32 R155, -RZ, R143.H0_H0 ;  /* 0x2000008fff9b7230 */ /* 0x000fe40000004100 */
[----:B------:R-:W-:Y:S02]  /*18c00*/  @P1 HADD2.F32 R162, -RZ, R147.H0_H0 ;  /* 0x20000093ffa21230 */ /* 0x000fe40000004100 */
        /* <DEDUP_REMOVED lines=22> */
.L_x_4362:
        /* <DEDUP_REMOVED lines=12> */
.L_x_4363:
        /* <DEDUP_REMOVED lines=54> */
[----:B------:R-:W-:Y:S02]  /*19190*/  IADD3 R5, PT, PT, R193, -0x695add53, RZ ;  /* 0x96a522adc1057810 */ /* 0x000fe40007ffe0ff */
[----:B------:R-:W-:Y:S01]  /*191a0*/  LOP3.LUT R4, R161, R162, R167, 0x96, !PT ;  /* 0x000000a2a1047212 */ /* 0x000fe200078e96a7 */
[----:B------:R-:W-:Y:S01]  /*191b0*/  HFMA2 R162, -RZ, RZ, 0, 0 ;  /* 0x00000000ffa27431 */ /* 0x000fe200000001ff */
[----:B------:R-:W-:Y:S01]  /*191c0*/  LOP3.LUT R5, R5, R160, R159, 0x96, !PT ;  /* 0x000000a005057212 */ /* 0x000fe200078e969f */
[----:B------:R-:W-:Y:S01]  /*191d0*/  IMAD.MOV.U32 R10, RZ, RZ, R166 ;  /* 0x000000ffff0a7224 */ /* 0x000fe200078e00a6 */
[----:B------:R-:W-:Y:S01]  /*191e0*/  MOV R159, R156 ;  /* 0x0000009c009f7202 */ /* 0x000fe20000000f00 */
[----:B------:R-:W-:-:S07]  /*191f0*/  IMAD.MOV.U32 R156, RZ, RZ, R158 ;  /* 0x000000ffff9c7224 */ /* 0x000fce00078e009e */
.L_x_4361:
        /* <DEDUP_REMOVED lines=19> */
.L_x_4365:
        /* <DEDUP_REMOVED lines=14> */
.L_x_4366:
        /* <DEDUP_REMOVED lines=61> */
.L_x_4364:
        /* <DEDUP_REMOVED lines=18> */
.L_x_4318:
        /* <DEDUP_REMOVED lines=15> */
.L_x_4369:
        /* <DEDUP_REMOVED lines=12> */
.L_x_4370:
[----:B-1----:R-:W-:Y:S01]  /*19ab0*/  IMAD.WIDE.U32 R150, R3, -0x326172a9, RZ ;  /* 0xcd9e8d5703967825 */ /* 0x002fe200078e00ff */
        /* <DEDUP_REMOVED lines=15> */
[----:B------:R-:W-:-:S04]  /*19bb0*/  IMAD.WIDE.U32 R154, R27, -0x326172a9, RZ ;  /* 0xcd9e8d571b9a7825 */ /* 0x000fc800078e00ff */
        /* <DEDUP_REMOVED lines=43> */
.L_x_4368:
[----:B------:R-:W-:Y:S01]  /*19e70*/  I2FP.F32.U32 R9, R9 ;  /* 0x0000000900097245 */ /* 0x000fe20000201000 */
[----:B-----5:R-:W-:Y:S01]  /*19e80*/  HADD2.F32 R6, -RZ, R20.H0_H0 ;  /* 0x20000014ff067230 */ /* 0x020fe20000004100 */
[----:B------:R-:W-:Y:S01]  /*19e90*/  ISETP.NE.AND P3, PT, R27, 0x1, PT ;  /* 0x000000011b00780c */ /* 0x000fe20003f65270 */
[----:B-1----:R-:W-:Y:S02]  /*19ea0*/  @P1 HADD2.F32 R150, -RZ, R144.H0_H0 ;  /* 0x20000090ff961230 */ /* 0x002fe40000004100 */
[----:B------:R-:W-:Y:S02]  /*19eb0*/  HFMA2 R149, -RZ, RZ, 0, 1.1920928955078125e-07 ;  /* 0x00000002ff957431 */ /* 0x000fe400000001ff */
[----:B------:R-:W-:Y:S01]  /*19ec0*/  FFMA.FTZ R9, R9, R0, 1.1641532182693481445e-10 ;  /* 0x2f00000009097423 */ /* 0x000fe20000010000 */
[----:B------:R-:W-:-:S04]  /*19ed0*/  FMUL.FTZ R6, R6, UR5 ;  /* 0x0000000506067c20 */ /* 0x000fc80008410000 */
[----:B------:R-:W-:Y:S01]  /*19ee0*/  FSETP.GTU.FTZ.AND P2, PT, R9, UR4, PT ;  /* 0x0000000409007c0b */ /* 0x000fe2000bf5c000 */
[----:B------:R-:W-:-:S03]  /*19ef0*/  IMAD.MOV.U32 R9, RZ, RZ, R10 ;  /* 0x000000ffff097224 */ /* 0x000fc600078e000a */
[----:B------:R-:W-:Y:S02]  /*19f00*/  FSEL R153, R6, RZ, !P2 ;  /* 0x000000ff06997208 */ /* 0x000fe40005000000 */
        /* <DEDUP_REMOVED lines=13> */
.L_x_4372:
        /* <DEDUP_REMOVED lines=12> */
.L_x_4373:
        /* <DEDUP_REMOVED lines=59> */
[----:B------:R-:W-:Y:S01]  /*1a450*/  MOV R9, R156 ;  /* 0x0000009c00097202 */ /* 0x000fe20000000f00 */
[----:B------:R-:W-:-:S07]  /*1a460*/  IMAD.MOV.U32 R156, RZ, RZ, R154 ;  /* 0x000000ffff9c7224 */ /* 0x000fce00078e009a */
.L_x_4371:
        /* <DEDUP_REMOVED lines=23> */
.L_x_4375:
[----:B------:R-:W-:-:S04]  /*1a5e0*/  VIADD R2, R2, 0x1 ;  /* 0x0000000102027836 */ /* 0x000fc80000000000 */
        /* <DEDUP_REMOVED lines=11> */
.L_x_4376:
[----:B------:R-:W-:Y:S01]  /*1a6a0*/  IMAD.WIDE.U32 R150, R3, -0x326172a9, RZ ;  /* 0xcd9e8d5703967825 */ /* 0x000fe200078e00ff */
[----:B------:R-:W-:Y:S02]  /*1a6b0*/  LOP3.LUT R158, R8, R5, R193, 0x96, !PT ;  /* 0x00000005089e7212 */ /* 0x000fe400078e96c1 */
[----:B------:R-:W-:Y:S01]  /*1a6c0*/  IADD3 R5, PT, PT, R192, -0x61c88647, RZ ;  /* 0x9e3779b9c0057810 */ /* 0x000fe20007ffe0ff */
        /* <DEDUP_REMOVED lines=8> */
[----:B------:R-:W-:Y:S01]  /*1a750*/  IMAD.WIDE.U32 R150, R9, -0x326172a9, RZ ;  /* 0xcd9e8d5709967825 */ /* 0x000fe200078e00ff */
[----:B------:R-:W-:Y:S02]  /*1a760*/  LOP3.LUT R27, R27, R154, R5, 0x96, !PT ;  /* 0x0000009a1b1b7212 */ /* 0x000fe400078e9605 */
[C---:B------:R-:W-:Y:S01]  /*1a770*/  IADD3 R5, PT, PT, R192.reuse, -0x255992d5, RZ ;  /* 0xdaa66d2bc0057810 */ /* 0x040fe20007ffe0ff */
[----:B------:R-:W-:-:S05]  /*1a780*/  VIADD R9, R192, 0x3c6ef372 ;  /* 0x3c6ef372c0097836 */ /* 0x000fca0000000000 */
        /* <DEDUP_REMOVED lines=10> */
[C---:B------:R-:W-:Y:S01]  /*1a830*/  IADD3 R5, PT, PT, R192.reuse, 0x1715609d, RZ ;  /* 0x1715609dc0057810 */ /* 0x040fe20007ffe0ff */
[----:B------:R-:W-:-:S05]  /*1a840*/  VIADD R9, R192, 0x78dde6e4 ;  /* 0x78dde6e4c0097836 */ /* 0x000fca0000000000 */
        /* <DEDUP_REMOVED lines=24> */
[----:B------:R-:W-:Y:S01]  /*1a9d0*/  IMAD.WIDE.U32 R158, R27, -0x326172a9, RZ ;  /* 0xcd9e8d571b9e7825 */ /* 0x000fe200078e00ff */
[----:B------:R-:W-:-:S03]  /*1a9e0*/  IADD3 R5, PT, PT, R192, -0x700cb87f, RZ ;  /* 0x8ff34781c0057810 */ /* 0x000fc60007ffe0ff */
[----:B------:R-:W-:Y:S01]  /*1a9f0*/  IMAD.WIDE.U32 R154, R9, -0x2daee0ad, RZ ;  /* 0xd2511f53099a7825 */ /* 0x000fe200078e00ff */
[----:B------:R-:W-:Y:S02]  /*1aa00*/  LOP3.LUT R4, R5, R4, R159, 0x96, !PT ;  /* 0x0000000405047212 */ /* 0x000fe400078e969f */
[----:B------:R-:W-:Y:S01]  /*1aa10*/  MOV R10, R158 ;  /* 0x0000009e000a7202 */ /* 0x000fe20000000f00 */
[----:B------:R-:W-:-:S05]  /*1aa20*/  VIADD R9, R193, 0x96a522ad ;  /* 0x96a522adc1097836 */ /* 0x000fca0000000000 */
[----:B------:R-:W-:Y:S01]  /*1aa30*/  LOP3.LUT R5, R9, R150, R155, 0x96, !PT ;  /* 0x0000009609057212 */ /* 0x000fe200078e969b */
[----:B------:R-:W-:Y:S01]  /*1aa40*/  IMAD.MOV.U32 R9, RZ, RZ, R156 ;  /* 0x000000ffff097224 */ /* 0x000fe200078e009c */
[----:B------:R-:W-:Y:S01]  /*1aa50*/  MOV R156, R154 ;  /* 0x0000009a009c7202 */ /* 0x000fe20000000f00 */
[----:B------:R-:W-:-:S07]  /*1aa60*/  IMAD.MOV.U32 R154, RZ, RZ, RZ ;  /* 0x000000ffff9a7224 */ /* 0x000fce00078e00ff */
.L_x_4374:
[----:B------:R-:W-:Y:S01]  /*1aa70*/  I2FP.F32.U32 R9, R9 ;  /* 0x0000000900097245 */ /* 0x000fe20000201000 */
[----:B------:R-:W-:Y:S01]  /*1aa80*/  HADD2.F32 R27, -RZ, R21.H0_H0 ;  /* 0x20000015ff1b7230 */ /* 0x000fe20000004100 */
[----:B------:R-:W-:Y:S01]  /*1aa90*/  ISETP.NE.AND P3, PT, R154, 0x1, PT ;  /* 0x000000019a00780c */ /* 0x000fe20003f65270 */
[----:B------:R-:W-:Y:S02]  /*1aaa0*/  @P1 HADD2.F32 R150, -RZ, R145.H0_H0 ;  /* 0x20000091ff961230 */ /* 0x000fe40000004100 */
[----:B------:R-:W-:Y:S02]  /*1aab0*/  HFMA2 R155, -RZ, RZ, 0, 1.1920928955078125e-07 ;  /* 0x00000002ff9b7431 */ /* 0x000fe400000001ff */
[----:B------:R-:W-:Y:S01]  /*1aac0*/  FFMA.FTZ R9, R9, R0, 1.1641532182693481445e-10 ;  /* 0x2f00000009097423 */ /* 0x000fe20000010000 */
[----:B------:R-:W-:-:S04]  /*1aad0*/  FMUL.FTZ R27, R27, UR5 ;  /* 0x000000051b1b7c20 */ /* 0x000fc80008410000 */
        /* <DEDUP_REMOVED lines=16> */
.L_x_4378:
        /* <DEDUP_REMOVED lines=12> */
.L_x_4379:
        /* <DEDUP_REMOVED lines=45> */
[----:B------:R-:W-:Y:S01]  /*1af70*/  VIADD R159, R193, 0xdb3d7428 ;  /* 0xdb3d7428c19f7836 */ /* 0x000fe20000000000 */
[----:B------:R-:W-:Y:S01]  /*1af80*/  IADD3 R27, PT, PT, R192, -0xe443238, RZ ;  /* 0xf1bbcdc8c01b7810 */ /* 0x000fe20007ffe0ff */
[----:B------:R-:W-:-:S04]  /*1af90*/  IMAD.WIDE.U32 R154, R154, -0x2daee0ad, RZ ;  /* 0xd2511f539a9a7825 */ /* 0x000fc800078e00ff */
[----:B------:R-:W-:Y:S01]  /*1afa0*/  IMAD.WIDE.U32 R4, R4, -0x326172a9, RZ ;  /* 0xcd9e8d5704047825 */ /* 0x000fe200078e00ff */
[----:B------:R-:W-:-:S03]  /*1afb0*/  LOP3.LUT R159, R159, R158, R155, 0x96, !PT ;  /* 0x0000009e9f9f7212 */ /* 0x000fc600078e969b */
[----:B------:R-:W-:Y:S01]  /*1afc0*/  HFMA2 R155, -RZ, RZ, 0, 0 ;  /* 0x00000000ff9b7431 */ /* 0x000fe200000001ff */
        /* <DEDUP_REMOVED lines=10> */
.L_x_4377:
[----:B------:R-:W-:Y:S01]  /*1b070*/  I2FP.F32.U32 R27, R27 ;  /* 0x0000001b001b7245 */ /* 0x000fe20000201000 */
[----:B------:R-:W-:Y:S01]  /*1b080*/  HADD2.F32 R21, -RZ, R21.H1_H1 ;  /* 0x30000015ff157230 */ /* 0x000fe20000004100 */
[----:B------:R-:W-:Y:S01]  /*1b090*/  ISETP.NE.AND P2, PT, R155, 0x1, PT ;  /* 0x000000019b00780c */ /* 0x000fe20003f45270 */
[----:B------:R-:W-:Y:S02]  /*1b0a0*/  @P1 HADD2.F32 R150, -RZ, R145.H1_H1 ;  /* 0x30000091ff961230 */ /* 0x000fe40000004100 */
[----:B------:R-:W-:Y:S01]  /*1b0b0*/  FFMA.FTZ R27, R27, R0, 1.1641532182693481445e-10 ;  /* 0x2f0000001b1b7423 */ /* 0x000fe20000010000 */
[----:B------:R-:W-:Y:S01]  /*1b0c0*/  FMUL.FTZ R21, R21, UR5 ;  /* 0x0000000515157c20 */ /* 0x000fe20008410000 */
[----:B------:R-:W-:-:S03]  /*1b0d0*/  IMAD.MOV.U32 R158, RZ, RZ, 0x2 ;  /* 0x00000002ff9e7424 */ /* 0x000fc600078e00ff */
[----:B------:R-:W-:Y:S02]  /*1b0e0*/  FSETP.GTU.FTZ.AND P3, PT, R27, UR4, PT ;  /* 0x000000041b007c0b */ /* 0x000fe4000bf7c000 */
[----:B------:R-:W-:Y:S02]  /*1b0f0*/  MOV R27, R10 ;  /* 0x0000000a001b7202 */ /* 0x000fe40000000f00 */
        /* <DEDUP_REMOVED lines=14> */
.L_x_4381:
[----:B------:R-:W-:-:S04]  /*1b1e0*/  VIADD R2, R2, 0x1 ;  /* 0x0000000102027836 */ /* 0x000fc80000000000 */
        /* <DEDUP_REMOVED lines=11> */
.L_x_4382:
        /* <DEDUP_REMOVED lines=61> */
.L_x_4380:
[----:B------:R-:W-:Y:S01]  /*1b670*/  I2FP.F32.U32 R27, R27 ;  /* 0x0000001b001b7245 */ /* 0x000fe20000201000 */
[----:B------:R-:W-:Y:S01]  /*1b680*/  HADD2.F32 R150, -RZ, R22.H0_H0 ;  /* 0x20000016ff967230 */ /* 0x000fe20000004100 */
[----:B------:R-:W-:Y:S01]  /*1b690*/  ISETP.NE.AND P3, PT, R158, 0x1, PT ;  /* 0x000000019e00780c */ /* 0x000fe20003f65270 */
[----:B------:R-:W-:Y:S02]  /*1b6a0*/  HFMA2 R160, -RZ, RZ, 0, 1.1920928955078125e-07 ;  /* 0x00000002ffa07431 */ /* 0x000fe400000001ff */
[----:B------:R-:W-:Y:S02]  /*1b6b0*/  IMAD.MOV.U32 R154, RZ, RZ, R10 ;  /* 0x000000ffff9a7224 */ /* 0x000fe400078e000a */
[----:B------:R-:W-:Y:S01]  /*1b6c0*/  FFMA.FTZ R27, R27, R0, 1.1641532182693481445e-10 ;  /* 0x2f0000001b1b7423 */ /* 0x000fe20000010000 */
[----:B------:R-:W-:-:S04]  /*1b6d0*/  FMUL.FTZ R150, R150, UR5 ;  /* 0x0000000596967c20 */ /* 0x000fc80008410000 */
[----:B------:R-:W-:Y:S01]  /*1b6e0*/  FSETP.GTU.FTZ.AND P2, PT, R27, UR4, PT ;  /* 0x000000041b007c0b */ /* 0x000fe2000bf5c000 */
[----:B------:R-:W-:-:S03]  /*1b6f0*/  @P1 HADD2.F32 R27, -RZ, R146.H0_H0 ;  /* 0x20000092ff1b1230 */ /* 0x000fc60000004100 */
        /* <DEDUP_REMOVED lines=13> */
.L_x_4384:
        /* <DEDUP_REMOVED lines=12> */
.L_x_4385:
        /* <DEDUP_REMOVED lines=56> */
[----:B------:R-:W-:Y:S01]  /*1bc10*/  IMAD.MOV.U32 R10, RZ, RZ, R162 ;  /* 0x000000ffff0a7224 */ /* 0x000fe200078e00a2 */
[----:B------:R-:W-:Y:S02]  /*1bc20*/  LOP3.LUT R5, R5, R154, R161, 0x96, !PT ;  /* 0x0000009a05057212 */ /* 0x000fe400078e96a1 */
[----:B------:R-:W-:Y:S01]  /*1bc30*/  MOV R154, R156 ;  /* 0x0000009c009a7202 */ /* 0x000fe20000000f00 */
[----:B------:R-:W-:Y:S02]  /*1bc40*/  IMAD.MOV.U32 R156, RZ, RZ, R160 ;  /* 0x000000ffff9c7224 */ /* 0x000fe400078e00a0 */
[----:B------:R-:W-:-:S07]  /*1bc50*/  HFMA2 R160, -RZ, RZ, 0, 0 ;  /* 0x00000000ffa07431 */ /* 0x000fce00000001ff */
.L_x_4383:
[----:B------:R-:W-:Y:S01]  /*1bc60*/  I2FP.F32.U32 R155, R154 ;  /* 0x0000009a009b7245 */ /* 0x000fe20000201000 */
[----:B------:R-:W-:Y:S01]  /*1bc70*/  HADD2.F32 R22, -RZ, R22.H1_H1 ;  /* 0x30000016ff167230 */ /* 0x000fe20000004100 */
[----:B------:R-:W-:Y:S01]  /*1bc80*/  ISETP.NE.AND P4, PT, R160, 0x1, PT ;  /* 0x00000001a000780c */ /* 0x000fe20003f85270 */
[----:B------:R-:W-:Y:S02]  /*1bc90*/  @P1 HADD2.F32 R159, -RZ, R146.H1_H1 ;  /* 0x30000092ff9f1230 */ /* 0x000fe40000004100 */
        /* <DEDUP_REMOVED lines=18> */
.L_x_4387:
        /* <DEDUP_REMOVED lines=12> */
.L_x_4388:
        /* <DEDUP_REMOVED lines=57> */
[----:B------:R-:W-:Y:S01]  /*1c210*/  IMAD.MOV.U32 R155, RZ, RZ, R156 ;  /* 0x000000ffff9b7224 */ /* 0x000fe200078e009c */
[----:B------:R-:W-:Y:S02]  /*1c220*/  MOV R156, R158 ;  /* 0x0000009e009c7202 */ /* 0x000fe40000000f00 */
[----:B------:R-:W-:Y:S01]  /*1c230*/  LOP3.LUT R5, R5, R160, R159, 0x96, !PT ;  /* 0x000000a005057212 */ /* 0x000fe200078e969f */
[----:B------:R-:W-:-:S07]  /*1c240*/  IMAD.MOV.U32 R159, RZ, RZ, RZ ;  /* 0x000000ffff9f7224 */ /* 0x000fce00078e00ff */
.L_x_4386:
        /* <DEDUP_REMOVED lines=22> */
.L_x_4390:
        /* <DEDUP_REMOVED lines=12> */
.L_x_4391:
        /* <DEDUP_REMOVED lines=58> */
[----:B------:R-:W-:Y:S02]  /*1c810*/  LOP3.LUT R5, R5, R158, R161, 0x96, !PT ;  /* 0x0000009e05057212 */ /* 0x000fe400078e96a1 */
[----:B------:R-:W-:Y:S01]  /*1c820*/  MOV R158, R156 ;  /* 0x0000009c009e7202 */ /* 0x000fe20000000f00 */
[----:B------:R-:W-:-:S07]  /*1c830*/  IMAD.MOV.U32 R156, RZ, RZ, R160 ;  /* 0x000000ffff9c7224 */ /* 0x000fce00078e00a0 */
.L_x_4389:
        /* <DEDUP_REMOVED lines=14> */
.L_x_4367:
[----:B------:R-:W-:Y:S01]  /*1c920*/  ISETP.NE.AND P6, PT, R157, RZ, PT ;  /* 0x000000ff9d00720c */ /* 0x000fe20003fc5270 */
[C---:B------:R-:W-:Y:S01]  /*1c930*/  IMAD.WIDE.U32 R172, R221.reuse, 0x10, R208 ;  /* 0x00000010ddac7825 */ /* 0x040fe200078e00d0 */
[----:B------:R-:W-:Y:S01]  /*1c940*/  SEL R157, RZ, 0x1000000, !P5 ;  /* 0x01000000ff9d7807 */ /* 0x000fe20006800000 */
[----:B------:R-:W0:Y:S01]  /*1c950*/  @P0 LDC.64 R160, c[0x0][0x398] ;  /* 0x0000e600ffa00b82 */ /* 0x000e220000000a00 */
[----:B------:R-:W-:Y:S01]  /*1c960*/  SEL R166, RZ, 0x10000, !P4 ;  /* 0x00010000ffa67807 */ /* 0x000fe20006000000 */
[----:B------:R-:W-:Y:S01]  /*1c970*/  IMAD.WIDE.U32 R174, R221, 0x8, R206 ;  /* 0x00000008ddae7825 */ /* 0x000fe200078e00ce */
[----:B------:R-:W-:Y:S01]  /*1c980*/  SEL R177, RZ, 0x100, !P3 ;  /* 0x00000100ffb17807 */ /* 0x000fe20005800000 */
[----:B------:R1:W-:Y:S01]  /*1c990*/  STG.E.128 desc[UR8][R172.64], R20 ;  /* 0x00000014ac007986 */ /* 0x0003e2000c101d08 */
[----:B------:R-:W-:Y:S01]  /*1c9a0*/  ISETP.NE.AND P5, PT, R165, RZ, PT ;  /* 0x000000ffa500720c */ /* 0x000fe20003fa5270 */
[----:B------:R-:W-:Y:S01]  /*1c9b0*/  VIADD R224, R164, 0x180 ;  /* 0x00000180a4e07836 */ /* 0x000fe20000000000 */
[----:B------:R-:W-:Y:S01]  /*1c9c0*/  ISETP.NE.AND P4, PT, R151, RZ, PT ;  /* 0x000000ff9700720c */ /* 0x000fe20003f85270 */
[----:B------:R-:W2:Y:S01]  /*1c9d0*/  @P1 LDC.64 R158, c[0x0][0x3a0] ;  /* 0x0000e800ff9e1b82 */ /* 0x000ea20000000a00 */
[----:B------:R-:W-:-:S02]  /*1c9e0*/  ISETP.NE.AND P3, PT, R170, RZ, PT ;  /* 0x000000ffaa00720c */ /* 0x000fc40003f65270 */
[----:B------:R-:W-:Y:S02]  /*1c9f0*/  SEL R9, RZ, 0x10000, !P4 ;  /* 0x00010000ff097807 */ /* 0x000fe40006000000 */
[----:B------:R-:W-:Y:S02]  /*1ca00*/  SEL R27, RZ, 0x1000000, !P3 ;  /* 0x01000000ff1b7807 */ /* 0x000fe40005800000 */
[----:B------:R-:W-:Y:S02]  /*1ca10*/  SEL R6, RZ, 0x100, !P5 ;  /* 0x00000100ff067807 */ /* 0x000fe40006800000 */
[----:B------:R-:W-:Y:S01]  /*1ca20*/  LOP3.LUT R177, R177, R157, R166, 0xfe, !PT ;  /* 0x0000009db1b17212 */ /* 0x000fe200078efea6 */
[----:B------:R-:W-:Y:S01]  /*1ca30*/  IMAD.WIDE.U32 R166, R224, 0x10, R168 ;  /* 0x00000010e0a67825 */ /* 0x000fe200078e00a8 */
[----:B------:R-:W-:Y:S02]  /*1ca40*/  LOP3.LUT R6, R6, R27, R9, 0xfe, !PT ;  /* 0x0000001b06067212 */ /* 0x000fe400078efe09 */
[----:B------:R-:W-:-:S02]  /*1ca50*/  SEL R176, RZ, 0x1, !P2 ;  /* 0x00000001ffb07807 */ /* 0x000fc40005000000 */
[----:B------:R-:W-:Y:S01]  /*1ca60*/  SEL R9, RZ, 0x1, !P6 ;  /* 0x00000001ff097807 */ /* 0x000fe20007000000 */
[----:B0-----:R-:W-:Y:S01]  /*1ca70*/  @P0 IMAD.WIDE.U32 R160, R224, 0x10, R160 ;  /* 0x00000010e0a00825 */ /* 0x001fe200078e00a0 */
[----:B------:R-:W-:Y:S02]  /*1ca80*/  LOP3.LUT R177, R177, R176, RZ, 0xfc, !PT ;  /* 0x000000b0b1b17212 */ /* 0x000fe400078efcff */
[----:B------:R-:W-:-:S05]  /*1ca90*/  LOP3.LUT R176, R6, R9, RZ, 0xfc, !PT ;  /* 0x0000000906b07212 */ /* 0x000fca00078efcff */
[----:B------:R1:W-:Y:S01]  /*1caa0*/  STG.E.64 desc[UR8][R174.64], R176 ;  /* 0x000000b0ae007986 */ /* 0x0003e2000c101b08 */
[----:B--2---:R-:W-:Y:S01]  /*1cab0*/  @P1 IMAD.WIDE.U32 R158, R224, 0x10, R158 ;  /* 0x00000010e09e1825 */ /* 0x004fe200078e009e */
[----:B------:R-:W-:Y:S06]  /*1cac0*/  @!P0 BRA `(.L_x_4392) ;  /* 0x0000000000508947 */ /* 0x000fec0003800000 */
[----:B------:R-:W-:Y:S01]  /*1cad0*/  SHF.L.U32 R9, R17, 0x10, RZ ;  /* 0x0000001011097819 */ /* 0x000fe200000006ff */
[----:B-1----:R-:W0:Y:S01]  /*1cae0*/  LDC.64 R20, c[0x0][0x3b8] ;  /* 0x0000ee00ff147b82 */ /* 0x002e220000000a00 */
[----:B------:R-:W-:Y:S02]  /*1caf0*/  LOP3.LUT R6, R18, 0xffff, RZ, 0xc0, !PT ;  /* 0x0000ffff12067812 */ /* 0x000fe400078ec0ff */
[----:B------:R-:W-:Y:S02]  /*1cb00*/  LOP3.LUT R9, R9, 0xff0000, RZ, 0xc0, !PT ;  /* 0x00ff000009097812 */ /* 0x000fe400078ec0ff */
[----:B------:R-:W-:Y:S02]  /*1cb10*/  PRMT R23, R16, 0x7104, RZ ;  /* 0x0000710410177816 */ /* 0x000fe400000000ff */
[----:B------:R-:W-:Y:S02]  /*1cb20*/  PRMT R6, R9, 0x4210, R6 ;  /* 0x0000421009067816 */ /* 0x000fe40000000006 */
[----:B------:R-:W-:-:S02]  /*1cb30*/  LOP3.LUT R22, R14, 0xff, RZ, 0xc0, !PT ;  /* 0x000000ff0e167812 */ /* 0x000fc400078ec0ff */
[----:B------:R-:W-:Y:S02]  /*1cb40*/  LOP3.LUT R172, R13, 0xff, RZ, 0xc0, !PT ;  /* 0x000000ff0dac7812 */ /* 0x000fe400078ec0ff */
[----:B------:R-:W-:Y:S02]  /*1cb50*/  LOP3.LUT R174, R12, 0xff, RZ, 0xc0, !PT ;  /* 0x000000ff0cae7812 */ /* 0x000fe400078ec0ff */
[----:B------:R-:W-:Y:S01]  /*1cb60*/  LOP3.LUT R6, R6, 0xff00, R23, 0xf8, !PT ;  /* 0x0000ff0006067812 */ /* 0x000fe200078ef817 */
[----:B------:R-:W-:-:S03]  /*1cb70*/  IMAD.WIDE.U32 R22, R22, 0x1000000, RZ ;  /* 0x0100000016167825 */ /* 0x000fc600078e00ff */
[----:B------:R-:W-:Y:S01]  /*1cb80*/  LOP3.LUT R9, R6, 0xff, R15, 0xf8, !PT ;  /* 0x000000ff06097812 */ /* 0x000fe200078ef80f */
[----:B------:R-:W-:-:S04]  /*1cb90*/  IMAD.WIDE.U32 R172, R172, 0x10000, RZ ;  /* 0x00010000acac7825 */ /* 0x000fc800078e00ff */
[----:B------:R-:W-:Y:S01]  /*1cba0*/  IMAD.WIDE.U32 R174, R174, 0x100, RZ ;  /* 0x00000100aeae7825 */ /* 0x000fe200078e00ff */
[----:B------:R-:W-:-:S03]  /*1cbb0*/  LOP3.LUT R9, R173, R9, R23, 0xfe, !PT ;  /* 0x00000009ad097212 */ /* 0x000fc600078efe17 */
[----:B0-----:R-:W-:Y:S01]  /*1cbc0*/  IMAD.WIDE.U32 R20, R221, 0x8, R20 ;  /* 0x00000008dd147825 */ /* 0x001fe200078e0014 */
[----:B------:R-:W-:Y:S02]  /*1cbd0*/  LOP3.LUT R22, R174, R22, R172, 0xfe, !PT ;  /* 0x00000016ae167212 */ /* 0x000fe400078efeac */
[----:B------:R-:W-:Y:S02]  /*1cbe0*/  LOP3.LUT R23, R9, R175, RZ, 0xfc, !PT ;  /* 0x000000af09177212 */ /* 0x000fe400078efcff */
[----:B------:R-:W-:-:S05]  /*1cbf0*/  LOP3.LUT R22, R22, 0xff, R11, 0xf8, !PT ;  /* 0x000000ff16167812 */ /* 0x000fca00078ef80b */
[----:B------:R0:W-:Y:S02]  /*1cc00*/  STG.E.64 desc[UR8][R20.64], R22 ;  /* 0x0000001614007986 */ /* 0x0001e4000c101b08 */
.L_x_4392:
[----:B------:R2:W5:Y:S04]  /*1cc10*/  @P0 LDG.E.128 R140, desc[UR8][R160.64] ;  /* 0x00000008a08c0981 */ /* 0x000568000c1e1d00 */
[----:B------:R2:W5:Y:S04]  /*1cc20*/  @P1 LDG.E.128 R144, desc[UR8][R158.64] ;  /* 0x000000089e901981 */ /* 0x000568000c1e1d00 */
[----:B01----:R2:W5:Y:S01]  /*1cc30*/  LDG.E.128 R20, desc[UR8][R166.64] ;  /* 0x00000008a6147981 */ /* 0x003562000c1e1d00 */
        /* <DEDUP_REMOVED lines=16> */
.L_x_4395:
        /* <DEDUP_REMOVED lines=12> */
.L_x_4396:
        /* <DEDUP_REMOVED lines=39> */
[----:B------:R-:W-:Y:S01]  /*1d070*/  LOP3.LUT R9, R9, R14, R11, 0x96, !PT ;  /* 0x0000000e09097212 */ /* 0x000fe200078e960b */
[----:B------:R-:W-:Y:S02]  /*1d080*/  VIADD R11, R193, 0xdb3d7428 ;  /* 0xdb3d7428c10b7836 */ /* 0x000fe40000000000 */
[----:B------:R-:W-:-:S04]  /*1d090*/  IMAD.WIDE.U32 R14, R13, -0x326172a9, RZ ;  /* 0xcd9e8d570d0e7825 */ /* 0x000fc800078e00ff */
[----:B------:R-:W-:Y:S01]  /*1d0a0*/  IMAD.WIDE.U32 R12, R9, -0x2daee0ad, RZ ;  /* 0xd2511f53090c7825 */ /* 0x000fe200078e00ff */
[----:B------:R-:W-:Y:S02]  /*1d0b0*/  IADD3 R9, PT, PT, R193, 0x1fd5c5a3, RZ ;  /* 0x1fd5c5a3c1097810 */ /* 0x000fe40007ffe0ff */
[----:B------:R-:W-:Y:S02]  /*1d0c0*/  LOP3.LUT R5, R5, R10, R15, 0x96, !PT ;  /* 0x0000000a05057212 */ /* 0x000fe400078e960f */
        /* <DEDUP_REMOVED lines=15> */
.L_x_4394:
[----:B------:R-:W-:Y:S01]  /*1d1c0*/  I2FP.F32.U32 R9, R9 ;  /* 0x0000000900097245 */ /* 0x000fe20000201000 */
[----:B-----5:R-:W-:Y:S01]  /*1d1d0*/  HADD2.F32 R11, -RZ, R20.H0_H0 ;  /* 0x20000014ff0b7230 */ /* 0x020fe20000004100 */
[----:B------:R-:W-:Y:S01]  /*1d1e0*/  ISETP.NE.AND P3, PT, R13, 0x1, PT ;  /* 0x000000010d00780c */ /* 0x000fe20003f65270 */
[----:B------:R-:W-:Y:S02]  /*1d1f0*/  HFMA2 R14, -RZ, RZ, 0, 1.1920928955078125e-07 ;  /* 0x00000002ff0e7431 */ /* 0x000fe400000001ff */
[----:B------:R-:W-:Y:S02]  /*1d200*/  IMAD.MOV.U32 R12, RZ, RZ, R10 ;  /* 0x000000ffff0c7224 */ /* 0x000fe400078e000a */
[----:B------:R-:W-:Y:S01]  /*1d210*/  FFMA.FTZ R9, R9, R0, 1.1641532182693481445e-10 ;  /* 0x2f00000009097423 */ /* 0x000fe20000010000 */
[----:B------:R-:W-:-:S04]  /*1d220*/  FMUL.FTZ R11, R11, UR5 ;  /* 0x000000050b0b7c20 */ /* 0x000fc80008410000 */
        /* <DEDUP_REMOVED lines=13> */
.L_x_4398:
        /* <DEDUP_REMOVED lines=12> */
.L_x_4399:
        /* <DEDUP_REMOVED lines=57> */
[----:B------:R-:W-:Y:S02]  /*1d750*/  LOP3.LUT R5, R13, R12, R15, 0x96, !PT ;  /* 0x0000000c0d057212 */ /* 0x000fe400078e960f */
[----:B------:R-:W-:Y:S01]  /*1d760*/  MOV R12, R6 ;  /* 0x00000006000c7202 */ /* 0x000fe20000000f00 */
[----:B------:R-:W-:Y:S02]  /*1d770*/  IMAD.MOV.U32 R6, RZ, RZ, R14 ;  /* 0x000000ffff067224 */ /* 0x000fe400078e000e */
[----:B------:R-:W-:-:S07]  /*1d780*/  HFMA2 R14, -RZ, RZ, 0, 0 ;  /* 0x00000000ff0e7431 */ /* 0x000fce00000001ff */
.L_x_4397:
        /* <DEDUP_REMOVED lines=24> */
.L_x_4401:
        /* <DEDUP_REMOVED lines=12> */
.L_x_4402:
        /* <DEDUP_REMOVED lines=61> */
.L_x_4400:
        /* <DEDUP_REMOVED lines=20> */
.L_x_4404:
        /* <DEDUP_REMOVED lines=12> */
.L_x_4405:
[----:B------:R-:W-:Y:S01]  /*1dfa0*/  IMAD.WIDE.U32 R14, R3, -0x326172a9, RZ ;  /* 0xcd9e8d57030e7825 */ /* 0x000fe200078e00ff */
[----:B--2---:R-:W-:Y:S02]  /*1dfb0*/  LOP3.LUT R158, R8, R5, R193, 0x96, !PT ;  /* 0x00000005089e7212 */ /* 0x004fe400078e96c1 */
        /* <DEDUP_REMOVED lines=59> */
.L_x_4403:
[----:B------:R-:W-:Y:S01]  /*1e370*/  I2FP.F32.U32 R13, R13 ;  /* 0x0000000d000d7245 */ /* 0x000fe20000201000 */
[----:B------:R-:W-:Y:S01]  /*1e380*/  HADD2.F32 R14, -RZ, R140.H1_H1 ;  /* 0x3000008cff0e7230 */ /* 0x000fe20000004100 */
[----:B------:R-:W-:Y:S01]  /*1e390*/  ISETP.NE.AND P3, PT, R16, 0x1, PT ;  /* 0x000000011000780c */ /* 0x000fe20003f65270 */
[----:B------:R-:W-:Y:S02]  /*1e3a0*/  @P1 HADD2.F32 R15, -RZ, R144.H1_H1 ;  /* 0x30000090ff0f1230 */ /* 0x000fe40000004100 */
[----:B------:R-:W-:Y:S01]  /*1e3b0*/  FFMA.FTZ R13, R13, R0, 1.1641532182693481445e-10 ;  /* 0x2f0000000d0d7423 */ /* 0x000fe20000010000 */
[----:B------:R-:W-:-:S04]  /*1e3c0*/  FMUL.FTZ R14, R14, UR5 ;  /* 0x000000050e0e7c20 */ /* 0x000fc80008410000 */
[----:B------:R-:W-:-:S04]  /*1e3d0*/  FSETP.GTU.FTZ.AND P2, PT, R13, UR4, PT ;  /* 0x000000040d007c0b */ /* 0x000fc8000bf5c000 */
[----:B------:R-:W-:-:S05]  /*1e3e0*/  FSEL R13, R14, RZ, !P2 ;  /* 0x000000ff0e0d7208 */ /* 0x000fca0005000000 */
[----:B------:R-:W-:Y:S01]  /*1e3f0*/  FADD.FTZ R12, R12, R13 ;  /* 0x0000000d0c0c7221 */ /* 0x000fe20000010000 */
[----:B------:R-:W-:-:S03]  /*1e400*/  MOV R13, R10 ;  /* 0x0000000a000d7202 */ /* 0x000fc60000000f00 */
[----:B--2---:R-:W-:Y:S01]  /*1e410*/  @P1 FADD.FTZ R160, R15, R12 ;  /* 0x0000000c0fa01221 */ /* 0x004fe20000010000 */
[----:B------:R-:W-:Y:S01]  /*1e420*/  @!P1 MOV R160, R12 ;  /* 0x0000000c00a09202 */ /* 0x000fe20000000f00 */
[----:B------:R-:W-:Y:S01]  /*1e430*/  IMAD.MOV.U32 R15, RZ, RZ, 0x2 ;  /* 0x00000002ff0f7424 */ /* 0x000fe200078e00ff */
[----:B------:R-:W-:Y:S02]  /*1e440*/  SEL R12, RZ, 0x1, P2 ;  /* 0x00000001ff0c7807 */ /* 0x000fe40001000000 */
        /* <DEDUP_REMOVED lines=10> */
.L_x_4407:
        /* <DEDUP_REMOVED lines=12> */
.L_x_4408:
        /* <DEDUP_REMOVED lines=60> */
[----:B------:R-:W-:-:S07]  /*1e970*/  MOV R6, R16 ;  /* 0x0000001000067202 */ /* 0x000fce0000000f00 */
.L_x_4406:
[----:B------:R-:W-:Y:S01]  /*1e980*/  I2FP.F32.U32 R13, R13 ;  /* 0x0000000d000d7245 */ /* 0x000fe20000201000 */
[----:B------:R-:W-:Y:S01]  /*1e990*/  HADD2.F32 R14, -RZ, R21.H0_H0 ;  /* 0x20000015ff0e7230 */ /* 0x000fe20000004100 */
[----:B------:R-:W-:Y:S01]  /*1e9a0*/  ISETP.NE.AND P3, PT, R15, 0x1, PT ;  /* 0x000000010f00780c */ /* 0x000fe20003f65270 */
[----:B------:R-:W-:Y:S02]  /*1e9b0*/  HFMA2 R17, -RZ, RZ, 0, 1.1920928955078125e-07 ;  /* 0x00000002ff117431 */ /* 0x000fe400000001ff */
        /* <DEDUP_REMOVED lines=16> */
.L_x_4410:
        /* <DEDUP_REMOVED lines=12> */
.L_x_4411:
        /* <DEDUP_REMOVED lines=61> */
.L_x_4409:
[----:B------:R-:W-:Y:S01]  /*1ef50*/  I2FP.F32.U32 R15, R14 ;  /* 0x0000000e000f7245 */ /* 0x000fe20000201000 */
[----:B------:R-:W-:Y:S01]  /*1ef60*/  HADD2.F32 R14, -RZ, R141.H0_H0 ;  /* 0x2000008dff0e7230 */ /* 0x000fe20000004100 */
[----:B------:R-:W-:Y:S01]  /*1ef70*/  ISETP.NE.AND P3, PT, R17, 0x1, PT ;  /* 0x000000011100780c */ /* 0x000fe20003f65270 */
[----:B------:R-:W-:Y:S02]  /*1ef80*/  @P1 HADD2.F32 R16, -RZ, R145.H0_H0 ;  /* 0x20000091ff101230 */ /* 0x000fe40000004100 */
        /* <DEDUP_REMOVED lines=8> */
[----:B------:R-:W-:Y:S02]  /*1f010*/  SEL R13, RZ, 0x1, P2 ;  /* 0x00000001ff0d7807 */ /* 0x000fe40001000000 */
[----:B------:R-:W-:Y:S02]  /*1f020*/  MOV R16, 0x2 ;  /* 0x0000000200107802 */ /* 0x000fe40000000f00 */
        /* <DEDUP_REMOVED lines=10> */
.L_x_4413:
        /* <DEDUP_REMOVED lines=12> */
.L_x_4414:
        /* <DEDUP_REMOVED lines=61> */
.L_x_4412:
        /* <DEDUP_REMOVED lines=20> */
.L_x_4416:
        /* <DEDUP_REMOVED lines=12> */
.L_x_4417:
        /* <DEDUP_REMOVED lines=38> */
[C---:B------:R-:W-:Y:S01]  /*1f9c0*/  IADD3 R157, PT, PT, R193.reuse, -0x24c28bd8, RZ ;  /* 0xdb3d7428c19d7810 */ /* 0x040fe20007ffe0ff */
        /* <DEDUP_REMOVED lines=22> */
.L_x_4415:
[----:B------:R-:W-:Y:S01]  /*1fb30*/  I2FP.F32.U32 R15, R14 ;  /* 0x0000000e000f7245 */ /* 0x000fe20000201000 */
[----:B------:R-:W-:Y:S02]  /*1fb40*/  HADD2.F32 R14, -RZ, R141.H1_H1 ;  /* 0x3000008dff0e7230 */ /* 0x000fe40000004100 */
[----:B------:R-:W-:Y:S02]  /*1fb50*/  @P1 HADD2.F32 R16, -RZ, R145.H1_H1 ;  /* 0x30000091ff101230 */ /* 0x000fe40000004100 */
[----:B------:R-:W-:Y:S01]  /*1fb60*/  FFMA.FTZ R15, R15, R0, 1.1641532182693481445e-10 ;  /* 0x2f0000000f0f7423 */ /* 0x000fe20000010000 */
[----:B------:R-:W-:Y:S01]  /*1fb70*/  FMUL.FTZ R14, R14, UR5 ;  /* 0x000000050e0e7c20 */ /* 0x000fe20008410000 */
[----:B------:R-:W-:-:S03]  /*1fb80*/  IMAD.MOV.U32 R158, RZ, RZ, 0x2 ;  /* 0x00000002ff9e7424 */ /* 0x000fc600078e00ff */
[----:B------:R-:W-:Y:S02]  /*1fb90*/  FSETP.GTU.FTZ.AND P2, PT, R15, UR4, PT ;  /* 0x000000040f007c0b */ /* 0x000fe4000bf5c000 */
[----:B------:R-:W-:Y:S02]  /*1fba0*/  MOV R15, R10 ;  /* 0x0000000a000f7202 */ /* 0x000fe40000000f00 */
[----:B------:R-:W-:-:S05]  /*1fbb0*/  FSEL R14, R14, RZ, !P2 ;  /* 0x000000ff0e0e7208 */ /* 0x000fca0005000000 */
[----:B------:R-:W-:Y:S01]  /*1fbc0*/  FADD.FTZ R21, R21, R14 ;  /* 0x0000000e15157221 */ /* 0x000fe20000010000 */
[----:B------:R-:W-:Y:S02]  /*1fbd0*/  SEL R14, RZ, 0x1, P2 ;  /* 0x00000001ff0e7807 */ /* 0x000fe40001000000 */
        /* <DEDUP_REMOVED lines=13> */
.L_x_4419:
        /* <DEDUP_REMOVED lines=12> */
.L_x_4420:
        /* <DEDUP_REMOVED lines=61> */
.L_x_4418:
        /* <DEDUP_REMOVED lines=19> */
.L_x_4422:
        /* <DEDUP_REMOVED lines=12> */
.L_x_4423:
        /* <DEDUP_REMOVED lines=32> */
[----:B------:R-:W-:Y:S02]  /*20530*/  IADD3 R5, PT, PT, R192, -0x4ab325aa, RZ ;  /* 0xb54cda56c0057810 */ /* 0x000fe40007ffe0ff */
        /* <DEDUP_REMOVED lines=24> */
[----:B------:R-:W-:Y:S01]  /*206c0*/  LOP3.LUT R5, R5, R16, R159, 0x96, !PT ;  /* 0x0000001005057212 */ /* 0x000fe200078e969f */
[----:B------:R-:W-:Y:S01]  /*206d0*/  HFMA2 R159, -RZ, RZ, 0, 0 ;  /* 0x00000000ff9f7431 */ /* 0x000fe200000001ff */
[----:B------:R-:W-:Y:S01]  /*206e0*/  MOV R17, R6 ;  /* 0x0000000600117202 */ /* 0x000fe20000000f00 */
[----:B------:R-:W-:-:S07]  /*206f0*/  IMAD.MOV.U32 R6, RZ, RZ, R158 ;  /* 0x000000ffff067224 */ /* 0x000fce00078e009e */
.L_x_4421:
[----:B------:R-:W-:Y:S01]  /*20700*/  I2FP.F32.U32 R17, R17 ;  /* 0x0000001100117245 */ /* 0x000fe20000201000 */
[----:B------:R-:W-:Y:S01]  /*20710*/  HADD2.F32 R16, -RZ, R142.H0_H0 ;  /* 0x2000008eff107230 */ /* 0x000fe20000004100 */
[----:B------:R-:W-:Y:S01]  /*20720*/  MOV R163, 0x2 ;  /* 0x0000000200a37802 */ /* 0x000fe20000000f00 */
[----:B------:R-:W-:Y:S02]  /*20730*/  @P1 HADD2.F32 R170, -RZ, R146.H0_H0 ;  /* 0x20000092ffaa1230 */ /* 0x000fe40000004100 */
[----:B------:R-:W-:Y:S01]  /*20740*/  FFMA.FTZ R17, R17, R0, 1.1641532182693481445e-10 ;  /* 0x2f00000011117423 */ /* 0x000fe20000010000 */
[----:B------:R-:W-:-:S04]  /*20750*/  FMUL.FTZ R16, R16, UR5 ;  /* 0x0000000510107c20 */ /* 0x000fc80008410000 */
[----:B------:R-:W-:Y:S01]  /*20760*/  FSETP.GTU.FTZ.AND P3, PT, R17, UR4, PT ;  /* 0x0000000411007c0b */ /* 0x000fe2000bf7c000 */
        /* <DEDUP_REMOVED lines=18> */
.L_x_4425:
        /* <DEDUP_REMOVED lines=12> */
.L_x_4426:
        /* <DEDUP_REMOVED lines=8> */
[----:B------:R-:W-:Y:S01]  /*209d0*/  IADD3 R5, PT, PT, R192, 0x3c6ef372, RZ ;  /* 0x3c6ef372c0057810 */ /* 0x000fe20007ffe0ff */
        /* <DEDUP_REMOVED lines=42> */
[----:B------:R-:W-:Y:S01]  /*20c80*/  VIADD R17, R192, 0x8ff34781 ;  /* 0x8ff34781c0117836 */ /* 0x000fe20000000000 */
[----:B------:R-:W-:Y:S01]  /*20c90*/  LOP3.LUT R5, R5, R4, R177, 0x96, !PT ;  /* 0x0000000405057212 */ /* 0x000fe200078e96b1 */
[----:B------:R-:W-:-:S04]  /*20ca0*/  IMAD.WIDE.U32 R174, R174, -0x326172a9, RZ ;  /* 0xcd9e8d57aeae7825 */ /* 0x000fc800078e00ff */
[----:B------:R-:W-:Y:S01]  /*20cb0*/  IMAD.WIDE.U32 R172, R5, -0x2daee0ad, RZ ;  /* 0xd2511f5305ac7825 */ /* 0x000fe200078e00ff */
[----:B------:R-:W-:Y:S02]  /*20cc0*/  IADD3 R5, PT, PT, R193, -0x695add53, RZ ;  /* 0x96a522adc1057810 */ /* 0x000fe40007ffe0ff */
[----:B------:R-:W-:Y:S01]  /*20cd0*/  LOP3.LUT R4, R17, R176, R175, 0x96, !PT ;  /* 0x000000b011047212 */ /* 0x000fe200078e96af */
[----:B------:R-:W-:Y:S01]  /*20ce0*/  IMAD.MOV.U32 R10, RZ, RZ, R174 ;  /* 0x000000ffff0a7224 */ /* 0x000fe200078e00ae */
[----:B------:R-:W-:Y:S01]  /*20cf0*/  MOV R17, R6 ;  /* 0x0000000600117202 */ /* 0x000fe20000000f00 */
[----:B------:R-:W-:Y:S01]  /*20d00*/  IMAD.MOV.U32 R6, RZ, RZ, R172 ;  /* 0x000000ffff067224 */ /* 0x000fe200078e00ac */
[----:B------:R-:W-:-:S07]  /*20d10*/  LOP3.LUT R5, R5, R16, R173, 0x96, !PT ;  /* 0x0000001005057212 */ /* 0x000fce00078e96ad */
.L_x_4424:
        /* <DEDUP_REMOVED lines=19> */
.L_x_4428:
        /* <DEDUP_REMOVED lines=12> */
.L_x_4429:
        /* <DEDUP_REMOVED lines=8> */
[C---:B------:R-:W-:Y:S01]  /*20f90*/  VIADD R5, R192.reuse, 0x3c6ef372 ;  /* 0x3c6ef372c0057836 */ /* 0x040fe20000000000 */
[----:B------:R-:W-:Y:S01]  /*20fa0*/  LOP3.LUT R163, R163, R172, R17, 0x96, !PT ;  /* 0x000000aca3a37212 */ /* 0x000fe200078e9611 */
[----:B------:R-:W-:Y:S01]  /*20fb0*/  IMAD.WIDE.U32 R172, R159, -0x2daee0ad, RZ ;  /* 0xd2511f539fac7825 */ /* 0x000fe200078e00ff */
[----:B------:R-:W-:Y:S02]  /*20fc0*/  IADD3 R17, PT, PT, R193, 0x76cf5d0a, RZ ;  /* 0x76cf5d0ac1117810 */ /* 0x000fe40007ffe0ff */
        /* <DEDUP_REMOVED lines=11> */
[----:B------:R-:W-:Y:S02]  /*21080*/  IADD3 R17, PT, PT, R193, -0x126145ec, RZ ;  /* 0xed9eba14c1117810 */ /* 0x000fe40007ffe0ff */
[----:B------:R-:W-:Y:S01]  /*21090*/  IADD3 R159, PT, PT, R192, 0x1715609d, RZ ;  /* 0x1715609dc09f7810 */ /* 0x000fe20007ffe0ff */
[----:B------:R-:W-:Y:S01]  /*210a0*/  IMAD.WIDE.U32 R174, R163, -0x326172a9, RZ ;  /* 0xcd9e8d57a3ae7825 */ /* 0x000fe200078e00ff */
[----:B------:R-:W-:-:S03]  /*210b0*/  LOP3.LUT R17, R17, R16, R173, 0x96, !PT ;  /* 0x0000001011117212 */ /* 0x000fc600078e96ad */
        /* <DEDUP_REMOVED lines=29> */
[----:B------:R-:W-:Y:S01]  /*21290*/  MOV R10, R176 ;  /* 0x000000b0000a7202 */ /* 0x000fe20000000f00 */
[----:B------:R-:W-:-:S05]  /*212a0*/  VIADD R5, R193, 0x96a522ad ;  /* 0x96a522adc1057836 */ /* 0x000fca0000000000 */
[----:B------:R-:W-:Y:S01]  /*212b0*/  LOP3.LUT R5, R5, R16, R173, 0x96, !PT ;  /* 0x0000001005057212 */ /* 0x000fe200078e96ad */
[----:B------:R-:W-:Y:S01]  /*212c0*/  IMAD.MOV.U32 R16, RZ, RZ, R6 ;  /* 0x000000ffff107224 */ /* 0x000fe200078e0006 */
[----:B------:R-:W-:-:S07]  /*212d0*/  MOV R6, R172 ;  /* 0x000000ac00067202 */ /* 0x000fce0000000f00 */
.L_x_4427:
        /* <DEDUP_REMOVED lines=24> */
.L_x_4431:
        /* <DEDUP_REMOVED lines=12> */
.L_x_4432:
[----:B------:R-:W-:Y:S01]  /*21520*/  IMAD.WIDE.U32 R4, R3, -0x326172a9, RZ ;  /* 0xcd9e8d5703047825 */ /* 0x000fe200078e00ff */
[----:B------:R-:W-:Y:S02]  /*21530*/  LOP3.LUT R172, R8, R175, R193, 0x96, !PT ;  /* 0x000000af08ac7212 */ /* 0x000fe400078e96c1 */
[C---:B------:R-:W-:Y:S01]  /*21540*/  IADD3 R163, PT, PT, R193.reuse, 0x76cf5d0a, RZ ;  /* 0x76cf5d0ac1a37810 */ /* 0x040fe20007ffe0ff */
[----:B------:R-:W-:Y:S01]  /*21550*/  VIADD R17, R193, 0xbb67ae85 ;  /* 0xbb67ae85c1117836 */ /* 0x000fe20000000000 */
        /* <DEDUP_REMOVED lines=9> */
[----:B------:R-:W-:-:S05]  /*215f0*/  VIADD R17, R192, 0x3c6ef372 ;  /* 0x3c6ef372c0117836 */ /* 0x000fca0000000000 */
[----:B------:R-:W-:Y:S01]  /*21600*/  LOP3.LUT R17, R17, R172, R5, 0x96, !PT ;  /* 0x000000ac11117212 */ /* 0x000fe200078e9605 */
[----:B------:R-:W-:Y:S01]  /*21610*/  IMAD.WIDE.U32 R172, R163, -0x326172a9, RZ ;  /* 0xcd9e8d57a3ac7825 */ /* 0x000fe200078e00ff */
[----:B------:R-:W-:Y:S02]  /*21620*/  IADD3 R5, PT, PT, R192, -0x255992d5, RZ ;  /* 0xdaa66d2bc0057810 */ /* 0x000fe40007ffe0ff */
[----:B------:R-:W-:Y:S01]  /*21630*/  IADD3 R163, PT, PT, R193, -0x126145ec, RZ ;  /* 0xed9eba14c1a37810 */ /* 0x000fe20007ffe0ff */
        /* <DEDUP_REMOVED lines=10> */
[----:B------:R-:W-:Y:S02]  /*216e0*/  IADD3 R5, PT, PT, R192, 0x1715609d, RZ ;  /* 0x1715609dc0057810 */ /* 0x000fe40007ffe0ff */
[----:B------:R-:W-:Y:S01]  /*216f0*/  IADD3 R163, PT, PT, R193, 0x646e171e, RZ ;  /* 0x646e171ec1a37810 */ /* 0x000fe20007ffe0ff */
        /* <DEDUP_REMOVED lines=26> */
[----:B------:R-:W-:-:S04]  /*218a0*/  LOP3.LUT R4, R5, R4, R177, 0x96, !PT ;  /* 0x0000000405047212 */ /* 0x000fc800078e96b1 */
[----:B------:R-:W-:Y:S01]  /*218b0*/  LOP3.LUT R5, R17, R174, R173, 0x96, !PT ;  /* 0x000000ae11057212 */ /* 0x000fe200078e96ad */
[----:B------:R-:W-:Y:S01]  /*218c0*/  IMAD.MOV.U32 R17, RZ, RZ, R6 ;  /* 0x000000ffff117224 */ /* 0x000fe200078e0006 */
[----:B------:R-:W-:Y:S01]  /*218d0*/  MOV R6, R172 ;  /* 0x000000ac00067202 */ /* 0x000fe20000000f00 */
[----:B------:R-:W-:-:S07]  /*218e0*/  IMAD.MOV.U32 R172, RZ, RZ, RZ ;  /* 0x000000ffffac7224 */ /* 0x000fce00078e00ff */
.L_x_4430:
        /* <DEDUP_REMOVED lines=19> */
.L_x_4434:
        /* <DEDUP_REMOVED lines=12> */
.L_x_4435:
        /* <DEDUP_REMOVED lines=61> */
.L_x_4433:
        /* <DEDUP_REMOVED lines=25> */
.L_x_4437:
        /* <DEDUP_REMOVED lines=12> */
.L_x_4438:
        /* <DEDUP_REMOVED lines=61> */
.L_x_4436:
        /* <DEDUP_REMOVED lines=19> */
.L_x_4440:
        /* <DEDUP_REMOVED lines=14> */
.L_x_4441:
        /* <DEDUP_REMOVED lines=39> */
[----:B------:R-:W-:Y:S01]  /*22950*/  IMAD.MOV.U32 R182, RZ, RZ, RZ ;  /* 0x000000ffffb67224 */ /* 0x000fe200078e00ff */
        /* <DEDUP_REMOVED lines=17> */
[----:B------:R-:W-:Y:S02]  /*22a70*/  MOV R10, R174 ;  /* 0x000000ae000a7202 */ /* 0x000fe40000000f00 */
[----:B------:R-:W-:Y:S01]  /*22a80*/  LOP3.LUT R5, R173, R172, R23, 0x96, !PT ;  /* 0x000000acad057212 */ /* 0x000fe200078e9617 */
[----:B------:R-:W-:Y:S01]  /*22a90*/  IMAD.MOV.U32 R172, RZ, RZ, R6 ;  /* 0x000000ffffac7224 */ /* 0x000fe200078e0006 */
[----:B------:R-:W-:-:S07]  /*22aa0*/  MOV R6, R22 ;  /* 0x0000001600067202 */ /* 0x000fce0000000f00 */
.L_x_4439:
[----:B------:R-:W-:Y:S01]  /*22ab0*/  I2FP.F32.U32 R23, R172 ;  /* 0x000000ac00177245 */ /* 0x000fe20000201000 */
[----:B------:R-:W-:Y:S01]  /*22ac0*/  HADD2.F32 R22, -RZ, R143.H1_H1 ;  /* 0x3000008fff167230 */ /* 0x000fe20000004100 */
[----:B------:R-:W-:Y:S01]  /*22ad0*/  PRMT R21, R18, 0x5410, R21 ;  /* 0x0000541012157816 */ /* 0x000fe20000000015 */
[----:B------:R-:W-:Y:S01]  /*22ae0*/  @P1 HADD2.F32 R173, -RZ, R147.H1_H1 ;  /* 0x30000093ffad1230 */ /* 0x000fe20000004100 */
        /* <DEDUP_REMOVED lines=8> */
[----:B------:R-:W-:Y:S01]  /*22b70*/  @P1 FADD.FTZ R163, R173, R22 ;  /* 0x00000016ada31221 */ /* 0x000fe20000010000 */
[----:B------:R-:W-:Y:S02]  /*22b80*/  @!P1 MOV R163, R22 ;  /* 0x0000001600a39202 */ /* 0x000fe40000000f00 */
[----:B------:R-:W-:Y:S02]  /*22b90*/  PRMT R22, R170, 0x5410, R178 ;  /* 0x00005410aa167816 */ /* 0x000fe400000000b2 */
[----:B------:R-:W-:-:S04]  /*22ba0*/  F2FP.F16.F32.PACK_AB R172, RZ, R163 ;  /* 0x000000a3ffac723e */ /* 0x000fc800000000ff */
[----:B------:R-:W-:Y:S01]  /*22bb0*/  PRMT R23, R167, 0x5410, R172 ;  /* 0x00005410a7177816 */ /* 0x000fe200000000ac */
[----:B------:R-:W-:Y:S06]  /*22bc0*/  BRA `(.L_x_4442) ;  /* 0x00000030000c7947 */ /* 0x000fec0003800000 */
.L_x_4393:
        /* <DEDUP_REMOVED lines=15> */
.L_x_4444:
        /* <DEDUP_REMOVED lines=12> */
.L_x_4445:
[----:B--2---:R-:W-:Y:S01]  /*22d80*/  IMAD.WIDE.U32 R158, R3, -0x326172a9, RZ ;  /* 0xcd9e8d57039e7825 */ /* 0x004fe200078e00ff */
        /* <DEDUP_REMOVED lines=60> */
.L_x_4443:
[----:B------:R-:W-:Y:S01]  /*23150*/  I2FP.F32.U32 R9, R9 ;  /* 0x0000000900097245 */ /* 0x000fe20000201000 */
[----:B-----5:R-:W-:Y:S01]  /*23160*/  HADD2.F32 R27, -RZ, R20.H0_H0 ;  /* 0x20000014ff1b7230 */ /* 0x020fe20000004100 */
        /* <DEDUP_REMOVED lines=21> */
.L_x_4447:
[----:B------:R-:W-:-:S04]  /*232c0*/  VIADD R2, R2, 0x1 ;  /* 0x0000000102027836 */ /* 0x000fc80000000000 */
[C---:B--2---:R-:W-:Y:S01]  /*232d0*/  IMAD.WIDE.U32 R158, R2.reuse, -0x2daee0ad, RZ ;  /* 0xd2511f53029e7825 */ /* 0x044fe200078e00ff */
        /* <DEDUP_REMOVED lines=10> */
.L_x_4448:
        /* <DEDUP_REMOVED lines=60> */
[----:B------:R-:W-:-:S07]  /*23740*/  LOP3.LUT R5, R5, R158, R167, 0x96, !PT ;  /* 0x0000009e05057212 */ /* 0x000fce00078e96a7 */
.L_x_4446:
[----:B------:R-:W-:Y:S01]  /*23750*/  I2FP.F32.U32 R27, R27 ;  /* 0x0000001b001b7245 */ /* 0x000fe20000201000 */
[----:B------:R-:W-:Y:S01]  /*23760*/  HADD2.F32 R20, -RZ, R20.H1_H1 ;  /* 0x30000014ff147230 */ /* 0x000fe20000004100 */
[----:B------:R-:W-:Y:S01]  /*23770*/  ISETP.NE.AND P3, PT, R157, 0x1, PT ;  /* 0x000000019d00780c */ /* 0x000fe20003f65270 */
[----:B--2---:R-:W-:Y:S02]  /*23780*/  HFMA2 R159, -RZ, RZ, 0, 1.1920928955078125e-07 ;  /* 0x00000002ff9f7431 */ /* 0x004fe400000001ff */
[----:B------:R-:W-:Y:S02]  /*23790*/  IMAD.MOV.U32 R151, RZ, RZ, R10 ;  /* 0x000000ffff977224 */ /* 0x000fe400078e000a */
[----:B------:R-:W-:Y:S01]  /*237a0*/  FFMA.FTZ R27, R27, R0, 1.1641532182693481445e-10 ;  /* 0x2f0000001b1b7423 */ /* 0x000fe20000010000 */
[----:B------:R-:W-:-:S04]  /*237b0*/  FMUL.FTZ R20, R20, UR5 ;  /* 0x0000000514147c20 */ /* 0x000fc80008410000 */
[----:B------:R-:W-:Y:S01]  /*237c0*/  FSETP.GTU.FTZ.AND P2, PT, R27, UR4, PT ;  /* 0x000000041b007c0b */ /* 0x000fe2000bf5c000 */
[----:B------:R-:W-:-:S03]  /*237d0*/  @P1 HADD2.F32 R27, -RZ, R144.H1_H1 ;  /* 0x30000090ff1b1230 */ /* 0x000fc60000004100 */
        /* <DEDUP_REMOVED lines=14> */
.L_x_4450:
        /* <DEDUP_REMOVED lines=12> */
.L_x_4451:
        /* <DEDUP_REMOVED lines=50> */
[----:B------:R-:W-:-:S03]  /*23ca0*/  LOP3.LUT R5, R5, R4, R173, 0x96, !PT ;  /* 0x0000000405057212 */ /* 0x000fc600078e96ad */
[----:B------:R-:W-:-:S04]  /*23cb0*/  IMAD.WIDE.U32 R174, R151, -0x326172a9, RZ ;  /* 0xcd9e8d5797ae7825 */ /* 0x000fc800078e00ff */
[----:B------:R-:W-:Y:S01]  /*23cc0*/  IMAD.WIDE.U32 R158, R5, -0x2daee0ad, RZ ;  /* 0xd2511f53059e7825 */ /* 0x000fe200078e00ff */
[----:B------:R-:W-:-:S03]  /*23cd0*/  IADD3 R5, PT, PT, R193, -0x695add53, RZ ;  /* 0x96a522adc1057810 */ /* 0x000fc60007ffe0ff */
[----:B------:R-:W-:Y:S01]  /*23ce0*/  VIADD R151, R192, 0x8ff34781 ;  /* 0x8ff34781c0977836 */ /* 0x000fe20000000000 */
[----:B------:R-:W-:Y:S01]  /*23cf0*/  LOP3.LUT R5, R5, R166, R159, 0x96, !PT ;  /* 0x000000a605057212 */ /* 0x000fe200078e969f */
[----:B------:R-:W-:Y:S02]  /*23d00*/  HFMA2 R159, -RZ, RZ, 0, 0 ;  /* 0x00000000ff9f7431 */ /* 0x000fe400000001ff */
[----:B------:R-:W-:Y:S01]  /*23d10*/  IMAD.MOV.U32 R10, RZ, RZ, R174 ;  /* 0x000000ffff0a7224 */ /* 0x000fe200078e00ae */
[----:B------:R-:W-:Y:S02]  /*23d20*/  LOP3.LUT R4, R151, R172, R175, 0x96, !PT ;  /* 0x000000ac97047212 */ /* 0x000fe400078e96af */
[----:B------:R-:W-:Y:S01]  /*23d30*/  MOV R151, R6 ;  /* 0x0000000600977202 */ /* 0x000fe20000000f00 */
[----:B------:R-:W-:-:S07]  /*23d40*/  IMAD.MOV.U32 R6, RZ, RZ, R158 ;  /* 0x000000ffff067224 */ /* 0x000fce00078e009e */
.L_x_4449:
        /* <DEDUP_REMOVED lines=23> */
.L_x_4453:
        /* <DEDUP_REMOVED lines=12> */
.L_x_4454:
        /* <DEDUP_REMOVED lines=57> */
[----:B------:R-:W-:Y:S02]  /*24310*/  VIADD R5, R193, 0x96a522ad ;  /* 0x96a522adc1057836 */ /* 0x000fe40000000000 */
[----:B------:R-:W-:Y:S01]  /*24320*/  IMAD.MOV.U32 R157, RZ, RZ, R6 ;  /* 0x000000ffff9d7224 */ /* 0x000fe200078e0006 */
[----:B------:R-:W-:Y:S02]  /*24330*/  MOV R6, R172 ;  /* 0x000000ac00067202 */ /* 0x000fe40000000f00 */
[----:B------:R-:W-:-:S07]  /*24340*/  LOP3.LUT R5, R5, R158, R173, 0x96, !PT ;  /* 0x0000009e05057212 */ /* 0x000fce00078e96ad */
.L_x_4452:
        /* <DEDUP_REMOVED lines=23> */
.L_x_4456:
[----:B------:R-:W-:-:S04]  /*244c0*/  IADD3 R2, PT, PT, R2, 0x1, RZ ;  /* 0x0000000102027810 */ /* 0x000fc80007ffe0ff */
        /* <DEDUP_REMOVED lines=11> */
.L_x_4457:
        /* <DEDUP_REMOVED lines=61> */
.L_x_4455:
        /* <DEDUP_REMOVED lines=22> */
.L_x_4459:
        /* <DEDUP_REMOVED lines=12> */
.L_x_4460:
        /* <DEDUP_REMOVED lines=61> */
.L_x_4458:
[----:B------:R-:W-:Y:S01]  /*24f40*/  I2FP.F32.U32 R159, R159 ;  /* 0x0000009f009f7245 */ /* 0x000fe20000201000 */
[----:B------:R-:W-:Y:S01]  /*24f50*/  HADD2.F32 R22, -RZ, R22.H1_H1 ;  /* 0x30000016ff167230 */ /* 0x000fe20000004100 */
[----:B------:R-:W-:Y:S01]  /*24f60*/  ISETP.NE.AND P4, PT, R173, 0x1, PT ;  /* 0x00000001ad00780c */ /* 0x000fe20003f85270 */
[----:B------:R-:W-:Y:S02]  /*24f70*/  @P1 HADD2.F32 R172, -RZ, R146.H1_H1 ;  /* 0x30000092ffac1230 */ /* 0x000fe40000004100 */
        /* <DEDUP_REMOVED lines=18> */
.L_x_4462:
        /* <DEDUP_REMOVED lines=12> */
.L_x_4463:
        /* <DEDUP_REMOVED lines=61> */
.L_x_4461:
[----:B------:R-:W-:Y:S01]  /*25530*/  I2FP.F32.U32 R163, R163 ;  /* 0x000000a300a37245 */ /* 0x000fe20000201000 */
[----:B------:R-:W-:Y:S01]  /*25540*/  HADD2.F32 R172, -RZ, R23.H0_H0 ;  /* 0x20000017ffac7230 */ /* 0x000fe20000004100 */
[----:B------:R-:W-:Y:S01]  /*25550*/  ISETP.NE.AND P5, PT, R174, 0x1, PT ;  /* 0x00000001ae00780c */ /* 0x000fe20003fa5270 */
[----:B------:R-:W-:Y:S02]  /*25560*/  @P1 HADD2.F32 R173, -RZ, R147.H0_H0 ;  /* 0x20000093ffad1230 */ /* 0x000fe40000004100 */
        /* <DEDUP_REMOVED lines=18> */
.L_x_4465:
        /* <DEDUP_REMOVED lines=12> */
.L_x_4466:
        /* <DEDUP_REMOVED lines=9> */
[----:B------:R-:W-:Y:S01]  /*257e0*/  IMAD.MOV.U32 R182, RZ, RZ, RZ ;  /* 0x000000ffffb67224 */ /* 0x000fe200078e00ff */
        /* <DEDUP_REMOVED lines=43> */
[----:B------:R-:W-:Y:S01]  /*25aa0*/  IADD3 R5, PT, PT, R192, -0x700cb87f, RZ ;  /* 0x8ff34781c0057810 */ /* 0x000fe20007ffe0ff */
[----:B------:R-:W-:Y:S01]  /*25ab0*/  VIADD R163, R193, 0x96a522ad ;  /* 0x96a522adc1a37836 */ /* 0x000fe20000000000 */
[----:B------:R-:W-:Y:S01]  /*25ac0*/  MOV R10, R176 ;  /* 0x000000b0000a7202 */ /* 0x000fe20000000f00 */
[----:B------:R-:W-:Y:S01]  /*25ad0*/  IMAD.WIDE.U32 R172, R172, -0x2daee0ad, RZ ;  /* 0xd2511f53acac7825 */ /* 0x000fe200078e00ff */
[----:B------:R-:W-:-:S04]  /*25ae0*/  LOP3.LUT R4, R5, R4, R177, 0x96, !PT ;  /* 0x0000000405047212 */ /* 0x000fc800078e96b1 */
[----:B------:R-:W-:Y:S01]  /*25af0*/  LOP3.LUT R5, R163, R174, R173, 0x96, !PT ;  /* 0x000000aea3057212 */ /* 0x000fe200078e96ad */
[----:B------:R-:W-:Y:S01]  /*25b00*/  IMAD.MOV.U32 R163, RZ, RZ, R6 ;  /* 0x000000ffffa37224 */ /* 0x000fe200078e0006 */
[----:B------:R-:W-:-:S07]  /*25b10*/  MOV R6, R172 ;  /* 0x000000ac00067202 */ /* 0x000fce0000000f00 */
.L_x_4464:
        /* <DEDUP_REMOVED lines=14> */
.L_x_4442:
[----:B------:R-:W-:Y:S01]  /*25c00*/  SEL R165, RZ, 0x1000000, !P5 ;  /* 0x01000000ffa57807 */ /* 0x000fe20006800000 */
[C---:B------:R-:W-:Y:S01]  /*25c10*/  IMAD.WIDE.U32 R180, R224.reuse, 0x10, R208 ;  /* 0x00000010e0b47825 */ /* 0x040fe200078e00d0 */
[----:B------:R-:W-:Y:S01]  /*25c20*/  SEL R174, RZ, 0x10000, !P4 ;  /* 0x00010000ffae7807 */ /* 0x000fe20006000000 */
[----:B------:R-:W0:Y:S01]  /*25c30*/  @P1 LDC.64 R172, c[0x0][0x3a0] ;  /* 0x0000e800ffac1b82 */ /* 0x000e220000000a00 */
[----:B------:R-:W-:Y:S01]  /*25c40*/  SEL R175, RZ, 0x100, !P3 ;  /* 0x00000100ffaf7807 */ /* 0x000fe20005800000 */
[----:B------:R-:W-:Y:S01]  /*25c50*/  IMAD.WIDE.U32 R176, R224, 0x8, R206 ;  /* 0x00000008e0b07825 */ /* 0x000fe200078e00ce */
[----:B------:R-:W-:Y:S01]  /*25c60*/  ISETP.NE.AND P5, PT, R27, RZ, PT ;  /* 0x000000ff1b00720c */ /* 0x000fe20003fa5270 */
[----:B------:R1:W-:Y:S01]  /*25c70*/  STG.E.128 desc[UR8][R180.64], R20 ;  /* 0x00000014b4007986 */ /* 0x0003e2000c101d08 */
[----:B------:R-:W-:Y:S02]  /*25c80*/  ISETP.NE.AND P4, PT, R151, RZ, PT ;  /* 0x000000ff9700720c */ /* 0x000fe40003f85270 */
[----:B------:R-:W-:-:S02]  /*25c90*/  ISETP.NE.AND P3, PT, R166, RZ, PT ;  /* 0x000000ffa600720c */ /* 0x000fc40003f65270 */
[----:B------:R-:W-:Y:S01]  /*25ca0*/  ISETP.NE.AND P6, PT, R9, RZ, PT ;  /* 0x000000ff0900720c */ /* 0x000fe20003fc5270 */
[----:B------:R-:W1:Y:S01]  /*25cb0*/  @P0 LDC.64 R166, c[0x0][0x398] ;  /* 0x0000e600ffa60b82 */ /* 0x000e620000000a00 */
[----:B------:R-:W-:Y:S02]  /*25cc0*/  SEL R27, RZ, 0x1000000, !P3 ;  /* 0x01000000ff1b7807 */ /* 0x000fe40005800000 */
[----:B------:R-:W-:Y:S02]  /*25cd0*/  SEL R170, RZ, 0x10000, !P4 ;  /* 0x00010000ffaa7807 */ /* 0x000fe40006000000 */
[----:B------:R-:W-:Y:S02]  /*25ce0*/  SEL R9, RZ, 0x100, !P5 ;  /* 0x00000100ff097807 */ /* 0x000fe40006800000 */
[----:B------:R-:W-:Y:S02]  /*25cf0*/  LOP3.LUT R175, R175, R165, R174, 0xfe, !PT ;  /* 0x000000a5afaf7212 */ /* 0x000fe400078efeae */
[----:B------:R-:W-:-:S02]  /*25d00*/  LOP3.LUT R9, R9, R27, R170, 0xfe, !PT ;  /* 0x0000001b09097212 */ /* 0x000fc400078efeaa */
[----:B------:R-:W-:Y:S02]  /*25d10*/  SEL R174, RZ, 0x1, !P2 ;  /* 0x00000001ffae7807 */ /* 0x000fe40005000000 */
[----:B------:R-:W-:Y:S02]  /*25d20*/  SEL R170, RZ, 0x1, !P6 ;  /* 0x00000001ffaa7807 */ /* 0x000fe40007000000 */
[----:B------:R-:W-:Y:S02]  /*25d30*/  LOP3.LUT R175, R175, R174, RZ, 0xfc, !PT ;  /* 0x000000aeafaf7212 */ /* 0x000fe400078efcff */
[----:B------:R-:W-:Y:S02]  /*25d40*/  LOP3.LUT R174, R9, R170, RZ, 0xfc, !PT ;  /* 0x000000aa09ae7212 */ /* 0x000fe400078efcff */
[----:B------:R-:W-:-:S03]  /*25d50*/  IADD3 R223, PT, PT, R164, 0x200, RZ ;  /* 0x00000200a4df7810 */ /* 0x000fc60007ffe0ff */
[----:B------:R2:W-:Y:S02]  /*25d60*/  STG.E.64 desc[UR8][R176.64], R174 ;  /* 0x000000aeb0007986 */ /* 0x0005e4000c101b08 */
[----:B------:R-:W-:-:S04]  /*25d70*/  IMAD.WIDE.U32 R178, R223, 0x10, R168 ;  /* 0x00000010dfb27825 */ /* 0x000fc800078e00a8 */
[----:B-1----:R-:W-:-:S04]  /*25d80*/  @P0 IMAD.WIDE.U32 R20, R223, 0x10, R166 ;  /* 0x00000010df140825 */ /* 0x002fc800078e00a6 */
[----:B0-----:R-:W-:Y:S01]  /*25d90*/  @P1 IMAD.WIDE.U32 R22, R223, 0x10, R172 ;  /* 0x00000010df161825 */ /* 0x001fe200078e00ac */
[----:B--2---:R-:W-:Y:S06]  /*25da0*/  @!P0 BRA `(.L_x_4467) ;  /* 0x0000000000508947 */ /* 0x004fec0003800000 */
[----:B------:R-:W-:Y:S01]  /*25db0*/  IMAD.U32 R27, R17, 0x10000, RZ ;  /* 0x00010000111b7824 */ /* 0x000fe200078e00ff */
[----:B------:R-:W0:Y:S01]  /*25dc0*/  LDC.64 R166, c[0x0][0x3b8] ;  /* 0x0000ee00ffa67b82 */ /* 0x000e220000000a00 */
[----:B------:R-:W-:Y:S02]  /*25dd0*/  LOP3.LUT R9, R18, 0xffff, RZ, 0xc0, !PT ;  /* 0x0000ffff12097812 */ /* 0x000fe400078ec0ff */
[----:B------:R-:W-:Y:S02]  /*25de0*/  PRMT R172, R16, 0x7104, RZ ;  /* 0x0000710410ac7816 */ /* 0x000fe400000000ff */
[----:B------:R-:W-:Y:S02]  /*25df0*/  LOP3.LUT R170, R27, 0xff0000, RZ, 0xc0, !PT ;  /* 0x00ff00001baa7812 */ /* 0x000fe400078ec0ff */
[----:B------:R-:W-:Y:S02]  /*25e00*/  LOP3.LUT R173, R14, 0xff, RZ, 0xc0, !PT ;  /* 0x000000ff0ead7812 */ /* 0x000fe400078ec0ff */
[----:B------:R-:W-:-:S02]  /*25e10*/  PRMT R9, R170, 0x4210, R9 ;  /* 0x00004210aa097816 */ /* 0x000fc40000000009 */
        /* <DEDUP_REMOVED lines=13> */
.L_x_4467:
[----:B------:R1:W5:Y:S04]  /*25ef0*/  @P0 LDG.E.128 R140, desc[UR8][R20.64] ;  /* 0x00000008148c0981 */ /* 0x000368000c1e1d00 */
[----:B------:R1:W5:Y:S04]  /*25f00*/  @P1 LDG.E.128 R144, desc[UR8][R22.64] ;  /* 0x0000000816901981 */ /* 0x000368000c1e1d00 */
[----:B------:R1:W5:Y:S01]  /*25f10*/  LDG.E.128 R20, desc[UR8][R178.64] ;  /* 0x00000008b2147981 */ /* 0x000362000c1e1d00 */
[----:B------:R-:W-:Y:S05]  /*25f20*/  @!P0 BRA `(.L_x_4468) ;  /* 0x0000005c00e08947 */ /* 0x000fea0003800000 */
[----:B------:R-:W-:Y:S01]  /*25f30*/  ISETP.NE.AND P2, PT, R182, 0x1, PT ;  /* 0x00000001b600780c */ /* 0x000fe20003f45270 */
[----:B------:R-:W-:Y:S02]  /*25f40*/  HFMA2 R12, -RZ, RZ, 0, 1.1920928955078125e-07 ;  /* 0x00000002ff0c7431 */ /* 0x000fe400000001ff */
        /* <DEDUP_REMOVED lines=13> */
.L_x_4470:
        /* <DEDUP_REMOVED lines=12> */
.L_x_4471:
        /* <DEDUP_REMOVED lines=52> */
[----:B------:R-:W-:-:S03]  /*26420*/  IADD3 R5, PT, PT, R192, -0x700cb87f, RZ ;  /* 0x8ff34781c0057810 */ /* 0x000fc60007ffe0ff */
[----:B------:R-:W-:Y:S01]  /*26430*/  IMAD.WIDE.U32 R12, R9, -0x2daee0ad, RZ ;  /* 0xd2511f53090c7825 */ /* 0x000fe200078e00ff */
[----:B------:R-:W-:-:S03]  /*26440*/  LOP3.LUT R4, R5, R4, R11, 0x96, !PT ;  /* 0x0000000405047212 */ /* 0x000fc600078e960b */
[----:B------:R-:W-:Y:S01]  /*26450*/  VIADD R9, R193, 0x96a522ad ;  /* 0x96a522adc1097836 */ /* 0x000fe20000000000 */
[----:B------:R-:W-:Y:S01]  /*26460*/  MOV R170, R12 ;  /* 0x0000000c00aa7202 */ /* 0x000fe20000000f00 */
[----:B------:R-:W-:-:S03]  /*26470*/  HFMA2 R12, -RZ, RZ, 0, 0 ;  /* 0x00000000ff0c7431 */ /* 0x000fc600000001ff */
[----:B------:R-:W-:Y:S01]  /*26480*/  LOP3.LUT R5, R9, R16, R13, 0x96, !PT ;  /* 0x0000001009057212 */ /* 0x000fe200078e960d */
[----:B------:R-:W-:-:S07]  /*26490*/  IMAD.MOV.U32 R9, RZ, RZ, R6 ;  /* 0x000000ffff097224 */ /* 0x000fce00078e0006 */
.L_x_4469:
[----:B------:R-:W-:Y:S01]  /*264a0*/  I2FP.F32.U32 R9, R9 ;  /* 0x0000000900097245 */ /* 0x000fe20000201000 */
[----:B-----5:R-:W-:Y:S01]  /*264b0*/  HADD2.F32 R6, -RZ, R20.H0_H0 ;  /* 0x20000014ff067230 */ /* 0x020fe20000004100 */
[----:B------:R-:W-:Y:S01]  /*264c0*/  ISETP.NE.AND P3, PT, R12, 0x1, PT ;  /* 0x000000010c00780c */ /* 0x000fe20003f65270 */
[----:B------:R-:W-:Y:S01]  /*264d0*/  IMAD.MOV.U32 R13, RZ, RZ, 0x2 ;  /* 0x00000002ff0d7424 */ /* 0x000fe200078e00ff */
[----:B------:R-:W-:Y:S01]  /*264e0*/  MOV R11, R10 ;  /* 0x0000000a000b7202 */ /* 0x000fe20000000f00 */
[----:B------:R-:W-:-:S05]  /*264f0*/  FFMA.FTZ R9, R9, R0, 1.1641532182693481445e-10 ;  /* 0x2f00000009097423 */ /* 0x000fca0000010000 */
[----:B------:R-:W-:Y:S01]  /*26500*/  FSETP.GTU.FTZ.AND P2, PT, R9, UR4, PT ;  /* 0x0000000409007c0b */ /* 0x000fe2000bf5c000 */
[----:B------:R-:W-:-:S03]  /*26510*/  FMUL.FTZ R9, R6, UR5 ;  /* 0x0000000506097c20 */ /* 0x000fc60008410000 */
        /* <DEDUP_REMOVED lines=12> */
.L_x_4473:
        /* <DEDUP_REMOVED lines=12> */
.L_x_4474:
        /* <DEDUP_REMOVED lines=61> */
.L_x_4472:
[----:B------:R-:W-:Y:S01]  /*26a70*/  I2FP.F32.U32 R11, R11 ;  /* 0x0000000b000b7245 */ /* 0x000fe20000201000 */
[----:B------:R-:W-:Y:S01]  /*26a80*/  HADD2.F32 R12, -RZ, R140.H0_H0 ;  /* 0x2000008cff0c7230 */ /* 0x000fe20000004100 */
[----:B------:R-:W-:Y:S01]  /*26a90*/  ISETP.NE.AND P3, PT, R13, 0x1, PT ;  /* 0x000000010d00780c */ /* 0x000fe20003f65270 */
[----:B0-----:R-:W-:Y:S02]  /*26aa0*/  @P1 HADD2.F32 R172, -RZ, R144.H0_H0 ;  /* 0x20000090ffac1230 */ /* 0x001fe40000004100 */
[----:B------:R-:W-:Y:S01]  /*26ab0*/  FFMA.FTZ R11, R11, R0, 1.1641532182693481445e-10 ;  /* 0x2f0000000b0b7423 */ /* 0x000fe20000010000 */
[----:B------:R-:W-:-:S04]  /*26ac0*/  FMUL.FTZ R12, R12, UR5 ;  /* 0x000000050c0c7c20 */ /* 0x000fc80008410000 */
[----:B------:R-:W-:-:S04]  /*26ad0*/  FSETP.GTU.FTZ.AND P2, PT, R11, UR4, PT ;  /* 0x000000040b007c0b */ /* 0x000fc8000bf5c000 */
[----:B------:R-:W-:Y:S02]  /*26ae0*/  FSEL R12, R12, RZ, !P2 ;  /* 0x000000ff0c0c7208 */ /* 0x000fe40005000000 */
[----:B------:R-:W-:-:S03]  /*26af0*/  SEL R11, RZ, 0x1, P2 ;  /* 0x00000001ff0b7807 */ /* 0x000fc60001000000 */
[----:B------:R-:W-:Y:S01]  /*26b00*/  FADD.FTZ R9, R9, R12 ;  /* 0x0000000c09097221 */ /* 0x000fe20000010000 */
[----:B------:R-:W-:-:S03]  /*26b10*/  IMAD.MOV.U32 R12, RZ, RZ, 0x2 ;  /* 0x00000002ff0c7424 */ /* 0x000fc600078e00ff */
[----:B------:R-:W-:Y:S01]  /*26b20*/  @P1 FADD.FTZ R172, R172, R9 ;  /* 0x00000009acac1221 */ /* 0x000fe20000010000 */
[----:B------:R-:W-:Y:S02]  /*26b30*/  @!P1 MOV R172, R9 ;  /* 0x0000000900ac9202 */ /* 0x000fe40000000f00 */
        /* <DEDUP_REMOVED lines=11> */
.L_x_4476:
        /* <DEDUP_REMOVED lines=12> */
.L_x_4477:
        /* <DEDUP_REMOVED lines=61> */
.L_x_4475:
[----:B------:R-:W-:Y:S01]  /*27080*/  I2FP.F32.U32 R9, R9 ;  /* 0x0000000900097245 */ /* 0x000fe20000201000 */
[----:B-1----:R-:W-:Y:S01]  /*27090*/  HADD2.F32 R20, -RZ, R20.H1_H1 ;  /* 0x30000014ff147230 */ /* 0x002fe20000004100 */
        /* <DEDUP_REMOVED lines=18> */
.L_x_4479:
        /* <DEDUP_REMOVED lines=12> */
.L_x_4480:
        /* <DEDUP_REMOVED lines=61> */
.L_x_4478:
        /* <DEDUP_REMOVED lines=24> */
.L_x_4482:
        /* <DEDUP_REMOVED lines=12> */
.L_x_4483:
        /* <DEDUP_REMOVED lines=34> */
[----:B------:R-:W-:Y:S01]  /*27ab0*/  IMAD.WIDE.U32 R16, R13, -0x2daee0ad, RZ ;  /* 0xd2511f530d107825 */ /* 0x000fe200078e00ff */
[----:B------:R-:W-:-:S03]  /*27ac0*/  IADD3 R15, PT, PT, R193, 0x1fd5c5a3, RZ ;  /* 0x1fd5c5a3c10f7810 */ /* 0x000fc60007ffe0ff */
[----:B------:R-:W-:Y:S02]  /*27ad0*/  VIADD R13, R193, 0x646e171e ;  /* 0x646e171ec10d7836 */ /* 0x000fe40000000000 */
[----:B------:R-:W-:-:S03]  /*27ae0*/  IMAD.WIDE.U32 R166, R166, -0x326172a9, RZ ;  /* 0xcd9e8d57a6a67825 */ /* 0x000fc600078e00ff */
        /* <DEDUP_REMOVED lines=23> */
.L_x_4481:
[----:B------:R-:W-:Y:S01]  /*27c60*/  I2FP.F32.U32 R13, R13 ;  /* 0x0000000d000d7245 */ /* 0x000fe20000201000 */
[----:B------:R-:W-:Y:S01]  /*27c70*/  HADD2.F32 R14, -RZ, R21.H0_H0 ;  /* 0x20000015ff0e7230 */ /* 0x000fe20000004100 */
[----:B------:R-:W-:Y:S01]  /*27c80*/  ISETP.NE.AND P3, PT, R15, 0x1, PT ;  /* 0x000000010f00780c */ /* 0x000fe20003f65270 */
[----:B------:R-:W-:Y:S02]  /*27c90*/  IMAD.MOV.U32 R17, RZ, RZ, 0x2 ;  /* 0x00000002ff117424 */ /* 0x000fe400078e00ff */
[----:B------:R-:W-:-:S05]  /*27ca0*/  FFMA.FTZ R13, R13, R0, 1.1641532182693481445e-10 ;  /* 0x2f0000000d0d7423 */ /* 0x000fca0000010000 */
[----:B------:R-:W-:Y:S01]  /*27cb0*/  FSETP.GTU.FTZ.AND P2, PT, R13, UR4, PT ;  /* 0x000000040d007c0b */ /* 0x000fe2000bf5c000 */
[----:B------:R-:W-:Y:S01]  /*27cc0*/  FMUL.FTZ R13, R14, UR5 ;  /* 0x000000050e0d7c20 */ /* 0x000fe20008410000 */
        /* <DEDUP_REMOVED lines=13> */
.L_x_4485:
        /* <DEDUP_REMOVED lines=12> */
.L_x_4486:
[----:B------:R-:W-:Y:S01]  /*27e60*/  IMAD.WIDE.U32 R166, R3, -0x326172a9, RZ ;  /* 0xcd9e8d5703a67825 */ /* 0x000fe200078e00ff */
[----:B------:R-:W-:Y:S02]  /*27e70*/  LOP3.LUT R4, R8, R17, R193, 0x96, !PT ;  /* 0x0000001108047212 */ /* 0x000fe400078e96c1 */
[----:B------:R-:W-:Y:S02]  /*27e80*/  IADD3 R17, PT, PT, R192, -0x61c88647, RZ ;  /* 0x9e3779b9c0117810 */ /* 0x000fe40007ffe0ff */
        /* <DEDUP_REMOVED lines=58> */
.L_x_4484:
[----:B------:R-:W-:Y:S01]  /*28230*/  I2FP.F32.U32 R15, R14 ;  /* 0x0000000e000f7245 */ /* 0x000fe20000201000 */
[----:B------:R-:W-:Y:S01]  /*28240*/  HADD2.F32 R14, -RZ, R141.H0_H0 ;  /* 0x2000008dff0e7230 */ /* 0x000fe20000004100 */
[----:B------:R-:W-:Y:S01]  /*28250*/  ISETP.NE.AND P3, PT, R17, 0x1, PT ;  /* 0x000000011100780c */ /* 0x000fe20003f65270 */
[----:B------:R-:W-:Y:S02]  /*28260*/  @P1 HADD2.F32 R16, -RZ, R145.H0_H0 ;  /* 0x20000091ff101230 */ /* 0x000fe40000004100 */
[----:B------:R-:W-:Y:S01]  /*28270*/  FFMA.FTZ R15, R15, R0, 1.1641532182693481445e-10 ;  /* 0x2f0000000f0f7423 */ /* 0x000fe20000010000 */
[----:B------:R-:W-:-:S04]  /*28280*/  FMUL.FTZ R14, R14, UR5 ;  /* 0x000000050e0e7c20 */ /* 0x000fc80008410000 */
[----:B------:R-:W-:Y:S02]  /*28290*/  FSETP.GTU.FTZ.AND P2, PT, R15, UR4, PT ;  /* 0x000000040f007c0b */ /* 0x000fe4000bf5c000 */
[----:B------:R-:W-:Y:S02]  /*282a0*/  MOV R15, R10 ;  /* 0x0000000a000f7202 */ /* 0x000fe40000000f00 */
[----:B------:R-:W-:-:S05]  /*282b0*/  FSEL R14, R14, RZ, !P2 ;  /* 0x000000ff0e0e7208 */ /* 0x000fca0005000000 */
[----:B------:R-:W-:Y:S01]  /*282c0*/  FADD.FTZ R13, R13, R14 ;  /* 0x0000000e0d0d7221 */ /* 0x000fe20000010000 */
[----:B------:R-:W-:-:S03]  /*282d0*/  IMAD.MOV.U32 R14, RZ, RZ, 0x2 ;  /* 0x00000002ff0e7424 */ /* 0x000fc600078e00ff */
        /* <DEDUP_REMOVED lines=13> */
.L_x_4488:
        /* <DEDUP_REMOVED lines=12> */
.L_x_4489:
        /* <DEDUP_REMOVED lines=59> */
[----:B------:R-:W-:Y:S01]  /*28820*/  MOV R170, R14 ;  /* 0x0000000e00aa7202 */ /* 0x000fe20000000f00 */
[----:B------:R-:W-:-:S07]  /*28830*/  IMAD.MOV.U32 R14, RZ, RZ, RZ ;  /* 0x000000ffff0e7224 */ /* 0x000fce00078e00ff */
.L_x_4487:
        /* <DEDUP_REMOVED lines=20> */
.L_x_4491:
        /* <DEDUP_REMOVED lines=12> */
.L_x_4492:
        /* <DEDUP_REMOVED lines=61> */
.L_x_4490:
[----:B------:R-:W-:Y:S01]  /*28e10*/  I2FP.F32.U32 R15, R15 ;  /* 0x0000000f000f7245 */ /* 0x000fe20000201000 */
[----:B------:R-:W-:Y:S01]  /*28e20*/  HADD2.F32 R14, -RZ, R141.H1_H1 ;  /* 0x3000008dff0e7230 */ /* 0x000fe20000004100 */
[----:B------:R-:W-:Y:S01]  /*28e30*/  MOV R20, 0x2 ;  /* 0x0000000200147802 */ /* 0x000fe20000000f00 */
[----:B------:R-:W-:Y:S02]  /*28e40*/  @P1 HADD2.F32 R17, -RZ, R145.H1_H1 ;  /* 0x30000091ff111230 */ /* 0x000fe40000004100 */
        /* <DEDUP_REMOVED lines=20> */
.L_x_4494:
        /* <DEDUP_REMOVED lines=12> */
.L_x_4495:
        /* <DEDUP_REMOVED lines=61> */
.L_x_4493:
        /* <DEDUP_REMOVED lines=19> */
.L_x_4497:
        /* <DEDUP_REMOVED lines=12> */
.L_x_4498:
        /* <DEDUP_REMOVED lines=61> */
.L_x_4496:
        /* <DEDUP_REMOVED lines=25> */
.L_x_4500:
        /* <DEDUP_REMOVED lines=12> */
.L_x_4501:
        /* <DEDUP_REMOVED lines=17> */
[----:B------:R-:W-:Y:S02]  /*29d40*/  IADD3 R5, PT, PT, R192, -0x255992d5, RZ ;  /* 0xdaa66d2bc0057810 */ /* 0x000fe40007ffe0ff */
        /* <DEDUP_REMOVED lines=11> */
[----:B------:R-:W-:Y:S02]  /*29e00*/  IADD3 R5, PT, PT, R192, 0x1715609d, RZ ;  /* 0x1715609dc0057810 */ /* 0x000fe40007ffe0ff */
        /* <DEDUP_REMOVED lines=27> */
[----:B------:R-:W-:Y:S01]  /*29fc0*/  IMAD.MOV.U32 R167, RZ, RZ, RZ ;  /* 0x000000ffffa77224 */ /* 0x000fe200078e00ff */
[----:B------:R-:W-:Y:S01]  /*29fd0*/  LOP3.LUT R5, R21, R20, R17, 0x96, !PT ;  /* 0x0000001415057212 */ /* 0x000fe200078e9611 */
[----:B------:R-:W-:Y:S01]  /*29fe0*/  IMAD.MOV.U32 R17, RZ, RZ, R170 ;  /* 0x000000ffff117224 */ /* 0x000fe200078e00aa */
[----:B------:R-:W-:-:S07]  /*29ff0*/  MOV R170, R16 ;  /* 0x0000001000aa7202 */ /* 0x000fce0000000f00 */
.L_x_4499:
        /* <DEDUP_REMOVED lines=19> */
.L_x_4503:
        /* <DEDUP_REMOVED lines=12> */
.L_x_4504:
        /* <DEDUP_REMOVED lines=56> */
[----:B------:R-:W-:Y:S01]  /*2a570*/  HFMA2 R175, -RZ, RZ, 0, 0 ;  /* 0x00000000ffaf7431 */ /* 0x000fe200000001ff */
[----:B------:R-:W-:Y:S01]  /*2a580*/  LOP3.LUT R5, R21, R20, R17, 0x96, !PT ;  /* 0x0000001415057212 */ /* 0x000fe200078e9611 */
[----:B------:R-:W-:Y:S01]  /*2a590*/  IMAD.MOV.U32 R10, RZ, RZ, R174 ;  /* 0x000000ffff0a7224 */ /* 0x000fe200078e00ae */
[----:B------:R-:W-:Y:S01]  /*2a5a0*/  MOV R20, R170 ;  /* 0x000000aa00147202 */ /* 0x000fe20000000f00 */
[----:B------:R-:W-:-:S07]  /*2a5b0*/  IMAD.MOV.U32 R170, RZ, RZ, R16 ;  /* 0x000000ffffaa7224 */ /* 0x000fce00078e0010 */
.L_x_4502:
[----:B------:R-:W-:Y:S01]  /*2a5c0*/  I2FP.F32.U32 R17, R20 ;  /* 0x0000001400117245 */ /* 0x000fe20000201000 */
[----:B------:R-:W-:Y:S02]  /*2a5d0*/  HADD2.F32 R16, -RZ, R142.H1_H1 ;  /* 0x3000008eff107230 */ /* 0x000fe40000004100 */
        /* <DEDUP_REMOVED lines=10> */
[----:B------:R-:W-:Y:S01]  /*2a680*/  @!P1 IMAD.MOV.U32 R174, RZ, RZ, R22 ;  /* 0x000000ffffae9224 */ /* 0x000fe200078e0016 */
[----:B------:R-:W-:-:S04]  /*2a690*/  MOV R22, 0x2 ;  /* 0x0000000200167802 */ /* 0x000fc80000000f00 */
        /* <DEDUP_REMOVED lines=10> */
.L_x_4506:
        /* <DEDUP_REMOVED lines=12> */
.L_x_4507:
        /* <DEDUP_REMOVED lines=58> */
[----:B------:R-:W-:Y:S02]  /*2aba0*/  LOP3.LUT R5, R17, R176, R21, 0x96, !PT ;  /* 0x000000b011057212 */ /* 0x000fe400078e9615 */
[----:B------:R-:W-:Y:S01]  /*2abb0*/  MOV R17, R170 ;  /* 0x000000aa00117202 */ /* 0x000fe20000000f00 */
[----:B------:R-:W-:-:S07]  /*2abc0*/  IMAD.MOV.U32 R170, RZ, RZ, R20 ;  /* 0x000000ffffaa7224 */ /* 0x000fce00078e0014 */
.L_x_4505:
        /* <DEDUP_REMOVED lines=19> */
.L_x_4509:
        /* <DEDUP_REMOVED lines=12> */
.L_x_4510:
        /* <DEDUP_REMOVED lines=61> */
.L_x_4508:
[----:B------:R-:W-:Y:S01]  /*2b190*/  I2FP.F32.U32 R21, R21 ;  /* 0x0000001500157245 */ /* 0x000fe20000201000 */
[----:B------:R-:W-:Y:S02]  /*2b1a0*/  HADD2.F32 R20, -RZ, R143.H0_H0 ;  /* 0x2000008fff147230 */ /* 0x000fe40000004100 */
[----:B------:R-:W-:Y:S02]  /*2b1b0*/  @P1 HADD2.F32 R176, -RZ, R147.H0_H0 ;  /* 0x20000093ffb01230 */ /* 0x000fe40000004100 */
[----:B------:R-:W-:Y:S01]  /*2b1c0*/  FFMA.FTZ R21, R21, R0, 1.1641532182693481445e-10 ;  /* 0x2f00000015157423 */ /* 0x000fe20000010000 */
[----:B------:R-:W-:-:S04]  /*2b1d0*/  FMUL.FTZ R20, R20, UR5 ;  /* 0x0000000514147c20 */ /* 0x000fc80008410000 */
[----:B------:R-:W-:Y:S02]  /*2b1e0*/  FSETP.GTU.FTZ.AND P5, PT, R21, UR4, PT ;  /* 0x0000000415007c0b */ /* 0x000fe4000bfbc000 */
[----:B------:R-:W-:Y:S02]  /*2b1f0*/  MOV R21, R10 ;  /* 0x0000000a00157202 */ /* 0x000fe40000000f00 */
[----:B------:R-:W-:Y:S02]  /*2b200*/  FSEL R22, R20, RZ, !P5 ;  /* 0x000000ff14167208 */ /* 0x000fe40006800000 */
[----:B------:R-:W-:Y:S02]  /*2b210*/  SEL R20, RZ, 0x1, P5 ;  /* 0x00000001ff147807 */ /* 0x000fe40002800000 */
[----:B------:R-:W-:Y:S01]  /*2b220*/  ISETP.NE.AND P5, PT, R175, 0x1, PT ;  /* 0x00000001af00780c */ /* 0x000fe20003fa5270 */
[----:B------:R-:W-:-:S04]  /*2b230*/  FADD.FTZ R17, R17, R22 ;  /* 0x0000001611117221 */ /* 0x000fc80000010000 */
[--C-:B------:R-:W-:Y:S01]  /*2b240*/  @P1 FADD.FTZ R167, R176, R17.reuse ;  /* 0x00000011b0a71221 */ /* 0x100fe20000010000 */
[----:B------:R-:W-:Y:S01]  /*2b250*/  @!P1 MOV R167, R17 ;  /* 0x0000001100a79202 */ /* 0x000fe20000000f00 */
[----:B------:R-:W-:Y:S01]  /*2b260*/  IMAD.MOV.U32 R176, RZ, RZ, 0x2 ;  /* 0x00000002ffb07424 */ /* 0x000fe200078e00ff */
        /* <DEDUP_REMOVED lines=11> */
.L_x_4512:
        /* <DEDUP_REMOVED lines=12> */
.L_x_4513:
        /* <DEDUP_REMOVED lines=61> */
.L_x_4511:
        /* <DEDUP_REMOVED lines=19> */
.L_x_4515:
[----:B------:R-:W-:-:S04]  /*2b8e0*/  IADD3 R2, PT, PT, R2, 0x1, RZ ;  /* 0x0000000102027810 */ /* 0x000fc80007ffe0ff */
        /* <DEDUP_REMOVED lines=13> */
.L_x_4516:
        /* <DEDUP_REMOVED lines=60> */
[----:B------:R-:W-:-:S07]  /*2bd80*/  IMAD.MOV.U32 R170, RZ, RZ, R20 ;  /* 0x000000ffffaa7224 */ /* 0x000fce00078e0014 */
.L_x_4514:
[----:B------:R-:W-:Y:S01]  /*2bd90*/  I2FP.F32.U32 R21, R22 ;  /* 0x0000001600157245 */ /* 0x000fe20000201000 */
[----:B------:R-:W-:Y:S02]  /*2bda0*/  HADD2.F32 R20, -RZ, R143.H1_H1 ;  /* 0x3000008fff147230 */ /* 0x000fe40000004100 */
[----:B------:R-:W-:Y:S02]  /*2bdb0*/  @P1 HADD2.F32 R176, -RZ, R147.H1_H1 ;  /* 0x30000093ffb01230 */ /* 0x000fe40000004100 */
        /* <DEDUP_REMOVED lines=9> */
[----:B------:R-:W-:Y:S02]  /*2be50*/  PRMT R21, R18, 0x5410, R185 ;  /* 0x0000541012157816 */ /* 0x000fe400000000b9 */
[----:B------:R-:W-:Y:S02]  /*2be60*/  PRMT R18, R20, 0x7610, R18 ;  /* 0x0000761014127816 */ /* 0x000fe40000000012 */
[----:B------:R-:W-:Y:S02]  /*2be70*/  F2FP.F16.F32.PACK_AB R23, RZ, R175 ;  /* 0x000000afff17723e */ /* 0x000fe400000000ff */
[----:B------:R-:W-:Y:S02]  /*2be80*/  PRMT R20, R151, 0x5410, R181 ;  /* 0x0000541097147816 */ /* 0x000fe400000000b5 */
[----:B------:R-:W-:Y:S01]  /*2be90*/  PRMT R23, R183, 0x5410, R23 ;  /* 0x00005410b7177816 */ /* 0x000fe20000000017 */
[----:B------:R-:W-:Y:S06]  /*2bea0*/  BRA `(.L_x_4517) ;  /* 0x00000030000c7947 */ /* 0x000fec0003800000 */
.L_x_4468:
[----:B------:R-:W-:Y:S01]  /*2beb0*/  ISETP.NE.AND P2, PT, R182, 0x1, PT ;  /* 0x00000001b600780c */ /* 0x000fe20003f45270 */
[----:B------:R-:W-:Y:S01]  /*2bec0*/  IMAD.MOV.U32 R9, RZ, RZ, R10 ;  /* 0x000000ffff097224 */ /* 0x000fe200078e000a */
[----:B------:R-:W-:Y:S02]  /*2bed0*/  MOV R27, 0x2 ;  /* 0x00000002001b7802 */ /* 0x000fe40000000f00 */
        /* <DEDUP_REMOVED lines=12> */
.L_x_4519:
[----:B------:R-:W-:-:S04]  /*2bfa0*/  VIADD R2, R2, 0x1 ;  /* 0x0000000102027836 */ /* 0x000fc80000000000 */
        /* <DEDUP_REMOVED lines=11> */
.L_x_4520:
        /* <DEDUP_REMOVED lines=57> */
[----:B------:R-:W-:Y:S01]  /*2c3f0*/  VIADD R5, R193, 0x96a522ad ;  /* 0x96a522adc1057836 */ /* 0x000fe20000000000 */
[----:B------:R-:W-:Y:S01]  /*2c400*/  MOV R9, R6 ;  /* 0x0000000600097202 */ /* 0x000fe20000000f00 */
[----:B------:R-:W-:-:S03]  /*2c410*/  IMAD.MOV.U32 R170, RZ, RZ, R174 ;  /* 0x000000ffffaa7224 */ /* 0x000fc600078e00ae */
[----:B------:R-:W-:-:S07]  /*2c420*/  LOP3.LUT R5, R5, R166, R175, 0x96, !PT ;  /* 0x000000a605057212 */ /* 0x000fce00078e96af */
.L_x_4518:
[----:B------:R-:W-:Y:S01]  /*2c430*/  I2FP.F32.U32 R9, R9 ;  /* 0x0000000900097245 */ /* 0x000fe20000201000 */
[----:B-----5:R-:W-:Y:S01]  /*2c440*/  HADD2.F32 R6, -RZ, R20.H0_H0 ;  /* 0x20000014ff067230 */ /* 0x020fe20000004100 */
[----:B------:R-:W-:Y:S01]  /*2c450*/  ISETP.NE.AND P3, PT, R27, 0x1, PT ;  /* 0x000000011b00780c */ /* 0x000fe20003f65270 */
[----:B0-----:R-:W-:Y:S02]  /*2c460*/  HFMA2 R167, -RZ, RZ, 0, 1.1920928955078125e-07 ;  /* 0x00000002ffa77431 */ /* 0x001fe400000001ff */
        /* <DEDUP_REMOVED lines=19> */
.L_x_4522:
        /* <DEDUP_REMOVED lines=12> */
.L_x_4523:
        /* <DEDUP_REMOVED lines=61> */
.L_x_4521:
[----:B------:R-:W-:Y:S01]  /*2ca30*/  I2FP.F32.U32 R9, R9 ;  /* 0x0000000900097245 */ /* 0x000fe20000201000 */
[----:B-1----:R-:W-:Y:S01]  /*2ca40*/  HADD2.F32 R20, -RZ, R20.H1_H1 ;  /* 0x30000014ff147230 */ /* 0x002fe20000004100 */
[----:B------:R-:W-:Y:S01]  /*2ca50*/  ISETP.NE.AND P3, PT, R167, 0x1, PT ;  /* 0x00000001a700780c */ /* 0x000fe20003f65270 */
[----:B------:R-:W-:Y:S02]  /*2ca60*/  @P1 HADD2.F32 R166, -RZ, R144.H1_H1 ;  /* 0x30000090ffa61230 */ /* 0x000fe40000004100 */
        /* <DEDUP_REMOVED lines=19> */
.L_x_4525:
        /* <DEDUP_REMOVED lines=12> */
.L_x_4526:
        /* <DEDUP_REMOVED lines=59> */
[----:B------:R-:W-:Y:S01]  /*2d010*/  IMAD.MOV.U32 R174, RZ, RZ, RZ ;  /* 0x000000ffffae7224 */ /* 0x000fe200078e00ff */
[----:B------:R-:W-:-:S07]  /*2d020*/  MOV R170, R166 ;  /* 0x000000a600aa7202 */ /* 0x000fce0000000f00 */
.L_x_4524:
[----:B------:R-:W-:Y:S01]  /*2d030*/  I2FP.F32.U32 R27, R20 ;  /* 0x00000014001b7245 */ /* 0x000fe20000201000 */
[----:B------:R-:W-:Y:S01]  /*2d040*/  HADD2.F32 R20, -RZ, R21.H0_H0 ;  /* 0x20000015ff147230 */ /* 0x000fe20000004100 */
[----:B------:R-:W-:Y:S01]  /*2d050*/  ISETP.NE.AND P3, PT, R174, 0x1, PT ;  /* 0x00000001ae00780c */ /* 0x000fe20003f65270 */
[----:B------:R-:W-:Y:S02]  /*2d060*/  @P1 HADD2.F32 R166, -RZ, R145.H0_H0 ;  /* 0x20000091ffa61230 */ /* 0x000fe40000004100 */
[----:B------:R-:W-:Y:S01]  /*2d070*/  FFMA.FTZ R27, R27, R0, 1.1641532182693481445e-10 ;  /* 0x2f0000001b1b7423 */ /* 0x000fe20000010000 */
[----:B------:R-:W-:-:S04]  /*2d080*/  FMUL.FTZ R20, R20, UR5 ;  /* 0x0000000514147c20 */ /* 0x000fc80008410000 */
[----:B------:R-:W-:-:S04]  /*2d090*/  FSETP.GTU.FTZ.AND P2, PT, R27, UR4, PT ;  /* 0x000000041b007c0b */ /* 0x000fc8000bf5c000 */
[----:B------:R-:W-:Y:S01]  /*2d0a0*/  FSEL R173, R20, RZ, !P2 ;  /* 0x000000ff14ad7208 */ /* 0x000fe20005000000 */
[----:B------:R-:W-:Y:S01]  /*2d0b0*/  IMAD.MOV.U32 R20, RZ, RZ, R10 ;  /* 0x000000ffff147224 */ /* 0x000fe200078e000a */
[----:B------:R-:W-:-:S03]  /*2d0c0*/  PLOP3.LUT P2, PT, P2, PT, PT, 0x8, 0x80 ;  /* 0x000000000080781c */ /* 0x000fc6000174e170 */
[----:B------:R-:W-:Y:S01]  /*2d0d0*/  @P1 FADD.FTZ R173, R166, R173 ;  /* 0x000000ada6ad1221 */ /* 0x000fe20000010000 */
[----:B------:R-:W-:Y:S01]  /*2d0e0*/  HFMA2 R166, -RZ, RZ, 0, 1.1920928955078125e-07 ;  /* 0x00000002ffa67431 */ /* 0x000fe200000001ff */
[----:B------:R-:W-:-:S03]  /*2d0f0*/  P2R R27, PR, RZ, 0x4 ;  /* 0x00000004ff1b7803 */ /* 0x000fc60000000000 */
        /* <DEDUP_REMOVED lines=10> */
.L_x_4528:
        /* <DEDUP_REMOVED lines=12> */
.L_x_4529:
        /* <DEDUP_REMOVED lines=55> */
[----:B------:R-:W-:Y:S02]  /*2d5d0*/  VIADD R5, R192, 0x8ff34781 ;  /* 0x8ff34781c0057836 */ /* 0x000fe40000000000 */
[----:B------:R-:W-:Y:S02]  /*2d5e0*/  IMAD.MOV.U32 R170, RZ, RZ, R166 ;  /* 0x000000ffffaa7224 */ /* 0x000fe400078e00a6 */
[----:B------:R-:W-:Y:S02]  /*2d5f0*/  HFMA2 R166, -RZ, RZ, 0, 0 ;  /* 0x00000000ffa67431 */ /* 0x000fe400000001ff */
[----:B------:R-:W-:Y:S01]  /*2d600*/  IMAD.MOV.U32 R10, RZ, RZ, R176 ;  /* 0x000000ffff0a7224 */ /* 0x000fe200078e00b0 */
[----:B------:R-:W-:Y:S02]  /*2d610*/  LOP3.LUT R4, R5, R4, R177, 0x96, !PT ;  /* 0x0000000405047212 */ /* 0x000fe400078e96b1 */
[----:B------:R-:W-:-:S07]  /*2d620*/  LOP3.LUT R5, R175, R174, R167, 0x96, !PT ;  /* 0x000000aeaf057212 */ /* 0x000fce00078e96a7 */
.L_x_4527:
[----:B------:R-:W-:Y:S01]  /*2d630*/  I2FP.F32.U32 R167, R20 ;  /* 0x0000001400a77245 */ /* 0x000fe20000201000 */
[----:B------:R-:W-:Y:S01]  /*2d640*/  HADD2.F32 R21, -RZ, R21.H1_H1 ;  /* 0x30000015ff157230 */ /* 0x000fe20000004100 */
[----:B------:R-:W-:-:S03]  /*2d650*/  ISETP.NE.AND P2, PT, R166, 0x1, PT ;  /* 0x00000001a600780c */ /* 0x000fc60003f45270 */
[----:B------:R-:W-:Y:S01]  /*2d660*/  FFMA.FTZ R167, R167, R0, 1.1641532182693481445e-10 ;  /* 0x2f000000a7a77423 */ /* 0x000fe20000010000 */
[----:B------:R-:W-:-:S04]  /*2d670*/  FMUL.FTZ R21, R21, UR5 ;  /* 0x0000000515157c20 */ /* 0x000fc80008410000 */
[----:B------:R-:W-:Y:S01]  /*2d680*/  FSETP.GTU.FTZ.AND P3, PT, R167, UR4, PT ;  /* 0x00000004a7007c0b */ /* 0x000fe2000bf7c000 */
[----:B------:R-:W-:-:S03]  /*2d690*/  @P1 HADD2.F32 R167, -RZ, R145.H1_H1 ;  /* 0x30000091ffa71230 */ /* 0x000fc60000004100 */
[----:B------:R-:W-:Y:S02]  /*2d6a0*/  FSEL R182, R21, RZ, !P3 ;  /* 0x000000ff15b67208 */ /* 0x000fe40005800000 */
[----:B------:R-:W-:Y:S02]  /*2d6b0*/  PLOP3.LUT P3, PT, P3, PT, PT, 0x8, 0x80 ;  /* 0x000000000080781c */ /* 0x000fe40001f6e170 */
[----:B------:R-:W-:Y:S01]  /*2d6c0*/  MOV R21, R10 ;  /* 0x0000000a00157202 */ /* 0x000fe20000000f00 */
[----:B------:R-:W-:Y:S01]  /*2d6d0*/  @P1 FADD.FTZ R182, R167, R182 ;  /* 0x000000b6a7b61221 */ /* 0x000fe20000010000 */
[----:B------:R-:W-:Y:S01]  /*2d6e0*/  IMAD.MOV.U32 R167, RZ, RZ, 0x2 ;  /* 0x00000002ffa77424 */ /* 0x000fe200078e00ff */
[----:B------:R-:W-:-:S03]  /*2d6f0*/  P2R R180, PR, RZ, 0x8 ;  /* 0x00000008ffb47803 */ /* 0x000fc60000000000 */
        /* <DEDUP_REMOVED lines=10> */
.L_x_4531:
        /* <DEDUP_REMOVED lines=12> */
.L_x_4532:
        /* <DEDUP_REMOVED lines=61> */
.L_x_4530:
[----:B------:R-:W-:Y:S01]  /*2dc30*/  I2FP.F32.U32 R21, R21 ;  /* 0x0000001500157245 */ /* 0x000fe20000201000 */
[----:B------:R-:W-:Y:S01]  /*2dc40*/  HADD2.F32 R20, -RZ, R22.H0_H0 ;  /* 0x20000016ff147230 */ /* 0x000fe20000004100 */
[----:B------:R-:W-:-:S03]  /*2dc50*/  ISETP.NE.AND P3, PT, R167, 0x1, PT ;  /* 0x00000001a700780c */ /* 0x000fc60003f65270 */
[----:B------:R-:W-:Y:S01]  /*2dc60*/  FFMA.FTZ R21, R21, R0, 1.1641532182693481445e-10 ;  /* 0x2f00000015157423 */ /* 0x000fe20000010000 */
[----:B------:R-:W-:-:S04]  /*2dc70*/  FMUL.FTZ R20, R20, UR5 ;  /* 0x0000000514147c20 */ /* 0x000fc80008410000 */
[----:B------:R-:W-:Y:S01]  /*2dc80*/  FSETP.GTU.FTZ.AND P2, PT, R21, UR4, PT ;  /* 0x0000000415007c0b */ /* 0x000fe2000bf5c000 */
[----:B------:R-:W-:-:S03]  /*2dc90*/  @P1 HADD2.F32 R21, -RZ, R146.H0_H0 ;  /* 0x20000092ff151230 */ /* 0x000fc60000004100 */
[----:B------:R-:W-:Y:S01]  /*2dca0*/  FSEL R166, R20, RZ, !P2 ;  /* 0x000000ff14a67208 */ /* 0x000fe20005000000 */
[----:B------:R-:W-:Y:S01]  /*2dcb0*/  HFMA2 R20, -RZ, RZ, 0, 1.1920928955078125e-07 ;  /* 0x00000002ff147431 */ /* 0x000fe200000001ff */
        /* <DEDUP_REMOVED lines=13> */
.L_x_4534:
        /* <DEDUP_REMOVED lines=12> */
.L_x_4535:
        /* <DEDUP_REMOVED lines=61> */
.L_x_4533:
        /* <DEDUP_REMOVED lines=22> */
.L_x_4537:
        /* <DEDUP_REMOVED lines=12> */
.L_x_4538:
        /* <DEDUP_REMOVED lines=61> */
.L_x_4536:
        /* <DEDUP_REMOVED lines=22> */
.L_x_4540:
        /* <DEDUP_REMOVED lines=12> */
.L_x_4541:
        /* <DEDUP_REMOVED lines=61> */
.L_x_4539:
[----:B------:R-:W-:Y:S01]  /*2ee00*/  I2FP.F32.U32 R21, R21 ;  /* 0x0000001500157245 */ /* 0x000fe20000201000 */
[----:B------:R-:W-:Y:S01]  /*2ee10*/  HADD2.F32 R23, -RZ, R23.H1_H1 ;  /* 0x30000017ff177230 */ /* 0x000fe20000004100 */
[----:B------:R-:W-:Y:S01]  /*2ee20*/  PRMT R22, R186, 0x5410, R22 ;  /* 0x00005410ba167816 */ /* 0x000fe20000000016 */
[----:B------:R-:W-:Y:S02]  /*2ee30*/  @P1 HADD2.F32 R20, -RZ, R147.H1_H1 ;  /* 0x30000093ff141230 */ /* 0x000fe40000004100 */
        /* <DEDUP_REMOVED lines=8> */
[----:B------:R-:W-:-:S04]  /*2eec0*/  F2FP.F16.F32.PACK_AB R23, RZ, R175 ;  /* 0x000000afff17723e */ /* 0x000fc800000000ff */
[----:B------:R-:W-:-:S07]  /*2eed0*/  PRMT R23, R188, 0x5410, R23 ;  /* 0x00005410bc177816 */ /* 0x000fce0000000017 */
.L_x_4517:
[----:B------:R-:W-:Y:S01]  /*2eee0*/  SEL R176, RZ, 0x1000000, !P5 ;  /* 0x01000000ffb07807 */ /* 0x000fe20006800000 */
[----:B------:R-:W0:Y:S01]  /*2eef0*/  @P0 LDC.64 R190, c[0x0][0x398] ;  /* 0x0000e600ffbe0b82 */ /* 0x000e220000000a00 */
[----:B------:R-:W-:Y:S02]  /*2ef00*/  SEL R151, RZ, 0x10000, !P4 ;  /* 0x00010000ff977807 */ /* 0x000fe40006000000 */
[----:B------:R-:W-:Y:S02]  /*2ef10*/  SEL R178, RZ, 0x100, !P3 ;  /* 0x00000100ffb27807 */ /* 0x000fe40005800000 */
[----:B------:R-:W-:Y:S02]  /*2ef20*/  ISETP.NE.AND P5, PT, R9, RZ, PT ;  /* 0x000000ff0900720c */ /* 0x000fe40003fa5270 */
[----:B------:R-:W-:Y:S02]  /*2ef30*/  ISETP.NE.AND P4, PT, R27, RZ, PT ;  /* 0x000000ff1b00720c */ /* 0x000fe40003f85270 */
[----:B------:R-:W-:-:S02]  /*2ef40*/  ISETP.NE.AND P3, PT, R180, RZ, PT ;  /* 0x000000ffb400720c */ /* 0x000fc40003f65270 */
[----:B------:R-:W-:Y:S01]  /*2ef50*/  ISETP.NE.AND P6, PT, R6, RZ, PT ;  /* 0x000000ff0600720c */ /* 0x000fe20003fc5270 */
[----:B------:R-:W1:Y:S01]  /*2ef60*/  @P1 LDC.64 R180, c[0x0][0x3a0] ;  /* 0x0000e800ffb41b82 */ /* 0x000e620000000a00 */
[----:B------:R-:W-:Y:S02]  /*2ef70*/  SEL R27, RZ, 0x1000000, !P3 ;  /* 0x01000000ff1b7807 */ /* 0x000fe40005800000 */
[----:B------:R-:W-:Y:S02]  /*2ef80*/  SEL R9, RZ, 0x10000, !P4 ;  /* 0x00010000ff097807 */ /* 0x000fe40006000000 */
[----:B------:R-:W-:Y:S02]  /*2ef90*/  SEL R6, RZ, 0x100, !P5 ;  /* 0x00000100ff067807 */ /* 0x000fe40006800000 */
        /* <DEDUP_REMOVED lines=15> */
[----:B------:R-:W-:Y:S01]  /*2f090*/  SHF.L.U32 R9, R17, 0x10, RZ ;  /* 0x0000001011097819 */ /* 0x000fe200000006ff */
[----:B0-----:R-:W0:Y:S01]  /*2f0a0*/  LDC.64 R20, c[0x0][0x3b8] ;  /* 0x0000ee00ff147b82 */ /* 0x001e220000000a00 */
        /* <DEDUP_REMOVED lines=18> */
.L_x_4542:
        /* <DEDUP_REMOVED lines=19> */
.L_x_4545:
        /* <DEDUP_REMOVED lines=12> */
.L_x_4546:
        /* <DEDUP_REMOVED lines=61> */
.L_x_4544:
[----:B------:R-:W-:Y:S01]  /*2f790*/  I2FP.F32.U32 R9, R9 ;  /* 0x0000000900097245 */ /* 0x000fe20000201000 */
[----:B-----5:R-:W-:Y:S01]  /*2f7a0*/  HADD2.F32 R11, -RZ, R20.H0_H0 ;  /* 0x20000014ff0b7230 */ /* 0x020fe20000004100 */
[----:B------:R-:W-:Y:S01]  /*2f7b0*/  ISETP.NE.AND P3, PT, R13, 0x1, PT ;  /* 0x000000010d00780c */ /* 0x000fe20003f65270 */
[----:B------:R-:W-:Y:S01]  /*2f7c0*/  IMAD.MOV.U32 R14, RZ, RZ, 0x2 ;  /* 0x00000002ff0e7424 */ /* 0x000fe200078e00ff */
[----:B------:R-:W-:Y:S01]  /*2f7d0*/  MOV R12, R10 ;  /* 0x0000000a000c7202 */ /* 0x000fe20000000f00 */
        /* <DEDUP_REMOVED lines=15> */
.L_x_4548:
        /* <DEDUP_REMOVED lines=12> */
.L_x_4549:
        /* <DEDUP_REMOVED lines=55> */
[----:B------:R-:W-:-:S05]  /*2fd00*/  VIADD R5, R193, 0x96a522ad ;  /* 0x96a522adc1057836 */ /* 0x000fca0000000000 */
[----:B------:R-:W-:Y:S02]  /*2fd10*/  LOP3.LUT R5, R5, R12, R15, 0x96, !PT ;  /* 0x0000000c05057212 */ /* 0x000fe400078e960f */
[----:B------:R-:W-:Y:S01]  /*2fd20*/  MOV R12, R6 ;  /* 0x00000006000c7202 */ /* 0x000fe20000000f00 */
[----:B------:R-:W-:Y:S02]  /*2fd30*/  IMAD.MOV.U32 R6, RZ, RZ, R14 ;  /* 0x000000ffff067224 */ /* 0x000fe400078e000e */
[----:B------:R-:W-:-:S07]  /*2fd40*/  HFMA2 R14, -RZ, RZ, 0, 0 ;  /* 0x00000000ff0e7431 */ /* 0x000fce00000001ff */
.L_x_4547:
        /* <DEDUP_REMOVED lines=8> */
[----:B------:R-:W-:-:S03]  /*2fdd0*/  MOV R12, 0x2 ;  /* 0x00000002000c7802 */ /* 0x000fc60000000f00 */
[----:B------:R-:W-:Y:S01]  /*2fde0*/  FADD.FTZ R18, R18, R11 ;  /* 0x0000000b12127221 */ /* 0x000fe20000010000 */
[----:B------:R-:W-:-:S03]  /*2fdf0*/  SEL R11, RZ, 0x1, P2 ;  /* 0x00000001ff0b7807 */ /* 0x000fc60001000000 */
        /* <DEDUP_REMOVED lines=13> */
.L_x_4551:
        /* <DEDUP_REMOVED lines=12> */
.L_x_4552:
        /* <DEDUP_REMOVED lines=61> */
.L_x_4550:
        /* <DEDUP_REMOVED lines=20> */
.L_x_4554:
        /* <DEDUP_REMOVED lines=12> */
.L_x_4555:
        /* <DEDUP_REMOVED lines=61> */
.L_x_4553:
        /* <DEDUP_REMOVED lines=10> */
[----:B------:R-:W-:Y:S01]  /*309d0*/  FADD.FTZ R18, R18, R13 ;  /* 0x0000000d12127221 */ /* 0x000fe20000010000 */
[----:B------:R-:W-:-:S03]  /*309e0*/  MOV R13, R10 ;  /* 0x0000000a000d7202 */ /* 0x000fc60000000f00 */
[----:B------:R-:W-:Y:S01]  /*309f0*/  @P1 FADD.FTZ R177, R177, R18 ;  /* 0x00000012b1b11221 */ /* 0x000fe20000010000 */
[----:B------:R-:W-:-:S04]  /*30a00*/  @!P1 MOV R177, R18 ;  /* 0x0000001200b19202 */ /* 0x000fc80000000f00 */
[----:B--2---:R-:W-:Y:S01]  /*30a10*/  F2FP.F16.F32.PACK_AB R211, RZ, R177 ;  /* 0x000000b1ffd3723e */ /* 0x004fe200000000ff */
        /* <DEDUP_REMOVED lines=9> */
.L_x_4557:
        /* <DEDUP_REMOVED lines=12> */
.L_x_4558:
        /* <DEDUP_REMOVED lines=61> */
.L_x_4556:
[----:B------:R-:W-:Y:S01]  /*30f40*/  I2FP.F32.U32 R13, R13 ;  /* 0x0000000d000d7245 */ /* 0x000fe20000201000 */
[----:B------:R-:W-:Y:S01]  /*30f50*/  HADD2.F32 R14, -RZ, R21.H0_H0 ;  /* 0x20000015ff0e7230 */ /* 0x000fe20000004100 */
[----:B------:R-:W-:Y:S01]  /*30f60*/  ISETP.NE.AND P3, PT, R16, 0x1, PT ;  /* 0x000000011000780c */ /* 0x000fe20003f65270 */
[----:B------:R-:W-:Y:S02]  /*30f70*/  HFMA2 R17, -RZ, RZ, 0, 1.1920928955078125e-07 ;  /* 0x00000002ff117431 */ /* 0x000fe400000001ff */
[----:B------:R-:W-:Y:S02]  /*30f80*/  IMAD.MOV.U32 R15, RZ, RZ, R10 ;  /* 0x000000ffff0f7224 */ /* 0x000fe400078e000a */
        /* <DEDUP_REMOVED lines=15> */
.L_x_4560:
        /* <DEDUP_REMOVED lines=12> */
.L_x_4561:
        /* <DEDUP_REMOVED lines=61> */
.L_x_4559:
[----:B------:R-:W-:Y:S01]  /*31510*/  I2FP.F32.U32 R15, R15 ;  /* 0x0000000f000f7245 */ /* 0x000fe20000201000 */
[----:B------:R-:W-:Y:S01]  /*31520*/  HADD2.F32 R14, -RZ, R141.H0_H0 ;  /* 0x2000008dff0e7230 */ /* 0x000fe20000004100 */
[----:B------:R-:W-:Y:S01]  /*31530*/  ISETP.NE.AND P3, PT, R17, 0x1, PT ;  /* 0x000000011100780c */ /* 0x000fe20003f65270 */
[----:B------:R-:W-:Y:S02]  /*31540*/  @P1 HADD2.F32 R16, -RZ, R145.H0_H0 ;  /* 0x20000091ff101230 */ /* 0x000fe40000004100 */
[----:B------:R-:W-:Y:S01]  /*31550*/  FFMA.FTZ R15, R15, R0, 1.1641532182693481445e-10 ;  /* 0x2f0000000f0f7423 */ /* 0x000fe20000010000 */
[----:B------:R-:W-:-:S04]  /*31560*/  FMUL.FTZ R14, R14, UR5 ;  /* 0x000000050e0e7c20 */ /* 0x000fc80008410000 */
[----:B------:R-:W-:Y:S01]  /*31570*/  FSETP.GTU.FTZ.AND P2, PT, R15, UR4, PT ;  /* 0x000000040f007c0b */ /* 0x000fe2000bf5c000 */
[----:B------:R-:W-:-:S03]  /*31580*/  IMAD.MOV.U32 R15, RZ, RZ, R10 ;  /* 0x000000ffff0f7224 */ /* 0x000fc600078e000a */
[----:B------:R-:W-:-:S05]  /*31590*/  FSEL R14, R14, RZ, !P2 ;  /* 0x000000ff0e0e7208 */ /* 0x000fca0005000000 */
[----:B------:R-:W-:Y:S01]  /*315a0*/  FADD.FTZ R13, R13, R14 ;  /* 0x0000000e0d0d7221 */ /* 0x000fe20000010000 */
[----:B------:R-:W-:-:S03]  /*315b0*/  MOV R14, 0x2 ;  /* 0x00000002000e7802 */ /* 0x000fc60000000f00 */
        /* <DEDUP_REMOVED lines=13> */
.L_x_4563:
        /* <DEDUP_REMOVED lines=12> */
.L_x_4564:
        /* <DEDUP_REMOVED lines=61> */
.L_x_4562:
        /* <DEDUP_REMOVED lines=20> */
.L_x_4566:
        /* <DEDUP_REMOVED lines=12> */
.L_x_4567:
        /* <DEDUP_REMOVED lines=61> */
.L_x_4565:
[----:B------:R-:W-:Y:S01]  /*320f0*/  I2FP.F32.U32 R15, R15 ;  /* 0x0000000f000f7245 */ /* 0x000fe20000201000 */
[----:B------:R-:W-:Y:S02]  /*32100*/  HADD2.F32 R14, -RZ, R141.H1_H1 ;  /* 0x3000008dff0e7230 */ /* 0x000fe40000004100 */
[----:B------:R-:W-:Y:S02]  /*32110*/  IMAD.MOV.U32 R20, RZ, RZ, 0x2 ;  /* 0x00000002ff147424 */ /* 0x000fe400078e00ff */
[----:B------:R-:W-:Y:S01]  /*32120*/  FFMA.FTZ R15, R15, R0, 1.1641532182693481445e-10 ;  /* 0x2f0000000f0f7423 */ /* 0x000fe20000010000 */
[----:B------:R-:W-:-:S04]  /*32130*/  FMUL.FTZ R14, R14, UR5 ;  /* 0x000000050e0e7c20 */ /* 0x000fc80008410000 */
[----:B------:R-:W-:-:S04]  /*32140*/  FSETP.GTU.FTZ.AND P2, PT, R15, UR4, PT ;  /* 0x000000040f007c0b */ /* 0x000fc8000bf5c000 */
[----:B------:R-:W-:Y:S01]  /*32150*/  FSEL R15, R14, RZ, !P2 ;  /* 0x000000ff0e0f7208 */ /* 0x000fe20005000000 */
[----:B------:R-:W-:-:S04]  /*32160*/  @P1 HADD2.F32 R14, -RZ, R145.H1_H1 ;  /* 0x30000091ff0e1230 */ /* 0x000fc80000004100 */
[----:B------:R-:W-:-:S04]  /*32170*/  FADD.FTZ R15, R178, R15 ;  /* 0x0000000fb20f7221 */ /* 0x000fc80000010000 */
[----:B------:R-:W-:Y:S01]  /*32180*/  @P1 FADD.FTZ R178, R14, R15 ;  /* 0x0000000f0eb21221 */ /* 0x000fe20000010000 */
[----:B------:R-:W-:Y:S02]  /*32190*/  SEL R14, RZ, 0x1, P2 ;  /* 0x00000001ff0e7807 */ /* 0x000fe40001000000 */
[----:B------:R-:W-:Y:S02]  /*321a0*/  ISETP.NE.AND P2, PT, R16, 0x1, PT ;  /* 0x000000011000780c */ /* 0x000fe40003f45270 */
[----:B------:R-:W-:Y:S02]  /*321b0*/  @!P1 MOV R178, R15 ;  /* 0x0000000f00b29202 */ /* 0x000fe40000000f00 */
[----:B------:R-:W-:Y:S02]  /*321c0*/  MOV R15, R10 ;  /* 0x0000000a000f7202 */ /* 0x000fe40000000f00 */
        /* <DEDUP_REMOVED lines=10> */
.L_x_4569:
        /* <DEDUP_REMOVED lines=12> */
.L_x_4570:
        /* <DEDUP_REMOVED lines=61> */
.L_x_4568:
        /* <DEDUP_REMOVED lines=19> */
.L_x_4572:
        /* <DEDUP_REMOVED lines=12> */
.L_x_4573:
        /* <DEDUP_REMOVED lines=61> */
.L_x_4571:
        /* <DEDUP_REMOVED lines=25> */
.L_x_4575:
        /* <DEDUP_REMOVED lines=12> */
.L_x_4576:
        /* <DEDUP_REMOVED lines=61> */
.L_x_4574:
        /* <DEDUP_REMOVED lines=19> */
.L_x_4578:
        /* <DEDUP_REMOVED lines=12> */
.L_x_4579:
        /* <DEDUP_REMOVED lines=61> */
.L_x_4577:
        /* <DEDUP_REMOVED lines=24> */
.L_x_4581:
        /* <DEDUP_REMOVED lines=12> */
.L_x_4582:
        /* <DEDUP_REMOVED lines=60> */
[----:B------:R-:W-:-:S07]  /*33ea0*/  MOV R6, R20 ;  /* 0x0000001400067202 */ /* 0x000fce0000000f00 */
.L_x_4580:
        /* <DEDUP_REMOVED lines=19> */
.L_x_4584:
        /* <DEDUP_REMOVED lines=12> */
.L_x_4585:
        /* <DEDUP_REMOVED lines=61> */
.L_x_4583:
[----:B------:R-:W-:Y:S01]  /*34470*/  I2FP.F32.U32 R21, R21 ;  /* 0x0000001500157245 */ /* 0x000fe20000201000 */
[----:B------:R-:W-:Y:S02]  /*34480*/  HADD2.F32 R20, -RZ, R143.H0_H0 ;  /* 0x2000008fff147230 */ /* 0x000fe40000004100 */
        /* <DEDUP_REMOVED lines=23> */
.L_x_4587:
        /* <DEDUP_REMOVED lines=12> */
.L_x_4588:
        /* <DEDUP_REMOVED lines=61> */
.L_x_4586:
        /* <DEDUP_REMOVED lines=19> */
.L_x_4590:
        /* <DEDUP_REMOVED lines=14> */
.L_x_4591:
        /* <DEDUP_REMOVED lines=61> */
.L_x_4589:
        /* <DEDUP_REMOVED lines=9> */
[----:B------:R-:W-:-:S03]  /*35100*/  SEL R20, RZ, 0x1, P6 ;  /* 0x00000001ff147807 */ /* 0x000fc60003000000 */
[----:B------:R-:W-:Y:S01]  /*35110*/  FADD.FTZ R23, R23, R180 ;  /* 0x000000b417177221 */ /* 0x000fe20000010000 */
[----:B------:R-:W-:Y:S02]  /*35120*/  PRMT R18, R20, 0x7610, R18 ;  /* 0x0000761014127816 */ /* 0x000fe40000000012 */
[----:B------:R-:W-:Y:S01]  /*35130*/  PRMT R20, R205, 0x5410, R211 ;  /* 0x00005410cd147816 */ /* 0x000fe200000000d3 */
[----:B------:R-:W-:Y:S01]  /*35140*/  @P1 FADD.FTZ R188, R188, R23 ;  /* 0x00000017bcbc1221 */ /* 0x000fe20000010000 */
[----:B------:R-:W-:-:S04]  /*35150*/  @!P1 MOV R188, R23 ;  /* 0x0000001700bc9202 */ /* 0x000fc80000000f00 */
[----:B------:R-:W-:-:S04]  /*35160*/  F2FP.F16.F32.PACK_AB R23, RZ, R188 ;  /* 0x000000bcff17723e */ /* 0x000fc800000000ff */
[----:B------:R-:W-:Y:S01]  /*35170*/  PRMT R23, R212, 0x5410, R23 ;  /* 0x00005410d4177816 */ /* 0x000fe20000000017 */
[----:B------:R-:W-:Y:S06]  /*35180*/  BRA `(.L_x_4592) ;  /* 0x00000030000c7947 */ /* 0x000fec0003800000 */
.L_x_4543:
        /* <DEDUP_REMOVED lines=15> */
.L_x_4594:
        /* <DEDUP_REMOVED lines=12> */
.L_x_4595:
[----:B------:R-:W-:Y:S01]  /*35340*/  IMAD.WIDE.U32 R4, R3, -0x326172a9, RZ ;  /* 0xcd9e8d5703047825 */ /* 0x000fe200078e00ff */
[----:B------:R-:W-:Y:S02]  /*35350*/  LOP3.LUT R176, R8, R179, R193, 0x96, !PT ;  /* 0x000000b308b07212 */ /* 0x000fe400078e96c1 */
[C---:B------:R-:W-:Y:S01]  /*35360*/  IADD3 R9, PT, PT, R193.reuse, -0x4498517b, RZ ;  /* 0xbb67ae85c1097810 */ /* 0x040fe20007ffe0ff */
[----:B------:R-:W-:Y:S01]  /*35370*/  VIADD R27, R193, 0x76cf5d0a ;  /* 0x76cf5d0ac11b7836 */ /* 0x000fe20000000000 */
[----:B--2---:R-:W-:Y:S01]  /*35380*/  LOP3.LUT R180, R7, R5, R192, 0x96, !PT ;  /* 0x0000000507b47212 */ /* 0x004fe200078e96c0 */
        /* <DEDUP_REMOVED lines=56> */
.L_x_4593:
        /* <DEDUP_REMOVED lines=23> */
.L_x_4597:
        /* <DEDUP_REMOVED lines=12> */
.L_x_4598:
        /* <DEDUP_REMOVED lines=61> */
.L_x_4596:
[----:B------:R-:W-:Y:S01]  /*35d10*/  I2FP.F32.U32 R27, R27 ;  /* 0x0000001b001b7245 */ /* 0x000fe20000201000 */
[----:B------:R-:W-:Y:S01]  /*35d20*/  HADD2.F32 R20, -RZ, R20.H1_H1 ;  /* 0x30000014ff147230 */ /* 0x000fe20000004100 */
[----:B------:R-:W-:Y:S01]  /*35d30*/  ISETP.NE.AND P3, PT, R178, 0x1, PT ;  /* 0x00000001b200780c */ /* 0x000fe20003f65270 */
[----:B------:R-:W-:Y:S02]  /*35d40*/  @P1 HADD2.F32 R170, -RZ, R144.H1_H1 ;  /* 0x30000090ffaa1230 */ /* 0x000fe40000004100 */
[----:B--2---:R-:W-:Y:S02]  /*35d50*/  HFMA2 R180, -RZ, RZ, 0, 1.1920928955078125e-07 ;  /* 0x00000002ffb47431 */ /* 0x004fe400000001ff */
        /* <DEDUP_REMOVED lines=18> */
.L_x_4600:
        /* <DEDUP_REMOVED lines=12> */
.L_x_4601:
[----:B------:R-:W-:Y:S01]  /*35f40*/  IMAD.WIDE.U32 R4, R3, -0x326172a9, RZ ;  /* 0xcd9e8d5703047825 */ /* 0x000fe200078e00ff */
[----:B------:R-:W-:Y:S02]  /*35f50*/  LOP3.LUT R178, R8, R181, R193, 0x96, !PT ;  /* 0x000000b508b27212 */ /* 0x000fe400078e96c1 */
[C---:B------:R-:W-:Y:S01]  /*35f60*/  IADD3 R181, PT, PT, R193.reuse, -0x4498517b, RZ ;  /* 0xbb67ae85c1b57810 */ /* 0x040fe20007ffe0ff */
[----:B------:R-:W-:Y:S01]  /*35f70*/  VIADD R183, R193, 0x76cf5d0a ;  /* 0x76cf5d0ac1b77836 */ /* 0x000fe20000000000 */
[----:B------:R-:W-:Y:S01]  /*35f80*/  LOP3.LUT R190, R7, R5, R192, 0x96, !PT ;  /* 0x0000000507be7212 */ /* 0x000fe200078e96c0 */
[----:B------:R-:W-:Y:S01]  /*35f90*/  IMAD.WIDE.U32 R178, R178, -0x326172a9, RZ ;  /* 0xcd9e8d57b2b27825 */ /* 0x000fe200078e00ff */
[----:B------:R-:W-:-:S03]  /*35fa0*/  MOV R20, R6 ;  /* 0x0000000600147202 */ /* 0x000fc60000000f00 */
        /* <DEDUP_REMOVED lines=52> */
[----:B------:R-:W-:Y:S02]  /*362f0*/  HFMA2 R180, -RZ, RZ, 0, 0 ;  /* 0x00000000ffb47431 */ /* 0x000fe400000001ff */
[----:B------:R-:W-:-:S07]  /*36300*/  IMAD.MOV.U32 R6, RZ, RZ, R178 ;  /* 0x000000ffff067224 */ /* 0x000fce00078e00b2 */
.L_x_4599:
        /* <DEDUP_REMOVED lines=23> */
.L_x_4603:
        /* <DEDUP_REMOVED lines=12> */
.L_x_4604:
        /* <DEDUP_REMOVED lines=59> */
[----:B------:R-:W-:Y:S01]  /*368f0*/  IMAD.MOV.U32 R181, RZ, RZ, RZ ;  /* 0x000000ffffb57224 */ /* 0x000fe200078e00ff */
[----:B------:R-:W-:-:S07]  /*36900*/  MOV R6, R178 ;  /* 0x000000b200067202 */ /* 0x000fce0000000f00 */
.L_x_4602:
[----:B------:R-:W-:Y:S01]  /*36910*/  I2FP.F32.U32 R179, R20 ;  /* 0x0000001400b37245 */ /* 0x000fe20000201000 */
[----:B------:R-:W-:Y:S01]  /*36920*/  HADD2.F32 R21, -RZ, R21.H1_H1 ;  /* 0x30000015ff157230 */ /* 0x000fe20000004100 */
[----:B------:R-:W-:-:S03]  /*36930*/  ISETP.NE.AND P2, PT, R181, 0x1, PT ;  /* 0x00000001b500780c */ /* 0x000fc60003f45270 */
[----:B------:R-:W-:Y:S01]  /*36940*/  FFMA.FTZ R179, R179, R0, 1.1641532182693481445e-10 ;  /* 0x2f000000b3b37423 */ /* 0x000fe20000010000 */
[----:B------:R-:W-:-:S04]  /*36950*/  FMUL.FTZ R21, R21, UR5 ;  /* 0x0000000515157c20 */ /* 0x000fc80008410000 */
[----:B------:R-:W-:Y:S01]  /*36960*/  FSETP.GTU.FTZ.AND P3, PT, R179, UR4, PT ;  /* 0x00000004b3007c0b */ /* 0x000fe2000bf7c000 */
[----:B------:R-:W-:-:S03]  /*36970*/  @P1 HADD2.F32 R179, -RZ, R145.H1_H1 ;  /* 0x30000091ffb31230 */ /* 0x000fc60000004100 */
        /* <DEDUP_REMOVED lines=16> */
.L_x_4606:
        /* <DEDUP_REMOVED lines=12> */
.L_x_4607:
        /* <DEDUP_REMOVED lines=61> */
.L_x_4605:
        /* <DEDUP_REMOVED lines=22> */
.L_x_4609:
        /* <DEDUP_REMOVED lines=12> */
.L_x_4610:
        /* <DEDUP_REMOVED lines=61> */
.L_x_4608:
        /* <DEDUP_REMOVED lines=22> */
.L_x_4612:
        /* <DEDUP_REMOVED lines=12> */
.L_x_4613:
        /* <DEDUP_REMOVED lines=61> */
.L_x_4611:
        /* <DEDUP_REMOVED lines=22> */
.L_x_4615:
        /* <DEDUP_REMOVED lines=12> */
.L_x_4616:
        /* <DEDUP_REMOVED lines=61> */
.L_x_4614:
[----:B------:R-:W-:Y:S01]  /*380e0*/  I2FP.F32.U32 R21, R21 ;  /* 0x0000001500157245 */ /* 0x000fe20000201000 */
[----:B------:R-:W-:Y:S01]  /*380f0*/  HADD2.F32 R23, -RZ, R23.H1_H1 ;  /* 0x30000017ff177230 */ /* 0x000fe20000004100 */
[----:B------:R-:W-:Y:S01]  /*38100*/  PRMT R22, R215, 0x5410, R22 ;  /* 0x00005410d7167816 */ /* 0x000fe20000000016 */
[----:B------:R-:W-:Y:S01]  /*38110*/  @P1 HADD2.F32 R181, -RZ, R147.H1_H1 ;  /* 0x30000093ffb51230 */ /* 0x000fe20000004100 */
[----:B------:R-:W-:Y:S01]  /*38120*/  PRMT R20, R205, 0x5410, R211 ;  /* 0x00005410cd147816 */ /* 0x000fe200000000d3 */
[----:B------:R-:W-:Y:S01]  /*38130*/  FFMA.FTZ R21, R21, R0, 1.1641532182693481445e-10 ;  /* 0x2f00000015157423 */ /* 0x000fe20000010000 */
[----:B------:R-:W-:-:S04]  /*38140*/  FMUL.FTZ R23, R23, UR5 ;  /* 0x0000000517177c20 */ /* 0x000fc80008410000 */
[----:B------:R-:W-:Y:S02]  /*38150*/  FSETP.GTU.FTZ.AND P5, PT, R21, UR4, PT ;  /* 0x0000000415007c0b */ /* 0x000fe4000bfbc000 */
[----:B------:R-:W-:Y:S02]  /*38160*/  PRMT R21, R212, 0x5410, R214 ;  /* 0x00005410d4157816 */ /* 0x000fe400000000d6 */
[----:B------:R-:W-:Y:S02]  /*38170*/  FSEL R188, R23, RZ, !P5 ;  /* 0x000000ff17bc7208 */ /* 0x000fe40006800000 */
[----:B------:R-:W-:-:S03]  /*38180*/  PLOP3.LUT P5, PT, P5, PT, PT, 0x8, 0x80 ;  /* 0x000000000080781c */ /* 0x000fc60002fae170 */
[----:B------:R-:W-:-:S05]  /*38190*/  @P1 FADD.FTZ R188, R181, R188 ;  /* 0x000000bcb5bc1221 */ /* 0x000fca0000010000 */
[----:B------:R-:W-:-:S04]  /*381a0*/  F2FP.F16.F32.PACK_AB R23, RZ, R188 ;  /* 0x000000bcff17723e */ /* 0x000fc800000000ff */
[----:B------:R-:W-:-:S07]  /*381b0*/  PRMT R23, R213, 0x5410, R23 ;  /* 0x00005410d5177816 */ /* 0x000fce0000000017 */
.L_x_4592:
[----:B------:R-:W-:Y:S01]  /*381c0*/  SEL R211, RZ, 0x1000000, !P5 ;  /* 0x01000000ffd37807 */ /* 0x000fe20006800000 */
[----:B------:R-:W0:Y:S01]  /*381d0*/  @P0 LDC.64 R190, c[0x0][0x398] ;  /* 0x0000e600ffbe0b82 */ /* 0x000e220000000a00 */
[----:B------:R-:W-:Y:S02]  /*381e0*/  SEL R205, RZ, 0x10000, !P4 ;  /* 0x00010000ffcd7807 */ /* 0x000fe40006000000 */
[----:B------:R-:W-:Y:S02]  /*381f0*/  SEL R212, RZ, 0x100, !P3 ;  /* 0x00000100ffd47807 */ /* 0x000fe40005800000 */
[----:B------:R-:W-:Y:S02]  /*38200*/  ISETP.NE.AND P5, PT, R27, RZ, PT ;  /* 0x000000ff1b00720c */ /* 0x000fe40003fa5270 */
[----:B------:R-:W-:Y:S01]  /*38210*/  ISETP.NE.AND P4, PT, R170, RZ, PT ;  /* 0x000000ffaa00720c */ /* 0x000fe20003f85270 */
[----:B------:R-:W1:Y:S01]  /*38220*/  @P1 LDC.64 R180, c[0x0][0x3a0] ;  /* 0x0000e800ffb41b82 */ /* 0x000e620000000a00 */
[----:B------:R-:W-:-:S02]  /*38230*/  ISETP.NE.AND P3, PT, R210, RZ, PT ;  /* 0x000000ffd200720c */ /* 0x000fc40003f65270 */
[----:B------:R-:W-:Y:S02]  /*38240*/  ISETP.NE.AND P6, PT, R9, RZ, PT ;  /* 0x000000ff0900720c */ /* 0x000fe40003fc5270 */
[----:B------:R-:W-:Y:S02]  /*38250*/  SEL R27, RZ, 0x1000000, !P3 ;  /* 0x01000000ff1b7807 */ /* 0x000fe40005800000 */
[----:B------:R-:W-:Y:S02]  /*38260*/  SEL R170, RZ, 0x10000, !P4 ;  /* 0x00010000ffaa7807 */ /* 0x000fe40006000000 */
[----:B------:R-:W-:Y:S02]  /*38270*/  SEL R9, RZ, 0x100, !P5 ;  /* 0x00000100ff097807 */ /* 0x000fe40006800000 */
[----:B------:R-:W-:Y:S01]  /*38280*/  LOP3.LUT R212, R212, R211, R205, 0xfe, !PT ;  /* 0x000000d3d4d47212 */ /* 0x000fe200078efecd */
[----:B------:R-:W-:Y:S01]  /*38290*/  IMAD.WIDE.U32 R210, R151, 0x10, R208 ;  /* 0x0000001097d27825 */ /* 0x000fe200078e00d0 */
[----:B------:R-:W-:-:S02]  /*382a0*/  LOP3.LUT R9, R9, R27, R170, 0xfe, !PT ;  /* 0x0000001b09097212 */ /* 0x000fc400078efeaa */
[----:B------:R-:W-:Y:S02]  /*382b0*/  SEL R27, RZ, 0x1, !P2 ;  /* 0x00000001ff1b7807 */ /* 0x000fe40005000000 */
[----:B------:R-:W-:Y:S01]  /*382c0*/  SEL R170, RZ, 0x1, !P6 ;  /* 0x00000001ffaa7807 */ /* 0x000fe20007000000 */
[----:B------:R2:W-:Y:S01]  /*382d0*/  STG.E.128 desc[UR8][R210.64], R20 ;  /* 0x00000014d2007986 */ /* 0x0005e2000c101d08 */
[----:B------:R-:W-:-:S05]  /*382e0*/  IADD3 R222, PT, PT, R164, 0x300, RZ ;  /* 0x00000300a4de7810 */ /* 0x000fca0007ffe0ff */
        /* <DEDUP_REMOVED lines=28> */
.L_x_4617:
[----:B------:R2:W5:Y:S04]  /*384b0*/  @P0 LDG.E.128 R140, desc[UR8][R190.64] ;  /* 0x00000008be8c0981 */ /* 0x000568000c1e1d00 */
[----:B------:R2:W5:Y:S04]  /*384c0*/  @P1 LDG.E.128 R144, desc[UR8][R180.64] ;  /* 0x00000008b4901981 */ /* 0x000568000c1e1d00 */
[----:B01----:R2:W5:Y:S01]  /*384d0*/  LDG.E.128 R20, desc[UR8][R168.64] ;  /* 0x00000008a8147981 */ /* 0x003562000c1e1d00 */
        /* <DEDUP_REMOVED lines=16> */
.L_x_4620:
        /* <DEDUP_REMOVED lines=12> */
.L_x_4621:
        /* <DEDUP_REMOVED lines=59> */
[----:B------:R-:W-:-:S07]  /*38a50*/  HFMA2 R12, -RZ, RZ, 0, 0 ;  /* 0x00000000ff0c7431 */ /* 0x000fce00000001ff */
.L_x_4619:
[----:B------:R-:W-:Y:S01]  /*38a60*/  I2FP.F32.U32 R11, R11 ;  /* 0x0000000b000b7245 */ /* 0x000fe20000201000 */
[----:B-----5:R-:W-:Y:S01]  /*38a70*/  HADD2.F32 R6, -RZ, R20.H0_H0 ;  /* 0x20000014ff067230 */ /* 0x020fe20000004100 */
        /* <DEDUP_REMOVED lines=8> */
[----:B--2---:R-:W-:Y:S01]  /*38b00*/  P2R R168, PR, RZ, 0x10 ;  /* 0x00000010ffa87803 */ /* 0x004fe20000000000 */
        /* <DEDUP_REMOVED lines=9> */
.L_x_4623:
        /* <DEDUP_REMOVED lines=12> */
.L_x_4624:
        /* <DEDUP_REMOVED lines=59> */
[----:B------:R-:W-:-:S07]  /*39010*/  HFMA2 R14, -RZ, RZ, 0, 0 ;  /* 0x00000000ff0e7431 */ /* 0x000fce00000001ff */
.L_x_4622:
        /* <DEDUP_REMOVED lines=24> */
.L_x_4626:
        /* <DEDUP_REMOVED lines=12> */
.L_x_4627:
        /* <DEDUP_REMOVED lines=61> */
.L_x_4625:
        /* <DEDUP_REMOVED lines=20> */
.L_x_4629:
        /* <DEDUP_REMOVED lines=12> */
.L_x_4630:
        /* <DEDUP_REMOVED lines=61> */
.L_x_4628:
        /* <DEDUP_REMOVED lines=24> */
.L_x_4632:
        /* <DEDUP_REMOVED lines=12> */
.L_x_4633:
        /* <DEDUP_REMOVED lines=61> */
.L_x_4631:
        /* <DEDUP_REMOVED lines=20> */
.L_x_4635:
        /* <DEDUP_REMOVED lines=12> */
.L_x_4636:
        /* <DEDUP_REMOVED lines=61> */
.L_x_4634:
        /* <DEDUP_REMOVED lines=24> */
.L_x_4638:
        /* <DEDUP_REMOVED lines=12> */
.L_x_4639:
        /* <DEDUP_REMOVED lines=61> */
.L_x_4637:
        /* <DEDUP_REMOVED lines=20> */
.L_x_4641:
        /* <DEDUP_REMOVED lines=12> */
.L_x_4642:
        /* <DEDUP_REMOVED lines=61> */
.L_x_4640:
        /* <DEDUP_REMOVED lines=11> */
[----:B------:R-:W-:Y:S01]  /*3b470*/  @!P1 MOV R180, R6 ;  /* 0x0000000600b49202 */ /* 0x000fe20000000f00 */
[----:B------:R-:W-:Y:S01]  /*3b480*/  IMAD.MOV.U32 R17, RZ, RZ, 0x2 ;  /* 0x00000002ff117424 */ /* 0x000fe200078e00ff */
        /* <DEDUP_REMOVED lines=11> */
.L_x_4644:
        /* <DEDUP_REMOVED lines=12> */
.L_x_4645:
        /* <DEDUP_REMOVED lines=61> */
.L_x_4643:
        /* <DEDUP_REMOVED lines=19> */
.L_x_4647:
        /* <DEDUP_REMOVED lines=12> */
.L_x_4648:
        /* <DEDUP_REMOVED lines=61> */
.L_x_4646:
[----:B------:R-:W-:Y:S01]  /*3bf90*/  I2FP.F32.U32 R15, R15 ;  /* 0x0000000f000f7245 */ /* 0x000fe20000201000 */
[----:B------:R-:W-:Y:S02]  /*3bfa0*/  HADD2.F32 R16, -RZ, R142.H0_H0 ;  /* 0x2000008eff107230 */ /* 0x000fe40000004100 */
[----:B------:R-:W-:Y:S02]  /*3bfb0*/  @P1 HADD2.F32 R181, -RZ, R146.H0_H0 ;  /* 0x20000092ffb51230 */ /* 0x000fe40000004100 */
[----:B------:R-:W-:Y:S01]  /*3bfc0*/  FFMA.FTZ R15, R15, R0, 1.1641532182693481445e-10 ;  /* 0x2f0000000f0f7423 */ /* 0x000fe20000010000 */
[----:B------:R-:W-:-:S04]  /*3bfd0*/  FMUL.FTZ R16, R16, UR5 ;  /* 0x0000000510107c20 */ /* 0x000fc80008410000 */
[----:B------:R-:W-:-:S04]  /*3bfe0*/  FSETP.GTU.FTZ.AND P3, PT, R15, UR4, PT ;  /* 0x000000040f007c0b */ /* 0x000fc8000bf7c000 */
[----:B------:R-:W-:Y:S02]  /*3bff0*/  FSEL R17, R16, RZ, !P3 ;  /* 0x000000ff10117208 */ /* 0x000fe40005800000 */
[----:B------:R-:W-:Y:S02]  /*3c000*/  SEL R15, RZ, 0x1, P3 ;  /* 0x00000001ff0f7807 */ /* 0x000fe40001800000 */
[----:B------:R-:W-:Y:S01]  /*3c010*/  ISETP.NE.AND P3, PT, R20, 0x1, PT ;  /* 0x000000011400780c */ /* 0x000fe20003f65270 */
[----:B------:R-:W-:Y:S01]  /*3c020*/  FADD.FTZ R6, R6, R17 ;  /* 0x0000001106067221 */ /* 0x000fe20000010000 */
[----:B------:R-:W-:-:S03]  /*3c030*/  MOV R16, 0x2 ;  /* 0x0000000200107802 */ /* 0x000fc60000000f00 */
        /* <DEDUP_REMOVED lines=13> */
.L_x_4650:
        /* <DEDUP_REMOVED lines=12> */
.L_x_4651:
        /* <DEDUP_REMOVED lines=61> */
.L_x_4649:
        /* <DEDUP_REMOVED lines=19> */
.L_x_4653:
        /* <DEDUP_REMOVED lines=12> */
.L_x_4654:
        /* <DEDUP_REMOVED lines=61> */
.L_x_4652:
        /* <DEDUP_REMOVED lines=24> */
.L_x_4656:
        /* <DEDUP_REMOVED lines=12> */
.L_x_4657:
        /* <DEDUP_REMOVED lines=57> */
[----:B------:R-:W-:Y:S02]  /*3d130*/  LOP3.LUT R4, R5, R4, R227, 0x96, !PT ;  /* 0x0000000405047212 */ /* 0x000fe400078e96e3 */
[----:B------:R-:W-:Y:S01]  /*3d140*/  MOV R9, R20 ;  /* 0x0000001400097202 */ /* 0x000fe20000000f00 */
[----:B------:R-:W-:Y:S01]  /*3d150*/  IMAD.MOV.U32 R20, RZ, RZ, RZ ;  /* 0x000000ffff147224 */ /* 0x000fe200078e00ff */
[----:B------:R-:W-:-:S07]  /*3d160*/  LOP3.LUT R5, R17, R210, R21, 0x96, !PT ;  /* 0x000000d211057212 */ /* 0x000fce00078e9615 */
.L_x_4655:
        /* <DEDUP_REMOVED lines=19> */
.L_x_4659:
        /* <DEDUP_REMOVED lines=12> */
.L_x_4660:
        /* <DEDUP_REMOVED lines=61> */
.L_x_4658:
        /* <DEDUP_REMOVED lines=24> */
.L_x_4662:
        /* <DEDUP_REMOVED lines=12> */
.L_x_4663:
        /* <DEDUP_REMOVED lines=61> */
.L_x_4661:
        /* <DEDUP_REMOVED lines=19> */
.L_x_4665:
        /* <DEDUP_REMOVED lines=14> */
.L_x_4666:
        /* <DEDUP_REMOVED lines=61> */
.L_x_4664:
[----:B------:R-:W-:Y:S01]  /*3e320*/  I2FP.F32.U32 R21, R22 ;  /* 0x0000001600157245 */ /* 0x000fe20000201000 */
[----:B------:R-:W-:Y:S01]  /*3e330*/  HADD2.F32 R20, -RZ, R143.H1_H1 ;  /* 0x3000008fff147230 */ /* 0x000fe20000004100 */
[----:B------:R-:W-:Y:S01]  /*3e340*/  PRMT R22, R218, 0x5410, R219 ;  /* 0x00005410da167816 */ /* 0x000fe200000000db */
[----:B------:R-:W-:Y:S02]  /*3e350*/  @P1 HADD2.F32 R227, -RZ, R147.H1_H1 ;  /* 0x30000093ffe31230 */ /* 0x000fe40000004100 */
[----:B------:R-:W-:Y:S01]  /*3e360*/  FFMA.FTZ R21, R21, R0, 1.1641532182693481445e-10 ;  /* 0x2f00000015157423 */ /* 0x000fe20000010000 */
[----:B------:R-:W-:-:S04]  /*3e370*/  FMUL.FTZ R20, R20, UR5 ;  /* 0x0000000514147c20 */ /* 0x000fc80008410000 */
[----:B------:R-:W-:-:S04]  /*3e380*/  FSETP.GTU.FTZ.AND P6, PT, R21, UR4, PT ;  /* 0x0000000415007c0b */ /* 0x000fc8000bfdc000 */
[----:B------:R-:W-:Y:S02]  /*3e390*/  FSEL R21, R20, RZ, !P6 ;  /* 0x000000ff14157208 */ /* 0x000fe40007000000 */
[----:B------:R-:W-:Y:S02]  /*3e3a0*/  SEL R0, RZ, 0x1, P6 ;  /* 0x00000001ff007807 */ /* 0x000fe40003000000 */
[----:B------:R-:W-:Y:S01]  /*3e3b0*/  PRMT R20, R212, 0x5410, R213 ;  /* 0x00005410d4147816 */ /* 0x000fe200000000d5 */
        /* <DEDUP_REMOVED lines=8> */
.L_x_4618:
[----:B------:R-:W-:Y:S01]  /*3e440*/  ISETP.NE.AND P2, PT, R216, 0x1, PT ;  /* 0x00000001d800780c */ /* 0x000fe20003f45270 */
[----:B--2---:R-:W-:Y:S01]  /*3e450*/  IMAD.MOV.U32 R169, RZ, RZ, 0x2 ;  /* 0x00000002ffa97424 */ /* 0x004fe200078e00ff */
        /* <DEDUP_REMOVED lines=13> */
.L_x_4669:
        /* <DEDUP_REMOVED lines=12> */
.L_x_4670:
        /* <DEDUP_REMOVED lines=50> */
[----:B------:R-:W-:Y:S01]  /*3e910*/  IMAD.MOV.U32 R27, RZ, RZ, R6 ;  /* 0x000000ffff1b7224 */ /* 0x000fe200078e0006 */
        /* <DEDUP_REMOVED lines=9> */
[----:B------:R-:W-:-:S07]  /*3e9b0*/  MOV R9, R168 ;  /* 0x000000a800097202 */ /* 0x000fce0000000f00 */
.L_x_4668:
        /* <DEDUP_REMOVED lines=23> */
.L_x_4672:
        /* <DEDUP_REMOVED lines=12> */
.L_x_4673:
        /* <DEDUP_REMOVED lines=61> */
.L_x_4671:
        /* <DEDUP_REMOVED lines=23> */
.L_x_4675:
        /* <DEDUP_REMOVED lines=12> */
.L_x_4676:
        /* <DEDUP_REMOVED lines=59> */
[----:B------:R-:W-:Y:S02]  /*3f5a0*/  HFMA2 R181, -RZ, RZ, 0, 0 ;  /* 0x00000000ffb57431 */ /* 0x000fe400000001ff */
[----:B------:R-:W-:-:S07]  /*3f5b0*/  IMAD.MOV.U32 R9, RZ, RZ, R180 ;  /* 0x000000ffff097224 */ /* 0x000fce00078e00b4 */
.L_x_4674:
        /* <DEDUP_REMOVED lines=23> */
.L_x_4678:
        /* <DEDUP_REMOVED lines=12> */
.L_x_4679:
        /* <DEDUP_REMOVED lines=61> */
.L_x_4677:
[----:B------:R-:W-:Y:S01]  /*3fbc0*/  I2FP.F32.U32 R181, R6 ;  /* 0x0000000600b57245 */ /* 0x000fe20000201000 */
[----:B------:R-:W-:Y:S01]  /*3fbd0*/  HADD2.F32 R21, -RZ, R21.H1_H1 ;  /* 0x30000015ff157230 */ /* 0x000fe20000004100 */
[----:B------:R-:W-:Y:S01]  /*3fbe0*/  ISETP.NE.AND P2, PT, R20, 0x1, PT ;  /* 0x000000011400780c */ /* 0x000fe20003f45270 */
[----:B------:R-:W-:Y:S02]  /*3fbf0*/  HFMA2 R190, -RZ, RZ, 0, 1.1920928955078125e-07 ;  /* 0x00000002ffbe7431 */ /* 0x000fe400000001ff */
        /* <DEDUP_REMOVED lines=19> */
.L_x_4681:
        /* <DEDUP_REMOVED lines=12> */
.L_x_4682:
        /* <DEDUP_REMOVED lines=61> */
.L_x_4680:
        /* <DEDUP_REMOVED lines=8> */
[----:B------:R-:W-:Y:S02]  /*40240*/  MOV R6, R10 ;  /* 0x0000000a00067202 */ /* 0x000fe40000000f00 */
[----:B------:R-:W-:Y:S01]  /*40250*/  PLOP3.LUT P2, PT, P2, PT, PT, 0x8, 0x80 ;  /* 0x000000000080781c */ /* 0x000fe2000174e170 */
        /* <DEDUP_REMOVED lines=12> */
.L_x_4684:
        /* <DEDUP_REMOVED lines=12> */
.L_x_4685:
        /* <DEDUP_REMOVED lines=58> */
[----:B------:R-:W-:Y:S01]  /*40780*/  MOV R9, R20 ;  /* 0x0000001400097202 */ /* 0x000fe20000000f00 */
[----:B------:R-:W-:Y:S01]  /*40790*/  IMAD.MOV.U32 R20, RZ, RZ, RZ ;  /* 0x000000ffff147224 */ /* 0x000fe200078e00ff */
[----:B------:R-:W-:-:S07]  /*407a0*/  LOP3.LUT R5, R191, R190, R21, 0x96, !PT ;  /* 0x000000bebf057212 */ /* 0x000fce00078e9615 */
.L_x_4683:
        /* <DEDUP_REMOVED lines=22> */
.L_x_4687:
        /* <DEDUP_REMOVED lines=12> */
.L_x_4688:
        /* <DEDUP_REMOVED lines=61> */
.L_x_4686:
        /* <DEDUP_REMOVED lines=22> */
.L_x_4690:
        /* <DEDUP_REMOVED lines=12> */
.L_x_4691:
        /* <DEDUP_REMOVED lines=61> */
.L_x_4689:
[----:B------:R-:W-:Y:S01]  /*41390*/  I2FP.F32.U32 R21, R21 ;  /* 0x0000001500157245 */ /* 0x000fe20000201000 */
[----:B------:R-:W-:Y:S01]  /*413a0*/  HADD2.F32 R23, -RZ, R23.H1_H1 ;  /* 0x30000017ff177230 */ /* 0x000fe20000004100 */
[----:B------:R-:W-:Y:S02]  /*413b0*/  PRMT R22, R225, 0x5410, R22 ;  /* 0x00005410e1167816 */ /* 0x000fe40000000016 */
[----:B------:R-:W-:Y:S01]  /*413c0*/  PRMT R20, R215, 0x5410, R217 ;  /* 0x00005410d7147816 */ /* 0x000fe200000000d9 */
[----:B------:R-:W-:Y:S01]  /*413d0*/  FFMA.FTZ R21, R21, R0, 1.1641532182693481445e-10 ;  /* 0x2f00000015157423 */ /* 0x000fe20000010000 */
[----:B------:R-:W-:Y:S01]  /*413e0*/  FMUL.FTZ R23, R23, UR5 ;  /* 0x0000000517177c20 */ /* 0x000fe20008410000 */
[----:B------:R-:W-:-:S03]  /*413f0*/  @P1 HADD2.F32 R0, -RZ, R147.H1_H1 ;  /* 0x30000093ff001230 */ /* 0x000fc60000004100 */
[----:B------:R-:W-:Y:S02]  /*41400*/  FSETP.GTU.FTZ.AND P5, PT, R21, UR4, PT ;  /* 0x0000000415007c0b */ /* 0x000fe4000bfbc000 */
[----:B------:R-:W-:Y:S02]  /*41410*/  PRMT R21, R218, 0x5410, R220 ;  /* 0x00005410da157816 */ /* 0x000fe400000000dc */
[----:B------:R-:W-:Y:S02]  /*41420*/  FSEL R227, R23, RZ, !P5 ;  /* 0x000000ff17e37208 */ /* 0x000fe40006800000 */
[----:B------:R-:W-:-:S03]  /*41430*/  PLOP3.LUT P5, PT, P5, PT, PT, 0x8, 0x80 ;  /* 0x000000000080781c */ /* 0x000fc60002fae170 */
[----:B------:R-:W-:-:S05]  /*41440*/  @P1 FADD.FTZ R227, R0, R227 ;  /* 0x000000e300e31221 */ /* 0x000fca0000010000 */
[----:B------:R-:W-:-:S04]  /*41450*/  F2FP.F16.F32.PACK_AB R23, RZ, R227 ;  /* 0x000000e3ff17723e */ /* 0x000fc800000000ff */
[----:B------:R-:W-:-:S07]  /*41460*/  PRMT R23, R219, 0x5410, R23 ;  /* 0x00005410db177816 */ /* 0x000fce0000000017 */
.L_x_4667:
[----:B------:R-:W-:Y:S01]  /*41470*/  FADD.FTZ R211, RZ, R204 ;  /* 0x000000ccffd37221 */ /* 0x000fe20000010000 */
[----:B------:R-:W-:Y:S01]  /*41480*/  ISETP.NE.AND P1, PT, R168, RZ, PT ;  /* 0x000000ffa800720c */ /* 0x000fe20003f25270 */
[----:B------:R-:W-:Y:S01]  /*41490*/  IMAD.WIDE.U32 R208, R222, 0x10, R208 ;  /* 0x00000010ded07825 */ /* 0x000fe200078e00d0 */
[----:B------:R-:W-:-:S03]  /*414a0*/  ISETP.NE.AND P6, PT, R205, RZ, PT ;  /* 0x000000ffcd00720c */ /* 0x000fc60003fc5270 */
[----:B------:R-:W-:Y:S01]  /*414b0*/  FADD.FTZ R168, R211, R200 ;  /* 0x000000c8d3a87221 */ /* 0x000fe20000010000 */
[----:B------:R-:W-:Y:S01]  /*414c0*/  SEL R0, RZ, 0x1000000, !P5 ;  /* 0x01000000ff007807 */ /* 0x000fe20006800000 */
[----:B------:R-:W-:Y:S01]  /*414d0*/  IMAD.WIDE.U32 R206, R222, 0x8, R206 ;  /* 0x00000008dece7825 */ /* 0x000fe200078e00ce */
[----:B------:R-:W-:-:S03]  /*414e0*/  SEL R205, RZ, 0x10000, !P4 ;  /* 0x00010000ffcd7807 */ /* 0x000fc60006000000 */
[----:B------:R-:W-:Y:S01]  /*414f0*/  FADD.FTZ R168, R168, R199 ;  /* 0x000000c7a8a87221 */ /* 0x000fe20000010000 */
[----:B------:R-:W-:Y:S01]  /*41500*/  ISETP.NE.AND P5, PT, R214, RZ, PT ;  /* 0x000000ffd600720c */ /* 0x000fe20003fa5270 */
[----:B------:R0:W-:Y:S01]  /*41510*/  STG.E.128 desc[UR8][R208.64], R20 ;  /* 0x00000014d0007986 */ /* 0x0001e2000c101d08 */
[----:B------:R-:W-:Y:S01]  /*41520*/  ISETP.NE.AND P4, PT, R216, RZ, PT ;  /* 0x000000ffd800720c */ /* 0x000fe20003f85270 */
[----:B------:R-:W-:Y:S01]  /*41530*/  FADD.FTZ R211, R168, R203 ;  /* 0x000000cba8d37221 */ /* 0x000fe20000010000 */
[----:B------:R-:W-:Y:S02]  /*41540*/  SEL R214, RZ, 0x100, !P3 ;  /* 0x00000100ffd67807 */ /* 0x000fe40005800000 */
[----:B------:R-:W-:Y:S01]  /*41550*/  SEL R212, RZ, 0x1000000, !P4 ;  /* 0x01000000ffd47807 */ /* 0x000fe20006000000 */
[----:B------:R-:W-:Y:S01]  /*41560*/  FADD.FTZ R168, R211, R202 ;  /* 0x000000cad3a87221 */ /* 0x000fe20000010000 */
[----:B------:R-:W-:Y:S02]  /*41570*/  SEL R213, RZ, 0x10000, !P5 ;  /* 0x00010000ffd57807 */ /* 0x000fe40006800000 */
[----:B------:R-:W-:Y:S01]  /*41580*/  SEL R210, RZ, 0x100, !P6 ;  /* 0x00000100ffd27807 */ /* 0x000fe20007000000 */
[----:B------:R-:W-:Y:S01]  /*41590*/  FADD.FTZ R168, R168, R197 ;  /* 0x000000c5a8a87221 */ /* 0x000fe20000010000 */
[----:B------:R-:W-:-:S03]  /*415a0*/  LOP3.LUT R0, R214, R0, R205, 0xfe, !PT ;  /* 0x00000000d6007212 */ /* 0x000fc600078efecd */
        /* <DEDUP_REMOVED lines=46> */
[----:B------:R-:W-:-:S03]  /*41890*/  SEL R211, RZ, 0x1, !P2 ;  /* 0x00000001ffd37807 */ /* 0x000fc60005000000 */
[----:B------:R-:W-:Y:S01]  /*418a0*/  FADD.FTZ R205, R168, R181 ;  /* 0x000000b5a8cd7221 */ /* 0x000fe20000010000 */
[----:B------:R-:W-:Y:S02]  /*418b0*/  LOP3.LUT R168, R210, R212, R213, 0xfe, !PT ;  /* 0x000000d4d2a87212 */ /* 0x000fe400078efed5 */
[----:B------:R-:W-:Y:S02]  /*418c0*/  SEL R213, RZ, 0x1, !P1 ;  /* 0x00000001ffd57807 */ /* 0x000fe40004800000 */
[----:B------:R-:W-:Y:S01]  /*418d0*/  LOP3.LUT R211, R0, R211, RZ, 0xfc, !PT ;  /* 0x000000d300d37212 */ /* 0x000fe200078efcff */
[----:B------:R-:W-:Y:S01]  /*418e0*/  FADD.FTZ R0, R205, R190 ;  /* 0x000000becd007221 */ /* 0x000fe20000010000 */
[----:B------:R-:W-:-:S03]  /*418f0*/  LOP3.LUT R210, R168, R213, RZ, 0xfc, !PT ;  /* 0x000000d5a8d27212 */ /* 0x000fc600078efcff */
[----:B------:R-:W-:Y:S02]  /*41900*/  FADD.FTZ R0, R0, R191 ;  /* 0x000000bf00007221 */ /* 0x000fe40000010000 */
[----:B------:R0:W-:Y:S02]  /*41910*/  STG.E.64 desc[UR8][R206.64], R210 ;  /* 0x000000d2ce007986 */ /* 0x0001e4000c101b08 */
[----:B------:R-:W-:Y:S01]  /*41920*/  FADD.FTZ R0, R0, R227 ;  /* 0x000000e300007221 */ /* 0x000fe20000010000 */
[----:B------:R-:W-:Y:S06]  /*41930*/  @!P0 BRA `(.L_x_4692) ;  /* 0x0000000000508947 */ /* 0x000fec0003800000 */
        /* <DEDUP_REMOVED lines=20> */
.L_x_4692:
[----:B01----:R-:W0:Y:S01]  /*41a80*/  SHFL.BFLY PT, R21, R0, 0x1, 0x1f ;  /* 0x0c201f0000157f89 */ /* 0x003e2200000e0000 */
[----:B------:R-:W-:Y:S01]  /*41a90*/  BSSY.RECONVERGENT B0, `(.L_x_4693) ;  /* 0x000008f000007945 */ /* 0x000fe20003800200 */
        /* <DEDUP_REMOVED lines=142> */
.L_x_4694:
[----:B------:R-:W-:Y:S05]  /*42380*/  BSYNC.RECONVERGENT B0 ;  /* 0x0000000000007941 */ /* 0x000fea0003800200 */
.L_x_4693:
        /* <DEDUP_REMOVED lines=10> */
[----:B------:R-:W-:-:S03]  /*42430*/  IMAD.MOV.U32 R22, RZ, RZ, 0x700 ;  /* 0x00000700ff167424 */ /* 0x000fc600078e00ff */
[----:B------:R-:W-:Y:S01]  /*42440*/  LOP3.LUT R20, R20, 0xf8, RZ, 0xc0, !PT ;  /* 0x000000f814147812 */ /* 0x000fe200078ec0ff */
[----:B0-----:R-:W-:-:S04]  /*42450*/  ULEA UR4, UR5, UR4, 0x18 ;  /* 0x0000000405047291 */ /* 0x001fc8000f8ec0ff */
[----:B------:R-:W-:-:S09]  /*42460*/  @UP0 UIADD3 UR4, UPT, UPT, UR4, 0x20, URZ ;  /* 0x0000002004040890 */ /* 0x000fd2000fffe0ff */
[----:B------:R-:W0:Y:S03]  /*42470*/  LDS.64 R20, [R20+UR4] ;  /* 0x0000000414147984 */ /* 0x000e260008000a00 */
.L_x_4696:
[----:B------:R-:W-:Y:S05]  /*42480*/  BSYNC.RECONVERGENT B0 ;  /* 0x0000000000007941 */ /* 0x000fea0003800200 */
.L_x_4695:
        /* <DEDUP_REMOVED lines=9> */
[----:B------:R-:W-:Y:S02]  /*42520*/  HADD2.F32 R236, -RZ, R59.H0_H0 ;  /* 0x2000003bffec7230 */ /* 0x000fe40000004100 */
[----:B------:R-:W-:-:S02]  /*42530*/  HADD2.F32 R235, -RZ, R139.H1_H1 ;  /* 0x3000008bffeb7230 */ /* 0x000fc40000004100 */
[----:B------:R-:W-:Y:S02]  /*42540*/  HADD2.F32 R220, -RZ, R33.H0_H0 ;  /* 0x20000021ffdc7230 */ /* 0x000fe40000004100 */
[----:B------:R-:W-:Y:S02]  /*42550*/  HADD2.F32 R226, -RZ, R105.H0_H0 ;  /* 0x20000069ffe27230 */ /* 0x000fe40000004100 */
[----:B------:R-:W-:Y:S02]  /*42560*/  HADD2.F32 R213, -RZ, R61.H1_H1 ;  /* 0x3000003dffd57230 */ /* 0x000fe40000004100 */
[----:B------:R-:W-:Y:S02]  /*42570*/  HADD2.F32 R231, -RZ, R134.H1_H1 ;  /* 0x30000086ffe77230 */ /* 0x000fe40000004100 */
[----:B------:R-:W-:Y:S02]  /*42580*/  HADD2.F32 R217, -RZ, R107.H0_H0 ;  /* 0x2000006bffd97230 */ /* 0x000fe40000004100 */
[----:B------:R-:W-:Y:S01]  /*42590*/  HADD2.F32 R234, -RZ, R35.H1_H1 ;  /* 0x30000023ffea7230 */ /* 0x000fe20000004100 */
[----:B-1----:R-:W-:Y:S01]  /*425a0*/  IADD3 R206, PT, PT, R23, R22, RZ ;  /* 0x0000001617ce7210 */ /* 0x002fe20007ffe0ff */
[----:B------:R-:W-:Y:S01]  /*425b0*/  HADD2.F32 R233, -RZ, R135.H1_H1 ;  /* 0x30000087ffe97230 */ /* 0x000fe20000004100 */
[----:B------:R-:W-:Y:S01]  /*425c0*/  I2FP.F32.S32 R210, R23 ;  /* 0x0000001700d27245 */ /* 0x000fe20000201400 */
[----:B------:R-:W-:Y:S01]  /*425d0*/  HADD2.F32 R238, -RZ, R65.H0_H0 ;  /* 0x20000041ffee7230 */ /* 0x000fe20000004100 */
        /* <DEDUP_REMOVED lines=8> */
[----:B------:R-:W-:-:S02]  /*42660*/  HADD2.F32 R212, -RZ, R29.H0_H0 ;  /* 0x2000001dffd47230 */ /* 0x000fc40000004100 */
[----:B------:R-:W-:Y:S01]  /*42670*/  FMUL.FTZ R205, R205, R205 ;  /* 0x000000cdcdcd7220 */ /* 0x000fe20000410000 */
[----:B------:R-:W-:Y:S02]  /*42680*/  HADD2.F32 R244, -RZ, R41.H1_H1 ;  /* 0x30000029fff47230 */ /* 0x000fe40000004100 */
[----:B------:R-:W-:Y:S02]  /*42690*/  HADD2.F32 R240, -RZ, R97.H0_H0 ;  /* 0x20000061fff07230 */ /* 0x000fe40000004100 */
[----:B------:R-:W-:Y:S01]  /*426a0*/  FMUL.FTZ R205, R205, R23 ;  /* 0x00000017cdcd7220 */ /* 0x000fe20000410000 */
[----:B------:R-:W-:Y:S02]  /*426b0*/  HADD2.F32 R242, -RZ, R69.H0_H0 ;  /* 0x20000045fff27230 */ /* 0x000fe40000004100 */
[----:B------:R-:W-:Y:S02]  /*426c0*/  HADD2.F32 R243, -RZ, R114.H0_H0 ;  /* 0x20000072fff37230 */ /* 0x000fe40000004100 */
[----:B------:R-:W-:Y:S01]  /*426d0*/  FMUL.FTZ R205, R205, R210 ;  /* 0x000000d2cdcd7220 */ /* 0x000fe20000410000 */
[----:B------:R-:W-:-:S02]  /*426e0*/  HADD2.F32 R210, -RZ, R56.H1_H1 ;  /* 0x30000038ffd27230 */ /* 0x000fc40000004100 */
[C---:B0-----:R-:W-:Y:S01]  /*426f0*/  FMUL.FTZ R20, R208.reuse, R209 ;  /* 0x000000d1d0147220 */ /* 0x041fe20000410000 */
[----:B------:R-:W-:Y:S01]  /*42700*/  FFMA.FTZ R21, R208, R205, R21 ;  /* 0x000000cdd0157223 */ /* 0x000fe20000010015 */
[----:B-1----:R-:W-:Y:S01]  /*42710*/  IMAD.IADD R206, R206, 0x1, R211 ;  /* 0x00000001cece7824 */ /* 0x002fe200078e02d3 */
[----:B------:R-:W-:Y:S02]  /*42720*/  I2FP.F32.S32 R211, R211 ;  /* 0x000000d300d37245 */ /* 0x000fe40000201400 */
[----:B------:R-:W0:Y:S02]  /*42730*/  SHFL.DOWN PT, R23, R20, 0x1, 0x1f ;  /* 0x08201f0014177f89 */ /* 0x000e2400000e0000 */
[----:B------:R-:W-:Y:S02]  /*42740*/  I2FP.F32.S32 R206, R206 ;  /* 0x000000ce00ce7245 */ /* 0x000fe40000201400 */
[----:B------:R-:W1:Y:S04]  /*42750*/  SHFL.DOWN PT, R22, R21, 0x1, 0x1f ;  /* 0x08201f0015167f89 */ /* 0x000e6800000e0000 */
[----:B------:R-:W2:Y:S01]  /*42760*/  MUFU.RCP R206, R206 ;  /* 0x000000ce00ce7308 */ /* 0x000ea20000001000 */
[----:B0-----:R-:W-:Y:S01]  /*42770*/  FADD.FTZ R168, R20, -R23 ;  /* 0x8000001714a87221 */ /* 0x001fe20000010000 */
[----:B------:R-:W-:-:S03]  /*42780*/  FMUL.FTZ R208, R23, R211 ;  /* 0x000000d317d07220 */ /* 0x000fc60000410000 */
[----:B------:R-:W-:Y:S01]  /*42790*/  FMUL.FTZ R168, R168, R168 ;  /* 0x000000a8a8a87220 */ /* 0x000fe20000410000 */
[C---:B------:R-:W-:Y:S01]  /*427a0*/  FFMA.FTZ R23, R207.reuse, R20, R208 ;  /* 0x00000014cf177223 */ /* 0x040fe200000100d0 */
[----:B------:R-:W-:Y:S02]  /*427b0*/  HADD2.F32 R208, -RZ, R56.H0_H0 ;  /* 0x20000038ffd07230 */ /* 0x000fe40000004100 */
[----:B------:R-:W-:Y:S01]  /*427c0*/  FMUL.FTZ R168, R207, R168 ;  /* 0x000000a8cfa87220 */ /* 0x000fe20000410000 */
[----:B--2---:R-:W-:Y:S01]  /*427d0*/  FMUL.FTZ R205, R206, R23 ;  /* 0x00000017cecd7220 */ /* 0x004fe20000410000 */
[----:B-1----:R-:W-:Y:S02]  /*427e0*/  FADD.FTZ R23, R21, R22 ;  /* 0x0000001615177221 */ /* 0x002fe40000010000 */
[----:B------:R-:W-:Y:S01]  /*427f0*/  FMUL.FTZ R168, R168, R211 ;  /* 0x000000d3a8a87220 */ /* 0x000fe20000410000 */
[----:B------:R-:W0:Y:S01]  /*42800*/  @!P1 LDC.64 R20, c[0x0][0x3c0] ;  /* 0x0000f000ff149b82 */ /* 0x000e220000000a00 */
[----:B------:R-:W1:Y:S02]  /*42810*/  SHFL.IDX PT, R209, R205, RZ, 0x1f ;  /* 0x00001fffcdd17589 */ /* 0x000e6400000e0000 */
[----:B------:R-:W-:Y:S01]  /*42820*/  FFMA.FTZ R23, R206, R168, R23 ;  /* 0x000000a8ce177223 */ /* 0x000fe20000010017 */
[----:B------:R-:W-:-:S04]  /*42830*/  HADD2.F32 R206, -RZ, R108.H0_H0 ;  /* 0x2000006cffce7230 */ /* 0x000fc80000004100 */
[----:B------:R-:W2:Y:S01]  /*42840*/  LDC R168, c[0x0][0x448] ;  /* 0x00011200ffa87b82 */ /* 0x000ea20000000800 */
[----:B------:R-:W2:Y:S01]  /*42850*/  SHFL.IDX PT, R23, R23, RZ, 0x1f ;  /* 0x00001fff17177589 */ /* 0x000ea200000e0000 */
[----:B0-----:R-:W-:-:S04]  /*42860*/  @!P1 IMAD.WIDE R20, R19, 0x4, R20 ;  /* 0x0000000413149825 */ /* 0x001fc800078e0214 */
[C---:B-1----:R-:W-:Y:S01]  /*42870*/  FMUL.FTZ R22, R209.reuse, R209 ;  /* 0x000000d1d1167220 */ /* 0x042fe20000410000 */
[----:B------:R-:W-:Y:S01]  /*42880*/  FSEL R228, R209, RZ, !P2 ;  /* 0x000000ffd1e47208 */ /* 0x000fe20005000000 */
[----:B------:R0:W-:Y:S03]  /*42890*/  @!P1 STG.E desc[UR8][R20.64], R209 ;  /* 0x000000d114009986 */ /* 0x0001e6000c101908 */
[----:B------:R-:W-:Y:S01]  /*428a0*/  FSEL R207, R22, RZ, P2 ;  /* 0x000000ff16cf7208 */ /* 0x000fe20001000000 */
[C---:B------:R-:W-:Y:S01]  /*428b0*/  FADD.FTZ R205, -R228.reuse, R204 ;  /* 0x000000cce4cd7221 */ /* 0x040fe20000010100 */
[----:B------:R-:W-:Y:S02]  /*428c0*/  HADD2.F32 R204, -RZ, R28.H0_H0 ;  /* 0x2000001cffcc7230 */ /* 0x000fe40000004100 */
[----:B--2---:R-:W-:Y:S01]  /*428d0*/  FFMA.FTZ R22, R23, UR14, R168 ;  /* 0x0000000e17167c23 */ /* 0x004fe200080100a8 */
[C---:B------:R-:W-:Y:S01]  /*428e0*/  FADD.FTZ R23, -R228.reuse, R200 ;  /* 0x000000c8e4177221 */ /* 0x040fe20000010100 */
[C---:B------:R-:W-:Y:S01]  /*428f0*/  FADD.FTZ R199, -R228.reuse, R199 ;  /* 0x000000c7e4c77221 */ /* 0x040fe20000010100 */
[----:B------:R-:W-:Y:S01]  /*42900*/  FADD.FTZ R203, -R228, R203 ;  /* 0x000000cbe4cb7221 */ /* 0x000fe20000010100 */
[----:B------:R-:W-:Y:S01]  /*42910*/  FADD.FTZ R22, R22, R207 ;  /* 0x000000cf16167221 */ /* 0x000fe20000010000 */
[----:B------:R-:W-:-:S02]  /*42920*/  HADD2.F32 R207, -RZ, R136.H1_H1 ;  /* 0x30000088ffcf7230 */ /* 0x000fc40000004100 */
[C---:B------:R-:W-:Y:S01]  /*42930*/  FADD.FTZ R197, -R228.reuse, R197 ;  /* 0x000000c5e4c57221 */ /* 0x040fe20000010100 */
[C---:B------:R-:W-:Y:S01]  /*42940*/  FADD.FTZ R195, -R228.reuse, R195 ;  /* 0x000000c3e4c37221 */ /* 0x040fe20000010100 */
[----:B------:R1:W2:Y:S01]  /*42950*/  MUFU.RSQ R168, R22 ;  /* 0x0000001600a87308 */ /* 0x0002a20000001400 */
        /* <DEDUP_REMOVED lines=8> */
[----:B-1----:R-:W-:-:S02]  /*429e0*/  HADD2.F32 R22, -RZ, R108.H1_H1 ;  /* 0x3000006cff167230 */ /* 0x002fc40000004100 */
        /* <DEDUP_REMOVED lines=8> */
[C---:B--2---:R-:W-:Y:S01]  /*42a70*/  FMUL.FTZ R205, R168.reuse, R205 ;  /* 0x000000cda8cd7220 */ /* 0x044fe20000410000 */
[C---:B------:R-:W-:Y:S01]  /*42a80*/  FMUL.FTZ R23, R168.reuse, R23 ;  /* 0x00000017a8177220 */ /* 0x040fe20000410000 */
[C---:B0-----:R-:W-:Y:S01]  /*42a90*/  FMUL.FTZ R209, R168.reuse, R199 ;  /* 0x000000c7a8d17220 */ /* 0x041fe20000410000 */
[----:B------:R-:W-:Y:S01]  /*42aa0*/  FMUL.FTZ R203, R168, R203 ;  /* 0x000000cba8cb7220 */ /* 0x000fe20000410000 */
[----:B------:R-:W-:Y:S01]  /*42ab0*/  FFMA.FTZ R20, R205, R204, R206 ;  /* 0x000000cccd147223 */ /* 0x000fe200000100ce */
[----:B------:R-:W-:-:S02]  /*42ac0*/  HADD2.F32 R204, -RZ, R136.H0_H0 ;  /* 0x20000088ffcc7230 */ /* 0x000fc40000004100 */
[----:B------:R-:W-:Y:S01]  /*42ad0*/  FFMA.FTZ R200, R23, R210, R207 ;  /* 0x000000d217c87223 */ /* 0x000fe200000100cf */
[----:B------:R-:W-:Y:S02]  /*42ae0*/  HADD2.F32 R206, -RZ, R28.H1_H1 ;  /* 0x3000001cffce7230 */ /* 0x000fe40000004100 */
[----:B------:R-:W-:Y:S01]  /*42af0*/  FFMA.FTZ R21, R209, R212, R214 ;  /* 0x000000d4d1157223 */ /* 0x000fe200000100d6 */
[----:B------:R-:W-:Y:S02]  /*42b00*/  HADD2.F32 R210, -RZ, R109.H1_H1 ;  /* 0x3000006dffd27230 */ /* 0x000fe40000004100 */
[----:B------:R-:W-:Y:S01]  /*42b10*/  FFMA.FTZ R199, R205, R208, R204 ;  /* 0x000000d0cdc77223 */ /* 0x000fe200000100cc */
[----:B------:R-:W-:Y:S01]  /*42b20*/  FADD.FTZ R205, -R228, R202 ;  /* 0x000000cae4cd7221 */ /* 0x000fe20000010100 */
[----:B------:R-:W-:Y:S01]  /*42b30*/  FFMA.FTZ R206, R23, R206, R22 ;  /* 0x000000ce17ce7223 */ /* 0x000fe20000010016 */
[----:B------:R-:W-:Y:S02]  /*42b40*/  HADD2.F32 R22, -RZ, R57.H0_H0 ;  /* 0x20000039ff167230 */ /* 0x000fe40000004100 */
[----:B------:R-:W-:Y:S01]  /*42b50*/  FMUL.FTZ R197, R168, R197 ;  /* 0x000000c5a8c57220 */ /* 0x000fe20000410000 */
[----:B------:R-:W-:-:S02]  /*42b60*/  HADD2.F32 R204, -RZ, R137.H0_H0 ;  /* 0x20000089ffcc7230 */ /* 0x000fc40000004100 */
[C---:B------:R-:W-:Y:S01]  /*42b70*/  FMUL.FTZ R205, R168.reuse, R205 ;  /* 0x000000cda8cd7220 */ /* 0x040fe20000410000 */
[----:B------:R-:W-:Y:S02]  /*42b80*/  HADD2.F32 R208, -RZ, R29.H1_H1 ;  /* 0x3000001dffd07230 */ /* 0x000fe40000004100 */
[----:B------:R-:W-:Y:S01]  /*42b90*/  FMUL.FTZ R195, R168, R195 ;  /* 0x000000c3a8c37220 */ /* 0x000fe20000410000 */
[----:B------:R-:W-:Y:S02]  /*42ba0*/  HADD2.F32 R212, -RZ, R57.H1_H1 ;  /* 0x30000039ffd47230 */ /* 0x000fe40000004100 */
[----:B------:R-:W-:Y:S01]  /*42bb0*/  FFMA.FTZ R202, R209, R22, R204 ;  /* 0x00000016d1ca7223 */ /* 0x000fe200000100cc */
[----:B------:R-:W-:Y:S02]  /*42bc0*/  HADD2.F32 R23, -RZ, R137.H1_H1 ;  /* 0x30000089ff177230 */ /* 0x000fe40000004100 */
[----:B------:R-:W-:Y:S01]  /*42bd0*/  FFMA.FTZ R207, R203, R208, R210 ;  /* 0x000000d0cbcf7223 */ /* 0x000fe200000100d2 */
[----:B------:R-:W-:-:S02]  /*42be0*/  HADD2.F32 R214, -RZ, R30.H0_H0 ;  /* 0x2000001effd67230 */ /* 0x000fc40000004100 */
[C---:B------:R-:W-:Y:S01]  /*42bf0*/  FMUL.FTZ R189, R168.reuse, R189 ;  /* 0x000000bda8bd7220 */ /* 0x040fe20000410000 */
[----:B------:R-:W-:Y:S02]  /*42c00*/  HADD2.F32 R204, -RZ, R58.H0_H0 ;  /* 0x2000003affcc7230 */ /* 0x000fe40000004100 */
[----:B------:R-:W-:Y:S01]  /*42c10*/  FFMA.FTZ R203, R203, R212, R23 ;  /* 0x000000d4cbcb7223 */ /* 0x000fe20000010017 */
[----:B------:R-:W-:Y:S02]  /*42c20*/  HADD2.F32 R22, -RZ, R138.H0_H0 ;  /* 0x2000008aff167230 */ /* 0x000fe40000004100 */
[----:B------:R-:W-:Y:S01]  /*42c30*/  FFMA.FTZ R208, R205, R214, R216 ;  /* 0x000000d6cdd07223 */ /* 0x000fe200000100d8 */
[----:B------:R-:W-:Y:S02]  /*42c40*/  HADD2.F32 R210, -RZ, R30.H1_H1 ;  /* 0x3000001effd27230 */ /* 0x000fe40000004100 */
[----:B------:R-:W-:Y:S01]  /*42c50*/  FMUL.FTZ R229, R168, R187 ;  /* 0x000000bba8e57220 */ /* 0x000fe20000410000 */
        /* <DEDUP_REMOVED lines=10> */
[----:B------:R-:W-:Y:S02]  /*42d00*/  HADD2.F32 R212, -RZ, R31.H1_H1 ;  /* 0x3000001fffd47230 */ /* 0x000fe40000004100 */
[----:B------:R-:W-:Y:S01]  /*42d10*/  FADD.FTZ R23, -R228, R184 ;  /* 0x000000b8e4177221 */ /* 0x000fe20000010100 */
[----:B------:R-:W-:Y:S02]  /*42d20*/  HADD2.F32 R214, -RZ, R111.H1_H1 ;  /* 0x3000006fffd67230 */ /* 0x000fe40000004100 */
[----:B------:R-:W-:Y:S01]  /*42d30*/  FFMA.FTZ R210, R195, R216, R218 ;  /* 0x000000d8c3d27223 */ /* 0x000fe200000100da */
[----:B------:R-:W-:Y:S02]  /*42d40*/  HADD2.F32 R216, -RZ, R59.H1_H1 ;  /* 0x3000003bffd87230 */ /* 0x000fe40000004100 */
[----:B------:R-:W-:Y:S01]  /*42d50*/  FMUL.FTZ R23, R168, R23 ;  /* 0x00000017a8177220 */ /* 0x000fe20000410000 */
[----:B------:R-:W-:-:S02]  /*42d60*/  HADD2.F32 R184, -RZ, R32.H0_H0 ;  /* 0x20000020ffb87230 */ /* 0x000fc40000004100 */
[----:B------:R-:W-:Y:S01]  /*42d70*/  FFMA.FTZ R236, R195, R236, R22 ;  /* 0x000000ecc3ec7223 */ /* 0x000fe20000010016 */
[----:B------:R-:W-:Y:S02]  /*42d80*/  HADD2.F32 R218, -RZ, R104.H0_H0 ;  /* 0x20000068ffda7230 */ /* 0x000fe40000004100 */
[C---:B------:R-:W-:Y:S01]  /*42d90*/  FFMA.FTZ R211, R189.reuse, R212, R214 ;  /* 0x000000d4bdd37223 */ /* 0x040fe200000100d6 */
[----:B------:R-:W-:Y:S02]  /*42da0*/  HADD2.F32 R22, -RZ, R60.H0_H0 ;  /* 0x2000003cff167230 */ /* 0x000fe40000004100 */
[----:B------:R-:W-:Y:S01]  /*42db0*/  FFMA.FTZ R235, R189, R216, R235 ;  /* 0x000000d8bdeb7223 */ /* 0x000fe200000100eb */
[----:B------:R-:W-:Y:S02]  /*42dc0*/  HADD2.F32 R212, -RZ, R132.H0_H0 ;  /* 0x20000084ffd47230 */ /* 0x000fe40000004100 */
[----:B------:R-:W-:Y:S01]  /*42dd0*/  FFMA.FTZ R184, R23, R184, R218 ;  /* 0x000000b817b87223 */ /* 0x000fe200000100da */
[----:B------:R-:W-:-:S02]  /*42de0*/  HADD2.F32 R214, -RZ, R32.H1_H1 ;  /* 0x30000020ffd67230 */ /* 0x000fc40000004100 */
[----:B------:R-:W-:Y:S01]  /*42df0*/  FADD.FTZ R195, -R228, R24 ;  /* 0x00000018e4c37221 */ /* 0x000fe20000010100 */
[----:B------:R-:W-:Y:S02]  /*42e00*/  HADD2.F32 R216, -RZ, R104.H1_H1 ;  /* 0x30000068ffd87230 */ /* 0x000fe40000004100 */
[----:B------:R-:W-:Y:S01]  /*42e10*/  FFMA.FTZ R24, R23, R22, R212 ;  /* 0x0000001617187223 */ /* 0x000fe200000100d4 */
[----:B------:R-:W-:Y:S02]  /*42e20*/  HADD2.F32 R218, -RZ, R60.H1_H1 ;  /* 0x3000003cffda7230 */ /* 0x000fe40000004100 */
[----:B------:R-:W-:Y:S01]  /*42e30*/  FMUL.FTZ R195, R168, R195 ;  /* 0x000000c3a8c37220 */ /* 0x000fe20000410000 */
[----:B------:R-:W-:Y:S02]  /*42e40*/  HADD2.F32 R189, -RZ, R132.H1_H1 ;  /* 0x30000084ffbd7230 */ /* 0x000fe40000004100 */
[----:B------:R-:W-:Y:S01]  /*42e50*/  FFMA.FTZ R187, R229, R214, R216 ;  /* 0x000000d6e5bb7223 */ /* 0x000fe200000100d8 */
[----:B------:R-:W-:-:S02]  /*42e60*/  HADD2.F32 R23, -RZ, R33.H1_H1 ;  /* 0x30000021ff177230 */ /* 0x000fc40000004100 */
[----:B------:R-:W-:Y:S01]  /*42e70*/  FMUL.FTZ R153, R168, R153 ;  /* 0x00000099a8997220 */ /* 0x000fe20000410000 */
[----:B------:R-:W-:Y:S02]  /*42e80*/  HADD2.F32 R197, -RZ, R105.H1_H1 ;  /* 0x30000069ffc57230 */ /* 0x000fe40000004100 */
[----:B------:R-:W-:Y:S01]  /*42e90*/  FFMA.FTZ R229, R229, R218, R189 ;  /* 0x000000dae5e57223 */ /* 0x000fe200000100bd */
[----:B------:R-:W-:Y:S02]  /*42ea0*/  HADD2.F32 R22, -RZ, R61.H0_H0 ;  /* 0x2000003dff167230 */ /* 0x000fe40000004100 */
[----:B------:R-:W-:Y:S01]  /*42eb0*/  FFMA.FTZ R189, R195, R220, R226 ;  /* 0x000000dcc3bd7223 */ /* 0x000fe200000100e2 */
[--C-:B------:R-:W-:Y:S02]  /*42ec0*/  HADD2.F32 R212, -RZ, R133.reuse.H0_H0 ;  /* 0x20000085ffd47230 */ /* 0x100fe40000004100 */
[----:B------:R-:W-:Y:S01]  /*42ed0*/  FFMA.FTZ R194, R230, R23, R197 ;  /* 0x00000017e6c27223 */ /* 0x000fe200000100c5 */
[----:B------:R-:W-:-:S02]  /*42ee0*/  HADD2.F32 R214, -RZ, R133.H1_H1 ;  /* 0x30000085ffd67230 */ /* 0x000fc40000004100 */
[C---:B------:R-:W-:Y:S01]  /*42ef0*/  FADD.FTZ R23, -R228.reuse, R196 ;  /* 0x000000c4e4177221 */ /* 0x040fe20000010100 */
[----:B------:R-:W-:Y:S02]  /*42f00*/  HADD2.F32 R216, -RZ, R34.H0_H0 ;  /* 0x20000022ffd87230 */ /* 0x000fe40000004100 */
[----:B------:R-:W-:Y:S01]  /*42f10*/  FADD.FTZ R197, -R228, R26 ;  /* 0x0000001ae4c57221 */ /* 0x000fe20000010100 */
        /* <DEDUP_REMOVED lines=8> */
[----:B------:R-:W-:Y:S02]  /*42fa0*/  HADD2.F32 R214, -RZ, R34.H1_H1 ;  /* 0x30000022ffd67230 */ /* 0x000fe40000004100 */
[----:B------:R-:W-:Y:S01]  /*42fb0*/  FMUL.FTZ R201, R168, R201 ;  /* 0x000000c9a8c97220 */ /* 0x000fe20000410000 */
[----:B------:R-:W-:Y:S02]  /*42fc0*/  HADD2.F32 R216, -RZ, R106.H1_H1 ;  /* 0x3000006affd87230 */ /* 0x000fe40000004100 */
[----:B------:R-:W-:Y:S01]  /*42fd0*/  FFMA.FTZ R26, R215, R22, R212 ;  /* 0x00000016d71a7223 */ /* 0x000fe200000100d4 */
[----:B------:R-:W-:Y:S02]  /*42fe0*/  HADD2.F32 R218, -RZ, R62.H1_H1 ;  /* 0x3000003effda7230 */ /* 0x000fe40000004100 */
[----:B------:R-:W-:Y:S01]  /*42ff0*/  FADD.FTZ R215, -R228, R148 ;  /* 0x00000094e4d77221 */ /* 0x000fe20000010100 */
[----:B------:R-:W-:-:S02]  /*43000*/  HADD2.F32 R213, -RZ, R35.H0_H0 ;  /* 0x20000023ffd57230 */ /* 0x000fc40000004100 */
[C---:B------:R-:W-:Y:S01]  /*43010*/  FFMA.FTZ R196, R23.reuse, R214, R216 ;  /* 0x000000d617c47223 */ /* 0x040fe200000100d8 */
[----:B------:R-:W-:Y:S02]  /*43020*/  HADD2.F32 R22, -RZ, R107.H1_H1 ;  /* 0x3000006bff167230 */ /* 0x000fe40000004100 */
[----:B------:R-:W-:Y:S01]  /*43030*/  FFMA.FTZ R231, R23, R218, R231 ;  /* 0x000000da17e77223 */ /* 0x000fe200000100e7 */
[----:B------:R-:W-:Y:S02]  /*43040*/  HADD2.F32 R23, -RZ, R63.H0_H0 ;  /* 0x2000003fff177230 */ /* 0x000fe40000004100 */
[----:B------:R-:W-:Y:S01]  /*43050*/  FFMA.FTZ R197, R232, R213, R217 ;  /* 0x000000d5e8c57223 */ /* 0x000fe200000100d9 */
[----:B------:R-:W-:Y:S02]  /*43060*/  HADD2.F32 R213, -RZ, R135.H0_H0 ;  /* 0x20000087ffd57230 */ /* 0x000fe40000004100 */
[----:B------:R-:W-:Y:S01]  /*43070*/  FMUL.FTZ R215, R168, R215 ;  /* 0x000000d7a8d77220 */ /* 0x000fe20000410000 */
[----:B------:R-:W-:-:S02]  /*43080*/  HADD2.F32 R212, -RZ, R63.H1_H1 ;  /* 0x3000003fffd47230 */ /* 0x000fc40000004100 */
[----:B------:R-:W-:Y:S01]  /*43090*/  FMUL.FTZ R155, R168, R155 ;  /* 0x0000009ba89b7220 */ /* 0x000fe20000410000 */
[----:B------:R-:W-:Y:S02]  /*430a0*/  HADD2.F32 R148, -RZ, R36.H0_H0 ;  /* 0x20000024ff947230 */ /* 0x000fe40000004100 */
[----:B------:R-:W-:Y:S01]  /*430b0*/  FFMA.FTZ R232, R232, R23, R213 ;  /* 0x00000017e8e87223 */ /* 0x000fe200000100d5 */
[----:B------:R-:W-:Y:S02]  /*430c0*/  HADD2.F32 R214, -RZ, R100.H0_H0 ;  /* 0x20000064ffd67230 */ /* 0x000fe40000004100 */
[----:B------:R-:W-:Y:S01]  /*430d0*/  FADD.FTZ R23, -R228, R152 ;  /* 0x00000098e4177221 */ /* 0x000fe20000010100 */
[C---:B------:R-:W-:Y:S01]  /*430e0*/  FFMA.FTZ R234, R215.reuse, R234, R22 ;  /* 0x000000ead7ea7223 */ /* 0x040fe20000010016 */
[----:B------:R-:W-:Y:S01]  /*430f0*/  FFMA.FTZ R233, R215, R212, R233 ;  /* 0x000000d4d7e97223 */ /* 0x000fe200000100e9 */
[----:B------:R-:W-:Y:S02]  /*43100*/  HADD2.F32 R22, -RZ, R64.H0_H0 ;  /* 0x20000040ff167230 */ /* 0x000fe40000004100 */
[----:B------:R-:W-:Y:S01]  /*43110*/  FFMA.FTZ R148, R153, R148, R214 ;  /* 0x0000009499947223 */ /* 0x000fe200000100d6 */
[----:B------:R-:W-:-:S02]  /*43120*/  HADD2.F32 R212, -RZ, R128.H0_H0 ;  /* 0x20000080ffd47230 */ /* 0x000fc40000004100 */
[C---:B------:R-:W-:Y:S01]  /*43130*/  FMUL.FTZ R23, R168.reuse, R23 ;  /* 0x00000017a8177220 */ /* 0x040fe20000410000 */
[----:B------:R-:W-:Y:S02]  /*43140*/  HADD2.F32 R218, -RZ, R36.H1_H1 ;  /* 0x30000024ffda7230 */ /* 0x000fe40000004100 */
[----:B------:R-:W-:Y:S01]  /*43150*/  FMUL.FTZ R215, R168, R149 ;  /* 0x00000095a8d77220 */ /* 0x000fe20000410000 */
[----:B------:R-:W-:Y:S02]  /*43160*/  HADD2.F32 R214, -RZ, R100.H1_H1 ;  /* 0x30000064ffd67230 */ /* 0x000fe40000004100 */
[----:B------:R-:W-:Y:S01]  /*43170*/  FFMA.FTZ R152, R153, R22, R212 ;  /* 0x0000001699987223 */ /* 0x000fe200000100d4 */
[----:B------:R-:W-:Y:S01]  /*43180*/  HADD2.F32 R216, -RZ, R64.H1_H1 ;  /* 0x30000040ffd87230 */ /* 0x000fe20000004100 */
[----:B------:R-:W-:Y:S01]  /*43190*/  F2FP.F16.F32.PACK_AB R21, R207, R21 ;  /* 0x00000015cf15723e */ /* 0x000fe200000000ff */
[----:B------:R-:W-:Y:S02]  /*431a0*/  HADD2.F32 R213, -RZ, R128.H1_H1 ;  /* 0x30000080ffd57230 */ /* 0x000fe40000004100 */
[----:B------:R-:W-:Y:S01]  /*431b0*/  FFMA.FTZ R218, R23, R218, R214 ;  /* 0x000000da17da7223 */ /* 0x000fe200000100d6 */
[----:B------:R-:W-:Y:S01]  /*431c0*/  HADD2.F32 R220, -RZ, R37.H0_H0 ;  /* 0x20000025ffdc7230 */ /* 0x000fe20000004100 */
[----:B------:R-:W-:Y:S01]  /*431d0*/  F2FP.F16.F32.PACK_AB R20, R206, R20 ;  /* 0x00000014ce14723e */ /* 0x000fe200000000ff */
[----:B------:R-:W-:-:S02]  /*431e0*/  HADD2.F32 R226, -RZ, R101.H0_H0 ;  /* 0x20000065ffe27230 */ /* 0x000fc40000004100 */
[----:B------:R-:W-:Y:S01]  /*431f0*/  FFMA.FTZ R214, R23, R216, R213 ;  /* 0x000000d817d67223 */ /* 0x000fe200000100d5 */
[----:B------:R-:W-:Y:S02]  /*43200*/  HADD2.F32 R217, -RZ, R129.H0_H0 ;  /* 0x20000081ffd97230 */ /* 0x000fe40000004100 */
[----:B------:R-:W-:Y:S01]  /*43210*/  FADD.FTZ R213, -R228, R150 ;  /* 0x00000096e4d57221 */ /* 0x000fe20000010100 */
[----:B------:R-:W-:Y:S02]  /*43220*/  HADD2.F32 R212, -RZ, R37.H1_H1 ;  /* 0x30000025ffd47230 */ /* 0x000fe40000004100 */
[C---:B------:R-:W-:Y:S01]  /*43230*/  FFMA.FTZ R149, R215.reuse, R220, R226 ;  /* 0x000000dcd7957223 */ /* 0x040fe200000100e2 */
[----:B------:R-:W-:Y:S02]  /*43240*/  HADD2.F32 R216, -RZ, R101.H1_H1 ;  /* 0x30000065ffd87230 */ /* 0x000fe40000004100 */
[----:B------:R-:W-:Y:S01]  /*43250*/  FFMA.FTZ R153, R215, R238, R217 ;  /* 0x000000eed7997223 */ /* 0x000fe200000100d9 */
[----:B------:R-:W-:-:S02]  /*43260*/  HADD2.F32 R220, -RZ, R65.H1_H1 ;  /* 0x30000041ffdc7230 */ /* 0x000fc40000004100 */
[----:B------:R-:W-:Y:S01]  /*43270*/  FMUL.FTZ R213, R168, R213 ;  /* 0x000000d5a8d57220 */ /* 0x000fe20000410000 */
[----:B------:R-:W-:Y:S02]  /*43280*/  HADD2.F32 R215, -RZ, R129.H1_H1 ;  /* 0x30000081ffd77230 */ /* 0x000fe40000004100 */
[C---:B------:R-:W-:Y:S01]  /*43290*/  FFMA.FTZ R219, R201.reuse, R212, R216 ;  /* 0x000000d4c9db7223 */ /* 0x040fe200000100d8 */
[----:B------:R-:W-:Y:S01]  /*432a0*/  HADD2.F32 R226, -RZ, R38.H0_H0 ;  /* 0x20000026ffe27230 */ /* 0x000fe20000004100 */
[----:B------:R-:W0:Y:S01]  /*432b0*/  @!P1 LDC.64 R22, c[0x0][0x3c8] ;  /* 0x0000f200ff169b82 */ /* 0x000e220000000a00 */
[----:B------:R-:W-:Y:S02]  /*432c0*/  HADD2.F32 R150, -RZ, R102.H0_H0 ;  /* 0x20000066ff967230 */ /* 0x000fe40000004100 */
[----:B------:R-:W-:Y:S01]  /*432d0*/  FFMA.FTZ R215, R201, R220, R215 ;  /* 0x000000dcc9d77223 */ /* 0x000fe200000100d7 */
[----:B------:R-:W-:Y:S01]  /*432e0*/  FADD.FTZ R201, -R228, R154 ;  /* 0x0000009ae4c97221 */ /* 0x000fe20000010100 */
[----:B------:R-:W-:-:S02]  /*432f0*/  HADD2.F32 R220, -RZ, R38.H1_H1 ;  /* 0x30000026ffdc7230 */ /* 0x000fc40000004100 */
[C---:B------:R-:W-:Y:S01]  /*43300*/  FMUL.FTZ R161, R168.reuse, R161 ;  /* 0x000000a1a8a17220 */ /* 0x040fe20000410000 */
[----:B------:R-:W-:Y:S01]  /*43310*/  FFMA.FTZ R150, R213, R226, R150 ;  /* 0x000000e2d5967223 */ /* 0x000fe20000010096 */
[----:B------:R-:W-:Y:S02]  /*43320*/  HADD2.F32 R216, -RZ, R102.H1_H1 ;  /* 0x30000066ffd87230 */ /* 0x000fe40000004100 */
[C---:B------:R-:W-:Y:S01]  /*43330*/  FMUL.FTZ R201, R168.reuse, R201 ;  /* 0x000000c9a8c97220 */ /* 0x040fe20000410000 */
[----:B------:R-:W-:Y:S02]  /*43340*/  HADD2.F32 R212, -RZ, R66.H0_H0 ;  /* 0x20000042ffd47230 */ /* 0x000fe40000004100 */
[----:B------:R-:W-:Y:S01]  /*43350*/  FMUL.FTZ R159, R168, R159 ;  /* 0x0000009fa89f7220 */ /* 0x000fe20000410000 */
[----:B------:R-:W-:Y:S02]  /*43360*/  HADD2.F32 R154, -RZ, R130.H0_H0 ;  /* 0x20000082ff9a7230 */ /* 0x000fe40000004100 */
[----:B------:R-:W-:Y:S01]  /*43370*/  FFMA.FTZ R220, R201, R220, R216 ;  /* 0x000000dcc9dc7223 */ /* 0x000fe200000100d8 */
[----:B------:R-:W-:-:S02]  /*43380*/  HADD2.F32 R226, -RZ, R66.H1_H1 ;  /* 0x30000042ffe27230 */ /* 0x000fc40000004100 */
[----:B------:R-:W-:Y:S01]  /*43390*/  FMUL.FTZ R165, R168, R165 ;  /* 0x000000a5a8a57220 */ /* 0x000fe20000410000 */
[----:B------:R-:W-:Y:S02]  /*433a0*/  HADD2.F32 R217, -RZ, R130.H1_H1 ;  /* 0x30000082ffd97230 */ /* 0x000fe40000004100 */
[----:B------:R-:W-:Y:S01]  /*433b0*/  FFMA.FTZ R154, R213, R212, R154 ;  /* 0x000000d4d59a7223 */ /* 0x000fe2000001009a */
[----:B------:R-:W-:Y:S02]  /*433c0*/  HADD2.F32 R212, -RZ, R39.H0_H0 ;  /* 0x20000027ffd47230 */ /* 0x000fe40000004100 */
[----:B------:R-:W-:Y:S01]  /*433d0*/  FADD.FTZ R213, -R228, R156 ;  /* 0x0000009ce4d57221 */ /* 0x000fe20000010100 */
[----:B------:R-:W-:Y:S02]  /*433e0*/  HADD2.F32 R238, -RZ, R67.H0_H0 ;  /* 0x20000043ffee7230 */ /* 0x000fe40000004100 */
[----:B------:R-:W-:Y:S01]  /*433f0*/  FFMA.FTZ R216, R201, R226, R217 ;  /* 0x000000e2c9d87223 */ /* 0x000fe200000100d9 */
[----:B------:R-:W-:-:S02]  /*43400*/  HADD2.F32 R226, -RZ, R103.H0_H0 ;  /* 0x20000067ffe27230 */ /* 0x000fc40000004100 */
[C---:B------:R-:W-:Y:S01]  /*43410*/  FMUL.FTZ R213, R168.reuse, R213 ;  /* 0x000000d5a8d57220 */ /* 0x040fe20000410000 */
[----:B------:R-:W-:Y:S02]  /*43420*/  HADD2.F32 R201, -RZ, R131.H0_H0 ;  /* 0x20000083ffc97230 */ /* 0x000fe40000004100 */
[----:B------:R-:W-:Y:S01]  /*43430*/  FMUL.FTZ R173, R168, R173 ;  /* 0x000000ada8ad7220 */ /* 0x000fe20000410000 */
[----:B0-----:R-:W-:-:S04]  /*43440*/  @!P1 IMAD.WIDE R22, R19, 0x4, R22 ;  /* 0x0000000413169825 */ /* 0x001fc800078e0216 */
[C---:B------:R-:W-:Y:S01]  /*43450*/  FFMA.FTZ R225, R155.reuse, R212, R226 ;  /* 0x000000d49be17223 */ /* 0x040fe200000100e2 */
[----:B------:R-:W-:Y:S01]  /*43460*/  FMUL.FTZ R177, R168, R177 ;  /* 0x000000b1a8b17220 */ /* 0x000fe20000410000 */
[----:B------:R-:W-:Y:S01]  /*43470*/  FFMA.FTZ R155, R155, R238, R201 ;  /* 0x000000ee9b9b7223 */ /* 0x000fe200000100c9 */
[----:B------:R-:W-:Y:S01]  /*43480*/  FADD.FTZ R201, -R228, R162 ;  /* 0x000000a2e4c97221 */ /* 0x000fe20000010100 */
[----:B------:R-:W0:Y:S01]  /*43490*/  LDC.64 R238, c[0x0][0x428] ;  /* 0x00010a00ffee7b82 */ /* 0x000e220000000a00 */
[----:B------:R-:W-:Y:S01]  /*434a0*/  HADD2.F32 R226, -RZ, R39.H1_H1 ;  /* 0x30000027ffe27230 */ /* 0x000fe20000004100 */
[----:B------:R1:W-:Y:S01]  /*434b0*/  @!P1 STG.E desc[UR8][R22.64], R168 ;  /* 0x000000a816009986 */ /* 0x0003e2000c101908 */
[----:B------:R-:W-:Y:S02]  /*434c0*/  HADD2.F32 R162, -RZ, R103.H1_H1 ;  /* 0x30000067ffa27230 */ /* 0x000fe40000004100 */
[----:B------:R-:W-:Y:S01]  /*434d0*/  FMUL.FTZ R201, R168, R201 ;  /* 0x000000c9a8c97220 */ /* 0x000fe20000410000 */
[----:B------:R-:W-:-:S02]  /*434e0*/  HADD2.F32 R212, -RZ, R67.H1_H1 ;  /* 0x30000043ffd47230 */ /* 0x000fc40000004100 */
[C---:B------:R-:W-:Y:S01]  /*434f0*/  FADD.FTZ R185, -R228.reuse, R185 ;  /* 0x000000b9e4b97221 */ /* 0x040fe20000010100 */
[----:B------:R-:W-:Y:S02]  /*43500*/  HADD2.F32 R217, -RZ, R131.H1_H1 ;  /* 0x30000083ffd97230 */ /* 0x000fe40000004100 */
[C---:B------:R-:W-:Y:S01]  /*43510*/  FFMA.FTZ R226, R201.reuse, R226, R162 ;  /* 0x000000e2c9e27223 */ /* 0x040fe200000100a2 */
[----:B------:R-:W-:Y:S02]  /*43520*/  HADD2.F32 R156, -RZ, R40.H0_H0 ;  /* 0x20000028ff9c7230 */ /* 0x000fe40000004100 */
[C---:B------:R-:W-:Y:S01]  /*43530*/  FADD.FTZ R179, -R228.reuse, R179 ;  /* 0x000000b3e4b37221 */ /* 0x040fe20000010100 */
[----:B------:R-:W-:Y:S02]  /*43540*/  HADD2.F32 R162, -RZ, R68.H0_H0 ;  /* 0x20000044ffa27230 */ /* 0x000fe40000004100 */
[----:B------:R-:W-:Y:S01]  /*43550*/  FFMA.FTZ R217, R201, R212, R217 ;  /* 0x000000d4c9d97223 */ /* 0x000fe200000100d9 */
[----:B------:R-:W-:Y:S01]  /*43560*/  FADD.FTZ R201, -R228, R160 ;  /* 0x000000a0e4c97221 */ /* 0x000fe20000010100 */
[----:B-1----:R-:W-:Y:S01]  /*43570*/  HADD2.F32 R22, -RZ, R96.H0_H0 ;  /* 0x20000060ff167230 */ /* 0x002fe20000004100 */
[----:B------:R-:W-:Y:S01]  /*43580*/  F2FP.F16.F32.PACK_AB R23, R211, R210 ;  /* 0x000000d2d317723e */ /* 0x000fe200000000ff */
[----:B------:R-:W-:-:S02]  /*43590*/  HADD2.F32 R160, -RZ, R124.H0_H0 ;  /* 0x2000007cffa07230 */ /* 0x000fc40000004100 */
[----:B------:R-:W-:Y:S01]  /*435a0*/  FMUL.FTZ R201, R168, R201 ;  /* 0x000000c9a8c97220 */ /* 0x000fe20000410000 */
[----:B------:R-:W-:Y:S02]  /*435b0*/  HADD2.F32 R210, -RZ, R40.H1_H1 ;  /* 0x30000028ffd27230 */ /* 0x000fe40000004100 */
[----:B------:R-:W-:Y:S01]  /*435c0*/  FFMA.FTZ R156, R213, R156, R22 ;  /* 0x0000009cd59c7223 */ /* 0x000fe20000010016 */
[----:B------:R-:W-:Y:S01]  /*435d0*/  F2FP.F16.F32.PACK_AB R22, R209, R208 ;  /* 0x000000d0d116723e */ /* 0x000fe200000000ff */
[----:B------:R-:W-:Y:S02]  /*435e0*/  HADD2.F32 R208, -RZ, R96.H1_H1 ;  /* 0x30000060ffd07230 */ /* 0x000fe40000004100 */
[----:B------:R-:W-:Y:S01]  /*435f0*/  FFMA.FTZ R160, R213, R162, R160 ;  /* 0x000000a2d5a07223 */ /* 0x000fe200000100a0 */
[----:B------:R-:W-:Y:S02]  /*43600*/  HADD2.F32 R162, -RZ, R68.H1_H1 ;  /* 0x30000044ffa27230 */ /* 0x000fe40000004100 */
[----:B------:R-:W-:Y:S01]  /*43610*/  FADD.FTZ R169, -R228, R169 ;  /* 0x000000a9e4a97221 */ /* 0x000fe20000010100 */
[----:B0-----:R-:W-:-:S04]  /*43620*/  IMAD.WIDE.U32 R206, R164, 0x10, R238 ;  /* 0x00000010a4ce7825 */ /* 0x001fc800078e00ee */
[----:B------:R-:W-:Y:S01]  /*43630*/  FFMA.FTZ R210, R201, R210, R208 ;  /* 0x000000d2c9d27223 */ /* 0x000fe200000100d0 */
[----:B------:R-:W-:Y:S01]  /*43640*/  FADD.FTZ R27, -R228, R27 ;  /* 0x0000001be41b7221 */ /* 0x000fe20000010100 */
[----:B------:R-:W-:Y:S01]  /*43650*/  F2FP.F16.F32.PACK_AB R26, R231, R26 ;  /* 0x0000001ae71a723e */ /* 0x000fe200000000ff */
[----:B------:R-:W-:Y:S01]  /*43660*/  HADD2.F32 R208, -RZ, R124.H1_H1 ;  /* 0x3000007cffd07230 */ /* 0x000fe20000004100 */
[----:B------:R0:W-:Y:S01]  /*43670*/  STG.E.128 desc[UR8][R206.64], R20 ;  /* 0x00000014ce007986 */ /* 0x0001e2000c101d08 */
[----:B------:R-:W-:Y:S02]  /*43680*/  HADD2.F32 R212, -RZ, R41.H0_H0 ;  /* 0x20000029ffd47230 */ /* 0x000fe40000004100 */
[----:B------:R-:W-:Y:S01]  /*43690*/  FMUL.FTZ R27, R168, R27 ;  /* 0x0000001ba81b7220 */ /* 0x000fe20000410000 */
[----:B------:R-:W-:Y:S01]  /*436a0*/  HADD2.F32 R209, -RZ, R125.H0_H0 ;  /* 0x2000007dffd17230 */ /* 0x000fe20000004100 */
[----:B------:R-:W-:Y:S01]  /*436b0*/  F2FP.F16.F32.PACK_AB R25, R230, R25 ;  /* 0x00000019e619723e */ /* 0x000fe200000000ff */
[C---:B------:R-:W-:Y:S01]  /*436c0*/  FADD.FTZ R237, -R228.reuse, R181 ;  /* 0x000000b5e4ed7221 */ /* 0x040fe20000010100 */
[----:B------:R-:W-:Y:S01]  /*436d0*/  F2FP.F16.F32.PACK_AB R24, R229, R24 ;  /* 0x00000018e518723e */ /* 0x000fe200000000ff */
[----:B------:R-:W-:Y:S01]  /*436e0*/  FADD.FTZ R181, -R228, R190 ;  /* 0x000000bee4b57221 */ /* 0x000fe20000010100 */
[----:B------:R-:W-:-:S02]  /*436f0*/  HADD2.F32 R229, -RZ, R53.H1_H1 ;  /* 0x30000035ffe57230 */ /* 0x000fc40000004100 */
[C---:B------:R-:W-:Y:S01]  /*43700*/  FADD.FTZ R191, -R228.reuse, R191 ;  /* 0x000000bfe4bf7221 */ /* 0x040fe20000010100 */
[----:B------:R-:W-:Y:S01]  /*43710*/  FADD.FTZ R227, -R228, R227 ;  /* 0x000000e3e4e37221 */ /* 0x000fe20000010100 */
[----:B------:R-:W-:Y:S02]  /*43720*/  HADD2.F32 R190, -RZ, R113.H1_H1 ;  /* 0x30000071ffbe7230 */ /* 0x000fe40000004100 */
[C---:B------:R-:W-:Y:S01]  /*43730*/  FMUL.FTZ R237, R168.reuse, R237 ;  /* 0x000000eda8ed7220 */ /* 0x040fe20000410000 */
[C---:B------:R-:W-:Y:S01]  /*43740*/  FMUL.FTZ R191, R168.reuse, R191 ;  /* 0x000000bfa8bf7220 */ /* 0x040fe20000410000 */
[----:B------:R-:W-:Y:S01]  /*43750*/  FMUL.FTZ R227, R168, R227 ;  /* 0x000000e3a8e37220 */ /* 0x000fe20000410000 */
[----:B------:R-:W-:Y:S02]  /*43760*/  F2FP.F16.F32.PACK_AB R150, R220, R150 ;  /* 0x00000096dc96723e */ /* 0x000fe400000000ff */
[----:B------:R-:W-:Y:S01]  /*43770*/  F2FP.F16.F32.PACK_AB R149, R219, R149 ;  /* 0x00000095db95723e */ /* 0x000fe200000000ff */
[----:B0-----:R-:W-:-:S02]  /*43780*/  HADD2.F32 R20, -RZ, R97.H1_H1 ;  /* 0x30000061ff147230 */ /* 0x001fc40000004100 */
[----:B------:R-:W-:Y:S01]  /*43790*/  FADD.FTZ R21, -R228, R158 ;  /* 0x0000009ee4157221 */ /* 0x000fe20000010100 */
[C---:B------:R-:W-:Y:S01]  /*437a0*/  FMUL.FTZ R207, R168.reuse, R157 ;  /* 0x0000009da8cf7220 */ /* 0x040fe20000410000 */
[----:B------:R-:W-:Y:S01]  /*437b0*/  FFMA.FTZ R206, R201, R162, R208 ;  /* 0x000000a2c9ce7223 */ /* 0x000fe200000100d0 */
[----:B------:R-:W-:Y:S02]  /*437c0*/  HADD2.F32 R158, -RZ, R42.H0_H0 ;  /* 0x2000002aff9e7230 */ /* 0x000fe40000004100 */
[----:B------:R-:W-:Y:S01]  /*437d0*/  FMUL.FTZ R21, R168, R21 ;  /* 0x00000015a8157220 */ /* 0x000fe20000410000 */
[----:B------:R-:W-:Y:S02]  /*437e0*/  HADD2.F32 R162, -RZ, R98.H0_H0 ;  /* 0x20000062ffa27230 */ /* 0x000fe40000004100 */
[----:B------:R-:W-:Y:S01]  /*437f0*/  FFMA.FTZ R211, R207, R244, R20 ;  /* 0x000000f4cfd37223 */ /* 0x000fe20000010014 */
[----:B------:R-:W-:Y:S02]  /*43800*/  HADD2.F32 R208, -RZ, R70.H0_H0 ;  /* 0x20000046ffd07230 */ /* 0x000fe40000004100 */
[----:B------:R-:W-:Y:S01]  /*43810*/  FFMA.FTZ R157, R161, R212, R240 ;  /* 0x000000d4a19d7223 */ /* 0x000fe200000100f0 */
[----:B------:R-:W-:-:S02]  /*43820*/  HADD2.F32 R23, -RZ, R126.H0_H0 ;  /* 0x2000007eff177230 */ /* 0x000fc40000004100 */
[C---:B------:R-:W-:Y:S01]  /*43830*/  FFMA.FTZ R158, R21.reuse, R158, R162 ;  /* 0x0000009e159e7223 */ /* 0x040fe200000100a2 */
[----:B------:R-:W-:Y:S01]  /*43840*/  HADD2.F32 R20, -RZ, R69.H1_H1 ;  /* 0x30000045ff147230 */ /* 0x000fe20000004100 */
[----:B------:R-:W0:Y:S01]  /*43850*/  LDC.64 R240, c[0x0][0x430] ;  /* 0x00010c00fff07b82 */ /* 0x000e220000000a00 */
[----:B------:R-:W-:Y:S02]  /*43860*/  HADD2.F32 R22, -RZ, R125.H1_H1 ;  /* 0x3000007dff167230 */ /* 0x000fe40000004100 */
[----:B------:R-:W-:Y:S01]  /*43870*/  FFMA.FTZ R162, R21, R208, R23 ;  /* 0x000000d015a27223 */ /* 0x000fe20000010017 */
[----:B------:R-:W-:Y:S01]  /*43880*/  FADD.FTZ R23, -R228, R198 ;  /* 0x000000c6e4177221 */ /* 0x000fe20000010100 */
[----:B------:R-:W-:Y:S02]  /*43890*/  HADD2.F32 R212, -RZ, R42.H1_H1 ;  /* 0x3000002affd47230 */ /* 0x000fe40000004100 */
[----:B------:R-:W-:Y:S01]  /*438a0*/  FFMA.FTZ R161, R161, R242, R209 ;  /* 0x000000f2a1a17223 */ /* 0x000fe200000100d1 */
[----:B------:R-:W-:Y:S01]  /*438b0*/  FFMA.FTZ R207, R207, R20, R22 ;  /* 0x00000014cfcf7223 */ /* 0x000fe20000010016 */
[----:B------:R-:W-:-:S02]  /*438c0*/  HADD2.F32 R20, -RZ, R98.H1_H1 ;  /* 0x30000062ff147230 */ /* 0x000fc40000004100 */
[----:B------:R-:W-:Y:S01]  /*438d0*/  FMUL.FTZ R23, R168, R23 ;  /* 0x00000017a8177220 */ /* 0x000fe20000410000 */
[----:B------:R-:W-:Y:S01]  /*438e0*/  HADD2.F32 R208, -RZ, R70.H1_H1 ;  /* 0x30000046ffd07230 */ /* 0x000fe20000004100 */
[----:B------:R-:W-:Y:S01]  /*438f0*/  F2FP.F16.F32.PACK_AB R148, R218, R148 ;  /* 0x00000094da94723e */ /* 0x000fe200000000ff */
[----:B------:R-:W-:Y:S02]  /*43900*/  HADD2.F32 R21, -RZ, R126.H1_H1 ;  /* 0x3000007eff157230 */ /* 0x000fe40000004100 */
[----:B------:R-:W-:Y:S01]  /*43910*/  FFMA.FTZ R212, R159, R212, R20 ;  /* 0x000000d49fd47223 */ /* 0x000fe20000010014 */
[----:B------:R-:W-:Y:S01]  /*43920*/  HADD2.F32 R22, -RZ, R43.H0_H0 ;  /* 0x2000002bff167230 */ /* 0x000fe20000004100 */
[----:B------:R-:W-:Y:S01]  /*43930*/  F2FP.F16.F32.PACK_AB R155, R217, R155 ;  /* 0x0000009bd99b723e */ /* 0x000fe200000000ff */
[----:B------:R-:W-:Y:S02]  /*43940*/  HADD2.F32 R198, -RZ, R99.H0_H0 ;  /* 0x20000063ffc67230 */ /* 0x000fe40000004100 */
[----:B------:R-:W-:Y:S01]  /*43950*/  FFMA.FTZ R208, R159, R208, R21 ;  /* 0x000000d09fd07223 */ /* 0x000fe20000010015 */
[----:B------:R-:W-:-:S02]  /*43960*/  HADD2.F32 R20, -RZ, R71.H0_H0 ;  /* 0x20000047ff147230 */ /* 0x000fc40000004100 */
[----:B------:R-:W-:Y:S01]  /*43970*/  FADD.FTZ R21, -R228, R163 ;  /* 0x000000a3e4157221 */ /* 0x000fe20000010100 */
[--C-:B------:R-:W-:Y:S02]  /*43980*/  HADD2.F32 R209, -RZ, R127.reuse.H1_H1 ;  /* 0x3000007fffd17230 */ /* 0x100fe40000004100 */
[C---:B------:R-:W-:Y:S01]  /*43990*/  FFMA.FTZ R159, R23.reuse, R22, R198 ;  /* 0x00000016179f7223 */ /* 0x040fe200000100c6 */
[----:B------:R-:W-:Y:S02]  /*439a0*/  HADD2.F32 R22, -RZ, R127.H0_H0 ;  /* 0x2000007fff167230 */ /* 0x000fe40000004100 */
[----:B------:R-:W-:Y:S01]  /*439b0*/  FMUL.FTZ R21, R168, R21 ;  /* 0x00000015a8157220 */ /* 0x000fe20000410000 */
[----:B------:R-:W-:Y:S01]  /*439c0*/  HADD2.F32 R198, -RZ, R71.H1_H1 ;  /* 0x30000047ffc67230 */ /* 0x000fe20000004100 */
[----:B------:R-:W-:Y:S01]  /*439d0*/  F2FP.F16.F32.PACK_AB R154, R216, R154 ;  /* 0x0000009ad89a723e */ /* 0x000fe200000000ff */
[----:B------:R-:W-:Y:S02]  /*439e0*/  HADD2.F32 R201, -RZ, R44.H0_H0 ;  /* 0x2000002cffc97230 */ /* 0x000fe40000004100 */
[----:B------:R-:W-:Y:S01]  /*439f0*/  FFMA.FTZ R163, R23, R20, R22 ;  /* 0x0000001417a37223 */ /* 0x000fe20000010016 */
[----:B------:R-:W-:-:S02]  /*43a00*/  HADD2.F32 R20, -RZ, R43.H1_H1 ;  /* 0x3000002bff147230 */ /* 0x000fc40000004100 */
[----:B------:R-:W-:Y:S01]  /*43a10*/  FFMA.FTZ R209, R21, R198, R209 ;  /* 0x000000c615d17223 */ /* 0x000fe200000100d1 */
[----:B------:R-:W-:Y:S01]  /*43a20*/  HADD2.F32 R22, -RZ, R99.H1_H1 ;  /* 0x30000063ff167230 */ /* 0x000fe20000004100 */
[----:B------:R-:W-:Y:S01]  /*43a30*/  F2FP.F16.F32.PACK_AB R23, R235, R236 ;  /* 0x000000eceb17723e */ /* 0x000fe200000000ff */
[----:B------:R-:W-:Y:S01]  /*43a40*/  HADD2.F32 R236, -RZ, R45.H0_H0 ;  /* 0x2000002dffec7230 */ /* 0x000fe20000004100 */
[----:B------:R-:W-:Y:S01]  /*43a50*/  F2FP.F16.F32.PACK_AB R153, R215, R153 ;  /* 0x00000099d799723e */ /* 0x000fe200000000ff */
[----:B------:R-:W-:Y:S02]  /*43a60*/  HADD2.F32 R242, -RZ, R93.H0_H0 ;  /* 0x2000005dfff27230 */ /* 0x000fe40000004100 */
[----:B------:R-:W-:Y:S01]  /*43a70*/  FFMA.FTZ R213, R21, R20, R22 ;  /* 0x0000001415d57223 */ /* 0x000fe20000010016 */
[----:B------:R-:W-:Y:S01]  /*43a80*/  F2FP.F16.F32.PACK_AB R20, R200, R199 ;  /* 0x000000c7c814723e */ /* 0x000fe200000000ff */
[----:B------:R-:W-:Y:S01]  /*43a90*/  FADD.FTZ R199, -R228, R172 ;  /* 0x000000ace4c77221 */ /* 0x000fe20000010100 */
[----:B------:R-:W-:Y:S01]  /*43aa0*/  F2FP.F16.F32.PACK_AB R21, R203, R202 ;  /* 0x000000cacb15723e */ /* 0x000fe200000000ff */
[----:B------:R-:W-:Y:S01]  /*43ab0*/  HADD2.F32 R203, -RZ, R92.H0_H0 ;  /* 0x2000005cffcb7230 */ /* 0x000fe20000004100 */
[----:B------:R-:W-:Y:S01]  /*43ac0*/  F2FP.F16.F32.PACK_AB R22, R205, R204 ;  /* 0x000000cccd16723e */ /* 0x000fe200000000ff */
[----:B------:R-:W-:-:S02]  /*43ad0*/  HADD2.F32 R205, -RZ, R72.H0_H0 ;  /* 0x20000048ffcd7230 */ /* 0x000fc40000004100 */
[----:B------:R-:W-:Y:S01]  /*43ae0*/  FMUL.FTZ R172, R168, R199 ;  /* 0x000000c7a8ac7220 */ /* 0x000fe20000410000 */
[----:B------:R-:W-:Y:S01]  /*43af0*/  HADD2.F32 R200, -RZ, R120.H0_H0 ;  /* 0x20000078ffc87230 */ /* 0x000fe20000004100 */
[----:B------:R-:W-:Y:S01]  /*43b00*/  F2FP.F16.F32.PACK_AB R152, R214, R152 ;  /* 0x00000098d698723e */ /* 0x000fe200000000ff */
[----:B0-----:R-:W-:-:S04]  /*43b10*/  IMAD.WIDE.U32 R198, R164, 0x10, R240 ;  /* 0x00000010a4c67825 */ /* 0x001fc800078e00f0 */
[C---:B------:R-:W-:Y:S01]  /*43b20*/  FFMA.FTZ R164, R172.reuse, R201, R203 ;  /* 0x000000c9aca47223 */ /* 0x040fe200000100cb */
[----:B------:R-:W-:Y:S01]  /*43b30*/  F2FP.F16.F32.PACK_AB R159, R213, R159 ;  /* 0x0000009fd59f723e */ /* 0x000fe200000000ff */
[----:B------:R-:W-:Y:S01]  /*43b40*/  FFMA.FTZ R172, R172, R205, R200 ;  /* 0x000000cdacac7223 */ /* 0x000fe200000100c8 */
[----:B------:R-:W-:Y:S01]  /*43b50*/  HADD2.F32 R202, -RZ, R44.H1_H1 ;  /* 0x3000002cffca7230 */ /* 0x000fe20000004100 */
[----:B------:R0:W-:Y:S01]  /*43b60*/  STG.E.128 desc[UR8][R198.64], R20 ;  /* 0x00000014c6007986 */ /* 0x0001e2000c101d08 */
[----:B------:R-:W-:Y:S01]  /*43b70*/  HADD2.F32 R200, -RZ, R92.H1_H1 ;  /* 0x3000005cffc87230 */ /* 0x000fe20000004100 */
[----:B------:R-:W-:Y:S01]  /*43b80*/  F2FP.F16.F32.PACK_AB R158, R212, R158 ;  /* 0x0000009ed49e723e */ /* 0x000fe200000000ff */
[----:B------:R-:W-:Y:S01]  /*43b90*/  HADD2.F32 R204, -RZ, R72.H1_H1 ;  /* 0x30000048ffcc7230 */ /* 0x000fe20000004100 */
[----:B------:R-:W-:Y:S01]  /*43ba0*/  F2FP.F16.F32.PACK_AB R157, R211, R157 ;  /* 0x0000009dd39d723e */ /* 0x000fe200000000ff */
[----:B------:R-:W-:Y:S02]  /*43bb0*/  HADD2.F32 R201, -RZ, R120.H1_H1 ;  /* 0x30000078ffc97230 */ /* 0x000fe40000004100 */
[----:B------:R-:W-:Y:S01]  /*43bc0*/  FFMA.FTZ R202, R165, R202, R200 ;  /* 0x000000caa5ca7223 */ /* 0x000fe200000100c8 */
[--C-:B------:R-:W-:Y:S01]  /*43bd0*/  HADD2.F32 R244, -RZ, R73.reuse.H0_H0 ;  /* 0x20000049fff47230 */ /* 0x100fe20000004100 */
[----:B------:R-:W-:Y:S01]  /*43be0*/  F2FP.F16.F32.PACK_AB R156, R210, R156 ;  /* 0x0000009cd29c723e */ /* 0x000fe200000000ff */
[----:B------:R-:W-:Y:S01]  /*43bf0*/  HADD2.F32 R200, -RZ, R73.H1_H1 ;  /* 0x30000049ffc87230 */ /* 0x000fe20000004100 */
[----:B------:R-:W-:Y:S01]  /*43c00*/  F2FP.F16.F32.PACK_AB R163, R209, R163 ;  /* 0x000000a3d1a3723e */ /* 0x000fe200000000ff */
[----:B------:R-:W-:Y:S01]  /*43c10*/  HADD2.F32 R235, -RZ, R77.H0_H0 ;  /* 0x2000004dffeb7230 */ /* 0x000fe20000004100 */
[----:B------:R-:W-:Y:S01]  /*43c20*/  F2FP.F16.F32.PACK_AB R162, R208, R162 ;  /* 0x000000a2d0a2723e */ /* 0x000fe200000000ff */
[----:B------:R-:W-:Y:S01]  /*43c30*/  IMAD.WIDE.U32 R230, R171, 0x10, R240 ;  /* 0x00000010abe67825 */ /* 0x000fe200078e00f0 */
[----:B------:R-:W-:-:S02]  /*43c40*/  F2FP.F16.F32.PACK_AB R161, R207, R161 ;  /* 0x000000a1cfa1723e */ /* 0x000fc400000000ff */
[----:B------:R-:W-:Y:S01]  /*43c50*/  F2FP.F16.F32.PACK_AB R160, R206, R160 ;  /* 0x000000a0cea0723e */ /* 0x000fe200000000ff */
[----:B------:R-:W-:-:S04]  /*43c60*/  IMAD.WIDE.U32 R246, R224, 0x10, R240 ;  /* 0x00000010e0f67825 */ /* 0x000fc800078e00f0 */
[----:B0-----:R-:W-:Y:S01]  /*43c70*/  FFMA.FTZ R198, R165, R204, R201 ;  /* 0x000000cca5c67223 */ /* 0x001fe200000100c9 */
[C---:B------:R-:W-:Y:S01]  /*43c80*/  FFMA.FTZ R165, R173.reuse, R236, R242 ;  /* 0x000000ecada57223 */ /* 0x040fe200000100f2 */
[C---:B------:R-:W-:Y:S01]  /*43c90*/  FADD.FTZ R23, -R228.reuse, R166 ;  /* 0x000000a6e4177221 */ /* 0x040fe20000010100 */
[----:B------:R-:W-:Y:S02]  /*43ca0*/  HADD2.F32 R21, -RZ, R121.H0_H0 ;  /* 0x20000079ff157230 */ /* 0x000fe40000004100 */
[----:B------:R-:W-:Y:S01]  /*43cb0*/  FADD.FTZ R201, -R228, R175 ;  /* 0x000000afe4c97221 */ /* 0x000fe20000010100 */
[----:B------:R-:W-:Y:S02]  /*43cc0*/  HADD2.F32 R20, -RZ, R45.H1_H1 ;  /* 0x3000002dff147230 */ /* 0x000fe40000004100 */
[----:B------:R-:W-:Y:S01]  /*43cd0*/  FMUL.FTZ R23, R168, R23 ;  /* 0x00000017a8177220 */ /* 0x000fe20000410000 */
[----:B------:R-:W-:Y:S02]  /*43ce0*/  HADD2.F32 R22, -RZ, R93.H1_H1 ;  /* 0x3000005dff167230 */ /* 0x000fe40000004100 */
[----:B------:R-:W-:Y:S01]  /*43cf0*/  FFMA.FTZ R173, R173, R244, R21 ;  /* 0x000000f4adad7223 */ /* 0x000fe20000010015 */
[----:B------:R-:W-:Y:S01]  /*43d00*/  FADD.FTZ R21, -R228, R182 ;  /* 0x000000b6e4157221 */ /* 0x000fe20000010100 */
[----:B------:R-:W-:-:S02]  /*43d10*/  HADD2.F32 R199, -RZ, R121.H1_H1 ;  /* 0x30000079ffc77230 */ /* 0x000fc40000004100 */
[C---:B------:R-:W-:Y:S01]  /*43d20*/  FMUL.FTZ R201, R168.reuse, R201 ;  /* 0x000000c9a8c97220 */ /* 0x040fe20000410000 */
[--C-:B------:R-:W-:Y:S02]  /*43d30*/  HADD2.F32 R204, -RZ, R46.reuse.H1_H1 ;  /* 0x3000002effcc7230 */ /* 0x100fe40000004100 */
[----:B------:R-:W-:Y:S01]  /*43d40*/  FMUL.FTZ R21, R168, R21 ;  /* 0x00000015a8157220 */ /* 0x000fe20000410000 */
[----:B------:R-:W-:Y:S01]  /*43d50*/  HADD2.F32 R166, -RZ, R46.H0_H0 ;  /* 0x2000002effa67230 */ /* 0x000fe20000004100 */
[----:B------:R-:W-:Y:S01]  /*43d60*/  F2FP.F16.F32.PACK_AB R164, R202, R164 ;  /* 0x000000a4caa4723e */ /* 0x000fe200000000ff */
[--C-:B------:R-:W-:Y:S02]  /*43d70*/  HADD2.F32 R182, -RZ, R94.reuse.H0_H0 ;  /* 0x2000005effb67230 */ /* 0x100fe40000004100 */
[C---:B------:R-:W-:Y:S01]  /*43d80*/  FFMA.FTZ R203, R21.reuse, R20, R22 ;  /* 0x0000001415cb7223 */ /* 0x040fe20000010016 */
[----:B------:R-:W-:Y:S01]  /*43d90*/  FFMA.FTZ R199, R21, R200, R199 ;  /* 0x000000c815c77223 */ /* 0x000fe200000100c7 */
[----:B------:R-:W-:Y:S01]  /*43da0*/  FADD.FTZ R21, -R228, R174 ;  /* 0x000000aee4157221 */ /* 0x000fe20000010100 */
[----:B------:R-:W-:-:S02]  /*43db0*/  HADD2.F32 R22, -RZ, R94.H1_H1 ;  /* 0x3000005eff167230 */ /* 0x000fc40000004100 */
[----:B------:R-:W-:Y:S01]  /*43dc0*/  FFMA.FTZ R166, R23, R166, R182 ;  /* 0x000000a617a67223 */ /* 0x000fe200000100b6 */
[----:B------:R-:W-:Y:S02]  /*43dd0*/  HADD2.F32 R20, -RZ, R74.H0_H0 ;  /* 0x2000004aff147230 */ /* 0x000fe40000004100 */
[C---:B------:R-:W-:Y:S01]  /*43de0*/  FMUL.FTZ R21, R168.reuse, R21 ;  /* 0x00000015a8157220 */ /* 0x040fe20000410000 */
[----:B------:R-:W-:Y:S01]  /*43df0*/  HADD2.F32 R174, -RZ, R122.H0_H0 ;  /* 0x2000007affae7230 */ /* 0x000fe20000004100 */
[----:B------:R-:W-:Y:S01]  /*43e00*/  F2FP.F16.F32.PACK_AB R165, R203, R165 ;  /* 0x000000a5cba5723e */ /* 0x000fe200000000ff */
[----:B------:R-:W-:Y:S02]  /*43e10*/  HADD2.F32 R200, -RZ, R74.H1_H1 ;  /* 0x3000004affc87230 */ /* 0x000fe40000004100 */
[----:B------:R-:W-:Y:S01]  /*43e20*/  FFMA.FTZ R204, R21, R204, R22 ;  /* 0x000000cc15cc7223 */ /* 0x000fe20000010016 */
[----:B------:R-:W-:Y:S01]  /*43e30*/  FMUL.FTZ R22, R168, R167 ;  /* 0x000000a7a8167220 */ /* 0x000fe20000410000 */
[----:B------:R-:W-:Y:S01]  /*43e40*/  FFMA.FTZ R174, R23, R20, R174 ;  /* 0x0000001417ae7223 */ /* 0x000fe200000100ae */
[----:B------:R-:W-:Y:S01]  /*43e50*/  HADD2.F32 R20, -RZ, R122.H1_H1 ;  /* 0x3000007aff147230 */ /* 0x000fe20000004100 */
[----:B------:R-:W-:Y:S01]  /*43e60*/  F2FP.F16.F32.PACK_AB R173, R199, R173 ;  /* 0x000000adc7ad723e */ /* 0x000fe200000000ff */
[----:B------:R-:W-:Y:S01]  /*43e70*/  HADD2.F32 R167, -RZ, R47.H0_H0 ;  /* 0x2000002fffa77230 */ /* 0x000fe20000004100 */
[----:B------:R-:W-:Y:S01]  /*43e80*/  F2FP.F16.F32.PACK_AB R166, R204, R166 ;  /* 0x000000a6cca6723e */ /* 0x000fe200000000ff */
[----:B------:R-:W-:-:S02]  /*43e90*/  HADD2.F32 R23, -RZ, R95.H0_H0 ;  /* 0x2000005fff177230 */ /* 0x000fc40000004100 */
[----:B------:R-:W-:Y:S01]  /*43ea0*/  FFMA.FTZ R200, R21, R200, R20 ;  /* 0x000000c815c87223 */ /* 0x000fe20000010014 */
[----:B------:R-:W-:Y:S01]  /*43eb0*/  HADD2.F32 R21, -RZ, R75.H0_H0 ;  /* 0x2000004bff157230 */ /* 0x000fe20000004100 */
[----:B------:R-:W-:Y:S01]  /*43ec0*/  F2FP.F16.F32.PACK_AB R172, R198, R172 ;  /* 0x000000acc6ac723e */ /* 0x000fe200000000ff */
[----:B------:R-:W-:Y:S02]  /*43ed0*/  HADD2.F32 R20, -RZ, R47.H1_H1 ;  /* 0x3000002fff147230 */ /* 0x000fe40000004100 */
[----:B------:R-:W-:Y:S01]  /*43ee0*/  FFMA.FTZ R167, R22, R167, R23 ;  /* 0x000000a716a77223 */ /* 0x000fe20000010017 */
[----:B------:R-:W-:Y:S01]  /*43ef0*/  HADD2.F32 R23, -RZ, R123.H0_H0 ;  /* 0x2000007bff177230 */ /* 0x000fe20000004100 */
[----:B------:R-:W-:Y:S01]  /*43f00*/  F2FP.F16.F32.PACK_AB R174, R200, R174 ;  /* 0x000000aec8ae723e */ /* 0x000fe200000000ff */
[----:B------:R-:W-:Y:S02]  /*43f10*/  HADD2.F32 R182, -RZ, R75.H1_H1 ;  /* 0x3000004bffb67230 */ /* 0x000fe40000004100 */
[----:B------:R-:W-:-:S02]  /*43f20*/  HADD2.F32 R236, -RZ, R91.H0_H0 ;  /* 0x2000005bffec7230 */ /* 0x000fc40000004100 */
[----:B------:R-:W-:Y:S01]  /*43f30*/  FFMA.FTZ R175, R22, R21, R23 ;  /* 0x0000001516af7223 */ /* 0x000fe20000010017 */
[----:B------:R-:W-:Y:S01]  /*43f40*/  HADD2.F32 R22, -RZ, R95.H1_H1 ;  /* 0x3000005fff167230 */ /* 0x000fe20000004100 */
[----:B------:R-:W-:Y:S01]  /*43f50*/  F2FP.F16.F32.PACK_AB R23, R234, R197 ;  /* 0x000000c5ea17723e */ /* 0x000fe200000000ff */
[----:B------:R-:W-:Y:S02]  /*43f60*/  HADD2.F32 R21, -RZ, R123.H1_H1 ;  /* 0x3000007bff157230 */ /* 0x000fe40000004100 */
[----:B------:R-:W-:Y:S02]  /*43f70*/  HADD2.F32 R234, -RZ, R76.H1_H1 ;  /* 0x3000004cffea7230 */ /* 0x000fe40000004100 */
[----:B------:R-:W-:Y:S01]  /*43f80*/  FFMA.FTZ R205, R201, R20, R22 ;  /* 0x00000014c9cd7223 */ /* 0x000fe20000010016 */
[----:B------:R-:W-:Y:S01]  /*43f90*/  F2FP.F16.F32.PACK_AB R20, R187, R184 ;  /* 0x000000b8bb14723e */ /* 0x000fe200000000ff */
[----:B------:R-:W-:Y:S01]  /*43fa0*/  FADD.FTZ R187, -R228, R176 ;  /* 0x000000b0e4bb7221 */ /* 0x000fe20000010100 */
[----:B------:R-:W-:Y:S01]  /*43fb0*/  FFMA.FTZ R201, R201, R182, R21 ;  /* 0x000000b6c9c97223 */ /* 0x000fe20000010015 */
[----:B------:R-:W-:Y:S01]  /*43fc0*/  F2FP.F16.F32.PACK_AB R21, R194, R189 ;  /* 0x000000bdc215723e */ /* 0x000fe200000000ff */
[----:B------:R-:W-:Y:S01]  /*43fd0*/  HADD2.F32 R182, -RZ, R48.H0_H0 ;  /* 0x20000030ffb67230 */ /* 0x000fe20000004100 */
[----:B------:R-:W-:Y:S01]  /*43fe0*/  F2FP.F16.F32.PACK_AB R22, R196, R195 ;  /* 0x000000c3c416723e */ /* 0x000fe200000000ff */
[----:B------:R-:W-:-:S02]  /*43ff0*/  HADD2.F32 R176, -RZ, R88.H0_H0 ;  /* 0x20000058ffb07230 */ /* 0x000fc40000004100 */
[----:B------:R-:W-:Y:S01]  /*44000*/  FMUL.FTZ R187, R168, R187 ;  /* 0x000000bba8bb7220 */ /* 0x000fe20000410000 */
[----:B------:R-:W-:Y:S01]  /*44010*/  HADD2.F32 R184, -RZ, R76.H0_H0 ;  /* 0x2000004cffb87230 */ /* 0x000fe20000004100 */
[----:B------:R-:W-:Y:S01]  /*44020*/  F2FP.F16.F32.PACK_AB R167, R205, R167 ;  /* 0x000000a7cda7723e */ /* 0x000fe200000000ff */
[----:B------:R-:W-:Y:S02]  /*44030*/  HADD2.F32 R189, -RZ, R116.H0_H0 ;  /* 0x20000074ffbd7230 */ /* 0x000fe40000004100 */
[----:B------:R-:W-:Y:S01]  /*44040*/  FFMA.FTZ R176, R187, R182, R176 ;  /* 0x000000b6bbb07223 */ /* 0x000fe200000100b0 */
[----:B------:R-:W-:-:S04]  /*44050*/  IMAD.WIDE.U32 R194, R171, 0x10, R238 ;  /* 0x00000010abc27825 */ /* 0x000fc800078e00ee */
[----:B------:R-:W-:Y:S01]  /*44060*/  FADD.FTZ R171, -R228, R180 ;  /* 0x000000b4e4ab7221 */ /* 0x000fe20000010100 */
[----:B------:R-:W-:Y:S01]  /*44070*/  F2FP.F16.F32.PACK_AB R175, R201, R175 ;  /* 0x000000afc9af723e */ /* 0x000fe200000000ff */
[----:B------:R-:W-:Y:S01]  /*44080*/  FFMA.FTZ R182, R187, R184, R189 ;  /* 0x000000b8bbb67223 */ /* 0x000fe200000100bd */
[----:B------:R-:W-:Y:S01]  /*44090*/  HADD2.F32 R184, -RZ, R48.H1_H1 ;  /* 0x30000030ffb87230 */ /* 0x000fe20000004100 */
[----:B------:R0:W-:Y:S01]  /*440a0*/  STG.E.128 desc[UR8][R194.64], R20 ;  /* 0x00000014c2007986 */ /* 0x0001e2000c101d08 */
[----:B------:R-:W-:Y:S02]  /*440b0*/  HADD2.F32 R196, -RZ, R88.H1_H1 ;  /* 0x30000058ffc47230 */ /* 0x000fe40000004100 */
[----:B------:R-:W-:Y:S01]  /*440c0*/  FMUL.FTZ R180, R168, R171 ;  /* 0x000000aba8b47220 */ /* 0x000fe20000410000 */
[----:B------:R-:W-:Y:S02]  /*440d0*/  HADD2.F32 R187, -RZ, R116.H1_H1 ;  /* 0x30000074ffbb7230 */ /* 0x000fe40000004100 */
[----:B------:R-:W-:-:S02]  /*440e0*/  HADD2.F32 R189, -RZ, R49.H0_H0 ;  /* 0x20000031ffbd7230 */ /* 0x000fc40000004100 */
[----:B------:R-:W-:Y:S02]  /*440f0*/  HADD2.F32 R197, -RZ, R89.H0_H0 ;  /* 0x20000059ffc57230 */ /* 0x000fe40000004100 */
[----:B------:R-:W-:-:S04]  /*44100*/  IMAD.WIDE.U32 R244, R221, 0x10, R240 ;  /* 0x00000010ddf47825 */ /* 0x000fc800078e00f0 */
[----:B0-----:R-:W-:Y:S02]  /*44110*/  HADD2.F32 R22, -RZ, R117.H0_H0 ;  /* 0x20000075ff167230 */ /* 0x001fe40000004100 */
[----:B------:R-:W-:Y:S01]  /*44120*/  FMUL.FTZ R20, R168, R183 ;  /* 0x000000b7a8147220 */ /* 0x000fe20000410000 */
[----:B------:R-:W-:Y:S01]  /*44130*/  FADD.FTZ R21, -R228, R178 ;  /* 0x000000b2e4157221 */ /* 0x000fe20000010100 */
[C---:B------:R-:W-:Y:S01]  /*44140*/  FFMA.FTZ R194, R177.reuse, R184, R196 ;  /* 0x000000b8b1c27223 */ /* 0x040fe200000100c4 */
[----:B------:R-:W-:Y:S01]  /*44150*/  FFMA.FTZ R183, R177, R234, R187 ;  /* 0x000000eab1b77223 */ /* 0x000fe200000100bb */
[C---:B------:R-:W-:Y:S01]  /*44160*/  FFMA.FTZ R177, R20.reuse, R189, R197 ;  /* 0x000000bd14b17223 */ /* 0x040fe200000100c5 */
[----:B------:R-:W-:Y:S01]  /*44170*/  FFMA.FTZ R184, R20, R235, R22 ;  /* 0x000000eb14b87223 */ /* 0x000fe20000010016 */
[----:B------:R-:W-:Y:S02]  /*44180*/  HADD2.F32 R20, -RZ, R49.H1_H1 ;  /* 0x30000031ff147230 */ /* 0x000fe40000004100 */
[----:B------:R-:W-:Y:S01]  /*44190*/  FMUL.FTZ R21, R168, R21 ;  /* 0x00000015a8157220 */ /* 0x000fe20000410000 */
[----:B------:R-:W-:-:S02]  /*441a0*/  HADD2.F32 R22, -RZ, R89.H1_H1 ;  /* 0x30000059ff167230 */ /* 0x000fc40000004100 */
[----:B------:R-:W-:Y:S01]  /*441b0*/  FMUL.FTZ R187, R168, R185 ;  /* 0x000000b9a8bb7220 */ /* 0x000fe20000410000 */
[----:B------:R-:W-:Y:S01]  /*441c0*/  HADD2.F32 R196, -RZ, R77.H1_H1 ;  /* 0x3000004dffc47230 */ /* 0x000fe20000004100 */
[----:B------:R-:W-:Y:S01]  /*441d0*/  F2FP.F16.F32.PACK_AB R176, R194, R176 ;  /* 0x000000b0c2b0723e */ /* 0x000fe200000000ff */
[----:B------:R-:W-:Y:S02]  /*441e0*/  HADD2.F32 R23, -RZ, R117.H1_H1 ;  /* 0x30000075ff177230 */ /* 0x000fe40000004100 */
[C---:B------:R-:W-:Y:S01]  /*441f0*/  FFMA.FTZ R195, R21.reuse, R20, R22 ;  /* 0x0000001415c37223 */ /* 0x040fe20000010016 */
[----:B------:R-:W-:Y:S02]  /*44200*/  HADD2.F32 R20, -RZ, R78.H0_H0 ;  /* 0x2000004eff147230 */ /* 0x000fe40000004100 */
[----:B------:R-:W-:Y:S02]  /*44210*/  HADD2.F32 R22, -RZ, R90.H1_H1 ;  /* 0x3000005aff167230 */ /* 0x000fe40000004100 */
[----:B------:R-:W-:Y:S01]  /*44220*/  FFMA.FTZ R185, R21, R196, R23 ;  /* 0x000000c415b97223 */ /* 0x000fe20000010017 */
[----:B------:R-:W-:Y:S01]  /*44230*/  FADD.FTZ R21, -R228, R186 ;  /* 0x000000bae4157221 */ /* 0x000fe20000010100 */
[----:B------:R-:W-:-:S02]  /*44240*/  HADD2.F32 R186, -RZ, R118.H0_H0 ;  /* 0x20000076ffba7230 */ /* 0x000fc40000004100 */
[C---:B------:R-:W-:Y:S01]  /*44250*/  FMUL.FTZ R23, R168.reuse, R179 ;  /* 0x000000b3a8177220 */ /* 0x040fe20000410000 */
[--C-:B------:R-:W-:Y:S02]  /*44260*/  HADD2.F32 R196, -RZ, R50.reuse.H1_H1 ;  /* 0x30000032ffc47230 */ /* 0x100fe40000004100 */
[----:B------:R-:W-:Y:S01]  /*44270*/  FMUL.FTZ R21, R168, R21 ;  /* 0x00000015a8157220 */ /* 0x000fe20000410000 */
[----:B------:R-:W-:Y:S02]  /*44280*/  HADD2.F32 R178, -RZ, R50.H0_H0 ;  /* 0x20000032ffb27230 */ /* 0x000fe40000004100 */
[----:B------:R-:W-:Y:S01]  /*44290*/  FFMA.FTZ R186, R187, R20, R186 ;  /* 0x00000014bbba7223 */ /* 0x000fe200000100ba */
[----:B------:R-:W-:Y:S02]  /*442a0*/  HADD2.F32 R234, -RZ, R90.H0_H0 ;  /* 0x2000005affea7230 */ /* 0x000fe40000004100 */
[----:B------:R-:W-:Y:S01]  /*442b0*/  FFMA.FTZ R196, R21, R196, R22 ;  /* 0x000000c415c47223 */ /* 0x000fe20000010016 */
[----:B------:R-:W-:Y:S01]  /*442c0*/  HADD2.F32 R20, -RZ, R78.H1_H1 ;  /* 0x3000004eff147230 */ /* 0x000fe20000004100 */
[----:B------:R-:W-:Y:S01]  /*442d0*/  F2FP.F16.F32.PACK_AB R177, R195, R177 ;  /* 0x000000b1c3b1723e */ /* 0x000fe200000000ff */
[----:B------:R-:W-:-:S02]  /*442e0*/  HADD2.F32 R22, -RZ, R118.H1_H1 ;  /* 0x30000076ff167230 */ /* 0x000fc40000004100 */
[----:B------:R-:W-:Y:S01]  /*442f0*/  FFMA.FTZ R178, R187, R178, R234 ;  /* 0x000000b2bbb27223 */ /* 0x000fe200000100ea */
[----:B------:R-:W-:Y:S02]  /*44300*/  HADD2.F32 R234, -RZ, R51.H0_H0 ;  /* 0x20000033ffea7230 */ /* 0x000fe40000004100 */
[----:B------:R-:W-:Y:S02]  /*44310*/  HADD2.F32 R189, -RZ, R119.H1_H1 ;  /* 0x30000077ffbd7230 */ /* 0x000fe40000004100 */
[----:B------:R-:W-:Y:S01]  /*44320*/  FFMA.FTZ R187, R21, R20, R22 ;  /* 0x0000001415bb7223 */ /* 0x000fe20000010016 */
[----:B------:R-:W-:Y:S02]  /*44330*/  HADD2.F32 R20, -RZ, R79.H0_H0 ;  /* 0x2000004fff147230 */ /* 0x000fe40000004100 */
[----:B------:R-:W-:Y:S01]  /*44340*/  FADD.FTZ R21, -R228, R188 ;  /* 0x000000bce4157221 */ /* 0x000fe20000010100 */
[----:B------:R-:W-:Y:S02]  /*44350*/  HADD2.F32 R22, -RZ, R119.H0_H0 ;  /* 0x20000077ff167230 */ /* 0x000fe40000004100 */
[----:B------:R-:W-:Y:S01]  /*44360*/  FFMA.FTZ R179, R23, R234, R236 ;  /* 0x000000ea17b37223 */ /* 0x000fe200000100ec */
[----:B------:R-:W-:-:S02]  /*44370*/  HADD2.F32 R234, -RZ, R79.H1_H1 ;  /* 0x3000004fffea7230 */ /* 0x000fc40000004100 */
[----:B------:R-:W-:Y:S01]  /*44380*/  FMUL.FTZ R21, R168, R21 ;  /* 0x00000015a8157220 */ /* 0x000fe20000410000 */
[----:B------:R-:W-:Y:S02]  /*44390*/  HADD2.F32 R235, -RZ, R80.H0_H0 ;  /* 0x20000050ffeb7230 */ /* 0x000fe40000004100 */
[----:B------:R-:W-:Y:S01]  /*443a0*/  FFMA.FTZ R188, R23, R20, R22 ;  /* 0x0000001417bc7223 */ /* 0x000fe20000010016 */
[----:B------:R-:W-:Y:S02]  /*443b0*/  HADD2.F32 R20, -RZ, R51.H1_H1 ;  /* 0x30000033ff147230 */ /* 0x000fe40000004100 */
[----:B------:R-:W-:Y:S01]  /*443c0*/  FADD.FTZ R23, -R228, R170 ;  /* 0x000000aae4177221 */ /* 0x000fe20000010100 */
[----:B------:R-:W-:Y:S02]  /*443d0*/  HADD2.F32 R22, -RZ, R91.H1_H1 ;  /* 0x3000005bff167230 */ /* 0x000fe40000004100 */
[----:B------:R-:W-:Y:S01]  /*443e0*/  FFMA.FTZ R189, R21, R234, R189 ;  /* 0x000000ea15bd7223 */ /* 0x000fe200000100bd */
[----:B------:R-:W-:Y:S01]  /*443f0*/  HADD2.F32 R170, -RZ, R84.H1_H1 ;  /* 0x30000054ffaa7230 */ /* 0x000fe20000004100 */
[----:B------:R-:W-:Y:S01]  /*44400*/  F2FP.F16.F32.PACK_AB R178, R196, R178 ;  /* 0x000000b2c4b2723e */ /* 0x000fe200000000ff */
[----:B------:R-:W-:-:S02]  /*44410*/  HADD2.F32 R234, -RZ, R80.H1_H1 ;  /* 0x30000050ffea7230 */ /* 0x000fc40000004100 */
[----:B------:R-:W-:Y:S01]  /*44420*/  FFMA.FTZ R197, R21, R20, R22 ;  /* 0x0000001415c57223 */ /* 0x000fe20000010016 */
[----:B------:R-:W-:Y:S01]  /*44430*/  FMUL.FTZ R20, R168, R23 ;  /* 0x00000017a8147220 */ /* 0x000fe20000410000 */
[----:B------:R-:W-:Y:S02]  /*44440*/  HADD2.F32 R23, -RZ, R52.H0_H0 ;  /* 0x20000034ff177230 */ /* 0x000fe40000004100 */
[----:B------:R-:W-:Y:S01]  /*44450*/  HADD2.F32 R21, -RZ, R84.H0_H0 ;  /* 0x20000054ff157230 */ /* 0x000fe20000004100 */
[----:B------:R-:W-:Y:S01]  /*44460*/  F2FP.F16.F32.PACK_AB R179, R197, R179 ;  /* 0x000000b3c5b3723e */ /* 0x000fe200000000ff */
[----:B------:R-:W-:Y:S02]  /*44470*/  HADD2.F32 R22, -RZ, R112.H0_H0 ;  /* 0x20000070ff167230 */ /* 0x000fe40000004100 */
[----:B------:R-:W-:Y:S02]  /*44480*/  HADD2.F32 R228, -RZ, R54.H0_H0 ;  /* 0x20000036ffe47230 */ /* 0x000fe40000004100 */
[----:B------:R-:W-:Y:S01]  /*44490*/  FFMA.FTZ R23, R20, R23, R21 ;  /* 0x0000001714177223 */ /* 0x000fe20000010015 */
[----:B------:R-:W-:Y:S01]  /*444a0*/  FMUL.FTZ R21, R168, R169 ;  /* 0x000000a9a8157220 */ /* 0x000fe20000410000 */
[----:B------:R-:W-:Y:S01]  /*444b0*/  FFMA.FTZ R20, R20, R235, R22 ;  /* 0x000000eb14147223 */ /* 0x000fe20000010016 */
[----:B------:R-:W-:-:S02]  /*444c0*/  HADD2.F32 R22, -RZ, R52.H1_H1 ;  /* 0x30000034ff167230 */ /* 0x000fc40000004100 */
[----:B------:R-:W-:-:S03]  /*444d0*/  HADD2.F32 R235, -RZ, R112.H1_H1 ;  /* 0x30000070ffeb7230 */ /* 0x000fc60000004100 */
[C---:B------:R-:W-:Y:S01]  /*444e0*/  FFMA.FTZ R169, R21.reuse, R22, R170 ;  /* 0x0000001615a97223 */ /* 0x040fe200000100aa */
[----:B------:R-:W-:Y:S02]  /*444f0*/  HADD2.F32 R170, -RZ, R53.H0_H0 ;  /* 0x20000035ffaa7230 */ /* 0x000fe40000004100 */
[----:B------:R-:W-:Y:S01]  /*44500*/  FFMA.FTZ R21, R21, R234, R235 ;  /* 0x000000ea15157223 */ /* 0x000fe200000100eb */
[----:B------:R-:W-:Y:S02]  /*44510*/  HADD2.F32 R22, -RZ, R85.H0_H0 ;  /* 0x20000055ff167230 */ /* 0x000fe40000004100 */
[----:B------:R-:W-:Y:S02]  /*44520*/  HADD2.F32 R234, -RZ, R81.H0_H0 ;  /* 0x20000051ffea7230 */ /* 0x000fe40000004100 */
[----:B------:R-:W-:Y:S02]  /*44530*/  HADD2.F32 R235, -RZ, R113.H0_H0 ;  /* 0x20000071ffeb7230 */ /* 0x000fe40000004100 */
[----:B------:R-:W-:-:S03]  /*44540*/  FFMA.FTZ R170, R27, R170, R22 ;  /* 0x000000aa1baa7223 */ /* 0x000fc60000010016 */
[----:B------:R-:W-:Y:S01]  /*44550*/  FFMA.FTZ R22, R27, R234, R235 ;  /* 0x000000ea1b167223 */ /* 0x000fe200000100eb */
[----:B------:R-:W-:Y:S01]  /*44560*/  F2FP.F16.F32.PACK_AB R27, R233, R232 ;  /* 0x000000e8e91b723e */ /* 0x000fe200000000ff */
[----:B------:R-:W-:Y:S02]  /*44570*/  HADD2.F32 R233, -RZ, R85.H1_H1 ;  /* 0x30000055ffe97230 */ /* 0x000fe40000004100 */
[----:B------:R-:W-:Y:S02]  /*44580*/  HADD2.F32 R235, -RZ, R81.H1_H1 ;  /* 0x30000051ffeb7230 */ /* 0x000fe40000004100 */
[--C-:B------:R-:W-:Y:S01]  /*44590*/  HADD2.F32 R232, -RZ, R86.reuse.H0_H0 ;  /* 0x20000056ffe87230 */ /* 0x100fe20000004100 */
[----:B------:R0:W-:Y:S01]  /*445a0*/  STG.E.128 desc[UR8][R230.64], R24 ;  /* 0x00000018e6007986 */ /* 0x0001e2000c101d08 */
[----:B------:R-:W-:Y:S01]  /*445b0*/  FFMA.FTZ R171, R180, R229, R233 ;  /* 0x000000e5b4ab7223 */ /* 0x000fe200000100e9 */
[----:B------:R-:W-:Y:S02]  /*445c0*/  HADD2.F32 R229, -RZ, R86.H1_H1 ;  /* 0x30000056ffe57230 */ /* 0x000fe40000004100 */
[----:B------:R-:W-:-:S02]  /*445d0*/  HADD2.F32 R234, -RZ, R82.H0_H0 ;  /* 0x20000052ffea7230 */ /* 0x000fc40000004100 */
[----:B0-----:R-:W-:Y:S01]  /*445e0*/  FFMA.FTZ R24, R180, R235, R190 ;  /* 0x000000ebb4187223 */ /* 0x001fe200000100be */
[----:B------:R-:W-:Y:S02]  /*445f0*/  HADD2.F32 R27, -RZ, R54.H1_H1 ;  /* 0x30000036ff1b7230 */ /* 0x000fe40000004100 */
[C---:B------:R-:W-:Y:S01]  /*44600*/  FFMA.FTZ R180, R237.reuse, R228, R232 ;  /* 0x000000e4edb47223 */ /* 0x040fe200000100e8 */
[----:B------:R-:W-:Y:S02]  /*44610*/  HADD2.F32 R231, -RZ, R82.H1_H1 ;  /* 0x30000052ffe77230 */ /* 0x000fe40000004100 */
[----:B------:R-:W-:Y:S01]  /*44620*/  FMUL.FTZ R26, R168, R181 ;  /* 0x000000b5a81a7220 */ /* 0x000fe20000410000 */
[----:B------:R-:W-:Y:S02]  /*44630*/  HADD2.F32 R190, -RZ, R114.H1_H1 ;  /* 0x30000072ffbe7230 */ /* 0x000fe40000004100 */
[----:B------:R-:W-:Y:S01]  /*44640*/  FFMA.FTZ R25, R237, R234, R243 ;  /* 0x000000eaed197223 */ /* 0x000fe200000100f3 */
[----:B------:R-:W-:-:S02]  /*44650*/  HADD2.F32 R228, -RZ, R55.H0_H0 ;  /* 0x20000037ffe47230 */ /* 0x000fc40000004100 */
[C---:B------:R-:W-:Y:S01]  /*44660*/  FFMA.FTZ R181, R26.reuse, R27, R229 ;  /* 0x0000001b1ab57223 */ /* 0x040fe200000100e5 */
[----:B------:R-:W-:Y:S02]  /*44670*/  HADD2.F32 R230, -RZ, R87.H0_H0 ;  /* 0x20000057ffe67230 */ /* 0x000fe40000004100 */
[----:B------:R-:W-:Y:S01]  /*44680*/  FFMA.FTZ R26, R26, R231, R190 ;  /* 0x000000e71a1a7223 */ /* 0x000fe200000100be */
[----:B------:R-:W-:Y:S02]  /*44690*/  HADD2.F32 R168, -RZ, R83.H0_H0 ;  /* 0x20000053ffa87230 */ /* 0x000fe40000004100 */
[----:B------:R-:W-:Y:S02]  /*446a0*/  HADD2.F32 R232, -RZ, R87.H1_H1 ;  /* 0x30000057ffe87230 */ /* 0x000fe40000004100 */
[----:B------:R-:W-:Y:S01]  /*446b0*/  FFMA.FTZ R190, R191, R228, R230 ;  /* 0x000000e4bfbe7223 */ /* 0x000fe200000100e6 */
[----:B------:R-:W-:Y:S01]  /*446c0*/  HADD2.F32 R228, -RZ, R115.H0_H0 ;  /* 0x20000073ffe47230 */ /* 0x000fe20000004100 */
[----:B------:R-:W-:Y:S01]  /*446d0*/  F2FP.F16.F32.PACK_AB R26, R26, R25 ;  /* 0x000000191a1a723e */ /* 0x000fe200000000ff */
[----:B------:R-:W-:Y:S01]  /*446e0*/  HADD2.F32 R230, -RZ, R55.H1_H1 ;  /* 0x30000037ffe67230 */ /* 0x000fe20000004100 */
[----:B------:R-:W-:Y:S01]  /*446f0*/  F2FP.F16.F32.PACK_AB R25, R24, R22 ;  /* 0x000000161819723e */ /* 0x000fe200000000ff */
[----:B------:R-:W-:-:S02]  /*44700*/  HADD2.F32 R234, -RZ, R83.H1_H1 ;  /* 0x30000053ffea7230 */ /* 0x000fc40000004100 */
[----:B------:R-:W-:Y:S01]  /*44710*/  FFMA.FTZ R27, R191, R168, R228 ;  /* 0x000000a8bf1b7223 */ /* 0x000fe200000100e4 */
[----:B------:R-:W-:Y:S02]  /*44720*/  HADD2.F32 R229, -RZ, R115.H1_H1 ;  /* 0x30000073ffe57230 */ /* 0x000fe40000004100 */
[----:B------:R-:W-:Y:S01]  /*44730*/  FFMA.FTZ R191, R227, R230, R232 ;  /* 0x000000e6e3bf7223 */ /* 0x000fe200000100e8 */
[----:B------:R-:W-:Y:S01]  /*44740*/  IMAD.WIDE.U32 R232, R151, 0x10, R240 ;  /* 0x0000001097e87825 */ /* 0x000fe200078e00f0 */
[----:B------:R-:W-:-:S03]  /*44750*/  F2FP.F16.F32.PACK_AB R24, R21, R20 ;  /* 0x000000141518723e */ /* 0x000fc600000000ff */
[----:B------:R-:W-:Y:S01]  /*44760*/  FFMA.FTZ R168, R227, R234, R229 ;  /* 0x000000eae3a87223 */ /* 0x000fe200000100e5 */
[----:B------:R-:W-:Y:S01]  /*44770*/  IMAD.WIDE.U32 R228, R151, 0x10, R238 ;  /* 0x0000001097e47825 */ /* 0x000fe200078e00ee */
[----:B------:R-:W-:-:S03]  /*44780*/  F2FP.F16.F32.PACK_AB R151, R226, R225 ;  /* 0x000000e1e297723e */ /* 0x000fc600000000ff */
[----:B------:R-:W-:Y:S01]  /*44790*/  IMAD.WIDE.U32 R242, R221, 0x10, R238 ;  /* 0x00000010ddf27825 */ /* 0x000fe200078e00ee */
[----:B------:R-:W-:-:S03]  /*447a0*/  F2FP.F16.F32.PACK_AB R27, R168, R27 ;  /* 0x0000001ba81b723e */ /* 0x000fc600000000ff */
[--C-:B------:R-:W-:Y:S01]  /*447b0*/  IMAD.WIDE.U32 R236, R224, 0x10, R238.reuse ;  /* 0x00000010e0ec7825 */ /* 0x100fe200078e00ee */
[----:B------:R0:W-:Y:S03]  /*447c0*/  STG.E.128 desc[UR8][R242.64], R148 ;  /* 0x00000094f2007986 */ /* 0x0001e6000c101d08 */
[C---:B------:R-:W-:Y:S01]  /*447d0*/  IMAD.WIDE.U32 R234, R223.reuse, 0x10, R238 ;  /* 0x00000010dfea7825 */ /* 0x040fe200078e00ee */
[----:B------:R-:W-:Y:S03]  /*447e0*/  STG.E.128 desc[UR8][R244.64], R152 ;  /* 0x00000098f4007986 */ /* 0x000fe6000c101d08 */
[----:B------:R-:W-:Y:S01]  /*447f0*/  IMAD.WIDE.U32 R230, R223, 0x10, R240 ;  /* 0x00000010dfe67825 */ /* 0x000fe200078e00f0 */
[----:B------:R1:W-:Y:S03]  /*44800*/  STG.E.128 desc[UR8][R236.64], R156 ;  /* 0x0000009cec007986 */ /* 0x0003e6000c101d08 */
[C---:B------:R-:W-:Y:S01]  /*44810*/  IMAD.WIDE.U32 R238, R222.reuse, 0x10, R238 ;  /* 0x00000010deee7825 */ /* 0x040fe200078e00ee */
[----:B------:R2:W-:Y:S03]  /*44820*/  STG.E.128 desc[UR8][R246.64], R160 ;  /* 0x000000a0f6007986 */ /* 0x0005e6000c101d08 */
[----:B------:R-:W-:Y:S01]  /*44830*/  IMAD.WIDE.U32 R222, R222, 0x10, R240 ;  /* 0x00000010dede7825 */ /* 0x000fe200078e00f0 */
[----:B------:R2:W-:Y:S01]  /*44840*/  STG.E.128 desc[UR8][R234.64], R164 ;  /* 0x000000a4ea007986 */ /* 0x0005e2000c101d08 */
[----:B0-----:R-:W-:-:S02]  /*44850*/  F2FP.F16.F32.PACK_AB R151, R189, R188 ;  /* 0x000000bcbd97723e */ /* 0x001fc400000000ff */
[----:B------:R-:W-:Y:S01]  /*44860*/  F2FP.F16.F32.PACK_AB R150, R187, R186 ;  /* 0x000000babb96723e */ /* 0x000fe200000000ff */
[----:B------:R2:W-:Y:S01]  /*44870*/  STG.E.128 desc[UR8][R230.64], R172 ;  /* 0x000000ace6007986 */ /* 0x0005e2000c101d08 */
[----:B------:R-:W-:Y:S02]  /*44880*/  F2FP.F16.F32.PACK_AB R149, R185, R184 ;  /* 0x000000b8b995723e */ /* 0x000fe400000000ff */
[----:B------:R-:W-:Y:S01]  /*44890*/  F2FP.F16.F32.PACK_AB R148, R183, R182 ;  /* 0x000000b6b794723e */ /* 0x000fe200000000ff */
[----:B------:R2:W-:Y:S01]  /*448a0*/  STG.E.128 desc[UR8][R228.64], R176 ;  /* 0x000000b0e4007986 */ /* 0x0005e2000c101d08 */
[----:B-1----:R-:W0:Y:S01]  /*448b0*/  LDC.64 R156, c[0x0][0x380] ;  /* 0x0000e000ff9c7b82 */ /* 0x002e220000000a00 */
[----:B------:R-:W-:Y:S02]  /*448c0*/  F2FP.F16.F32.PACK_AB R155, R191, R190 ;  /* 0x000000bebf9b723e */ /* 0x000fe400000000ff */
[----:B------:R-:W-:Y:S01]  /*448d0*/  F2FP.F16.F32.PACK_AB R154, R181, R180 ;  /* 0x000000b4b59a723e */ /* 0x000fe200000000ff */
[----:B------:R2:W-:Y:S01]  /*448e0*/  STG.E.128 desc[UR8][R232.64], R148 ;  /* 0x00000094e8007986 */ /* 0x0005e2000c101d08 */
[----:B------:R-:W-:-:S02]  /*448f0*/  F2FP.F16.F32.PACK_AB R153, R171, R170 ;  /* 0x000000aaab99723e */ /* 0x000fc400000000ff */
[----:B------:R-:W-:-:S05]  /*44900*/  F2FP.F16.F32.PACK_AB R152, R169, R23 ;  /* 0x00000017a998723e */ /* 0x000fca00000000ff */
[----:B------:R2:W-:Y:S04]  /*44910*/  STG.E.128 desc[UR8][R238.64], R152 ;  /* 0x00000098ee007986 */ /* 0x0005e8000c101d08 */
[----:B------:R2:W-:Y:S01]  /*44920*/  STG.E.128 desc[UR8][R222.64], R24 ;  /* 0x00000018de007986 */ /* 0x0005e2000c101d08 */
[----:B0-----:R-:W-:-:S04]  /*44930*/  IADD3 R19, PT, PT, R19, R156, RZ ;  /* 0x0000009c13137210 */ /* 0x001fc80007ffe0ff */
[----:B------:R-:W-:-:S13]  /*44940*/  ISETP.GE.AND P1, PT, R19, R157, PT ;  /* 0x0000009d1300720c */ /* 0x000fda0003f26270 */
[----:B--2---:R-:W-:Y:S05]  /*44950*/  @!P1 BRA `(.L_x_4697) ;  /* 0xfffffbc8004c9947 */ /* 0x004fea000383ffff */
[----:B------:R-:W-:Y:S05]  /*44960*/  EXIT ;  /* 0x000000000000794d */ /* 0x000fea0003800000 */
.L_x_4698:
        /* <DEDUP_REMOVED lines=9> */
.L_x_27857:


//--------------------- .text._ZN10layer_norm31ln_parallel_residual_fwd_kernelINS_13Kernel_traitsI6__halfS2_S2_S2_fjLj7168ELj1ELj1ELj4ELj16ENS_18Kernel_traits_baseILj7168ES2_S2_S2_S2_fjLj128EEEEELb1ELb1ELb0EEEvNS_9FwdParamsE --------------------------
	.section	.text._ZN10layer_norm31ln_parallel_residual_fwd_kernelINS_13Kernel_traitsI6__halfS2_S2_S2_fjLj7168ELj1ELj1ELj4ELj16ENS_18Kernel_traits_baseILj7168ES2_S2_S2_S2_fjLj128EEEEELb1ELb1ELb0EEEvNS_9FwdParamsE,"ax",@progbits
	.align	128
        .global         _ZN10layer_norm31ln_parallel_residual_fwd_kernelINS_13Kernel_traitsI6__halfS2_S2_S2_fjLj7168ELj1ELj1ELj4ELj16ENS_18Kernel_traits_baseILj7168ES2_S2_S2_S2_fjLj128EEEEELb1ELb1ELb0EEEvNS_9FwdParamsE
        .type           _ZN10layer_norm31ln_parallel_residual_fwd_kernelINS_13Kernel_traitsI6__halfS2_S2_S2_fjLj7168ELj1ELj1ELj4ELj16ENS_18Kernel_traits_baseILj7168ES2_S2_S2_S2_fjLj128EEEEELb1ELb1ELb0EEEvNS_9FwdParamsE,@function
        .size           _ZN10layer_norm31ln_parallel_residual_fwd_kernelINS_13Kernel_traitsI6__halfS2_S2_S2_fjLj7168ELj1ELj1ELj4ELj16ENS_18Kernel_traits_baseILj7168ES2_S2_S2_S2_fjLj128EEEEELb1ELb1ELb0EEEvNS_9FwdParamsE,(.L_x_27858 - _ZN10layer_norm31ln_parallel_residual_fwd_kernelINS_13Kernel_traitsI6__halfS2_S2_S2_fjLj7168ELj1ELj1ELj4ELj16ENS_18Kernel_traits_baseILj7168ES2_S2_S2_S2_fjLj128EEEEELb1ELb1ELb0EEEvNS_9FwdParamsE)
        .other          _ZN10layer_norm31ln_parallel_residual_fwd_kernelINS_13Kernel_traitsI6__halfS2_S2_S2_fjLj7168ELj1ELj1ELj4ELj16ENS_18Kernel_traits_baseILj7168ES2_S2_S2_S2_fjLj128EEEEELb1ELb1ELb0EEEvNS_9FwdParamsE,@"STO_CUDA_ENTRY STV_DEFAULT"
_ZN10layer_norm31ln_parallel_residual_fwd_kernelINS_13Kernel_traitsI6__halfS2_S2_S2_fjLj7168ELj1ELj1ELj4ELj16ENS_18Kernel_traits_baseILj7168ES2_S2_S2_S2_fjLj128EEEEELb1ELb1ELb0EEEvNS_9FwdParamsE:
.text._ZN10layer_norm31ln_parallel_residual_fwd_kernelINS_13Kernel_traitsI6__halfS2_S2_S2_fjLj7168ELj1ELj1ELj4ELj16ENS_18Kernel_traits_baseILj7168ES2_S2_S2_S2_fjLj128EEEEELb1ELb1ELb0EEEvNS_9FwdParamsE:
        /* <DEDUP_REMOVED lines=12> */
[----:B-1----:R-:W-:Y:S01]  /*00c0*/  @P0 MOV R7, R9 ;  /* 0x0000000900070202 */ /* 0x002fe20000000f00 */
[----:B---3--:R-:W2:Y:S01]  /*00d0*/  @P0 LDG.E.64 R2, desc[UR10][R2.64] ;  /* 0x0000000a02020981 */ /* 0x008ea2000c1e1b00 */
[----:B------:R-:W1:Y:S03]  /*00e0*/  @P0 LDC R11, c[0x0][0x460] ;  /* 0x00011800ff0b0b82 */ /* 0x000e660000000800 */
[----:B----4-:R-:W1:Y:S01]  /*00f0*/  @P0 LDG.E.64 R4, desc[UR10][R6.64] ;  /* 0x0000000a06040981 */ /* 0x010e62000c1e1b00 */
[----:B0-----:R-:W-:Y:S01]  /*0100*/  UISETP.NE.U32.AND UP0, UPT, UR4, URZ, UPT ;  /* 0x000000ff0400728c */ /* 0x001fe2000bf05070 */
[----:B------:R-:W-:Y:S03]  /*0110*/  BSSY.RECONVERGENT B0, `(.L_x_4699) ;  /* 0x00000a5000007945 */ /* 0x000fe60003800200 */
[----:B------:R-:W5:Y:S01]  /*0120*/  S2UR UR6, SR_CTAID.X ;  /* 0x00000000000679c3 */ /* 0x000f620000002500 */
[----:B------:R-:W-:-:S07]  /*0130*/  UISETP.NE.AND.EX UP0, UPT, UR5, URZ, UPT, UP0 ;  /* 0x000000ff0500728c */ /* 0x000fce000bf05300 */
[----:B------:R-:W5:Y:S02]  /*0140*/  LDC R95, c[0x0][0x360] ;  /* 0x0000d800ff5f7b82 */ /* 0x000f640000000800 */
[----:B-----5:R-:W-:Y:S01]  /*0150*/  IMAD R95, R95, UR6, R0 ;  /* 0x000000065f5f7c24 */ /* 0x020fe2000f8e0200 */
[----:B--2---:R-:W-:Y:S02]  /*0160*/  @P0 R2UR UR9, R3 ;  /* 0x00000000030902ca */ /* 0x004fe400000e0000 */
[----:B------:R-:W-:Y:S02]  /*0170*/  LOP3.LUT R3, R0, 0x60, RZ, 0xc0, !PT ;  /* 0x0000006000037812 */ /* 0x000fe400078ec0ff */
[----:B------:R-:W-:Y:S02]  /*0180*/  @P0 R2UR UR8, R2 ;  /* 0x00000000020802ca */ /* 0x000fe400000e0000 */
[----:B-1----:R-:W-:Y:S02]  /*0190*/  @P0 IADD3 R6, P1, PT, R4, R11, RZ ;  /* 0x0000000b04060210 */ /* 0x002fe40007f3e0ff */
[----:B------:R-:W-:-:S02]  /*01a0*/  SHF.R.S32.HI R4, RZ, 0x1f, R13 ;  /* 0x0000001fff047819 */ /* 0x000fc4000001140d */
[----:B------:R-:W-:Y:S01]  /*01b0*/  LOP3.LUT R35, R3, 0x1f, R0, 0xf8, !PT ;  /* 0x0000001f03237812 */ /* 0x000fe200078ef800 */
[----:B------:R-:W-:Y:S01]  /*01c0*/  @P0 IMAD.X R9, RZ, RZ, R5, P1 ;  /* 0x000000ffff090224 */ /* 0x000fe200008e0605 */
[----:B------:R-:W-:Y:S01]  /*01d0*/  LEA.HI R4, R4, R13, RZ, 0x3 ;  /* 0x0000000d04047211 */ /* 0x000fe200078f18ff */
[----:B------:R-:W-:Y:S01]  /*01e0*/  UIADD3 UR20, UPT, UPT, UR9, -0x4498517b, URZ ;  /* 0xbb67ae8509147890 */ /* 0x000fe2000fffe0ff */
[----:B------:R-:W-:Y:S01]  /*01f0*/  LOP3.LUT R7, R35, 0x7f, RZ, 0x3c, !PT ;  /* 0x0000007f23077812 */ /* 0x000fe200078e3cff */
[----:B------:R-:W-:Y:S01]  /*0200*/  UIADD3 UR22, UPT, UPT, UR9, 0x76cf5d0a, URZ ;  /* 0x76cf5d0a09167890 */ /* 0x000fe2000fffe0ff */
[----:B------:R-:W-:Y:S01]  /*0210*/  LOP3.LUT R5, R0, 0x1f, RZ, 0xc0, !PT ;  /* 0x0000001f00057812 */ /* 0x000fe200078ec0ff */
[----:B------:R-:W-:Y:S01]  /*0220*/  UIADD3 UR17, UPT, UPT, UR8, -0x61c88647, URZ ;  /* 0x9e3779b908117890 */ /* 0x000fe2000fffe0ff */
[----:B------:R-:W-:Y:S01]  /*0230*/  LEA.HI.SX32 R2, R4, R7, 0x1d ;  /* 0x0000000704027211 */ /* 0x000fe200078feaff */
[----:B------:R-:W-:Y:S01]  /*0240*/  UIADD3 UR21, UPT, UPT, UR8, 0x3c6ef372, URZ ;  /* 0x3c6ef37208157890 */ /* 0x000fe2000fffe0ff */
[--C-:B------:R-:W-:Y:S01]  /*0250*/  SHF.R.U64 R94, R6, 0x2, R9.reuse ;  /* 0x00000002065e7819 */ /* 0x100fe20000001209 */
[----:B------:R-:W-:Y:S01]  /*0260*/  UIADD3 UR23, UPT, UPT, UR8, -0x255992d5, URZ ;  /* 0xdaa66d2b08177890 */ /* 0x000fe2000fffe0ff */
[----:B------:R-:W-:Y:S01]  /*0270*/  SHF.R.U32.HI R7, RZ, 0x2, R9 ;  /* 0x00000002ff077819 */ /* 0x000fe20000011609 */
[----:B------:R-:W-:-:S02]  /*0280*/  UIADD3 UR24, UPT, UPT, UR9, 0x32370b8f, URZ ;  /* 0x32370b8f09187890 */ /* 0x000fc4000fffe0ff */
[----:B------:R-:W-:Y:S02]  /*0290*/  UIADD3 UR25, UPT, UPT, UR8, 0x78dde6e4, URZ ;  /* 0x78dde6e408197890 */ /* 0x000fe4000fffe0ff */
[----:B------:R-:W-:Y:S02]  /*02a0*/  UIADD3 UR26, UPT, UPT, UR9, -0x126145ec, URZ ;  /* 0xed9eba14091a7890 */ /* 0x000fe4000fffe0ff */
[----:B------:R-:W-:Y:S02]  /*02b0*/  UIADD3 UR27, UPT, UPT, UR8, 0x1715609d, URZ ;  /* 0x1715609d081b7890 */ /* 0x000fe4000fffe0ff */
[----:B------:R-:W-:Y:S02]  /*02c0*/  UIADD3 UR28, UPT, UPT, UR9, -0x56f99767, URZ ;  /* 0xa9066899091c7890 */ /* 0x000fe4000fffe0ff */
[----:B------:R-:W-:Y:S02]  /*02d0*/  UIADD3 UR29, UPT, UPT, UR8, -0x4ab325aa, URZ ;  /* 0xb54cda56081d7890 */ /* 0x000fe4000fffe0ff */
[----:B------:R-:W-:-:S02]  /*02e0*/  UIADD3 UR30, UPT, UPT, UR9, 0x646e171e, URZ ;  /* 0x646e171e091e7890 */ /* 0x000fc4000fffe0ff */
[----:B------:R-:W-:Y:S02]  /*02f0*/  UIADD3 UR31, UPT, UPT, UR8, 0x5384540f, URZ ;  /* 0x5384540f081f7890 */ /* 0x000fe4000fffe0ff */
[----:B------:R-:W-:Y:S02]  /*0300*/  UIADD3 UR32, UPT, UPT, UR9, 0x1fd5c5a3, URZ ;  /* 0x1fd5c5a309207890 */ /* 0x000fe4000fffe0ff */
[----:B------:R-:W-:Y:S02]  /*0310*/  UIADD3 UR33, UPT, UPT, UR8, -0xe443238, URZ ;  /* 0xf1bbcdc808217890 */ /* 0x000fe4000fffe0ff */
[----:B------:R-:W-:Y:S02]  /*0320*/  UIADD3 UR34, UPT, UPT, UR9, -0x24c28bd8, URZ ;  /* 0xdb3d742809227890 */ /* 0x000fe4000fffe0ff */
[----:B------:R-:W-:Y:S02]  /*0330*/  UIADD3 UR35, UPT, UPT, UR8, -0x700cb87f, URZ ;  /* 0x8ff3478108237890 */ /* 0x000fe4000fffe0ff */
        /* <DEDUP_REMOVED lines=61> */
.L_x_4700:
        /* <DEDUP_REMOVED lines=39> */
[----:B------:R-:W-:Y:S02]  /*0980*/  CS2R R64, SRZ ;  /* 0x0000000000407805 */ /* 0x000fe4000001ff00 */
[----:B------:R-:W-:-:S02]  /*0990*/  MOV R74, RZ ;  /* 0x000000ff004a7202 */ /* 0x000fc40000000f00 */
[----:B------:R-:W-:Y:S01]  /*09a0*/  CS2R R72, SRZ ;  /* 0x0000000000487805 */ /* 0x000fe2000001ff00 */
[----:B------:R-:W-:Y:S01]  /*09b0*/  IMAD.MOV.U32 R82, RZ, RZ, RZ ;  /* 0x000000ffff527224 */ /* 0x000fe200078e00ff */
        /* <DEDUP_REMOVED lines=26> */
.L_x_4701:
[----:B------:R-:W-:Y:S05]  /*0b60*/  BSYNC.RECONVERGENT B0 ;  /* 0x0000000000007941 */ /* 0x000fea0003800200 */
.L_x_4699:
[----:B------:R-:W0:Y:S02]  /*0b70*/  LDCU UR4, c[0x0][0x384] ;  /* 0x00007080ff0477ac */ /* 0x000e240008000800 */
[----:B0-----:R-:W-:-:S06]  /*0b80*/  UISETP.GE.AND UP0, UPT, UR6, UR4, UPT ;  /* 0x000000040600728c */ /* 0x001fcc000bf06270 */
[----:B------:R-:W-:-:S13]  /*0b90*/  PLOP3.LUT P0, PT, PT, PT, UP0, 0x80, 0x8 ;  /* 0x000000000008781c */ /* 0x000fda0003f0f008 */
[----:B------:R-:W-:Y:S05]  /*0ba0*/  @P0 EXIT ;  /* 0x000000000000094d */ /* 0x000fea0003800000 */
[C---:B------:R-:W-:Y:S01]  /*0bb0*/  IMAD.HI.U32 R9, R94.reuse, -0x2daee0ad, RZ ;  /* 0xd2511f535e097827 */ /* 0x040fe200078e00ff */
[----:B------:R-:W0:Y:S03]  /*0bc0*/  LDCU UR37, c[0x0][0x388] ;  /* 0x00007100ff2577ac */ /* 0x000e260008000800 */
[----:B------:R-:W-:Y:S01]  /*0bd0*/  IMAD.HI.U32 R8, R95, -0x326172a9, RZ ;  /* 0xcd9e8d575f087827 */ /* 0x000fe200078e00ff */
[----:B------:R-:W-:Y:S01]  /*0be0*/  LOP3.LUT R9, R9, UR9, RZ, 0x3c, !PT ;  /* 0x0000000909097c12 */ /* 0x000fe2000f8e3cff */
[----:B------:R-:W1:Y:S02]  /*0bf0*/  LDCU.U8 UR7, c[0x0][0x410] ;  /* 0x00008200ff0777ac */ /* 0x000e640008000000 */
[----:B------:R-:W-:Y:S01]  /*0c00*/  IMAD R11, R95, -0x326172a9, RZ ;  /* 0xcd9e8d575f0b7824 */ /* 0x000fe200078e02ff */
[----:B------:R-:W-:Y:S01]  /*0c10*/  LOP3.LUT R8, R7, UR8, R8, 0x96, !PT ;  /* 0x0000000807087c12 */ /* 0x000fe2000f8e9608 */
[----:B------:R-:W-:Y:S01]  /*0c20*/  IMAD.HI.U32 R10, R9, -0x326172a9, RZ ;  /* 0xcd9e8d57090a7827 */ /* 0x000fe200078e00ff */
[----:B------:R-:W2:Y:S03]  /*0c30*/  LDCU UR16, c[0x0][0x400] ;  /* 0x00008000ff1077ac */ /* 0x000ea60008000800 */
[----:B------:R-:W-:Y:S01]  /*0c40*/  IMAD R13, R94, -0x2daee0ad, RZ ;  /* 0xd2511f535e0d7824 */ /* 0x000fe200078e02ff */
[----:B------:R-:W-:Y:S01]  /*0c50*/  LOP3.LUT R10, R11, UR17, R10, 0x96, !PT ;  /* 0x000000110b0a7c12 */ /* 0x000fe2000f8e960a */
[C---:B------:R-:W-:Y:S01]  /*0c60*/  IMAD.HI.U32 R12, R8.reuse, -0x2daee0ad, RZ ;  /* 0xd2511f53080c7827 */ /* 0x040fe200078e00ff */
[----:B------:R-:W3:Y:S03]  /*0c70*/  LDCU.64 UR12, c[0x0][0x398] ;  /* 0x00007300ff0c77ac */ /* 0x000ee60008000a00 */
[----:B------:R-:W-:Y:S01]  /*0c80*/  IMAD R11, R8, -0x2daee0ad, RZ ;  /* 0xd2511f53080b7824 */ /* 0x000fe200078e02ff */
[----:B------:R-:W-:Y:S01]  /*0c90*/  LOP3.LUT R12, R13, UR20, R12, 0x96, !PT ;  /* 0x000000140d0c7c12 */ /* 0x000fe2000f8e960c */
[----:B------:R-:W-:Y:S01]  /*0ca0*/  IMAD.HI.U32 R8, R10, -0x2daee0ad, RZ ;  /* 0xd2511f530a087827 */ /* 0x000fe200078e00ff */
[----:B------:R-:W4:Y:S03]  /*0cb0*/  LDCU.64 UR14, c[0x0][0x3a0] ;  /* 0x00007400ff0e77ac */ /* 0x000f260008000a00 */
[----:B------:R-:W-:Y:S01]  /*0cc0*/  IMAD R14, R9, -0x326172a9, RZ ;  /* 0xcd9e8d57090e7824 */ /* 0x000fe200078e02ff */
[----:B------:R-:W-:Y:S01]  /*0cd0*/  LOP3.LUT R8, R11, UR22, R8, 0x96, !PT ;  /* 0x000000160b087c12 */ /* 0x000fe2000f8e9608 */
[C---:B------:R-:W-:Y:S01]  /*0ce0*/  IMAD.HI.U32 R9, R12.reuse, -0x326172a9, RZ ;  /* 0xcd9e8d570c097827 */ /* 0x040fe200078e00ff */
[----:B------:R-:W0:Y:S03]  /*0cf0*/  LDCU.64 UR18, c[0x0][0x380] ;  /* 0x00007000ff1277ac */ /* 0x000e260008000a00 */
[----:B------:R-:W-:Y:S01]  /*0d00*/  IMAD R11, R12, -0x326172a9, RZ ;  /* 0xcd9e8d570c0b7824 */ /* 0x000fe200078e02ff */
[----:B------:R-:W-:Y:S01]  /*0d10*/  LOP3.LUT R9, R14, UR21, R9, 0x96, !PT ;  /* 0x000000150e097c12 */ /* 0x000fe2000f8e9609 */
[----:B------:R-:W-:Y:S01]  /*0d20*/  IMAD R14, R10, -0x2daee0ad, RZ ;  /* 0xd2511f530a0e7824 */ /* 0x000fe200078e02ff */
[----:B------:R-:W-:Y:S01]  /*0d30*/  UPLOP3.LUT UP1, UPT, UPT, UPT, UPT, 0x40, 0x4 ;  /* 0x000000000004789c */ /* 0x000fe20003f2e870 */
[----:B------:R-:W-:-:S04]  /*0d40*/  IMAD.HI.U32 R10, R8, -0x326172a9, RZ ;  /* 0xcd9e8d57080a7827 */ /* 0x000fc800078e00ff */
[----:B------:R-:W-:Y:S01]  /*0d50*/  IMAD.HI.U32 R13, R9, -0x2daee0ad, RZ ;  /* 0xd2511f53090d7827 */ /* 0x000fe200078e00ff */
[----:B------:R-:W-:-:S03]  /*0d60*/  LOP3.LUT R10, R11, UR23, R10, 0x96, !PT ;  /* 0x000000170b0a7c12 */ /* 0x000fc6000f8e960a */
[----:B------:R-:W-:Y:S01]  /*0d70*/  IMAD R12, R9, -0x2daee0ad, RZ ;  /* 0xd2511f53090c7824 */ /* 0x000fe200078e02ff */
[----:B------:R-:W-:Y:S01]  /*0d80*/  LOP3.LUT R13, R14, UR24, R13, 0x96, !PT ;  /* 0x000000180e0d7c12 */ /* 0x000fe2000f8e960d */
[----:B------:R-:W-:Y:S01]  /*0d90*/  IMAD.HI.U32 R9, R10, -0x2daee0ad, RZ ;  /* 0xd2511f530a097827 */ /* 0x000fe200078e00ff */
[----:B------:R-:W-:-:S03]  /*0da0*/  SHF.R.S32.HI R14, RZ, 0x3, R4 ;  /* 0x00000003ff0e7819 */ /* 0x000fc60000011404 */
[----:B------:R-:W-:Y:S01]  /*0db0*/  IMAD R11, R8, -0x326172a9, RZ ;  /* 0xcd9e8d57080b7824 */ /* 0x000fe200078e02ff */
[----:B------:R-:W-:Y:S01]  /*0dc0*/  LOP3.LUT R9, R12, UR26, R9, 0x96, !PT ;  /* 0x0000001a0c097c12 */ /* 0x000fe2000f8e9609 */
[----:B------:R-:W-:Y:S01]  /*0dd0*/  IMAD.HI.U32 R8, R13, -0x326172a9, RZ ;  /* 0xcd9e8d570d087827 */ /* 0x000fe200078e00ff */
[C---:B------:R-:W-:Y:S02]  /*0de0*/  LOP3.LUT R16, R14.reuse, 0x7f, RZ, 0xc0, !PT ;  /* 0x0000007f0e107812 */ /* 0x040fe400078ec0ff */
[----:B------:R-:W-:Y:S01]  /*0df0*/  SHF.L.U32 R14, R14, 0x1, RZ ;  /* 0x000000010e0e7819 */ /* 0x000fe200000006ff */
[----:B------:R-:W-:Y:S01]  /*0e00*/  IMAD R12, R10, -0x2daee0ad, RZ ;  /* 0xd2511f530a0c7824 */ /* 0x000fe200078e02ff */
[----:B------:R-:W-:Y:S01]  /*0e10*/  LOP3.LUT R8, R11, UR25, R8, 0x96, !PT ;  /* 0x000000190b087c12 */ /* 0x000fe2000f8e9608 */
[----:B------:R-:W-:Y:S01]  /*0e20*/  IMAD R13, R13, -0x326172a9, RZ ;  /* 0xcd9e8d570d0d7824 */ /* 0x000fe200078e02ff */
[----:B------:R-:W-:Y:S01]  /*0e30*/  VIADDMNMX R3, R16, -R3, RZ, !PT ;  /* 0x8000000310037246 */ /* 0x000fe200078001ff */
[----:B------:R-:W-:Y:S01]  /*0e40*/  IMAD.HI.U32 R10, R9, -0x326172a9, RZ ;  /* 0xcd9e8d57090a7827 */ /* 0x000fe200078e00ff */
[----:B------:R-:W-:-:S02]  /*0e50*/  LOP3.LUT R14, R14, 0xffffff00, RZ, 0xc0, !PT ;  /* 0xffffff000e0e7812 */ /* 0x000fc400078ec0ff */
[----:B------:R-:W-:Y:S01]  /*0e60*/  VIMNMX R3, PT, PT, R3, 0x20, PT ;  /* 0x0000002003037848 */ /* 0x000fe20003fe0100 */
[----:B------:R-:W-:Y:S01]  /*0e70*/  IMAD.HI.U32 R11, R8, -0x2daee0ad, RZ ;  /* 0xd2511f53080b7827 */ /* 0x000fe200078e00ff */
[----:B------:R-:W-:-:S03]  /*0e80*/  LOP3.LUT R10, R13, UR27, R10, 0x96, !PT ;  /* 0x0000001b0d0a7c12 */ /* 0x000fc6000f8e960a */
[----:B------:R-:W-:Y:S01]  /*0e90*/  IMAD R13, R8, -0x2daee0ad, RZ ;  /* 0xd2511f53080d7824 */ /* 0x000fe200078e02ff */
[----:B------:R-:W-:Y:S01]  /*0ea0*/  LOP3.LUT R11, R12, UR28, R11, 0x96, !PT ;  /* 0x0000001c0c0b7c12 */ /* 0x000fe2000f8e960b */
[----:B------:R-:W-:-:S04]  /*0eb0*/  IMAD.HI.U32 R8, R10, -0x2daee0ad, RZ ;  /* 0xd2511f530a087827 */ /* 0x000fc800078e00ff */
[----:B------:R-:W-:Y:S01]  /*0ec0*/  IMAD R12, R9, -0x326172a9, RZ ;  /* 0xcd9e8d57090c7824 */ /* 0x000fe200078e02ff */
[----:B------:R-:W-:Y:S01]  /*0ed0*/  LOP3.LUT R8, R13, UR30, R8, 0x96, !PT ;  /* 0x0000001e0d087c12 */ /* 0x000fe2000f8e9608 */
[----:B------:R-:W-:-:S04]  /*0ee0*/  IMAD.HI.U32 R9, R11, -0x326172a9, RZ ;  /* 0xcd9e8d570b097827 */ /* 0x000fc800078e00ff */
[----:B------:R-:W-:Y:S01]  /*0ef0*/  IMAD R13, R10, -0x2daee0ad, RZ ;  /* 0xd2511f530a0d7824 */ /* 0x000fe200078e02ff */
[----:B------:R-:W-:Y:S01]  /*0f00*/  LOP3.LUT R9, R12, UR29, R9, 0x96, !PT ;  /* 0x0000001d0c097c12 */ /* 0x000fe2000f8e9609 */
[----:B------:R-:W-:Y:S02]  /*0f10*/  IMAD R11, R11, -0x326172a9, RZ ;  /* 0xcd9e8d570b0b7824 */ /* 0x000fe400078e02ff */
[----:B------:R-:W-:-:S04]  /*0f20*/  IMAD.HI.U32 R10, R8, -0x326172a9, RZ ;  /* 0xcd9e8d57080a7827 */ /* 0x000fc800078e00ff */
[----:B------:R-:W-:Y:S01]  /*0f30*/  IMAD R5, R5, -0x20, R16 ;  /* 0xffffffe005057824 */ /* 0x000fe200078e0210 */
[----:B------:R-:W-:Y:S01]  /*0f40*/  LOP3.LUT R10, R11, UR31, R10, 0x96, !PT ;  /* 0x0000001f0b0a7c12 */ /* 0x000fe2000f8e960a */
[----:B------:R-:W-:-:S03]  /*0f50*/  IMAD.HI.U32 R12, R9, -0x2daee0ad, RZ ;  /* 0xd2511f53090c7827 */ /* 0x000fc600078e00ff */
[----:B------:R-:W-:Y:S01]  /*0f60*/  VIMNMX R5, PT, PT, RZ, R5, !PT ;  /* 0x00000005ff057248 */ /* 0x000fe20007fe0100 */
[----:B------:R-:W-:Y:S01]  /*0f70*/  IMAD R11, R8, -0x326172a9, RZ ;  /* 0xcd9e8d57080b7824 */ /* 0x000fe200078e02ff */
[----:B------:R-:W-:Y:S01]  /*0f80*/  LOP3.LUT R12, R13, UR32, R12, 0x96, !PT ;  /* 0x000000200d0c7c12 */ /* 0x000fe2000f8e960c */
[----:B------:R-:W-:Y:S02]  /*0f90*/  IMAD R9, R9, -0x2daee0ad, RZ ;  /* 0xd2511f5309097824 */ /* 0x000fe400078e02ff */
[----:B------:R-:W-:-:S04]  /*0fa0*/  IMAD.HI.U32 R8, R10, -0x2daee0ad, RZ ;  /* 0xd2511f530a087827 */ /* 0x000fc800078e00ff */
[----:B------:R-:W-:Y:S01]  /*0fb0*/  IMAD.HI.U32 R4, R12, -0x326172a9, RZ ;  /* 0xcd9e8d570c047827 */ /* 0x000fe200078e00ff */
[----:B------:R-:W-:Y:S02]  /*0fc0*/  LOP3.LUT R8, R9, UR34, R8, 0x96, !PT ;  /* 0x0000002209087c12 */ /* 0x000fe4000f8e9608 */
[----:B------:R-:W-:Y:S01]  /*0fd0*/  VIMNMX R9, PT, PT, R5, 0x20, PT ;  /* 0x0000002005097848 */ /* 0x000fe20003fe0100 */
[----:B------:R-:W-:Y:S01]  /*0fe0*/  IMAD R5, R3, 0x8, R14 ;  /* 0x0000000803057824 */ /* 0x000fe200078e020e */
[----:B------:R-:W-:Y:S01]  /*0ff0*/  LOP3.LUT R11, R11, UR33, R4, 0x96, !PT ;  /* 0x000000210b0b7c12 */ /* 0x000fe2000f8e9604 */
[----:B------:R-:W-:Y:S02]  /*1000*/  IMAD R13, R10, -0x2daee0ad, RZ ;  /* 0xd2511f530a0d7824 */ /* 0x000fe400078e02ff */
[----:B------:R-:W-:Y:S01]  /*1010*/  IMAD R15, R12, -0x326172a9, RZ ;  /* 0xcd9e8d570c0f7824 */ /* 0x000fe200078e02ff */
[----:B------:R-:W-:Y:S01]  /*1020*/  I2FP.F32.U32 R93, R5 ;  /* 0x00000005005d7245 */ /* 0x000fe20000201000 */
[----:B------:R-:W-:Y:S01]  /*1030*/  IMAD.HI.U32 R4, R11, -0x2daee0ad, RZ ;  /* 0xd2511f530b047827 */ /* 0x000fe200078e00ff */
[----:B------:R-:W-:-:S02]  /*1040*/  LOP3.LUT R5, R6, 0x3, RZ, 0xc0, !PT ;  /* 0x0000000306057812 */ /* 0x000fc400078ec0ff */
[----:B------:R-:W-:Y:S01]  /*1050*/  MOV R6, R7 ;  /* 0x0000000700067202 */ /* 0x000fe20000000f00 */
[C---:B------:R-:W-:Y:S01]  /*1060*/  IMAD.HI.U32 R10, R8.reuse, -0x326172a9, RZ ;  /* 0xcd9e8d57080a7827 */ /* 0x040fe200078e00ff */
[----:B------:R-:W0:Y:S01]  /*1070*/  MUFU.RCP R93, R93 ;  /* 0x0000005d005d7308 */ /* 0x000e220000001000 */
[----:B------:R-:W-:Y:S02]  /*1080*/  LOP3.LUT R3, R13, UR36, R4, 0x96, !PT ;  /* 0x000000240d037c12 */ /* 0x000fe4000f8e9604 */
[----:B------:R-:W-:Y:S01]  /*1090*/  IMAD R92, R9, 0x8, R14 ;  /* 0x00000008095c7824 */ /* 0x000fe200078e020e */
[----:B------:R-:W-:Y:S01]  /*10a0*/  LOP3.LUT R4, R15, UR35, R10, 0x96, !PT ;  /* 0x000000230f047c12 */ /* 0x000fe2000f8e960a */
[----:B------:R-:W-:Y:S02]  /*10b0*/  IMAD.MOV.U32 R7, RZ, RZ, RZ ;  /* 0x000000ffff077224 */ /* 0x000fe400078e00ff */
[----:B------:R-:W-:Y:S02]  /*10c0*/  IMAD R147, R11, -0x2daee0ad, RZ ;  /* 0xd2511f530b937824 */ /* 0x000fe400078e02ff */
[----:B-1234-:R-:W-:-:S07]  /*10d0*/  IMAD R8, R8, -0x326172a9, RZ ;  /* 0xcd9e8d5708087824 */ /* 0x01efce00078e02ff */
.L_x_5590:
[----:B0-----:R-:W-:Y:S01]  /*10e0*/  UIMAD UR4, UR6, UR37, URZ ;  /* 0x00000025060472a4 */ /* 0x001fe2000f8e02ff */
[----:B------:R-:W-:Y:S01]  /*10f0*/  LOP3.LUT P0, RZ, R96, 0x800, RZ, 0xc0, !PT ;  /* 0x0000080060ff7812 */ /* 0x000fe2000780c0ff */
[----:B------:R-:W-:Y:S02]  /*1100*/  BSSY.RECONVERGENT B0, `(.L_x_4702) ;  /* 0x00007f9000007945 */ /* 0x000fe40003800200 */
[----:B------:R-:W-:-:S04]  /*1110*/  USHF.R.S32.HI UR5, URZ, 0x1f, UR4 ;  /* 0x0000001fff057899 */ /* 0x000fc80008011404 */
[----:B------:R-:W-:-:S06]  /*1120*/  ULEA.HI UR5, UR5, UR4, URZ, 0x3 ;  /* 0x0000000405057291 */ /* 0x000fcc000f8f18ff */
[----:B------:R-:W-:-:S05]  /*1130*/  IMAD.U32 R125, RZ, RZ, UR5 ;  /* 0x00000005ff7d7e24 */ /* 0x000fca000f8e00ff */
[----:B------:R-:W-:-:S04]  /*1140*/  LEA.HI.SX32 R125, R125, R0, 0x1d ;  /* 0x000000007d7d7211 */ /* 0x000fc800078feaff */
[----:B------:R-:W-:Y:S01]  /*1150*/  MOV R148, R125 ;  /* 0x0000007d00947202 */ /* 0x000fe20000000f00 */
[----:B-1234-:R-:W-:Y:S06]  /*1160*/  @!P0 BRA `(.L_x_4703) ;  /* 0x0000007c00c88947 */ /* 0x01efec0003800000 */
        /* <DEDUP_REMOVED lines=32> */
.L_x_4707:
        /* <DEDUP_REMOVED lines=13> */
.L_x_4709:
[----:B------:R-:W-:Y:S05]  /*1440*/  BSYNC.RECONVERGENT B2 ;  /* 0x0000000000027941 */ /* 0x000fea0003800200 */
.L_x_4708:
        /* <DEDUP_REMOVED lines=41> */
.L_x_4706:
[----:B------:R-:W-:Y:S05]  /*16e0*/  BSYNC.RECONVERGENT B1 ;  /* 0x0000000000017941 */ /* 0x000fea0003800200 */
.L_x_4705:
        /* <DEDUP_REMOVED lines=9> */
[----:B------:R-:W-:Y:S01]  /*1780*/  MOV R5, R8 ;  /* 0x0000000800057202 */ /* 0x000fe20000000f00 */
[----:B0-----:R-:W-:Y:S01]  /*1790*/  FMUL.FTZ R9, R9, R156 ;  /* 0x0000009c09097220 */ /* 0x001fe20000410000 */
[----:B-1----:R-:W-:Y:S01]  /*17a0*/  FSETP.GTU.FTZ.AND P2, PT, R98, R155, PT ;  /* 0x0000009b6200720b */ /* 0x002fe20003f5c000 */
[----:B------:R-:W-:-:S03]  /*17b0*/  @P1 HADD2.F32 R98, -RZ, R24.H0_H0 ;  /* 0x20000018ff621230 */ /* 0x000fc60000004100 */
[----:B------:R-:W-:Y:S02]  /*17c0*/  FSEL R9, R9, RZ, !P2 ;  /* 0x000000ff09097208 */ /* 0x000fe40005000000 */
[----:B------:R-:W-:-:S03]  /*17d0*/  PLOP3.LUT P2, PT, P2, PT, PT, 0x8, 0x80 ;  /* 0x000000000080781c */ /* 0x000fc6000174e170 */
[----:B------:R-:W-:Y:S01]  /*17e0*/  @P1 FADD.FTZ R9, R98, R9 ;  /* 0x0000000962091221 */ /* 0x000fe20000010000 */
[----:B------:R-:W-:-:S04]  /*17f0*/  IMAD.MOV.U32 R98, RZ, RZ, 0x2 ;  /* 0x00000002ff627424 */ /* 0x000fc800078e00ff */
        /* <DEDUP_REMOVED lines=11> */
.L_x_4712:
        /* <DEDUP_REMOVED lines=13> */
.L_x_4714:
[----:B------:R-:W-:Y:S05]  /*1980*/  BSYNC.RECONVERGENT B2 ;  /* 0x0000000000027941 */ /* 0x000fea0003800200 */
.L_x_4713:
        /* <DEDUP_REMOVED lines=42> */
[----:B------:R-:W-:-:S07]  /*1c30*/  IMAD.MOV.U32 R150, RZ, RZ, R126 ;  /* 0x000000ffff967224 */ /* 0x000fce00078e007e */
.L_x_4711:
[----:B------:R-:W-:Y:S05]  /*1c40*/  BSYNC.RECONVERGENT B1 ;  /* 0x0000000000017941 */ /* 0x000fea0003800200 */
.L_x_4710:
[----:B------:R-:W-:Y:S01]  /*1c50*/  I2FP.F32.U32 R5, R5 ;  /* 0x0000000500057245 */ /* 0x000fe20000201000 */
[----:B------:R-:W-:Y:S01]  /*1c60*/  HADD2.F32 R97, -RZ, R88.H1_H1 ;  /* 0x30000058ff617230 */ /* 0x000fe20000004100 */
[----:B------:R-:W-:Y:S01]  /*1c70*/  ISETP.NE.AND P3, PT, R98, 0x1, PT ;  /* 0x000000016200780c */ /* 0x000fe20003f65270 */
[----:B------:R-:W-:Y:S01]  /*1c80*/  BSSY.RECONVERGENT B1, `(.L_x_4715) ;  /* 0x000004f000017945 */ /* 0x000fe20003800200 */
[----:B------:R-:W-:Y:S01]  /*1c90*/  LOP3.LUT R96, R96, 0xfffffff7, RZ, 0xc0, !PT ;  /* 0xfffffff760607812 */ /* 0x000fe200078ec0ff */
[----:B------:R-:W-:Y:S01]  /*1ca0*/  FFMA.FTZ R88, R5, R140, 1.1641532182693481445e-10 ;  /* 0x2f00000005587423 */ /* 0x000fe2000001008c */
[----:B------:R-:W-:Y:S01]  /*1cb0*/  FMUL.FTZ R97, R97, R156 ;  /* 0x0000009c61617220 */ /* 0x000fe20000410000 */
[----:B------:R-:W-:Y:S02]  /*1cc0*/  IMAD.MOV.U32 R112, RZ, RZ, 0x2 ;  /* 0x00000002ff707424 */ /* 0x000fe400078e00ff */
[----:B------:R-:W-:Y:S01]  /*1cd0*/  IMAD.MOV.U32 R5, RZ, RZ, R8 ;  /* 0x000000ffff057224 */ /* 0x000fe200078e0008 */
        /* <DEDUP_REMOVED lines=16> */
.L_x_4717:
        /* <DEDUP_REMOVED lines=13> */
.L_x_4719:
[----:B------:R-:W-:Y:S05]  /*1eb0*/  BSYNC.RECONVERGENT B2 ;  /* 0x0000000000027941 */ /* 0x000fea0003800200 */
.L_x_4718:
        /* <DEDUP_REMOVED lines=36> */
[----:B------:R-:W-:Y:S01]  /*2100*/  IMAD.WIDE.U32 R152, R152, -0x326172a9, RZ ;  /* 0xcd9e8d5798987825 */ /* 0x000fe200078e00ff */
[----:B------:R-:W-:-:S03]  /*2110*/  MOV R5, R150 ;  /* 0x0000009600057202 */ /* 0x000fc60000000f00 */
[----:B------:R-:W-:Y:S01]  /*2120*/  IMAD.WIDE.U32 R126, R126, -0x2daee0ad, RZ ;  /* 0xd2511f537e7e7825 */ /* 0x000fe200078e00ff */
[----:B------:R-:W-:-:S03]  /*2130*/  LOP3.LUT R4, R4, UR35, R153, 0x96, !PT ;  /* 0x0000002304047c12 */ /* 0x000fc6000f8e9699 */
[----:B------:R-:W-:Y:S01]  /*2140*/  IMAD.MOV.U32 R8, RZ, RZ, R152 ;  /* 0x000000ffff087224 */ /* 0x000fe200078e0098 */
[----:B------:R-:W-:Y:S01]  /*2150*/  LOP3.LUT R3, R148, UR36, R127, 0x96, !PT ;  /* 0x0000002494037c12 */ /* 0x000fe2000f8e967f */
[----:B------:R-:W-:-:S07]  /*2160*/  IMAD.MOV.U32 R150, RZ, RZ, R126 ;  /* 0x000000ffff967224 */ /* 0x000fce00078e007e */
.L_x_4716:
[----:B------:R-:W-:Y:S05]  /*2170*/  BSYNC.RECONVERGENT B1 ;  /* 0x0000000000017941 */ /* 0x000fea0003800200 */
.L_x_4715:
[----:B------:R-:W-:Y:S01]  /*2180*/  I2FP.F32.U32 R5, R5 ;  /* 0x0000000500057245 */ /* 0x000fe20000201000 */
[----:B------:R-:W-:Y:S01]  /*2190*/  HADD2.F32 R111, -RZ, R89.H0_H0 ;  /* 0x20000059ff6f7230 */ /* 0x000fe20000004100 */
[----:B------:R-:W-:Y:S01]  /*21a0*/  ISETP.NE.AND P2, PT, R112, 0x1, PT ;  /* 0x000000017000780c */ /* 0x000fe20003f45270 */
[----:B------:R-:W-:Y:S01]  /*21b0*/  BSSY.RECONVERGENT B1, `(.L_x_4720) ;  /* 0x000004f000017945 */ /* 0x000fe20003800200 */
[----:B------:R-:W-:Y:S01]  /*21c0*/  LOP3.LUT R96, R96, 0xfffffffb, RZ, 0xc0, !PT ;  /* 0xfffffffb60607812 */ /* 0x000fe200078ec0ff */
[----:B------:R-:W-:Y:S01]  /*21d0*/  FFMA.FTZ R88, R5, R140, 1.1641532182693481445e-10 ;  /* 0x2f00000005587423 */ /* 0x000fe2000001008c */
[----:B------:R-:W-:Y:S01]  /*21e0*/  FMUL.FTZ R111, R111, R156 ;  /* 0x0000009c6f6f7220 */ /* 0x000fe20000410000 */
[----:B------:R-:W-:Y:S02]  /*21f0*/  @P1 HADD2.F32 R5, -RZ, R25.H0_H0 ;  /* 0x20000019ff051230 */ /* 0x000fe40000004100 */
[----:B------:R-:W-:Y:S01]  /*2200*/  HFMA2 R126, -RZ, RZ, 0, 1.1920928955078125e-07 ;  /* 0x00000002ff7e7431 */ /* 0x000fe200000001ff */
[----:B------:R-:W-:-:S04]  /*2210*/  FSETP.GTU.FTZ.AND P3, PT, R88, R155, PT ;  /* 0x0000009b5800720b */ /* 0x000fc80003f7c000 */
[----:B------:R-:W-:Y:S02]  /*2220*/  FSEL R98, R111, RZ, !P3 ;  /* 0x000000ff6f627208 */ /* 0x000fe40005800000 */
[----:B------:R-:W-:-:S03]  /*2230*/  PLOP3.LUT P3, PT, P3, PT, PT, 0x8, 0x80 ;  /* 0x000000000080781c */ /* 0x000fc60001f6e170 */
[----:B------:R-:W-:Y:S01]  /*2240*/  @P1 FADD.FTZ R98, R5, R98 ;  /* 0x0000006205621221 */ /* 0x000fe20000010000 */
[----:B------:R-:W-:-:S04]  /*2250*/  IMAD.MOV.U32 R5, RZ, RZ, R8 ;  /* 0x000000ffff057224 */ /* 0x000fc800078e0008 */
        /* <DEDUP_REMOVED lines=11> */
.L_x_4722:
        /* <DEDUP_REMOVED lines=13> */
.L_x_4724:
[----:B------:R-:W-:Y:S05]  /*23e0*/  BSYNC.RECONVERGENT B2 ;  /* 0x0000000000027941 */ /* 0x000fea0003800200 */
.L_x_4723:
        /* <DEDUP_REMOVED lines=43> */
.L_x_4721:
[----:B------:R-:W-:Y:S05]  /*26a0*/  BSYNC.RECONVERGENT B1 ;  /* 0x0000000000017941 */ /* 0x000fea0003800200 */
.L_x_4720:
        /* <DEDUP_REMOVED lines=25> */
.L_x_4727:
        /* <DEDUP_REMOVED lines=13> */
.L_x_4729:
[----:B------:R-:W-:Y:S05]  /*2910*/  BSYNC.RECONVERGENT B2 ;  /* 0x0000000000027941 */ /* 0x000fea0003800200 */
.L_x_4728:
        /* <DEDUP_REMOVED lines=43> */
.L_x_4726:
[----:B------:R-:W-:Y:S05]  /*2bd0*/  BSYNC.RECONVERGENT B1 ;  /* 0x0000000000017941 */ /* 0x000fea0003800200 */
.L_x_4725:
[----:B------:R-:W-:Y:S01]  /*2be0*/  I2FP.F32.U32 R5, R5 ;  /* 0x0000000500057245 */ /* 0x000fe20000201000 */
[----:B------:R-:W-:Y:S01]  /*2bf0*/  HADD2.F32 R89, -RZ, R90.H0_H0 ;  /* 0x2000005aff597230 */ /* 0x000fe20000004100 */
[----:B------:R-:W-:Y:S01]  /*2c00*/  ISETP.NE.AND P3, PT, R127, 0x1, PT ;  /* 0x000000017f00780c */ /* 0x000fe20003f65270 */
[----:B------:R-:W-:Y:S01]  /*2c10*/  BSSY.RECONVERGENT B1, `(.L_x_4730) ;  /* 0x000004d000017945 */ /* 0x000fe20003800200 */
[----:B------:R-:W-:Y:S02]  /*2c20*/  IMAD.MOV.U32 R148, RZ, RZ, 0x2 ;  /* 0x00000002ff947424 */ /* 0x000fe400078e00ff */
[----:B------:R-:W-:Y:S01]  /*2c30*/  FFMA.FTZ R88, R5, R140, 1.1641532182693481445e-10 ;  /* 0x2f00000005587423 */ /* 0x000fe2000001008c */
[----:B------:R-:W-:Y:S01]  /*2c40*/  FMUL.FTZ R89, R89, R156 ;  /* 0x0000009c59597220 */ /* 0x000fe20000410000 */
[----:B------:R-:W-:-:S03]  /*2c50*/  @P1 HADD2.F32 R5, -RZ, R26.H0_H0 ;  /* 0x2000001aff051230 */ /* 0x000fc60000004100 */
        /* <DEDUP_REMOVED lines=15> */
.L_x_4732:
        /* <DEDUP_REMOVED lines=13> */
.L_x_4734:
[----:B------:R-:W-:Y:S05]  /*2e20*/  BSYNC.RECONVERGENT B2 ;  /* 0x0000000000027941 */ /* 0x000fea0003800200 */
.L_x_4733:
        /* <DEDUP_REMOVED lines=41> */
[----:B------:R-:W-:Y:S02]  /*30c0*/  IMAD.MOV.U32 R150, RZ, RZ, R88 ;  /* 0x000000ffff967224 */ /* 0x000fe400078e0058 */
[----:B------:R-:W-:-:S07]  /*30d0*/  IMAD.MOV.U32 R148, RZ, RZ, RZ ;  /* 0x000000ffff947224 */ /* 0x000fce00078e00ff */
.L_x_4731:
[----:B------:R-:W-:Y:S05]  /*30e0*/  BSYNC.RECONVERGENT B1 ;  /* 0x0000000000017941 */ /* 0x000fea0003800200 */
.L_x_4730:
[----:B------:R-:W-:Y:S01]  /*30f0*/  I2FP.F32.U32 R5, R5 ;  /* 0x0000000500057245 */ /* 0x000fe20000201000 */
[----:B------:R-:W-:Y:S01]  /*3100*/  HADD2.F32 R89, -RZ, R90.H1_H1 ;  /* 0x3000005aff597230 */ /* 0x000fe20000004100 */
[----:B------:R-:W-:Y:S01]  /*3110*/  ISETP.NE.AND P4, PT, R148, 0x1, PT ;  /* 0x000000019400780c */ /* 0x000fe20003f85270 */
[----:B------:R-:W-:Y:S01]  /*3120*/  BSSY.RECONVERGENT B1, `(.L_x_4735) ;  /* 0x000004d000017945 */ /* 0x000fe20003800200 */
[----:B------:R-:W-:Y:S02]  /*3130*/  HFMA2 R149, -RZ, RZ, 0, 1.1920928955078125e-07 ;  /* 0x00000002ff957431 */ /* 0x000fe400000001ff */
[----:B------:R-:W-:Y:S01]  /*3140*/  FFMA.FTZ R88, R5, R140, 1.1641532182693481445e-10 ;  /* 0x2f00000005587423 */ /* 0x000fe2000001008c */
[----:B------:R-:W-:Y:S01]  /*3150*/  FMUL.FTZ R89, R89, R156 ;  /* 0x0000009c59597220 */ /* 0x000fe20000410000 */
[----:B------:R-:W-:-:S03]  /*3160*/  @P1 HADD2.F32 R5, -RZ, R26.H1_H1 ;  /* 0x3000001aff051230 */ /* 0x000fc60000004100 */
        /* <DEDUP_REMOVED lines=15> */
.L_x_4737:
        /* <DEDUP_REMOVED lines=13> */
.L_x_4739:
[----:B------:R-:W-:Y:S05]  /*3330*/  BSYNC.RECONVERGENT B2 ;  /* 0x0000000000027941 */ /* 0x000fea0003800200 */
.L_x_4738:
        /* <DEDUP_REMOVED lines=43> */
.L_x_4736:
[----:B------:R-:W-:Y:S05]  /*35f0*/  BSYNC.RECONVERGENT B1 ;  /* 0x0000000000017941 */ /* 0x000fea0003800200 */
.L_x_4735:
[----:B------:R-:W-:Y:S01]  /*3600*/  I2FP.F32.U32 R5, R5 ;  /* 0x0000000500057245 */ /* 0x000fe20000201000 */
[----:B------:R-:W-:Y:S01]  /*3610*/  HADD2.F32 R89, -RZ, R91.H0_H0 ;  /* 0x2000005bff597230 */ /* 0x000fe20000004100 */
[----:B------:R-:W-:Y:S01]  /*3620*/  ISETP.NE.AND P5, PT, R149, 0x1, PT ;  /* 0x000000019500780c */ /* 0x000fe20003fa5270 */
[----:B------:R-:W-:Y:S01]  /*3630*/  @P1 HADD2.F32 R148, -RZ, R27.H0_H0 ;  /* 0x2000001bff941230 */ /* 0x000fe20000004100 */
[----:B------:R-:W-:Y:S01]  /*3640*/  BSSY.RECONVERGENT B1, `(.L_x_4740) ;  /* 0x000004c000017945 */ /* 0x000fe20003800200 */
[----:B------:R-:W-:Y:S01]  /*3650*/  FFMA.FTZ R88, R5, R140, 1.1641532182693481445e-10 ;  /* 0x2f00000005587423 */ /* 0x000fe2000001008c */
[----:B------:R-:W-:Y:S01]  /*3660*/  FMUL.FTZ R89, R89, R156 ;  /* 0x0000009c59597220 */ /* 0x000fe20000410000 */
[----:B------:R-:W-:-:S03]  /*3670*/  IMAD.MOV.U32 R5, RZ, RZ, 0x2 ;  /* 0x00000002ff057424 */ /* 0x000fc600078e00ff */
[----:B------:R-:W-:-:S04]  /*3680*/  FSETP.GTU.FTZ.AND P4, PT, R88, R155, PT ;  /* 0x0000009b5800720b */ /* 0x000fc80003f9c000 */
        /* <DEDUP_REMOVED lines=14> */
.L_x_4742:
        /* <DEDUP_REMOVED lines=13> */
.L_x_4744:
[----:B------:R-:W-:Y:S05]  /*3840*/  BSYNC.RECONVERGENT B2 ;  /* 0x0000000000027941 */ /* 0x000fea0003800200 */
.L_x_4743:
[----:B------:R-:W-:Y:S01]  /*3850*/  LOP3.LUT R88, R7, UR9, R149, 0x96, !PT ;  /* 0x0000000907587c12 */ /* 0x000fe2000f8e9695 */
[----:B------:R-:W-:-:S04]  /*3860*/  IMAD.WIDE.U32 R4, R95, -0x326172a9, RZ ;  /* 0xcd9e8d575f047825 */ /* 0x000fc800078e00ff */
[----:B------:R-:W-:Y:S01]  /*3870*/  IMAD.WIDE.U32 R88, R88, -0x326172a9, RZ ;  /* 0xcd9e8d5758587825 */ /* 0x000fe200078e00ff */
[----:B------:R-:W-:-:S04]  /*3880*/  LOP3.LUT R5, R6, UR8, R5, 0x96, !PT ;  /* 0x0000000806057c12 */ /* 0x000fc8000f8e9605 */
[----:B------:R-:W-:Y:S01]  /*3890*/  LOP3.LUT R149, R4, UR17, R89, 0x96, !PT ;  /* 0x0000001104957c12 */ /* 0x000fe2000f8e9659 */
[----:B------:R-:W-:-:S05]  /*38a0*/  IMAD.WIDE.U32 R4, R5, -0x2daee0ad, RZ ;  /* 0xd2511f5305047825 */ /* 0x000fca00078e00ff */
        /* <DEDUP_REMOVED lines=29> */
[----:B------:R-:W-:-:S04]  /*3a80*/  IMAD.WIDE.U32 R88, R89, -0x326172a9, RZ ;  /* 0xcd9e8d5759587825 */ /* 0x000fc800078e00ff */
[----:B------:R-:W-:Y:S01]  /*3a90*/  HFMA2 R5, -RZ, RZ, 0, 0 ;  /* 0x00000000ff057431 */ /* 0x000fe200000001ff */
[----:B------:R-:W-:Y:S02]  /*3aa0*/  LOP3.LUT R4, R4, UR35, R89, 0x96, !PT ;  /* 0x0000002304047c12 */ /* 0x000fe4000f8e9659 */
[----:B------:R-:W-:Y:S01]  /*3ab0*/  MOV R8, R88 ;  /* 0x0000005800087202 */ /* 0x000fe20000000f00 */
[----:B------:R-:W-:-:S05]  /*3ac0*/  IMAD.WIDE.U32 R88, R3, -0x2daee0ad, RZ ;  /* 0xd2511f5303587825 */ /* 0x000fca00078e00ff */
[----:B------:R-:W-:Y:S01]  /*3ad0*/  LOP3.LUT R3, R148, UR36, R89, 0x96, !PT ;  /* 0x0000002494037c12 */ /* 0x000fe2000f8e9659 */
[----:B------:R-:W-:Y:S02]  /*3ae0*/  IMAD.MOV.U32 R89, RZ, RZ, R150 ;  /* 0x000000ffff597224 */ /* 0x000fe400078e0096 */
[----:B------:R-:W-:-:S07]  /*3af0*/  IMAD.MOV.U32 R150, RZ, RZ, R88 ;  /* 0x000000ffff967224 */ /* 0x000fce00078e0058 */
.L_x_4741:
[----:B------:R-:W-:Y:S05]  /*3b00*/  BSYNC.RECONVERGENT B1 ;  /* 0x0000000000017941 */ /* 0x000fea0003800200 */
.L_x_4740:
        /* <DEDUP_REMOVED lines=13> */
[----:B------:R-:W-:Y:S01]  /*3be0*/  PRMT R91, R153, 0x5410, R91 ;  /* 0x00005410995b7816 */ /* 0x000fe2000000005b */
[----:B------:R-:W-:Y:S06]  /*3bf0*/  BRA `(.L_x_4745) ;  /* 0x0000005000707947 */ /* 0x000fec0003800000 */
.L_x_4704:
        /* <DEDUP_REMOVED lines=16> */
.L_x_4748:
        /* <DEDUP_REMOVED lines=13> */
.L_x_4750:
[----:B------:R-:W-:Y:S05]  /*3dd0*/  BSYNC.RECONVERGENT B2 ;  /* 0x0000000000027941 */ /* 0x000fea0003800200 */
.L_x_4749:
        /* <DEDUP_REMOVED lines=41> */
.L_x_4747:
[----:B------:R-:W-:Y:S05]  /*4070*/  BSYNC.RECONVERGENT B1 ;  /* 0x0000000000017941 */ /* 0x000fea0003800200 */
.L_x_4746:
        /* <DEDUP_REMOVED lines=9> */
[----:B------:R-:W-:Y:S02]  /*4110*/  IMAD.MOV.U32 R12, RZ, RZ, 0x2 ;  /* 0x00000002ff0c7424 */ /* 0x000fe400078e00ff */
[----:B0-----:R-:W-:-:S04]  /*4120*/  FSETP.GTU.FTZ.AND P2, PT, R10, R17, PT ;  /* 0x000000110a00720b */ /* 0x001fc80003f5c000 */
[----:B------:R-:W-:Y:S01]  /*4130*/  PLOP3.LUT P4, PT, P2, PT, PT, 0x8, 0x80 ;  /* 0x000000000080781c */ /* 0x000fe2000178e170 */
[----:B-1----:R-:W-:Y:S01]  /*4140*/  FMUL.FTZ R14, R5, R140 ;  /* 0x0000008c050e7220 */ /* 0x002fe20000410000 */
[----:B------:R-:W-:-:S04]  /*4150*/  MOV R5, R8 ;  /* 0x0000000800057202 */ /* 0x000fc80000000f00 */
        /* <DEDUP_REMOVED lines=11> */
.L_x_4753:
        /* <DEDUP_REMOVED lines=13> */
.L_x_4755:
[----:B------:R-:W-:Y:S05]  /*42e0*/  BSYNC.RECONVERGENT B2 ;  /* 0x0000000000027941 */ /* 0x000fea0003800200 */
.L_x_4754:
        /* <DEDUP_REMOVED lines=41> */
[----:B------:R-:W-:-:S07]  /*4580*/  IMAD.MOV.U32 R12, RZ, RZ, RZ ;  /* 0x000000ffff0c7224 */ /* 0x000fce00078e00ff */
.L_x_4752:
[----:B------:R-:W-:Y:S05]  /*4590*/  BSYNC.RECONVERGENT B1 ;  /* 0x0000000000017941 */ /* 0x000fea0003800200 */
.L_x_4751:
        /* <DEDUP_REMOVED lines=10> */
[----:B------:R-:W-:-:S03]  /*4640*/  SEL R10, RZ, 0x1, P2 ;  /* 0x00000001ff0a7807 */ /* 0x000fc60001000000 */
[----:B------:R-:W-:Y:S01]  /*4650*/  FADD.FTZ R14, R14, R5 ;  /* 0x000000050e0e7221 */ /* 0x000fe20000010000 */
[----:B------:R-:W-:-:S03]  /*4660*/  IMAD.MOV.U32 R5, RZ, RZ, R8 ;  /* 0x000000ffff057224 */ /* 0x000fc600078e0008 */
[----:B------:R-:W-:Y:S01]  /*4670*/  @P1 FADD.FTZ R9, R9, R14 ;  /* 0x0000000e09091221 */ /* 0x000fe20000010000 */
[----:B------:R-:W-:-:S04]  /*4680*/  @!P1 MOV R9, R14 ;  /* 0x0000000e00099202 */ /* 0x000fc80000000f00 */
        /* <DEDUP_REMOVED lines=10> */
.L_x_4758:
        /* <DEDUP_REMOVED lines=13> */
.L_x_4760:
[----:B------:R-:W-:Y:S05]  /*4800*/  BSYNC.RECONVERGENT B2 ;  /* 0x0000000000027941 */ /* 0x000fea0003800200 */
.L_x_4759:
        /* <DEDUP_REMOVED lines=43> */
.L_x_4757:
[----:B------:R-:W-:Y:S05]  /*4ac0*/  BSYNC.RECONVERGENT B1 ;  /* 0x0000000000017941 */ /* 0x000fea0003800200 */
.L_x_4756:
[----:B------:R-:W-:Y:S01]  /*4ad0*/  I2FP.F32.U32 R12, R5 ;  /* 0x00000005000c7245 */ /* 0x000fe20000201000 */
[----:B------:R-:W-:Y:S01]  /*4ae0*/  HADD2.F32 R5, -RZ, R88.H1_H1 ;  /* 0x30000058ff057230 */ /* 0x000fe20000004100 */
        /* <DEDUP_REMOVED lines=20> */
.L_x_4763:
        /* <DEDUP_REMOVED lines=13> */
.L_x_4765:
[----:B------:R-:W-:Y:S05]  /*4d00*/  BSYNC.RECONVERGENT B2 ;  /* 0x0000000000027941 */ /* 0x000fea0003800200 */
.L_x_4764:
        /* <DEDUP_REMOVED lines=43> */
.L_x_4762:
[----:B------:R-:W-:Y:S05]  /*4fc0*/  BSYNC.RECONVERGENT B1 ;  /* 0x0000000000017941 */ /* 0x000fea0003800200 */
.L_x_4761:
[----:B------:R-:W-:Y:S01]  /*4fd0*/  I2FP.F32.U32 R12, R5 ;  /* 0x00000005000c7245 */ /* 0x000fe20000201000 */
[----:B------:R-:W-:Y:S01]  /*4fe0*/  HADD2.F32 R5, -RZ, R28.H1_H1 ;  /* 0x3000001cff057230 */ /* 0x000fe20000004100 */
[----:B------:R-:W-:Y:S01]  /*4ff0*/  ISETP.NE.AND P3, PT, R15, 0x1, PT ;  /* 0x000000010f00780c */ /* 0x000fe20003f65270 */
[----:B------:R-:W-:Y:S01]  /*5000*/  @P1 HADD2.F32 R14, -RZ, R24.H1_H1 ;  /* 0x30000018ff0e1230 */ /* 0x000fe20000004100 */
[----:B------:R-:W-:Y:S01]  /*5010*/  BSSY.RECONVERGENT B1, `(.L_x_4766) ;  /* 0x000004e000017945 */ /* 0x000fe20003800200 */
[----:B------:R-:W-:Y:S01]  /*5020*/  FFMA.FTZ R12, R12, R157, 1.1641532182693481445e-10 ;  /* 0x2f0000000c0c7423 */ /* 0x000fe2000001009d */
[----:B------:R-:W-:Y:S01]  /*5030*/  FMUL.FTZ R5, R5, R140 ;  /* 0x0000008c05057220 */ /* 0x000fe20000410000 */
[----:B------:R-:W-:-:S03]  /*5040*/  HFMA2 R13, -RZ, RZ, 0, 1.1920928955078125e-07 ;  /* 0x00000002ff0d7431 */ /* 0x000fc600000001ff */
[----:B------:R-:W-:-:S04]  /*5050*/  FSETP.GTU.FTZ.AND P2, PT, R12, R17, PT ;  /* 0x000000110c00720b */ /* 0x000fc80003f5c000 */
        /* <DEDUP_REMOVED lines=16> */
.L_x_4768:
        /* <DEDUP_REMOVED lines=13> */
.L_x_4770:
[----:B------:R-:W-:Y:S05]  /*5230*/  BSYNC.RECONVERGENT B2 ;  /* 0x0000000000027941 */ /* 0x000fea0003800200 */
.L_x_4769:
        /* <DEDUP_REMOVED lines=43> */
.L_x_4767:
[----:B------:R-:W-:Y:S05]  /*54f0*/  BSYNC.RECONVERGENT B1 ;  /* 0x0000000000017941 */ /* 0x000fea0003800200 */
.L_x_4766:
[----:B------:R-:W-:Y:S01]  /*5500*/  I2FP.F32.U32 R12, R5 ;  /* 0x00000005000c7245 */ /* 0x000fe20000201000 */
[----:B------:R-:W-:Y:S01]  /*5510*/  HADD2.F32 R5, -RZ, R89.H0_H0 ;  /* 0x20000059ff057230 */ /* 0x000fe20000004100 */
[----:B------:R-:W-:Y:S01]  /*5520*/  ISETP.NE.AND P2, PT, R13, 0x1, PT ;  /* 0x000000010d00780c */ /* 0x000fe20003f45270 */
[----:B------:R-:W-:Y:S01]  /*5530*/  BSSY.RECONVERGENT B1, `(.L_x_4771) ;  /* 0x000004c000017945 */ /* 0x000fe20003800200 */
[----:B------:R-:W-:Y:S01]  /*5540*/  LOP3.LUT R96, R96, 0xfffffffb, RZ, 0xc0, !PT ;  /* 0xfffffffb60607812 */ /* 0x000fe200078ec0ff */
[----:B------:R-:W-:Y:S01]  /*5550*/  FFMA.FTZ R12, R12, R157, 1.1641532182693481445e-10 ;  /* 0x2f0000000c0c7423 */ /* 0x000fe2000001009d */
[----:B------:R-:W-:Y:S01]  /*5560*/  FMUL.FTZ R5, R5, R140 ;  /* 0x0000008c05057220 */ /* 0x000fe20000410000 */
[----:B------:R-:W-:-:S03]  /*5570*/  IMAD.MOV.U32 R14, RZ, RZ, 0x2 ;  /* 0x00000002ff0e7424 */ /* 0x000fc600078e00ff */
[----:B------:R-:W-:-:S04]  /*5580*/  FSETP.GTU.FTZ.AND P3, PT, R12, R17, PT ;  /* 0x000000110c00720b */ /* 0x000fc80003f7c000 */
[----:B------:R-:W-:Y:S02]  /*5590*/  FSEL R16, R5, RZ, !P3 ;  /* 0x000000ff05107208 */ /* 0x000fe40005800000 */
[----:B------:R-:W-:Y:S02]  /*55a0*/  PLOP3.LUT P3, PT, P3, PT, PT, 0x8, 0x80 ;  /* 0x000000000080781c */ /* 0x000fe40001f6e170 */
[----:B------:R-:W-:-:S11]  /*55b0*/  MOV R5, R8 ;  /* 0x0000000800057202 */ /* 0x000fd60000000f00 */
        /* <DEDUP_REMOVED lines=10> */
.L_x_4773:
        /* <DEDUP_REMOVED lines=13> */
.L_x_4775:
[----:B------:R-:W-:Y:S05]  /*5730*/  BSYNC.RECONVERGENT B2 ;  /* 0x0000000000027941 */ /* 0x000fea0003800200 */
.L_x_4774:
        /* <DEDUP_REMOVED lines=41> */
[----:B------:R-:W-:Y:S02]  /*59d0*/  HFMA2 R14, -RZ, RZ, 0, 0 ;  /* 0x00000000ff0e7431 */ /* 0x000fe400000001ff */
[----:B------:R-:W-:-:S07]  /*59e0*/  IMAD.MOV.U32 R150, RZ, RZ, R12 ;  /* 0x000000ffff967224 */ /* 0x000fce00078e000c */
.L_x_4772:
[----:B------:R-:W-:Y:S05]  /*59f0*/  BSYNC.RECONVERGENT B1 ;  /* 0x0000000000017941 */ /* 0x000fea0003800200 */
.L_x_4771:
        /* <DEDUP_REMOVED lines=25> */
.L_x_4778:
        /* <DEDUP_REMOVED lines=13> */
.L_x_4780:
[----:B------:R-:W-:Y:S05]  /*5c60*/  BSYNC.RECONVERGENT B2 ;  /* 0x0000000000027941 */ /* 0x000fea0003800200 */
.L_x_4779:
        /* <DEDUP_REMOVED lines=43> */
.L_x_4777:
[----:B------:R-:W-:Y:S05]  /*5f20*/  BSYNC.RECONVERGENT B1 ;  /* 0x0000000000017941 */ /* 0x000fea0003800200 */
.L_x_4776:
        /* <DEDUP_REMOVED lines=22> */
.L_x_4783:
        /* <DEDUP_REMOVED lines=13> */
.L_x_4785:
[----:B------:R-:W-:Y:S05]  /*6160*/  BSYNC.RECONVERGENT B2 ;  /* 0x0000000000027941 */ /* 0x000fea0003800200 */
.L_x_4784:
        /* <DEDUP_REMOVED lines=43> */
.L_x_4782:
[----:B------:R-:W-:Y:S05]  /*6420*/  BSYNC.RECONVERGENT B1 ;  /* 0x0000000000017941 */ /* 0x000fea0003800200 */
.L_x_4781:
[----:B------:R-:W-:Y:S01]  /*6430*/  I2FP.F32.U32 R14, R5 ;  /* 0x00000005000e7245 */ /* 0x000fe20000201000 */
[----:B------:R-:W-:Y:S01]  /*6440*/  HADD2.F32 R5, -RZ, R29.H1_H1 ;  /* 0x3000001dff057230 */ /* 0x000fe20000004100 */
[----:B------:R-:W-:Y:S01]  /*6450*/  BSSY.RECONVERGENT B1, `(.L_x_4786) ;  /* 0x0000051000017945 */ /* 0x000fe20003800200 */
[----:B------:R-:W-:Y:S02]  /*6460*/  @P1 HADD2.F32 R16, -RZ, R25.H1_H1 ;  /* 0x30000019ff101230 */ /* 0x000fe40000004100 */
        /* <DEDUP_REMOVED lines=22> */
.L_x_4788:
        /* <DEDUP_REMOVED lines=13> */
.L_x_4790:
[----:B------:R-:W-:Y:S05]  /*66a0*/  BSYNC.RECONVERGENT B2 ;  /* 0x0000000000027941 */ /* 0x000fea0003800200 */
.L_x_4789:
        /* <DEDUP_REMOVED lines=43> */
.L_x_4787:
[----:B------:R-:W-:Y:S05]  /*6960*/  BSYNC.RECONVERGENT B1 ;  /* 0x0000000000017941 */ /* 0x000fea0003800200 */
.L_x_4786:
        /* <DEDUP_REMOVED lines=20> */
.L_x_4793:
        /* <DEDUP_REMOVED lines=13> */
.L_x_4795:
[----:B------:R-:W-:Y:S05]  /*6b80*/  BSYNC.RECONVERGENT B2 ;  /* 0x0000000000027941 */ /* 0x000fea0003800200 */
.L_x_4794:
        /* <DEDUP_REMOVED lines=43> */
.L_x_4792:
[----:B------:R-:W-:Y:S05]  /*6e40*/  BSYNC.RECONVERGENT B1 ;  /* 0x0000000000017941 */ /* 0x000fea0003800200 */
.L_x_4791:
        /* <DEDUP_REMOVED lines=25> */
.L_x_4798:
        /* <DEDUP_REMOVED lines=13> */
.L_x_4800:
[----:B------:R-:W-:Y:S05]  /*70b0*/  BSYNC.RECONVERGENT B2 ;  /* 0x0000000000027941 */ /* 0x000fea0003800200 */
.L_x_4799:
        /* <DEDUP_REMOVED lines=43> */
.L_x_4797:
[----:B------:R-:W-:Y:S05]  /*7370*/  BSYNC.RECONVERGENT B1 ;  /* 0x0000000000017941 */ /* 0x000fea0003800200 */
.L_x_4796:
        /* <DEDUP_REMOVED lines=20> */
.L_x_4803:
        /* <DEDUP_REMOVED lines=13> */
.L_x_4805:
[----:B------:R-:W-:Y:S05]  /*7590*/  BSYNC.RECONVERGENT B2 ;  /* 0x0000000000027941 */ /* 0x000fea0003800200 */
.L_x_4804:
        /* <DEDUP_REMOVED lines=41> */
[----:B------:R-:W-:Y:S02]  /*7830*/  IMAD.MOV.U32 R150, RZ, RZ, R88 ;  /* 0x000000ffff967224 */ /* 0x000fe400078e0058 */
[----:B------:R-:W-:-:S07]  /*7840*/  HFMA2 R88, -RZ, RZ, 0, 0 ;  /* 0x00000000ff587431 */ /* 0x000fce00000001ff */
.L_x_4802:
[----:B------:R-:W-:Y:S05]  /*7850*/  BSYNC.RECONVERGENT B1 ;  /* 0x0000000000017941 */ /* 0x000fea0003800200 */
.L_x_4801:
        /* <DEDUP_REMOVED lines=26> */
.L_x_4808:
        /* <DEDUP_REMOVED lines=13> */
.L_x_4810:
[----:B------:R-:W-:Y:S05]  /*7ad0*/  BSYNC.RECONVERGENT B2 ;  /* 0x0000000000027941 */ /* 0x000fea0003800200 */
.L_x_4809:
        /* <DEDUP_REMOVED lines=42> */
[----:B------:R-:W-:-:S07]  /*7d80*/  LOP3.LUT R3, R148, UR36, R89, 0x96, !PT ;  /* 0x0000002494037c12 */ /* 0x000fce000f8e9659 */
.L_x_4807:
[----:B------:R-:W-:Y:S05]  /*7d90*/  BSYNC.RECONVERGENT B1 ;  /* 0x0000000000017941 */ /* 0x000fea0003800200 */
.L_x_4806:
        /* <DEDUP_REMOVED lines=20> */
.L_x_4813:
        /* <DEDUP_REMOVED lines=13> */
.L_x_4815:
[----:B------:R-:W-:Y:S05]  /*7fb0*/  BSYNC.RECONVERGENT B2 ;  /* 0x0000000000027941 */ /* 0x000fea0003800200 */
.L_x_4814:
        /* <DEDUP_REMOVED lines=43> */
.L_x_4812:
[----:B------:R-:W-:Y:S05]  /*8270*/  BSYNC.RECONVERGENT B1 ;  /* 0x0000000000017941 */ /* 0x000fea0003800200 */
.L_x_4811:
        /* <DEDUP_REMOVED lines=13> */
[----:B------:R-:W-:Y:S02]  /*8350*/  @!P1 MOV R127, R16 ;  /* 0x00000010007f9202 */ /* 0x000fe40000000f00 */
[----:B------:R-:W-:Y:S01]  /*8360*/  PRMT R16, R5, 0x7610, R16 ;  /* 0x0000761005107816 */ /* 0x000fe20000000010 */
        /* <DEDUP_REMOVED lines=11> */
.L_x_4818:
        /* <DEDUP_REMOVED lines=13> */
.L_x_4820:
[----:B------:R-:W-:Y:S05]  /*84f0*/  BSYNC.RECONVERGENT B2 ;  /* 0x0000000000027941 */ /* 0x000fea0003800200 */
.L_x_4819:
        /* <DEDUP_REMOVED lines=34> */
[----:B------:R-:W-:Y:S01]  /*8720*/  IMAD.WIDE.U32 R152, R152, -0x326172a9, RZ ;  /* 0xcd9e8d5798987825 */ /* 0x000fe200078e00ff */
[----:B------:R-:W-:Y:S02]  /*8730*/  LOP3.LUT R88, R88, UR33, R5, 0x96, !PT ;  /* 0x0000002158587c12 */ /* 0x000fe4000f8e9605 */
[----:B------:R-:W-:Y:S01]  /*8740*/  MOV R5, R150 ;  /* 0x0000009600057202 */ /* 0x000fe20000000f00 */
[----:B------:R-:W-:Y:S01]  /*8750*/  IMAD.MOV.U32 R8, RZ, RZ, R152 ;  /* 0x000000ffff087224 */ /* 0x000fe200078e0098 */
[----:B------:R-:W-:Y:S01]  /*8760*/  LOP3.LUT R4, R4, UR35, R153, 0x96, !PT ;  /* 0x0000002304047c12 */ /* 0x000fe2000f8e9699 */
[----:B------:R-:W-:-:S04]  /*8770*/  IMAD.WIDE.U32 R88, R88, -0x2daee0ad, RZ ;  /* 0xd2511f5358587825 */ /* 0x000fc800078e00ff */
[----:B------:R-:W-:Y:S01]  /*8780*/  IMAD.MOV.U32 R150, RZ, RZ, R88 ;  /* 0x000000ffff967224 */ /* 0x000fe200078e0058 */
[----:B------:R-:W-:Y:S01]  /*8790*/  LOP3.LUT R3, R148, UR36, R89, 0x96, !PT ;  /* 0x0000002494037c12 */ /* 0x000fe2000f8e9659 */
[----:B------:R-:W-:-:S07]  /*87a0*/  IMAD.MOV.U32 R148, RZ, RZ, RZ ;  /* 0x000000ffff947224 */ /* 0x000fce00078e00ff */
.L_x_4817:
[----:B------:R-:W-:Y:S05]  /*87b0*/  BSYNC.RECONVERGENT B1 ;  /* 0x0000000000017941 */ /* 0x000fea0003800200 */
.L_x_4816:
        /* <DEDUP_REMOVED lines=20> */
.L_x_4823:
        /* <DEDUP_REMOVED lines=15> */
.L_x_4825:
[----:B------:R-:W-:Y:S05]  /*89f0*/  BSYNC.RECONVERGENT B2 ;  /* 0x0000000000027941 */ /* 0x000fea0003800200 */
.L_x_4824:
        /* <DEDUP_REMOVED lines=35> */
[----:B------:R-:W-:-:S03]  /*8c30*/  LOP3.LUT R88, R88, UR33, R5, 0x96, !PT ;  /* 0x0000002158587c12 */ /* 0x000fc6000f8e9605 */
[----:B------:R-:W-:Y:S01]  /*8c40*/  IMAD.MOV.U32 R8, RZ, RZ, R148 ;  /* 0x000000ffff087224 */ /* 0x000fe200078e0094 */
[----:B------:R-:W-:Y:S01]  /*8c50*/  LOP3.LUT R4, R4, UR35, R149, 0x96, !PT ;  /* 0x0000002304047c12 */ /* 0x000fe2000f8e9695 */
[----:B------:R-:W-:-:S04]  /*8c60*/  IMAD.WIDE.U32 R88, R88, -0x2daee0ad, RZ ;  /* 0xd2511f5358587825 */ /* 0x000fc800078e00ff */
[----:B------:R-:W-:Y:S01]  /*8c70*/  IMAD.MOV.U32 R5, RZ, RZ, RZ ;  /* 0x000000ffff057224 */ /* 0x000fe200078e00ff */
[----:B------:R-:W-:Y:S01]  /*8c80*/  LOP3.LUT R3, R90, UR36, R89, 0x96, !PT ;  /* 0x000000245a037c12 */ /* 0x000fe2000f8e9659 */
[----:B------:R-:W-:Y:S01]  /*8c90*/  IMAD.MOV.U32 R89, RZ, RZ, R150 ;  /* 0x000000ffff597224 */ /* 0x000fe200078e0096 */
[----:B------:R-:W-:-:S07]  /*8ca0*/  MOV R150, R88 ;  /* 0x0000005800967202 */ /* 0x000fce0000000f00 */
.L_x_4822:
[----:B------:R-:W-:Y:S05]  /*8cb0*/  BSYNC.RECONVERGENT B1 ;  /* 0x0000000000017941 */ /* 0x000fea0003800200 */
.L_x_4821:
        /* <DEDUP_REMOVED lines=16> */
.L_x_4745:
        /* <DEDUP_REMOVED lines=13> */
[----:B------:R-:W-:Y:S01]  /*8e90*/  LOP3.LUT R156, R156, R157, R155, 0xfe, !PT ;  /* 0x0000009d9c9c7212 */ /* 0x000fe200078efe9b */
[----:B0-----:R-:W-:Y:S01]  /*8ea0*/  IMAD.WIDE.U32 R152, R125, 0x10, R152 ;  /* 0x000000107d987825 */ /* 0x001fe200078e0098 */
[----:B------:R-:W-:-:S02]  /*8eb0*/  SEL R151, RZ, 0x1, !P2 ;  /* 0x00000001ff977807 */ /* 0x000fc40005000000 */
[----:B------:R-:W-:Y:S02]  /*8ec0*/  SEL R154, RZ, 0x1, !P1 ;  /* 0x00000001ff9a7807 */ /* 0x000fe40004800000 */
[----:B------:R0:W-:Y:S01]  /*8ed0*/  STG.E.128 desc[UR10][R152.64], R88 ;  /* 0x0000005898007986 */ /* 0x0001e2000c101d0a */
[----:B-1----:R-:W-:Y:S01]  /*8ee0*/  IMAD.WIDE.U32 R148, R125, 0x8, R148 ;  /* 0x000000087d947825 */ /* 0x002fe200078e0094 */
[----:B0-----:R-:W-:Y:S02]  /*8ef0*/  LOP3.LUT R89, R156, R151, RZ, 0xfc, !PT ;  /* 0x000000979c597212 */ /* 0x001fe400078efcff */
[----:B------:R-:W-:-:S05]  /*8f00*/  LOP3.LUT R88, R147, R154, RZ, 0xfc, !PT ;  /* 0x0000009a93587212 */ /* 0x000fca00078efcff */
[----:B------:R0:W-:Y:S01]  /*8f10*/  STG.E.64 desc[UR10][R148.64], R88 ;  /* 0x0000005894007986 */ /* 0x0001e2000c101b0a */
[----:B------:R-:W-:Y:S05]  /*8f20*/  @!P0 BRA `(.L_x_4826) ;  /* 0x0000000000508947 */ /* 0x000fea0003800000 */
[----:B0-----:R-:W-:Y:S02]  /*8f30*/  SHF.L.U32 R88, R16, 0x10, RZ ;  /* 0x0000001010587819 */ /* 0x001fe400000006ff */
[----:B------:R-:W-:Y:S02]  /*8f40*/  LOP3.LUT R90, R17, 0xffff, RZ, 0xc0, !PT ;  /* 0x0000ffff115a7812 */ /* 0x000fe400078ec0ff */
[----:B------:R-:W-:Y:S02]  /*8f50*/  LOP3.LUT R147, R88, 0xff0000, RZ, 0xc0, !PT ;  /* 0x00ff000058937812 */ /* 0x000fe400078ec0ff */
[----:B------:R-:W0:Y:S01]  /*8f60*/  LDC.64 R88, c[0x0][0x3b8] ;  /* 0x0000ee00ff587b82 */ /* 0x000e220000000a00 */
        /* <DEDUP_REMOVED lines=11> */
[----:B------:R-:W-:Y:S01]  /*9020*/  LOP3.LUT R149, R90, R152, R148, 0xfe, !PT ;  /* 0x000000985a957212 */ /* 0x000fe200078efe94 */
[----:B0-----:R-:W-:Y:S01]  /*9030*/  IMAD.WIDE.U32 R88, R125, 0x8, R88 ;  /* 0x000000087d587825 */ /* 0x001fe200078e0058 */
[----:B------:R-:W-:Y:S02]  /*9040*/  LOP3.LUT R91, R147, R91, RZ, 0xfc, !PT ;  /* 0x0000005b935b7212 */ /* 0x000fe400078efcff */
[----:B------:R-:W-:-:S05]  /*9050*/  LOP3.LUT R90, R149, 0xff, R10, 0xf8, !PT ;  /* 0x000000ff955a7812 */ /* 0x000fca00078ef80a */
[----:B------:R1:W-:Y:S02]  /*9060*/  STG.E.64 desc[UR10][R88.64], R90 ;  /* 0x0000005a58007986 */ /* 0x0003e4000c101b0a */
.L_x_4826:
[----:B------:R-:W-:Y:S02]  /*9070*/  IMAD.MOV.U32 R147, RZ, RZ, R150 ;  /* 0x000000ffff937224 */ /* 0x000fe400078e0096 */
[----:B0-----:R-:W-:-:S07]  /*9080*/  VIADD R148, R125, 0x80 ;  /* 0x000000807d947836 */ /* 0x001fce0000000000 */
.L_x_4703:
[----:B------:R-:W-:Y:S05]  /*9090*/  BSYNC.RECONVERGENT B0 ;  /* 0x0000000000007941 */ /* 0x000fea0003800200 */
.L_x_4702:
        /* <DEDUP_REMOVED lines=35> */
.L_x_4832:
        /* <DEDUP_REMOVED lines=13> */
.L_x_4834:
[----:B------:R-:W-:Y:S05]  /*93a0*/  BSYNC.RECONVERGENT B2 ;  /* 0x0000000000027941 */ /* 0x000fea0003800200 */
.L_x_4833:
        /* <DEDUP_REMOVED lines=42> */
.L_x_4831:
[----:B------:R-:W-:Y:S05]  /*9650*/  BSYNC.RECONVERGENT B1 ;  /* 0x0000000000017941 */ /* 0x000fea0003800200 */
.L_x_4830:
[----:B------:R-:W1:Y:S01]  /*9660*/  LDC R156, c[0x0][0x404] ;  /* 0x00010100ff9c7b82 */ /* 0x000e620000000800 */
[----:B------:R-:W-:Y:S01]  /*9670*/  I2FP.F32.U32 R10, R10 ;  /* 0x0000000a000a7245 */ /* 0x000fe20000201000 */
[----:B------:R-:W-:Y:S01]  /*9680*/  IMAD.MOV.U32 R141, RZ, RZ, 0x2f800000 ;  /* 0x2f800000ff8d7424 */ /* 0x000fe200078e00ff */
[----:B------:R-:W-:Y:S01]  /*9690*/  ISETP.NE.AND P3, PT, R11, 0x1, PT ;  /* 0x000000010b00780c */ /* 0x000fe20003f65270 */
[----:B------:R-:W-:Y:S01]  /*96a0*/  BSSY.RECONVERGENT B1, `(.L_x_4835) ;  /* 0x000004e000017945 */ /* 0x000fe20003800200 */
[----:B------:R-:W-:Y:S01]  /*96b0*/  LOP3.LUT R96, R96, 0xffffffef, RZ, 0xc0, !PT ;  /* 0xffffffef60607812 */ /* 0x000fe200078ec0ff */
[----:B------:R-:W-:Y:S01]  /*96c0*/  FFMA.FTZ R5, R10, R141, 1.1641532182693481445e-10 ;  /* 0x2f0000000a057423 */ /* 0x000fe2000001008d */
[----:B-----5:R-:W-:Y:S01]  /*96d0*/  HADD2.F32 R10, -RZ, R88.H0_H0 ;  /* 0x20000058ff0a7230 */ /* 0x020fe20000004100 */
[----:B------:R-:W2:Y:S01]  /*96e0*/  LDC R155, c[0x0][0x408] ;  /* 0x00010200ff9b7b82 */ /* 0x000ea20000000800 */
[----:B------:R-:W-:Y:S02]  /*96f0*/  IMAD.MOV.U32 R13, RZ, RZ, 0x2 ;  /* 0x00000002ff0d7424 */ /* 0x000fe400078e00ff */
[----:B-1----:R-:W-:-:S02]  /*9700*/  FSETP.GTU.FTZ.AND P2, PT, R5, R156, PT ;  /* 0x0000009c0500720b */ /* 0x002fc40003f5c000 */
[----:B------:R-:W-:Y:S02]  /*9710*/  MOV R5, R8 ;  /* 0x0000000800057202 */ /* 0x000fe40000000f00 */
        /* <DEDUP_REMOVED lines=13> */
.L_x_4837:
        /* <DEDUP_REMOVED lines=13> */
.L_x_4839:
[----:B------:R-:W-:Y:S05]  /*98c0*/  BSYNC.RECONVERGENT B2 ;  /* 0x0000000000027941 */ /* 0x000fea0003800200 */
.L_x_4838:
        /* <DEDUP_REMOVED lines=43> */
.L_x_4836:
[----:B------:R-:W-:Y:S05]  /*9b80*/  BSYNC.RECONVERGENT B1 ;  /* 0x0000000000017941 */ /* 0x000fea0003800200 */
.L_x_4835:
        /* <DEDUP_REMOVED lines=12> */
[----:B------:R-:W-:-:S03]  /*9c50*/  MOV R5, R8 ;  /* 0x0000000800057202 */ /* 0x000fc60000000f00 */
        /* <DEDUP_REMOVED lines=12> */
.L_x_4842:
        /* <DEDUP_REMOVED lines=13> */
.L_x_4844:
[----:B------:R-:W-:Y:S05]  /*9df0*/  BSYNC.RECONVERGENT B2 ;  /* 0x0000000000027941 */ /* 0x000fea0003800200 */
.L_x_4843:
        /* <DEDUP_REMOVED lines=43> */
.L_x_4841:
[----:B------:R-:W-:Y:S05]  /*a0b0*/  BSYNC.RECONVERGENT B1 ;  /* 0x0000000000017941 */ /* 0x000fea0003800200 */
.L_x_4840:
        /* <DEDUP_REMOVED lines=22> */
.L_x_4847:
        /* <DEDUP_REMOVED lines=13> */
.L_x_4849:
[----:B------:R-:W-:Y:S05]  /*a2f0*/  BSYNC.RECONVERGENT B2 ;  /* 0x0000000000027941 */ /* 0x000fea0003800200 */
.L_x_4848:
        /* <DEDUP_REMOVED lines=43> */
.L_x_4846:
[----:B------:R-:W-:Y:S05]  /*a5b0*/  BSYNC.RECONVERGENT B1 ;  /* 0x0000000000017941 */ /* 0x000fea0003800200 */
.L_x_4845:
[----:B------:R-:W-:Y:S01]  /*a5c0*/  I2FP.F32.U32 R12, R5 ;  /* 0x00000005000c7245 */ /* 0x000fe20000201000 */
[----:B------:R-:W-:Y:S01]  /*a5d0*/  HADD2.F32 R14, -RZ, R28.H1_H1 ;  /* 0x3000001cff0e7230 */ /* 0x000fe20000004100 */
[----:B------:R-:W-:Y:S01]  /*a5e0*/  BSSY.RECONVERGENT B1, `(.L_x_4850) ;  /* 0x0000050000017945 */ /* 0x000fe20003800200 */
[----:B------:R-:W-:Y:S02]  /*a5f0*/  IMAD.MOV.U32 R15, RZ, RZ, 0x2 ;  /* 0x00000002ff0f7424 */ /* 0x000fe400078e00ff */
[----:B------:R-:W-:Y:S01]  /*a600*/  FFMA.FTZ R5, R12, R141, 1.1641532182693481445e-10 ;  /* 0x2f0000000c057423 */ /* 0x000fe2000001008d */
[----:B------:R-:W-:Y:S01]  /*a610*/  FMUL.FTZ R12, R14, R155 ;  /* 0x0000009b0e0c7220 */ /* 0x000fe20000410000 */
[----:B------:R-:W-:-:S03]  /*a620*/  @P1 HADD2.F32 R14, -RZ, R24.H1_H1 ;  /* 0x30000018ff0e1230 */ /* 0x000fc60000004100 */
[----:B------:R-:W-:-:S04]  /*a630*/  FSETP.GTU.FTZ.AND P2, PT, R5, R156, PT ;  /* 0x0000009c0500720b */ /* 0x000fc80003f5c000 */
[----:B------:R-:W-:-:S05]  /*a640*/  FSEL R12, R12, RZ, !P2 ;  /* 0x000000ff0c0c7208 */ /* 0x000fca0005000000 */
[----:B------:R-:W-:Y:S01]  /*a650*/  FADD.FTZ R5, R11, R12 ;  /* 0x0000000c0b057221 */ /* 0x000fe20000010000 */
[----:B------:R-:W-:Y:S02]  /*a660*/  SEL R11, RZ, 0x1, P2 ;  /* 0x00000001ff0b7807 */ /* 0x000fe40001000000 */
[----:B------:R-:W-:Y:S01]  /*a670*/  ISETP.NE.AND P2, PT, R13, 0x1, PT ;  /* 0x000000010d00780c */ /* 0x000fe20003f45270 */
[----:B------:R-:W-:Y:S01]  /*a680*/  @P1 FADD.FTZ R99, R14, R5 ;  /* 0x000000050e631221 */ /* 0x000fe20000010000 */
[----:B------:R-:W-:Y:S01]  /*a690*/  @!P1 MOV R99, R5 ;  /* 0x0000000500639202 */ /* 0x000fe20000000f00 */
[----:B------:R-:W-:-:S03]  /*a6a0*/  IMAD.MOV.U32 R5, RZ, RZ, R8 ;  /* 0x000000ffff057224 */ /* 0x000fc600078e0008 */
        /* <DEDUP_REMOVED lines=10> */
.L_x_4852:
        /* <DEDUP_REMOVED lines=13> */
.L_x_4854:
[----:B------:R-:W-:Y:S05]  /*a820*/  BSYNC.RECONVERGENT B2 ;  /* 0x0000000000027941 */ /* 0x000fea0003800200 */
.L_x_4853:
        /* <DEDUP_REMOVED lines=43> */
.L_x_4851:
[----:B------:R-:W-:Y:S05]  /*aae0*/  BSYNC.RECONVERGENT B1 ;  /* 0x0000000000017941 */ /* 0x000fea0003800200 */
.L_x_4850:
        /* <DEDUP_REMOVED lines=22> */
.L_x_4857:
        /* <DEDUP_REMOVED lines=13> */
.L_x_4859:
[----:B------:R-:W-:Y:S05]  /*ad20*/  BSYNC.RECONVERGENT B2 ;  /* 0x0000000000027941 */ /* 0x000fea0003800200 */
.L_x_4858:
        /* <DEDUP_REMOVED lines=43> */
.L_x_4856:
[----:B------:R-:W-:Y:S05]  /*afe0*/  BSYNC.RECONVERGENT B1 ;  /* 0x0000000000017941 */ /* 0x000fea0003800200 */
.L_x_4855:
        /* <DEDUP_REMOVED lines=13> */
[----:B------:R-:W-:Y:S02]  /*b0c0*/  @!P1 IMAD.MOV.U32 R100, RZ, RZ, R88 ;  /* 0x000000ffff649224 */ /* 0x000fe400078e0058 */
[----:B------:R-:W-:-:S03]  /*b0d0*/  HFMA2 R88, -RZ, RZ, 0, 1.1920928955078125e-07 ;  /* 0x00000002ff587431 */ /* 0x000fc600000001ff */
        /* <DEDUP_REMOVED lines=10> */
.L_x_4862:
        /* <DEDUP_REMOVED lines=13> */
.L_x_4864:
[----:B------:R-:W-:Y:S05]  /*b250*/  BSYNC.RECONVERGENT B2 ;  /* 0x0000000000027941 */ /* 0x000fea0003800200 */
.L_x_4863:
        /* <DEDUP_REMOVED lines=43> */
.L_x_4861:
[----:B------:R-:W-:Y:S05]  /*b510*/  BSYNC.RECONVERGENT B1 ;  /* 0x0000000000017941 */ /* 0x000fea0003800200 */
.L_x_4860:
        /* <DEDUP_REMOVED lines=22> */
.L_x_4867:
        /* <DEDUP_REMOVED lines=13> */
.L_x_4869:
[----:B------:R-:W-:Y:S05]  /*b750*/  BSYNC.RECONVERGENT B2 ;  /* 0x0000000000027941 */ /* 0x000fea0003800200 */
.L_x_4868:
[----:B------:R-:W-:Y:S01]  /*b760*/  IMAD.WIDE.U32 R4, R95, -0x326172a9, RZ ;  /* 0xcd9e8d575f047825 */ /* 0x000fe200078e00ff */
[----:B------:R-:W-:-:S04]  /*b770*/  LOP3.LUT R14, R7, UR9, R89, 0x96, !PT ;  /* 0x00000009070e7c12 */ /* 0x000fc8000f8e9659 */
[----:B0-----:R-:W-:Y:S01]  /*b780*/  LOP3.LUT R128, R6, UR8, R5, 0x96, !PT ;  /* 0x0000000806807c12 */ /* 0x001fe2000f8e9605 */
        /* <DEDUP_REMOVED lines=40> */
.L_x_4866:
[----:B------:R-:W-:Y:S05]  /*ba10*/  BSYNC.RECONVERGENT B1 ;  /* 0x0000000000017941 */ /* 0x000fea0003800200 */
.L_x_4865:
[----:B------:R-:W-:Y:S01]  /*ba20*/  I2FP.F32.U32 R14, R15 ;  /* 0x0000000f000e7245 */ /* 0x000fe20000201000 */
[----:B------:R-:W-:Y:S01]  /*ba30*/  HADD2.F32 R16, -RZ, R29.H1_H1 ;  /* 0x3000001dff107230 */ /* 0x000fe20000004100 */
[----:B------:R-:W-:Y:S01]  /*ba40*/  BSSY.RECONVERGENT B1, `(.L_x_4870) ;  /* 0x0000051000017945 */ /* 0x000fe20003800200 */
[----:B------:R-:W-:Y:S01]  /*ba50*/  IMAD.MOV.U32 R88, RZ, RZ, 0x2 ;  /* 0x00000002ff587424 */ /* 0x000fe200078e00ff */
[----:B------:R-:W-:Y:S01]  /*ba60*/  MOV R15, R8 ;  /* 0x00000008000f7202 */ /* 0x000fe20000000f00 */
[----:B------:R-:W-:Y:S01]  /*ba70*/  FFMA.FTZ R5, R14, R141, 1.1641532182693481445e-10 ;  /* 0x2f0000000e057423 */ /* 0x000fe2000001008d */
[----:B------:R-:W-:Y:S01]  /*ba80*/  FMUL.FTZ R14, R16, R155 ;  /* 0x0000009b100e7220 */ /* 0x000fe20000410000 */
[----:B------:R-:W-:-:S03]  /*ba90*/  @P1 HADD2.F32 R16, -RZ, R25.H1_H1 ;  /* 0x30000019ff101230 */ /* 0x000fc60000004100 */
        /* <DEDUP_REMOVED lines=18> */
.L_x_4872:
        /* <DEDUP_REMOVED lines=13> */
.L_x_4874:
[----:B------:R-:W-:Y:S05]  /*bc90*/  BSYNC.RECONVERGENT B2 ;  /* 0x0000000000027941 */ /* 0x000fea0003800200 */
.L_x_4873:
        /* <DEDUP_REMOVED lines=43> */
.L_x_4871:
[----:B------:R-:W-:Y:S05]  /*bf50*/  BSYNC.RECONVERGENT B1 ;  /* 0x0000000000017941 */ /* 0x000fea0003800200 */
.L_x_4870:
        /* <DEDUP_REMOVED lines=20> */
.L_x_4877:
        /* <DEDUP_REMOVED lines=13> */
.L_x_4879:
[----:B------:R-:W-:Y:S05]  /*c170*/  BSYNC.RECONVERGENT B2 ;  /* 0x0000000000027941 */ /* 0x000fea0003800200 */
.L_x_4878:
        /* <DEDUP_REMOVED lines=43> */
.L_x_4876:
[----:B------:R-:W-:Y:S05]  /*c430*/  BSYNC.RECONVERGENT B1 ;  /* 0x0000000000017941 */ /* 0x000fea0003800200 */
.L_x_4875:
[----:B------:R-:W-:Y:S01]  /*c440*/  I2FP.F32.U32 R14, R15 ;  /* 0x0000000f000e7245 */ /* 0x000fe20000201000 */
[----:B------:R-:W-:Y:S01]  /*c450*/  HADD2.F32 R88, -RZ, R30.H0_H0 ;  /* 0x2000001eff587230 */ /* 0x000fe20000004100 */
[----:B------:R-:W-:Y:S01]  /*c460*/  BSSY.RECONVERGENT B1, `(.L_x_4880) ;  /* 0x0000050000017945 */ /* 0x000fe20003800200 */
[----:B------:R-:W-:Y:S02]  /*c470*/  @P1 HADD2.F32 R15, -RZ, R26.H0_H0 ;  /* 0x2000001aff0f1230 */ /* 0x000fe40000004100 */
[----:B------:R-:W-:Y:S01]  /*c480*/  FFMA.FTZ R5, R14, R141, 1.1641532182693481445e-10 ;  /* 0x2f0000000e057423 */ /* 0x000fe2000001008d */
[----:B------:R-:W-:-:S04]  /*c490*/  FMUL.FTZ R88, R88, R155 ;  /* 0x0000009b58587220 */ /* 0x000fc80000410000 */
[----:B------:R-:W-:-:S04]  /*c4a0*/  FSETP.GTU.FTZ.AND P3, PT, R5, R156, PT ;  /* 0x0000009c0500720b */ /* 0x000fc80003f7c000 */
[----:B------:R-:W-:Y:S01]  /*c4b0*/  FSEL R5, R88, RZ, !P3 ;  /* 0x000000ff58057208 */ /* 0x000fe20005800000 */
[----:B------:R-:W-:Y:S01]  /*c4c0*/  IMAD.MOV.U32 R88, RZ, RZ, 0x2 ;  /* 0x00000002ff587424 */ /* 0x000fe200078e00ff */
[----:B------:R-:W-:Y:S02]  /*c4d0*/  SEL R14, RZ, 0x1, P3 ;  /* 0x00000001ff0e7807 */ /* 0x000fe40001800000 */
[----:B------:R-:W-:Y:S01]  /*c4e0*/  ISETP.NE.AND P3, PT, R89, 0x1, PT ;  /* 0x000000015900780c */ /* 0x000fe20003f65270 */
[----:B------:R-:W-:Y:S01]  /*c4f0*/  FADD.FTZ R16, R16, R5 ;  /* 0x0000000510107221 */ /* 0x000fe20000010000 */
[----:B------:R-:W-:-:S03]  /*c500*/  IMAD.MOV.U32 R5, RZ, RZ, R8 ;  /* 0x000000ffff057224 */ /* 0x000fc600078e0008 */
[----:B------:R-:W-:Y:S01]  /*c510*/  @P1 FADD.FTZ R114, R15, R16 ;  /* 0x000000100f721221 */ /* 0x000fe20000010000 */
[----:B------:R-:W-:-:S04]  /*c520*/  @!P1 MOV R114, R16 ;  /* 0x0000001000729202 */ /* 0x000fc80000000f00 */
        /* <DEDUP_REMOVED lines=10> */
.L_x_4882:
        /* <DEDUP_REMOVED lines=13> */
.L_x_4884:
[----:B------:R-:W-:Y:S05]  /*c6a0*/  BSYNC.RECONVERGENT B2 ;  /* 0x0000000000027941 */ /* 0x000fea0003800200 */
.L_x_4883:
        /* <DEDUP_REMOVED lines=43> */
.L_x_4881:
[----:B------:R-:W-:Y:S05]  /*c960*/  BSYNC.RECONVERGENT B1 ;  /* 0x0000000000017941 */ /* 0x000fea0003800200 */
.L_x_4880:
        /* <DEDUP_REMOVED lines=20> */
.L_x_4887:
        /* <DEDUP_REMOVED lines=13> */
.L_x_4889:
[----:B------:R-:W-:Y:S05]  /*cb80*/  BSYNC.RECONVERGENT B2 ;  /* 0x0000000000027941 */ /* 0x000fea0003800200 */
.L_x_4888:
        /* <DEDUP_REMOVED lines=43> */
.L_x_4886:
[----:B------:R-:W-:Y:S05]  /*ce40*/  BSYNC.RECONVERGENT B1 ;  /* 0x0000000000017941 */ /* 0x000fea0003800200 */
.L_x_4885:
[----:B------:R-:W-:Y:S01]  /*ce50*/  I2FP.F32.U32 R16, R16 ;  /* 0x0000001000107245 */ /* 0x000fe20000201000 */
[----:B------:R-:W-:Y:S01]  /*ce60*/  HADD2.F32 R88, -RZ, R30.H1_H1 ;  /* 0x3000001eff587230 */ /* 0x000fe20000004100 */
[----:B------:R-:W-:Y:S01]  /*ce70*/  BSSY.RECONVERGENT B1, `(.L_x_4890) ;  /* 0x0000051000017945 */ /* 0x000fe20003800200 */
[----:B0-----:R-:W-:Y:S02]  /*ce80*/  @P1 HADD2.F32 R128, -RZ, R26.H1_H1 ;  /* 0x3000001aff801230 */ /* 0x001fe40000004100 */
        /* <DEDUP_REMOVED lines=22> */
.L_x_4892:
        /* <DEDUP_REMOVED lines=13> */
.L_x_4894:
[----:B------:R-:W-:Y:S05]  /*d0c0*/  BSYNC.RECONVERGENT B2 ;  /* 0x0000000000027941 */ /* 0x000fea0003800200 */
.L_x_4893:
        /* <DEDUP_REMOVED lines=43> */
.L_x_4891:
[----:B------:R-:W-:Y:S05]  /*d380*/  BSYNC.RECONVERGENT B1 ;  /* 0x0000000000017941 */ /* 0x000fea0003800200 */
.L_x_4890:
        /* <DEDUP_REMOVED lines=20> */
.L_x_4897:
        /* <DEDUP_REMOVED lines=13> */
.L_x_4899:
[----:B------:R-:W-:Y:S05]  /*d5a0*/  BSYNC.RECONVERGENT B2 ;  /* 0x0000000000027941 */ /* 0x000fea0003800200 */
.L_x_4898:
        /* <DEDUP_REMOVED lines=43> */
.L_x_4896:
[----:B------:R-:W-:Y:S05]  /*d860*/  BSYNC.RECONVERGENT B1 ;  /* 0x0000000000017941 */ /* 0x000fea0003800200 */
.L_x_4895:
        /* <DEDUP_REMOVED lines=13> */
[--C-:B------:R-:W-:Y:S01]  /*d940*/  @!P1 IMAD.MOV.U32 R129, RZ, RZ, R16.reuse ;  /* 0x000000ffff819224 */ /* 0x100fe200078e0010 */
[----:B------:R-:W-:Y:S02]  /*d950*/  PRMT R16, R5, 0x7610, R16 ;  /* 0x0000761005107816 */ /* 0x000fe40000000010 */
[----:B------:R-:W-:Y:S02]  /*d960*/  MOV R5, R8 ;  /* 0x0000000800057202 */ /* 0x000fe40000000f00 */
        /* <DEDUP_REMOVED lines=10> */
.L_x_4902:
        /* <DEDUP_REMOVED lines=13> */
.L_x_4904:
[----:B------:R-:W-:Y:S05]  /*dae0*/  BSYNC.RECONVERGENT B2 ;  /* 0x0000000000027941 */ /* 0x000fea0003800200 */
.L_x_4903:
        /* <DEDUP_REMOVED lines=35> */
[----:B------:R-:W-:Y:S01]  /*dd20*/  LOP3.LUT R3, R88, UR33, R5, 0x96, !PT ;  /* 0x0000002158037c12 */ /* 0x000fe2000f8e9605 */
[----:B------:R-:W-:-:S04]  /*dd30*/  IMAD.WIDE.U32 R88, R89, -0x326172a9, RZ ;  /* 0xcd9e8d5759587825 */ /* 0x000fc800078e00ff */
[----:B------:R-:W-:Y:S01]  /*dd40*/  IMAD.MOV.U32 R5, RZ, RZ, R152 ;  /* 0x000000ffff057224 */ /* 0x000fe200078e0098 */
[----:B------:R-:W-:Y:S02]  /*dd50*/  LOP3.LUT R4, R4, UR35, R89, 0x96, !PT ;  /* 0x0000002304047c12 */ /* 0x000fe4000f8e9659 */
[----:B------:R-:W-:Y:S01]  /*dd60*/  MOV R8, R88 ;  /* 0x0000005800087202 */ /* 0x000fe20000000f00 */
[----:B------:R-:W-:-:S04]  /*dd70*/  IMAD.WIDE.U32 R88, R3, -0x2daee0ad, RZ ;  /* 0xd2511f5303587825 */ /* 0x000fc800078e00ff */
[----:B------:R-:W-:Y:S01]  /*dd80*/  IMAD.MOV.U32 R152, RZ, RZ, R88 ;  /* 0x000000ffff987224 */ /* 0x000fe200078e0058 */
[----:B------:R-:W-:-:S07]  /*dd90*/  LOP3.LUT R3, R150, UR36, R89, 0x96, !PT ;  /* 0x0000002496037c12 */ /* 0x000fce000f8e9659 */
.L_x_4901:
[----:B------:R-:W-:Y:S05]  /*dda0*/  BSYNC.RECONVERGENT B1 ;  /* 0x0000000000017941 */ /* 0x000fea0003800200 */
.L_x_4900:
[----:B------:R-:W-:Y:S01]  /*ddb0*/  I2FP.F32.U32 R88, R5 ;  /* 0x0000000500587245 */ /* 0x000fe20000201000 */
[----:B------:R-:W-:Y:S01]  /*ddc0*/  HADD2.F32 R90, -RZ, R91.H1_H1 ;  /* 0x3000005bff5a7230 */ /* 0x000fe20000004100 */
        /* <DEDUP_REMOVED lines=18> */
.L_x_4907:
        /* <DEDUP_REMOVED lines=15> */
.L_x_4909:
[----:B------:R-:W-:Y:S05]  /*dfe0*/  BSYNC.RECONVERGENT B2 ;  /* 0x0000000000027941 */ /* 0x000fea0003800200 */
.L_x_4908:
        /* <DEDUP_REMOVED lines=36> */
[----:B------:R-:W-:Y:S01]  /*e230*/  IMAD.MOV.U32 R8, RZ, RZ, R88 ;  /* 0x000000ffff087224 */ /* 0x000fe200078e0058 */
[----:B------:R-:W-:Y:S01]  /*e240*/  LOP3.LUT R4, R4, UR35, R89, 0x96, !PT ;  /* 0x0000002304047c12 */ /* 0x000fe2000f8e9659 */
[----:B------:R-:W-:-:S04]  /*e250*/  IMAD.WIDE.U32 R88, R3, -0x2daee0ad, RZ ;  /* 0xd2511f5303587825 */ /* 0x000fc800078e00ff */
[----:B------:R-:W-:Y:S01]  /*e260*/  IMAD.MOV.U32 R5, RZ, RZ, RZ ;  /* 0x000000ffff057224 */ /* 0x000fe200078e00ff */
[----:B------:R-:W-:Y:S02]  /*e270*/  LOP3.LUT R3, R90, UR36, R89, 0x96, !PT ;  /* 0x000000245a037c12 */ /* 0x000fe4000f8e9659 */
[----:B------:R-:W-:Y:S01]  /*e280*/  MOV R89, R152 ;  /* 0x0000009800597202 */ /* 0x000fe20000000f00 */
[----:B------:R-:W-:-:S07]  /*e290*/  IMAD.MOV.U32 R152, RZ, RZ, R88 ;  /* 0x000000ffff987224 */ /* 0x000fce00078e0058 */
.L_x_4906:
[----:B------:R-:W-:Y:S05]  /*e2a0*/  BSYNC.RECONVERGENT B1 ;  /* 0x0000000000017941 */ /* 0x000fea0003800200 */
.L_x_4905:
[----:B------:R-:W-:Y:S02]  /*e2b0*/  I2FP.F32.U32 R88, R89 ;  /* 0x0000005900587245 */ /* 0x000fe40000201000 */
[----:B------:R-:W-:-:S03]  /*e2c0*/  PRMT R90, R157, 0x5410, R158 ;  /* 0x000054109d5a7816 */ /* 0x000fc6000000009e */
[----:B------:R-:W-:Y:S01]  /*e2d0*/  FFMA.FTZ R141, R88, R141, 1.1641532182693481445e-10 ;  /* 0x2f000000588d7423 */ /* 0x000fe2000001008d */
[----:B------:R-:W-:-:S04]  /*e2e0*/  HADD2.F32 R88, -RZ, R31.H1_H1 ;  /* 0x3000001fff587230 */ /* 0x000fc80000004100 */
[----:B------:R-:W-:Y:S01]  /*e2f0*/  FSETP.GTU.FTZ.AND P6, PT, R141, R156, PT ;  /* 0x0000009c8d00720b */ /* 0x000fe20003fdc000 */
[----:B------:R-:W-:Y:S01]  /*e300*/  FMUL.FTZ R88, R88, R155 ;  /* 0x0000009b58587220 */ /* 0x000fe20000410000 */
[----:B------:R-:W-:-:S04]  /*e310*/  @P1 HADD2.F32 R141, -RZ, R27.H1_H1 ;  /* 0x3000001bff8d1230 */ /* 0x000fc80000004100 */
[----:B------:R-:W-:Y:S02]  /*e320*/  FSEL R89, R88, RZ, !P6 ;  /* 0x000000ff58597208 */ /* 0x000fe40007000000 */
[----:B------:R-:W-:-:S03]  /*e330*/  SEL R88, RZ, 0x1, P6 ;  /* 0x00000001ff587807 */ /* 0x000fc60003000000 */
[----:B------:R-:W-:Y:S01]  /*e340*/  FADD.FTZ R150, R150, R89 ;  /* 0x0000005996967221 */ /* 0x000fe20000010000 */
[----:B------:R-:W-:Y:S02]  /*e350*/  PRMT R89, R17, 0x5410, R154 ;  /* 0x0000541011597816 */ /* 0x000fe4000000009a */
[----:B------:R-:W-:Y:S01]  /*e360*/  PRMT R17, R88, 0x7610, R17 ;  /* 0x0000761058117816 */ /* 0x000fe20000000011 */
[----:B------:R-:W-:Y:S01]  /*e370*/  @P1 FADD.FTZ R141, R141, R150 ;  /* 0x000000968d8d1221 */ /* 0x000fe20000010000 */
[----:B------:R-:W-:Y:S02]  /*e380*/  @!P1 MOV R141, R150 ;  /* 0x00000096008d9202 */ /* 0x000fe40000000f00 */
[----:B------:R-:W-:Y:S02]  /*e390*/  PRMT R88, R147, 0x5410, R149 ;  /* 0x0000541093587816 */ /* 0x000fe40000000095 */
[----:B------:R-:W-:-:S04]  /*e3a0*/  F2FP.F16.F32.PACK_AB R91, RZ, R141 ;  /* 0x0000008dff5b723e */ /* 0x000fc800000000ff */
[----:B------:R-:W-:Y:S01]  /*e3b0*/  PRMT R91, R153, 0x5410, R91 ;  /* 0x00005410995b7816 */ /* 0x000fe2000000005b */
[----:B------:R-:W-:Y:S06]  /*e3c0*/  BRA `(.L_x_4910) ;  /* 0x0000002800647947 */ /* 0x000fec0003800000 */
.L_x_4829:
        /* <DEDUP_REMOVED lines=16> */
.L_x_4913:
        /* <DEDUP_REMOVED lines=13> */
.L_x_4915:
[----:B------:R-:W-:Y:S05]  /*e5a0*/  BSYNC.RECONVERGENT B2 ;  /* 0x0000000000027941 */ /* 0x000fea0003800200 */
.L_x_4914:
        /* <DEDUP_REMOVED lines=42> */
.L_x_4912:
[----:B------:R-:W-:Y:S05]  /*e850*/  BSYNC.RECONVERGENT B1 ;  /* 0x0000000000017941 */ /* 0x000fea0003800200 */
.L_x_4911:
        /* <DEDUP_REMOVED lines=9> */
[----:B------:R-:W-:Y:S02]  /*e8f0*/  HFMA2 R113, -RZ, RZ, 0, 1.1920928955078125e-07 ;  /* 0x00000002ff717431 */ /* 0x000fe400000001ff */
[----:B-1----:R-:W-:Y:S01]  /*e900*/  FMUL.FTZ R100, R100, R157 ;  /* 0x0000009d64647220 */ /* 0x002fe20000410000 */
[----:B--2---:R-:W-:Y:S01]  /*e910*/  FSETP.GTU.FTZ.AND P2, PT, R5, R156, PT ;  /* 0x0000009c0500720b */ /* 0x004fe20003f5c000 */
[----:B------:R-:W-:-:S03]  /*e920*/  @P1 HADD2.F32 R5, -RZ, R24.H0_H0 ;  /* 0x20000018ff051230 */ /* 0x000fc60000004100 */
        /* <DEDUP_REMOVED lines=15> */
.L_x_4918:
        /* <DEDUP_REMOVED lines=13> */
.L_x_4920:
[----:B------:R-:W-:Y:S05]  /*eaf0*/  BSYNC.RECONVERGENT B2 ;  /* 0x0000000000027941 */ /* 0x000fea0003800200 */
.L_x_4919:
        /* <DEDUP_REMOVED lines=43> */
.L_x_4917:
[----:B------:R-:W-:Y:S05]  /*edb0*/  BSYNC.RECONVERGENT B1 ;  /* 0x0000000000017941 */ /* 0x000fea0003800200 */
.L_x_4916:
[----:B------:R-:W-:Y:S01]  /*edc0*/  I2FP.F32.U32 R100, R5 ;  /* 0x0000000500647245 */ /* 0x000fe20000201000 */
[----:B------:R-:W-:Y:S01]  /*edd0*/  HADD2.F32 R88, -RZ, R88.H1_H1 ;  /* 0x30000058ff587230 */ /* 0x000fe20000004100 */
[----:B------:R-:W-:Y:S01]  /*ede0*/  ISETP.NE.AND P2, PT, R113, 0x1, PT ;  /* 0x000000017100780c */ /* 0x000fe20003f45270 */
[----:B------:R-:W-:Y:S01]  /*edf0*/  BSSY.RECONVERGENT B1, `(.L_x_4921) ;  /* 0x000004f000017945 */ /* 0x000fe20003800200 */
[----:B------:R-:W-:Y:S01]  /*ee00*/  LOP3.LUT R96, R96, 0xfffffff7, RZ, 0xc0, !PT ;  /* 0xfffffff760607812 */ /* 0x000fe200078ec0ff */
[----:B------:R-:W-:Y:S01]  /*ee10*/  FFMA.FTZ R5, R100, R141, 1.1641532182693481445e-10 ;  /* 0x2f00000064057423 */ /* 0x000fe2000001008d */
[----:B------:R-:W-:Y:S01]  /*ee20*/  FMUL.FTZ R88, R88, R157 ;  /* 0x0000009d58587220 */ /* 0x000fe20000410000 */
[----:B------:R-:W-:Y:S02]  /*ee30*/  @P1 HADD2.F32 R100, -RZ, R24.H1_H1 ;  /* 0x30000018ff641230 */ /* 0x000fe40000004100 */
[----:B------:R-:W-:Y:S01]  /*ee40*/  IMAD.MOV.U32 R114, RZ, RZ, 0x2 ;  /* 0x00000002ff727424 */ /* 0x000fe200078e00ff */
[----:B------:R-:W-:-:S02]  /*ee50*/  FSETP.GTU.FTZ.AND P3, PT, R5, R156, PT ;  /* 0x0000009c0500720b */ /* 0x000fc40003f7c000 */
[----:B------:R-:W-:Y:S02]  /*ee60*/  MOV R5, R8 ;  /* 0x0000000800057202 */ /* 0x000fe40000000f00 */
        /* <DEDUP_REMOVED lines=14> */
.L_x_4923:
        /* <DEDUP_REMOVED lines=13> */
.L_x_4925:
[----:B------:R-:W-:Y:S05]  /*f020*/  BSYNC.RECONVERGENT B2 ;  /* 0x0000000000027941 */ /* 0x000fea0003800200 */
.L_x_4924:
        /* <DEDUP_REMOVED lines=43> */
.L_x_4922:
[----:B------:R-:W-:Y:S05]  /*f2e0*/  BSYNC.RECONVERGENT B1 ;  /* 0x0000000000017941 */ /* 0x000fea0003800200 */
.L_x_4921:
[----:B------:R-:W-:Y:S01]  /*f2f0*/  I2FP.F32.U32 R88, R5 ;  /* 0x0000000500587245 */ /* 0x000fe20000201000 */
[----:B------:R-:W-:Y:S01]  /*f300*/  HADD2.F32 R100, -RZ, R89.H0_H0 ;  /* 0x20000059ff647230 */ /* 0x000fe20000004100 */
[----:B------:R-:W-:Y:S01]  /*f310*/  LOP3.LUT R96, R96, 0xfffffffb, RZ, 0xc0, !PT ;  /* 0xfffffffb60607812 */ /* 0x000fe200078ec0ff */
[----:B------:R-:W-:Y:S01]  /*f320*/  BSSY.RECONVERGENT B1, `(.L_x_4926) ;  /* 0x000004f000017945 */ /* 0x000fe20003800200 */
[----:B0-----:R-:W-:Y:S02]  /*f330*/  IMAD.MOV.U32 R128, RZ, RZ, 0x2 ;  /* 0x00000002ff807424 */ /* 0x001fe400078e00ff */
[----:B------:R-:W-:Y:S01]  /*f340*/  FFMA.FTZ R5, R88, R141, 1.1641532182693481445e-10 ;  /* 0x2f00000058057423 */ /* 0x000fe2000001008d */
[----:B------:R-:W-:-:S04]  /*f350*/  FMUL.FTZ R100, R100, R157 ;  /* 0x0000009d64647220 */ /* 0x000fc80000410000 */
[----:B------:R-:W-:Y:S01]  /*f360*/  FSETP.GTU.FTZ.AND P2, PT, R5, R156, PT ;  /* 0x0000009c0500720b */ /* 0x000fe20003f5c000 */
[----:B------:R-:W-:-:S03]  /*f370*/  @P1 HADD2.F32 R5, -RZ, R25.H0_H0 ;  /* 0x20000019ff051230 */ /* 0x000fc60000004100 */
        /* <DEDUP_REMOVED lines=16> */
.L_x_4928:
        /* <DEDUP_REMOVED lines=13> */
.L_x_4930:
[----:B------:R-:W-:Y:S05]  /*f550*/  BSYNC.RECONVERGENT B2 ;  /* 0x0000000000027941 */ /* 0x000fea0003800200 */
.L_x_4929:
        /* <DEDUP_REMOVED lines=43> */
.L_x_4927:
[----:B------:R-:W-:Y:S05]  /*f810*/  BSYNC.RECONVERGENT B1 ;  /* 0x0000000000017941 */ /* 0x000fea0003800200 */
.L_x_4926:
[----:B------:R-:W-:Y:S01]  /*f820*/  I2FP.F32.U32 R88, R5 ;  /* 0x0000000500587245 */ /* 0x000fe20000201000 */
[----:B------:R-:W-:Y:S01]  /*f830*/  HADD2.F32 R114, -RZ, R89.H1_H1 ;  /* 0x30000059ff727230 */ /* 0x000fe20000004100 */
[----:B------:R-:W-:Y:S01]  /*f840*/  LOP3.LUT R96, R96, 0xfffffffd, RZ, 0xc0, !PT ;  /* 0xfffffffd60607812 */ /* 0x000fe200078ec0ff */
[----:B------:R-:W-:Y:S01]  /*f850*/  BSSY.RECONVERGENT B1, `(.L_x_4931) ;  /* 0x000004f000017945 */ /* 0x000fe20003800200 */
[----:B------:R-:W-:Y:S02]  /*f860*/  HFMA2 R129, -RZ, RZ, 0, 1.1920928955078125e-07 ;  /* 0x00000002ff817431 */ /* 0x000fe400000001ff */
[----:B------:R-:W-:Y:S01]  /*f870*/  FFMA.FTZ R5, R88, R141, 1.1641532182693481445e-10 ;  /* 0x2f00000058057423 */ /* 0x000fe2000001008d */
[----:B------:R-:W-:Y:S01]  /*f880*/  FMUL.FTZ R114, R114, R157 ;  /* 0x0000009d72727220 */ /* 0x000fe20000410000 */
[----:B------:R-:W-:-:S03]  /*f890*/  @P1 HADD2.F32 R88, -RZ, R25.H1_H1 ;  /* 0x30000019ff581230 */ /* 0x000fc60000004100 */
[----:B------:R-:W-:Y:S01]  /*f8a0*/  FSETP.GTU.FTZ.AND P2, PT, R5, R156, PT ;  /* 0x0000009c0500720b */ /* 0x000fe20003f5c000 */
[----:B------:R-:W-:-:S03]  /*f8b0*/  IMAD.MOV.U32 R5, RZ, RZ, R8 ;  /* 0x000000ffff057224 */ /* 0x000fc600078e0008 */
        /* <DEDUP_REMOVED lines=15> */
.L_x_4933:
        /* <DEDUP_REMOVED lines=13> */
.L_x_4935:
[----:B------:R-:W-:Y:S05]  /*fa80*/  BSYNC.RECONVERGENT B2 ;  /* 0x0000000000027941 */ /* 0x000fea0003800200 */
.L_x_4934:
        /* <DEDUP_REMOVED lines=43> */
.L_x_4932:
[----:B------:R-:W-:Y:S05]  /*fd40*/  BSYNC.RECONVERGENT B1 ;  /* 0x0000000000017941 */ /* 0x000fea0003800200 */
.L_x_4931:
        /* <DEDUP_REMOVED lines=8> */
[----:B------:R-:W-:Y:S02]  /*fdd0*/  FSETP.GTU.FTZ.AND P2, PT, R5, R156, PT ;  /* 0x0000009c0500720b */ /* 0x000fe40003f5c000 */
        /* <DEDUP_REMOVED lines=14> */
.L_x_4938:
        /* <DEDUP_REMOVED lines=13> */
.L_x_4940:
[----:B------:R-:W-:Y:S05]  /*ff90*/  BSYNC.RECONVERGENT B2 ;  /* 0x0000000000027941 */ /* 0x000fea0003800200 */
.L_x_4939:
        /* <DEDUP_REMOVED lines=37> */
[----:B------:R-:W-:Y:S01]  /*101f0*/  MOV R8, R150 ;  /* 0x0000009600087202 */ /* 0x000fe20000000f00 */
[----:B------:R-:W-:-:S04]  /*10200*/  IMAD.WIDE.U32 R88, R88, -0x2daee0ad, RZ ;  /* 0xd2511f5358587825 */ /* 0x000fc800078e00ff */
[----:B------:R-:W-:Y:S01]  /*10210*/  HFMA2 R150, -RZ, RZ, 0, 0 ;  /* 0x00000000ff967431 */ /* 0x000fe200000001ff */
[----:B------:R-:W-:Y:S01]  /*10220*/  LOP3.LUT R4, R4, UR35, R151, 0x96, !PT ;  /* 0x0000002304047c12 */ /* 0x000fe2000f8e9697 */
[----:B------:R-:W-:Y:S01]  /*10230*/  IMAD.MOV.U32 R152, RZ, RZ, R88 ;  /* 0x000000ffff987224 */ /* 0x000fe200078e0058 */
[----:B------:R-:W-:-:S07]  /*10240*/  LOP3.LUT R3, R128, UR36, R89, 0x96, !PT ;  /* 0x0000002480037c12 */ /* 0x000fce000f8e9659 */
.L_x_4937:
[----:B------:R-:W-:Y:S05]  /*10250*/  BSYNC.RECONVERGENT B1 ;  /* 0x0000000000017941 */ /* 0x000fea0003800200 */
.L_x_4936:
        /* <DEDUP_REMOVED lines=8> */
[----:B------:R-:W-:Y:S01]  /*102e0*/  FSETP.GTU.FTZ.AND P3, PT, R5, R156, PT ;  /* 0x0000009c0500720b */ /* 0x000fe20003f7c000 */
        /* <DEDUP_REMOVED lines=14> */
.L_x_4943:
        /* <DEDUP_REMOVED lines=13> */
.L_x_4945:
[----:B------:R-:W-:Y:S05]  /*104a0*/  BSYNC.RECONVERGENT B2 ;  /* 0x0000000000027941 */ /* 0x000fea0003800200 */
.L_x_4944:
        /* <DEDUP_REMOVED lines=43> */
.L_x_4942:
[----:B------:R-:W-:Y:S05]  /*10760*/  BSYNC.RECONVERGENT B1 ;  /* 0x0000000000017941 */ /* 0x000fea0003800200 */
.L_x_4941:
[----:B------:R-:W-:Y:S01]  /*10770*/  I2FP.F32.U32 R88, R5 ;  /* 0x0000000500587245 */ /* 0x000fe20000201000 */
[----:B------:R-:W-:Y:S01]  /*10780*/  HADD2.F32 R150, -RZ, R91.H0_H0 ;  /* 0x2000005bff967230 */ /* 0x000fe20000004100 */
[----:B------:R-:W-:Y:S01]  /*10790*/  ISETP.NE.AND P5, PT, R151, 0x1, PT ;  /* 0x000000019700780c */ /* 0x000fe20003fa5270 */
[----:B------:R-:W-:Y:S01]  /*107a0*/  BSSY.RECONVERGENT B1, `(.L_x_4946) ;  /* 0x000004d000017945 */ /* 0x000fe20003800200 */
[----:B------:R-:W-:Y:S02]  /*107b0*/  IMAD.MOV.U32 R89, RZ, RZ, R8 ;  /* 0x000000ffff597224 */ /* 0x000fe400078e0008 */
[----:B------:R-:W-:Y:S01]  /*107c0*/  FFMA.FTZ R5, R88, R141, 1.1641532182693481445e-10 ;  /* 0x2f00000058057423 */ /* 0x000fe2000001008d */
[----:B------:R-:W-:Y:S01]  /*107d0*/  FMUL.FTZ R150, R150, R157 ;  /* 0x0000009d96967220 */ /* 0x000fe20000410000 */
[----:B------:R-:W-:-:S03]  /*107e0*/  @P1 HADD2.F32 R88, -RZ, R27.H0_H0 ;  /* 0x2000001bff581230 */ /* 0x000fc60000004100 */
        /* <DEDUP_REMOVED lines=15> */
.L_x_4948:
        /* <DEDUP_REMOVED lines=13> */
.L_x_4950:
[----:B------:R-:W-:Y:S05]  /*109b0*/  BSYNC.RECONVERGENT B2 ;  /* 0x0000000000027941 */ /* 0x000fea0003800200 */
.L_x_4949:
        /* <DEDUP_REMOVED lines=40> */
[----:B------:R-:W-:Y:S01]  /*10c40*/  LOP3.LUT R3, R150, UR36, R89, 0x96, !PT ;  /* 0x0000002496037c12 */ /* 0x000fe2000f8e9659 */
[----:B------:R-:W-:Y:S01]  /*10c50*/  IMAD.MOV.U32 R89, RZ, RZ, R152 ;  /* 0x000000ffff597224 */ /* 0x000fe200078e0098 */
[----:B------:R-:W-:-:S07]  /*10c60*/  MOV R152, R88 ;  /* 0x0000005800987202 */ /* 0x000fce0000000f00 */
.L_x_4947:
[----:B------:R-:W-:Y:S05]  /*10c70*/  BSYNC.RECONVERGENT B1 ;  /* 0x0000000000017941 */ /* 0x000fea0003800200 */
.L_x_4946:
[----:B------:R-:W-:Y:S01]  /*10c80*/  I2FP.F32.U32 R88, R89 ;  /* 0x0000005900587245 */ /* 0x000fe20000201000 */
[----:B------:R-:W-:Y:S01]  /*10c90*/  @P1 HADD2.F32 R150, -RZ, R27.H1_H1 ;  /* 0x3000001bff961230 */ /* 0x000fe20000004100 */
[----:B------:R-:W-:Y:S02]  /*10ca0*/  PRMT R90, R158, 0x5410, R90 ;  /* 0x000054109e5a7816 */ /* 0x000fe4000000005a */
[----:B------:R-:W-:Y:S01]  /*10cb0*/  PRMT R89, R153, 0x5410, R155 ;  /* 0x0000541099597816 */ /* 0x000fe2000000009b */
[----:B------:R-:W-:Y:S01]  /*10cc0*/  FFMA.FTZ R141, R88, R141, 1.1641532182693481445e-10 ;  /* 0x2f000000588d7423 */ /* 0x000fe2000001008d */
[----:B------:R-:W-:-:S04]  /*10cd0*/  HADD2.F32 R88, -RZ, R91.H1_H1 ;  /* 0x3000005bff587230 */ /* 0x000fc80000004100 */
[----:B------:R-:W-:Y:S01]  /*10ce0*/  FSETP.GTU.FTZ.AND P5, PT, R141, R156, PT ;  /* 0x0000009c8d00720b */ /* 0x000fe20003fbc000 */
[----:B------:R-:W-:-:S05]  /*10cf0*/  FMUL.FTZ R88, R88, R157 ;  /* 0x0000009d58587220 */ /* 0x000fca0000410000 */
[----:B------:R-:W-:Y:S02]  /*10d00*/  FSEL R141, R88, RZ, !P5 ;  /* 0x000000ff588d7208 */ /* 0x000fe40006800000 */
[----:B------:R-:W-:Y:S02]  /*10d10*/  PLOP3.LUT P5, PT, P5, PT, PT, 0x8, 0x80 ;  /* 0x000000000080781c */ /* 0x000fe40002fae170 */
[----:B------:R-:W-:Y:S01]  /*10d20*/  PRMT R88, R147, 0x5410, R149 ;  /* 0x0000541093587816 */ /* 0x000fe20000000095 */
[----:B------:R-:W-:-:S05]  /*10d30*/  @P1 FADD.FTZ R141, R150, R141 ;  /* 0x0000008d968d1221 */ /* 0x000fca0000010000 */
[----:B------:R-:W-:-:S04]  /*10d40*/  F2FP.F16.F32.PACK_AB R91, RZ, R141 ;  /* 0x0000008dff5b723e */ /* 0x000fc800000000ff */
[----:B------:R-:W-:-:S07]  /*10d50*/  PRMT R91, R154, 0x5410, R91 ;  /* 0x000054109a5b7816 */ /* 0x000fce000000005b */
.L_x_4910:
[----:B------:R-:W0:Y:S01]  /*10d60*/  LDC.64 R150, c[0x0][0x3a8] ;  /* 0x0000ea00ff967b82 */ /* 0x000e220000000a00 */
[----:B------:R-:W-:Y:S02]  /*10d70*/  SEL R155, RZ, 0x1000000, !P5 ;  /* 0x01000000ff9b7807 */ /* 0x000fe40006800000 */
[----:B------:R-:W-:Y:S02]  /*10d80*/  SEL R153, RZ, 0x10000, !P4 ;  /* 0x00010000ff997807 */ /* 0x000fe40006000000 */
[C---:B------:R-:W-:Y:S02]  /*10d90*/  LOP3.LUT P6, RZ, R96.reuse, 0x8, RZ, 0xc0, !PT ;  /* 0x0000000860ff7812 */ /* 0x040fe400078cc0ff */
[C---:B------:R-:W-:Y:S02]  /*10da0*/  LOP3.LUT P5, RZ, R96.reuse, 0x4, RZ, 0xc0, !PT ;  /* 0x0000000460ff7812 */ /* 0x040fe400078ac0ff */
        /* <DEDUP_REMOVED lines=11> */
[----:B------:R0:W-:Y:S02]  /*10e60*/  STG.E.128 desc[UR10][R150.64], R88 ;  /* 0x0000005896007986 */ /* 0x0001e4000c101d0a */
[----:B0-----:R-:W0:Y:S01]  /*10e70*/  LDC.64 R88, c[0x0][0x3b0] ;  /* 0x0000ec00ff587b82 */ /* 0x001e220000000a00 */
[----:B------:R-:W-:Y:S02]  /*10e80*/  LOP3.LUT R91, R156, R149, RZ, 0xfc, !PT ;  /* 0x000000959c5b7212 */ /* 0x000fe400078efcff */
[----:B------:R-:W-:Y:S01]  /*10e90*/  LOP3.LUT R90, R147, R154, RZ, 0xfc, !PT ;  /* 0x0000009a935a7212 */ /* 0x000fe200078efcff */
[----:B0-----:R-:W-:-:S05]  /*10ea0*/  IMAD.WIDE.U32 R88, R148, 0x8, R88 ;  /* 0x0000000894587825 */ /* 0x001fca00078e0058 */
[----:B------:R0:W-:Y:S01]  /*10eb0*/  STG.E.64 desc[UR10][R88.64], R90 ;  /* 0x0000005a58007986 */ /* 0x0001e2000c101b0a */
[----:B------:R-:W-:Y:S05]  /*10ec0*/  @!P0 BRA `(.L_x_4951) ;  /* 0x0000000000508947 */ /* 0x000fea0003800000 */
[----:B0-----:R-:W-:Y:S01]  /*10ed0*/  IMAD.U32 R88, R16, 0x10000, RZ ;  /* 0x0001000010587824 */ /* 0x001fe200078e00ff */
[----:B------:R-:W-:Y:S02]  /*10ee0*/  LOP3.LUT R90, R17, 0xffff, RZ, 0xc0, !PT ;  /* 0x0000ffff115a7812 */ /* 0x000fe400078ec0ff */
[----:B------:R-:W-:Y:S02]  /*10ef0*/  PRMT R147, R15, 0x7104, RZ ;  /* 0x000071040f937816 */ /* 0x000fe400000000ff */
[----:B------:R-:W-:Y:S02]  /*10f00*/  LOP3.LUT R91, R88, 0xff0000, RZ, 0xc0, !PT ;  /* 0x00ff0000585b7812 */ /* 0x000fe400078ec0ff */
[----:B------:R-:W0:Y:S01]  /*10f10*/  LDC.64 R88, c[0x0][0x3b8] ;  /* 0x0000ee00ff587b82 */ /* 0x000e220000000a00 */
[----:B------:R-:W-:Y:S02]  /*10f20*/  LOP3.LUT R154, R13, 0xff, RZ, 0xc0, !PT ;  /* 0x000000ff0d9a7812 */ /* 0x000fe400078ec0ff */
[----:B------:R-:W-:-:S02]  /*10f30*/  PRMT R90, R91, 0x4210, R90 ;  /* 0x000042105b5a7816 */ /* 0x000fc4000000005a */
[----:B------:R-:W-:Y:S01]  /*10f40*/  LOP3.LUT R150, R12, 0xff, RZ, 0xc0, !PT ;  /* 0x000000ff0c967812 */ /* 0x000fe200078ec0ff */
[----:B------:R-:W-:Y:S01]  /*10f50*/  IMAD.WIDE.U32 R154, R154, 0x1000000, RZ ;  /* 0x010000009a9a7825 */ /* 0x000fe200078e00ff */
[----:B------:R-:W-:Y:S02]  /*10f60*/  LOP3.LUT R147, R90, 0xff00, R147, 0xf8, !PT ;  /* 0x0000ff005a937812 */ /* 0x000fe400078ef893 */
[----:B------:R-:W-:Y:S01]  /*10f70*/  LOP3.LUT R90, R11, 0xff, RZ, 0xc0, !PT ;  /* 0x000000ff0b5a7812 */ /* 0x000fe200078ec0ff */
[----:B------:R-:W-:Y:S01]  /*10f80*/  IMAD.WIDE.U32 R150, R150, 0x10000, RZ ;  /* 0x0001000096967825 */ /* 0x000fe200078e00ff */
[----:B------:R-:W-:-:S03]  /*10f90*/  LOP3.LUT R147, R147, 0xff, R14, 0xf8, !PT ;  /* 0x000000ff93937812 */ /* 0x000fc600078ef80e */
[----:B------:R-:W-:Y:S01]  /*10fa0*/  IMAD.WIDE.U32 R90, R90, 0x100, RZ ;  /* 0x000001005a5a7825 */ /* 0x000fe200078e00ff */
[----:B------:R-:W-:Y:S02]  /*10fb0*/  LOP3.LUT R147, R151, R147, R155, 0xfe, !PT ;  /* 0x0000009397937212 */ /* 0x000fe400078efe9b */
[----:B------:R-:W-:Y:S02]  /*10fc0*/  LOP3.LUT R151, R90, R154, R150, 0xfe, !PT ;  /* 0x0000009a5a977212 */ /* 0x000fe400078efe96 */
[----:B------:R-:W-:Y:S02]  /*10fd0*/  LOP3.LUT R91, R147, R91, RZ, 0xfc, !PT ;  /* 0x0000005b935b7212 */ /* 0x000fe400078efcff */
[----:B------:R-:W-:Y:S01]  /*10fe0*/  LOP3.LUT R90, R151, 0xff, R10, 0xf8, !PT ;  /* 0x000000ff975a7812 */ /* 0x000fe200078ef80a */
[----:B0-----:R-:W-:-:S05]  /*10ff0*/  IMAD.WIDE.U32 R88, R148, 0x8, R88 ;  /* 0x0000000894587825 */ /* 0x001fca00078e0058 */
[----:B------:R1:W-:Y:S02]  /*11000*/  STG.E.64 desc[UR10][R88.64], R90 ;  /* 0x0000005a58007986 */ /* 0x0003e4000c101b0a */
.L_x_4951:
[----:B------:R-:W-:Y:S01]  /*11010*/  MOV R147, R152 ;  /* 0x0000009800937202 */ /* 0x000fe20000000f00 */
[----:B------:R-:W-:-:S07]  /*11020*/  VIADD R148, R148, 0x80 ;  /* 0x0000008094947836 */ /* 0x000fce0000000000 */
.L_x_4828:
[----:B------:R-:W-:Y:S05]  /*11030*/  BSYNC.RECONVERGENT B0 ;  /* 0x0000000000007941 */ /* 0x000fea0003800200 */
.L_x_4827:
        /* <DEDUP_REMOVED lines=35> */
.L_x_4957:
        /* <DEDUP_REMOVED lines=13> */
.L_x_4959:
[----:B------:R-:W-:Y:S05]  /*11340*/  BSYNC.RECONVERGENT B2 ;  /* 0x0000000000027941 */ /* 0x000fea0003800200 */
.L_x_4958:
        /* <DEDUP_REMOVED lines=41> */
[----:B------:R-:W-:-:S07]  /*115e0*/  IMAD.MOV.U32 R10, RZ, RZ, R147 ;  /* 0x000000ffff0a7224 */ /* 0x000fce00078e0093 */
.L_x_4956:
[----:B------:R-:W-:Y:S05]  /*115f0*/  BSYNC.RECONVERGENT B1 ;  /* 0x0000000000017941 */ /* 0x000fea0003800200 */
.L_x_4955:
        /* <DEDUP_REMOVED lines=10> */
[----:B------:R-:W-:Y:S02]  /*116a0*/  IMAD.MOV.U32 R5, RZ, RZ, R8 ;  /* 0x000000ffff057224 */ /* 0x000fe400078e0008 */
[----:B-1----:R-:W-:Y:S01]  /*116b0*/  FMUL.FTZ R11, R11, R156 ;  /* 0x0000009c0b0b7220 */ /* 0x002fe20000410000 */
[----:B--2---:R-:W-:-:S04]  /*116c0*/  FSETP.GTU.FTZ.AND P3, PT, R10, R155, PT ;  /* 0x0000009b0a00720b */ /* 0x004fc80003f7c000 */
        /* <DEDUP_REMOVED lines=12> */
.L_x_4962:
        /* <DEDUP_REMOVED lines=13> */
.L_x_4964:
[----:B------:R-:W-:Y:S05]  /*11860*/  BSYNC.RECONVERGENT B2 ;  /* 0x0000000000027941 */ /* 0x000fea0003800200 */
.L_x_4963:
        /* <DEDUP_REMOVED lines=43> */
.L_x_4961:
[----:B------:R-:W-:Y:S05]  /*11b20*/  BSYNC.RECONVERGENT B1 ;  /* 0x0000000000017941 */ /* 0x000fea0003800200 */
.L_x_4960:
        /* <DEDUP_REMOVED lines=25> */
.L_x_4967:
        /* <DEDUP_REMOVED lines=13> */
.L_x_4969:
[----:B------:R-:W-:Y:S05]  /*11d90*/  BSYNC.RECONVERGENT B2 ;  /* 0x0000000000027941 */ /* 0x000fea0003800200 */
.L_x_4968:
        /* <DEDUP_REMOVED lines=43> */
.L_x_4966:
[----:B------:R-:W-:Y:S05]  /*12050*/  BSYNC.RECONVERGENT B1 ;  /* 0x0000000000017941 */ /* 0x000fea0003800200 */
.L_x_4965:
        /* <DEDUP_REMOVED lines=22> */
.L_x_4972:
        /* <DEDUP_REMOVED lines=13> */
.L_x_4974:
[----:B------:R-:W-:Y:S05]  /*12290*/  BSYNC.RECONVERGENT B2 ;  /* 0x0000000000027941 */ /* 0x000fea0003800200 */
.L_x_4973:
        /* <DEDUP_REMOVED lines=43> */
.L_x_4971:
[----:B------:R-:W-:Y:S05]  /*12550*/  BSYNC.RECONVERGENT B1 ;  /* 0x0000000000017941 */ /* 0x000fea0003800200 */
.L_x_4970:
        /* <DEDUP_REMOVED lines=8> */
[----:B------:R-:W-:Y:S01]  /*125e0*/  IMAD.MOV.U32 R13, RZ, RZ, R8 ;  /* 0x000000ffff0d7224 */ /* 0x000fe200078e0008 */
[----:B------:R-:W-:Y:S02]  /*125f0*/  SEL R5, RZ, 0x1, P2 ;  /* 0x00000001ff057807 */ /* 0x000fe40001000000 */
[----:B------:R-:W-:Y:S01]  /*12600*/  ISETP.NE.AND P2, PT, R15, 0x1, PT ;  /* 0x000000010f00780c */ /* 0x000fe20003f45270 */
[----:B------:R-:W-:-:S04]  /*12610*/  FADD.FTZ R11, R11, R12 ;  /* 0x0000000c0b0b7221 */ /* 0x000fc80000010000 */
[--C-:B------:R-:W-:Y:S01]  /*12620*/  @P1 FADD.FTZ R101, R14, R11.reuse ;  /* 0x0000000b0e651221 */ /* 0x100fe20000010000 */
[--C-:B------:R-:W-:Y:S02]  /*12630*/  @!P1 IMAD.MOV.U32 R101, RZ, RZ, R11.reuse ;  /* 0x000000ffff659224 */ /* 0x100fe400078e000b */
[----:B------:R-:W-:Y:S01]  /*12640*/  HFMA2 R14, -RZ, RZ, 0, 1.1920928955078125e-07 ;  /* 0x00000002ff0e7431 */ /* 0x000fe200000001ff */
[----:B------:R-:W-:Y:S02]  /*12650*/  PRMT R11, R5, 0x7610, R11 ;  /* 0x00007610050b7816 */ /* 0x000fe4000000000b */
        /* <DEDUP_REMOVED lines=10> */
.L_x_4977:
        /* <DEDUP_REMOVED lines=13> */
.L_x_4979:
[----:B------:R-:W-:Y:S05]  /*127d0*/  BSYNC.RECONVERGENT B2 ;  /* 0x0000000000027941 */ /* 0x000fea0003800200 */
.L_x_4978:
        /* <DEDUP_REMOVED lines=43> */
.L_x_4976:
[----:B------:R-:W-:Y:S05]  /*12a90*/  BSYNC.RECONVERGENT B1 ;  /* 0x0000000000017941 */ /* 0x000fea0003800200 */
.L_x_4975:
        /* <DEDUP_REMOVED lines=22> */
.L_x_4982:
        /* <DEDUP_REMOVED lines=13> */
.L_x_4984:
[----:B------:R-:W-:Y:S05]  /*12cd0*/  BSYNC.RECONVERGENT B2 ;  /* 0x0000000000027941 */ /* 0x000fea0003800200 */
.L_x_4983:
        /* <DEDUP_REMOVED lines=43> */
.L_x_4981:
[----:B------:R-:W-:Y:S05]  /*12f90*/  BSYNC.RECONVERGENT B1 ;  /* 0x0000000000017941 */ /* 0x000fea0003800200 */
.L_x_4980:
[----:B------:R-:W-:Y:S01]  /*12fa0*/  I2FP.F32.U32 R5, R5 ;  /* 0x0000000500057245 */ /* 0x000fe20000201000 */
[----:B------:R-:W-:Y:S01]  /*12fb0*/  HADD2.F32 R13, -RZ, R29.H0_H0 ;  /* 0x2000001dff0d7230 */ /* 0x000fe20000004100 */
[----:B------:R-:W-:Y:S01]  /*12fc0*/  BSSY.RECONVERGENT B1, `(.L_x_4985) ;  /* 0x0000050000017945 */ /* 0x000fe20003800200 */
[----:B------:R-:W-:Y:S02]  /*12fd0*/  IMAD.MOV.U32 R16, RZ, RZ, 0x2 ;  /* 0x00000002ff107424 */ /* 0x000fe400078e00ff */
        /* <DEDUP_REMOVED lines=21> */
.L_x_4987:
        /* <DEDUP_REMOVED lines=13> */
.L_x_4989:
[----:B------:R-:W-:Y:S05]  /*13200*/  BSYNC.RECONVERGENT B2 ;  /* 0x0000000000027941 */ /* 0x000fea0003800200 */
.L_x_4988:
        /* <DEDUP_REMOVED lines=43> */
.L_x_4986:
[----:B------:R-:W-:Y:S05]  /*134c0*/  BSYNC.RECONVERGENT B1 ;  /* 0x0000000000017941 */ /* 0x000fea0003800200 */
.L_x_4985:
        /* <DEDUP_REMOVED lines=22> */
.L_x_4992:
        /* <DEDUP_REMOVED lines=13> */
.L_x_4994:
[----:B------:R-:W-:Y:S05]  /*13700*/  BSYNC.RECONVERGENT B2 ;  /* 0x0000000000027941 */ /* 0x000fea0003800200 */
.L_x_4993:
        /* <DEDUP_REMOVED lines=43> */
.L_x_4991:
[----:B------:R-:W-:Y:S05]  /*139c0*/  BSYNC.RECONVERGENT B1 ;  /* 0x0000000000017941 */ /* 0x000fea0003800200 */
.L_x_4990:
        /* <DEDUP_REMOVED lines=8> */
[----:B------:R-:W-:Y:S01]  /*13a50*/  FSEL R14, R15, RZ, !P2 ;  /* 0x000000ff0f0e7208 */ /* 0x000fe20005000000 */
[----:B------:R-:W-:Y:S01]  /*13a60*/  IMAD.MOV.U32 R15, RZ, RZ, R8 ;  /* 0x000000ffff0f7224 */ /* 0x000fe200078e0008 */
        /* <DEDUP_REMOVED lines=16> */
.L_x_4997:
        /* <DEDUP_REMOVED lines=13> */
.L_x_4999:
[----:B------:R-:W-:Y:S05]  /*13c40*/  BSYNC.RECONVERGENT B2 ;  /* 0x0000000000027941 */ /* 0x000fea0003800200 */
.L_x_4998:
        /* <DEDUP_REMOVED lines=43> */
.L_x_4996:
[----:B------:R-:W-:Y:S05]  /*13f00*/  BSYNC.RECONVERGENT B1 ;  /* 0x0000000000017941 */ /* 0x000fea0003800200 */
.L_x_4995:
        /* <DEDUP_REMOVED lines=20> */
.L_x_5002:
        /* <DEDUP_REMOVED lines=13> */
.L_x_5004:
[----:B------:R-:W-:Y:S05]  /*14120*/  BSYNC.RECONVERGENT B2 ;  /* 0x0000000000027941 */ /* 0x000fea0003800200 */
.L_x_5003:
        /* <DEDUP_REMOVED lines=43> */
.L_x_5001:
[----:B------:R-:W-:Y:S05]  /*143e0*/  BSYNC.RECONVERGENT B1 ;  /* 0x0000000000017941 */ /* 0x000fea0003800200 */
.L_x_5000:
[----:B------:R-:W-:Y:S01]  /*143f0*/  I2FP.F32.U32 R5, R5 ;  /* 0x0000000500057245 */ /* 0x000fe20000201000 */
[----:B------:R-:W-:Y:S01]  /*14400*/  HADD2.F32 R15, -RZ, R30.H0_H0 ;  /* 0x2000001eff0f7230 */ /* 0x000fe20000004100 */
[----:B------:R-:W-:Y:S01]  /*14410*/  BSSY.RECONVERGENT B1, `(.L_x_5005) ;  /* 0x0000050000017945 */ /* 0x000fe20003800200 */
[----:B------:R-:W-:Y:S02]  /*14420*/  HFMA2 R89, -RZ, RZ, 0, 1.1920928955078125e-07 ;  /* 0x00000002ff597431 */ /* 0x000fe400000001ff */
        /* <DEDUP_REMOVED lines=21> */
.L_x_5007:
        /* <DEDUP_REMOVED lines=13> */
.L_x_5009:
[----:B------:R-:W-:Y:S05]  /*14650*/  BSYNC.RECONVERGENT B2 ;  /* 0x0000000000027941 */ /* 0x000fea0003800200 */
.L_x_5008:
        /* <DEDUP_REMOVED lines=43> */
.L_x_5006:
[----:B------:R-:W-:Y:S05]  /*14910*/  BSYNC.RECONVERGENT B1 ;  /* 0x0000000000017941 */ /* 0x000fea0003800200 */
.L_x_5005:
        /* <DEDUP_REMOVED lines=20> */
.L_x_5012:
        /* <DEDUP_REMOVED lines=13> */
.L_x_5014:
[----:B------:R-:W-:Y:S05]  /*14b30*/  BSYNC.RECONVERGENT B2 ;  /* 0x0000000000027941 */ /* 0x000fea0003800200 */
.L_x_5013:
        /* <DEDUP_REMOVED lines=43> */
.L_x_5011:
[----:B------:R-:W-:Y:S05]  /*14df0*/  BSYNC.RECONVERGENT B1 ;  /* 0x0000000000017941 */ /* 0x000fea0003800200 */
.L_x_5010:
[----:B------:R-:W-:Y:S01]  /*14e00*/  I2FP.F32.U32 R5, R5 ;  /* 0x0000000500057245 */ /* 0x000fe20000201000 */
[----:B------:R-:W-:Y:S01]  /*14e10*/  HADD2.F32 R89, -RZ, R30.H1_H1 ;  /* 0x3000001eff597230 */ /* 0x000fe20000004100 */
[----:B------:R-:W-:Y:S01]  /*14e20*/  BSSY.RECONVERGENT B1, `(.L_x_5015) ;  /* 0x0000051000017945 */ /* 0x000fe20003800200 */
[----:B0-----:R-:W-:Y:S02]  /*14e30*/  @P1 HADD2.F32 R130, -RZ, R26.H1_H1 ;  /* 0x3000001aff821230 */ /* 0x001fe40000004100 */
        /* <DEDUP_REMOVED lines=22> */
.L_x_5017:
        /* <DEDUP_REMOVED lines=13> */
.L_x_5019:
[----:B------:R-:W-:Y:S05]  /*15070*/  BSYNC.RECONVERGENT B2 ;  /* 0x0000000000027941 */ /* 0x000fea0003800200 */
.L_x_5018:
        /* <DEDUP_REMOVED lines=43> */
.L_x_5016:
[----:B------:R-:W-:Y:S05]  /*15330*/  BSYNC.RECONVERGENT B1 ;  /* 0x0000000000017941 */ /* 0x000fea0003800200 */
.L_x_5015:
        /* <DEDUP_REMOVED lines=20> */
.L_x_5022:
        /* <DEDUP_REMOVED lines=13> */
.L_x_5024:
[----:B------:R-:W-:Y:S05]  /*15550*/  BSYNC.RECONVERGENT B2 ;  /* 0x0000000000027941 */ /* 0x000fea0003800200 */
.L_x_5023:
        /* <DEDUP_REMOVED lines=43> */
.L_x_5021:
[----:B------:R-:W-:Y:S05]  /*15810*/  BSYNC.RECONVERGENT B1 ;  /* 0x0000000000017941 */ /* 0x000fea0003800200 */
.L_x_5020:
        /* <DEDUP_REMOVED lines=26> */
.L_x_5027:
        /* <DEDUP_REMOVED lines=13> */
.L_x_5029:
[----:B------:R-:W-:Y:S05]  /*15a90*/  BSYNC.RECONVERGENT B2 ;  /* 0x0000000000027941 */ /* 0x000fea0003800200 */
.L_x_5028:
        /* <DEDUP_REMOVED lines=34> */
[----:B------:R-:W-:Y:S01]  /*15cc0*/  IMAD.MOV.U32 R151, RZ, RZ, RZ ;  /* 0x000000ffff977224 */ /* 0x000fe200078e00ff */
[----:B------:R-:W-:Y:S01]  /*15cd0*/  LOP3.LUT R3, R88, UR33, R5, 0x96, !PT ;  /* 0x0000002158037c12 */ /* 0x000fe2000f8e9605 */
[----:B------:R-:W-:Y:S01]  /*15ce0*/  IMAD.WIDE.U32 R88, R89, -0x326172a9, RZ ;  /* 0xcd9e8d5759587825 */ /* 0x000fe200078e00ff */
[----:B------:R-:W-:-:S03]  /*15cf0*/  MOV R5, R152 ;  /* 0x0000009800057202 */ /* 0x000fc60000000f00 */
[----:B------:R-:W-:Y:S01]  /*15d00*/  IMAD.MOV.U32 R8, RZ, RZ, R88 ;  /* 0x000000ffff087224 */ /* 0x000fe200078e0058 */
[----:B------:R-:W-:Y:S01]  /*15d10*/  LOP3.LUT R4, R4, UR35, R89, 0x96, !PT ;  /* 0x0000002304047c12 */ /* 0x000fe2000f8e9659 */
[----:B------:R-:W-:-:S04]  /*15d20*/  IMAD.WIDE.U32 R88, R3, -0x2daee0ad, RZ ;  /* 0xd2511f5303587825 */ /* 0x000fc800078e00ff */
[----:B------:R-:W-:Y:S01]  /*15d30*/  IMAD.MOV.U32 R152, RZ, RZ, R88 ;  /* 0x000000ffff987224 */ /* 0x000fe200078e0058 */
[----:B------:R-:W-:-:S07]  /*15d40*/  LOP3.LUT R3, R150, UR36, R89, 0x96, !PT ;  /* 0x0000002496037c12 */ /* 0x000fce000f8e9659 */
.L_x_5026:
[----:B------:R-:W-:Y:S05]  /*15d50*/  BSYNC.RECONVERGENT B1 ;  /* 0x0000000000017941 */ /* 0x000fea0003800200 */
.L_x_5025:
        /* <DEDUP_REMOVED lines=20> */
.L_x_5032:
        /* <DEDUP_REMOVED lines=15> */
.L_x_5034:
[----:B------:R-:W-:Y:S05]  /*15f90*/  BSYNC.RECONVERGENT B2 ;  /* 0x0000000000027941 */ /* 0x000fea0003800200 */
.L_x_5033:
        /* <DEDUP_REMOVED lines=43> */
.L_x_5031:
[----:B------:R-:W-:Y:S05]  /*16250*/  BSYNC.RECONVERGENT B1 ;  /* 0x0000000000017941 */ /* 0x000fea0003800200 */
.L_x_5030:
[----:B------:R-:W-:Y:S01]  /*16260*/  I2FP.F32.U32 R89, R89 ;  /* 0x0000005900597245 */ /* 0x000fe20000201000 */
[----:B------:R-:W-:Y:S01]  /*16270*/  @P1 HADD2.F32 R91, -RZ, R27.H1_H1 ;  /* 0x3000001bff5b1230 */ /* 0x000fe20000004100 */
[----:B------:R-:W-:-:S03]  /*16280*/  PRMT R90, R157, 0x5410, R158 ;  /* 0x000054109d5a7816 */ /* 0x000fc6000000009e */
[----:B------:R-:W-:Y:S01]  /*16290*/  FFMA.FTZ R142, R89, R142, 1.1641532182693481445e-10 ;  /* 0x2f000000598e7423 */ /* 0x000fe2000001008e */
[----:B------:R-:W-:-:S04]  /*162a0*/  HADD2.F32 R89, -RZ, R31.H1_H1 ;  /* 0x3000001fff597230 */ /* 0x000fc80000004100 */
[----:B------:R-:W-:Y:S01]  /*162b0*/  FSETP.GTU.FTZ.AND P6, PT, R142, R155, PT ;  /* 0x0000009b8e00720b */ /* 0x000fe20003fdc000 */
[----:B------:R-:W-:-:S03]  /*162c0*/  FMUL.FTZ R89, R89, R156 ;  /* 0x0000009c59597220 */ /* 0x000fc60000410000 */
[----:B------:R-:W-:Y:S02]  /*162d0*/  SEL R88, RZ, 0x1, P6 ;  /* 0x00000001ff587807 */ /* 0x000fe40003000000 */
[----:B------:R-:W-:-:S05]  /*162e0*/  FSEL R89, R89, RZ, !P6 ;  /* 0x000000ff59597208 */ /* 0x000fca0007000000 */
[----:B------:R-:W-:Y:S01]  /*162f0*/  FADD.FTZ R150, R150, R89 ;  /* 0x0000005996967221 */ /* 0x000fe20000010000 */
[----:B------:R-:W-:Y:S02]  /*16300*/  PRMT R89, R17, 0x5410, R154 ;  /* 0x0000541011597816 */ /* 0x000fe4000000009a */
[----:B------:R-:W-:Y:S01]  /*16310*/  PRMT R17, R88, 0x7610, R17 ;  /* 0x0000761058117816 */ /* 0x000fe20000000011 */
[--C-:B------:R-:W-:Y:S01]  /*16320*/  @P1 FADD.FTZ R142, R91, R150.reuse ;  /* 0x000000965b8e1221 */ /* 0x100fe20000010000 */
[----:B------:R-:W-:Y:S01]  /*16330*/  @!P1 IMAD.MOV.U32 R142, RZ, RZ, R150 ;  /* 0x000000ffff8e9224 */ /* 0x000fe200078e0096 */
[----:B------:R-:W-:-:S04]  /*16340*/  PRMT R88, R147, 0x5410, R149 ;  /* 0x0000541093587816 */ /* 0x000fc80000000095 */
[----:B------:R-:W-:-:S04]  /*16350*/  F2FP.F16.F32.PACK_AB R91, RZ, R142 ;  /* 0x0000008eff5b723e */ /* 0x000fc800000000ff */
[----:B------:R-:W-:Y:S01]  /*16360*/  PRMT R91, R153, 0x5410, R91 ;  /* 0x00005410995b7816 */ /* 0x000fe2000000005b */
[----:B------:R-:W-:Y:S06]  /*16370*/  BRA `(.L_x_5035) ;  /* 0x0000002800647947 */ /* 0x000fec0003800000 */
.L_x_4954:
        /* <DEDUP_REMOVED lines=16> */
.L_x_5038:
        /* <DEDUP_REMOVED lines=13> */
.L_x_5040:
[----:B------:R-:W-:Y:S05]  /*16550*/  BSYNC.RECONVERGENT B2 ;  /* 0x0000000000027941 */ /* 0x000fea0003800200 */
.L_x_5039:
        /* <DEDUP_REMOVED lines=42> */
.L_x_5037:
[----:B------:R-:W-:Y:S05]  /*16800*/  BSYNC.RECONVERGENT B1 ;  /* 0x0000000000017941 */ /* 0x000fea0003800200 */
.L_x_5036:
[----:B------:R-:W1:Y:S01]  /*16810*/  LDC R157, c[0x0][0x408] ;  /* 0x00010200ff9d7b82 */ /* 0x000e620000000800 */
[----:B------:R-:W-:Y:S01]  /*16820*/  I2FP.F32.U32 R5, R19 ;  /* 0x0000001300057245 */ /* 0x000fe20000201000 */
[----:B------:R-:W-:Y:S01]  /*16830*/  IMAD.MOV.U32 R142, RZ, RZ, 0x2f800000 ;  /* 0x2f800000ff8e7424 */ /* 0x000fe200078e00ff */
[----:B------:R-:W-:Y:S01]  /*16840*/  ISETP.NE.AND P2, PT, R101, 0x1, PT ;  /* 0x000000016500780c */ /* 0x000fe20003f45270 */
[----:B-----5:R-:W-:Y:S01]  /*16850*/  HADD2.F32 R102, -RZ, R88.H0_H0 ;  /* 0x20000058ff667230 */ /* 0x020fe20000004100 */
[----:B------:R-:W-:Y:S01]  /*16860*/  LOP3.LUT R96, R96, 0xffffffef, RZ, 0xc0, !PT ;  /* 0xffffffef60607812 */ /* 0x000fe200078ec0ff */
[----:B------:R-:W-:Y:S01]  /*16870*/  FFMA.FTZ R5, R5, R142, 1.1641532182693481445e-10 ;  /* 0x2f00000005057423 */ /* 0x000fe2000001008e */
[----:B------:R-:W-:Y:S01]  /*16880*/  @P1 HADD2.F32 R116, -RZ, R24.H0_H0 ;  /* 0x20000018ff741230 */ /* 0x000fe20000004100 */
[----:B------:R-:W2:Y:S01]  /*16890*/  LDC R156, c[0x0][0x404] ;  /* 0x00010100ff9c7b82 */ /* 0x000ea20000000800 */
[----:B------:R-:W-:Y:S01]  /*168a0*/  BSSY.RECONVERGENT B1, `(.L_x_5041) ;  /* 0x000004c000017945 */ /* 0x000fe20003800200 */
[----:B------:R-:W-:-:S02]  /*168b0*/  IMAD.MOV.U32 R115, RZ, RZ, 0x2 ;  /* 0x00000002ff737424 */ /* 0x000fc400078e00ff */
[----:B-1----:R-:W-:Y:S01]  /*168c0*/  FMUL.FTZ R102, R102, R157 ;  /* 0x0000009d66667220 */ /* 0x002fe20000410000 */
[----:B--2---:R-:W-:Y:S02]  /*168d0*/  FSETP.GTU.FTZ.AND P3, PT, R5, R156, PT ;  /* 0x0000009c0500720b */ /* 0x004fe40003f7c000 */
        /* <DEDUP_REMOVED lines=15> */
.L_x_5043:
        /* <DEDUP_REMOVED lines=13> */
.L_x_5045:
[----:B------:R-:W-:Y:S05]  /*16aa0*/  BSYNC.RECONVERGENT B2 ;  /* 0x0000000000027941 */ /* 0x000fea0003800200 */
.L_x_5044:
        /* <DEDUP_REMOVED lines=43> */
.L_x_5042:
[----:B------:R-:W-:Y:S05]  /*16d60*/  BSYNC.RECONVERGENT B1 ;  /* 0x0000000000017941 */ /* 0x000fea0003800200 */
.L_x_5041:
[----:B------:R-:W-:Y:S01]  /*16d70*/  I2FP.F32.U32 R5, R5 ;  /* 0x0000000500057245 */ /* 0x000fe20000201000 */
[----:B------:R-:W-:Y:S01]  /*16d80*/  HADD2.F32 R88, -RZ, R88.H1_H1 ;  /* 0x30000058ff587230 */ /* 0x000fe20000004100 */
[----:B------:R-:W-:Y:S01]  /*16d90*/  LOP3.LUT R96, R96, 0xfffffff7, RZ, 0xc0, !PT ;  /* 0xfffffff760607812 */ /* 0x000fe200078ec0ff */
        /* <DEDUP_REMOVED lines=22> */
.L_x_5048:
        /* <DEDUP_REMOVED lines=13> */
.L_x_5050:
[----:B------:R-:W-:Y:S05]  /*16fd0*/  BSYNC.RECONVERGENT B2 ;  /* 0x0000000000027941 */ /* 0x000fea0003800200 */
.L_x_5049:
        /* <DEDUP_REMOVED lines=43> */
.L_x_5047:
[----:B------:R-:W-:Y:S05]  /*17290*/  BSYNC.RECONVERGENT B1 ;  /* 0x0000000000017941 */ /* 0x000fea0003800200 */
.L_x_5046:
[----:B------:R-:W-:Y:S01]  /*172a0*/  I2FP.F32.U32 R5, R5 ;  /* 0x0000000500057245 */ /* 0x000fe20000201000 */
[----:B------:R-:W-:Y:S01]  /*172b0*/  HADD2.F32 R88, -RZ, R89.H0_H0 ;  /* 0x20000059ff587230 */ /* 0x000fe20000004100 */
[----:B------:R-:W-:Y:S01]  /*172c0*/  LOP3.LUT R96, R96, 0xfffffffb, RZ, 0xc0, !PT ;  /* 0xfffffffb60607812 */ /* 0x000fe200078ec0ff */
[----:B------:R-:W-:Y:S01]  /*172d0*/  @P1 HADD2.F32 R115, -RZ, R25.H0_H0 ;  /* 0x20000019ff731230 */ /* 0x000fe20000004100 */
[----:B------:R-:W-:Y:S01]  /*172e0*/  BSSY.RECONVERGENT B1, `(.L_x_5051) ;  /* 0x000004e000017945 */ /* 0x000fe20003800200 */
[----:B------:R-:W-:Y:S01]  /*172f0*/  FFMA.FTZ R5, R5, R142, 1.1641532182693481445e-10 ;  /* 0x2f00000005057423 */ /* 0x000fe2000001008e */
[----:B------:R-:W-:Y:S01]  /*17300*/  FMUL.FTZ R88, R88, R157 ;  /* 0x0000009d58587220 */ /* 0x000fe20000410000 */
[----:B0-----:R-:W-:-:S03]  /*17310*/  HFMA2 R130, -RZ, RZ, 0, 1.1920928955078125e-07 ;  /* 0x00000002ff827431 */ /* 0x001fc600000001ff */
        /* <DEDUP_REMOVED lines=17> */
.L_x_5053:
        /* <DEDUP_REMOVED lines=13> */
.L_x_5055:
[----:B------:R-:W-:Y:S05]  /*17500*/  BSYNC.RECONVERGENT B2 ;  /* 0x0000000000027941 */ /* 0x000fea0003800200 */
.L_x_5054:
        /* <DEDUP_REMOVED lines=43> */
.L_x_5052:
[----:B------:R-:W-:Y:S05]  /*177c0*/  BSYNC.RECONVERGENT B1 ;  /* 0x0000000000017941 */ /* 0x000fea0003800200 */
.L_x_5051:
        /* <DEDUP_REMOVED lines=25> */
.L_x_5058:
        /* <DEDUP_REMOVED lines=13> */
.L_x_5060:
[----:B------:R-:W-:Y:S05]  /*17a30*/  BSYNC.RECONVERGENT B2 ;  /* 0x0000000000027941 */ /* 0x000fea0003800200 */
.L_x_5059:
        /* <DEDUP_REMOVED lines=43> */
.L_x_5057:
[----:B------:R-:W-:Y:S05]  /*17cf0*/  BSYNC.RECONVERGENT B1 ;  /* 0x0000000000017941 */ /* 0x000fea0003800200 */
.L_x_5056:
        /* <DEDUP_REMOVED lines=8> */
[----:B------:R-:W-:-:S03]  /*17d80*/  IMAD.MOV.U32 R5, RZ, RZ, R8 ;  /* 0x000000ffff057224 */ /* 0x000fc600078e0008 */
        /* <DEDUP_REMOVED lines=14> */
.L_x_5063:
        /* <DEDUP_REMOVED lines=13> */
.L_x_5065:
[----:B------:R-:W-:Y:S05]  /*17f40*/  BSYNC.RECONVERGENT B2 ;  /* 0x0000000000027941 */ /* 0x000fea0003800200 */
.L_x_5064:
        /* <DEDUP_REMOVED lines=43> */
.L_x_5062:
[----:B------:R-:W-:Y:S05]  /*18200*/  BSYNC.RECONVERGENT B1 ;  /* 0x0000000000017941 */ /* 0x000fea0003800200 */
.L_x_5061:
        /* <DEDUP_REMOVED lines=23> */
.L_x_5068:
        /* <DEDUP_REMOVED lines=13> */
.L_x_5070:
[----:B------:R-:W-:Y:S05]  /*18450*/  BSYNC.RECONVERGENT B2 ;  /* 0x0000000000027941 */ /* 0x000fea0003800200 */
.L_x_5069:
        /* <DEDUP_REMOVED lines=39> */
[----:B------:R-:W-:Y:S01]  /*186d0*/  IMAD.MOV.U32 R8, RZ, RZ, R160 ;  /* 0x000000ffff087224 */ /* 0x000fe200078e00a0 */
[----:B------:R-:W-:Y:S01]  /*186e0*/  LOP3.LUT R3, R150, UR36, R89, 0x96, !PT ;  /* 0x0000002496037c12 */ /* 0x000fe2000f8e9659 */
[----:B------:R-:W-:Y:S01]  /*186f0*/  IMAD.MOV.U32 R150, RZ, RZ, RZ ;  /* 0x000000ffff967224 */ /* 0x000fe200078e00ff */
[----:B------:R-:W-:-:S07]  /*18700*/  MOV R152, R88 ;  /* 0x0000005800987202 */ /* 0x000fce0000000f00 */
.L_x_5067:
[----:B------:R-:W-:Y:S05]  /*18710*/  BSYNC.RECONVERGENT B1 ;  /* 0x0000000000017941 */ /* 0x000fea0003800200 */
.L_x_5066:
[----:B------:R-:W-:Y:S01]  /*18720*/  I2FP.F32.U32 R5, R5 ;  /* 0x0000000500057245 */ /* 0x000fe20000201000 */
[----:B------:R-:W-:Y:S01]  /*18730*/  HADD2.F32 R88, -RZ, R91.H0_H0 ;  /* 0x2000005bff587230 */ /* 0x000fe20000004100 */
[----:B------:R-:W-:Y:S01]  /*18740*/  ISETP.NE.AND P5, PT, R150, 0x1, PT ;  /* 0x000000019600780c */ /* 0x000fe20003fa5270 */
[----:B------:R-:W-:Y:S01]  /*18750*/  BSSY.RECONVERGENT B1, `(.L_x_5071) ;  /* 0x000004d000017945 */ /* 0x000fe20003800200 */
[----:B------:R-:W-:Y:S01]  /*18760*/  MOV R89, R8 ;  /* 0x0000000800597202 */ /* 0x000fe20000000f00 */
[----:B------:R-:W-:Y:S01]  /*18770*/  FFMA.FTZ R5, R5, R142, 1.1641532182693481445e-10 ;  /* 0x2f00000005057423 */ /* 0x000fe2000001008e */
[----:B------:R-:W-:-:S04]  /*18780*/  FMUL.FTZ R88, R88, R157 ;  /* 0x0000009d58587220 */ /* 0x000fc80000410000 */
[----:B------:R-:W-:Y:S01]  /*18790*/  FSETP.GTU.FTZ.AND P4, PT, R5, R156, PT ;  /* 0x0000009c0500720b */ /* 0x000fe20003f9c000 */
[----:B------:R-:W-:-:S03]  /*187a0*/  IMAD.MOV.U32 R5, RZ, RZ, 0x2 ;  /* 0x00000002ff057424 */ /* 0x000fc600078e00ff */
[----:B------:R-:W-:Y:S01]  /*187b0*/  FSEL R131, R88, RZ, !P4 ;  /* 0x000000ff58837208 */ /* 0x000fe20006000000 */
[----:B------:R-:W-:Y:S01]  /*187c0*/  @P1 HADD2.F32 R88, -RZ, R27.H0_H0 ;  /* 0x2000001bff581230 */ /* 0x000fe20000004100 */
[----:B------:R-:W-:-:S04]  /*187d0*/  PLOP3.LUT P4, PT, P4, PT, PT, 0x8, 0x80 ;  /* 0x000000000080781c */ /* 0x000fc8000278e170 */
        /* <DEDUP_REMOVED lines=11> */
.L_x_5073:
        /* <DEDUP_REMOVED lines=13> */
.L_x_5075:
[----:B------:R-:W-:Y:S05]  /*18960*/  BSYNC.RECONVERGENT B2 ;  /* 0x0000000000027941 */ /* 0x000fea0003800200 */
.L_x_5074:
        /* <DEDUP_REMOVED lines=43> */
.L_x_5072:
[----:B------:R-:W-:Y:S05]  /*18c20*/  BSYNC.RECONVERGENT B1 ;  /* 0x0000000000017941 */ /* 0x000fea0003800200 */
.L_x_5071:
        /* <DEDUP_REMOVED lines=14> */
.L_x_5035:
        /* <DEDUP_REMOVED lines=43> */
.L_x_5076:
[----:B------:R-:W-:Y:S01]  /*18fc0*/  IMAD.MOV.U32 R147, RZ, RZ, R152 ;  /* 0x000000ffff937224 */ /* 0x000fe200078e0098 */
[----:B------:R-:W-:-:S07]  /*18fd0*/  IADD3 R148, PT, PT, R148, 0x80, RZ ;  /* 0x0000008094947810 */ /* 0x000fce0007ffe0ff */
.L_x_4953:
[----:B------:R-:W-:Y:S05]  /*18fe0*/  BSYNC.RECONVERGENT B0 ;  /* 0x0000000000007941 */ /* 0x000fea0003800200 */
.L_x_4952:
        /* <DEDUP_REMOVED lines=35> */
.L_x_5082:
        /* <DEDUP_REMOVED lines=13> */
.L_x_5084:
[----:B------:R-:W-:Y:S05]  /*192f0*/  BSYNC.RECONVERGENT B2 ;  /* 0x0000000000027941 */ /* 0x000fea0003800200 */
.L_x_5083:
        /* <DEDUP_REMOVED lines=42> */
.L_x_5081:
[----:B------:R-:W-:Y:S05]  /*195a0*/  BSYNC.RECONVERGENT B1 ;  /* 0x0000000000017941 */ /* 0x000fea0003800200 */
.L_x_5080:
[----:B------:R-:W1:Y:S01]  /*195b0*/  LDC R156, c[0x0][0x408] ;  /* 0x00010200ff9c7b82 */ /* 0x000e620000000800 */
[----:B------:R-:W-:Y:S01]  /*195c0*/  I2FP.F32.U32 R10, R10 ;  /* 0x0000000a000a7245 */ /* 0x000fe20000201000 */
[----:B------:R-:W-:Y:S01]  /*195d0*/  IMAD.MOV.U32 R143, RZ, RZ, 0x2f800000 ;  /* 0x2f800000ff8f7424 */ /* 0x000fe200078e00ff */
[----:B------:R-:W-:Y:S01]  /*195e0*/  LOP3.LUT R96, R96, 0xffffffef, RZ, 0xc0, !PT ;  /* 0xffffffef60607812 */ /* 0x000fe200078ec0ff */
[----:B-----5:R-:W-:Y:S01]  /*195f0*/  HADD2.F32 R5, -RZ, R88.H0_H0 ;  /* 0x20000058ff057230 */ /* 0x020fe20000004100 */
[----:B------:R-:W-:Y:S01]  /*19600*/  BSSY.RECONVERGENT B1, `(.L_x_5085) ;  /* 0x000004d000017945 */ /* 0x000fe20003800200 */
[----:B------:R-:W-:Y:S01]  /*19610*/  FFMA.FTZ R10, R10, R143, 1.1641532182693481445e-10 ;  /* 0x2f0000000a0a7423 */ /* 0x000fe2000001008f */
[----:B------:R-:W-:Y:S01]  /*19620*/  HFMA2 R13, -RZ, RZ, 0, 1.1920928955078125e-07 ;  /* 0x00000002ff0d7431 */ /* 0x000fe200000001ff */
        /* <DEDUP_REMOVED lines=17> */
.L_x_5087:
        /* <DEDUP_REMOVED lines=13> */
.L_x_5089:
[----:B------:R-:W-:Y:S05]  /*19810*/  BSYNC.RECONVERGENT B2 ;  /* 0x0000000000027941 */ /* 0x000fea0003800200 */
.L_x_5088:
        /* <DEDUP_REMOVED lines=43> */
.L_x_5086:
[----:B------:R-:W-:Y:S05]  /*19ad0*/  BSYNC.RECONVERGENT B1 ;  /* 0x0000000000017941 */ /* 0x000fea0003800200 */
.L_x_5085:
        /* <DEDUP_REMOVED lines=25> */
.L_x_5092:
        /* <DEDUP_REMOVED lines=13> */
.L_x_5094:
[----:B------:R-:W-:Y:S05]  /*19d40*/  BSYNC.RECONVERGENT B2 ;  /* 0x0000000000027941 */ /* 0x000fea0003800200 */
.L_x_5093:
        /* <DEDUP_REMOVED lines=43> */
.L_x_5091:
[----:B------:R-:W-:Y:S05]  /*1a000*/  BSYNC.RECONVERGENT B1 ;  /* 0x0000000000017941 */ /* 0x000fea0003800200 */
.L_x_5090:
        /* <DEDUP_REMOVED lines=22> */
.L_x_5097:
        /* <DEDUP_REMOVED lines=13> */
.L_x_5099:
[----:B------:R-:W-:Y:S05]  /*1a240*/  BSYNC.RECONVERGENT B2 ;  /* 0x0000000000027941 */ /* 0x000fea0003800200 */
.L_x_5098:
        /* <DEDUP_REMOVED lines=43> */
.L_x_5096:
[----:B------:R-:W-:Y:S05]  /*1a500*/  BSYNC.RECONVERGENT B1 ;  /* 0x0000000000017941 */ /* 0x000fea0003800200 */
.L_x_5095:
[----:B------:R-:W-:Y:S01]  /*1a510*/  I2FP.F32.U32 R12, R13 ;  /* 0x0000000d000c7245 */ /* 0x000fe20000201000 */
[----:B------:R-:W-:Y:S01]  /*1a520*/  HADD2.F32 R5, -RZ, R28.H1_H1 ;  /* 0x3000001cff057230 */ /* 0x000fe20000004100 */
[----:B------:R-:W-:Y:S01]  /*1a530*/  BSSY.RECONVERGENT B1, `(.L_x_5100) ;  /* 0x0000051000017945 */ /* 0x000fe20003800200 */
[----:B------:R-:W-:Y:S01]  /*1a540*/  @P1 HADD2.F32 R14, -RZ, R24.H1_H1 ;  /* 0x30000018ff0e1230 */ /* 0x000fe20000004100 */
[----:B------:R-:W-:Y:S01]  /*1a550*/  MOV R13, R8 ;  /* 0x00000008000d7202 */ /* 0x000fe20000000f00 */
        /* <DEDUP_REMOVED lines=21> */
.L_x_5102:
        /* <DEDUP_REMOVED lines=13> */
.L_x_5104:
[----:B------:R-:W-:Y:S05]  /*1a780*/  BSYNC.RECONVERGENT B2 ;  /* 0x0000000000027941 */ /* 0x000fea0003800200 */
.L_x_5103:
        /* <DEDUP_REMOVED lines=43> */
.L_x_5101:
[----:B------:R-:W-:Y:S05]  /*1aa40*/  BSYNC.RECONVERGENT B1 ;  /* 0x0000000000017941 */ /* 0x000fea0003800200 */
.L_x_5100:
        /* <DEDUP_REMOVED lines=22> */
.L_x_5107:
        /* <DEDUP_REMOVED lines=13> */
.L_x_5109:
[----:B------:R-:W-:Y:S05]  /*1ac80*/  BSYNC.RECONVERGENT B2 ;  /* 0x0000000000027941 */ /* 0x000fea0003800200 */
.L_x_5108:
        /* <DEDUP_REMOVED lines=43> */
.L_x_5106:
[----:B------:R-:W-:Y:S05]  /*1af40*/  BSYNC.RECONVERGENT B1 ;  /* 0x0000000000017941 */ /* 0x000fea0003800200 */
.L_x_5105:
        /* <DEDUP_REMOVED lines=25> */
.L_x_5112:
        /* <DEDUP_REMOVED lines=13> */
.L_x_5114:
[----:B------:R-:W-:Y:S05]  /*1b1b0*/  BSYNC.RECONVERGENT B2 ;  /* 0x0000000000027941 */ /* 0x000fea0003800200 */
.L_x_5113:
        /* <DEDUP_REMOVED lines=43> */
.L_x_5111:
[----:B------:R-:W-:Y:S05]  /*1b470*/  BSYNC.RECONVERGENT B1 ;  /* 0x0000000000017941 */ /* 0x000fea0003800200 */
.L_x_5110:
        /* <DEDUP_REMOVED lines=22> */
.L_x_5117:
        /* <DEDUP_REMOVED lines=13> */
.L_x_5119:
[----:B------:R-:W-:Y:S05]  /*1b6b0*/  BSYNC.RECONVERGENT B2 ;  /* 0x0000000000027941 */ /* 0x000fea0003800200 */
.L_x_5118:
        /* <DEDUP_REMOVED lines=43> */
.L_x_5116:
[----:B------:R-:W-:Y:S05]  /*1b970*/  BSYNC.RECONVERGENT B1 ;  /* 0x0000000000017941 */ /* 0x000fea0003800200 */
.L_x_5115:
[----:B------:R-:W-:Y:S01]  /*1b980*/  I2FP.F32.U32 R14, R5 ;  /* 0x00000005000e7245 */ /* 0x000fe20000201000 */
[----:B------:R-:W-:Y:S01]  /*1b990*/  HADD2.F32 R5, -RZ, R29.H1_H1 ;  /* 0x3000001dff057230 */ /* 0x000fe20000004100 */
[----:B------:R-:W-:Y:S01]  /*1b9a0*/  BSSY.RECONVERGENT B1, `(.L_x_5120) ;  /* 0x0000051000017945 */ /* 0x000fe20003800200 */
[----:B------:R-:W-:Y:S02]  /*1b9b0*/  @P1 HADD2.F32 R16, -RZ, R25.H1_H1 ;  /* 0x30000019ff101230 */ /* 0x000fe40000004100 */
[----:B------:R-:W-:Y:S02]  /*1b9c0*/  HFMA2 R89, -RZ, RZ, 0, 1.1920928955078125e-07 ;  /* 0x00000002ff597431 */ /* 0x000fe400000001ff */
        /* <DEDUP_REMOVED lines=21> */
.L_x_5122:
        /* <DEDUP_REMOVED lines=13> */
.L_x_5124:
[----:B------:R-:W-:Y:S05]  /*1bbf0*/  BSYNC.RECONVERGENT B2 ;  /* 0x0000000000027941 */ /* 0x000fea0003800200 */
.L_x_5123:
        /* <DEDUP_REMOVED lines=43> */
.L_x_5121:
[----:B------:R-:W-:Y:S05]  /*1beb0*/  BSYNC.RECONVERGENT B1 ;  /* 0x0000000000017941 */ /* 0x000fea0003800200 */
.L_x_5120:
        /* <DEDUP_REMOVED lines=20> */
.L_x_5127:
        /* <DEDUP_REMOVED lines=13> */
.L_x_5129:
[----:B------:R-:W-:Y:S05]  /*1c0d0*/  BSYNC.RECONVERGENT B2 ;  /* 0x0000000000027941 */ /* 0x000fea0003800200 */
.L_x_5128:
        /* <DEDUP_REMOVED lines=43> */
.L_x_5126:
[----:B------:R-:W-:Y:S05]  /*1c390*/  BSYNC.RECONVERGENT B1 ;  /* 0x0000000000017941 */ /* 0x000fea0003800200 */
.L_x_5125:
[----:B------:R-:W-:Y:S01]  /*1c3a0*/  I2FP.F32.U32 R14, R15 ;  /* 0x0000000f000e7245 */ /* 0x000fe20000201000 */
[----:B------:R-:W-:Y:S01]  /*1c3b0*/  HADD2.F32 R5, -RZ, R30.H0_H0 ;  /* 0x2000001eff057230 */ /* 0x000fe20000004100 */
[----:B------:R-:W-:Y:S01]  /*1c3c0*/  BSSY.RECONVERGENT B1, `(.L_x_5130) ;  /* 0x0000050000017945 */ /* 0x000fe20003800200 */
[----:B------:R-:W-:Y:S02]  /*1c3d0*/  @P1 HADD2.F32 R15, -RZ, R26.H0_H0 ;  /* 0x2000001aff0f1230 */ /* 0x000fe40000004100 */
[----:B------:R-:W-:Y:S01]  /*1c3e0*/  FFMA.FTZ R14, R14, R143, 1.1641532182693481445e-10 ;  /* 0x2f0000000e0e7423 */ /* 0x000fe2000001008f */
[----:B------:R-:W-:Y:S01]  /*1c3f0*/  FMUL.FTZ R5, R5, R156 ;  /* 0x0000009c05057220 */ /* 0x000fe20000410000 */
[----:B0-----:R-:W-:-:S03]  /*1c400*/  IMAD.MOV.U32 R132, RZ, RZ, 0x2 ;  /* 0x00000002ff847424 */ /* 0x001fc600078e00ff */
        /* <DEDUP_REMOVED lines=18> */
.L_x_5132:
        /* <DEDUP_REMOVED lines=13> */
.L_x_5134:
[----:B------:R-:W-:Y:S05]  /*1c600*/  BSYNC.RECONVERGENT B2 ;  /* 0x0000000000027941 */ /* 0x000fea0003800200 */
.L_x_5133:
        /* <DEDUP_REMOVED lines=43> */
.L_x_5131:
[----:B------:R-:W-:Y:S05]  /*1c8c0*/  BSYNC.RECONVERGENT B1 ;  /* 0x0000000000017941 */ /* 0x000fea0003800200 */
.L_x_5130:
        /* <DEDUP_REMOVED lines=20> */
.L_x_5137:
        /* <DEDUP_REMOVED lines=13> */
.L_x_5139:
[----:B------:R-:W-:Y:S05]  /*1cae0*/  BSYNC.RECONVERGENT B2 ;  /* 0x0000000000027941 */ /* 0x000fea0003800200 */
.L_x_5138:
        /* <DEDUP_REMOVED lines=43> */
.L_x_5136:
[----:B------:R-:W-:Y:S05]  /*1cda0*/  BSYNC.RECONVERGENT B1 ;  /* 0x0000000000017941 */ /* 0x000fea0003800200 */
.L_x_5135:
        /* <DEDUP_REMOVED lines=26> */
.L_x_5142:
        /* <DEDUP_REMOVED lines=13> */
.L_x_5144:
[----:B------:R-:W-:Y:S05]  /*1d020*/  BSYNC.RECONVERGENT B2 ;  /* 0x0000000000027941 */ /* 0x000fea0003800200 */
.L_x_5143:
        /* <DEDUP_REMOVED lines=42> */
[----:B------:R-:W-:-:S07]  /*1d2d0*/  IMAD.MOV.U32 R152, RZ, RZ, R88 ;  /* 0x000000ffff987224 */ /* 0x000fce00078e0058 */
.L_x_5141:
[----:B------:R-:W-:Y:S05]  /*1d2e0*/  BSYNC.RECONVERGENT B1 ;  /* 0x0000000000017941 */ /* 0x000fea0003800200 */
.L_x_5140:
        /* <DEDUP_REMOVED lines=20> */
.L_x_5147:
        /* <DEDUP_REMOVED lines=13> */
.L_x_5149:
[----:B------:R-:W-:Y:S05]  /*1d500*/  BSYNC.RECONVERGENT B2 ;  /* 0x0000000000027941 */ /* 0x000fea0003800200 */
.L_x_5148:
        /* <DEDUP_REMOVED lines=43> */
.L_x_5146:
[----:B------:R-:W-:Y:S05]  /*1d7c0*/  BSYNC.RECONVERGENT B1 ;  /* 0x0000000000017941 */ /* 0x000fea0003800200 */
.L_x_5145:
        /* <DEDUP_REMOVED lines=15> */
[----:B------:R-:W-:-:S03]  /*1d8c0*/  IMAD.MOV.U32 R5, RZ, RZ, R8 ;  /* 0x000000ffff057224 */ /* 0x000fc600078e0008 */
        /* <DEDUP_REMOVED lines=10> */
.L_x_5152:
        /* <DEDUP_REMOVED lines=13> */
.L_x_5154:
[----:B------:R-:W-:Y:S05]  /*1da40*/  BSYNC.RECONVERGENT B2 ;  /* 0x0000000000027941 */ /* 0x000fea0003800200 */
.L_x_5153:
        /* <DEDUP_REMOVED lines=36> */
[----:B------:R-:W-:-:S04]  /*1dc90*/  IMAD.WIDE.U32 R88, R89, -0x326172a9, RZ ;  /* 0xcd9e8d5759587825 */ /* 0x000fc800078e00ff */
[----:B------:R-:W-:Y:S01]  /*1dca0*/  IMAD.MOV.U32 R8, RZ, RZ, R88 ;  /* 0x000000ffff087224 */ /* 0x000fe200078e0058 */
[----:B------:R-:W-:Y:S01]  /*1dcb0*/  LOP3.LUT R4, R4, UR35, R89, 0x96, !PT ;  /* 0x0000002304047c12 */ /* 0x000fe2000f8e9659 */
[----:B------:R-:W-:-:S04]  /*1dcc0*/  IMAD.WIDE.U32 R88, R3, -0x2daee0ad, RZ ;  /* 0xd2511f5303587825 */ /* 0x000fc800078e00ff */
[----:B------:R-:W-:Y:S01]  /*1dcd0*/  IMAD.MOV.U32 R5, RZ, RZ, R152 ;  /* 0x000000ffff057224 */ /* 0x000fe200078e0098 */
[----:B------:R-:W-:Y:S02]  /*1dce0*/  LOP3.LUT R3, R150, UR36, R89, 0x96, !PT ;  /* 0x0000002496037c12 */ /* 0x000fe4000f8e9659 */
[----:B------:R-:W-:-:S07]  /*1dcf0*/  MOV R152, R88 ;  /* 0x0000005800987202 */ /* 0x000fce0000000f00 */
.L_x_5151:
[----:B------:R-:W-:Y:S05]  /*1dd00*/  BSYNC.RECONVERGENT B1 ;  /* 0x0000000000017941 */ /* 0x000fea0003800200 */
.L_x_5150:
        /* <DEDUP_REMOVED lines=20> */
.L_x_5157:
        /* <DEDUP_REMOVED lines=15> */
.L_x_5159:
[----:B------:R-:W-:Y:S05]  /*1df40*/  BSYNC.RECONVERGENT B2 ;  /* 0x0000000000027941 */ /* 0x000fea0003800200 */
.L_x_5158:
        /* <DEDUP_REMOVED lines=43> */
.L_x_5156:
[----:B------:R-:W-:Y:S05]  /*1e200*/  BSYNC.RECONVERGENT B1 ;  /* 0x0000000000017941 */ /* 0x000fea0003800200 */
.L_x_5155:
[----:B------:R-:W-:Y:S01]  /*1e210*/  I2FP.F32.U32 R88, R89 ;  /* 0x0000005900587245 */ /* 0x000fe20000201000 */
[----:B------:R-:W-:Y:S01]  /*1e220*/  HADD2.F32 R89, -RZ, R31.H1_H1 ;  /* 0x3000001fff597230 */ /* 0x000fe20000004100 */
[----:B------:R-:W-:-:S03]  /*1e230*/  PRMT R90, R157, 0x5410, R158 ;  /* 0x000054109d5a7816 */ /* 0x000fc6000000009e */
[----:B------:R-:W-:Y:S01]  /*1e240*/  FFMA.FTZ R88, R88, R143, 1.1641532182693481445e-10 ;  /* 0x2f00000058587423 */ /* 0x000fe2000001008f */
[----:B------:R-:W-:Y:S01]  /*1e250*/  FMUL.FTZ R89, R89, R156 ;  /* 0x0000009c59597220 */ /* 0x000fe20000410000 */
[----:B------:R-:W-:-:S03]  /*1e260*/  @P1 HADD2.F32 R143, -RZ, R27.H1_H1 ;  /* 0x3000001bff8f1230 */ /* 0x000fc60000004100 */
[----:B------:R-:W-:-:S04]  /*1e270*/  FSETP.GTU.FTZ.AND P6, PT, R88, R155, PT ;  /* 0x0000009b5800720b */ /* 0x000fc80003fdc000 */
[----:B------:R-:W-:Y:S02]  /*1e280*/  FSEL R89, R89, RZ, !P6 ;  /* 0x000000ff59597208 */ /* 0x000fe40007000000 */
[----:B------:R-:W-:-:S03]  /*1e290*/  SEL R88, RZ, 0x1, P6 ;  /* 0x00000001ff587807 */ /* 0x000fc60003000000 */
        /* <DEDUP_REMOVED lines=9> */
.L_x_5079:
        /* <DEDUP_REMOVED lines=16> */
.L_x_5163:
        /* <DEDUP_REMOVED lines=13> */
.L_x_5165:
[----:B------:R-:W-:Y:S05]  /*1e500*/  BSYNC.RECONVERGENT B2 ;  /* 0x0000000000027941 */ /* 0x000fea0003800200 */
.L_x_5164:
        /* <DEDUP_REMOVED lines=42> */
.L_x_5162:
[----:B------:R-:W-:Y:S05]  /*1e7b0*/  BSYNC.RECONVERGENT B1 ;  /* 0x0000000000017941 */ /* 0x000fea0003800200 */
.L_x_5161:
        /* <DEDUP_REMOVED lines=9> */
[----:B-1----:R-:W-:-:S03]  /*1e850*/  FMUL.FTZ R104, R104, R157 ;  /* 0x0000009d68687220 */ /* 0x002fc60000410000 */
[----:B--2---:R-:W-:Y:S01]  /*1e860*/  FSETP.GTU.FTZ.AND P2, PT, R5, R156, PT ;  /* 0x0000009c0500720b */ /* 0x004fe20003f5c000 */
        /* <DEDUP_REMOVED lines=17> */
.L_x_5168:
        /* <DEDUP_REMOVED lines=13> */
.L_x_5170:
[----:B------:R-:W-:Y:S05]  /*1ea50*/  BSYNC.RECONVERGENT B2 ;  /* 0x0000000000027941 */ /* 0x000fea0003800200 */
.L_x_5169:
        /* <DEDUP_REMOVED lines=43> */
.L_x_5167:
[----:B------:R-:W-:Y:S05]  /*1ed10*/  BSYNC.RECONVERGENT B1 ;  /* 0x0000000000017941 */ /* 0x000fea0003800200 */
.L_x_5166:
        /* <DEDUP_REMOVED lines=25> */
.L_x_5173:
        /* <DEDUP_REMOVED lines=13> */
.L_x_5175:
[----:B------:R-:W-:Y:S05]  /*1ef80*/  BSYNC.RECONVERGENT B2 ;  /* 0x0000000000027941 */ /* 0x000fea0003800200 */
.L_x_5174:
        /* <DEDUP_REMOVED lines=43> */
.L_x_5172:
[----:B------:R-:W-:Y:S05]  /*1f240*/  BSYNC.RECONVERGENT B1 ;  /* 0x0000000000017941 */ /* 0x000fea0003800200 */
.L_x_5171:
[----:B------:R-:W-:Y:S01]  /*1f250*/  I2FP.F32.U32 R88, R5 ;  /* 0x0000000500587245 */ /* 0x000fe20000201000 */
[----:B------:R-:W-:Y:S01]  /*1f260*/  HADD2.F32 R104, -RZ, R89.H0_H0 ;  /* 0x20000059ff687230 */ /* 0x000fe20000004100 */
[----:B------:R-:W-:Y:S01]  /*1f270*/  LOP3.LUT R96, R96, 0xfffffffb, RZ, 0xc0, !PT ;  /* 0xfffffffb60607812 */ /* 0x000fe200078ec0ff */
[----:B------:R-:W-:Y:S01]  /*1f280*/  @P1 HADD2.F32 R117, -RZ, R25.H0_H0 ;  /* 0x20000019ff751230 */ /* 0x000fe20000004100 */
[----:B------:R-:W-:Y:S01]  /*1f290*/  BSSY.RECONVERGENT B1, `(.L_x_5176) ;  /* 0x000004e000017945 */ /* 0x000fe20003800200 */
[----:B------:R-:W-:Y:S01]  /*1f2a0*/  FFMA.FTZ R5, R88, R143, 1.1641532182693481445e-10 ;  /* 0x2f00000058057423 */ /* 0x000fe2000001008f */
[----:B------:R-:W-:Y:S01]  /*1f2b0*/  FMUL.FTZ R104, R104, R157 ;  /* 0x0000009d68687220 */ /* 0x000fe20000410000 */
[----:B0-----:R-:W-:-:S03]  /*1f2c0*/  IMAD.MOV.U32 R132, RZ, RZ, 0x2 ;  /* 0x00000002ff847424 */ /* 0x001fc600078e00ff */
        /* <DEDUP_REMOVED lines=17> */
.L_x_5178:
        /* <DEDUP_REMOVED lines=13> */
.L_x_5180:
[----:B------:R-:W-:Y:S05]  /*1f4b0*/  BSYNC.RECONVERGENT B2 ;  /* 0x0000000000027941 */ /* 0x000fea0003800200 */
.L_x_5179:
        /* <DEDUP_REMOVED lines=43> */
.L_x_5177:
[----:B------:R-:W-:Y:S05]  /*1f770*/  BSYNC.RECONVERGENT B1 ;  /* 0x0000000000017941 */ /* 0x000fea0003800200 */
.L_x_5176:
        /* <DEDUP_REMOVED lines=25> */
.L_x_5183:
        /* <DEDUP_REMOVED lines=13> */
.L_x_5185:
[----:B------:R-:W-:Y:S05]  /*1f9e0*/  BSYNC.RECONVERGENT B2 ;  /* 0x0000000000027941 */ /* 0x000fea0003800200 */
.L_x_5184:
        /* <DEDUP_REMOVED lines=43> */
.L_x_5182:
[----:B------:R-:W-:Y:S05]  /*1fca0*/  BSYNC.RECONVERGENT B1 ;  /* 0x0000000000017941 */ /* 0x000fea0003800200 */
.L_x_5181:
        /* <DEDUP_REMOVED lines=23> */
.L_x_5188:
        /* <DEDUP_REMOVED lines=13> */
.L_x_5190:
[----:B------:R-:W-:Y:S05]  /*1fef0*/  BSYNC.RECONVERGENT B2 ;  /* 0x0000000000027941 */ /* 0x000fea0003800200 */
.L_x_5189:
        /* <DEDUP_REMOVED lines=43> */
.L_x_5187:
[----:B------:R-:W-:Y:S05]  /*201b0*/  BSYNC.RECONVERGENT B1 ;  /* 0x0000000000017941 */ /* 0x000fea0003800200 */
.L_x_5186:
        /* <DEDUP_REMOVED lines=23> */
.L_x_5193:
        /* <DEDUP_REMOVED lines=13> */
.L_x_5195:
[----:B------:R-:W-:Y:S05]  /*20400*/  BSYNC.RECONVERGENT B2 ;  /* 0x0000000000027941 */ /* 0x000fea0003800200 */
.L_x_5194:
        /* <DEDUP_REMOVED lines=34> */
[----:B------:R-:W-:Y:S02]  /*20630*/  HFMA2 R151, -RZ, RZ, 0, 0 ;  /* 0x00000000ff977431 */ /* 0x000fe400000001ff */
[----:B------:R-:W-:Y:S01]  /*20640*/  IMAD.WIDE.U32 R160, R160, -0x326172a9, RZ ;  /* 0xcd9e8d57a0a07825 */ /* 0x000fe200078e00ff */
[----:B------:R-:W-:-:S03]  /*20650*/  LOP3.LUT R88, R88, UR33, R5, 0x96, !PT ;  /* 0x0000002158587c12 */ /* 0x000fc6000f8e9605 */
[----:B------:R-:W-:Y:S01]  /*20660*/  IMAD.MOV.U32 R5, RZ, RZ, R152 ;  /* 0x000000ffff057224 */ /* 0x000fe200078e0098 */
[----:B------:R-:W-:Y:S01]  /*20670*/  LOP3.LUT R4, R4, UR35, R161, 0x96, !PT ;  /* 0x0000002304047c12 */ /* 0x000fe2000f8e96a1 */
[----:B------:R-:W-:Y:S01]  /*20680*/  IMAD.WIDE.U32 R88, R88, -0x2daee0ad, RZ ;  /* 0xd2511f5358587825 */ /* 0x000fe200078e00ff */
[----:B------:R-:W-:-:S03]  /*20690*/  MOV R8, R160 ;  /* 0x000000a000087202 */ /* 0x000fc60000000f00 */
[----:B------:R-:W-:Y:S01]  /*206a0*/  IMAD.MOV.U32 R152, RZ, RZ, R88 ;  /* 0x000000ffff987224 */ /* 0x000fe200078e0058 */
[----:B------:R-:W-:-:S07]  /*206b0*/  LOP3.LUT R3, R150, UR36, R89, 0x96, !PT ;  /* 0x0000002496037c12 */ /* 0x000fce000f8e9659 */
.L_x_5192:
[----:B------:R-:W-:Y:S05]  /*206c0*/  BSYNC.RECONVERGENT B1 ;  /* 0x0000000000017941 */ /* 0x000fea0003800200 */
.L_x_5191:
        /* <DEDUP_REMOVED lines=9> */
[----:B------:R-:W-:-:S03]  /*20760*/  IMAD.MOV.U32 R5, RZ, RZ, 0x2 ;  /* 0x00000002ff057424 */ /* 0x000fc600078e00ff */
        /* <DEDUP_REMOVED lines=13> */
.L_x_5198:
        /* <DEDUP_REMOVED lines=13> */
.L_x_5200:
[----:B------:R-:W-:Y:S05]  /*20910*/  BSYNC.RECONVERGENT B2 ;  /* 0x0000000000027941 */ /* 0x000fea0003800200 */
.L_x_5199:
        /* <DEDUP_REMOVED lines=43> */
.L_x_5197:
[----:B------:R-:W-:Y:S05]  /*20bd0*/  BSYNC.RECONVERGENT B1 ;  /* 0x0000000000017941 */ /* 0x000fea0003800200 */
.L_x_5196:
        /* <DEDUP_REMOVED lines=14> */
.L_x_5160:
        /* <DEDUP_REMOVED lines=43> */
.L_x_5201:
[----:B------:R-:W-:Y:S02]  /*20f70*/  IMAD.MOV.U32 R147, RZ, RZ, R152 ;  /* 0x000000ffff937224 */ /* 0x000fe400078e0098 */
[----:B------:R-:W-:-:S07]  /*20f80*/  VIADD R148, R148, 0x80 ;  /* 0x0000008094947836 */ /* 0x000fce0000000000 */
.L_x_5078:
[----:B------:R-:W-:Y:S05]  /*20f90*/  BSYNC.RECONVERGENT B0 ;  /* 0x0000000000007941 */ /* 0x000fea0003800200 */
.L_x_5077:
        /* <DEDUP_REMOVED lines=35> */
.L_x_5207:
        /* <DEDUP_REMOVED lines=13> */
.L_x_5209:
[----:B------:R-:W-:Y:S05]  /*212a0*/  BSYNC.RECONVERGENT B2 ;  /* 0x0000000000027941 */ /* 0x000fea0003800200 */
.L_x_5208:
        /* <DEDUP_REMOVED lines=38> */
[----:B------:R-:W-:Y:S02]  /*21510*/  IMAD.MOV.U32 R8, RZ, RZ, R12 ;  /* 0x000000ffff087224 */ /* 0x000fe400078e000c */
[----:B------:R-:W-:Y:S01]  /*21520*/  HFMA2 R12, -RZ, RZ, 0, 0 ;  /* 0x00000000ff0c7431 */ /* 0x000fe200000001ff */
[----:B------:R-:W-:Y:S01]  /*21530*/  LOP3.LUT R3, R10, UR36, R153, 0x96, !PT ;  /* 0x000000240a037c12 */ /* 0x000fe2000f8e9699 */
[----:B------:R-:W-:-:S07]  /*21540*/  IMAD.MOV.U32 R10, RZ, RZ, R147 ;  /* 0x000000ffff0a7224 */ /* 0x000fce00078e0093 */
.L_x_5206:
[----:B------:R-:W-:Y:S05]  /*21550*/  BSYNC.RECONVERGENT B1 ;  /* 0x0000000000017941 */ /* 0x000fea0003800200 */
.L_x_5205:
[----:B------:R-:W1:Y:S01]  /*21560*/  LDC R156, c[0x0][0x408] ;  /* 0x00010200ff9c7b82 */ /* 0x000e620000000800 */
[----:B------:R-:W-:Y:S01]  /*21570*/  I2FP.F32.U32 R5, R10 ;  /* 0x0000000a00057245 */ /* 0x000fe20000201000 */
[----:B------:R-:W-:Y:S01]  /*21580*/  IMAD.MOV.U32 R144, RZ, RZ, 0x2f800000 ;  /* 0x2f800000ff907424 */ /* 0x000fe200078e00ff */
[----:B------:R-:W-:Y:S01]  /*21590*/  LOP3.LUT R96, R96, 0xffffffef, RZ, 0xc0, !PT ;  /* 0xffffffef60607812 */ /* 0x000fe200078ec0ff */
[----:B-----5:R-:W-:Y:S01]  /*215a0*/  HADD2.F32 R11, -RZ, R88.H0_H0 ;  /* 0x20000058ff0b7230 */ /* 0x020fe20000004100 */
[----:B------:R-:W-:Y:S01]  /*215b0*/  BSSY.RECONVERGENT B1, `(.L_x_5210) ;  /* 0x000004d000017945 */ /* 0x000fe20003800200 */
[----:B------:R-:W-:Y:S01]  /*215c0*/  FFMA.FTZ R10, R5, R144, 1.1641532182693481445e-10 ;  /* 0x2f000000050a7423 */ /* 0x000fe20000010090 */
[----:B------:R-:W-:Y:S01]  /*215d0*/  IMAD.MOV.U32 R13, RZ, RZ, 0x2 ;  /* 0x00000002ff0d7424 */ /* 0x000fe200078e00ff */
[----:B------:R-:W2:Y:S01]  /*215e0*/  LDC R155, c[0x0][0x404] ;  /* 0x00010100ff9b7b82 */ /* 0x000ea20000000800 */
[----:B------:R-:W-:Y:S01]  /*215f0*/  MOV R5, R8 ;  /* 0x0000000800057202 */ /* 0x000fe20000000f00 */
        /* <DEDUP_REMOVED lines=15> */
.L_x_5212:
        /* <DEDUP_REMOVED lines=13> */
.L_x_5214:
[----:B------:R-:W-:Y:S05]  /*217c0*/  BSYNC.RECONVERGENT B2 ;  /* 0x0000000000027941 */ /* 0x000fea0003800200 */
.L_x_5213:
        /* <DEDUP_REMOVED lines=43> */
.L_x_5211:
[----:B------:R-:W-:Y:S05]  /*21a80*/  BSYNC.RECONVERGENT B1 ;  /* 0x0000000000017941 */ /* 0x000fea0003800200 */
.L_x_5210:
        /* <DEDUP_REMOVED lines=25> */
.L_x_5217:
        /* <DEDUP_REMOVED lines=13> */
.L_x_5219:
[----:B------:R-:W-:Y:S05]  /*21cf0*/  BSYNC.RECONVERGENT B2 ;  /* 0x0000000000027941 */ /* 0x000fea0003800200 */
.L_x_5218:
        /* <DEDUP_REMOVED lines=43> */
.L_x_5216:
[----:B------:R-:W-:Y:S05]  /*21fb0*/  BSYNC.RECONVERGENT B1 ;  /* 0x0000000000017941 */ /* 0x000fea0003800200 */
.L_x_5215:
        /* <DEDUP_REMOVED lines=22> */
.L_x_5222:
        /* <DEDUP_REMOVED lines=13> */
.L_x_5224:
[----:B------:R-:W-:Y:S05]  /*221f0*/  BSYNC.RECONVERGENT B2 ;  /* 0x0000000000027941 */ /* 0x000fea0003800200 */
.L_x_5223:
        /* <DEDUP_REMOVED lines=43> */
.L_x_5221:
[----:B------:R-:W-:Y:S05]  /*224b0*/  BSYNC.RECONVERGENT B1 ;  /* 0x0000000000017941 */ /* 0x000fea0003800200 */
.L_x_5220:
        /* <DEDUP_REMOVED lines=26> */
.L_x_5227:
        /* <DEDUP_REMOVED lines=13> */
.L_x_5229:
[----:B------:R-:W-:Y:S05]  /*22730*/  BSYNC.RECONVERGENT B2 ;  /* 0x0000000000027941 */ /* 0x000fea0003800200 */
.L_x_5228:
        /* <DEDUP_REMOVED lines=43> */
.L_x_5226:
[----:B------:R-:W-:Y:S05]  /*229f0*/  BSYNC.RECONVERGENT B1 ;  /* 0x0000000000017941 */ /* 0x000fea0003800200 */
.L_x_5225:
        /* <DEDUP_REMOVED lines=22> */
.L_x_5232:
        /* <DEDUP_REMOVED lines=13> */
.L_x_5234:
[----:B------:R-:W-:Y:S05]  /*22c30*/  BSYNC.RECONVERGENT B2 ;  /* 0x0000000000027941 */ /* 0x000fea0003800200 */
.L_x_5233:
        /* <DEDUP_REMOVED lines=43> */
.L_x_5231:
[----:B------:R-:W-:Y:S05]  /*22ef0*/  BSYNC.RECONVERGENT B1 ;  /* 0x0000000000017941 */ /* 0x000fea0003800200 */
.L_x_5230:
        /* <DEDUP_REMOVED lines=25> */
.L_x_5237:
        /* <DEDUP_REMOVED lines=13> */
.L_x_5239:
[----:B------:R-:W-:Y:S05]  /*23160*/  BSYNC.RECONVERGENT B2 ;  /* 0x0000000000027941 */ /* 0x000fea0003800200 */
.L_x_5238:
        /* <DEDUP_REMOVED lines=43> */
.L_x_5236:
[----:B------:R-:W-:Y:S05]  /*23420*/  BSYNC.RECONVERGENT B1 ;  /* 0x0000000000017941 */ /* 0x000fea0003800200 */
.L_x_5235:
        /* <DEDUP_REMOVED lines=22> */
.L_x_5242:
        /* <DEDUP_REMOVED lines=13> */
.L_x_5244:
[----:B------:R-:W-:Y:S05]  /*23660*/  BSYNC.RECONVERGENT B2 ;  /* 0x0000000000027941 */ /* 0x000fea0003800200 */
.L_x_5243:
        /* <DEDUP_REMOVED lines=43> */
.L_x_5241:
[----:B------:R-:W-:Y:S05]  /*23920*/  BSYNC.RECONVERGENT B1 ;  /* 0x0000000000017941 */ /* 0x000fea0003800200 */
.L_x_5240:
        /* <DEDUP_REMOVED lines=26> */
.L_x_5247:
        /* <DEDUP_REMOVED lines=13> */
.L_x_5249:
[----:B------:R-:W-:Y:S05]  /*23ba0*/  BSYNC.RECONVERGENT B2 ;  /* 0x0000000000027941 */ /* 0x000fea0003800200 */
.L_x_5248:
        /* <DEDUP_REMOVED lines=43> */
.L_x_5246:
[----:B------:R-:W-:Y:S05]  /*23e60*/  BSYNC.RECONVERGENT B1 ;  /* 0x0000000000017941 */ /* 0x000fea0003800200 */
.L_x_5245:
        /* <DEDUP_REMOVED lines=20> */
.L_x_5252:
        /* <DEDUP_REMOVED lines=13> */
.L_x_5254:
[----:B------:R-:W-:Y:S05]  /*24080*/  BSYNC.RECONVERGENT B2 ;  /* 0x0000000000027941 */ /* 0x000fea0003800200 */
.L_x_5253:
        /* <DEDUP_REMOVED lines=43> */
.L_x_5251:
[----:B------:R-:W-:Y:S05]  /*24340*/  BSYNC.RECONVERGENT B1 ;  /* 0x0000000000017941 */ /* 0x000fea0003800200 */
.L_x_5250:
        /* <DEDUP_REMOVED lines=25> */
.L_x_5257:
        /* <DEDUP_REMOVED lines=13> */
.L_x_5259:
[----:B------:R-:W-:Y:S05]  /*245b0*/  BSYNC.RECONVERGENT B2 ;  /* 0x0000000000027941 */ /* 0x000fea0003800200 */
.L_x_5258:
        /* <DEDUP_REMOVED lines=43> */
.L_x_5256:
[----:B------:R-:W-:Y:S05]  /*24870*/  BSYNC.RECONVERGENT B1 ;  /* 0x0000000000017941 */ /* 0x000fea0003800200 */
.L_x_5255:
        /* <DEDUP_REMOVED lines=20> */
.L_x_5262:
        /* <DEDUP_REMOVED lines=13> */
.L_x_5264:
[----:B------:R-:W-:Y:S05]  /*24a90*/  BSYNC.RECONVERGENT B2 ;  /* 0x0000000000027941 */ /* 0x000fea0003800200 */
.L_x_5263:
        /* <DEDUP_REMOVED lines=43> */
.L_x_5261:
[----:B------:R-:W-:Y:S05]  /*24d50*/  BSYNC.RECONVERGENT B1 ;  /* 0x0000000000017941 */ /* 0x000fea0003800200 */
.L_x_5260:
        /* <DEDUP_REMOVED lines=26> */
.L_x_5267:
        /* <DEDUP_REMOVED lines=13> */
.L_x_5269:
[----:B------:R-:W-:Y:S05]  /*24fd0*/  BSYNC.RECONVERGENT B2 ;  /* 0x0000000000027941 */ /* 0x000fea0003800200 */
.L_x_5268:
        /* <DEDUP_REMOVED lines=43> */
.L_x_5266:
[----:B------:R-:W-:Y:S05]  /*25290*/  BSYNC.RECONVERGENT B1 ;  /* 0x0000000000017941 */ /* 0x000fea0003800200 */
.L_x_5265:
        /* <DEDUP_REMOVED lines=20> */
.L_x_5272:
        /* <DEDUP_REMOVED lines=13> */
.L_x_5274:
[----:B------:R-:W-:Y:S05]  /*254b0*/  BSYNC.RECONVERGENT B2 ;  /* 0x0000000000027941 */ /* 0x000fea0003800200 */
.L_x_5273:
        /* <DEDUP_REMOVED lines=43> */
.L_x_5271:
[----:B------:R-:W-:Y:S05]  /*25770*/  BSYNC.RECONVERGENT B1 ;  /* 0x0000000000017941 */ /* 0x000fea0003800200 */
.L_x_5270:
        /* <DEDUP_REMOVED lines=26> */
.L_x_5277:
        /* <DEDUP_REMOVED lines=13> */
.L_x_5279:
[----:B------:R-:W-:Y:S05]  /*259f0*/  BSYNC.RECONVERGENT B2 ;  /* 0x0000000000027941 */ /* 0x000fea0003800200 */
.L_x_5278:
        /* <DEDUP_REMOVED lines=43> */
.L_x_5276:
[----:B------:R-:W-:Y:S05]  /*25cb0*/  BSYNC.RECONVERGENT B1 ;  /* 0x0000000000017941 */ /* 0x000fea0003800200 */
.L_x_5275:
[----:B------:R-:W-:Y:S01]  /*25cc0*/  I2FP.F32.U32 R5, R5 ;  /* 0x0000000500057245 */ /* 0x000fe20000201000 */
[----:B------:R-:W-:Y:S01]  /*25cd0*/  HADD2.F32 R91, -RZ, R91.H1_H1 ;  /* 0x3000005bff5b7230 */ /* 0x000fe20000004100 */
[----:B------:R-:W-:Y:S01]  /*25ce0*/  ISETP.NE.AND P6, PT, R151, 0x1, PT ;  /* 0x000000019700780c */ /* 0x000fe20003fc5270 */
[----:B------:R-:W-:Y:S01]  /*25cf0*/  BSSY.RECONVERGENT B1, `(.L_x_5280) ;  /* 0x000004c000017945 */ /* 0x000fe20003800200 */
[----:B------:R-:W-:Y:S02]  /*25d00*/  IMAD.MOV.U32 R89, RZ, RZ, R8 ;  /* 0x000000ffff597224 */ /* 0x000fe400078e0008 */
[----:B------:R-:W-:Y:S01]  /*25d10*/  FFMA.FTZ R88, R5, R144, 1.1641532182693481445e-10 ;  /* 0x2f00000005587423 */ /* 0x000fe20000010090 */
[----:B------:R-:W-:Y:S01]  /*25d20*/  FMUL.FTZ R91, R91, R156 ;  /* 0x0000009c5b5b7220 */ /* 0x000fe20000410000 */
[----:B------:R-:W-:-:S03]  /*25d30*/  IMAD.MOV.U32 R5, RZ, RZ, 0x2 ;  /* 0x00000002ff057424 */ /* 0x000fc600078e00ff */
        /* <DEDUP_REMOVED lines=12> */
.L_x_5282:
        /* <DEDUP_REMOVED lines=15> */
.L_x_5284:
[----:B------:R-:W-:Y:S05]  /*25ef0*/  BSYNC.RECONVERGENT B2 ;  /* 0x0000000000027941 */ /* 0x000fea0003800200 */
.L_x_5283:
        /* <DEDUP_REMOVED lines=43> */
.L_x_5281:
[----:B------:R-:W-:Y:S05]  /*261b0*/  BSYNC.RECONVERGENT B1 ;  /* 0x0000000000017941 */ /* 0x000fea0003800200 */
.L_x_5280:
        /* <DEDUP_REMOVED lines=18> */
.L_x_5204:
        /* <DEDUP_REMOVED lines=16> */
.L_x_5288:
        /* <DEDUP_REMOVED lines=13> */
.L_x_5290:
[----:B------:R-:W-:Y:S05]  /*264b0*/  BSYNC.RECONVERGENT B2 ;  /* 0x0000000000027941 */ /* 0x000fea0003800200 */
.L_x_5289:
        /* <DEDUP_REMOVED lines=42> */
.L_x_5287:
[----:B------:R-:W-:Y:S05]  /*26760*/  BSYNC.RECONVERGENT B1 ;  /* 0x0000000000017941 */ /* 0x000fea0003800200 */
.L_x_5286:
[----:B------:R-:W1:Y:S01]  /*26770*/  LDC R157, c[0x0][0x408] ;  /* 0x00010200ff9d7b82 */ /* 0x000e620000000800 */
[----:B------:R-:W-:Y:S01]  /*26780*/  I2FP.F32.U32 R5, R21 ;  /* 0x0000001500057245 */ /* 0x000fe20000201000 */
[----:B------:R-:W-:Y:S01]  /*26790*/  IMAD.MOV.U32 R144, RZ, RZ, 0x2f800000 ;  /* 0x2f800000ff907424 */ /* 0x000fe200078e00ff */
[----:B------:R-:W-:Y:S01]  /*267a0*/  LOP3.LUT R96, R96, 0xffffffef, RZ, 0xc0, !PT ;  /* 0xffffffef60607812 */ /* 0x000fe200078ec0ff */
[----:B-----5:R-:W-:Y:S01]  /*267b0*/  HADD2.F32 R106, -RZ, R88.H0_H0 ;  /* 0x20000058ff6a7230 */ /* 0x020fe20000004100 */
[----:B------:R-:W-:Y:S01]  /*267c0*/  BSSY.RECONVERGENT B1, `(.L_x_5291) ;  /* 0x0000050000017945 */ /* 0x000fe20003800200 */
[----:B------:R-:W-:Y:S01]  /*267d0*/  FFMA.FTZ R5, R5, R144, 1.1641532182693481445e-10 ;  /* 0x2f00000005057423 */ /* 0x000fe20000010090 */
[----:B------:R-:W-:Y:S01]  /*267e0*/  @P1 HADD2.F32 R120, -RZ, R24.H0_H0 ;  /* 0x20000018ff781230 */ /* 0x000fe20000004100 */
[----:B------:R-:W2:Y:S01]  /*267f0*/  LDC R156, c[0x0][0x404] ;  /* 0x00010100ff9c7b82 */ /* 0x000ea20000000800 */
[----:B------:R-:W-:Y:S02]  /*26800*/  HFMA2 R119, -RZ, RZ, 0, 1.1920928955078125e-07 ;  /* 0x00000002ff777431 */ /* 0x000fe400000001ff */
[----:B-1----:R-:W-:Y:S01]  /*26810*/  FMUL.FTZ R106, R106, R157 ;  /* 0x0000009d6a6a7220 */ /* 0x002fe20000410000 */
[----:B--2---:R-:W-:Y:S01]  /*26820*/  FSETP.GTU.FTZ.AND P2, PT, R5, R156, PT ;  /* 0x0000009c0500720b */ /* 0x004fe20003f5c000 */
        /* <DEDUP_REMOVED lines=16> */
.L_x_5293:
        /* <DEDUP_REMOVED lines=13> */
.L_x_5295:
[----:B------:R-:W-:Y:S05]  /*26a00*/  BSYNC.RECONVERGENT B2 ;  /* 0x0000000000027941 */ /* 0x000fea0003800200 */
.L_x_5294:
        /* <DEDUP_REMOVED lines=43> */
.L_x_5292:
[----:B------:R-:W-:Y:S05]  /*26cc0*/  BSYNC.RECONVERGENT B1 ;  /* 0x0000000000017941 */ /* 0x000fea0003800200 */
.L_x_5291:
        /* <DEDUP_REMOVED lines=25> */
.L_x_5298:
        /* <DEDUP_REMOVED lines=13> */
.L_x_5300:
[----:B------:R-:W-:Y:S05]  /*26f30*/  BSYNC.RECONVERGENT B2 ;  /* 0x0000000000027941 */ /* 0x000fea0003800200 */
.L_x_5299:
        /* <DEDUP_REMOVED lines=43> */
.L_x_5297:
[----:B------:R-:W-:Y:S05]  /*271f0*/  BSYNC.RECONVERGENT B1 ;  /* 0x0000000000017941 */ /* 0x000fea0003800200 */
.L_x_5296:
        /* <DEDUP_REMOVED lines=25> */
.L_x_5303:
        /* <DEDUP_REMOVED lines=13> */
.L_x_5305:
[----:B------:R-:W-:Y:S05]  /*27460*/  BSYNC.RECONVERGENT B2 ;  /* 0x0000000000027941 */ /* 0x000fea0003800200 */
.L_x_5304:
        /* <DEDUP_REMOVED lines=43> */
.L_x_5302:
[----:B------:R-:W-:Y:S05]  /*27720*/  BSYNC.RECONVERGENT B1 ;  /* 0x0000000000017941 */ /* 0x000fea0003800200 */
.L_x_5301:
        /* <DEDUP_REMOVED lines=25> */
.L_x_5308:
        /* <DEDUP_REMOVED lines=13> */
.L_x_5310:
[----:B------:R-:W-:Y:S05]  /*27990*/  BSYNC.RECONVERGENT B2 ;  /* 0x0000000000027941 */ /* 0x000fea0003800200 */
.L_x_5309:
        /* <DEDUP_REMOVED lines=43> */
.L_x_5307:
[----:B------:R-:W-:Y:S05]  /*27c50*/  BSYNC.RECONVERGENT B1 ;  /* 0x0000000000017941 */ /* 0x000fea0003800200 */
.L_x_5306:
[----:B------:R-:W-:Y:S01]  /*27c60*/  I2FP.F32.U32 R5, R5 ;  /* 0x0000000500057245 */ /* 0x000fe20000201000 */
[----:B------:R-:W-:Y:S01]  /*27c70*/  HADD2.F32 R88, -RZ, R90.H0_H0 ;  /* 0x2000005aff587230 */ /* 0x000fe20000004100 */
[----:B------:R-:W-:Y:S01]  /*27c80*/  ISETP.NE.AND P3, PT, R135, 0x1, PT ;  /* 0x000000018700780c */ /* 0x000fe20003f65270 */
[----:B------:R-:W-:Y:S01]  /*27c90*/  @P1 HADD2.F32 R89, -RZ, R26.H0_H0 ;  /* 0x2000001aff591230 */ /* 0x000fe20000004100 */
[----:B------:R-:W-:Y:S01]  /*27ca0*/  BSSY.RECONVERGENT B1, `(.L_x_5311) ;  /* 0x000004c000017945 */ /* 0x000fe20003800200 */
[----:B------:R-:W-:Y:S01]  /*27cb0*/  FFMA.FTZ R5, R5, R144, 1.1641532182693481445e-10 ;  /* 0x2f00000005057423 */ /* 0x000fe20000010090 */
[----:B------:R-:W-:-:S04]  /*27cc0*/  FMUL.FTZ R88, R88, R157 ;  /* 0x0000009d58587220 */ /* 0x000fc80000410000 */
[----:B------:R-:W-:Y:S02]  /*27cd0*/  FSETP.GTU.FTZ.AND P2, PT, R5, R156, PT ;  /* 0x0000009c0500720b */ /* 0x000fe40003f5c000 */
        /* <DEDUP_REMOVED lines=15> */
.L_x_5313:
        /* <DEDUP_REMOVED lines=13> */
.L_x_5315:
[----:B------:R-:W-:Y:S05]  /*27ea0*/  BSYNC.RECONVERGENT B2 ;  /* 0x0000000000027941 */ /* 0x000fea0003800200 */
.L_x_5314:
        /* <DEDUP_REMOVED lines=38> */
[----:B------:R-:W-:Y:S01]  /*28110*/  IMAD.WIDE.U32 R88, R88, -0x2daee0ad, RZ ;  /* 0xd2511f5358587825 */ /* 0x000fe200078e00ff */
[----:B------:R-:W-:-:S03]  /*28120*/  MOV R8, R150 ;  /* 0x0000009600087202 */ /* 0x000fc60000000f00 */
[----:B------:R-:W-:Y:S02]  /*28130*/  IMAD.MOV.U32 R152, RZ, RZ, R88 ;  /* 0x000000ffff987224 */ /* 0x000fe400078e0058 */
[----:B------:R-:W-:Y:S01]  /*28140*/  HFMA2 R88, -RZ, RZ, 0, 0 ;  /* 0x00000000ff587431 */ /* 0x000fe200000001ff */
[----:B------:R-:W-:-:S07]  /*28150*/  LOP3.LUT R3, R134, UR36, R89, 0x96, !PT ;  /* 0x0000002486037c12 */ /* 0x000fce000f8e9659 */
.L_x_5312:
[----:B------:R-:W-:Y:S05]  /*28160*/  BSYNC.RECONVERGENT B1 ;  /* 0x0000000000017941 */ /* 0x000fea0003800200 */
.L_x_5311:
        /* <DEDUP_REMOVED lines=23> */
.L_x_5318:
        /* <DEDUP_REMOVED lines=13> */
.L_x_5320:
[----:B------:R-:W-:Y:S05]  /*283b0*/  BSYNC.RECONVERGENT B2 ;  /* 0x0000000000027941 */ /* 0x000fea0003800200 */
.L_x_5319:
        /* <DEDUP_REMOVED lines=43> */
.L_x_5317:
[----:B------:R-:W-:Y:S05]  /*28670*/  BSYNC.RECONVERGENT B1 ;  /* 0x0000000000017941 */ /* 0x000fea0003800200 */
.L_x_5316:
[----:B------:R-:W-:Y:S01]  /*28680*/  I2FP.F32.U32 R5, R5 ;  /* 0x0000000500057245 */ /* 0x000fe20000201000 */
[----:B------:R-:W-:Y:S01]  /*28690*/  HADD2.F32 R88, -RZ, R91.H0_H0 ;  /* 0x2000005bff587230 */ /* 0x000fe20000004100 */
[----:B------:R-:W-:Y:S01]  /*286a0*/  ISETP.NE.AND P5, PT, R150, 0x1, PT ;  /* 0x000000019600780c */ /* 0x000fe20003fa5270 */
[----:B------:R-:W-:Y:S01]  /*286b0*/  BSSY.RECONVERGENT B1, `(.L_x_5321) ;  /* 0x000004d000017945 */ /* 0x000fe20003800200 */
[----:B------:R-:W-:Y:S02]  /*286c0*/  IMAD.MOV.U32 R89, RZ, RZ, R8 ;  /* 0x000000ffff597224 */ /* 0x000fe400078e0008 */
[----:B------:R-:W-:Y:S01]  /*286d0*/  FFMA.FTZ R5, R5, R144, 1.1641532182693481445e-10 ;  /* 0x2f00000005057423 */ /* 0x000fe20000010090 */
[----:B------:R-:W-:-:S04]  /*286e0*/  FMUL.FTZ R88, R88, R157 ;  /* 0x0000009d58587220 */ /* 0x000fc80000410000 */
[----:B------:R-:W-:Y:S01]  /*286f0*/  FSETP.GTU.FTZ.AND P4, PT, R5, R156, PT ;  /* 0x0000009c0500720b */ /* 0x000fe20003f9c000 */
[----:B------:R-:W-:-:S03]  /*28700*/  HFMA2 R5, -RZ, RZ, 0, 1.1920928955078125e-07 ;  /* 0x00000002ff057431 */ /* 0x000fc600000001ff */
        /* <DEDUP_REMOVED lines=14> */
.L_x_5323:
        /* <DEDUP_REMOVED lines=13> */
.L_x_5325:
[----:B------:R-:W-:Y:S05]  /*288c0*/  BSYNC.RECONVERGENT B2 ;  /* 0x0000000000027941 */ /* 0x000fea0003800200 */
.L_x_5324:
        /* <DEDUP_REMOVED lines=43> */
.L_x_5322:
[----:B------:R-:W-:Y:S05]  /*28b80*/  BSYNC.RECONVERGENT B1 ;  /* 0x0000000000017941 */ /* 0x000fea0003800200 */
.L_x_5321:
        /* <DEDUP_REMOVED lines=14> */
.L_x_5285:
        /* <DEDUP_REMOVED lines=43> */
.L_x_5326:
[----:B------:R-:W-:Y:S01]  /*28f20*/  MOV R147, R152 ;  /* 0x0000009800937202 */ /* 0x000fe20000000f00 */
[----:B------:R-:W-:-:S07]  /*28f30*/  VIADD R148, R148, 0x80 ;  /* 0x0000008094947836 */ /* 0x000fce0000000000 */
.L_x_5203:
[----:B------:R-:W-:Y:S05]  /*28f40*/  BSYNC.RECONVERGENT B0 ;  /* 0x0000000000007941 */ /* 0x000fea0003800200 */
.L_x_5202:
        /* <DEDUP_REMOVED lines=35> */
.L_x_5332:
        /* <DEDUP_REMOVED lines=13> */
.L_x_5334:
[----:B------:R-:W-:Y:S05]  /*29250*/  BSYNC.RECONVERGENT B2 ;  /* 0x0000000000027941 */ /* 0x000fea0003800200 */
.L_x_5333:
        /* <DEDUP_REMOVED lines=42> */
.L_x_5331:
[----:B------:R-:W-:Y:S05]  /*29500*/  BSYNC.RECONVERGENT B1 ;  /* 0x0000000000017941 */ /* 0x000fea0003800200 */
.L_x_5330:
        /* <DEDUP_REMOVED lines=9> */
[----:B------:R-:W-:-:S02]  /*295a0*/  IMAD.MOV.U32 R11, RZ, RZ, R8 ;  /* 0x000000ffff0b7224 */ /* 0x000fc400078e0008 */
        /* <DEDUP_REMOVED lines=15> */
.L_x_5337:
        /* <DEDUP_REMOVED lines=13> */
.L_x_5339:
[----:B------:R-:W-:Y:S05]  /*29770*/  BSYNC.RECONVERGENT B2 ;  /* 0x0000000000027941 */ /* 0x000fea0003800200 */
.L_x_5338:
        /* <DEDUP_REMOVED lines=43> */
.L_x_5336:
[----:B------:R-:W-:Y:S05]  /*29a30*/  BSYNC.RECONVERGENT B1 ;  /* 0x0000000000017941 */ /* 0x000fea0003800200 */
.L_x_5335:
        /* <DEDUP_REMOVED lines=25> */
.L_x_5342:
        /* <DEDUP_REMOVED lines=13> */
.L_x_5344:
[----:B------:R-:W-:Y:S05]  /*29ca0*/  BSYNC.RECONVERGENT B2 ;  /* 0x0000000000027941 */ /* 0x000fea0003800200 */
.L_x_5343:
        /* <DEDUP_REMOVED lines=43> */
.L_x_5341:
[----:B------:R-:W-:Y:S05]  /*29f60*/  BSYNC.RECONVERGENT B1 ;  /* 0x0000000000017941 */ /* 0x000fea0003800200 */
.L_x_5340:
        /* <DEDUP_REMOVED lines=22> */
.L_x_5347:
        /* <DEDUP_REMOVED lines=13> */
.L_x_5349:
[----:B------:R-:W-:Y:S05]  /*2a1a0*/  BSYNC.RECONVERGENT B2 ;  /* 0x0000000000027941 */ /* 0x000fea0003800200 */
.L_x_5348:
        /* <DEDUP_REMOVED lines=43> */
.L_x_5346:
[----:B------:R-:W-:Y:S05]  /*2a460*/  BSYNC.RECONVERGENT B1 ;  /* 0x0000000000017941 */ /* 0x000fea0003800200 */
.L_x_5345:
[----:B------:R-:W-:Y:S01]  /*2a470*/  I2FP.F32.U32 R12, R13 ;  /* 0x0000000d000c7245 */ /* 0x000fe20000201000 */
[----:B------:R-:W-:Y:S01]  /*2a480*/  HADD2.F32 R5, -RZ, R28.H1_H1 ;  /* 0x3000001cff057230 */ /* 0x000fe20000004100 */
[----:B------:R-:W-:Y:S01]  /*2a490*/  BSSY.RECONVERGENT B1, `(.L_x_5350) ;  /* 0x0000051000017945 */ /* 0x000fe20003800200 */
[----:B------:R-:W-:Y:S02]  /*2a4a0*/  @P1 HADD2.F32 R14, -RZ, R24.H1_H1 ;  /* 0x30000018ff0e1230 */ /* 0x000fe40000004100 */
        /* <DEDUP_REMOVED lines=22> */
.L_x_5352:
        /* <DEDUP_REMOVED lines=13> */
.L_x_5354:
[----:B------:R-:W-:Y:S05]  /*2a6e0*/  BSYNC.RECONVERGENT B2 ;  /* 0x0000000000027941 */ /* 0x000fea0003800200 */
.L_x_5353:
        /* <DEDUP_REMOVED lines=43> */
.L_x_5351:
[----:B------:R-:W-:Y:S05]  /*2a9a0*/  BSYNC.RECONVERGENT B1 ;  /* 0x0000000000017941 */ /* 0x000fea0003800200 */
.L_x_5350:
        /* <DEDUP_REMOVED lines=22> */
.L_x_5357:
        /* <DEDUP_REMOVED lines=13> */
.L_x_5359:
[----:B------:R-:W-:Y:S05]  /*2abe0*/  BSYNC.RECONVERGENT B2 ;  /* 0x0000000000027941 */ /* 0x000fea0003800200 */
.L_x_5358:
        /* <DEDUP_REMOVED lines=43> */
.L_x_5356:
[----:B------:R-:W-:Y:S05]  /*2aea0*/  BSYNC.RECONVERGENT B1 ;  /* 0x0000000000017941 */ /* 0x000fea0003800200 */
.L_x_5355:
        /* <DEDUP_REMOVED lines=25> */
.L_x_5362:
        /* <DEDUP_REMOVED lines=13> */
.L_x_5364:
[----:B------:R-:W-:Y:S05]  /*2b110*/  BSYNC.RECONVERGENT B2 ;  /* 0x0000000000027941 */ /* 0x000fea0003800200 */
.L_x_5363:
        /* <DEDUP_REMOVED lines=43> */
.L_x_5361:
[----:B------:R-:W-:Y:S05]  /*2b3d0*/  BSYNC.RECONVERGENT B1 ;  /* 0x0000000000017941 */ /* 0x000fea0003800200 */
.L_x_5360:
        /* <DEDUP_REMOVED lines=22> */
.L_x_5367:
        /* <DEDUP_REMOVED lines=13> */
.L_x_5369:
[----:B------:R-:W-:Y:S05]  /*2b610*/  BSYNC.RECONVERGENT B2 ;  /* 0x0000000000027941 */ /* 0x000fea0003800200 */
.L_x_5368:
        /* <DEDUP_REMOVED lines=43> */
.L_x_5366:
[----:B------:R-:W-:Y:S05]  /*2b8d0*/  BSYNC.RECONVERGENT B1 ;  /* 0x0000000000017941 */ /* 0x000fea0003800200 */
.L_x_5365:
        /* <DEDUP_REMOVED lines=26> */
.L_x_5372:
        /* <DEDUP_REMOVED lines=13> */
.L_x_5374:
[----:B------:R-:W-:Y:S05]  /*2bb50*/  BSYNC.RECONVERGENT B2 ;  /* 0x0000000000027941 */ /* 0x000fea0003800200 */
.L_x_5373:
        /* <DEDUP_REMOVED lines=43> */
.L_x_5371:
[----:B------:R-:W-:Y:S05]  /*2be10*/  BSYNC.RECONVERGENT B1 ;  /* 0x0000000000017941 */ /* 0x000fea0003800200 */
.L_x_5370:
        /* <DEDUP_REMOVED lines=20> */
.L_x_5377:
        /* <DEDUP_REMOVED lines=13> */
.L_x_5379:
[----:B------:R-:W-:Y:S05]  /*2c030*/  BSYNC.RECONVERGENT B2 ;  /* 0x0000000000027941 */ /* 0x000fea0003800200 */
.L_x_5378:
        /* <DEDUP_REMOVED lines=43> */
.L_x_5376:
[----:B------:R-:W-:Y:S05]  /*2c2f0*/  BSYNC.RECONVERGENT B1 ;  /* 0x0000000000017941 */ /* 0x000fea0003800200 */
.L_x_5375:
[----:B------:R-:W-:Y:S01]  /*2c300*/  I2FP.F32.U32 R14, R15 ;  /* 0x0000000f000e7245 */ /* 0x000fe20000201000 */
[----:B------:R-:W-:Y:S01]  /*2c310*/  HADD2.F32 R5, -RZ, R30.H0_H0 ;  /* 0x2000001eff057230 */ /* 0x000fe20000004100 */
[----:B------:R-:W-:Y:S01]  /*2c320*/  BSSY.RECONVERGENT B1, `(.L_x_5380) ;  /* 0x0000050000017945 */ /* 0x000fe20003800200 */
[----:B------:R-:W-:Y:S02]  /*2c330*/  @P1 HADD2.F32 R15, -RZ, R26.H0_H0 ;  /* 0x2000001aff0f1230 */ /* 0x000fe40000004100 */
[----:B0-----:R-:W-:Y:S02]  /*2c340*/  HFMA2 R136, -RZ, RZ, 0, 1.1920928955078125e-07 ;  /* 0x00000002ff887431 */ /* 0x001fe400000001ff */
        /* <DEDUP_REMOVED lines=20> */
.L_x_5382:
        /* <DEDUP_REMOVED lines=13> */
.L_x_5384:
[----:B------:R-:W-:Y:S05]  /*2c560*/  BSYNC.RECONVERGENT B2 ;  /* 0x0000000000027941 */ /* 0x000fea0003800200 */
.L_x_5383:
        /* <DEDUP_REMOVED lines=43> */
.L_x_5381:
[----:B------:R-:W-:Y:S05]  /*2c820*/  BSYNC.RECONVERGENT B1 ;  /* 0x0000000000017941 */ /* 0x000fea0003800200 */
.L_x_5380:
        /* <DEDUP_REMOVED lines=20> */
.L_x_5387:
        /* <DEDUP_REMOVED lines=13> */
.L_x_5389:
[----:B------:R-:W-:Y:S05]  /*2ca40*/  BSYNC.RECONVERGENT B2 ;  /* 0x0000000000027941 */ /* 0x000fea0003800200 */
.L_x_5388:
        /* <DEDUP_REMOVED lines=42> */
[----:B------:R-:W-:-:S07]  /*2ccf0*/  HFMA2 R88, -RZ, RZ, 0, 0 ;  /* 0x00000000ff587431 */ /* 0x000fce00000001ff */
.L_x_5386:
[----:B------:R-:W-:Y:S05]  /*2cd00*/  BSYNC.RECONVERGENT B1 ;  /* 0x0000000000017941 */ /* 0x000fea0003800200 */
.L_x_5385:
        /* <DEDUP_REMOVED lines=26> */
.L_x_5392:
        /* <DEDUP_REMOVED lines=13> */
.L_x_5394:
[----:B------:R-:W-:Y:S05]  /*2cf80*/  BSYNC.RECONVERGENT B2 ;  /* 0x0000000000027941 */ /* 0x000fea0003800200 */
.L_x_5393:
        /* <DEDUP_REMOVED lines=43> */
.L_x_5391:
[----:B------:R-:W-:Y:S05]  /*2d240*/  BSYNC.RECONVERGENT B1 ;  /* 0x0000000000017941 */ /* 0x000fea0003800200 */
.L_x_5390:
        /* <DEDUP_REMOVED lines=20> */
.L_x_5397:
        /* <DEDUP_REMOVED lines=13> */
.L_x_5399:
[----:B------:R-:W-:Y:S05]  /*2d460*/  BSYNC.RECONVERGENT B2 ;  /* 0x0000000000027941 */ /* 0x000fea0003800200 */
.L_x_5398:
        /* <DEDUP_REMOVED lines=43> */
.L_x_5396:
[----:B------:R-:W-:Y:S05]  /*2d720*/  BSYNC.RECONVERGENT B1 ;  /* 0x0000000000017941 */ /* 0x000fea0003800200 */
.L_x_5395:
        /* <DEDUP_REMOVED lines=26> */
.L_x_5402:
        /* <DEDUP_REMOVED lines=13> */
.L_x_5404:
[----:B------:R-:W-:Y:S05]  /*2d9a0*/  BSYNC.RECONVERGENT B2 ;  /* 0x0000000000027941 */ /* 0x000fea0003800200 */
.L_x_5403:
        /* <DEDUP_REMOVED lines=43> */
.L_x_5401:
[----:B------:R-:W-:Y:S05]  /*2dc60*/  BSYNC.RECONVERGENT B1 ;  /* 0x0000000000017941 */ /* 0x000fea0003800200 */
.L_x_5400:
        /* <DEDUP_REMOVED lines=20> */
.L_x_5407:
        /* <DEDUP_REMOVED lines=15> */
.L_x_5409:
[----:B------:R-:W-:Y:S05]  /*2dea0*/  BSYNC.RECONVERGENT B2 ;  /* 0x0000000000027941 */ /* 0x000fea0003800200 */
.L_x_5408:
        /* <DEDUP_REMOVED lines=43> */
.L_x_5406:
[----:B------:R-:W-:Y:S05]  /*2e160*/  BSYNC.RECONVERGENT B1 ;  /* 0x0000000000017941 */ /* 0x000fea0003800200 */
.L_x_5405:
        /* <DEDUP_REMOVED lines=18> */
.L_x_5329:
        /* <DEDUP_REMOVED lines=16> */
.L_x_5413:
        /* <DEDUP_REMOVED lines=13> */
.L_x_5415:
[----:B------:R-:W-:Y:S05]  /*2e460*/  BSYNC.RECONVERGENT B2 ;  /* 0x0000000000027941 */ /* 0x000fea0003800200 */
.L_x_5414:
        /* <DEDUP_REMOVED lines=42> */
.L_x_5412:
[----:B------:R-:W-:Y:S05]  /*2e710*/  BSYNC.RECONVERGENT B1 ;  /* 0x0000000000017941 */ /* 0x000fea0003800200 */
.L_x_5411:
        /* <DEDUP_REMOVED lines=9> */
[----:B------:R-:W-:Y:S02]  /*2e7b0*/  IMAD.MOV.U32 R122, RZ, RZ, 0x2 ;  /* 0x00000002ff7a7424 */ /* 0x000fe400078e00ff */
[----:B-1----:R-:W-:Y:S01]  /*2e7c0*/  FMUL.FTZ R108, R108, R157 ;  /* 0x0000009d6c6c7220 */ /* 0x002fe20000410000 */
[----:B--2---:R-:W-:-:S02]  /*2e7d0*/  FSETP.GTU.FTZ.AND P2, PT, R5, R156, PT ;  /* 0x0000009c0500720b */ /* 0x004fc40003f5c000 */
        /* <DEDUP_REMOVED lines=16> */
.L_x_5418:
        /* <DEDUP_REMOVED lines=13> */
.L_x_5420:
[----:B------:R-:W-:Y:S05]  /*2e9b0*/  BSYNC.RECONVERGENT B2 ;  /* 0x0000000000027941 */ /* 0x000fea0003800200 */
.L_x_5419:
        /* <DEDUP_REMOVED lines=43> */
.L_x_5417:
[----:B------:R-:W-:Y:S05]  /*2ec70*/  BSYNC.RECONVERGENT B1 ;  /* 0x0000000000017941 */ /* 0x000fea0003800200 */
.L_x_5416:
[----:B------:R-:W-:Y:S01]  /*2ec80*/  I2FP.F32.U32 R108, R5 ;  /* 0x00000005006c7245 */ /* 0x000fe20000201000 */
[----:B------:R-:W-:Y:S01]  /*2ec90*/  HADD2.F32 R88, -RZ, R88.H1_H1 ;  /* 0x30000058ff587230 */ /* 0x000fe20000004100 */
[----:B------:R-:W-:Y:S01]  /*2eca0*/  LOP3.LUT R96, R96, 0xfffffff7, RZ, 0xc0, !PT ;  /* 0xfffffff760607812 */ /* 0x000fe200078ec0ff */
[----:B------:R-:W-:Y:S01]  /*2ecb0*/  BSSY.RECONVERGENT B1, `(.L_x_5421) ;  /* 0x000004f000017945 */ /* 0x000fe20003800200 */
[----:B0-----:R-:W-:Y:S02]  /*2ecc0*/  IMAD.MOV.U32 R136, RZ, RZ, 0x2 ;  /* 0x00000002ff887424 */ /* 0x001fe400078e00ff */
        /* <DEDUP_REMOVED lines=20> */
.L_x_5423:
        /* <DEDUP_REMOVED lines=13> */
.L_x_5425:
[----:B------:R-:W-:Y:S05]  /*2eee0*/  BSYNC.RECONVERGENT B2 ;  /* 0x0000000000027941 */ /* 0x000fea0003800200 */
.L_x_5424:
        /* <DEDUP_REMOVED lines=43> */
.L_x_5422:
[----:B------:R-:W-:Y:S05]  /*2f1a0*/  BSYNC.RECONVERGENT B1 ;  /* 0x0000000000017941 */ /* 0x000fea0003800200 */
.L_x_5421:
[----:B------:R-:W-:Y:S01]  /*2f1b0*/  I2FP.F32.U32 R88, R5 ;  /* 0x0000000500587245 */ /* 0x000fe20000201000 */
[----:B------:R-:W-:Y:S01]  /*2f1c0*/  HADD2.F32 R108, -RZ, R89.H0_H0 ;  /* 0x20000059ff6c7230 */ /* 0x000fe20000004100 */
[----:B------:R-:W-:Y:S01]  /*2f1d0*/  LOP3.LUT R96, R96, 0xfffffffb, RZ, 0xc0, !PT ;  /* 0xfffffffb60607812 */ /* 0x000fe200078ec0ff */
        /* <DEDUP_REMOVED lines=22> */
.L_x_5428:
        /* <DEDUP_REMOVED lines=13> */
.L_x_5430:
[----:B------:R-:W-:Y:S05]  /*2f410*/  BSYNC.RECONVERGENT B2 ;  /* 0x0000000000027941 */ /* 0x000fea0003800200 */
.L_x_5429:
        /* <DEDUP_REMOVED lines=43> */
.L_x_5427:
[----:B------:R-:W-:Y:S05]  /*2f6d0*/  BSYNC.RECONVERGENT B1 ;  /* 0x0000000000017941 */ /* 0x000fea0003800200 */
.L_x_5426:
        /* <DEDUP_REMOVED lines=25> */
.L_x_5433:
        /* <DEDUP_REMOVED lines=13> */
.L_x_5435:
[----:B------:R-:W-:Y:S05]  /*2f940*/  BSYNC.RECONVERGENT B2 ;  /* 0x0000000000027941 */ /* 0x000fea0003800200 */
.L_x_5434:
        /* <DEDUP_REMOVED lines=43> */
.L_x_5432:
[----:B------:R-:W-:Y:S05]  /*2fc00*/  BSYNC.RECONVERGENT B1 ;  /* 0x0000000000017941 */ /* 0x000fea0003800200 */
.L_x_5431:
        /* <DEDUP_REMOVED lines=23> */
.L_x_5438:
        /* <DEDUP_REMOVED lines=13> */
.L_x_5440:
[----:B------:R-:W-:Y:S05]  /*2fe50*/  BSYNC.RECONVERGENT B2 ;  /* 0x0000000000027941 */ /* 0x000fea0003800200 */
.L_x_5439:
        /* <DEDUP_REMOVED lines=43> */
.L_x_5437:
[----:B------:R-:W-:Y:S05]  /*30110*/  BSYNC.RECONVERGENT B1 ;  /* 0x0000000000017941 */ /* 0x000fea0003800200 */
.L_x_5436:
        /* <DEDUP_REMOVED lines=23> */
.L_x_5443:
        /* <DEDUP_REMOVED lines=13> */
.L_x_5445:
[----:B------:R-:W-:Y:S05]  /*30360*/  BSYNC.RECONVERGENT B2 ;  /* 0x0000000000027941 */ /* 0x000fea0003800200 */
.L_x_5444:
        /* <DEDUP_REMOVED lines=43> */
.L_x_5442:
[----:B------:R-:W-:Y:S05]  /*30620*/  BSYNC.RECONVERGENT B1 ;  /* 0x0000000000017941 */ /* 0x000fea0003800200 */
.L_x_5441:
[----:B------:R-:W-:Y:S01]  /*30630*/  I2FP.F32.U32 R88, R5 ;  /* 0x0000000500587245 */ /* 0x000fe20000201000 */
[----:B------:R-:W-:Y:S01]  /*30640*/  HADD2.F32 R150, -RZ, R91.H0_H0 ;  /* 0x2000005bff967230 */ /* 0x000fe20000004100 */
[----:B------:R-:W-:Y:S01]  /*30650*/  ISETP.NE.AND P5, PT, R151, 0x1, PT ;  /* 0x000000019700780c */ /* 0x000fe20003fa5270 */
[----:B------:R-:W-:Y:S01]  /*30660*/  BSSY.RECONVERGENT B1, `(.L_x_5446) ;  /* 0x000004d000017945 */ /* 0x000fe20003800200 */
[----:B------:R-:W-:Y:S01]  /*30670*/  MOV R89, R8 ;  /* 0x0000000800597202 */ /* 0x000fe20000000f00 */
        /* <DEDUP_REMOVED lines=18> */
.L_x_5448:
        /* <DEDUP_REMOVED lines=13> */
.L_x_5450:
[----:B------:R-:W-:Y:S05]  /*30870*/  BSYNC.RECONVERGENT B2 ;  /* 0x0000000000027941 */ /* 0x000fea0003800200 */
.L_x_5449:
        /* <DEDUP_REMOVED lines=43> */
.L_x_5447:
[----:B------:R-:W-:Y:S05]  /*30b30*/  BSYNC.RECONVERGENT B1 ;  /* 0x0000000000017941 */ /* 0x000fea0003800200 */
.L_x_5446:
        /* <DEDUP_REMOVED lines=14> */
.L_x_5410:
        /* <DEDUP_REMOVED lines=17> */
[----:B------:R0:W-:Y:S01]  /*30d30*/  STG.E.128 desc[UR10][R154.64], R88 ;  /* 0x000000589a007986 */ /* 0x0001e2000c101d0a */
[----:B-1----:R-:W-:Y:S01]  /*30d40*/  IMAD.WIDE.U32 R150, R148, 0x8, R150 ;  /* 0x0000000894967825 */ /* 0x002fe200078e0096 */
[----:B0-----:R-:W-:Y:S02]  /*30d50*/  LOP3.LUT R89, R158, R157, RZ, 0xfc, !PT ;  /* 0x0000009d9e597212 */ /* 0x001fe400078efcff */
[----:B------:R-:W-:-:S05]  /*30d60*/  LOP3.LUT R88, R156, R147, RZ, 0xfc, !PT ;  /* 0x000000939c587212 */ /* 0x000fca00078efcff */
        /* <DEDUP_REMOVED lines=22> */
.L_x_5451:
[----:B------:R-:W-:Y:S01]  /*30ed0*/  IMAD.MOV.U32 R147, RZ, RZ, R152 ;  /* 0x000000ffff937224 */ /* 0x000fe200078e0098 */
[----:B------:R-:W-:-:S07]  /*30ee0*/  IADD3 R148, PT, PT, R148, 0x80, RZ ;  /* 0x0000008094947810 */ /* 0x000fce0007ffe0ff */
.L_x_5328:
[----:B------:R-:W-:Y:S05]  /*30ef0*/  BSYNC.RECONVERGENT B0 ;  /* 0x0000000000007941 */ /* 0x000fea0003800200 */
.L_x_5327:
        /* <DEDUP_REMOVED lines=35> */
.L_x_5457:
        /* <DEDUP_REMOVED lines=13> */
.L_x_5459:
[----:B------:R-:W-:Y:S05]  /*31200*/  BSYNC.RECONVERGENT B2 ;  /* 0x0000000000027941 */ /* 0x000fea0003800200 */
.L_x_5458:
        /* <DEDUP_REMOVED lines=43> */
.L_x_5456:
[----:B------:R-:W-:Y:S05]  /*314c0*/  BSYNC.RECONVERGENT B1 ;  /* 0x0000000000017941 */ /* 0x000fea0003800200 */
.L_x_5455:
        /* <DEDUP_REMOVED lines=25> */
.L_x_5462:
        /* <DEDUP_REMOVED lines=13> */
.L_x_5464:
[----:B------:R-:W-:Y:S05]  /*31730*/  BSYNC.RECONVERGENT B2 ;  /* 0x0000000000027941 */ /* 0x000fea0003800200 */
.L_x_5463:
        /* <DEDUP_REMOVED lines=43> */
.L_x_5461:
[----:B------:R-:W-:Y:S05]  /*319f0*/  BSYNC.RECONVERGENT B1 ;  /* 0x0000000000017941 */ /* 0x000fea0003800200 */
.L_x_5460:
        /* <DEDUP_REMOVED lines=25> */
.L_x_5467:
        /* <DEDUP_REMOVED lines=13> */
.L_x_5469:
[----:B------:R-:W-:Y:S05]  /*31c60*/  BSYNC.RECONVERGENT B2 ;  /* 0x0000000000027941 */ /* 0x000fea0003800200 */
.L_x_5468:
        /* <DEDUP_REMOVED lines=43> */
.L_x_5466:
[----:B------:R-:W-:Y:S05]  /*31f20*/  BSYNC.RECONVERGENT B1 ;  /* 0x0000000000017941 */ /* 0x000fea0003800200 */
.L_x_5465:
        /* <DEDUP_REMOVED lines=22> */
.L_x_5472:
        /* <DEDUP_REMOVED lines=13> */
.L_x_5474:
[----:B------:R-:W-:Y:S05]  /*32160*/  BSYNC.RECONVERGENT B2 ;  /* 0x0000000000027941 */ /* 0x000fea0003800200 */
.L_x_5473:
        /* <DEDUP_REMOVED lines=43> */
.L_x_5471:
[----:B------:R-:W-:Y:S05]  /*32420*/  BSYNC.RECONVERGENT B1 ;  /* 0x0000000000017941 */ /* 0x000fea0003800200 */
.L_x_5470:
        /* <DEDUP_REMOVED lines=16> */
[----:B0-----:R-:W-:Y:S02]  /*32530*/  F2FP.F16.F32.PACK_AB R150, RZ, R109 ;  /* 0x0000006dff96723e */ /* 0x001fe400000000ff */
        /* <DEDUP_REMOVED lines=9> */
.L_x_5477:
        /* <DEDUP_REMOVED lines=13> */
.L_x_5479:
[----:B------:R-:W-:Y:S05]  /*326a0*/  BSYNC.RECONVERGENT B2 ;  /* 0x0000000000027941 */ /* 0x000fea0003800200 */
.L_x_5478:
        /* <DEDUP_REMOVED lines=43> */
.L_x_5476:
[----:B------:R-:W-:Y:S05]  /*32960*/  BSYNC.RECONVERGENT B1 ;  /* 0x0000000000017941 */ /* 0x000fea0003800200 */
.L_x_5475:
        /* <DEDUP_REMOVED lines=22> */
.L_x_5482:
        /* <DEDUP_REMOVED lines=13> */
.L_x_5484:
[----:B------:R-:W-:Y:S05]  /*32ba0*/  BSYNC.RECONVERGENT B2 ;  /* 0x0000000000027941 */ /* 0x000fea0003800200 */
.L_x_5483:
        /* <DEDUP_REMOVED lines=43> */
.L_x_5481:
[----:B------:R-:W-:Y:S05]  /*32e60*/  BSYNC.RECONVERGENT B1 ;  /* 0x0000000000017941 */ /* 0x000fea0003800200 */
.L_x_5480:
[----:B------:R-:W-:Y:S01]  /*32e70*/  I2FP.F32.U32 R5, R5 ;  /* 0x0000000500057245 */ /* 0x000fe20000201000 */
[----:B------:R-:W-:Y:S01]  /*32e80*/  HADD2.F32 R13, -RZ, R29.H0_H0 ;  /* 0x2000001dff0d7230 */ /* 0x000fe20000004100 */
[----:B------:R-:W-:Y:S03]  /*32e90*/  BSSY.RECONVERGENT B1, `(.L_x_5485) ;  /* 0x0000050000017945 */ /* 0x000fe60003800200 */
        /* <DEDUP_REMOVED lines=10> */
[----:B------:R-:W-:Y:S02]  /*32f40*/  @!P1 IMAD.MOV.U32 R110, RZ, RZ, R16 ;  /* 0x000000ffff6e9224 */ /* 0x000fe400078e0010 */
        /* <DEDUP_REMOVED lines=11> */
.L_x_5487:
        /* <DEDUP_REMOVED lines=13> */
.L_x_5489:
[----:B------:R-:W-:Y:S05]  /*330d0*/  BSYNC.RECONVERGENT B2 ;  /* 0x0000000000027941 */ /* 0x000fea0003800200 */
.L_x_5488:
        /* <DEDUP_REMOVED lines=43> */
.L_x_5486:
[----:B------:R-:W-:Y:S05]  /*33390*/  BSYNC.RECONVERGENT B1 ;  /* 0x0000000000017941 */ /* 0x000fea0003800200 */
.L_x_5485:
        /* <DEDUP_REMOVED lines=22> */
.L_x_5492:
        /* <DEDUP_REMOVED lines=13> */
.L_x_5494:
[----:B------:R-:W-:Y:S05]  /*335d0*/  BSYNC.RECONVERGENT B2 ;  /* 0x0000000000027941 */ /* 0x000fea0003800200 */
.L_x_5493:
        /* <DEDUP_REMOVED lines=43> */
.L_x_5491:
[----:B------:R-:W-:Y:S05]  /*33890*/  BSYNC.RECONVERGENT B1 ;  /* 0x0000000000017941 */ /* 0x000fea0003800200 */
.L_x_5490:
        /* <DEDUP_REMOVED lines=26> */
.L_x_5497:
        /* <DEDUP_REMOVED lines=13> */
.L_x_5499:
[----:B------:R-:W-:Y:S05]  /*33b10*/  BSYNC.RECONVERGENT B2 ;  /* 0x0000000000027941 */ /* 0x000fea0003800200 */
.L_x_5498:
        /* <DEDUP_REMOVED lines=43> */
.L_x_5496:
[----:B------:R-:W-:Y:S05]  /*33dd0*/  BSYNC.RECONVERGENT B1 ;  /* 0x0000000000017941 */ /* 0x000fea0003800200 */
.L_x_5495:
        /* <DEDUP_REMOVED lines=20> */
.L_x_5502:
        /* <DEDUP_REMOVED lines=13> */
.L_x_5504:
[----:B------:R-:W-:Y:S05]  /*33ff0*/  BSYNC.RECONVERGENT B2 ;  /* 0x0000000000027941 */ /* 0x000fea0003800200 */
.L_x_5503:
        /* <DEDUP_REMOVED lines=43> */
.L_x_5501:
[----:B------:R-:W-:Y:S05]  /*342b0*/  BSYNC.RECONVERGENT B1 ;  /* 0x0000000000017941 */ /* 0x000fea0003800200 */
.L_x_5500:
        /* <DEDUP_REMOVED lines=25> */
.L_x_5507:
        /* <DEDUP_REMOVED lines=13> */
.L_x_5509:
[----:B------:R-:W-:Y:S05]  /*34520*/  BSYNC.RECONVERGENT B2 ;  /* 0x0000000000027941 */ /* 0x000fea0003800200 */
.L_x_5508:
        /* <DEDUP_REMOVED lines=43> */
.L_x_5506:
[----:B------:R-:W-:Y:S05]  /*347e0*/  BSYNC.RECONVERGENT B1 ;  /* 0x0000000000017941 */ /* 0x000fea0003800200 */
.L_x_5505:
        /* <DEDUP_REMOVED lines=20> */
.L_x_5512:
        /* <DEDUP_REMOVED lines=13> */
.L_x_5514:
[----:B------:R-:W-:Y:S05]  /*34a00*/  BSYNC.RECONVERGENT B2 ;  /* 0x0000000000027941 */ /* 0x000fea0003800200 */
.L_x_5513:
        /* <DEDUP_REMOVED lines=43> */
.L_x_5511:
[----:B------:R-:W-:Y:S05]  /*34cc0*/  BSYNC.RECONVERGENT B1 ;  /* 0x0000000000017941 */ /* 0x000fea0003800200 */
.L_x_5510:
        /* <DEDUP_REMOVED lines=26> */
.L_x_5517:
        /* <DEDUP_REMOVED lines=13> */
.L_x_5519:
[----:B------:R-:W-:Y:S05]  /*34f40*/  BSYNC.RECONVERGENT B2 ;  /* 0x0000000000027941 */ /* 0x000fea0003800200 */
.L_x_5518:
        /* <DEDUP_REMOVED lines=43> */
.L_x_5516:
[----:B------:R-:W-:Y:S05]  /*35200*/  BSYNC.RECONVERGENT B1 ;  /* 0x0000000000017941 */ /* 0x000fea0003800200 */
.L_x_5515:
        /* <DEDUP_REMOVED lines=20> */
.L_x_5522:
        /* <DEDUP_REMOVED lines=13> */
.L_x_5524:
[----:B------:R-:W-:Y:S05]  /*35420*/  BSYNC.RECONVERGENT B2 ;  /* 0x0000000000027941 */ /* 0x000fea0003800200 */
.L_x_5523:
        /* <DEDUP_REMOVED lines=43> */
.L_x_5521:
[----:B------:R-:W-:Y:S05]  /*356e0*/  BSYNC.RECONVERGENT B1 ;  /* 0x0000000000017941 */ /* 0x000fea0003800200 */
.L_x_5520:
        /* <DEDUP_REMOVED lines=26> */
.L_x_5527:
        /* <DEDUP_REMOVED lines=13> */
.L_x_5529:
[----:B------:R-:W-:Y:S05]  /*35960*/  BSYNC.RECONVERGENT B2 ;  /* 0x0000000000027941 */ /* 0x000fea0003800200 */
.L_x_5528:
        /* <DEDUP_REMOVED lines=43> */
.L_x_5526:
[----:B------:R-:W-:Y:S05]  /*35c20*/  BSYNC.RECONVERGENT B1 ;  /* 0x0000000000017941 */ /* 0x000fea0003800200 */
.L_x_5525:
        /* <DEDUP_REMOVED lines=20> */
.L_x_5532:
        /* <DEDUP_REMOVED lines=15> */
.L_x_5534:
[----:B------:R-:W-:Y:S05]  /*35e60*/  BSYNC.RECONVERGENT B2 ;  /* 0x0000000000027941 */ /* 0x000fea0003800200 */
.L_x_5533:
        /* <DEDUP_REMOVED lines=43> */
.L_x_5531:
[----:B------:R-:W-:Y:S05]  /*36120*/  BSYNC.RECONVERGENT B1 ;  /* 0x0000000000017941 */ /* 0x000fea0003800200 */
.L_x_5530:
[----:B------:R-:W-:Y:S01]  /*36130*/  I2FP.F32.U32 R89, R89 ;  /* 0x0000005900597245 */ /* 0x000fe20000201000 */
[----:B------:R-:W-:Y:S01]  /*36140*/  @P1 HADD2.F32 R91, -RZ, R27.H1_H1 ;  /* 0x3000001bff5b1230 */ /* 0x000fe20000004100 */
[----:B------:R-:W-:Y:S02]  /*36150*/  MOV R147, R17 ;  /* 0x0000001100937202 */ /* 0x000fe40000000f00 */
[----:B------:R-:W-:Y:S01]  /*36160*/  PRMT R90, R157, 0x5410, R158 ;  /* 0x000054109d5a7816 */ /* 0x000fe2000000009e */
[----:B------:R-:W-:Y:S01]  /*36170*/  FFMA.FTZ R154, R89, R154, 1.1641532182693481445e-10 ;  /* 0x2f000000599a7423 */ /* 0x000fe2000001009a */
[----:B------:R-:W-:-:S04]  /*36180*/  HADD2.F32 R89, -RZ, R31.H1_H1 ;  /* 0x3000001fff597230 */ /* 0x000fc80000004100 */
[----:B------:R-:W-:Y:S01]  /*36190*/  FSETP.GTU.FTZ.AND P6, PT, R154, R155, PT ;  /* 0x0000009b9a00720b */ /* 0x000fe20003fdc000 */
[----:B------:R-:W-:-:S05]  /*361a0*/  FMUL.FTZ R89, R89, R156 ;  /* 0x0000009c59597220 */ /* 0x000fca0000410000 */
[----:B------:R-:W-:-:S05]  /*361b0*/  FSEL R89, R89, RZ, !P6 ;  /* 0x000000ff59597208 */ /* 0x000fca0007000000 */
[----:B------:R-:W-:Y:S01]  /*361c0*/  FADD.FTZ R88, R146, R89 ;  /* 0x0000005992587221 */ /* 0x000fe20000010000 */
[----:B------:R-:W-:-:S03]  /*361d0*/  PRMT R89, R152, 0x5410, R153 ;  /* 0x0000541098597816 */ /* 0x000fc60000000099 */
[--C-:B------:R-:W-:Y:S01]  /*361e0*/  @P1 FADD.FTZ R146, R91, R88.reuse ;  /* 0x000000585b921221 */ /* 0x100fe20000010000 */
[----:B------:R-:W-:Y:S01]  /*361f0*/  @!P1 IMAD.MOV.U32 R146, RZ, RZ, R88 ;  /* 0x000000ffff929224 */ /* 0x000fe200078e0058 */
[----:B------:R-:W-:-:S04]  /*36200*/  SEL R88, RZ, 0x1, P6 ;  /* 0x00000001ff587807 */ /* 0x000fc80003000000 */
[----:B------:R-:W-:Y:S02]  /*36210*/  F2FP.F16.F32.PACK_AB R91, RZ, R146 ;  /* 0x00000092ff5b723e */ /* 0x000fe400000000ff */
[----:B------:R-:W-:Y:S02]  /*36220*/  PRMT R17, R88, 0x7610, R17 ;  /* 0x0000761058117816 */ /* 0x000fe40000000011 */
[----:B------:R-:W-:Y:S02]  /*36230*/  PRMT R88, R149, 0x5410, R150 ;  /* 0x0000541095587816 */ /* 0x000fe40000000096 */
[----:B------:R-:W-:Y:S01]  /*36240*/  PRMT R91, R151, 0x5410, R91 ;  /* 0x00005410975b7816 */ /* 0x000fe2000000005b */
[----:B------:R-:W-:Y:S06]  /*36250*/  BRA `(.L_x_5535) ;  /* 0x0000002800687947 */ /* 0x000fec0003800000 */
.L_x_5454:
        /* <DEDUP_REMOVED lines=16> */
.L_x_5538:
        /* <DEDUP_REMOVED lines=13> */
.L_x_5540:
[----:B------:R-:W-:Y:S05]  /*36430*/  BSYNC.RECONVERGENT B2 ;  /* 0x0000000000027941 */ /* 0x000fea0003800200 */
.L_x_5539:
        /* <DEDUP_REMOVED lines=42> */
.L_x_5537:
[----:B------:R-:W-:Y:S05]  /*366e0*/  BSYNC.RECONVERGENT B1 ;  /* 0x0000000000017941 */ /* 0x000fea0003800200 */
.L_x_5536:
        /* <DEDUP_REMOVED lines=28> */
.L_x_5543:
        /* <DEDUP_REMOVED lines=13> */
.L_x_5545:
[----:B------:R-:W-:Y:S05]  /*36980*/  BSYNC.RECONVERGENT B2 ;  /* 0x0000000000027941 */ /* 0x000fea0003800200 */
.L_x_5544:
[----:B------:R-:W-:Y:S01]  /*36990*/  IMAD.WIDE.U32 R4, R95, -0x326172a9, RZ ;  /* 0xcd9e8d575f047825 */ /* 0x000fe200078e00ff */
[----:B0-----:R-:W-:-:S03]  /*369a0*/  LOP3.LUT R138, R7, UR9, R147, 0x96, !PT ;  /* 0x00000009078a7c12 */ /* 0x001fc6000f8e9693 */
        /* <DEDUP_REMOVED lines=41> */
.L_x_5542:
[----:B------:R-:W-:Y:S05]  /*36c40*/  BSYNC.RECONVERGENT B1 ;  /* 0x0000000000017941 */ /* 0x000fea0003800200 */
.L_x_5541:
        /* <DEDUP_REMOVED lines=14> */
[----:B0-----:R-:W-:-:S05]  /*36d30*/  F2FP.F16.F32.PACK_AB R150, RZ, R109 ;  /* 0x0000006dff96723e */ /* 0x001fca00000000ff */
        /* <DEDUP_REMOVED lines=10> */
.L_x_5548:
        /* <DEDUP_REMOVED lines=13> */
.L_x_5550:
[----:B------:R-:W-:Y:S05]  /*36eb0*/  BSYNC.RECONVERGENT B2 ;  /* 0x0000000000027941 */ /* 0x000fea0003800200 */
.L_x_5549:
        /* <DEDUP_REMOVED lines=43> */
.L_x_5547:
[----:B------:R-:W-:Y:S05]  /*37170*/  BSYNC.RECONVERGENT B1 ;  /* 0x0000000000017941 */ /* 0x000fea0003800200 */
.L_x_5546:
[----:B------:R-:W-:Y:S01]  /*37180*/  I2FP.F32.U32 R88, R5 ;  /* 0x0000000500587245 */ /* 0x000fe20000201000 */
[----:B------:R-:W-:Y:S01]  /*37190*/  HADD2.F32 R110, -RZ, R89.H0_H0 ;  /* 0x20000059ff6e7230 */ /* 0x000fe20000004100 */
[----:B------:R-:W-:Y:S01]  /*371a0*/  LOP3.LUT R96, R96, 0xfffffffb, RZ, 0xc0, !PT ;  /* 0xfffffffb60607812 */ /* 0x000fe200078ec0ff */
        /* <DEDUP_REMOVED lines=22> */
.L_x_5553:
        /* <DEDUP_REMOVED lines=13> */
.L_x_5555:
[----:B------:R-:W-:Y:S05]  /*373e0*/  BSYNC.RECONVERGENT B2 ;  /* 0x0000000000027941 */ /* 0x000fea0003800200 */
.L_x_5554:
        /* <DEDUP_REMOVED lines=43> */
.L_x_5552:
[----:B------:R-:W-:Y:S05]  /*376a0*/  BSYNC.RECONVERGENT B1 ;  /* 0x0000000000017941 */ /* 0x000fea0003800200 */
.L_x_5551:
        /* <DEDUP_REMOVED lines=25> */
.L_x_5558:
        /* <DEDUP_REMOVED lines=13> */
.L_x_5560:
[----:B------:R-:W-:Y:S05]  /*37910*/  BSYNC.RECONVERGENT B2 ;  /* 0x0000000000027941 */ /* 0x000fea0003800200 */
.L_x_5559:
        /* <DEDUP_REMOVED lines=43> */
.L_x_5557:
[----:B------:R-:W-:Y:S05]  /*37bd0*/  BSYNC.RECONVERGENT B1 ;  /* 0x0000000000017941 */ /* 0x000fea0003800200 */
.L_x_5556:
        /* <DEDUP_REMOVED lines=23> */
.L_x_5563:
        /* <DEDUP_REMOVED lines=13> */
.L_x_5565:
[----:B------:R-:W-:Y:S05]  /*37e20*/  BSYNC.RECONVERGENT B2 ;  /* 0x0000000000027941 */ /* 0x000fea0003800200 */
.L_x_5564:
        /* <DEDUP_REMOVED lines=38> */
[----:B------:R-:W-:Y:S01]  /*38090*/  IMAD.WIDE.U32 R88, R88, -0x2daee0ad, RZ ;  /* 0xd2511f5358587825 */ /* 0x000fe200078e00ff */
[----:B------:R-:W-:-:S03]  /*380a0*/  LOP3.LUT R4, R4, UR35, R147, 0x96, !PT ;  /* 0x0000002304047c12 */ /* 0x000fc6000f8e9693 */
[----:B------:R-:W-:Y:S01]  /*380b0*/  IMAD.MOV.U32 R146, RZ, RZ, RZ ;  /* 0x000000ffff927224 */ /* 0x000fe200078e00ff */
[----:B------:R-:W-:Y:S02]  /*380c0*/  LOP3.LUT R3, R138, UR36, R89, 0x96, !PT ;  /* 0x000000248a037c12 */ /* 0x000fe4000f8e9659 */
[----:B------:R-:W-:-:S07]  /*380d0*/  MOV R152, R88 ;  /* 0x0000005800987202 */ /* 0x000fce0000000f00 */
.L_x_5562:
[----:B------:R-:W-:Y:S05]  /*380e0*/  BSYNC.RECONVERGENT B1 ;  /* 0x0000000000017941 */ /* 0x000fea0003800200 */
.L_x_5561:
        /* <DEDUP_REMOVED lines=23> */
.L_x_5568:
        /* <DEDUP_REMOVED lines=13> */
.L_x_5570:
[----:B------:R-:W-:Y:S05]  /*38330*/  BSYNC.RECONVERGENT B2 ;  /* 0x0000000000027941 */ /* 0x000fea0003800200 */
.L_x_5569:
        /* <DEDUP_REMOVED lines=36> */
[----:B------:R-:W-:Y:S02]  /*38580*/  LOP3.LUT R88, R88, UR33, R5, 0x96, !PT ;  /* 0x0000002158587c12 */ /* 0x000fe4000f8e9605 */
[----:B------:R-:W-:Y:S01]  /*38590*/  MOV R5, R152 ;  /* 0x0000009800057202 */ /* 0x000fe20000000f00 */
[----:B------:R-:W-:Y:S01]  /*385a0*/  IMAD.MOV.U32 R8, RZ, RZ, R160 ;  /* 0x000000ffff087224 */ /* 0x000fe200078e00a0 */
[----:B------:R-:W-:Y:S01]  /*385b0*/  LOP3.LUT R4, R4, UR35, R161, 0x96, !PT ;  /* 0x0000002304047c12 */ /* 0x000fe2000f8e96a1 */
[----:B------:R-:W-:-:S04]  /*385c0*/  IMAD.WIDE.U32 R88, R88, -0x2daee0ad, RZ ;  /* 0xd2511f5358587825 */ /* 0x000fc800078e00ff */
[----:B------:R-:W-:Y:S01]  /*385d0*/  IMAD.MOV.U32 R152, RZ, RZ, R88 ;  /* 0x000000ffff987224 */ /* 0x000fe200078e0058 */
[----:B------:R-:W-:-:S07]  /*385e0*/  LOP3.LUT R3, R146, UR36, R89, 0x96, !PT ;  /* 0x0000002492037c12 */ /* 0x000fce000f8e9659 */
.L_x_5567:
[----:B------:R-:W-:Y:S05]  /*385f0*/  BSYNC.RECONVERGENT B1 ;  /* 0x0000000000017941 */ /* 0x000fea0003800200 */
.L_x_5566:
        /* <DEDUP_REMOVED lines=20> */
[----:B------:R-:W-:Y:S01]  /*38740*/  @!P5 IMAD.MOV.U32 R89, RZ, RZ, R3 ;  /* 0x000000ffff59d224 */ /* 0x000fe200078e0003 */
[----:B------:R-:W-:Y:S01]  /*38750*/  @P5 MOV R89, R4 ;  /* 0x0000000400595202 */ /* 0x000fe20000000f00 */
[----:B------:R-:W-:Y:S06]  /*38760*/  BRA `(.L_x_5572) ;  /* 0x0000000000e47947 */ /* 0x000fec0003800000 */
.L_x_5573:
        /* <DEDUP_REMOVED lines=13> */
.L_x_5575:
[----:B------:R-:W-:Y:S05]  /*38840*/  BSYNC.RECONVERGENT B2 ;  /* 0x0000000000027941 */ /* 0x000fea0003800200 */
.L_x_5574:
        /* <DEDUP_REMOVED lines=37> */
[----:B------:R-:W-:Y:S02]  /*38aa0*/  LOP3.LUT R4, R4, UR35, R89, 0x96, !PT ;  /* 0x0000002304047c12 */ /* 0x000fe4000f8e9659 */
[----:B------:R-:W-:Y:S01]  /*38ab0*/  MOV R8, R88 ;  /* 0x0000005800087202 */ /* 0x000fe20000000f00 */
[----:B------:R-:W-:-:S05]  /*38ac0*/  IMAD.WIDE.U32 R88, R3, -0x2daee0ad, RZ ;  /* 0xd2511f5303587825 */ /* 0x000fca00078e00ff */
[----:B------:R-:W-:Y:S01]  /*38ad0*/  LOP3.LUT R3, R146, UR36, R89, 0x96, !PT ;  /* 0x0000002492037c12 */ /* 0x000fe2000f8e9659 */
[----:B------:R-:W-:Y:S01]  /*38ae0*/  IMAD.MOV.U32 R89, RZ, RZ, R152 ;  /* 0x000000ffff597224 */ /* 0x000fe200078e0098 */
[----:B------:R-:W-:-:S07]  /*38af0*/  MOV R152, R88 ;  /* 0x0000005800987202 */ /* 0x000fce0000000f00 */
.L_x_5572:
[----:B------:R-:W-:Y:S05]  /*38b00*/  BSYNC.RECONVERGENT B1 ;  /* 0x0000000000017941 */ /* 0x000fea0003800200 */
.L_x_5571:
        /* <DEDUP_REMOVED lines=11> */
[----:B------:R-:W-:Y:S01]  /*38bc0*/  @P1 FADD.FTZ R146, R89, R146 ;  /* 0x0000009259921221 */ /* 0x000fe20000010000 */
[----:B------:R-:W-:-:S04]  /*38bd0*/  PRMT R89, R151, 0x5410, R154 ;  /* 0x0000541097597816 */ /* 0x000fc8000000009a */
[----:B------:R-:W-:-:S04]  /*38be0*/  F2FP.F16.F32.PACK_AB R91, RZ, R146 ;  /* 0x00000092ff5b723e */ /* 0x000fc800000000ff */
[----:B------:R-:W-:-:S07]  /*38bf0*/  PRMT R91, R153, 0x5410, R91 ;  /* 0x00005410995b7816 */ /* 0x000fce000000005b */
.L_x_5535:
        /* <DEDUP_REMOVED lines=23> */
[----:B--2---:R-:W-:Y:S01]  /*38d70*/  IMAD.U32 R88, R16, 0x10000, RZ ;  /* 0x0001000010587824 */ /* 0x004fe200078e00ff */
        /* <DEDUP_REMOVED lines=19> */
.L_x_5453:
[----:B------:R-:W-:Y:S05]  /*38eb0*/  BSYNC.RECONVERGENT B0 ;  /* 0x0000000000007941 */ /* 0x000fea0003800200 */
.L_x_5452:
[----:B0123--:R-:W-:Y:S01]  /*38ec0*/  FADD.FTZ R88, RZ, R9 ;  /* 0x00000009ff587221 */ /* 0x00ffe20000010000 */
[C---:B------:R-:W-:Y:S01]  /*38ed0*/  ISETP.GE.U32.AND P0, PT, R2.reuse, 0x80, PT ;  /* 0x000000800200780c */ /* 0x040fe20003f06070 */
[----:B------:R-:W0:Y:S01]  /*38ee0*/  S2UR UR5, SR_CgaCtaId ;  /* 0x00000000000579c3 */ /* 0x000e220000008800 */
[C---:B------:R-:W-:Y:S01]  /*38ef0*/  ISETP.GT.U32.AND P1, PT, R2.reuse, 0xff, PT ;  /* 0x000000ff0200780c */ /* 0x040fe20003f24070 */
[----:B------:R-:W-:Y:S01]  /*38f00*/  FADD.FTZ R89, R97, R88 ;  /* 0x0000005861597221 */ /* 0x000fe20000010000 */
[C---:B------:R-:W-:Y:S01]  /*38f10*/  ISETP.GT.U32.AND P2, PT, R2.reuse, 0x17f, PT ;  /* 0x0000017f0200780c */ /* 0x040fe20003f44070 */
[----:B------:R-:W-:Y:S01]  /*38f20*/  UMOV UR4, 0x400 ;  /* 0x0000040000047882 */ /* 0x000fe20000000000 */
[----:B------:R-:W-:Y:S01]  /*38f30*/  ISETP.GT.U32.AND P3, PT, R2, 0x1ff, PT ;  /* 0x000001ff0200780c */ /* 0x000fe20003f64070 */
[----:B------:R-:W-:Y:S01]  /*38f40*/  FADD.FTZ R88, R98, R89 ;  /* 0x0000005962587221 */ /* 0x000fe20000010000 */
[C---:B------:R-:W-:Y:S01]  /*38f50*/  ISETP.GT.U32.AND P4, PT, R2.reuse, 0x27f, PT ;  /* 0x0000027f0200780c */ /* 0x040fe20003f84070 */
[----:B------:R-:W-:Y:S01]  /*38f60*/  BSSY.RECONVERGENT B0, `(.L_x_5576) ;  /* 0x0000133000007945 */ /* 0x000fe20003800200 */
[C---:B------:R-:W-:Y:S01]  /*38f70*/  ISETP.GT.U32.AND P5, PT, R2.reuse, 0x2ff, PT ;  /* 0x000002ff0200780c */ /* 0x040fe20003fa4070 */
        /* <DEDUP_REMOVED lines=192> */
[----:B0-----:R-:W-:Y:S01]  /*39b80*/  FADD.FTZ R149, R148, R149 ;  /* 0x0000009594957221 */ /* 0x001fe20000010000 */
[----:B------:R-:W-:-:S04]  /*39b90*/  IMAD.MOV.U32 R148, RZ, RZ, RZ ;  /* 0x000000ffff947224 */ /* 0x000fc800078e00ff */
[----:B------:R-:W0:Y:S02]  /*39ba0*/  SHFL.BFLY PT, R150, R149, 0x10, 0x1f ;  /* 0x0e001f0095967f89 */ /* 0x000e2400000e0000 */
[----:B0-----:R-:W-:-:S05]  /*39bb0*/  FADD.FTZ R89, R149, R150 ;  /* 0x0000009695597221 */ /* 0x001fca0000010000 */
[----:B------:R0:W-:Y:S01]  /*39bc0*/  @!P1 STS.64 [R90+UR4], R88 ;  /* 0x000000585a009988 */ /* 0x0001e20008000a04 */
[----:B------:R-:W-:Y:S01]  /*39bd0*/  BAR.SYNC.DEFER_BLOCKING 0x0 ;  /* 0x0000000000007b1d */ /* 0x000fe20000010000 */
[----:B------:R-:W-:Y:S02]  /*39be0*/  ISETP.GT.U32.AND P1, PT, R91, 0x3, PT ;  /* 0x000000035b00780c */ /* 0x000fe40003f24070 */
[----:B0-----:R-:W-:-:S11]  /*39bf0*/  CS2R R88, SRZ ;  /* 0x0000000000587805 */ /* 0x001fd6000001ff00 */
[----:B------:R-:W-:Y:S02]  /*39c00*/  @!P1 SHF.L.U32 R91, R0, 0x3, RZ ;  /* 0x00000003005b9819 */ /* 0x000fe400000006ff */
[----:B------:R-:W-:Y:S02]  /*39c10*/  @!P1 MOV R148, R92 ;  /* 0x0000005c00949202 */ /* 0x000fe40000000f00 */
[----:B------:R-:W-:Y:S02]  /*39c20*/  @!P1 LOP3.LUT R149, R91, 0xf8, RZ, 0xc0, !PT ;  /* 0x000000f85b959812 */ /* 0x000fe400078ec0ff */
[----:B------:R-:W-:Y:S01]  /*39c30*/  I2FP.F32.S32 R157, R148 ;  /* 0x00000094009d7245 */ /* 0x000fe20000201400 */
[----:B------:R-:W0:Y:S04]  /*39c40*/  SHFL.DOWN PT, R151, R148, 0x2, 0x1f ;  /* 0x08401f0094977f89 */ /* 0x000e2800000e0000 */
[----:B------:R-:W1:Y:S01]  /*39c50*/  @!P1 LDS.64 R88, [R149+UR4] ;  /* 0x0000000495589984 */ /* 0x000e620008000a00 */
[----:B------:R-:W-:Y:S01]  /*39c60*/  ISETP.NE.AND P1, PT, RZ, UR7, PT ;  /* 0x00000007ff007c0c */ /* 0x000fe2000bf25270 */
[----:B0-----:R-:W-:Y:S01]  /*39c70*/  IMAD.IADD R156, R151, 0x1, R148 ;  /* 0x00000001979c7824 */ /* 0x001fe200078e0294 */
[----:B------:R-:W-:-:S04]  /*39c80*/  I2FP.F32.S32 R150, R151 ;  /* 0x0000009700967245 */ /* 0x000fc80000201400 */
[----:B------:R-:W0:Y:S01]  /*39c90*/  SHFL.DOWN PT, R159, R156, 0x1, 0x1f ;  /* 0x08201f009c9f7f89 */ /* 0x000e2200000e0000 */
[----:B------:R-:W-:-:S04]  /*39ca0*/  I2FP.F32.S32 R90, R156 ;  /* 0x0000009c005a7245 */ /* 0x000fc80000201400 */
[----:B------:R-:W2:Y:S01]  /*39cb0*/  MUFU.RCP R91, R90 ;  /* 0x0000005a005b7308 */ /* 0x000ea20000001000 */
[----:B-1----:R-:W1:Y:S01]  /*39cc0*/  SHFL.DOWN PT, R155, R88, 0x2, 0x1f ;  /* 0x08401f00589b7f89 */ /* 0x002e6200000e0000 */
[----:B0-----:R-:W-:-:S03]  /*39cd0*/  IADD3 R148, PT, PT, R156, R159, RZ ;  /* 0x0000009f9c947210 */ /* 0x001fc60007ffe0ff */
[----:B------:R-:W0:Y:S01]  /*39ce0*/  SHFL.DOWN PT, R156, R89, 0x2, 0x1f ;  /* 0x08401f00599c7f89 */ /* 0x000e2200000e0000 */
[----:B------:R-:W-:Y:S02]  /*39cf0*/  I2FP.F32.S32 R159, R159 ;  /* 0x0000009f009f7245 */ /* 0x000fe40000201400 */
[----:B------:R-:W-:-:S06]  /*39d00*/  I2FP.F32.S32 R154, R148 ;  /* 0x00000094009a7245 */ /* 0x000fcc0000201400 */
[----:B------:R-:W3:Y:S01]  /*39d10*/  MUFU.RCP R154, R154 ;  /* 0x0000009a009a7308 */ /* 0x000ee20000001000 */
[----:B-1----:R-:W-:-:S04]  /*39d20*/  FMUL.FTZ R152, R155, R150 ;  /* 0x000000969b987220 */ /* 0x002fc80000410000 */
[----:B------:R-:W-:Y:S01]  /*39d30*/  FFMA.FTZ R152, R157, R88, R152 ;  /* 0x000000589d987223 */ /* 0x000fe20000010098 */
[----:B------:R-:W-:Y:S01]  /*39d40*/  FADD.FTZ R88, -R155, R88 ;  /* 0x000000589b587221 */ /* 0x000fe20000010100 */
[----:B------:R-:W-:Y:S02]  /*39d50*/  MOV R155, UR6 ;  /* 0x00000006009b7c02 */ /* 0x000fe40008000f00 */
[----:B--2---:R-:W-:Y:S01]  /*39d60*/  FMUL.FTZ R153, R91, R152 ;  /* 0x000000985b997220 */ /* 0x004fe20000410000 */
[----:B------:R-:W-:Y:S01]  /*39d70*/  FMUL.FTZ R88, R88, R88 ;  /* 0x0000005858587220 */ /* 0x000fe20000410000 */
[----:B0-----:R-:W-:-:S03]  /*39d80*/  FADD.FTZ R156, R156, R89 ;  /* 0x000000599c9c7221 */ /* 0x001fc60000010000 */
[----:B------:R-:W0:Y:S01]  /*39d90*/  SHFL.DOWN PT, R152, R153, 0x1, 0x1f ;  /* 0x08201f0099987f89 */ /* 0x000e2200000e0000 */
[----:B------:R-:W-:-:S04]  /*39da0*/  FMUL.FTZ R157, R88, R157 ;  /* 0x0000009d589d7220 */ /* 0x000fc80000410000 */
[----:B------:R-:W-:Y:S02]  /*39db0*/  FMUL.FTZ R157, R157, R150 ;  /* 0x000000969d9d7220 */ /* 0x000fe40000410000 */
[----:B------:R-:W1:Y:S02]  /*39dc0*/  LDC R150, c[0x0][0x448] ;  /* 0x00011200ff967b82 */ /* 0x000e640000000800 */
[----:B------:R-:W-:-:S05]  /*39dd0*/  FFMA.FTZ R156, R91, R157, R156 ;  /* 0x0000009d5b9c7223 */ /* 0x000fca000001009c */
[----:B------:R-:W2:Y:S01]  /*39de0*/  SHFL.DOWN PT, R91, R156, 0x1, 0x1f ;  /* 0x08201f009c5b7f89 */ /* 0x000ea200000e0000 */
[----:B0-----:R-:W-:Y:S01]  /*39df0*/  FMUL.FTZ R149, R152, R159 ;  /* 0x0000009f98957220 */ /* 0x001fe20000410000 */
[----:B------:R-:W-:-:S03]  /*39e00*/  FADD.FTZ R152, R153, -R152 ;  /* 0x8000009899987221 */ /* 0x000fc60000010000 */
[----:B------:R-:W-:Y:S01]  /*39e10*/  FFMA.FTZ R149, R90, R153, R149 ;  /* 0x000000995a957223 */ /* 0x000fe20000010095 */
[----:B------:R-:W-:-:S03]  /*39e20*/  FMUL.FTZ R153, R152, R152 ;  /* 0x0000009898997220 */ /* 0x000fc60000410000 */
[----:B---3--:R-:W-:Y:S01]  /*39e30*/  FMUL.FTZ R151, R154, R149 ;  /* 0x000000959a977220 */ /* 0x008fe20000410000 */
[----:B------:R-:W-:-:S04]  /*39e40*/  FMUL.FTZ R90, R90, R153 ;  /* 0x000000995a5a7220 */ /* 0x000fc80000410000 */
[----:B------:R-:W-:Y:S01]  /*39e50*/  FMUL.FTZ R90, R90, R159 ;  /* 0x0000009f5a5a7220 */ /* 0x000fe20000410000 */
[----:B------:R-:W0:Y:S01]  /*39e60*/  SHFL.IDX PT, R151, R151, RZ, 0x1f ;  /* 0x00001fff97977589 */ /* 0x000e2200000e0000 */
[----:B--2---:R-:W-:-:S04]  /*39e70*/  FADD.FTZ R91, R156, R91 ;  /* 0x0000005b9c5b7221 */ /* 0x004fc80000010000 */
[----:B------:R-:W-:-:S05]  /*39e80*/  FFMA.FTZ R154, R154, R90, R91 ;  /* 0x0000005a9a9a7223 */ /* 0x000fca000001005b */
[----:B------:R-:W1:Y:S01]  /*39e90*/  SHFL.IDX PT, R153, R154, RZ, 0x1f ;  /* 0x00001fff9a997589 */ /* 0x000e6200000e0000 */
[C---:B0-----:R-:W-:Y:S01]  /*39ea0*/  FMUL.FTZ R149, R151.reuse, R151 ;  /* 0x0000009797957220 */ /* 0x041fe20000410000 */
[----:B------:R-:W-:-:S04]  /*39eb0*/  FSEL R148, R151, RZ, !P1 ;  /* 0x000000ff97947208 */ /* 0x000fc80004800000 */
[----:B------:R-:W-:Y:S02]  /*39ec0*/  FSEL R149, R149, RZ, P1 ;  /* 0x000000ff95957208 */ /* 0x000fe40000800000 */
[----:B------:R-:W-:Y:S01]  /*39ed0*/  ISETP.NE.AND P1, PT, R0, RZ, PT ;  /* 0x000000ff0000720c */ /* 0x000fe20003f25270 */
[----:B-1----:R-:W-:Y:S01]  /*39ee0*/  FFMA.FTZ R150, R153, UR16, R150 ;  /* 0x0000001099967c23 */ /* 0x002fe20008010096 */
[----:B------:R-:W-:-:S03]  /*39ef0*/  IMAD.U32 R153, RZ, RZ, UR6 ;  /* 0x00000006ff997e24 */ /* 0x000fc6000f8e00ff */
[----:B------:R-:W-:-:S08]  /*39f00*/  FADD.FTZ R149, R150, R149 ;  /* 0x0000009596957221 */ /* 0x000fd00000010000 */
[----:B------:R-:W0:Y:S01]  /*39f10*/  @!P1 LDC.64 R90, c[0x0][0x3c0] ;  /* 0x0000f000ff5a9b82 */ /* 0x000e220000000a00 */
[----:B------:R-:W1:Y:S07]  /*39f20*/  MUFU.RSQ R149, R149 ;  /* 0x0000009500957308 */ /* 0x000e6e0000001400 */
[----:B------:R-:W2:Y:S01]  /*39f30*/  @!P1 LDC.64 R88, c[0x0][0x3c8] ;  /* 0x0000f200ff589b82 */ /* 0x000ea20000000a00 */
[----:B0-----:R-:W-:-:S05]  /*39f40*/  @!P1 IMAD.WIDE R90, R153, 0x4, R90 ;  /* 0x00000004995a9825 */ /* 0x001fca00078e025a */
[----:B------:R0:W-:Y:S01]  /*39f50*/  @!P1 STG.E desc[UR10][R90.64], R151 ;  /* 0x000000975a009986 */ /* 0x0001e2000c10190a */
[----:B--2---:R-:W-:-:S05]  /*39f60*/  @!P1 IMAD.WIDE R88, R155, 0x4, R88 ;  /* 0x000000049b589825 */ /* 0x004fca00078e0258 */
        /* <DEDUP_REMOVED lines=13> */
[----:B------:R-:W-:Y:S01]  /*3a040*/  FMUL.FTZ R150, R149, R150 ;  /* 0x0000009695967220 */ /* 0x000fe20000410000 */
[--C-:B------:R-:W-:Y:S01]  /*3a050*/  FADD.FTZ R154, R97, -R148.reuse ;  /* 0x80000094619a7221 */ /* 0x100fe20000010000 */
[----:B------:R-:W-:Y:S01]  /*3a060*/  FFMA.FTZ R89, R90, R151, R153 ;  /* 0x000000975a597223 */ /* 0x000fe20000010099 */
[----:B------:R-:W-:Y:S02]  /*3a070*/  HADD2.F32 R151, -RZ, R81.H1_H1 ;  /* 0x30000051ff977230 */ /* 0x000fe40000004100 */
[----:B------:R-:W-:Y:S01]  /*3a080*/  FADD.FTZ R90, R112, -R148 ;  /* 0x80000094705a7221 */ /* 0x000fe20000010000 */
[----:B------:R-:W-:Y:S02]  /*3a090*/  HADD2.F32 R153, -RZ, R86.H1_H1 ;  /* 0x30000056ff997230 */ /* 0x000fe40000004100 */
[----:B------:R-:W-:Y:S01]  /*3a0a0*/  FMUL.FTZ R154, R149, R154 ;  /* 0x0000009a959a7220 */ /* 0x000fe20000410000 */
[----:B------:R-:W-:-:S02]  /*3a0b0*/  HADD2.F32 R155, -RZ, R80.H1_H1 ;  /* 0x30000050ff9b7230 */ /* 0x000fc40000004100 */
[----:B------:R-:W-:Y:S01]  /*3a0c0*/  FFMA.FTZ R152, R150, R91, R151 ;  /* 0x0000005b96987223 */ /* 0x000fe20000010097 */
[----:B------:R-:W-:Y:S02]  /*3a0d0*/  HADD2.F32 R91, -RZ, R86.H0_H0 ;  /* 0x20000056ff5b7230 */ /* 0x000fe40000004100 */
[----:B------:R-:W-:Y:S01]  /*3a0e0*/  FMUL.FTZ R90, R149, R90 ;  /* 0x0000005a955a7220 */ /* 0x000fe20000410000 */
[--C-:B------:R-:W-:Y:S02]  /*3a0f0*/  HADD2.F32 R151, -RZ, R82.reuse.H0_H0 ;  /* 0x20000052ff977230 */ /* 0x100fe40000004100 */
[----:B------:R-:W-:Y:S01]  /*3a100*/  FADD.FTZ R150, R126, -R148 ;  /* 0x800000947e967221 */ /* 0x000fe20000010000 */
[----:B------:R-:W-:Y:S02]  /*3a110*/  F2FP.F16.F32.PACK_AB R89, R152, R89 ;  /* 0x000000599859723e */ /* 0x000fe400000000ff */
[----:B------:R-:W-:Y:S01]  /*3a120*/  FFMA.FTZ R90, R90, R91, R151 ;  /* 0x0000005b5a5a7223 */ /* 0x000fe20000010097 */
[----:B------:R-:W-:-:S02]  /*3a130*/  HADD2.F32 R91, -RZ, R82.H1_H1 ;  /* 0x30000052ff5b7230 */ /* 0x000fc40000004100 */
[----:B------:R-:W-:Y:S01]  /*3a140*/  FMUL.FTZ R150, R149, R150 ;  /* 0x0000009695967220 */ /* 0x000fe20000410000 */
[----:B------:R-:W-:-:S03]  /*3a150*/  HADD2.F32 R151, -RZ, R83.H0_H0 ;  /* 0x20000053ff977230 */ /* 0x000fc60000004100 */
[----:B------:R-:W-:Y:S01]  /*3a160*/  FFMA.FTZ R153, R150, R153, R91 ;  /* 0x0000009996997223 */ /* 0x000fe2000001005b */
[----:B------:R-:W-:Y:S01]  /*3a170*/  FADD.FTZ R150, R127, -R148 ;  /* 0x800000947f967221 */ /* 0x000fe20000010000 */
[----:B------:R-:W-:-:S03]  /*3a180*/  HADD2.F32 R91, -RZ, R87.H0_H0 ;  /* 0x20000057ff5b7230 */ /* 0x000fc60000004100 */
[----:B------:R-:W-:Y:S01]  /*3a190*/  FMUL.FTZ R150, R149, R150 ;  /* 0x0000009695967220 */ /* 0x000fe20000410000 */
[----:B------:R-:W-:-:S03]  /*3a1a0*/  F2FP.F16.F32.PACK_AB R90, R153, R90 ;  /* 0x0000005a995a723e */ /* 0x000fc600000000ff */
[----:B------:R-:W-:Y:S01]  /*3a1b0*/  FFMA.FTZ R156, R150, R91, R151 ;  /* 0x0000005b969c7223 */ /* 0x000fe20000010097 */
[----:B------:R-:W-:Y:S01]  /*3a1c0*/  FADD.FTZ R150, R140, -R148 ;  /* 0x800000948c967221 */ /* 0x000fe20000010000 */
[----:B------:R-:W-:Y:S02]  /*3a1d0*/  HADD2.F32 R91, -RZ, R87.H1_H1 ;  /* 0x30000057ff5b7230 */ /* 0x000fe40000004100 */
[----:B------:R-:W-:Y:S02]  /*3a1e0*/  HADD2.F32 R151, -RZ, R83.H1_H1 ;  /* 0x30000053ff977230 */ /* 0x000fe40000004100 */
[----:B------:R-:W-:-:S04]  /*3a1f0*/  FMUL.FTZ R150, R149, R150 ;  /* 0x0000009695967220 */ /* 0x000fc80000410000 */
[----:B------:R-:W-:Y:S01]  /*3a200*/  FFMA.FTZ R157, R150, R91, R151 ;  /* 0x0000005b969d7223 */ /* 0x000fe20000010097 */
[----:B------:R-:W-:Y:S01]  /*3a210*/  HADD2.F32 R91, -RZ, R84.H1_H1 ;  /* 0x30000054ff5b7230 */ /* 0x000fe20000004100 */
[----:B------:R-:W0:Y:S04]  /*3a220*/  LDC.64 R150, c[0x0][0x428] ;  /* 0x00010a00ff967b82 */ /* 0x000e280000000a00 */
[----:B------:R-:W-:Y:S01]  /*3a230*/  FFMA.FTZ R155, R154, R91, R155 ;  /* 0x0000005b9a9b7223 */ /* 0x000fe2000001009b */
[----:B------:R-:W-:-:S04]  /*3a240*/  F2FP.F16.F32.PACK_AB R91, R157, R156 ;  /* 0x0000009c9d5b723e */ /* 0x000fc800000000ff */
[----:B------:R-:W-:Y:S01]  /*3a250*/  F2FP.F16.F32.PACK_AB R88, R155, R88 ;  /* 0x000000589b58723e */ /* 0x000fe200000000ff */
[----:B0-----:R-:W-:-:S04]  /*3a260*/  IMAD.WIDE.U32 R150, R125, 0x10, R150 ;  /* 0x000000107d967825 */ /* 0x001fc800078e0096 */
[----:B------:R-:W-:Y:S01]  /*3a270*/  VIADD R125, R125, 0x80 ;  /* 0x000000807d7d7836 */ /* 0x000fe20000000000 */
[----:B------:R1:W-:Y:S06]  /*3a280*/  STG.E.128 desc[UR10][R150.64], R88 ;  /* 0x0000005896007986 */ /* 0x0003ec000c101d0a */
.L_x_5577:
[----:B------:R-:W-:Y:S05]  /*3a290*/  BSYNC.RECONVERGENT B0 ;  /* 0x0000000000007941 */ /* 0x000fea0003800200 */
.L_x_5576:
[----:B------:R-:W-:Y:S01]  /*3a2a0*/  LOP3.LUT P0, RZ, R96, 0x400, RZ, 0xc0, !PT ;  /* 0x0000040060ff7812 */ /* 0x000fe2000780c0ff */
        /* <DEDUP_REMOVED lines=47> */
[C---:B0-----:R-:W-:Y:S01]  /*3a5a0*/  IMAD.WIDE.U32 R150, R125.reuse, 0x10, R150 ;  /* 0x000000107d967825 */ /* 0x041fe200078e0096 */
[----:B------:R-:W-:-:S04]  /*3a5b0*/  IADD3 R125, PT, PT, R125, 0x80, RZ ;  /* 0x000000807d7d7810 */ /* 0x000fc80007ffe0ff */
[----:B------:R2:W-:Y:S03]  /*3a5c0*/  STG.E.128 desc[UR10][R150.64], R88 ;  /* 0x0000005896007986 */ /* 0x0005e6000c101d0a */
.L_x_5579:
[----:B------:R-:W-:Y:S05]  /*3a5d0*/  BSYNC.RECONVERGENT B0 ;  /* 0x0000000000007941 */ /* 0x000fea0003800200 */
.L_x_5578:
[----:B------:R-:W-:Y:S01]  /*3a5e0*/  LOP3.LUT P0, RZ, R96, 0x200, RZ, 0xc0, !PT ;  /* 0x0000020060ff7812 */ /* 0x000fe2000780c0ff */
        /* <DEDUP_REMOVED lines=50> */
.L_x_5581:
[----:B------:R-:W-:Y:S05]  /*3a910*/  BSYNC.RECONVERGENT B0 ;  /* 0x0000000000007941 */ /* 0x000fea0003800200 */
.L_x_5580:
[----:B------:R-:W-:Y:S01]  /*3a920*/  LOP3.LUT P0, RZ, R96, 0x100, RZ, 0xc0, !PT ;  /* 0x0000010060ff7812 */ /* 0x000fe2000780c0ff */
[----:B------:R-:W-:-:S12]  /*3a930*/  BSSY.RECONVERGENT B0, `(.L_x_5582) ;  /* 0x0000032000007945 */ /* 0x000fd80003800200 */
        /* <DEDUP_REMOVED lines=49> */
.L_x_5583:
[----:B------:R-:W-:Y:S05]  /*3ac50*/  BSYNC.RECONVERGENT B0 ;  /* 0x0000000000007941 */ /* 0x000fea0003800200 */
.L_x_5582:
[----:B------:R-:W-:Y:S01]  /*3ac60*/  LOP3.LUT P0, RZ, R96, 0x80, RZ, 0xc0, !PT ;  /* 0x0000008060ff7812 */ /* 0x000fe2000780c0ff */
[----:B------:R-:W-:-:S12]  /*3ac70*/  BSSY.RECONVERGENT B0, `(.L_x_5584) ;  /* 0x0000032000007945 */ /* 0x000fd80003800200 */
        /* <DEDUP_REMOVED lines=49> */
.L_x_5585:
[----:B------:R-:W-:Y:S05]  /*3af90*/  BSYNC.RECONVERGENT B0 ;  /* 0x0000000000007941 */ /* 0x000fea0003800200 */
.L_x_5584:
        /* <DEDUP_REMOVED lines=51> */
.L_x_5587:
[----:B------:R-:W-:Y:S05]  /*3b2d0*/  BSYNC.RECONVERGENT B0 ;  /* 0x0000000000007941 */ /* 0x000fea0003800200 */
.L_x_5586:
[----:B------:R-:W-:Y:S01]  /*3b2e0*/  LOP3.LUT P0, RZ, R96, 0x20, RZ, 0xc0, !PT ;  /* 0x0000002060ff7812 */ /* 0x000fe2000780c0ff */
[----:B------:R-:W-:-:S12]  /*3b2f0*/  BSSY.RECONVERGENT B0, `(.L_x_5588) ;  /* 0x0000031000007945 */ /* 0x000fd80003800200 */
        /* <DEDUP_REMOVED lines=10> */
[--C-:B------:R-:W-:Y:S01]  /*3b3a0*/  FADD.FTZ R88, R123, -R148.reuse ;  /* 0x800000947b587221 */ /* 0x100fe20000010000 */
[----:B------:R-:W-:Y:S02]  /*3b3b0*/  HADD2.F32 R89, -RZ, R37.H1_H1 ;  /* 0x30000025ff597230 */ /* 0x000fe40000004100 */
[----:B------:R-:W-:Y:S02]  /*3b3c0*/  HADD2.F32 R91, -RZ, R33.H1_H1 ;  /* 0x30000021ff5b7230 */ /* 0x000fe40000004100 */
[----:B------:R-:W-:Y:S01]  /*3b3d0*/  FMUL.FTZ R88, R149, R88 ;  /* 0x0000005895587220 */ /* 0x000fe20000410000 */
[----:B------:R-:W-:Y:S01]  /*3b3e0*/  FFMA.FTZ R151, R90, R151, R153 ;  /* 0x000000975a977223 */ /* 0x000fe20000010099 */
[----:B------:R-:W-:Y:S01]  /*3b3f0*/  FADD.FTZ R90, R124, -R148 ;  /* 0x800000947c5a7221 */ /* 0x000fe20000010000 */
[--C-:B------:R-:W-:Y:S02]  /*3b400*/  HADD2.F32 R153, -RZ, R38.reuse.H1_H1 ;  /* 0x30000026ff997230 */ /* 0x100fe40000004100 */
[----:B------:R-:W-:Y:S01]  /*3b410*/  FFMA.FTZ R152, R88, R89, R91 ;  /* 0x0000005958987223 */ /* 0x000fe2000001005b */
[----:B------:R-:W-:-:S02]  /*3b420*/  HADD2.F32 R89, -RZ, R38.H0_H0 ;  /* 0x20000026ff597230 */ /* 0x000fc40000004100 */
[C---:B------:R-:W-:Y:S01]  /*3b430*/  FMUL.FTZ R90, R149.reuse, R90 ;  /* 0x0000005a955a7220 */ /* 0x040fe20000410000 */
[--C-:B------:R-:W-:Y:S02]  /*3b440*/  HADD2.F32 R91, -RZ, R34.reuse.H0_H0 ;  /* 0x20000022ff5b7230 */ /* 0x100fe40000004100 */
[----:B------:R-:W-:Y:S01]  /*3b450*/  FADD.FTZ R88, R138, -R148 ;  /* 0x800000948a587221 */ /* 0x000fe20000010000 */
[----:B------:R-:W-:Y:S02]  /*3b460*/  HADD2.F32 R156, -RZ, R39.H1_H1 ;  /* 0x30000027ff9c7230 */ /* 0x000fe40000004100 */
[--C-:B------:R-:W-:Y:S02]  /*3b470*/  HADD2.F32 R158, -RZ, R35.reuse.H1_H1 ;  /* 0x30000023ff9e7230 */ /* 0x100fe40000004100 */
[----:B------:R-:W-:Y:S01]  /*3b480*/  FFMA.FTZ R90, R90, R89, R91 ;  /* 0x000000595a5a7223 */ /* 0x000fe2000001005b */
[----:B------:R-:W-:Y:S02]  /*3b490*/  HADD2.F32 R89, -RZ, R34.H1_H1 ;  /* 0x30000022ff597230 */ /* 0x000fe40000004100 */
        /* <DEDUP_REMOVED lines=8> */
[--C-:B------:R-:W-:Y:S01]  /*3b520*/  FADD.FTZ R88, R146, -R148.reuse ;  /* 0x8000009492587221 */ /* 0x100fe20000010000 */
[----:B------:R-:W-:-:S03]  /*3b530*/  FADD.FTZ R148, R109, -R148 ;  /* 0x800000946d947221 */ /* 0x000fc60000010000 */
[C---:B------:R-:W-:Y:S01]  /*3b540*/  FMUL.FTZ R91, R149.reuse, R88 ;  /* 0x00000058955b7220 */ /* 0x040fe20000410000 */
[----:B------:R-:W-:Y:S01]  /*3b550*/  FMUL.FTZ R148, R149, R148 ;  /* 0x0000009495947220 */ /* 0x000fe20000410000 */
[----:B------:R-:W0:Y:S01]  /*3b560*/  LDC.64 R88, c[0x0][0x428] ;  /* 0x00010a00ff587b82 */ /* 0x000e220000000a00 */
[----:B------:R-:W-:Y:S02]  /*3b570*/  HADD2.F32 R149, -RZ, R32.H1_H1 ;  /* 0x30000020ff957230 */ /* 0x000fe40000004100 */
[----:B------:R-:W-:Y:S01]  /*3b580*/  FFMA.FTZ R157, R91, R156, R158 ;  /* 0x0000009c5b9d7223 */ /* 0x000fe2000001009e */
[----:B------:R-:W-:-:S05]  /*3b590*/  HADD2.F32 R91, -RZ, R36.H1_H1 ;  /* 0x30000024ff5b7230 */ /* 0x000fca0000004100 */
[----:B------:R-:W-:Y:S01]  /*3b5a0*/  FFMA.FTZ R155, R148, R91, R149 ;  /* 0x0000005b949b7223 */ /* 0x000fe20000010095 */
[----:B------:R-:W-:Y:S01]  /*3b5b0*/  F2FP.F16.F32.PACK_AB R91, R157, R154 ;  /* 0x0000009a9d5b723e */ /* 0x000fe200000000ff */
[----:B0-----:R-:W-:Y:S01]  /*3b5c0*/  IMAD.WIDE.U32 R148, R125, 0x10, R88 ;  /* 0x000000107d947825 */ /* 0x001fe200078e0058 */
[----:B------:R-:W-:Y:S02]  /*3b5d0*/  F2FP.F16.F32.PACK_AB R89, R152, R151 ;  /* 0x000000979859723e */ /* 0x000fe400000000ff */
[----:B------:R-:W-:-:S05]  /*3b5e0*/  F2FP.F16.F32.PACK_AB R88, R155, R150 ;  /* 0x000000969b58723e */ /* 0x000fca00000000ff */
[----:B------:R0:W-:Y:S02]  /*3b5f0*/  STG.E.128 desc[UR10][R148.64], R88 ;  /* 0x0000005894007986 */ /* 0x0001e4000c101d0a */
.L_x_5589:
[----:B------:R-:W-:Y:S05]  /*3b600*/  BSYNC.RECONVERGENT B0 ;  /* 0x0000000000007941 */ /* 0x000fea0003800200 */
.L_x_5588:
[----:B------:R-:W-:Y:S02]  /*3b610*/  UIADD3 UR6, UPT, UPT, UR6, UR18, URZ ;  /* 0x0000001206067290 */ /* 0x000fe4000fffe0ff */
[----:B------:R-:W-:Y:S02]  /*3b620*/  UPLOP3.LUT UP1, UPT, UPT, UPT, UP1, 0x40, 0x4 ;  /* 0x000000000004789c */ /* 0x000fe40003f2e810 */
[----:B------:R-:W-:-:S09]  /*3b630*/  UISETP.GE.AND UP0, UPT, UR6, UR19, UPT ;  /* 0x000000130600728c */ /* 0x000fd2000bf06270 */
[----:B------:R-:W-:Y:S05]  /*3b640*/  BRA.U !UP0, `(.L_x_5590) ;  /* 0xfffffc5908a47547 */ /* 0x000fea000b83ffff */
[----:B------:R-:W-:Y:S05]  /*3b650*/  EXIT ;  /* 0x000000000000794d */ /* 0x000fea0003800000 */
.L_x_5591:
        /* <DEDUP_REMOVED lines=10> */
.L_x_27858:


//--------------------- .text._ZN10layer_norm31ln_parallel_residual_fwd_kernelINS_13Kernel_traitsI6__halfS2_S2_S2_fjLj7168ELj1ELj1ELj4ELj16ENS_18Kernel_traits_baseILj7168ES2_S2_S2_S2_fjLj128EEEEELb1ELb1ELb1EEEvNS_9FwdParamsE --------------------------
	.section	.text._ZN10layer_norm31ln_parallel_residual_fwd_kernelINS_13Kernel_traitsI6__halfS2_S2_S2_fjLj7168ELj1ELj1ELj4ELj16ENS_18Kernel_traits_baseILj7168ES2_S2_S2_S2_fjLj128EEEEELb1ELb1ELb1EEEvNS_9FwdParamsE,"ax",@progbits
	.align	128
        .global         _ZN10layer_norm31ln_parallel_residual_fwd_kernelINS_13Kernel_traitsI6__halfS2_S2_S2_fjLj7168ELj1ELj1ELj4ELj16ENS_18Kernel_traits_baseILj7168ES2_S2_S2_S2_fjLj128EEEEELb1ELb1ELb1EEEvNS_9FwdParamsE
        .type           _ZN10layer_norm31ln_parallel_residual_fwd_kernelINS_13Kernel_traitsI6__halfS2_S2_S2_fjLj7168ELj1ELj1ELj4ELj16ENS_18Kernel_traits_baseILj7168ES2_S2_S2_S2_fjLj128EEEEELb1ELb1ELb1EEEvNS_9FwdParamsE,@function
        .size           _ZN10layer_norm31ln_parallel_residual_fwd_kernelINS_13Kernel_traitsI6__halfS2_S2_S2_fjLj7168ELj1ELj1ELj4ELj16ENS_18Kernel_traits_baseILj7168ES2_S2_S2_S2_fjLj128EEEEELb1ELb1ELb1EEEvNS_9FwdParamsE,(.L_x_27859 - _ZN10layer_norm31ln_parallel_residual_fwd_kernelINS_13Kernel_traitsI6__halfS2_S2_S2_fjLj7168ELj1ELj1ELj4ELj16ENS_18Kernel_traits_baseILj7168ES2_S2_S2_S2_fjLj128EEEEELb1ELb1ELb1EEEvNS_9FwdParamsE)
        .other          _ZN10layer_norm31ln_parallel_residual_fwd_kernelINS_13Kernel_traitsI6__halfS2_S2_S2_fjLj7168ELj1ELj1ELj4ELj16ENS_18Kernel_traits_baseILj7168ES2_S2_S2_S2_fjLj128EEEEELb1ELb1ELb1EEEvNS_9FwdParamsE,@"STO_CUDA_ENTRY STV_DEFAULT"
_ZN10layer_norm31ln_parallel_residual_fwd_kernelINS_13Kernel_traitsI6__halfS2_S2_S2_fjLj7168ELj1ELj1ELj4ELj16ENS_18Kernel_traits_baseILj7168ES2_S2_S2_S2_fjLj128EEEEELb1ELb1ELb1EEEvNS_9FwdParamsE:
.text._ZN10layer_norm31ln_parallel_residual_fwd_kernelINS_13Kernel_traitsI6__halfS2_S2_S2_fjLj7168ELj1ELj1ELj4ELj16ENS_18Kernel_traits_baseILj7168ES2_S2_S2_S2_fjLj128EEEEELb1ELb1ELb1EEEvNS_9FwdParamsE:
        /* <DEDUP_REMOVED lines=8> */
[----:B------:R-:W3:Y:S05]  /*0080*/  S2R R0, SR_TID.X ;  /* 0x0000000000007919 */ /* 0x000eea0000002100 */
[----:B------:R-:W3:Y:S01]  /*0090*/  S2UR UR12, SR_CTAID.X ;  /* 0x00000000000c79c3 */ /* 0x000ee20000002500 */
[----:B--2---:R-:W-:-:S02]  /*00a0*/  IMAD.U32 R2, RZ, RZ, UR10 ;  /* 0x0000000aff027e24 */ /* 0x004fc4000f8e00ff */
[----:B------:R-:W-:-:S05]  /*00b0*/  IMAD.U32 R3, RZ, RZ, UR11 ;  /* 0x0000000bff037e24 */ /* 0x000fca000f8e00ff */
[----:B------:R-:W2:Y:S08]  /*00c0*/  LDC R13, c[0x0][0x360] ;  /* 0x0000d800ff0d7b82 */ /* 0x000eb00000000800 */
[----:B------:R-:W2:Y:S01]  /*00d0*/  @P1 LDC R11, c[0x0][0x460] ;  /* 0x00011800ff0b1b82 */ /* 0x000ea20000000800 */
[----:B0-----:R-:W-:Y:S01]  /*00e0*/  ISETP.NE.U32.AND P0, PT, RZ, UR4, PT ;  /* 0x00000004ff007c0c */ /* 0x001fe2000bf05070 */
[----:B------:R-:W0:Y:S01]  /*00f0*/  LDCU UR4, c[0x0][0x384] ;  /* 0x00007080ff0477ac */ /* 0x000e220008000800 */
[----:B-1----:R-:W-:Y:S01]  /*0100*/  @P1 MOV R4, R117 ;  /* 0x0000007500041202 */ /* 0x002fe20000000f00 */
[----:B----4-:R-:W-:Y:S01]  /*0110*/  @P1 IMAD.MOV.U32 R5, RZ, RZ, R10 ;  /* 0x000000ffff051224 */ /* 0x010fe200078e000a */
[----:B------:R-:W-:Y:S01]  /*0120*/  ISETP.NE.AND.EX P0, PT, RZ, UR5, PT, P0 ;  /* 0x00000005ff007c0c */ /* 0x000fe2000bf05300 */
[----:B---3--:R-:W5:Y:S04]  /*0130*/  @P1 LDG.E.64 R2, desc[UR8][R2.64] ;  /* 0x0000000802021981 */ /* 0x008f68000c1e1b00 */
[----:B------:R-:W5:Y:S08]  /*0140*/  @P1 LDG.E.64 R4, desc[UR8][R4.64] ;  /* 0x0000000804041981 */ /* 0x000f70000c1e1b00 */
[----:B------:R-:W1:Y:S08]  /*0150*/  @P0 LDC.64 R6, c[0x0][0x3d0] ;  /* 0x0000f400ff060b82 */ /* 0x000e700000000a00 */
[----:B------:R-:W3:Y:S01]  /*0160*/  @P0 LDC.64 R8, c[0x0][0x438] ;  /* 0x00010e00ff080b82 */ /* 0x000ee20000000a00 */
[----:B0-----:R-:W-:-:S06]  /*0170*/  UISETP.GE.AND UP0, UPT, UR12, UR4, UPT ;  /* 0x000000040c00728c */ /* 0x001fcc000bf06270 */
[----:B------:R-:W-:Y:S01]  /*0180*/  PLOP3.LUT P2, PT, PT, PT, UP0, 0x80, 0x8 ;  /* 0x000000000008781c */ /* 0x000fe20003f4f008 */
[----:B-1----:R-:W-:-:S05]  /*0190*/  @P0 IMAD.WIDE.U32 R6, R0, 0x10, R6 ;  /* 0x0000001000060825 */ /* 0x002fca00078e0006 */
[----:B------:R0:W5:Y:S01]  /*01a0*/  @P0 LDG.E.128 R84, desc[UR8][R6.64] ;  /* 0x0000000806540981 */ /* 0x000162000c1e1d00 */
[----:B---3--:R-:W-:-:S03]  /*01b0*/  @P0 IMAD.WIDE.U32 R8, R0, 0x10, R8 ;  /* 0x0000001000080825 */ /* 0x008fc600078e0008 */
        /* <DEDUP_REMOVED lines=13> */
[----:B--2---:R-:W-:Y:S05]  /*0290*/  @P0 BRA `(.L_x_5592) ;  /* 0x00000000005c0947 */ /* 0x004fea0003800000 */
[----:B0-----:R-:W0:Y:S02]  /*02a0*/  LDC.64 R6, c[0x0][0x3d0] ;  /* 0x0000f400ff067b82 */ /* 0x001e240000000a00 */
        /* <DEDUP_REMOVED lines=21> */
[----:B-1----:R-:W-:-:S07]  /*0400*/  CS2R R56, SRZ ;  /* 0x0000000000387805 */ /* 0x002fce000001ff00 */
.L_x_5592:
[----:B------:R-:W-:Y:S05]  /*0410*/  @P2 EXIT ;  /* 0x000000000000294d */ /* 0x000fea0003800000 */
[----:B-----5:R-:W-:Y:S01]  /*0420*/  @P1 IADD3 R117, P0, PT, R4, R11, RZ ;  /* 0x0000000b04751210 */ /* 0x020fe20007f1e0ff */
[----:B------:R-:W1:Y:S01]  /*0430*/  LDCU.64 UR4, c[0x0][0x398] ;  /* 0x00007300ff0477ac */ /* 0x000e620008000a00 */
[----:B------:R-:W-:Y:S01]  /*0440*/  @P1 R2UR UR10, R2 ;  /* 0x00000000020a12ca */ /* 0x000fe200000e0000 */
[----:B------:R-:W-:Y:S01]  /*0450*/  IMAD R2, R13, UR12, R0 ;  /* 0x0000000c0d027c24 */ /* 0x000fe2000f8e0200 */
[----:B------:R-:W-:Y:S01]  /*0460*/  @P1 R2UR UR11, R3 ;  /* 0x00000000030b12ca */ /* 0x000fe200000e0000 */
[----:B------:R-:W-:Y:S01]  /*0470*/  @P1 IMAD.X R10, RZ, RZ, R5, P0 ;  /* 0x000000ffff0a1224 */ /* 0x000fe200000e0605 */
[----:B------:R-:W2:Y:S01]  /*0480*/  LDCU UR6, c[0x0][0x404] ;  /* 0x00008080ff0677ac */ /* 0x000ea20008000800 */
[----:B------:R-:W-:-:S03]  /*0490*/  IMAD.HI.U32 R4, R2, -0x326172a9, RZ ;  /* 0xcd9e8d5702047827 */ /* 0x000fc600078e00ff */
[C-C-:B------:R-:W-:Y:S01]  /*04a0*/  SHF.R.U64 R3, R117.reuse, 0x2, R10.reuse ;  /* 0x0000000275037819 */ /* 0x140fe2000000120a */
[----:B0-----:R-:W-:Y:S01]  /*04b0*/  IMAD R7, R2, -0x326172a9, RZ ;  /* 0xcd9e8d5702077824 */ /* 0x001fe200078e02ff */
[----:B------:R-:W-:Y:S01]  /*04c0*/  SHF.R.U32.HI R11, RZ, 0x2, R10 ;  /* 0x00000002ff0b7819 */ /* 0x000fe2000001160a */
[----:B------:R-:W0:Y:S01]  /*04d0*/  LDCU UR7, c[0x0][0x408] ;  /* 0x00008100ff0777ac */ /* 0x000e220008000800 */
[----:B------:R-:W-:Y:S01]  /*04e0*/  LOP3.LUT R117, R117, 0x3, RZ, 0xc0, !PT ;  /* 0x0000000375757812 */ /* 0x000fe200078ec0ff */
[----:B------:R-:W-:Y:S01]  /*04f0*/  IMAD.HI.U32 R5, R3, -0x2daee0ad, RZ ;  /* 0xd2511f5303057827 */ /* 0x000fe200078e00ff */
[----:B------:R-:W-:Y:S01]  /*0500*/  LOP3.LUT R4, R11, UR10, R4, 0x96, !PT ;  /* 0x0000000a0b047c12 */ /* 0x000fe2000f8e9604 */
[----:B------:R-:W-:Y:S02]  /*0510*/  UIADD3 UR20, UPT, UPT, UR11, -0x4498517b, URZ ;  /* 0xbb67ae850b147890 */ /* 0x000fe4000fffe0ff */
[----:B------:R-:W-:Y:S01]  /*0520*/  UIADD3 UR17, UPT, UPT, UR10, -0x61c88647, URZ ;  /* 0x9e3779b90a117890 */ /* 0x000fe2000fffe0ff */
[----:B------:R-:W-:Y:S01]  /*0530*/  LOP3.LUT R5, R5, UR11, RZ, 0x3c, !PT ;  /* 0x0000000b05057c12 */ /* 0x000fe2000f8e3cff */
[----:B------:R-:W-:Y:S01]  /*0540*/  IMAD R9, R3, -0x2daee0ad, RZ ;  /* 0xd2511f5303097824 */ /* 0x000fe200078e02ff */
[----:B------:R-:W-:Y:S01]  /*0550*/  UIADD3 UR21, UPT, UPT, UR10, 0x3c6ef372, URZ ;  /* 0x3c6ef3720a157890 */ /* 0x000fe2000fffe0ff */
[----:B------:R-:W-:Y:S01]  /*0560*/  IMAD.HI.U32 R8, R4, -0x2daee0ad, RZ ;  /* 0xd2511f5304087827 */ /* 0x000fe200078e00ff */
[----:B------:R-:W-:-:S02]  /*0570*/  UIADD3 UR22, UPT, UPT, UR11, 0x76cf5d0a, URZ ;  /* 0x76cf5d0a0b167890 */ /* 0x000fc4000fffe0ff */
[----:B------:R-:W-:Y:S01]  /*0580*/  UIADD3 UR24, UPT, UPT, UR11, 0x32370b8f, URZ ;  /* 0x32370b8f0b187890 */ /* 0x000fe2000fffe0ff */
[----:B------:R-:W-:Y:S01]  /*0590*/  IMAD.HI.U32 R6, R5, -0x326172a9, RZ ;  /* 0xcd9e8d5705067827 */ /* 0x000fe200078e00ff */
[----:B------:R-:W-:Y:S01]  /*05a0*/  LOP3.LUT R8, R9, UR20, R8, 0x96, !PT ;  /* 0x0000001409087c12 */ /* 0x000fe2000f8e9608 */
[----:B------:R-:W-:Y:S02]  /*05b0*/  UIADD3 UR23, UPT, UPT, UR10, -0x255992d5, URZ ;  /* 0xdaa66d2b0a177890 */ /* 0x000fe4000fffe0ff */
[----:B------:R-:W-:Y:S01]  /*05c0*/  IMAD R10, R5, -0x326172a9, RZ ;  /* 0xcd9e8d57050a7824 */ /* 0x000fe200078e02ff */
[----:B------:R-:W-:Y:S01]  /*05d0*/  LOP3.LUT R6, R7, UR17, R6, 0x96, !PT ;  /* 0x0000001107067c12 */ /* 0x000fe2000f8e9606 */
[----:B------:R-:W-:Y:S01]  /*05e0*/  IMAD.HI.U32 R5, R8, -0x326172a9, RZ ;  /* 0xcd9e8d5708057827 */ /* 0x000fe200078e00ff */
[----:B------:R-:W-:Y:S02]  /*05f0*/  UIADD3 UR25, UPT, UPT, UR10, 0x78dde6e4, URZ ;  /* 0x78dde6e40a197890 */ /* 0x000fe4000fffe0ff */
[----:B------:R-:W-:Y:S01]  /*0600*/  UIADD3 UR26, UPT, UPT, UR11, -0x126145ec, URZ ;  /* 0xed9eba140b1a7890 */ /* 0x000fe2000fffe0ff */
[----:B------:R-:W-:Y:S01]  /*0610*/  IMAD R7, R4, -0x2daee0ad, RZ ;  /* 0xd2511f5304077824 */ /* 0x000fe200078e02ff */
[----:B------:R-:W-:Y:S01]  /*0620*/  LOP3.LUT R5, R10, UR21, R5, 0x96, !PT ;  /* 0x000000150a057c12 */ /* 0x000fe2000f8e9605 */
[----:B------:R-:W-:Y:S01]  /*0630*/  IMAD.HI.U32 R4, R6, -0x2daee0ad, RZ ;  /* 0xd2511f5306047827 */ /* 0x000fe200078e00ff */
[----:B------:R-:W-:-:S02]  /*0640*/  UIADD3 UR28, UPT, UPT, UR11, -0x56f99767, URZ ;  /* 0xa90668990b1c7890 */ /* 0x000fc4000fffe0ff */
[----:B------:R-:W-:Y:S01]  /*0650*/  UIADD3 UR27, UPT, UPT, UR10, 0x1715609d, URZ ;  /* 0x1715609d0a1b7890 */ /* 0x000fe2000fffe0ff */
[----:B------:R-:W-:Y:S01]  /*0660*/  IMAD R10, R6, -0x2daee0ad, RZ ;  /* 0xd2511f53060a7824 */ /* 0x000fe200078e02ff */
[----:B------:R-:W-:Y:S01]  /*0670*/  LOP3.LUT R4, R7, UR22, R4, 0x96, !PT ;  /* 0x0000001607047c12 */ /* 0x000fe2000f8e9604 */
[----:B------:R-:W-:Y:S01]  /*0680*/  IMAD.HI.U32 R9, R5, -0x2daee0ad, RZ ;  /* 0xd2511f5305097827 */ /* 0x000fe200078e00ff */
[----:B------:R-:W-:Y:S02]  /*0690*/  UIADD3 UR29, UPT, UPT, UR10, -0x4ab325aa, URZ ;  /* 0xb54cda560a1d7890 */ /* 0x000fe4000fffe0ff */
[----:B------:R-:W-:Y:S01]  /*06a0*/  UIADD3 UR30, UPT, UPT, UR11, 0x646e171e, URZ ;  /* 0x646e171e0b1e7890 */ /* 0x000fe2000fffe0ff */
[----:B------:R-:W-:Y:S01]  /*06b0*/  IMAD R7, R8, -0x326172a9, RZ ;  /* 0xcd9e8d5708077824 */ /* 0x000fe200078e02ff */
[----:B------:R-:W-:Y:S01]  /*06c0*/  LOP3.LUT R9, R10, UR24, R9, 0x96, !PT ;  /* 0x000000180a097c12 */ /* 0x000fe2000f8e9609 */
[----:B------:R-:W-:Y:S01]  /*06d0*/  IMAD.HI.U32 R6, R4, -0x326172a9, RZ ;  /* 0xcd9e8d5704067827 */ /* 0x000fe200078e00ff */
[----:B------:R-:W-:-:S02]  /*06e0*/  UIADD3 UR32, UPT, UPT, UR11, 0x1fd5c5a3, URZ ;  /* 0x1fd5c5a30b207890 */ /* 0x000fc4000fffe0ff */
[----:B------:R-:W-:Y:S01]  /*06f0*/  UIADD3 UR31, UPT, UPT, UR10, 0x5384540f, URZ ;  /* 0x5384540f0a1f7890 */ /* 0x000fe2000fffe0ff */
[----:B------:R-:W-:Y:S01]  /*0700*/  IMAD R8, R5, -0x2daee0ad, RZ ;  /* 0xd2511f5305087824 */ /* 0x000fe200078e02ff */
[----:B------:R-:W-:Y:S01]  /*0710*/  LOP3.LUT R6, R7, UR23, R6, 0x96, !PT ;  /* 0x0000001707067c12 */ /* 0x000fe2000f8e9606 */
[----:B------:R-:W-:Y:S01]  /*0720*/  IMAD R7, R4, -0x326172a9, RZ ;  /* 0xcd9e8d5704077824 */ /* 0x000fe200078e02ff */
[----:B------:R-:W-:Y:S01]  /*0730*/  UIADD3 UR33, UPT, UPT, UR10, -0xe443238, URZ ;  /* 0xf1bbcdc80a217890 */ /* 0x000fe2000fffe0ff */
[----:B------:R-:W-:Y:S01]  /*0740*/  IMAD.HI.U32 R4, R9, -0x326172a9, RZ ;  /* 0xcd9e8d5709047827 */ /* 0x000fe200078e00ff */
[----:B------:R-:W-:Y:S02]  /*0750*/  UIADD3 UR34, UPT, UPT, UR11, -0x24c28bd8, URZ ;  /* 0xdb3d74280b227890 */ /* 0x000fe4000fffe0ff */
[----:B-1----:R-:W-:Y:S01]  /*0760*/  UISETP.NE.U32.AND UP0, UPT, UR4, URZ, UPT ;  /* 0x000000ff0400728c */ /* 0x002fe2000bf05070 */
[----:B------:R-:W-:Y:S01]  /*0770*/  IMAD.HI.U32 R5, R6, -0x2daee0ad, RZ ;  /* 0xd2511f5306057827 */ /* 0x000fe200078e00ff */
[----:B------:R-:W-:Y:S01]  /*0780*/  LOP3.LUT R4, R7, UR25, R4, 0x96, !PT ;  /* 0x0000001907047c12 */ /* 0x000fe2000f8e9604 */
[----:B------:R-:W1:Y:S02]  /*0790*/  LDCU.U8 UR4, c[0x0][0x410] ;  /* 0x00008200ff0477ac */ /* 0x000e640008000000 */
[----:B------:R-:W-:Y:S01]  /*07a0*/  IMAD R9, R9, -0x326172a9, RZ ;  /* 0xcd9e8d5709097824 */ /* 0x000fe200078e02ff */
[----:B------:R-:W-:Y:S01]  /*07b0*/  LOP3.LUT R5, R8, UR26, R5, 0x96, !PT ;  /* 0x0000001a08057c12 */ /* 0x000fe2000f8e9605 */
[----:B------:R-:W-:Y:S01]  /*07c0*/  IMAD R8, R6, -0x2daee0ad, RZ ;  /* 0xd2511f5306087824 */ /* 0x000fe200078e02ff */
[----:B------:R-:W-:Y:S01]  /*07d0*/  UIADD3 UR36, UPT, UPT, UR11, -0x695add53, URZ ;  /* 0x96a522ad0b247890 */ /* 0x000fe2000fffe0ff */
[----:B------:R-:W-:Y:S01]  /*07e0*/  IMAD.HI.U32 R7, R4, -0x2daee0ad, RZ ;  /* 0xd2511f5304077827 */ /* 0x000fe200078e00ff */
[----:B------:R-:W-:-:S02]  /*07f0*/  UIADD3 UR35, UPT, UPT, UR10, -0x700cb87f, URZ ;  /* 0x8ff347810a237890 */ /* 0x000fc4000fffe0ff */
[----:B------:R-:W-:Y:S01]  /*0800*/  UISETP.NE.AND.EX UP0, UPT, UR5, URZ, UPT, UP0 ;  /* 0x000000ff0500728c */ /* 0x000fe2000bf05300 */
[C---:B------:R-:W-:Y:S01]  /*0810*/  IMAD.HI.U32 R6, R5.reuse, -0x326172a9, RZ ;  /* 0xcd9e8d5705067827 */ /* 0x040fe200078e00ff */
[----:B------:R-:W-:Y:S01]  /*0820*/  LOP3.LUT R7, R8, UR28, R7, 0x96, !PT ;  /* 0x0000001c08077c12 */ /* 0x000fe2000f8e9607 */
[----:B------:R-:W3:Y:S02]  /*0830*/  LDCU UR13, c[0x0][0x388] ;  /* 0x00007100ff0d77ac */ /* 0x000ee40008000800 */
[----:B------:R-:W-:Y:S01]  /*0840*/  IMAD R5, R5, -0x326172a9, RZ ;  /* 0xcd9e8d5705057824 */ /* 0x000fe200078e02ff */
[----:B------:R-:W-:Y:S01]  /*0850*/  LOP3.LUT R6, R9, UR27, R6, 0x96, !PT ;  /* 0x0000001b09067c12 */ /* 0x000fe2000f8e9606 */
[----:B------:R-:W-:Y:S01]  /*0860*/  IMAD R9, R4, -0x2daee0ad, RZ ;  /* 0xd2511f5304097824 */ /* 0x000fe200078e02ff */
[----:B------:R-:W-:Y:S01]  /*0870*/  PLOP3.LUT P0, PT, PT, PT, UP0, 0x80, 0x8 ;  /* 0x000000000008781c */ /* 0x000fe20003f0f008 */
[----:B------:R-:W-:Y:S01]  /*0880*/  IMAD.HI.U32 R4, R7, -0x326172a9, RZ ;  /* 0xcd9e8d5707047827 */ /* 0x000fe200078e00ff */
[----:B------:R-:W4:Y:S03]  /*0890*/  LDCU UR16, c[0x0][0x400] ;  /* 0x00008000ff1077ac */ /* 0x000f260008000800 */
[C---:B------:R-:W-:Y:S01]  /*08a0*/  IMAD.HI.U32 R8, R6.reuse, -0x2daee0ad, RZ ;  /* 0xd2511f5306087827 */ /* 0x040fe200078e00ff */
[----:B------:R-:W-:Y:S01]  /*08b0*/  LOP3.LUT R4, R5, UR29, R4, 0x96, !PT ;  /* 0x0000001d05047c12 */ /* 0x000fe2000f8e9604 */
[----:B------:R-:W0:Y:S02]  /*08c0*/  LDCU.64 UR38, c[0x0][0x398] ;  /* 0x00007300ff2677ac */ /* 0x000e240008000a00 */
[----:B------:R-:W-:Y:S01]  /*08d0*/  IMAD R10, R7, -0x326172a9, RZ ;  /* 0xcd9e8d57070a7824 */ /* 0x000fe200078e02ff */
[----:B------:R-:W-:Y:S01]  /*08e0*/  LOP3.LUT R8, R9, UR30, R8, 0x96, !PT ;  /* 0x0000001e09087c12 */ /* 0x000fe2000f8e9608 */
[----:B------:R-:W-:Y:S01]  /*08f0*/  IMAD R7, R6, -0x2daee0ad, RZ ;  /* 0xd2511f5306077824 */ /* 0x000fe200078e02ff */
[----:B------:R-:W0:Y:S01]  /*0900*/  LDCU.64 UR14, c[0x0][0x3a0] ;  /* 0x00007400ff0e77ac */ /* 0x000e220008000a00 */
[----:B------:R-:W-:Y:S01]  /*0910*/  IMAD.HI.U32 R6, R4, -0x2daee0ad, RZ ;  /* 0xd2511f5304067827 */ /* 0x000fe200078e00ff */
[----:B------:R-:W0:Y:S03]  /*0920*/  LDCU.64 UR18, c[0x0][0x380] ;  /* 0x00007000ff1277ac */ /* 0x000e260008000a00 */
[----:B------:R-:W-:Y:S01]  /*0930*/  IMAD.HI.U32 R5, R8, -0x326172a9, RZ ;  /* 0xcd9e8d5708057827 */ /* 0x000fe200078e00ff */
[----:B------:R-:W-:Y:S01]  /*0940*/  LOP3.LUT R6, R7, UR32, R6, 0x96, !PT ;  /* 0x0000002007067c12 */ /* 0x000fe2000f8e9606 */
[----:B------:R-:W-:-:S02]  /*0950*/  UPLOP3.LUT UP1, UPT, UPT, UPT, UPT, 0x40, 0x4 ;  /* 0x000000000004789c */ /* 0x000fc40003f2e870 */
[----:B------:R-:W-:Y:S01]  /*0960*/  IMAD R9, R4, -0x2daee0ad, RZ ;  /* 0xd2511f5304097824 */ /* 0x000fe200078e02ff */
[----:B------:R-:W-:Y:S01]  /*0970*/  LOP3.LUT R5, R10, UR31, R5, 0x96, !PT ;  /* 0x0000001f0a057c12 */ /* 0x000fe2000f8e9605 */
[----:B------:R-:W-:Y:S01]  /*0980*/  IMAD R7, R8, -0x326172a9, RZ ;  /* 0xcd9e8d5708077824 */ /* 0x000fe200078e02ff */
[----:B-1----:R-:W-:Y:S01]  /*0990*/  UISETP.NE.AND UP2, UPT, UR4, URZ, UPT ;  /* 0x000000ff0400728c */ /* 0x002fe2000bf45270 */
[----:B------:R-:W-:-:S04]  /*09a0*/  IMAD.HI.U32 R4, R6, -0x326172a9, RZ ;  /* 0xcd9e8d5706047827 */ /* 0x000fc800078e00ff */
[----:B------:R-:W-:Y:S01]  /*09b0*/  IMAD.HI.U32 R8, R5, -0x2daee0ad, RZ ;  /* 0xd2511f5305087827 */ /* 0x000fe200078e00ff */
[----:B------:R-:W-:-:S03]  /*09c0*/  LOP3.LUT R110, R7, UR33, R4, 0x96, !PT ;  /* 0x00000021076e7c12 */ /* 0x000fc6000f8e9604 */
[----:B------:R-:W-:Y:S01]  /*09d0*/  IMAD R7, R6, -0x326172a9, RZ ;  /* 0xcd9e8d5706077824 */ /* 0x000fe200078e02ff */
[----:B------:R-:W-:Y:S01]  /*09e0*/  LOP3.LUT R10, R9, UR34, R8, 0x96, !PT ;  /* 0x00000022090a7c12 */ /* 0x000fe2000f8e9608 */
[----:B------:R-:W-:Y:S01]  /*09f0*/  IMAD R5, R5, -0x2daee0ad, RZ ;  /* 0xd2511f5305057824 */ /* 0x000fe200078e02ff */
[----:B------:R-:W-:Y:S01]  /*0a00*/  LOP3.LUT R9, R0, 0x60, RZ, 0xc0, !PT ;  /* 0x0000006000097812 */ /* 0x000fe200078ec0ff */
[----:B------:R-:W-:-:S03]  /*0a10*/  IMAD.HI.U32 R4, R110, -0x2daee0ad, RZ ;  /* 0xd2511f536e047827 */ /* 0x000fc600078e00ff */
[----:B------:R-:W-:Y:S01]  /*0a20*/  LOP3.LUT R9, R9, 0x1f, R0, 0xf8, !PT ;  /* 0x0000001f09097812 */ /* 0x000fe200078ef800 */
[----:B------:R-:W-:Y:S01]  /*0a30*/  IMAD.HI.U32 R6, R10, -0x326172a9, RZ ;  /* 0xcd9e8d570a067827 */ /* 0x000fe200078e00ff */
[----:B------:R-:W-:-:S03]  /*0a40*/  LOP3.LUT R4, R5, UR36, R4, 0x96, !PT ;  /* 0x0000002405047c12 */ /* 0x000fc6000f8e9604 */
[----:B------:R-:W-:Y:S01]  /*0a50*/  IMAD.MOV.U32 R8, RZ, RZ, RZ ;  /* 0x000000ffff087224 */ /* 0x000fe200078e00ff */
[----:B------:R-:W-:Y:S01]  /*0a60*/  LOP3.LUT R5, R7, UR35, R6, 0x96, !PT ;  /* 0x0000002307057c12 */ /* 0x000fe2000f8e9606 */
[----:B------:R-:W-:Y:S01]  /*0a70*/  IMAD R110, R110, -0x2daee0ad, RZ ;  /* 0xd2511f536e6e7824 */ /* 0x000fe200078e02ff */
[----:B------:R-:W-:Y:S01]  /*0a80*/  LOP3.LUT R6, R0, 0x1f, RZ, 0xc0, !PT ;  /* 0x0000001f00067812 */ /* 0x000fe200078ec0ff */
[----:B------:R-:W-:Y:S01]  /*0a90*/  IMAD R10, R10, -0x326172a9, RZ ;  /* 0xcd9e8d570a0a7824 */ /* 0x000fe200078e02ff */
[----:B0-234-:R-:W-:-:S07]  /*0aa0*/  MOV R7, R11 ;  /* 0x0000000b00077202 */ /* 0x01dfce0000000f00 */
.L_x_6118:
[----:B------:R-:W-:Y:S01]  /*0ab0*/  ISETP.NE.U32.AND P1, PT, RZ, UR14, PT ;  /* 0x0000000eff007c0c */ /* 0x000fe2000bf25070 */
[----:B------:R-:W-:Y:S01]  /*0ac0*/  UIMAD UR4, UR12, UR13, URZ ;  /* 0x0000000d0c0472a4 */ /* 0x000fe2000f8e02ff */
[----:B0-----:R-:W0:Y:S02]  /*0ad0*/  LDC.64 R146, c[0x0][0x390] ;  /* 0x0000e400ff927b82 */ /* 0x001e240000000a00 */
[----:B------:R-:W-:Y:S01]  /*0ae0*/  ISETP.NE.AND.EX P1, PT, RZ, UR15, PT, P1 ;  /* 0x0000000fff007c0c */ /* 0x000fe2000bf25310 */
[----:B------:R-:W-:-:S04]  /*0af0*/  USHF.R.S32.HI UR5, URZ, 0x1f, UR4 ;  /* 0x0000001fff057899 */ /* 0x000fc80008011404 */
[----:B------:R-:W-:Y:S01]  /*0b00*/  ULEA.HI UR5, UR5, UR4, URZ, 0x3 ;  /* 0x0000000405057291 */ /* 0x000fe2000f8f18ff */
[----:B------:R-:W1:Y:S05]  /*0b10*/  @P0 LDC.64 R22, c[0x0][0x398] ;  /* 0x0000e600ff160b82 */ /* 0x000e6a0000000a00 */
[----:B------:R-:W-:-:S03]  /*0b20*/  IMAD.U32 R20, RZ, RZ, UR5 ;  /* 0x00000005ff147e24 */ /* 0x000fc6000f8e00ff */
[----:B------:R-:W2:Y:S02]  /*0b30*/  @P1 LDC.64 R92, c[0x0][0x3a0] ;  /* 0x0000e800ff5c1b82 */ /* 0x000ea40000000a00 */
[----:B------:R-:W-:-:S05]  /*0b40*/  LEA.HI.SX32 R20, R20, R9, 0x1d ;  /* 0x0000000914147211 */ /* 0x000fca00078feaff */
[----:B0-----:R-:W-:-:S06]  /*0b50*/  IMAD.WIDE.U32 R88, R20, 0x10, R146 ;  /* 0x0000001014587825 */ /* 0x001fcc00078e0092 */
[----:B------:R-:W5:Y:S01]  /*0b60*/  LDG.E.128 R88, desc[UR8][R88.64] ;  /* 0x0000000858587981 */ /* 0x000f62000c1e1d00 */
[----:B-1----:R-:W-:-:S05]  /*0b70*/  @P0 IMAD.WIDE.U32 R22, R20, 0x10, R22 ;  /* 0x0000001014160825 */ /* 0x002fca00078e0016 */
[----:B------:R0:W5:Y:S01]  /*0b80*/  @P0 LDG.E.128 R28, desc[UR8][R22.64] ;  /* 0x00000008161c0981 */ /* 0x000162000c1e1d00 */
[----:B--2---:R-:W-:-:S05]  /*0b90*/  @P1 IMAD.WIDE.U32 R92, R20, 0x10, R92 ;  /* 0x00000010145c1825 */ /* 0x004fca00078e005c */
[----:B------:R0:W5:Y:S01]  /*0ba0*/  @P1 LDG.E.128 R24, desc[UR8][R92.64] ;  /* 0x000000085c181981 */ /* 0x000162000c1e1d00 */
[----:B------:R-:W-:-:S04]  /*0bb0*/  UISETP.NE.U32.AND UP0, UPT, UR38, URZ, UPT ;  /* 0x000000ff2600728c */ /* 0x000fc8000bf05070 */
[----:B------:R-:W-:Y:S01]  /*0bc0*/  UISETP.NE.AND.EX UP0, UPT, UR39, URZ, UPT, UP0 ;  /* 0x000000ff2700728c */ /* 0x000fe2000bf05300 */
[----:B------:R-:W-:-:S08]  /*0bd0*/  HFMA2 R98, -RZ, RZ, 0.1171875, 0 ;  /* 0x2f800000ff627431 */ /* 0x000fd000000001ff */
[----:B0-----:R-:W-:Y:S05]  /*0be0*/  BRA.U UP0, `(.L_x_5593) ;  /* 0x0000002500dc7547 */ /* 0x001fea000b800000 */
        /* <DEDUP_REMOVED lines=15> */
.L_x_5595:
        /* <DEDUP_REMOVED lines=12> */
.L_x_5596:
        /* <DEDUP_REMOVED lines=42> */
.L_x_5594:
[----:B------:R-:W-:Y:S01]  /*1040*/  I2FP.F32.U32 R21, R21 ;  /* 0x0000001500157245 */ /* 0x000fe20000201000 */
[----:B-----5:R-:W-:Y:S01]  /*1050*/  HADD2.F32 R22, -RZ, R88.H0_H0 ;  /* 0x20000058ff167230 */ /* 0x020fe20000004100 */
[----:B------:R-:W-:Y:S01]  /*1060*/  UMOV UR5, UR7 ;  /* 0x0000000700057c82 */ /* 0x000fe20008000000 */
[----:B------:R-:W-:Y:S01]  /*1070*/  UMOV UR4, UR6 ;  /* 0x0000000600047c82 */ /* 0x000fe20008000000 */
[----:B------:R-:W-:Y:S01]  /*1080*/  ISETP.NE.AND P2, PT, R23, 0x1, PT ;  /* 0x000000011700780c */ /* 0x000fe20003f45270 */
[----:B------:R-:W-:Y:S01]  /*1090*/  FFMA.FTZ R21, R21, R98, 1.1641532182693481445e-10 ;  /* 0x2f00000015157423 */ /* 0x000fe20000010062 */
[----:B------:R-:W-:Y:S01]  /*10a0*/  FMUL.FTZ R22, R22, UR5 ;  /* 0x0000000516167c20 */ /* 0x000fe20008410000 */
[----:B------:R-:W-:Y:S01]  /*10b0*/  @P1 HADD2.F32 R92, -RZ, R24.H0_H0 ;  /* 0x20000018ff5c1230 */ /* 0x000fe20000004100 */
[----:B------:R-:W-:Y:S02]  /*10c0*/  LOP3.LUT R11, R11, 0xfffffff7, RZ, 0xc0, !PT ;  /* 0xfffffff70b0b7812 */ /* 0x000fe400078ec0ff */
[----:B------:R-:W-:-:S04]  /*10d0*/  FSETP.GTU.FTZ.AND P0, PT, R21, UR4, PT ;  /* 0x0000000415007c0b */ /* 0x000fc8000bf1c000 */
[----:B------:R-:W-:Y:S02]  /*10e0*/  FSEL R21, R22, RZ, !P0 ;  /* 0x000000ff16157208 */ /* 0x000fe40004000000 */
[----:B------:R-:W-:Y:S02]  /*10f0*/  PLOP3.LUT P0, PT, P0, PT, PT, 0x8, 0x80 ;  /* 0x000000000080781c */ /* 0x000fe4000070e170 */
[----:B------:R-:W-:Y:S01]  /*1100*/  MOV R22, R10 ;  /* 0x0000000a00167202 */ /* 0x000fe20000000f00 */
        /* <DEDUP_REMOVED lines=13> */
.L_x_5598:
        /* <DEDUP_REMOVED lines=12> */
.L_x_5599:
        /* <DEDUP_REMOVED lines=43> */
.L_x_5597:
[----:B------:R-:W-:Y:S01]  /*1550*/  I2FP.F32.U32 R23, R22 ;  /* 0x0000001600177245 */ /* 0x000fe20000201000 */
[----:B------:R-:W-:Y:S01]  /*1560*/  HADD2.F32 R88, -RZ, R88.H1_H1 ;  /* 0x30000058ff587230 */ /* 0x000fe20000004100 */
[----:B------:R-:W-:Y:S01]  /*1570*/  ISETP.NE.AND P2, PT, R92, 0x1, PT ;  /* 0x000000015c00780c */ /* 0x000fe20003f45270 */
[----:B------:R-:W-:Y:S01]  /*1580*/  @P1 HADD2.F32 R22, -RZ, R24.H1_H1 ;  /* 0x30000018ff161230 */ /* 0x000fe20000004100 */
[----:B------:R-:W-:Y:S01]  /*1590*/  LOP3.LUT R11, R11, 0xfffffffb, RZ, 0xc0, !PT ;  /* 0xfffffffb0b0b7812 */ /* 0x000fe200078ec0ff */
        /* <DEDUP_REMOVED lines=19> */
.L_x_5601:
        /* <DEDUP_REMOVED lines=12> */
.L_x_5602:
        /* <DEDUP_REMOVED lines=43> */
.L_x_5600:
[----:B------:R-:W-:Y:S01]  /*1a40*/  I2FP.F32.U32 R93, R22 ;  /* 0x00000016005d7245 */ /* 0x000fe20000201000 */
[----:B------:R-:W-:Y:S01]  /*1a50*/  HADD2.F32 R22, -RZ, R89.H0_H0 ;  /* 0x20000059ff167230 */ /* 0x000fe20000004100 */
[----:B------:R-:W-:Y:S01]  /*1a60*/  ISETP.NE.AND P2, PT, R94, 0x1, PT ;  /* 0x000000015e00780c */ /* 0x000fe20003f45270 */
[----:B------:R-:W-:Y:S01]  /*1a70*/  HFMA2 R95, -RZ, RZ, 0, 1.1920928955078125e-07 ;  /* 0x00000002ff5f7431 */ /* 0x000fe200000001ff */
[----:B------:R-:W-:Y:S01]  /*1a80*/  LOP3.LUT R11, R11, 0xfffffffd, RZ, 0xc0, !PT ;  /* 0xfffffffd0b0b7812 */ /* 0x000fe200078ec0ff */
[----:B------:R-:W-:Y:S01]  /*1a90*/  FFMA.FTZ R93, R93, R98, 1.1641532182693481445e-10 ;  /* 0x2f0000005d5d7423 */ /* 0x000fe20000010062 */
[----:B------:R-:W-:Y:S01]  /*1aa0*/  FMUL.FTZ R22, R22, UR5 ;  /* 0x0000000516167c20 */ /* 0x000fe20008410000 */
[----:B------:R-:W-:-:S03]  /*1ab0*/  IMAD.MOV.U32 R92, RZ, RZ, R10 ;  /* 0x000000ffff5c7224 */ /* 0x000fc600078e000a */
[----:B------:R-:W-:Y:S01]  /*1ac0*/  FSETP.GTU.FTZ.AND P0, PT, R93, UR4, PT ;  /* 0x000000045d007c0b */ /* 0x000fe2000bf1c000 */
        /* <DEDUP_REMOVED lines=15> */
.L_x_5604:
        /* <DEDUP_REMOVED lines=12> */
.L_x_5605:
        /* <DEDUP_REMOVED lines=43> */
.L_x_5603:
        /* <DEDUP_REMOVED lines=22> */
.L_x_5607:
        /* <DEDUP_REMOVED lines=12> */
.L_x_5608:
        /* <DEDUP_REMOVED lines=43> */
.L_x_5606:
[----:B------:R-:W-:Y:S01]  /*2400*/  I2FP.F32.U32 R95, R92 ;  /* 0x0000005c005f7245 */ /* 0x000fe20000201000 */
[----:B------:R-:W-:Y:S01]  /*2410*/  HADD2.F32 R92, -RZ, R90.H0_H0 ;  /* 0x2000005aff5c7230 */ /* 0x000fe20000004100 */
[----:B------:R-:W-:Y:S01]  /*2420*/  ISETP.NE.AND P0, PT, R97, 0x1, PT ;  /* 0x000000016100780c */ /* 0x000fe20003f05270 */
[----:B------:R-:W-:Y:S02]  /*2430*/  IMAD.MOV.U32 R102, RZ, RZ, 0x2 ;  /* 0x00000002ff667424 */ /* 0x000fe400078e00ff */
        /* <DEDUP_REMOVED lines=18> */
.L_x_5610:
        /* <DEDUP_REMOVED lines=12> */
.L_x_5611:
        /* <DEDUP_REMOVED lines=42> */
[----:B------:R-:W-:-:S07]  /*28c0*/  IMAD.MOV.U32 R102, RZ, RZ, RZ ;  /* 0x000000ffff667224 */ /* 0x000fce00078e00ff */
.L_x_5609:
[----:B------:R-:W-:Y:S01]  /*28d0*/  I2FP.F32.U32 R95, R94 ;  /* 0x0000005e005f7245 */ /* 0x000fe20000201000 */
[----:B------:R-:W-:Y:S01]  /*28e0*/  HADD2.F32 R90, -RZ, R90.H1_H1 ;  /* 0x3000005aff5a7230 */ /* 0x000fe20000004100 */
[----:B------:R-:W-:Y:S01]  /*28f0*/  ISETP.NE.AND P4, PT, R102, 0x1, PT ;  /* 0x000000016600780c */ /* 0x000fe20003f85270 */
[----:B------:R-:W-:Y:S02]  /*2900*/  HFMA2 R103, -RZ, RZ, 0, 1.1920928955078125e-07 ;  /* 0x00000002ff677431 */ /* 0x000fe400000001ff */
[----:B------:R-:W-:Y:S01]  /*2910*/  FFMA.FTZ R95, R95, R98, 1.1641532182693481445e-10 ;  /* 0x2f0000005f5f7423 */ /* 0x000fe20000010062 */
[----:B------:R-:W-:-:S04]  /*2920*/  FMUL.FTZ R90, R90, UR5 ;  /* 0x000000055a5a7c20 */ /* 0x000fc80008410000 */
[----:B------:R-:W-:Y:S01]  /*2930*/  FSETP.GTU.FTZ.AND P0, PT, R95, UR4, PT ;  /* 0x000000045f007c0b */ /* 0x000fe2000bf1c000 */
[----:B------:R-:W-:-:S03]  /*2940*/  @P1 HADD2.F32 R95, -RZ, R26.H1_H1 ;  /* 0x3000001aff5f1230 */ /* 0x000fc60000004100 */
        /* <DEDUP_REMOVED lines=14> */
.L_x_5613:
        /* <DEDUP_REMOVED lines=12> */
.L_x_5614:
        /* <DEDUP_REMOVED lines=43> */
.L_x_5612:
        /* <DEDUP_REMOVED lines=22> */
.L_x_5616:
        /* <DEDUP_REMOVED lines=12> */
.L_x_5617:
        /* <DEDUP_REMOVED lines=43> */
.L_x_5615:
        /* <DEDUP_REMOVED lines=15> */
.L_x_5593:
        /* <DEDUP_REMOVED lines=15> */
.L_x_5620:
        /* <DEDUP_REMOVED lines=12> */
.L_x_5621:
        /* <DEDUP_REMOVED lines=42> */
.L_x_5619:
[----:B------:R-:W-:Y:S01]  /*37b0*/  I2FP.F32.U32 R13, R12 ;  /* 0x0000000c000d7245 */ /* 0x000fe20000201000 */
[----:B------:R-:W-:Y:S01]  /*37c0*/  UMOV UR4, UR6 ;  /* 0x0000000600047c82 */ /* 0x000fe20008000000 */
[----:B------:R-:W-:Y:S01]  /*37d0*/  ISETP.NE.AND P2, PT, R14, 0x1, PT ;  /* 0x000000010e00780c */ /* 0x000fe20003f45270 */
[----:B-----5:R-:W-:Y:S01]  /*37e0*/  HADD2.F32 R12, -RZ, R88.H0_H0 ;  /* 0x20000058ff0c7230 */ /* 0x020fe20000004100 */
[----:B------:R-:W-:Y:S01]  /*37f0*/  UMOV UR5, UR7 ;  /* 0x0000000700057c82 */ /* 0x000fe20008000000 */
[----:B------:R-:W-:Y:S01]  /*3800*/  FFMA.FTZ R13, R13, R98, 1.1641532182693481445e-10 ;  /* 0x2f0000000d0d7423 */ /* 0x000fe20000010062 */
[----:B------:R-:W-:Y:S01]  /*3810*/  LOP3.LUT R11, R11, 0xfffffff7, RZ, 0xc0, !PT ;  /* 0xfffffff70b0b7812 */ /* 0x000fe200078ec0ff */
[----:B------:R-:W-:Y:S02]  /*3820*/  IMAD.MOV.U32 R15, RZ, RZ, 0x2 ;  /* 0x00000002ff0f7424 */ /* 0x000fe400078e00ff */
[----:B------:R-:W-:Y:S01]  /*3830*/  FMUL.FTZ R18, R12, UR5 ;  /* 0x000000050c127c20 */ /* 0x000fe20008410000 */
[----:B------:R-:W-:-:S02]  /*3840*/  MOV R12, R10 ;  /* 0x0000000a000c7202 */ /* 0x000fc40000000f00 */
        /* <DEDUP_REMOVED lines=13> */
.L_x_5623:
        /* <DEDUP_REMOVED lines=12> */
.L_x_5624:
        /* <DEDUP_REMOVED lines=43> */
.L_x_5622:
        /* <DEDUP_REMOVED lines=10> */
[----:B------:R-:W-:-:S03]  /*3d30*/  MOV R13, R10 ;  /* 0x0000000a000d7202 */ /* 0x000fc60000000f00 */
        /* <DEDUP_REMOVED lines=13> */
.L_x_5626:
        /* <DEDUP_REMOVED lines=12> */
.L_x_5627:
        /* <DEDUP_REMOVED lines=40> */
[----:B------:R-:W-:Y:S01]  /*4150*/  MOV R10, R18 ;  /* 0x00000012000a7202 */ /* 0x000fe20000000f00 */
[----:B------:R-:W-:Y:S01]  /*4160*/  IMAD.MOV.U32 R100, RZ, RZ, R16 ;  /* 0x000000ffff647224 */ /* 0x000fe200078e0010 */
[----:B------:R-:W-:-:S07]  /*4170*/  LOP3.LUT R4, R4, UR36, R17, 0x96, !PT ;  /* 0x0000002404047c12 */ /* 0x000fce000f8e9611 */
.L_x_5625:
[----:B------:R-:W-:Y:S01]  /*4180*/  I2FP.F32.U32 R13, R13 ;  /* 0x0000000d000d7245 */ /* 0x000fe20000201000 */
[----:B------:R-:W-:Y:S01]  /*4190*/  HADD2.F32 R88, -RZ, R88.H1_H1 ;  /* 0x30000058ff587230 */ /* 0x000fe20000004100 */
[----:B------:R-:W-:Y:S01]  /*41a0*/  ISETP.NE.AND P2, PT, R14, 0x1, PT ;  /* 0x000000010e00780c */ /* 0x000fe20003f45270 */
[----:B------:R-:W-:Y:S01]  /*41b0*/  IMAD.MOV.U32 R15, RZ, RZ, 0x2 ;  /* 0x00000002ff0f7424 */ /* 0x000fe200078e00ff */
[----:B------:R-:W-:Y:S01]  /*41c0*/  LOP3.LUT R11, R11, 0xfffffffb, RZ, 0xc0, !PT ;  /* 0xfffffffb0b0b7812 */ /* 0x000fe200078ec0ff */
[----:B------:R-:W-:Y:S01]  /*41d0*/  FFMA.FTZ R13, R13, R98, 1.1641532182693481445e-10 ;  /* 0x2f0000000d0d7423 */ /* 0x000fe20000010062 */
[----:B------:R-:W-:-:S04]  /*41e0*/  FMUL.FTZ R22, R88, UR5 ;  /* 0x0000000558167c20 */ /* 0x000fc80008410000 */
        /* <DEDUP_REMOVED lines=14> */
.L_x_5629:
        /* <DEDUP_REMOVED lines=12> */
.L_x_5630:
        /* <DEDUP_REMOVED lines=43> */
.L_x_5628:
[----:B------:R-:W-:Y:S01]  /*4640*/  I2FP.F32.U32 R13, R13 ;  /* 0x0000000d000d7245 */ /* 0x000fe20000201000 */
[----:B------:R-:W-:Y:S01]  /*4650*/  HADD2.F32 R14, -RZ, R28.H1_H1 ;  /* 0x3000001cff0e7230 */ /* 0x000fe20000004100 */
[----:B------:R-:W-:Y:S01]  /*4660*/  ISETP.NE.AND P2, PT, R15, 0x1, PT ;  /* 0x000000010f00780c */ /* 0x000fe20003f45270 */
        /* <DEDUP_REMOVED lines=8> */
[----:B------:R-:W-:Y:S01]  /*46f0*/  @!P1 MOV R23, R13 ;  /* 0x0000000d00179202 */ /* 0x000fe20000000f00 */
[----:B------:R-:W-:Y:S01]  /*4700*/  IMAD.MOV.U32 R14, RZ, RZ, R10 ;  /* 0x000000ffff0e7224 */ /* 0x000fe200078e000a */
        /* <DEDUP_REMOVED lines=11> */
.L_x_5632:
        /* <DEDUP_REMOVED lines=12> */
.L_x_5633:
        /* <DEDUP_REMOVED lines=43> */
.L_x_5631:
        /* <DEDUP_REMOVED lines=21> */
.L_x_5635:
        /* <DEDUP_REMOVED lines=12> */
.L_x_5636:
        /* <DEDUP_REMOVED lines=43> */
.L_x_5634:
        /* <DEDUP_REMOVED lines=24> */
.L_x_5638:
        /* <DEDUP_REMOVED lines=12> */
.L_x_5639:
        /* <DEDUP_REMOVED lines=43> */
.L_x_5637:
[----:B------:R-:W-:Y:S01]  /*54e0*/  ISETP.NE.AND P3, PT, R16, 0x1, PT ;  /* 0x000000011000780c */ /* 0x000fe20003f65270 */
[----:B------:R-:W-:Y:S01]  /*54f0*/  HADD2.F32 R89, -RZ, R89.H1_H1 ;  /* 0x30000059ff597230 */ /* 0x000fe20000004100 */
[----:B------:R-:W-:Y:S01]  /*5500*/  I2FP.F32.U32 R15, R15 ;  /* 0x0000000f000f7245 */ /* 0x000fe20000201000 */
[----:B------:R-:W-:-:S03]  /*5510*/  IMAD.MOV.U32 R17, RZ, RZ, 0x2 ;  /* 0x00000002ff117424 */ /* 0x000fc600078e00ff */
[----:B------:R-:W-:Y:S01]  /*5520*/  FMUL.FTZ R89, R89, UR5 ;  /* 0x0000000559597c20 */ /* 0x000fe20008410000 */
[----:B------:R-:W-:-:S05]  /*5530*/  FFMA.FTZ R15, R15, R98, 1.1641532182693481445e-10 ;  /* 0x2f0000000f0f7423 */ /* 0x000fca0000010062 */
[----:B------:R-:W-:Y:S02]  /*5540*/  FSETP.GTU.FTZ.AND P0, PT, R15, UR4, PT ;  /* 0x000000040f007c0b */ /* 0x000fe4000bf1c000 */
[----:B------:R-:W-:Y:S02]  /*5550*/  MOV R15, R10 ;  /* 0x0000000a000f7202 */ /* 0x000fe40000000f00 */
[----:B------:R-:W-:Y:S02]  /*5560*/  PLOP3.LUT P2, PT, P0, PT, PT, 0x8, 0x80 ;  /* 0x000000000080781c */ /* 0x000fe4000074e170 */
[----:B------:R-:W-:Y:S01]  /*5570*/  FSEL R89, R89, RZ, !P0 ;  /* 0x000000ff59597208 */ /* 0x000fe20004000000 */
[----:B------:R-:W-:Y:S10]  /*5580*/  @!P3 BRA `(.L_x_5640) ;  /* 0x0000000000fcb947 */ /* 0x000ff40003800000 */
        /* <DEDUP_REMOVED lines=8> */
.L_x_5641:
        /* <DEDUP_REMOVED lines=12> */
.L_x_5642:
        /* <DEDUP_REMOVED lines=37> */
[----:B------:R-:W-:Y:S02]  /*5920*/  HFMA2 R17, -RZ, RZ, 0, 0 ;  /* 0x00000000ff117431 */ /* 0x000fe400000001ff */
[----:B------:R-:W-:Y:S01]  /*5930*/  IMAD.WIDE.U32 R18, R18, -0x2daee0ad, RZ ;  /* 0xd2511f5312127825 */ /* 0x000fe200078e00ff */
[----:B------:R-:W-:Y:S02]  /*5940*/  LOP3.LUT R5, R16, UR35, R93, 0x96, !PT ;  /* 0x0000002310057c12 */ /* 0x000fe4000f8e965d */
[----:B------:R-:W-:Y:S01]  /*5950*/  MOV R10, R92 ;  /* 0x0000005c000a7202 */ /* 0x000fe20000000f00 */
[----:B------:R-:W-:Y:S01]  /*5960*/  IMAD.MOV.U32 R100, RZ, RZ, R18 ;  /* 0x000000ffff647224 */ /* 0x000fe200078e0012 */
[----:B------:R-:W-:-:S07]  /*5970*/  LOP3.LUT R4, R4, UR36, R19, 0x96, !PT ;  /* 0x0000002404047c12 */ /* 0x000fce000f8e9613 */
.L_x_5640:
        /* <DEDUP_REMOVED lines=12> */
[----:B------:R-:W-:Y:S01]  /*5a40*/  SEL R15, RZ, 0x1, P0 ;  /* 0x00000001ff0f7807 */ /* 0x000fe20000000000 */
        /* <DEDUP_REMOVED lines=11> */
.L_x_5644:
        /* <DEDUP_REMOVED lines=12> */
.L_x_5645:
        /* <DEDUP_REMOVED lines=43> */
.L_x_5643:
[----:B------:R-:W-:Y:S01]  /*5e70*/  I2FP.F32.U32 R17, R16 ;  /* 0x0000001000117245 */ /* 0x000fe20000201000 */
[----:B------:R-:W-:Y:S01]  /*5e80*/  HADD2.F32 R16, -RZ, R90.H0_H0 ;  /* 0x2000005aff107230 */ /* 0x000fe20000004100 */
[----:B------:R-:W-:Y:S01]  /*5e90*/  ISETP.NE.AND P0, PT, R18, 0x1, PT ;  /* 0x000000011200780c */ /* 0x000fe20003f05270 */
[----:B------:R-:W-:Y:S02]  /*5ea0*/  IMAD.MOV.U32 R19, RZ, RZ, 0x2 ;  /* 0x00000002ff137424 */ /* 0x000fe400078e00ff */
[----:B------:R-:W-:Y:S01]  /*5eb0*/  FFMA.FTZ R17, R17, R98, 1.1641532182693481445e-10 ;  /* 0x2f00000011117423 */ /* 0x000fe20000010062 */
[----:B------:R-:W-:-:S04]  /*5ec0*/  FMUL.FTZ R16, R16, UR5 ;  /* 0x0000000510107c20 */ /* 0x000fc80008410000 */
[----:B------:R-:W-:-:S04]  /*5ed0*/  FSETP.GTU.FTZ.AND P3, PT, R17, UR4, PT ;  /* 0x0000000411007c0b */ /* 0x000fc8000bf7c000 */
[----:B------:R-:W-:Y:S01]  /*5ee0*/  FSEL R92, R16, RZ, !P3 ;  /* 0x000000ff105c7208 */ /* 0x000fe20005800000 */
[----:B------:R-:W-:Y:S01]  /*5ef0*/  IMAD.MOV.U32 R16, RZ, RZ, R10 ;  /* 0x000000ffff107224 */ /* 0x000fe200078e000a */
        /* <DEDUP_REMOVED lines=10> */
.L_x_5647:
        /* <DEDUP_REMOVED lines=12> */
.L_x_5648:
        /* <DEDUP_REMOVED lines=43> */
.L_x_5646:
[----:B------:R-:W-:Y:S01]  /*6310*/  I2FP.F32.U32 R17, R16 ;  /* 0x0000001000117245 */ /* 0x000fe20000201000 */
[----:B------:R-:W-:Y:S02]  /*6320*/  HADD2.F32 R16, -RZ, R30.H0_H0 ;  /* 0x2000001eff107230 */ /* 0x000fe40000004100 */
[----:B------:R-:W-:Y:S02]  /*6330*/  IMAD.MOV.U32 R94, RZ, RZ, 0x2 ;  /* 0x00000002ff5e7424 */ /* 0x000fe400078e00ff */
[----:B------:R-:W-:Y:S01]  /*6340*/  FFMA.FTZ R17, R17, R98, 1.1641532182693481445e-10 ;  /* 0x2f00000011117423 */ /* 0x000fe20000010062 */
[----:B------:R-:W-:-:S04]  /*6350*/  FMUL.FTZ R16, R16, UR5 ;  /* 0x0000000510107c20 */ /* 0x000fc80008410000 */
[----:B------:R-:W-:-:S04]  /*6360*/  FSETP.GTU.FTZ.AND P0, PT, R17, UR4, PT ;  /* 0x0000000411007c0b */ /* 0x000fc8000bf1c000 */
[----:B------:R-:W-:Y:S01]  /*6370*/  FSEL R17, R16, RZ, !P0 ;  /* 0x000000ff10117208 */ /* 0x000fe20004000000 */
[----:B------:R-:W-:-:S04]  /*6380*/  @P1 HADD2.F32 R16, -RZ, R26.H0_H0 ;  /* 0x2000001aff101230 */ /* 0x000fc80000004100 */
[----:B------:R-:W-:-:S04]  /*6390*/  FADD.FTZ R17, R92, R17 ;  /* 0x000000115c117221 */ /* 0x000fc80000010000 */
[----:B------:R-:W-:Y:S01]  /*63a0*/  @P1 FADD.FTZ R92, R16, R17 ;  /* 0x00000011105c1221 */ /* 0x000fe20000010000 */
[----:B------:R-:W-:Y:S02]  /*63b0*/  SEL R16, RZ, 0x1, P0 ;  /* 0x00000001ff107807 */ /* 0x000fe40000000000 */
[----:B------:R-:W-:Y:S02]  /*63c0*/  ISETP.NE.AND P0, PT, R19, 0x1, PT ;  /* 0x000000011300780c */ /* 0x000fe40003f05270 */
        /* <DEDUP_REMOVED lines=12> */
.L_x_5650:
        /* <DEDUP_REMOVED lines=12> */
.L_x_5651:
        /* <DEDUP_REMOVED lines=43> */
.L_x_5649:
        /* <DEDUP_REMOVED lines=19> */
.L_x_5653:
        /* <DEDUP_REMOVED lines=12> */
.L_x_5654:
        /* <DEDUP_REMOVED lines=43> */
.L_x_5652:
[----:B------:R-:W-:Y:S01]  /*6ca0*/  I2FP.F32.U32 R19, R18 ;  /* 0x0000001200137245 */ /* 0x000fe20000201000 */
[----:B------:R-:W-:Y:S01]  /*6cb0*/  HADD2.F32 R18, -RZ, R30.H1_H1 ;  /* 0x3000001eff127230 */ /* 0x000fe20000004100 */
[----:B------:R-:W-:Y:S01]  /*6cc0*/  MOV R97, 0x2 ;  /* 0x0000000200617802 */ /* 0x000fe20000000f00 */
[----:B------:R-:W-:Y:S02]  /*6cd0*/  @P1 HADD2.F32 R94, -RZ, R26.H1_H1 ;  /* 0x3000001aff5e1230 */ /* 0x000fe40000004100 */
        /* <DEDUP_REMOVED lines=21> */
.L_x_5656:
        /* <DEDUP_REMOVED lines=12> */
.L_x_5657:
        /* <DEDUP_REMOVED lines=43> */
.L_x_5655:
        /* <DEDUP_REMOVED lines=19> */
.L_x_5659:
        /* <DEDUP_REMOVED lines=12> */
.L_x_5660:
        /* <DEDUP_REMOVED lines=43> */
.L_x_5658:
        /* <DEDUP_REMOVED lines=25> */
.L_x_5662:
        /* <DEDUP_REMOVED lines=12> */
.L_x_5663:
        /* <DEDUP_REMOVED lines=43> */
.L_x_5661:
        /* <DEDUP_REMOVED lines=19> */
.L_x_5665:
        /* <DEDUP_REMOVED lines=14> */
.L_x_5666:
        /* <DEDUP_REMOVED lines=43> */
.L_x_5664:
        /* <DEDUP_REMOVED lines=13> */
[----:B------:R-:W-:Y:S02]  /*80d0*/  @!P1 MOV R97, R19 ;  /* 0x0000001300619202 */ /* 0x000fe40000000f00 */
[----:B------:R-:W-:Y:S02]  /*80e0*/  PRMT R19, R91, 0x7610, R19 ;  /* 0x000076105b137816 */ /* 0x000fe40000000013 */
[----:B------:R-:W-:-:S04]  /*80f0*/  F2FP.F16.F32.PACK_AB R91, RZ, R97 ;  /* 0x00000061ff5b723e */ /* 0x000fc800000000ff */
[----:B------:R-:W-:-:S07]  /*8100*/  PRMT R91, R102, 0x5410, R91 ;  /* 0x00005410665b7816 */ /* 0x000fce000000005b */
.L_x_5618:
        /* <DEDUP_REMOVED lines=18> */
[C---:B0-----:R-:W-:Y:S01]  /*8230*/  IMAD.WIDE.U32 R108, R20.reuse, 0x10, R156 ;  /* 0x00000010146c7825 */ /* 0x041fe200078e009c */
[----:B------:R-:W-:Y:S02]  /*8240*/  SEL R102, RZ, 0x1, !P6 ;  /* 0x00000001ff667807 */ /* 0x000fe40007000000 */
[----:B------:R-:W-:Y:S01]  /*8250*/  LOP3.LUT R113, R113, R112, RZ, 0xfc, !PT ;  /* 0x0000007071717212 */ /* 0x000fe200078efcff */
[C---:B------:R-:W-:Y:S01]  /*8260*/  VIADD R96, R20.reuse, 0x80 ;  /* 0x0000008014607836 */ /* 0x040fe20000000000 */
[----:B------:R-:W-:Y:S01]  /*8270*/  LOP3.LUT R112, R99, R102, RZ, 0xfc, !PT ;  /* 0x0000006663707212 */ /* 0x000fe200078efcff */
[----:B-1----:R-:W-:Y:S01]  /*8280*/  IMAD.WIDE.U32 R110, R20, 0x8, R154 ;  /* 0x00000008146e7825 */ /* 0x002fe200078e009a */
[----:B------:R0:W-:Y:S03]  /*8290*/  STG.E.128 desc[UR8][R108.64], R88 ;  /* 0x000000586c007986 */ /* 0x0001e6000c101d08 */
[C---:B------:R-:W-:Y:S01]  /*82a0*/  IMAD.WIDE.U32 R102, R96.reuse, 0x10, R146 ;  /* 0x0000001060667825 */ /* 0x040fe200078e0092 */
[----:B------:R0:W-:Y:S03]  /*82b0*/  STG.E.64 desc[UR8][R110.64], R112 ;  /* 0x000000706e007986 */ /* 0x0001e6000c101b08 */
[----:B--2---:R-:W-:-:S04]  /*82c0*/  @P1 IMAD.WIDE.U32 R104, R96, 0x10, R104 ;  /* 0x0000001060681825 */ /* 0x004fc800078e0068 */
[----:B---3--:R-:W-:Y:S01]  /*82d0*/  @P0 IMAD.WIDE.U32 R106, R96, 0x10, R106 ;  /* 0x00000010606a0825 */ /* 0x008fe200078e006a */
        /* <DEDUP_REMOVED lines=21> */
.L_x_5667:
[----:B------:R2:W5:Y:S04]  /*8430*/  @P0 LDG.E.128 R28, desc[UR8][R106.64] ;  /* 0x000000086a1c0981 */ /* 0x000568000c1e1d00 */
[----:B------:R2:W5:Y:S04]  /*8440*/  @P1 LDG.E.128 R24, desc[UR8][R104.64] ;  /* 0x0000000868181981 */ /* 0x000568000c1e1d00 */
[----:B01----:R2:W5:Y:S01]  /*8450*/  LDG.E.128 R88, desc[UR8][R102.64] ;  /* 0x0000000866587981 */ /* 0x003562000c1e1d00 */
[----:B------:R-:W-:Y:S05]  /*8460*/  @!P0 BRA `(.L_x_5668) ;  /* 0x0000004c00748947 */ /* 0x000fea0003800000 */
        /* <DEDUP_REMOVED lines=15> */
.L_x_5670:
        /* <DEDUP_REMOVED lines=12> */
.L_x_5671:
        /* <DEDUP_REMOVED lines=42> */
.L_x_5669:
[----:B------:R-:W-:Y:S01]  /*88c0*/  I2FP.F32.U32 R13, R12 ;  /* 0x0000000c000d7245 */ /* 0x000fe20000201000 */
[----:B-----5:R-:W-:Y:S01]  /*88d0*/  HADD2.F32 R12, -RZ, R88.H0_H0 ;  /* 0x20000058ff0c7230 */ /* 0x020fe20000004100 */
        /* <DEDUP_REMOVED lines=19> */
.L_x_5673:
        /* <DEDUP_REMOVED lines=12> */
.L_x_5674:
        /* <DEDUP_REMOVED lines=43> */
.L_x_5672:
        /* <DEDUP_REMOVED lines=24> */
.L_x_5676:
        /* <DEDUP_REMOVED lines=12> */
.L_x_5677:
        /* <DEDUP_REMOVED lines=43> */
.L_x_5675:
[----:B------:R-:W-:Y:S01]  /*9270*/  I2FP.F32.U32 R13, R13 ;  /* 0x0000000d000d7245 */ /* 0x000fe20000201000 */
[----:B------:R-:W-:Y:S01]  /*9280*/  HADD2.F32 R88, -RZ, R88.H1_H1 ;  /* 0x30000058ff587230 */ /* 0x000fe20000004100 */
[----:B------:R-:W-:Y:S01]  /*9290*/  ISETP.NE.AND P3, PT, R16, 0x1, PT ;  /* 0x000000011000780c */ /* 0x000fe20003f65270 */
[----:B------:R-:W-:Y:S01]  /*92a0*/  HFMA2 R17, -RZ, RZ, 0, 1.1920928955078125e-07 ;  /* 0x00000002ff117431 */ /* 0x000fe200000001ff */
[----:B------:R-:W-:Y:S01]  /*92b0*/  LOP3.LUT R11, R11, 0xfffffff7, RZ, 0xc0, !PT ;  /* 0xfffffff70b0b7812 */ /* 0x000fe200078ec0ff */
[----:B------:R-:W-:Y:S01]  /*92c0*/  FFMA.FTZ R13, R13, R98, 1.1641532182693481445e-10 ;  /* 0x2f0000000d0d7423 */ /* 0x000fe20000010062 */
[----:B------:R-:W-:-:S04]  /*92d0*/  IMAD.MOV.U32 R14, RZ, RZ, R10 ;  /* 0x000000ffff0e7224 */ /* 0x000fc800078e000a */
[----:B------:R-:W-:Y:S01]  /*92e0*/  FSETP.GTU.FTZ.AND P2, PT, R13, UR4, PT ;  /* 0x000000040d007c0b */ /* 0x000fe2000bf5c000 */
[----:B------:R-:W-:-:S03]  /*92f0*/  FMUL.FTZ R13, R88, UR5 ;  /* 0x00000005580d7c20 */ /* 0x000fc60008410000 */
        /* <DEDUP_REMOVED lines=12> */
.L_x_5679:
        /* <DEDUP_REMOVED lines=12> */
.L_x_5680:
        /* <DEDUP_REMOVED lines=43> */
.L_x_5678:
        /* <DEDUP_REMOVED lines=24> */
.L_x_5682:
        /* <DEDUP_REMOVED lines=12> */
.L_x_5683:
        /* <DEDUP_REMOVED lines=43> */
.L_x_5681:
[----:B------:R-:W-:Y:S01]  /*9c20*/  I2FP.F32.U32 R15, R14 ;  /* 0x0000000e000f7245 */ /* 0x000fe20000201000 */
[----:B------:R-:W-:Y:S01]  /*9c30*/  HADD2.F32 R14, -RZ, R89.H0_H0 ;  /* 0x20000059ff0e7230 */ /* 0x000fe20000004100 */
[----:B------:R-:W-:Y:S01]  /*9c40*/  ISETP.NE.AND P3, PT, R16, 0x1, PT ;  /* 0x000000011000780c */ /* 0x000fe20003f65270 */
[----:B------:R-:W-:Y:S01]  /*9c50*/  IMAD.MOV.U32 R18, RZ, RZ, 0x2 ;  /* 0x00000002ff127424 */ /* 0x000fe200078e00ff */
[----:B------:R-:W-:Y:S01]  /*9c60*/  LOP3.LUT R11, R11, 0xfffffffb, RZ, 0xc0, !PT ;  /* 0xfffffffb0b0b7812 */ /* 0x000fe200078ec0ff */
[----:B------:R-:W-:Y:S01]  /*9c70*/  FFMA.FTZ R15, R15, R98, 1.1641532182693481445e-10 ;  /* 0x2f0000000f0f7423 */ /* 0x000fe20000010062 */
[----:B------:R-:W-:-:S04]  /*9c80*/  FMUL.FTZ R14, R14, UR5 ;  /* 0x000000050e0e7c20 */ /* 0x000fc80008410000 */
        /* <DEDUP_REMOVED lines=14> */
.L_x_5685:
        /* <DEDUP_REMOVED lines=12> */
.L_x_5686:
[----:B------:R-:W-:Y:S01]  /*9e30*/  IMAD.WIDE.U32 R16, R2, -0x326172a9, RZ ;  /* 0xcd9e8d5702107825 */ /* 0x000fe200078e00ff */
[----:B--2---:R-:W-:-:S03]  /*9e40*/  LOP3.LUT R102, R8, UR11, R5, 0x96, !PT ;  /* 0x0000000b08667c12 */ /* 0x004fc6000f8e9605 */
        /* <DEDUP_REMOVED lines=38> */
[----:B------:R-:W-:Y:S02]  /*a0b0*/  IMAD.MOV.U32 R112, RZ, RZ, R18 ;  /* 0x000000ffff707224 */ /* 0x000fe400078e0012 */
[----:B------:R-:W-:Y:S01]  /*a0c0*/  HFMA2 R18, -RZ, RZ, 0, 0 ;  /* 0x00000000ff127431 */ /* 0x000fe200000001ff */
[----:B------:R-:W-:-:S07]  /*a0d0*/  LOP3.LUT R4, R4, UR36, R19, 0x96, !PT ;  /* 0x0000002404047c12 */ /* 0x000fce000f8e9613 */
.L_x_5684:
        /* <DEDUP_REMOVED lines=24> */
.L_x_5688:
        /* <DEDUP_REMOVED lines=12> */
.L_x_5689:
        /* <DEDUP_REMOVED lines=43> */
.L_x_5687:
[----:B------:R-:W-:Y:S01]  /*a5d0*/  I2FP.F32.U32 R15, R15 ;  /* 0x0000000f000f7245 */ /* 0x000fe20000201000 */
[----:B------:R-:W-:Y:S01]  /*a5e0*/  HADD2.F32 R89, -RZ, R89.H1_H1 ;  /* 0x30000059ff597230 */ /* 0x000fe20000004100 */
[----:B------:R-:W-:Y:S01]  /*a5f0*/  ISETP.NE.AND P2, PT, R17, 0x1, PT ;  /* 0x000000011100780c */ /* 0x000fe20003f45270 */
[----:B------:R-:W-:Y:S01]  /*a600*/  IMAD.MOV.U32 R18, RZ, RZ, 0x2 ;  /* 0x00000002ff127424 */ /* 0x000fe200078e00ff */
        /* <DEDUP_REMOVED lines=17> */
.L_x_5691:
        /* <DEDUP_REMOVED lines=12> */
.L_x_5692:
[----:B------:R-:W-:Y:S01]  /*a7e0*/  IMAD.WIDE.U32 R16, R2, -0x326172a9, RZ ;  /* 0xcd9e8d5702107825 */ /* 0x000fe200078e00ff */
[----:B--2---:R-:W-:-:S03]  /*a7f0*/  LOP3.LUT R102, R8, UR11, R5, 0x96, !PT ;  /* 0x0000000b08667c12 */ /* 0x004fc6000f8e9605 */
        /* <DEDUP_REMOVED lines=41> */
.L_x_5690:
[----:B------:R-:W-:Y:S01]  /*aa90*/  I2FP.F32.U32 R17, R16 ;  /* 0x0000001000117245 */ /* 0x000fe20000201000 */
[----:B------:R-:W-:Y:S02]  /*aaa0*/  HADD2.F32 R16, -RZ, R29.H1_H1 ;  /* 0x3000001dff107230 */ /* 0x000fe40000004100 */
[----:B--2---:R-:W-:Y:S02]  /*aab0*/  @P1 HADD2.F32 R103, -RZ, R25.H1_H1 ;  /* 0x30000019ff671230 */ /* 0x004fe40000004100 */
        /* <DEDUP_REMOVED lines=21> */
.L_x_5694:
        /* <DEDUP_REMOVED lines=12> */
.L_x_5695:
        /* <DEDUP_REMOVED lines=43> */
.L_x_5693:
        /* <DEDUP_REMOVED lines=19> */
.L_x_5697:
        /* <DEDUP_REMOVED lines=12> */
.L_x_5698:
        /* <DEDUP_REMOVED lines=43> */
.L_x_5696:
[----:B------:R-:W-:Y:S01]  /*b420*/  I2FP.F32.U32 R17, R17 ;  /* 0x0000001100117245 */ /* 0x000fe20000201000 */
[----:B------:R-:W-:Y:S01]  /*b430*/  HADD2.F32 R18, -RZ, R30.H0_H0 ;  /* 0x2000001eff127230 */ /* 0x000fe20000004100 */
[----:B------:R-:W-:Y:S01]  /*b440*/  MOV R88, 0x2 ;  /* 0x0000000200587802 */ /* 0x000fe20000000f00 */
[----:B------:R-:W-:Y:S02]  /*b450*/  @P1 HADD2.F32 R105, -RZ, R26.H0_H0 ;  /* 0x2000001aff691230 */ /* 0x000fe40000004100 */
[----:B------:R-:W-:Y:S01]  /*b460*/  FFMA.FTZ R17, R17, R98, 1.1641532182693481445e-10 ;  /* 0x2f00000011117423 */ /* 0x000fe20000010062 */
[----:B------:R-:W-:-:S04]  /*b470*/  FMUL.FTZ R18, R18, UR5 ;  /* 0x0000000512127c20 */ /* 0x000fc80008410000 */
        /* <DEDUP_REMOVED lines=19> */
.L_x_5700:
        /* <DEDUP_REMOVED lines=12> */
.L_x_5701:
        /* <DEDUP_REMOVED lines=43> */
.L_x_5699:
        /* <DEDUP_REMOVED lines=19> */
.L_x_5703:
        /* <DEDUP_REMOVED lines=12> */
.L_x_5704:
        /* <DEDUP_REMOVED lines=43> */
.L_x_5702:
        /* <DEDUP_REMOVED lines=25> */
.L_x_5706:
        /* <DEDUP_REMOVED lines=12> */
.L_x_5707:
        /* <DEDUP_REMOVED lines=43> */
.L_x_5705:
        /* <DEDUP_REMOVED lines=19> */
.L_x_5709:
        /* <DEDUP_REMOVED lines=12> */
.L_x_5710:
        /* <DEDUP_REMOVED lines=43> */
.L_x_5708:
        /* <DEDUP_REMOVED lines=25> */
.L_x_5712:
        /* <DEDUP_REMOVED lines=12> */
.L_x_5713:
        /* <DEDUP_REMOVED lines=43> */
.L_x_5711:
        /* <DEDUP_REMOVED lines=19> */
.L_x_5715:
        /* <DEDUP_REMOVED lines=14> */
.L_x_5716:
        /* <DEDUP_REMOVED lines=43> */
.L_x_5714:
        /* <DEDUP_REMOVED lines=13> */
[--C-:B------:R-:W-:Y:S01]  /*d1f0*/  @P1 FADD.FTZ R108, R108, R91.reuse ;  /* 0x0000005b6c6c1221 */ /* 0x100fe20000010000 */
[----:B------:R-:W-:-:S05]  /*d200*/  @!P1 IMAD.MOV.U32 R108, RZ, RZ, R91 ;  /* 0x000000ffff6c9224 */ /* 0x000fca00078e005b */
[----:B------:R-:W-:-:S04]  /*d210*/  F2FP.F16.F32.PACK_AB R91, RZ, R108 ;  /* 0x0000006cff5b723e */ /* 0x000fc800000000ff */
[----:B------:R-:W-:Y:S01]  /*d220*/  PRMT R91, R115, 0x5410, R91 ;  /* 0x00005410735b7816 */ /* 0x000fe2000000005b */
[----:B------:R-:W-:Y:S06]  /*d230*/  BRA `(.L_x_5717) ;  /* 0x0000002400d87947 */ /* 0x000fec0003800000 */
.L_x_5668:
        /* <DEDUP_REMOVED lines=15> */
.L_x_5719:
        /* <DEDUP_REMOVED lines=12> */
.L_x_5720:
[----:B--2---:R-:W-:Y:S01]  /*d3f0*/  IMAD.WIDE.U32 R102, R2, -0x326172a9, RZ ;  /* 0xcd9e8d5702667825 */ /* 0x004fe200078e00ff */
        /* <DEDUP_REMOVED lines=41> */
.L_x_5718:
[----:B------:R-:W-:Y:S01]  /*d690*/  I2FP.F32.U32 R99, R99 ;  /* 0x0000006300637245 */ /* 0x000fe20000201000 */
[----:B-----5:R-:W-:Y:S01]  /*d6a0*/  HADD2.F32 R100, -RZ, R88.H0_H0 ;  /* 0x20000058ff647230 */ /* 0x020fe20000004100 */
[----:B------:R-:W-:Y:S01]  /*d6b0*/  ISETP.NE.AND P3, PT, R101, 0x1, PT ;  /* 0x000000016500780c */ /* 0x000fe20003f65270 */
[----:B--2---:R-:W-:Y:S01]  /*d6c0*/  @P1 HADD2.F32 R102, -RZ, R24.H0_H0 ;  /* 0x20000018ff661230 */ /* 0x004fe20000004100 */
[----:B------:R-:W-:Y:S01]  /*d6d0*/  LOP3.LUT R11, R11, 0xffffffef, RZ, 0xc0, !PT ;  /* 0xffffffef0b0b7812 */ /* 0x000fe200078ec0ff */
[----:B------:R-:W-:Y:S01]  /*d6e0*/  FFMA.FTZ R99, R99, R98, 1.1641532182693481445e-10 ;  /* 0x2f00000063637423 */ /* 0x000fe20000010062 */
[----:B------:R-:W-:-:S04]  /*d6f0*/  FMUL.FTZ R100, R100, UR5 ;  /* 0x0000000564647c20 */ /* 0x000fc80008410000 */
[----:B------:R-:W-:-:S04]  /*d700*/  FSETP.GTU.FTZ.AND P2, PT, R99, UR4, PT ;  /* 0x0000000463007c0b */ /* 0x000fc8000bf5c000 */
[----:B------:R-:W-:Y:S01]  /*d710*/  FSEL R99, R100, RZ, !P2 ;  /* 0x000000ff64637208 */ /* 0x000fe20005000000 */
[----:B------:R-:W-:Y:S01]  /*d720*/  IMAD.MOV.U32 R100, RZ, RZ, R10 ;  /* 0x000000ffff647224 */ /* 0x000fe200078e000a */
        /* <DEDUP_REMOVED lines=14> */
.L_x_5722:
        /* <DEDUP_REMOVED lines=12> */
.L_x_5723:
        /* <DEDUP_REMOVED lines=43> */
.L_x_5721:
[----:B------:R-:W-:Y:S01]  /*db80*/  I2FP.F32.U32 R101, R100 ;  /* 0x0000006400657245 */ /* 0x000fe20000201000 */
[----:B------:R-:W-:Y:S01]  /*db90*/  HADD2.F32 R88, -RZ, R88.H1_H1 ;  /* 0x30000058ff587230 */ /* 0x000fe20000004100 */
[----:B------:R-:W-:Y:S01]  /*dba0*/  ISETP.NE.AND P3, PT, R102, 0x1, PT ;  /* 0x000000016600780c */ /* 0x000fe20003f65270 */
[----:B------:R-:W-:Y:S01]  /*dbb0*/  @P1 HADD2.F32 R100, -RZ, R24.H1_H1 ;  /* 0x30000018ff641230 */ /* 0x000fe20000004100 */
[----:B------:R-:W-:Y:S01]  /*dbc0*/  LOP3.LUT R11, R11, 0xfffffff7, RZ, 0xc0, !PT ;  /* 0xfffffff70b0b7812 */ /* 0x000fe200078ec0ff */
[----:B------:R-:W-:Y:S01]  /*dbd0*/  FFMA.FTZ R101, R101, R98, 1.1641532182693481445e-10 ;  /* 0x2f00000065657423 */ /* 0x000fe20000010062 */
[----:B------:R-:W-:Y:S01]  /*dbe0*/  FMUL.FTZ R88, R88, UR5 ;  /* 0x0000000558587c20 */ /* 0x000fe20008410000 */
[----:B------:R-:W-:-:S03]  /*dbf0*/  HFMA2 R104, -RZ, RZ, 0, 1.1920928955078125e-07 ;  /* 0x00000002ff687431 */ /* 0x000fc600000001ff */
[----:B------:R-:W-:-:S04]  /*dc00*/  FSETP.GTU.FTZ.AND P2, PT, R101, UR4, PT ;  /* 0x0000000465007c0b */ /* 0x000fc8000bf5c000 */
[----:B------:R-:W-:Y:S01]  /*dc10*/  FSEL R101, R88, RZ, !P2 ;  /* 0x000000ff58657208 */ /* 0x000fe20005000000 */
[----:B------:R-:W-:Y:S01]  /*dc20*/  IMAD.MOV.U32 R88, RZ, RZ, R10 ;  /* 0x000000ffff587224 */ /* 0x000fe200078e000a */
        /* <DEDUP_REMOVED lines=13> */
.L_x_5725:
        /* <DEDUP_REMOVED lines=12> */
.L_x_5726:
        /* <DEDUP_REMOVED lines=43> */
.L_x_5724:
[----:B------:R-:W-:Y:S01]  /*e070*/  I2FP.F32.U32 R103, R88 ;  /* 0x0000005800677245 */ /* 0x000fe20000201000 */
[----:B------:R-:W-:Y:S01]  /*e080*/  HADD2.F32 R88, -RZ, R89.H0_H0 ;  /* 0x20000059ff587230 */ /* 0x000fe20000004100 */
[----:B------:R-:W-:Y:S01]  /*e090*/  ISETP.NE.AND P3, PT, R104, 0x1, PT ;  /* 0x000000016800780c */ /* 0x000fe20003f65270 */
[----:B------:R-:W-:Y:S01]  /*e0a0*/  IMAD.MOV.U32 R102, RZ, RZ, 0x2 ;  /* 0x00000002ff667424 */ /* 0x000fe200078e00ff */
[----:B------:R-:W-:Y:S01]  /*e0b0*/  LOP3.LUT R11, R11, 0xfffffffb, RZ, 0xc0, !PT ;  /* 0xfffffffb0b0b7812 */ /* 0x000fe200078ec0ff */
        /* <DEDUP_REMOVED lines=19> */
.L_x_5728:
        /* <DEDUP_REMOVED lines=12> */
.L_x_5729:
        /* <DEDUP_REMOVED lines=43> */
.L_x_5727:
        /* <DEDUP_REMOVED lines=24> */
.L_x_5731:
        /* <DEDUP_REMOVED lines=12> */
.L_x_5732:
        /* <DEDUP_REMOVED lines=43> */
.L_x_5730:
[----:B------:R-:W-:Y:S01]  /*ea50*/  I2FP.F32.U32 R89, R88 ;  /* 0x0000005800597245 */ /* 0x000fe20000201000 */
[----:B------:R-:W-:Y:S01]  /*ea60*/  HADD2.F32 R88, -RZ, R90.H0_H0 ;  /* 0x2000005aff587230 */ /* 0x000fe20000004100 */
        /* <DEDUP_REMOVED lines=20> */
.L_x_5734:
        /* <DEDUP_REMOVED lines=12> */
.L_x_5735:
        /* <DEDUP_REMOVED lines=43> */
.L_x_5733:
        /* <DEDUP_REMOVED lines=22> */
.L_x_5737:
        /* <DEDUP_REMOVED lines=12> */
.L_x_5738:
        /* <DEDUP_REMOVED lines=37> */
[----:B------:R-:W-:-:S03]  /*f390*/  MOV R10, R108 ;  /* 0x0000006c000a7202 */ /* 0x000fc60000000f00 */
[----:B------:R-:W-:Y:S01]  /*f3a0*/  HFMA2 R108, -RZ, RZ, 0, 0 ;  /* 0x00000000ff6c7431 */ /* 0x000fe200000001ff */
[----:B------:R-:W-:Y:S02]  /*f3b0*/  LOP3.LUT R5, R106, UR35, R109, 0x96, !PT ;  /* 0x000000236a057c12 */ /* 0x000fe4000f8e966d */
[----:B------:R-:W-:Y:S01]  /*f3c0*/  LOP3.LUT R4, R4, UR36, R89, 0x96, !PT ;  /* 0x0000002404047c12 */ /* 0x000fe2000f8e9659 */
[----:B------:R-:W-:Y:S02]  /*f3d0*/  IMAD.MOV.U32 R89, RZ, RZ, R112 ;  /* 0x000000ffff597224 */ /* 0x000fe400078e0070 */
[----:B------:R-:W-:-:S07]  /*f3e0*/  IMAD.MOV.U32 R112, RZ, RZ, R88 ;  /* 0x000000ffff707224 */ /* 0x000fce00078e0058 */
.L_x_5736:
        /* <DEDUP_REMOVED lines=22> */
.L_x_5740:
        /* <DEDUP_REMOVED lines=12> */
.L_x_5741:
        /* <DEDUP_REMOVED lines=43> */
.L_x_5739:
        /* <DEDUP_REMOVED lines=14> */
.L_x_5717:
[----:B------:R-:W0:Y:S01]  /*f9a0*/  @P0 LDC.64 R116, c[0x0][0x398] ;  /* 0x0000e600ff740b82 */ /* 0x000e220000000a00 */
[----:B------:R-:W-:Y:S01]  /*f9b0*/  SEL R111, RZ, 0x1000000, !P5 ;  /* 0x01000000ff6f7807 */ /* 0x000fe20006800000 */
[C---:B------:R-:W-:Y:S01]  /*f9c0*/  IMAD.WIDE.U32 R122, R96.reuse, 0x10, R156 ;  /* 0x00000010607a7825 */ /* 0x040fe200078e009c */
[----:B------:R-:W-:Y:S02]  /*f9d0*/  SEL R118, RZ, 0x10000, !P4 ;  /* 0x00010000ff767807 */ /* 0x000fe40006000000 */
[----:B------:R-:W-:Y:S01]  /*f9e0*/  SEL R119, RZ, 0x100, !P3 ;  /* 0x00000100ff777807 */ /* 0x000fe20005800000 */
[----:B------:R-:W-:Y:S01]  /*f9f0*/  IMAD.WIDE.U32 R120, R96, 0x8, R154 ;  /* 0x0000000860787825 */ /* 0x000fe200078e009a */
[C---:B------:R-:W-:Y:S01]  /*fa00*/  LOP3.LUT P5, RZ, R11.reuse, 0x8, RZ, 0xc0, !PT ;  /* 0x000000080bff7812 */ /* 0x040fe200078ac0ff */
[----:B------:R-:W1:Y:S01]  /*fa10*/  @P1 LDC.64 R114, c[0x0][0x3a0] ;  /* 0x0000e800ff721b82 */ /* 0x000e620000000a00 */
[C---:B------:R-:W-:Y:S01]  /*fa20*/  LOP3.LUT P4, RZ, R11.reuse, 0x4, RZ, 0xc0, !PT ;  /* 0x000000040bff7812 */ /* 0x040fe2000788c0ff */
[----:B------:R2:W-:Y:S01]  /*fa30*/  STG.E.128 desc[UR8][R122.64], R88 ;  /* 0x000000587a007986 */ /* 0x0005e2000c101d08 */
[----:B------:R-:W-:-:S02]  /*fa40*/  LOP3.LUT P3, RZ, R11, 0x2, RZ, 0xc0, !PT ;  /* 0x000000020bff7812 */ /* 0x000fc4000786c0ff */
        /* <DEDUP_REMOVED lines=13> */
[----:B0-----:R-:W-:-:S04]  /*fb20*/  @P0 IMAD.WIDE.U32 R116, R106, 0x10, R116 ;  /* 0x000000106a740825 */ /* 0x001fc800078e0074 */
[----:B-1----:R-:W-:Y:S01]  /*fb30*/  @P1 IMAD.WIDE.U32 R114, R106, 0x10, R114 ;  /* 0x000000106a721825 */ /* 0x002fe200078e0072 */
        /* <DEDUP_REMOVED lines=21> */
.L_x_5742:
[----:B------:R1:W5:Y:S04]  /*fc90*/  @P0 LDG.E.128 R28, desc[UR8][R116.64] ;  /* 0x00000008741c0981 */ /* 0x000368000c1e1d00 */
[----:B------:R1:W5:Y:S04]  /*fca0*/  @P1 LDG.E.128 R24, desc[UR8][R114.64] ;  /* 0x0000000872181981 */ /* 0x000368000c1e1d00 */
[----:B0-----:R1:W5:Y:S01]  /*fcb0*/  LDG.E.128 R88, desc[UR8][R110.64] ;  /* 0x000000086e587981 */ /* 0x001362000c1e1d00 */
[----:B------:R-:W-:Y:S05]  /*fcc0*/  @!P0 BRA `(.L_x_5743) ;  /* 0x0000004c00708947 */ /* 0x000fea0003800000 */
[----:B------:R-:W-:Y:S01]  /*fcd0*/  ISETP.NE.AND P2, PT, R107, 0x1, PT ;  /* 0x000000016b00780c */ /* 0x000fe20003f45270 */
[----:B------:R-:W-:Y:S01]  /*fce0*/  IMAD.MOV.U32 R14, RZ, RZ, 0x2 ;  /* 0x00000002ff0e7424 */ /* 0x000fe200078e00ff */
[----:B------:R-:W-:Y:S01]  /*fcf0*/  MOV R12, R10 ;  /* 0x0000000a000c7202 */ /* 0x000fe20000000f00 */
[----:B-1----:R-:W-:-:S10]  /*fd00*/  IMAD.MOV.U32 R110, RZ, RZ, R112 ;  /* 0x000000ffff6e7224 */ /* 0x002fd400078e0070 */
        /* <DEDUP_REMOVED lines=11> */
.L_x_5745:
        /* <DEDUP_REMOVED lines=12> */
.L_x_5746:
        /* <DEDUP_REMOVED lines=42> */
.L_x_5744:
[----:B------:R-:W-:Y:S01]  /*10120*/  I2FP.F32.U32 R13, R12 ;  /* 0x0000000c000d7245 */ /* 0x000fe20000201000 */
[----:B-----5:R-:W-:Y:S01]  /*10130*/  HADD2.F32 R12, -RZ, R88.H0_H0 ;  /* 0x20000058ff0c7230 */ /* 0x020fe20000004100 */
[----:B------:R-:W-:Y:S01]  /*10140*/  ISETP.NE.AND P3, PT, R14, 0x1, PT ;  /* 0x000000010e00780c */ /* 0x000fe20003f65270 */
[----:B------:R-:W-:Y:S01]  /*10150*/  HFMA2 R15, -RZ, RZ, 0, 1.1920928955078125e-07 ;  /* 0x00000002ff0f7431 */ /* 0x000fe200000001ff */
        /* <DEDUP_REMOVED lines=17> */
.L_x_5748:
        /* <DEDUP_REMOVED lines=12> */
.L_x_5749:
        /* <DEDUP_REMOVED lines=43> */
.L_x_5747:
        /* <DEDUP_REMOVED lines=24> */
.L_x_5751:
        /* <DEDUP_REMOVED lines=12> */
.L_x_5752:
        /* <DEDUP_REMOVED lines=43> */
.L_x_5750:
[----:B------:R-:W-:Y:S01]  /*10ad0*/  I2FP.F32.U32 R13, R13 ;  /* 0x0000000d000d7245 */ /* 0x000fe20000201000 */
[----:B------:R-:W-:Y:S01]  /*10ae0*/  HADD2.F32 R88, -RZ, R88.H1_H1 ;  /* 0x30000058ff587230 */ /* 0x000fe20000004100 */
[----:B------:R-:W-:Y:S01]  /*10af0*/  ISETP.NE.AND P3, PT, R16, 0x1, PT ;  /* 0x000000011000780c */ /* 0x000fe20003f65270 */
[----:B------:R-:W-:Y:S01]  /*10b00*/  IMAD.MOV.U32 R17, RZ, RZ, 0x2 ;  /* 0x00000002ff117424 */ /* 0x000fe200078e00ff */
[----:B------:R-:W-:Y:S01]  /*10b10*/  LOP3.LUT R11, R11, 0xfffffff7, RZ, 0xc0, !PT ;  /* 0xfffffff70b0b7812 */ /* 0x000fe200078ec0ff */
[----:B------:R-:W-:Y:S01]  /*10b20*/  FFMA.FTZ R13, R13, R98, 1.1641532182693481445e-10 ;  /* 0x2f0000000d0d7423 */ /* 0x000fe20000010062 */
[----:B------:R-:W-:-:S04]  /*10b30*/  MOV R14, R10 ;  /* 0x0000000a000e7202 */ /* 0x000fc80000000f00 */
        /* <DEDUP_REMOVED lines=14> */
.L_x_5754:
        /* <DEDUP_REMOVED lines=12> */
.L_x_5755:
        /* <DEDUP_REMOVED lines=43> */
.L_x_5753:
        /* <DEDUP_REMOVED lines=24> */
.L_x_5757:
        /* <DEDUP_REMOVED lines=12> */
.L_x_5758:
        /* <DEDUP_REMOVED lines=39> */
[----:B------:R-:W-:Y:S01]  /*11440*/  LOP3.LUT R5, R14, UR35, R19, 0x96, !PT ;  /* 0x000000230e057c12 */ /* 0x000fe2000f8e9613 */
[----:B------:R-:W-:Y:S01]  /*11450*/  IMAD.MOV.U32 R14, RZ, RZ, R110 ;  /* 0x000000ffff0e7224 */ /* 0x000fe200078e006e */
[----:B------:R-:W-:Y:S01]  /*11460*/  LOP3.LUT R4, R4, UR36, R17, 0x96, !PT ;  /* 0x0000002404047c12 */ /* 0x000fe2000f8e9611 */
[----:B------:R-:W-:-:S07]  /*11470*/  IMAD.MOV.U32 R110, RZ, RZ, R16 ;  /* 0x000000ffff6e7224 */ /* 0x000fce00078e0010 */
.L_x_5756:
        /* <DEDUP_REMOVED lines=21> */
.L_x_5760:
        /* <DEDUP_REMOVED lines=12> */
.L_x_5761:
        /* <DEDUP_REMOVED lines=43> */
.L_x_5759:
        /* <DEDUP_REMOVED lines=24> */
.L_x_5763:
        /* <DEDUP_REMOVED lines=12> */
.L_x_5764:
        /* <DEDUP_REMOVED lines=43> */
.L_x_5762:
[----:B------:R-:W-:Y:S01]  /*11e30*/  I2FP.F32.U32 R15, R15 ;  /* 0x0000000f000f7245 */ /* 0x000fe20000201000 */
[----:B------:R-:W-:Y:S01]  /*11e40*/  HADD2.F32 R89, -RZ, R89.H1_H1 ;  /* 0x30000059ff597230 */ /* 0x000fe20000004100 */
        /* <DEDUP_REMOVED lines=19> */
.L_x_5766:
        /* <DEDUP_REMOVED lines=12> */
.L_x_5767:
        /* <DEDUP_REMOVED lines=43> */
.L_x_5765:
[----:B------:R-:W-:Y:S01]  /*122f0*/  I2FP.F32.U32 R17, R17 ;  /* 0x0000001100117245 */ /* 0x000fe20000201000 */
[----:B------:R-:W-:Y:S01]  /*12300*/  HADD2.F32 R16, -RZ, R29.H1_H1 ;  /* 0x3000001dff107230 */ /* 0x000fe20000004100 */
[----:B------:R-:W-:-:S03]  /*12310*/  MOV R88, 0x2 ;  /* 0x0000000200587802 */ /* 0x000fc60000000f00 */
[----:B------:R-:W-:Y:S01]  /*12320*/  FFMA.FTZ R17, R17, R98, 1.1641532182693481445e-10 ;  /* 0x2f00000011117423 */ /* 0x000fe20000010062 */
[----:B------:R-:W-:-:S04]  /*12330*/  FMUL.FTZ R16, R16, UR5 ;  /* 0x0000000510107c20 */ /* 0x000fc80008410000 */
[----:B------:R-:W-:Y:S01]  /*12340*/  FSETP.GTU.FTZ.AND P2, PT, R17, UR4, PT ;  /* 0x0000000411007c0b */ /* 0x000fe2000bf5c000 */
[----:B------:R-:W-:-:S03]  /*12350*/  @P1 HADD2.F32 R17, -RZ, R25.H1_H1 ;  /* 0x30000019ff111230 */ /* 0x000fc60000004100 */
        /* <DEDUP_REMOVED lines=17> */
.L_x_5769:
        /* <DEDUP_REMOVED lines=12> */
.L_x_5770:
        /* <DEDUP_REMOVED lines=43> */
.L_x_5768:
        /* <DEDUP_REMOVED lines=19> */
.L_x_5772:
        /* <DEDUP_REMOVED lines=12> */
.L_x_5773:
        /* <DEDUP_REMOVED lines=39> */
[----:B------:R-:W-:Y:S02]  /*12c40*/  MOV R10, R118 ;  /* 0x00000076000a7202 */ /* 0x000fe40000000f00 */
[----:B------:R-:W-:Y:S01]  /*12c50*/  LOP3.LUT R4, R4, UR36, R17, 0x96, !PT ;  /* 0x0000002404047c12 */ /* 0x000fe2000f8e9611 */
[----:B------:R-:W-:Y:S02]  /*12c60*/  IMAD.MOV.U32 R17, RZ, RZ, R110 ;  /* 0x000000ffff117224 */ /* 0x000fe400078e006e */
[----:B------:R-:W-:-:S07]  /*12c70*/  IMAD.MOV.U32 R110, RZ, RZ, R16 ;  /* 0x000000ffff6e7224 */ /* 0x000fce00078e0010 */
.L_x_5771:
        /* <DEDUP_REMOVED lines=24> */
.L_x_5775:
        /* <DEDUP_REMOVED lines=12> */
.L_x_5776:
        /* <DEDUP_REMOVED lines=43> */
.L_x_5774:
        /* <DEDUP_REMOVED lines=19> */
.L_x_5778:
        /* <DEDUP_REMOVED lines=12> */
.L_x_5779:
        /* <DEDUP_REMOVED lines=43> */
.L_x_5777:
[----:B------:R-:W-:Y:S01]  /*13610*/  I2FP.F32.U32 R89, R18 ;  /* 0x0000001200597245 */ /* 0x000fe20000201000 */
[----:B------:R-:W-:Y:S02]  /*13620*/  HADD2.F32 R18, -RZ, R30.H1_H1 ;  /* 0x3000001eff127230 */ /* 0x000fe40000004100 */
        /* <DEDUP_REMOVED lines=23> */
.L_x_5781:
        /* <DEDUP_REMOVED lines=12> */
.L_x_5782:
        /* <DEDUP_REMOVED lines=43> */
.L_x_5780:
        /* <DEDUP_REMOVED lines=19> */
.L_x_5784:
        /* <DEDUP_REMOVED lines=12> */
.L_x_5785:
        /* <DEDUP_REMOVED lines=43> */
.L_x_5783:
[----:B------:R-:W-:Y:S01]  /*13fb0*/  I2FP.F32.U32 R89, R115 ;  /* 0x0000007300597245 */ /* 0x000fe20000201000 */
[----:B------:R-:W-:Y:S01]  /*13fc0*/  HADD2.F32 R88, -RZ, R31.H0_H0 ;  /* 0x2000001fff587230 */ /* 0x000fe20000004100 */
[----:B------:R-:W-:Y:S01]  /*13fd0*/  MOV R120, 0x2 ;  /* 0x0000000200787802 */ /* 0x000fe20000000f00 */
        /* <DEDUP_REMOVED lines=22> */
.L_x_5787:
        /* <DEDUP_REMOVED lines=12> */
.L_x_5788:
        /* <DEDUP_REMOVED lines=43> */
.L_x_5786:
        /* <DEDUP_REMOVED lines=19> */
.L_x_5790:
        /* <DEDUP_REMOVED lines=14> */
.L_x_5791:
        /* <DEDUP_REMOVED lines=43> */
.L_x_5789:
        /* <DEDUP_REMOVED lines=18> */
.L_x_5743:
        /* <DEDUP_REMOVED lines=15> */
.L_x_5794:
        /* <DEDUP_REMOVED lines=12> */
.L_x_5795:
        /* <DEDUP_REMOVED lines=40> */
[----:B------:R-:W-:Y:S02]  /*14ec0*/  LOP3.LUT R5, R114, UR35, R5, 0x96, !PT ;  /* 0x0000002372057c12 */ /* 0x000fe4000f8e9605 */
[----:B------:R-:W-:Y:S01]  /*14ed0*/  LOP3.LUT R4, R110, UR36, R117, 0x96, !PT ;  /* 0x000000246e047c12 */ /* 0x000fe2000f8e9675 */
[----:B------:R-:W-:-:S07]  /*14ee0*/  IMAD.MOV.U32 R110, RZ, RZ, R116 ;  /* 0x000000ffff6e7224 */ /* 0x000fce00078e0074 */
.L_x_5793:
[----:B------:R-:W-:Y:S01]  /*14ef0*/  I2FP.F32.U32 R107, R109 ;  /* 0x0000006d006b7245 */ /* 0x000fe20000201000 */
[----:B-----5:R-:W-:Y:S01]  /*14f00*/  HADD2.F32 R109, -RZ, R88.H0_H0 ;  /* 0x20000058ff6d7230 */ /* 0x020fe20000004100 */
[----:B------:R-:W-:Y:S01]  /*14f10*/  ISETP.NE.AND P3, PT, R113, 0x1, PT ;  /* 0x000000017100780c */ /* 0x000fe20003f65270 */
[----:B------:R-:W-:Y:S01]  /*14f20*/  @P1 HADD2.F32 R112, -RZ, R24.H0_H0 ;  /* 0x20000018ff701230 */ /* 0x000fe20000004100 */
[----:B------:R-:W-:Y:S01]  /*14f30*/  LOP3.LUT R11, R11, 0xffffffef, RZ, 0xc0, !PT ;  /* 0xffffffef0b0b7812 */ /* 0x000fe200078ec0ff */
        /* <DEDUP_REMOVED lines=19> */
.L_x_5797:
        /* <DEDUP_REMOVED lines=12> */
.L_x_5798:
        /* <DEDUP_REMOVED lines=43> */
.L_x_5796:
[----:B------:R-:W-:Y:S01]  /*153e0*/  I2FP.F32.U32 R111, R111 ;  /* 0x0000006f006f7245 */ /* 0x000fe20000201000 */
[----:B------:R-:W-:Y:S01]  /*153f0*/  HADD2.F32 R88, -RZ, R88.H1_H1 ;  /* 0x30000058ff587230 */ /* 0x000fe20000004100 */
[----:B------:R-:W-:Y:S01]  /*15400*/  ISETP.NE.AND P3, PT, R114, 0x1, PT ;  /* 0x000000017200780c */ /* 0x000fe20003f65270 */
[----:B------:R-:W-:Y:S01]  /*15410*/  HFMA2 R113, -RZ, RZ, 0, 1.1920928955078125e-07 ;  /* 0x00000002ff717431 */ /* 0x000fe200000001ff */
[----:B------:R-:W-:Y:S01]  /*15420*/  LOP3.LUT R11, R11, 0xfffffff7, RZ, 0xc0, !PT ;  /* 0xfffffff70b0b7812 */ /* 0x000fe200078ec0ff */
[----:B------:R-:W-:Y:S01]  /*15430*/  FFMA.FTZ R111, R111, R98, 1.1641532182693481445e-10 ;  /* 0x2f0000006f6f7423 */ /* 0x000fe20000010062 */
[----:B------:R-:W-:-:S04]  /*15440*/  FMUL.FTZ R88, R88, UR5 ;  /* 0x0000000558587c20 */ /* 0x000fc80008410000 */
[----:B------:R-:W-:Y:S01]  /*15450*/  FSETP.GTU.FTZ.AND P2, PT, R111, UR4, PT ;  /* 0x000000046f007c0b */ /* 0x000fe2000bf5c000 */
[----:B------:R-:W-:-:S03]  /*15460*/  @P1 HADD2.F32 R111, -RZ, R24.H1_H1 ;  /* 0x30000018ff6f1230 */ /* 0x000fc60000004100 */
        /* <DEDUP_REMOVED lines=15> */
.L_x_5800:
        /* <DEDUP_REMOVED lines=12> */
.L_x_5801:
        /* <DEDUP_REMOVED lines=43> */
.L_x_5799:
[----:B------:R-:W-:Y:S01]  /*158d0*/  I2FP.F32.U32 R111, R88 ;  /* 0x00000058006f7245 */ /* 0x000fe20000201000 */
[----:B------:R-:W-:Y:S01]  /*158e0*/  HADD2.F32 R88, -RZ, R89.H0_H0 ;  /* 0x20000059ff587230 */ /* 0x000fe20000004100 */
[----:B------:R-:W-:Y:S01]  /*158f0*/  ISETP.NE.AND P3, PT, R113, 0x1, PT ;  /* 0x000000017100780c */ /* 0x000fe20003f65270 */
[----:B------:R-:W-:Y:S01]  /*15900*/  @P1 HADD2.F32 R114, -RZ, R25.H0_H0 ;  /* 0x20000019ff721230 */ /* 0x000fe20000004100 */
[----:B------:R-:W-:Y:S01]  /*15910*/  LOP3.LUT R11, R11, 0xfffffffb, RZ, 0xc0, !PT ;  /* 0xfffffffb0b0b7812 */ /* 0x000fe200078ec0ff */
[----:B------:R-:W-:Y:S01]  /*15920*/  FFMA.FTZ R111, R111, R98, 1.1641532182693481445e-10 ;  /* 0x2f0000006f6f7423 */ /* 0x000fe20000010062 */
[----:B------:R-:W-:Y:S01]  /*15930*/  FMUL.FTZ R88, R88, UR5 ;  /* 0x0000000558587c20 */ /* 0x000fe20008410000 */
[----:B------:R-:W-:-:S03]  /*15940*/  IMAD.MOV.U32 R115, RZ, RZ, 0x2 ;  /* 0x00000002ff737424 */ /* 0x000fc600078e00ff */
[----:B------:R-:W-:-:S04]  /*15950*/  FSETP.GTU.FTZ.AND P2, PT, R111, UR4, PT ;  /* 0x000000046f007c0b */ /* 0x000fc8000bf5c000 */
        /* <DEDUP_REMOVED lines=15> */
.L_x_5803:
        /* <DEDUP_REMOVED lines=12> */
.L_x_5804:
        /* <DEDUP_REMOVED lines=42> */
[----:B------:R-:W-:-:S07]  /*15db0*/  HFMA2 R115, -RZ, RZ, 0, 0 ;  /* 0x00000000ff737431 */ /* 0x000fce00000001ff */
.L_x_5802:
        /* <DEDUP_REMOVED lines=24> */
.L_x_5806:
        /* <DEDUP_REMOVED lines=12> */
.L_x_5807:
        /* <DEDUP_REMOVED lines=43> */
.L_x_5805:
        /* <DEDUP_REMOVED lines=22> */
.L_x_5809:
        /* <DEDUP_REMOVED lines=12> */
.L_x_5810:
        /* <DEDUP_REMOVED lines=43> */
.L_x_5808:
        /* <DEDUP_REMOVED lines=22> */
.L_x_5812:
        /* <DEDUP_REMOVED lines=12> */
.L_x_5813:
        /* <DEDUP_REMOVED lines=43> */
.L_x_5811:
        /* <DEDUP_REMOVED lines=22> */
.L_x_5815:
        /* <DEDUP_REMOVED lines=12> */
.L_x_5816:
        /* <DEDUP_REMOVED lines=43> */
.L_x_5814:
        /* <DEDUP_REMOVED lines=14> */
.L_x_5792:
        /* <DEDUP_REMOVED lines=15> */
[----:B------:R-:W-:Y:S02]  /*172f0*/  SEL R123, RZ, 0x1, !P2 ;  /* 0x00000001ff7b7807 */ /* 0x000fe40005000000 */
[----:B------:R-:W-:Y:S01]  /*17300*/  SEL R122, RZ, 0x1, !P6 ;  /* 0x00000001ff7a7807 */ /* 0x000fe20007000000 */
[----:B------:R2:W-:Y:S01]  /*17310*/  STG.E.128 desc[UR8][R120.64], R88 ;  /* 0x0000005878007986 */ /* 0x0005e2000c101d08 */
[----:B------:R-:W-:-:S05]  /*17320*/  IADD3 R107, PT, PT, R20, 0x180, RZ ;  /* 0x00000180146b7810 */ /* 0x000fca0007ffe0ff */
[----:B0-----:R-:W-:-:S04]  /*17330*/  @P0 IMAD.WIDE.U32 R126, R107, 0x10, R126 ;  /* 0x000000106b7e0825 */ /* 0x001fc800078e007e */
[----:B-1----:R-:W-:Y:S01]  /*17340*/  @P1 IMAD.WIDE.U32 R124, R107, 0x10, R124 ;  /* 0x000000106b7c1825 */ /* 0x002fe200078e007c */
[----:B--2---:R-:W-:-:S03]  /*17350*/  LOP3.LUT R89, R128, R123, RZ, 0xfc, !PT ;  /* 0x0000007b80597212 */ /* 0x004fc600078efcff */
[----:B------:R-:W-:Y:S01]  /*17360*/  IMAD.WIDE.U32 R90, R106, 0x8, R154 ;  /* 0x000000086a5a7825 */ /* 0x000fe200078e009a */
[----:B------:R-:W-:-:S03]  /*17370*/  LOP3.LUT R88, R117, R122, RZ, 0xfc, !PT ;  /* 0x0000007a75587212 */ /* 0x000fc600078efcff */
[----:B------:R-:W-:Y:S02]  /*17380*/  IMAD.WIDE.U32 R128, R107, 0x10, R146 ;  /* 0x000000106b807825 */ /* 0x000fe400078e0092 */
        /* <DEDUP_REMOVED lines=22> */
.L_x_5817:
        /* <DEDUP_REMOVED lines=19> */
.L_x_5820:
        /* <DEDUP_REMOVED lines=12> */
.L_x_5821:
        /* <DEDUP_REMOVED lines=41> */
[----:B------:R-:W-:Y:S01]  /*17970*/  LOP3.LUT R4, R4, UR36, R13, 0x96, !PT ;  /* 0x0000002404047c12 */ /* 0x000fe2000f8e960d */
[----:B------:R-:W-:-:S07]  /*17980*/  IMAD.MOV.U32 R12, RZ, RZ, R110 ;  /* 0x000000ffff0c7224 */ /* 0x000fce00078e006e */
.L_x_5819:
        /* <DEDUP_REMOVED lines=21> */
.L_x_5823:
        /* <DEDUP_REMOVED lines=12> */
.L_x_5824:
        /* <DEDUP_REMOVED lines=43> */
.L_x_5822:
        /* <DEDUP_REMOVED lines=24> */
.L_x_5826:
        /* <DEDUP_REMOVED lines=12> */
.L_x_5827:
        /* <DEDUP_REMOVED lines=43> */
.L_x_5825:
        /* <DEDUP_REMOVED lines=21> */
.L_x_5829:
        /* <DEDUP_REMOVED lines=12> */
.L_x_5830:
        /* <DEDUP_REMOVED lines=43> */
.L_x_5828:
[----:B------:R-:W-:Y:S01]  /*18800*/  I2FP.F32.U32 R15, R15 ;  /* 0x0000000f000f7245 */ /* 0x000fe20000201000 */
[----:B------:R-:W-:Y:S01]  /*18810*/  HADD2.F32 R14, -RZ, R28.H1_H1 ;  /* 0x3000001cff0e7230 */ /* 0x000fe20000004100 */
[----:B------:R-:W-:Y:S01]  /*18820*/  ISETP.NE.AND P3, PT, R16, 0x1, PT ;  /* 0x000000011000780c */ /* 0x000fe20003f65270 */
[----:B------:R-:W-:Y:S01]  /*18830*/  @P1 HADD2.F32 R122, -RZ, R24.H1_H1 ;  /* 0x30000018ff7a1230 */ /* 0x000fe20000004100 */
[----:B------:R-:W-:Y:S01]  /*18840*/  MOV R17, 0x2 ;  /* 0x0000000200117802 */ /* 0x000fe20000000f00 */
[----:B------:R-:W-:Y:S01]  /*18850*/  FFMA.FTZ R15, R15, R98, 1.1641532182693481445e-10 ;  /* 0x2f0000000f0f7423 */ /* 0x000fe20000010062 */
[----:B------:R-:W-:-:S04]  /*18860*/  FMUL.FTZ R14, R14, UR5 ;  /* 0x000000050e0e7c20 */ /* 0x000fc80008410000 */
[----:B------:R-:W-:Y:S01]  /*18870*/  FSETP.GTU.FTZ.AND P2, PT, R15, UR4, PT ;  /* 0x000000040f007c0b */ /* 0x000fe2000bf5c000 */
[----:B------:R-:W-:-:S03]  /*18880*/  IMAD.MOV.U32 R15, RZ, RZ, R10 ;  /* 0x000000ffff0f7224 */ /* 0x000fc600078e000a */
[----:B------:R-:W-:-:S05]  /*18890*/  FSEL R14, R14, RZ, !P2 ;  /* 0x000000ff0e0e7208 */ /* 0x000fca0005000000 */
        /* <DEDUP_REMOVED lines=14> */
.L_x_5832:
        /* <DEDUP_REMOVED lines=12> */
.L_x_5833:
        /* <DEDUP_REMOVED lines=43> */
.L_x_5831:
        /* <DEDUP_REMOVED lines=21> */
.L_x_5835:
        /* <DEDUP_REMOVED lines=12> */
.L_x_5836:
        /* <DEDUP_REMOVED lines=43> */
.L_x_5834:
        /* <DEDUP_REMOVED lines=24> */
.L_x_5838:
[----:B------:R-:W-:-:S04]  /*19330*/  VIADD R3, R3, 0x1 ;  /* 0x0000000103037836 */ /* 0x000fc80000000000 */
[C---:B--2---:R-:W-:Y:S01]  /*19340*/  IMAD.WIDE.U32 R126, R3.reuse, -0x2daee0ad, RZ ;  /* 0xd2511f53037e7825 */ /* 0x044fe200078e00ff */
        /* <DEDUP_REMOVED lines=10> */
.L_x_5839:
        /* <DEDUP_REMOVED lines=43> */
.L_x_5837:
        /* <DEDUP_REMOVED lines=21> */
.L_x_5841:
[----:B------:R-:W-:-:S04]  /*197f0*/  VIADD R3, R3, 0x1 ;  /* 0x0000000103037836 */ /* 0x000fc80000000000 */
[C---:B--2---:R-:W-:Y:S01]  /*19800*/  IMAD.WIDE.U32 R124, R3.reuse, -0x2daee0ad, RZ ;  /* 0xd2511f53037c7825 */ /* 0x044fe200078e00ff */
        /* <DEDUP_REMOVED lines=10> */
.L_x_5842:
        /* <DEDUP_REMOVED lines=43> */
.L_x_5840:
[----:B------:R-:W-:Y:S01]  /*19b60*/  I2FP.F32.U32 R17, R17 ;  /* 0x0000001100117245 */ /* 0x000fe20000201000 */
[----:B------:R-:W-:Y:S02]  /*19b70*/  HADD2.F32 R16, -RZ, R29.H1_H1 ;  /* 0x3000001dff107230 */ /* 0x000fe40000004100 */
[----:B------:R-:W-:Y:S02]  /*19b80*/  IMAD.MOV.U32 R89, RZ, RZ, 0x2 ;  /* 0x00000002ff597424 */ /* 0x000fe400078e00ff */
        /* <DEDUP_REMOVED lines=8> */
[----:B--2---:R-:W-:Y:S01]  /*19c10*/  @P1 FADD.FTZ R124, R17, R16 ;  /* 0x00000010117c1221 */ /* 0x004fe20000010000 */
        /* <DEDUP_REMOVED lines=12> */
.L_x_5844:
        /* <DEDUP_REMOVED lines=12> */
.L_x_5845:
        /* <DEDUP_REMOVED lines=43> */
.L_x_5843:
        /* <DEDUP_REMOVED lines=19> */
.L_x_5847:
        /* <DEDUP_REMOVED lines=12> */
.L_x_5848:
        /* <DEDUP_REMOVED lines=43> */
.L_x_5846:
        /* <DEDUP_REMOVED lines=24> */
.L_x_5850:
        /* <DEDUP_REMOVED lines=12> */
.L_x_5851:
        /* <DEDUP_REMOVED lines=43> */
.L_x_5849:
        /* <DEDUP_REMOVED lines=19> */
.L_x_5853:
        /* <DEDUP_REMOVED lines=12> */
.L_x_5854:
        /* <DEDUP_REMOVED lines=43> */
.L_x_5852:
[----:B------:R-:W-:Y:S01]  /*1ae80*/  I2FP.F32.U32 R89, R18 ;  /* 0x0000001200597245 */ /* 0x000fe20000201000 */
[----:B------:R-:W-:Y:S02]  /*1ae90*/  HADD2.F32 R18, -RZ, R30.H1_H1 ;  /* 0x3000001eff127230 */ /* 0x000fe40000004100 */
[----:B------:R-:W-:Y:S02]  /*1aea0*/  @P1 HADD2.F32 R126, -RZ, R26.H1_H1 ;  /* 0x3000001aff7e1230 */ /* 0x000fe40000004100 */
[----:B------:R-:W-:Y:S01]  /*1aeb0*/  FFMA.FTZ R89, R89, R98, 1.1641532182693481445e-10 ;  /* 0x2f00000059597423 */ /* 0x000fe20000010062 */
[----:B------:R-:W-:-:S04]  /*1aec0*/  FMUL.FTZ R18, R18, UR5 ;  /* 0x0000000512127c20 */ /* 0x000fc80008410000 */
[----:B------:R-:W-:Y:S02]  /*1aed0*/  FSETP.GTU.FTZ.AND P4, PT, R89, UR4, PT ;  /* 0x0000000459007c0b */ /* 0x000fe4000bf9c000 */
[----:B------:R-:W-:Y:S02]  /*1aee0*/  MOV R89, R10 ;  /* 0x0000000a00597202 */ /* 0x000fe40000000f00 */
        /* <DEDUP_REMOVED lines=18> */
.L_x_5856:
        /* <DEDUP_REMOVED lines=12> */
.L_x_5857:
        /* <DEDUP_REMOVED lines=43> */
.L_x_5855:
        /* <DEDUP_REMOVED lines=19> */
.L_x_5859:
        /* <DEDUP_REMOVED lines=12> */
.L_x_5860:
        /* <DEDUP_REMOVED lines=43> */
.L_x_5858:
        /* <DEDUP_REMOVED lines=25> */
.L_x_5862:
        /* <DEDUP_REMOVED lines=12> */
.L_x_5863:
        /* <DEDUP_REMOVED lines=43> */
.L_x_5861:
        /* <DEDUP_REMOVED lines=19> */
.L_x_5865:
        /* <DEDUP_REMOVED lines=14> */
.L_x_5866:
        /* <DEDUP_REMOVED lines=43> */
.L_x_5864:
        /* <DEDUP_REMOVED lines=18> */
.L_x_5818:
        /* <DEDUP_REMOVED lines=15> */
.L_x_5869:
[----:B------:R-:W-:-:S04]  /*1c3f0*/  IADD3 R3, PT, PT, R3, 0x1, RZ ;  /* 0x0000000103037810 */ /* 0x000fc80007ffe0ff */
[C---:B------:R-:W-:Y:S01]  /*1c400*/  ISETP.NE.AND P2, PT, R3.reuse, RZ, PT ;  /* 0x000000ff0300720c */ /* 0x040fe20003f45270 */
[----:B--2---:R-:W-:-:S12]  /*1c410*/  IMAD.WIDE.U32 R124, R3, -0x2daee0ad, RZ ;  /* 0xd2511f53037c7825 */ /* 0x004fd800078e00ff */
        /* <DEDUP_REMOVED lines=9> */
.L_x_5870:
        /* <DEDUP_REMOVED lines=43> */
.L_x_5868:
[----:B------:R-:W-:Y:S01]  /*1c760*/  I2FP.F32.U32 R121, R120 ;  /* 0x0000007800797245 */ /* 0x000fe20000201000 */
[----:B-----5:R-:W-:Y:S01]  /*1c770*/  HADD2.F32 R110, -RZ, R88.H0_H0 ;  /* 0x20000058ff6e7230 */ /* 0x020fe20000004100 */
[----:B------:R-:W-:Y:S01]  /*1c780*/  ISETP.NE.AND P3, PT, R122, 0x1, PT ;  /* 0x000000017a00780c */ /* 0x000fe20003f65270 */
[----:B------:R-:W-:Y:S01]  /*1c790*/  IMAD.MOV.U32 R123, RZ, RZ, 0x2 ;  /* 0x00000002ff7b7424 */ /* 0x000fe200078e00ff */
[----:B------:R-:W-:Y:S01]  /*1c7a0*/  LOP3.LUT R11, R11, 0xffffffef, RZ, 0xc0, !PT ;  /* 0xffffffef0b0b7812 */ /* 0x000fe200078ec0ff */
[----:B------:R-:W-:Y:S01]  /*1c7b0*/  FFMA.FTZ R121, R121, R98, 1.1641532182693481445e-10 ;  /* 0x2f00000079797423 */ /* 0x000fe20000010062 */
[----:B------:R-:W-:Y:S01]  /*1c7c0*/  FMUL.FTZ R110, R110, UR5 ;  /* 0x000000056e6e7c20 */ /* 0x000fe20008410000 */
[----:B------:R-:W-:-:S03]  /*1c7d0*/  MOV R118, R10 ;  /* 0x0000000a00767202 */ /* 0x000fc60000000f00 */
        /* <DEDUP_REMOVED lines=16> */
.L_x_5872:
        /* <DEDUP_REMOVED lines=12> */
.L_x_5873:
        /* <DEDUP_REMOVED lines=43> */
.L_x_5871:
[----:B------:R-:W-:Y:S01]  /*1cc50*/  I2FP.F32.U32 R121, R118 ;  /* 0x0000007600797245 */ /* 0x000fe20000201000 */
[----:B------:R-:W-:Y:S01]  /*1cc60*/  HADD2.F32 R88, -RZ, R88.H1_H1 ;  /* 0x30000058ff587230 */ /* 0x000fe20000004100 */
[----:B------:R-:W-:Y:S01]  /*1cc70*/  ISETP.NE.AND P3, PT, R123, 0x1, PT ;  /* 0x000000017b00780c */ /* 0x000fe20003f65270 */
[----:B--2---:R-:W-:Y:S01]  /*1cc80*/  IMAD.MOV.U32 R125, RZ, RZ, 0x2 ;  /* 0x00000002ff7d7424 */ /* 0x004fe200078e00ff */
        /* <DEDUP_REMOVED lines=20> */
.L_x_5875:
        /* <DEDUP_REMOVED lines=12> */
.L_x_5876:
        /* <DEDUP_REMOVED lines=43> */
.L_x_5874:
[----:B------:R-:W-:Y:S01]  /*1d140*/  I2FP.F32.U32 R121, R88 ;  /* 0x0000005800797245 */ /* 0x000fe20000201000 */
[----:B------:R-:W-:Y:S01]  /*1d150*/  HADD2.F32 R88, -RZ, R89.H0_H0 ;  /* 0x20000059ff587230 */ /* 0x000fe20000004100 */
[----:B------:R-:W-:Y:S01]  /*1d160*/  ISETP.NE.AND P3, PT, R125, 0x1, PT ;  /* 0x000000017d00780c */ /* 0x000fe20003f65270 */
[----:B------:R-:W-:Y:S01]  /*1d170*/  @P1 HADD2.F32 R124, -RZ, R25.H0_H0 ;  /* 0x20000019ff7c1230 */ /* 0x000fe20000004100 */
        /* <DEDUP_REMOVED lines=20> */
.L_x_5878:
        /* <DEDUP_REMOVED lines=12> */
.L_x_5879:
        /* <DEDUP_REMOVED lines=43> */
.L_x_5877:
        /* <DEDUP_REMOVED lines=24> */
.L_x_5881:
        /* <DEDUP_REMOVED lines=12> */
.L_x_5882:
        /* <DEDUP_REMOVED lines=43> */
.L_x_5880:
        /* <DEDUP_REMOVED lines=22> */
.L_x_5884:
        /* <DEDUP_REMOVED lines=12> */
.L_x_5885:
        /* <DEDUP_REMOVED lines=43> */
.L_x_5883:
        /* <DEDUP_REMOVED lines=22> */
.L_x_5887:
        /* <DEDUP_REMOVED lines=12> */
.L_x_5888:
        /* <DEDUP_REMOVED lines=43> */
.L_x_5886:
        /* <DEDUP_REMOVED lines=22> */
.L_x_5890:
        /* <DEDUP_REMOVED lines=12> */
.L_x_5891:
        /* <DEDUP_REMOVED lines=43> */
.L_x_5889:
        /* <DEDUP_REMOVED lines=14> */
.L_x_5867:
        /* <DEDUP_REMOVED lines=47> */
.L_x_5892:
[----:B------:R2:W5:Y:S04]  /*1ed60*/  @P0 LDG.E.128 R28, desc[UR8][R134.64] ;  /* 0x00000008861c0981 */ /* 0x000568000c1e1d00 */
[----:B------:R2:W5:Y:S04]  /*1ed70*/  @P1 LDG.E.128 R24, desc[UR8][R132.64] ;  /* 0x0000000884181981 */ /* 0x000568000c1e1d00 */
[----:B01----:R2:W5:Y:S01]  /*1ed80*/  LDG.E.128 R88, desc[UR8][R136.64] ;  /* 0x0000000888587981 */ /* 0x003562000c1e1d00 */
[----:B------:R-:W-:Y:S05]  /*1ed90*/  @!P0 BRA `(.L_x_5893) ;  /* 0x0000004c00748947 */ /* 0x000fea0003800000 */
        /* <DEDUP_REMOVED lines=15> */
.L_x_5895:
        /* <DEDUP_REMOVED lines=12> */
.L_x_5896:
        /* <DEDUP_REMOVED lines=43> */
.L_x_5894:
[----:B------:R-:W-:Y:S01]  /*1f200*/  I2FP.F32.U32 R13, R12 ;  /* 0x0000000c000d7245 */ /* 0x000fe20000201000 */
[----:B-----5:R-:W-:Y:S01]  /*1f210*/  HADD2.F32 R12, -RZ, R88.H0_H0 ;  /* 0x20000058ff0c7230 */ /* 0x020fe20000004100 */
        /* <DEDUP_REMOVED lines=19> */
.L_x_5898:
        /* <DEDUP_REMOVED lines=12> */
.L_x_5899:
        /* <DEDUP_REMOVED lines=43> */
.L_x_5897:
        /* <DEDUP_REMOVED lines=24> */
.L_x_5901:
        /* <DEDUP_REMOVED lines=12> */
.L_x_5902:
        /* <DEDUP_REMOVED lines=43> */
.L_x_5900:
[----:B------:R-:W-:Y:S01]  /*1fbb0*/  I2FP.F32.U32 R13, R13 ;  /* 0x0000000d000d7245 */ /* 0x000fe20000201000 */
[----:B------:R-:W-:Y:S01]  /*1fbc0*/  HADD2.F32 R88, -RZ, R88.H1_H1 ;  /* 0x30000058ff587230 */ /* 0x000fe20000004100 */
[----:B------:R-:W-:Y:S01]  /*1fbd0*/  ISETP.NE.AND P3, PT, R14, 0x1, PT ;  /* 0x000000010e00780c */ /* 0x000fe20003f65270 */
[----:B------:R-:W-:Y:S01]  /*1fbe0*/  IMAD.MOV.U32 R17, RZ, RZ, 0x2 ;  /* 0x00000002ff117424 */ /* 0x000fe200078e00ff */
        /* <DEDUP_REMOVED lines=17> */
.L_x_5904:
        /* <DEDUP_REMOVED lines=12> */
.L_x_5905:
        /* <DEDUP_REMOVED lines=43> */
.L_x_5903:
[----:B------:R-:W-:Y:S01]  /*20070*/  I2FP.F32.U32 R15, R15 ;  /* 0x0000000f000f7245 */ /* 0x000fe20000201000 */
[----:B------:R-:W-:Y:S01]  /*20080*/  HADD2.F32 R14, -RZ, R28.H1_H1 ;  /* 0x3000001cff0e7230 */ /* 0x000fe20000004100 */
[----:B------:R-:W-:Y:S01]  /*20090*/  ISETP.NE.AND P3, PT, R17, 0x1, PT ;  /* 0x000000011100780c */ /* 0x000fe20003f65270 */
[----:B------:R-:W-:Y:S02]  /*200a0*/  @P1 HADD2.F32 R16, -RZ, R24.H1_H1 ;  /* 0x30000018ff101230 */ /* 0x000fe40000004100 */
[----:B------:R-:W-:Y:S01]  /*200b0*/  FFMA.FTZ R15, R15, R98, 1.1641532182693481445e-10 ;  /* 0x2f0000000f0f7423 */ /* 0x000fe20000010062 */
[----:B------:R-:W-:-:S04]  /*200c0*/  FMUL.FTZ R14, R14, UR5 ;  /* 0x000000050e0e7c20 */ /* 0x000fc80008410000 */
[----:B------:R-:W-:Y:S01]  /*200d0*/  FSETP.GTU.FTZ.AND P2, PT, R15, UR4, PT ;  /* 0x000000040f007c0b */ /* 0x000fe2000bf5c000 */
[----:B------:R-:W-:-:S03]  /*200e0*/  IMAD.MOV.U32 R15, RZ, RZ, R10 ;  /* 0x000000ffff0f7224 */ /* 0x000fc600078e000a */
[----:B------:R-:W-:-:S05]  /*200f0*/  FSEL R14, R14, RZ, !P2 ;  /* 0x000000ff0e0e7208 */ /* 0x000fca0005000000 */
[----:B------:R-:W-:-:S04]  /*20100*/  FADD.FTZ R13, R13, R14 ;  /* 0x0000000e0d0d7221 */ /* 0x000fc80000010000 */
[----:B------:R-:W-:Y:S01]  /*20110*/  @P1 FADD.FTZ R131, R16, R13 ;  /* 0x0000000d10831221 */ /* 0x000fe20000010000 */
        /* <DEDUP_REMOVED lines=13> */
.L_x_5907:
        /* <DEDUP_REMOVED lines=12> */
.L_x_5908:
        /* <DEDUP_REMOVED lines=43> */
.L_x_5906:
[----:B------:R-:W-:Y:S01]  /*20560*/  I2FP.F32.U32 R15, R15 ;  /* 0x0000000f000f7245 */ /* 0x000fe20000201000 */
[----:B------:R-:W-:Y:S01]  /*20570*/  HADD2.F32 R14, -RZ, R89.H0_H0 ;  /* 0x20000059ff0e7230 */ /* 0x000fe20000004100 */
        /* <DEDUP_REMOVED lines=19> */
.L_x_5910:
        /* <DEDUP_REMOVED lines=12> */
.L_x_5911:
        /* <DEDUP_REMOVED lines=43> */
.L_x_5909:
        /* <DEDUP_REMOVED lines=24> */
.L_x_5913:
        /* <DEDUP_REMOVED lines=12> */
.L_x_5914:
        /* <DEDUP_REMOVED lines=43> */
.L_x_5912:
[----:B------:R-:W-:Y:S01]  /*20f10*/  I2FP.F32.U32 R15, R15 ;  /* 0x0000000f000f7245 */ /* 0x000fe20000201000 */
[----:B------:R-:W-:Y:S01]  /*20f20*/  HADD2.F32 R89, -RZ, R89.H1_H1 ;  /* 0x30000059ff597230 */ /* 0x000fe20000004100 */
        /* <DEDUP_REMOVED lines=19> */
.L_x_5916:
        /* <DEDUP_REMOVED lines=12> */
.L_x_5917:
        /* <DEDUP_REMOVED lines=43> */
.L_x_5915:
[----:B------:R-:W-:Y:S01]  /*213d0*/  I2FP.F32.U32 R17, R17 ;  /* 0x0000001100117245 */ /* 0x000fe20000201000 */
[----:B------:R-:W-:Y:S02]  /*213e0*/  HADD2.F32 R16, -RZ, R29.H1_H1 ;  /* 0x3000001dff107230 */ /* 0x000fe40000004100 */
[----:B--2---:R-:W-:Y:S02]  /*213f0*/  @P1 HADD2.F32 R133, -RZ, R25.H1_H1 ;  /* 0x30000019ff851230 */ /* 0x004fe40000004100 */
        /* <DEDUP_REMOVED lines=9> */
[--C-:B------:R-:W-:Y:S01]  /*21490*/  @P1 FADD.FTZ R133, R133, R16.reuse ;  /* 0x0000001085851221 */ /* 0x100fe20000010000 */
[----:B------:R-:W-:-:S05]  /*214a0*/  @!P1 IMAD.MOV.U32 R133, RZ, RZ, R16 ;  /* 0x000000ffff859224 */ /* 0x000fca00078e0010 */
        /* <DEDUP_REMOVED lines=10> */
.L_x_5919:
        /* <DEDUP_REMOVED lines=12> */
.L_x_5920:
        /* <DEDUP_REMOVED lines=43> */
.L_x_5918:
[----:B------:R-:W-:Y:S01]  /*218c0*/  I2FP.F32.U32 R17, R17 ;  /* 0x0000001100117245 */ /* 0x000fe20000201000 */
[----:B------:R-:W-:Y:S01]  /*218d0*/  HADD2.F32 R16, -RZ, R90.H0_H0 ;  /* 0x2000005aff107230 */ /* 0x000fe20000004100 */
[----:B------:R-:W-:Y:S01]  /*218e0*/  ISETP.NE.AND P3, PT, R88, 0x1, PT ;  /* 0x000000015800780c */ /* 0x000fe20003f65270 */
[----:B------:R-:W-:Y:S02]  /*218f0*/  IMAD.MOV.U32 R134, RZ, RZ, 0x2 ;  /* 0x00000002ff867424 */ /* 0x000fe400078e00ff */
        /* <DEDUP_REMOVED lines=15> */
.L_x_5922:
        /* <DEDUP_REMOVED lines=12> */
.L_x_5923:
        /* <DEDUP_REMOVED lines=43> */
.L_x_5921:
        /* <DEDUP_REMOVED lines=24> */
.L_x_5925:
        /* <DEDUP_REMOVED lines=12> */
.L_x_5926:
        /* <DEDUP_REMOVED lines=43> */
.L_x_5924:
        /* <DEDUP_REMOVED lines=19> */
.L_x_5928:
        /* <DEDUP_REMOVED lines=12> */
.L_x_5929:
        /* <DEDUP_REMOVED lines=43> */
.L_x_5927:
        /* <DEDUP_REMOVED lines=25> */
.L_x_5931:
        /* <DEDUP_REMOVED lines=12> */
.L_x_5932:
        /* <DEDUP_REMOVED lines=43> */
.L_x_5930:
        /* <DEDUP_REMOVED lines=19> */
.L_x_5934:
        /* <DEDUP_REMOVED lines=12> */
.L_x_5935:
        /* <DEDUP_REMOVED lines=42> */
[----:B------:R-:W-:-:S07]  /*23080*/  LOP3.LUT R4, R4, UR36, R89, 0x96, !PT ;  /* 0x0000002404047c12 */ /* 0x000fce000f8e9659 */
.L_x_5933:
        /* <DEDUP_REMOVED lines=25> */
.L_x_5937:
        /* <DEDUP_REMOVED lines=12> */
.L_x_5938:
        /* <DEDUP_REMOVED lines=43> */
.L_x_5936:
        /* <DEDUP_REMOVED lines=19> */
.L_x_5940:
        /* <DEDUP_REMOVED lines=14> */
.L_x_5941:
        /* <DEDUP_REMOVED lines=43> */
.L_x_5939:
        /* <DEDUP_REMOVED lines=18> */
.L_x_5893:
        /* <DEDUP_REMOVED lines=15> */
.L_x_5944:
[----:B------:R-:W-:-:S04]  /*23c60*/  VIADD R3, R3, 0x1 ;  /* 0x0000000103037836 */ /* 0x000fc80000000000 */
[C---:B--2---:R-:W-:Y:S01]  /*23c70*/  IMAD.WIDE.U32 R132, R3.reuse, -0x2daee0ad, RZ ;  /* 0xd2511f5303847825 */ /* 0x044fe200078e00ff */
        /* <DEDUP_REMOVED lines=10> */
.L_x_5945:
        /* <DEDUP_REMOVED lines=43> */
.L_x_5943:
[----:B------:R-:W-:Y:S01]  /*23fd0*/  I2FP.F32.U32 R117, R128 ;  /* 0x0000008000757245 */ /* 0x000fe20000201000 */
[----:B-----5:R-:W-:Y:S01]  /*23fe0*/  HADD2.F32 R128, -RZ, R88.H0_H0 ;  /* 0x20000058ff807230 */ /* 0x020fe20000004100 */
[----:B------:R-:W-:Y:S01]  /*23ff0*/  ISETP.NE.AND P3, PT, R131, 0x1, PT ;  /* 0x000000018300780c */ /* 0x000fe20003f65270 */
[----:B------:R-:W-:Y:S01]  /*24000*/  @P1 HADD2.F32 R130, -RZ, R24.H0_H0 ;  /* 0x20000018ff821230 */ /* 0x000fe20000004100 */
        /* <DEDUP_REMOVED lines=20> */
.L_x_5947:
        /* <DEDUP_REMOVED lines=12> */
.L_x_5948:
        /* <DEDUP_REMOVED lines=43> */
.L_x_5946:
[----:B------:R-:W-:Y:S01]  /*244c0*/  I2FP.F32.U32 R131, R128 ;  /* 0x0000008000837245 */ /* 0x000fe20000201000 */
[----:B------:R-:W-:Y:S01]  /*244d0*/  HADD2.F32 R88, -RZ, R88.H1_H1 ;  /* 0x30000058ff587230 */ /* 0x000fe20000004100 */
[----:B------:R-:W-:Y:S01]  /*244e0*/  ISETP.NE.AND P3, PT, R130, 0x1, PT ;  /* 0x000000018200780c */ /* 0x000fe20003f65270 */
[----:B------:R-:W-:Y:S01]  /*244f0*/  @P1 HADD2.F32 R128, -RZ, R24.H1_H1 ;  /* 0x30000018ff801230 */ /* 0x000fe20000004100 */
[----:B------:R-:W-:Y:S01]  /*24500*/  LOP3.LUT R11, R11, 0xfffffff7, RZ, 0xc0, !PT ;  /* 0xfffffff70b0b7812 */ /* 0x000fe200078ec0ff */
[----:B------:R-:W-:Y:S01]  /*24510*/  FFMA.FTZ R131, R131, R98, 1.1641532182693481445e-10 ;  /* 0x2f00000083837423 */ /* 0x000fe20000010062 */
[----:B------:R-:W-:Y:S01]  /*24520*/  FMUL.FTZ R88, R88, UR5 ;  /* 0x0000000558587c20 */ /* 0x000fe20008410000 */
[----:B--2---:R-:W-:-:S03]  /*24530*/  IMAD.MOV.U32 R132, RZ, RZ, 0x2 ;  /* 0x00000002ff847424 */ /* 0x004fc600078e00ff */
        /* <DEDUP_REMOVED lines=16> */
.L_x_5950:
        /* <DEDUP_REMOVED lines=12> */
.L_x_5951:
        /* <DEDUP_REMOVED lines=43> */
.L_x_5949:
        /* <DEDUP_REMOVED lines=24> */
.L_x_5953:
        /* <DEDUP_REMOVED lines=12> */
.L_x_5954:
        /* <DEDUP_REMOVED lines=43> */
.L_x_5952:
        /* <DEDUP_REMOVED lines=24> */
.L_x_5956:
        /* <DEDUP_REMOVED lines=12> */
.L_x_5957:
        /* <DEDUP_REMOVED lines=43> */
.L_x_5955:
        /* <DEDUP_REMOVED lines=22> */
.L_x_5959:
        /* <DEDUP_REMOVED lines=12> */
.L_x_5960:
        /* <DEDUP_REMOVED lines=43> */
.L_x_5958:
[----:B------:R-:W-:Y:S01]  /*25860*/  I2FP.F32.U32 R89, R89 ;  /* 0x0000005900597245 */ /* 0x000fe20000201000 */
[----:B------:R-:W-:Y:S01]  /*25870*/  HADD2.F32 R90, -RZ, R90.H1_H1 ;  /* 0x3000005aff5a7230 */ /* 0x000fe20000004100 */
[----:B------:R-:W-:Y:S01]  /*25880*/  ISETP.NE.AND P4, PT, R134, 0x1, PT ;  /* 0x000000018600780c */ /* 0x000fe20003f85270 */
[----:B------:R-:W-:Y:S02]  /*25890*/  @P1 HADD2.F32 R88, -RZ, R26.H1_H1 ;  /* 0x3000001aff581230 */ /* 0x000fe40000004100 */
[----:B------:R-:W-:Y:S01]  /*258a0*/  FFMA.FTZ R89, R89, R98, 1.1641532182693481445e-10 ;  /* 0x2f00000059597423 */ /* 0x000fe20000010062 */
[----:B------:R-:W-:Y:S01]  /*258b0*/  FMUL.FTZ R90, R90, UR5 ;  /* 0x000000055a5a7c20 */ /* 0x000fe20008410000 */
[----:B------:R-:W-:-:S03]  /*258c0*/  IMAD.MOV.U32 R136, RZ, RZ, 0x2 ;  /* 0x00000002ff887424 */ /* 0x000fc600078e00ff */
        /* <DEDUP_REMOVED lines=15> */
.L_x_5962:
        /* <DEDUP_REMOVED lines=12> */
.L_x_5963:
        /* <DEDUP_REMOVED lines=43> */
.L_x_5961:
        /* <DEDUP_REMOVED lines=22> */
.L_x_5965:
        /* <DEDUP_REMOVED lines=12> */
.L_x_5966:
        /* <DEDUP_REMOVED lines=43> */
.L_x_5964:
        /* <DEDUP_REMOVED lines=14> */
.L_x_5942:
[----:B------:R-:W0:Y:S01]  /*262e0*/  @P0 LDC.64 R144, c[0x0][0x398] ;  /* 0x0000e600ff900b82 */ /* 0x000e220000000a00 */
[----:B------:R-:W-:Y:S01]  /*262f0*/  SEL R149, RZ, 0x1000000, !P5 ;  /* 0x01000000ff957807 */ /* 0x000fe20006800000 */
[----:B------:R-:W-:Y:S01]  /*26300*/  IMAD.WIDE.U32 R138, R118, 0x10, R156 ;  /* 0x00000010768a7825 */ /* 0x000fe200078e009c */
[----:B------:R-:W-:Y:S02]  /*26310*/  SEL R141, RZ, 0x10000, !P4 ;  /* 0x00010000ff8d7807 */ /* 0x000fe40006000000 */
[----:B------:R-:W-:Y:S02]  /*26320*/  SEL R148, RZ, 0x100, !P3 ;  /* 0x00000100ff947807 */ /* 0x000fe40005800000 */
        /* <DEDUP_REMOVED lines=10> */
[----:B------:R-:W-:Y:S01]  /*263d0*/  LOP3.LUT R117, R117, R140, R128, 0xfe, !PT ;  /* 0x0000008c75757212 */ /* 0x000fe200078efe80 */
[----:B------:R-:W-:Y:S01]  /*263e0*/  VIADD R128, R20, 0x280 ;  /* 0x0000028014807836 */ /* 0x000fe20000000000 */
[----:B------:R-:W-:-:S02]  /*263f0*/  SEL R141, RZ, 0x1, !P2 ;  /* 0x00000001ff8d7807 */ /* 0x000fc40005000000 */
[----:B------:R-:W-:Y:S01]  /*26400*/  SEL R140, RZ, 0x1, !P6 ;  /* 0x00000001ff8c7807 */ /* 0x000fe20007000000 */
[----:B--2---:R-:W-:Y:S01]  /*26410*/  IMAD.WIDE.U32 R90, R118, 0x8, R154 ;  /* 0x00000008765a7825 */ /* 0x004fe200078e009a */
[----:B------:R-:W-:Y:S02]  /*26420*/  LOP3.LUT R89, R148, R141, RZ, 0xfc, !PT ;  /* 0x0000008d94597212 */ /* 0x000fe400078efcff */
[----:B------:R-:W-:Y:S01]  /*26430*/  LOP3.LUT R88, R117, R140, RZ, 0xfc, !PT ;  /* 0x0000008c75587212 */ /* 0x000fe200078efcff */
[----:B------:R-:W-:-:S04]  /*26440*/  IMAD.WIDE.U32 R148, R128, 0x10, R146 ;  /* 0x0000001080947825 */ /* 0x000fc800078e0092 */
[----:B------:R2:W-:Y:S01]  /*26450*/  STG.E.64 desc[UR8][R90.64], R88 ;  /* 0x000000585a007986 */ /* 0x0005e2000c101b08 */
[----:B0-----:R-:W-:-:S04]  /*26460*/  @P0 IMAD.WIDE.U32 R144, R128, 0x10, R144 ;  /* 0x0000001080900825 */ /* 0x001fc800078e0090 */
[----:B-1----:R-:W-:Y:S01]  /*26470*/  @P1 IMAD.WIDE.U32 R142, R128, 0x10, R142 ;  /* 0x00000010808e1825 */ /* 0x002fe200078e008e */
[----:B--2---:R-:W-:Y:S06]  /*26480*/  @!P0 BRA `(.L_x_5967) ;  /* 0x0000000000508947 */ /* 0x004fec0003800000 */
[----:B------:R-:W-:Y:S02]  /*26490*/  SHF.L.U32 R88, R18, 0x10, RZ ;  /* 0x0000001012587819 */ /* 0x000fe400000006ff */
        /* <DEDUP_REMOVED lines=19> */
.L_x_5967:
        /* <DEDUP_REMOVED lines=19> */
.L_x_5970:
        /* <DEDUP_REMOVED lines=12> */
.L_x_5971:
        /* <DEDUP_REMOVED lines=43> */
.L_x_5969:
        /* <DEDUP_REMOVED lines=21> */
.L_x_5973:
        /* <DEDUP_REMOVED lines=12> */
.L_x_5974:
        /* <DEDUP_REMOVED lines=43> */
.L_x_5972:
        /* <DEDUP_REMOVED lines=24> */
.L_x_5976:
        /* <DEDUP_REMOVED lines=12> */
.L_x_5977:
        /* <DEDUP_REMOVED lines=43> */
.L_x_5975:
        /* <DEDUP_REMOVED lines=21> */
.L_x_5979:
        /* <DEDUP_REMOVED lines=12> */
.L_x_5980:
        /* <DEDUP_REMOVED lines=43> */
.L_x_5978:
        /* <DEDUP_REMOVED lines=24> */
.L_x_5982:
        /* <DEDUP_REMOVED lines=12> */
.L_x_5983:
        /* <DEDUP_REMOVED lines=43> */
.L_x_5981:
        /* <DEDUP_REMOVED lines=21> */
.L_x_5985:
        /* <DEDUP_REMOVED lines=12> */
.L_x_5986:
        /* <DEDUP_REMOVED lines=43> */
.L_x_5984:
        /* <DEDUP_REMOVED lines=24> */
.L_x_5988:
[----:B------:R-:W-:-:S04]  /*28410*/  VIADD R3, R3, 0x1 ;  /* 0x0000000103037836 */ /* 0x000fc80000000000 */
[C---:B-1----:R-:W-:Y:S01]  /*28420*/  IMAD.WIDE.U32 R144, R3.reuse, -0x2daee0ad, RZ ;  /* 0xd2511f5303907825 */ /* 0x042fe200078e00ff */
        /* <DEDUP_REMOVED lines=10> */
.L_x_5989:
        /* <DEDUP_REMOVED lines=43> */
.L_x_5987:
        /* <DEDUP_REMOVED lines=21> */
.L_x_5991:
[----:B------:R-:W-:-:S04]  /*288d0*/  IADD3 R3, PT, PT, R3, 0x1, RZ ;  /* 0x0000000103037810 */ /* 0x000fc80007ffe0ff */
[C---:B------:R-:W-:Y:S01]  /*288e0*/  ISETP.NE.AND P2, PT, R3.reuse, RZ, PT ;  /* 0x000000ff0300720c */ /* 0x040fe20003f45270 */
[----:B-1----:R-:W-:-:S12]  /*288f0*/  IMAD.WIDE.U32 R142, R3, -0x2daee0ad, RZ ;  /* 0xd2511f53038e7825 */ /* 0x002fd800078e00ff */
        /* <DEDUP_REMOVED lines=9> */
.L_x_5992:
        /* <DEDUP_REMOVED lines=43> */
.L_x_5990:
        /* <DEDUP_REMOVED lines=11> */
[--C-:B-1----:R-:W-:Y:S01]  /*28cf0*/  @P1 FADD.FTZ R142, R17, R16.reuse ;  /* 0x00000010118e1221 */ /* 0x102fe20000010000 */
        /* <DEDUP_REMOVED lines=12> */
.L_x_5994:
        /* <DEDUP_REMOVED lines=12> */
.L_x_5995:
        /* <DEDUP_REMOVED lines=43> */
.L_x_5993:
        /* <DEDUP_REMOVED lines=19> */
.L_x_5997:
        /* <DEDUP_REMOVED lines=12> */
.L_x_5998:
        /* <DEDUP_REMOVED lines=43> */
.L_x_5996:
        /* <DEDUP_REMOVED lines=24> */
.L_x_6000:
        /* <DEDUP_REMOVED lines=12> */
.L_x_6001:
        /* <DEDUP_REMOVED lines=43> */
.L_x_5999:
        /* <DEDUP_REMOVED lines=19> */
.L_x_6003:
        /* <DEDUP_REMOVED lines=12> */
.L_x_6004:
        /* <DEDUP_REMOVED lines=43> */
.L_x_6002:
        /* <DEDUP_REMOVED lines=25> */
.L_x_6006:
        /* <DEDUP_REMOVED lines=12> */
.L_x_6007:
        /* <DEDUP_REMOVED lines=43> */
.L_x_6005:
        /* <DEDUP_REMOVED lines=19> */
.L_x_6009:
        /* <DEDUP_REMOVED lines=12> */
.L_x_6010:
        /* <DEDUP_REMOVED lines=43> */
.L_x_6008:
        /* <DEDUP_REMOVED lines=25> */
.L_x_6012:
        /* <DEDUP_REMOVED lines=12> */
.L_x_6013:
[----:B------:R-:W-:Y:S01]  /*2ab50*/  LOP3.LUT R148, R8, UR11, R5, 0x96, !PT ;  /* 0x0000000b08947c12 */ /* 0x000fe2000f8e9605 */
[----:B------:R-:W-:-:S04]  /*2ab60*/  IMAD.WIDE.U32 R88, R2, -0x326172a9, RZ ;  /* 0xcd9e8d5702587825 */ /* 0x000fc800078e00ff */
[----:B------:R-:W-:Y:S01]  /*2ab70*/  IMAD.WIDE.U32 R148, R148, -0x326172a9, RZ ;  /* 0xcd9e8d5794947825 */ /* 0x000fe200078e00ff */
[----:B------:R-:W-:-:S03]  /*2ab80*/  LOP3.LUT R89, R7, UR10, R89, 0x96, !PT ;  /* 0x0000000a07597c12 */ /* 0x000fc6000f8e9659 */
[----:B------:R-:W-:Y:S01]  /*2ab90*/  IMAD.MOV.U32 R90, RZ, RZ, RZ ;  /* 0x000000ffff5a7224 */ /* 0x000fe200078e00ff */
        /* <DEDUP_REMOVED lines=34> */
[----:B------:R-:W-:-:S05]  /*2adc0*/  IMAD.WIDE.U32 R88, R89, -0x2daee0ad, RZ ;  /* 0xd2511f5359587825 */ /* 0x000fca00078e00ff */
[----:B------:R-:W-:Y:S01]  /*2add0*/  LOP3.LUT R4, R4, UR36, R89, 0x96, !PT ;  /* 0x0000002404047c12 */ /* 0x000fe2000f8e9659 */
[----:B------:R-:W-:Y:S01]  /*2ade0*/  IMAD.MOV.U32 R89, RZ, RZ, R117 ;  /* 0x000000ffff597224 */ /* 0x000fe200078e0075 */
[----:B------:R-:W-:-:S07]  /*2adf0*/  MOV R117, R88 ;  /* 0x0000005800757202 */ /* 0x000fce0000000f00 */
.L_x_6011:
        /* <DEDUP_REMOVED lines=19> */
.L_x_6015:
        /* <DEDUP_REMOVED lines=14> */
.L_x_6016:
[----:B------:R-:W-:Y:S01]  /*2b010*/  LOP3.LUT R90, R8, UR11, R5, 0x96, !PT ;  /* 0x0000000b085a7c12 */ /* 0x000fe2000f8e9605 */
[----:B------:R-:W-:-:S04]  /*2b020*/  IMAD.WIDE.U32 R88, R2, -0x326172a9, RZ ;  /* 0xcd9e8d5702587825 */ /* 0x000fc800078e00ff */
[----:B------:R-:W-:Y:S02]  /*2b030*/  HFMA2 R150, -RZ, RZ, 0, 0 ;  /* 0x00000000ff967431 */ /* 0x000fe400000001ff */
        /* <DEDUP_REMOVED lines=35> */
[----:B------:R-:W-:Y:S01]  /*2b270*/  IMAD.WIDE.U32 R88, R89, -0x2daee0ad, RZ ;  /* 0xd2511f5359587825 */ /* 0x000fe200078e00ff */
[----:B------:R-:W-:-:S04]  /*2b280*/  MOV R10, R90 ;  /* 0x0000005a000a7202 */ /* 0x000fc80000000f00 */
[----:B------:R-:W-:Y:S01]  /*2b290*/  LOP3.LUT R4, R4, UR36, R89, 0x96, !PT ;  /* 0x0000002404047c12 */ /* 0x000fe2000f8e9659 */
[----:B------:R-:W-:Y:S02]  /*2b2a0*/  IMAD.MOV.U32 R89, RZ, RZ, R117 ;  /* 0x000000ffff597224 */ /* 0x000fe400078e0075 */
[----:B------:R-:W-:-:S07]  /*2b2b0*/  IMAD.MOV.U32 R117, RZ, RZ, R88 ;  /* 0x000000ffff757224 */ /* 0x000fce00078e0058 */
.L_x_6014:
[----:B------:R-:W-:Y:S01]  /*2b2c0*/  I2FP.F32.U32 R89, R89 ;  /* 0x0000005900597245 */ /* 0x000fe20000201000 */
[----:B------:R-:W-:-:S04]  /*2b2d0*/  HADD2.F32 R88, -RZ, R31.H1_H1 ;  /* 0x3000001fff587230 */ /* 0x000fc80000004100 */
[----:B------:R-:W-:Y:S01]  /*2b2e0*/  FFMA.FTZ R89, R89, R98, 1.1641532182693481445e-10 ;  /* 0x2f00000059597423 */ /* 0x000fe20000010062 */
[----:B------:R-:W-:-:S04]  /*2b2f0*/  FMUL.FTZ R88, R88, UR5 ;  /* 0x0000000558587c20 */ /* 0x000fc80008410000 */
[----:B------:R-:W-:-:S04]  /*2b300*/  FSETP.GTU.FTZ.AND P6, PT, R89, UR4, PT ;  /* 0x0000000459007c0b */ /* 0x000fc8000bfdc000 */
[----:B------:R-:W-:Y:S02]  /*2b310*/  FSEL R90, R88, RZ, !P6 ;  /* 0x000000ff585a7208 */ /* 0x000fe40007000000 */
[----:B------:R-:W-:-:S03]  /*2b320*/  SEL R88, RZ, 0x1, P6 ;  /* 0x00000001ff587807 */ /* 0x000fc60003000000 */
[----:B------:R-:W-:Y:S01]  /*2b330*/  FADD.FTZ R89, R145, R90 ;  /* 0x0000005a91597221 */ /* 0x000fe20000010000 */
[----:B------:R-:W-:-:S05]  /*2b340*/  @P1 HADD2.F32 R90, -RZ, R27.H1_H1 ;  /* 0x3000001bff5a1230 */ /* 0x000fca0000004100 */
[--C-:B------:R-:W-:Y:S01]  /*2b350*/  @P1 FADD.FTZ R145, R90, R89.reuse ;  /* 0x000000595a911221 */ /* 0x100fe20000010000 */
[----:B------:R-:W-:Y:S01]  /*2b360*/  @!P1 IMAD.MOV.U32 R145, RZ, RZ, R89 ;  /* 0x000000ffff919224 */ /* 0x000fe200078e0059 */
[----:B------:R-:W-:Y:S02]  /*2b370*/  PRMT R89, R19, 0x5410, R152 ;  /* 0x0000541013597816 */ /* 0x000fe40000000098 */
[----:B------:R-:W-:Y:S02]  /*2b380*/  PRMT R19, R88, 0x7610, R19 ;  /* 0x0000761058137816 */ /* 0x000fe40000000013 */
[----:B------:R-:W-:Y:S02]  /*2b390*/  F2FP.F16.F32.PACK_AB R91, RZ, R145 ;  /* 0x00000091ff5b723e */ /* 0x000fe400000000ff */
[----:B------:R-:W-:Y:S02]  /*2b3a0*/  PRMT R90, R153, 0x5410, R158 ;  /* 0x00005410995a7816 */ /* 0x000fe4000000009e */
[----:B------:R-:W-:-:S02]  /*2b3b0*/  PRMT R88, R110, 0x5410, R137 ;  /* 0x000054106e587816 */ /* 0x000fc40000000089 */
[----:B------:R-:W-:Y:S01]  /*2b3c0*/  PRMT R91, R151, 0x5410, R91 ;  /* 0x00005410975b7816 */ /* 0x000fe2000000005b */
[----:B------:R-:W-:Y:S06]  /*2b3d0*/  BRA `(.L_x_6017) ;  /* 0x0000002400dc7947 */ /* 0x000fec0003800000 */
.L_x_5968:
        /* <DEDUP_REMOVED lines=15> */
.L_x_6019:
[----:B------:R-:W-:-:S04]  /*2b4d0*/  VIADD R3, R3, 0x1 ;  /* 0x0000000103037836 */ /* 0x000fc80000000000 */
[C---:B-1----:R-:W-:Y:S01]  /*2b4e0*/  IMAD.WIDE.U32 R142, R3.reuse, -0x2daee0ad, RZ ;  /* 0xd2511f53038e7825 */ /* 0x042fe200078e00ff */
        /* <DEDUP_REMOVED lines=10> */
.L_x_6020:
        /* <DEDUP_REMOVED lines=43> */
.L_x_6018:
        /* <DEDUP_REMOVED lines=24> */
.L_x_6022:
        /* <DEDUP_REMOVED lines=12> */
.L_x_6023:
        /* <DEDUP_REMOVED lines=43> */
.L_x_6021:
[----:B------:R-:W-:Y:S01]  /*2bd30*/  I2FP.F32.U32 R137, R137 ;  /* 0x0000008900897245 */ /* 0x000fe20000201000 */
[----:B------:R-:W-:Y:S01]  /*2bd40*/  HADD2.F32 R88, -RZ, R88.H1_H1 ;  /* 0x30000058ff587230 */ /* 0x000fe20000004100 */
[----:B------:R-:W-:Y:S01]  /*2bd50*/  ISETP.NE.AND P3, PT, R141, 0x1, PT ;  /* 0x000000018d00780c */ /* 0x000fe20003f65270 */
[----:B-1----:R-:W-:Y:S01]  /*2bd60*/  HFMA2 R143, -RZ, RZ, 0, 1.1920928955078125e-07 ;  /* 0x00000002ff8f7431 */ /* 0x002fe200000001ff */
        /* <DEDUP_REMOVED lines=20> */
.L_x_6025:
        /* <DEDUP_REMOVED lines=12> */
.L_x_6026:
        /* <DEDUP_REMOVED lines=43> */
.L_x_6024:
        /* <DEDUP_REMOVED lines=24> */
.L_x_6028:
        /* <DEDUP_REMOVED lines=12> */
.L_x_6029:
        /* <DEDUP_REMOVED lines=43> */
.L_x_6027:
        /* <DEDUP_REMOVED lines=24> */
.L_x_6031:
        /* <DEDUP_REMOVED lines=12> */
.L_x_6032:
        /* <DEDUP_REMOVED lines=43> */
.L_x_6030:
        /* <DEDUP_REMOVED lines=22> */
.L_x_6034:
        /* <DEDUP_REMOVED lines=12> */
.L_x_6035:
        /* <DEDUP_REMOVED lines=43> */
.L_x_6033:
        /* <DEDUP_REMOVED lines=22> */
.L_x_6037:
        /* <DEDUP_REMOVED lines=12> */
.L_x_6038:
        /* <DEDUP_REMOVED lines=43> */
.L_x_6036:
[----:B------:R-:W-:Y:S01]  /*2d5a0*/  I2FP.F32.U32 R89, R89 ;  /* 0x0000005900597245 */ /* 0x000fe20000201000 */
[----:B------:R-:W-:Y:S01]  /*2d5b0*/  HADD2.F32 R88, -RZ, R91.H0_H0 ;  /* 0x2000005bff587230 */ /* 0x000fe20000004100 */
[----:B------:R-:W-:Y:S01]  /*2d5c0*/  ISETP.NE.AND P5, PT, R145, 0x1, PT ;  /* 0x000000019100780c */ /* 0x000fe20003fa5270 */
[----:B------:R-:W-:Y:S02]  /*2d5d0*/  @P1 HADD2.F32 R148, -RZ, R27.H0_H0 ;  /* 0x2000001bff941230 */ /* 0x000fe40000004100 */
        /* <DEDUP_REMOVED lines=18> */
.L_x_6040:
        /* <DEDUP_REMOVED lines=12> */
.L_x_6041:
        /* <DEDUP_REMOVED lines=40> */
[----:B------:R-:W-:Y:S02]  /*2da40*/  LOP3.LUT R4, R4, UR36, R89, 0x96, !PT ;  /* 0x0000002404047c12 */ /* 0x000fe4000f8e9659 */
[----:B------:R-:W-:Y:S01]  /*2da50*/  MOV R89, R117 ;  /* 0x0000007500597202 */ /* 0x000fe20000000f00 */
[----:B------:R-:W-:-:S07]  /*2da60*/  IMAD.MOV.U32 R117, RZ, RZ, R88 ;  /* 0x000000ffff757224 */ /* 0x000fce00078e0058 */
.L_x_6039:
        /* <DEDUP_REMOVED lines=14> */
.L_x_6017:
[----:B------:R-:W-:Y:S01]  /*2db50*/  SEL R152, RZ, 0x1000000, !P5 ;  /* 0x01000000ff987807 */ /* 0x000fe20006800000 */
[----:B------:R-:W0:Y:S01]  /*2db60*/  @P0 LDC.64 R158, c[0x0][0x398] ;  /* 0x0000e600ff9e0b82 */ /* 0x000e220000000a00 */
[----:B------:R-:W-:Y:S01]  /*2db70*/  SEL R153, RZ, 0x10000, !P4 ;  /* 0x00010000ff997807 */ /* 0x000fe20006000000 */
[----:B------:R-:W-:Y:S01]  /*2db80*/  IMAD.WIDE.U32 R148, R128, 0x10, R156 ;  /* 0x0000001080947825 */ /* 0x000fe200078e009c */
[----:B------:R-:W-:Y:S02]  /*2db90*/  SEL R160, RZ, 0x100, !P3 ;  /* 0x00000100ffa07807 */ /* 0x000fe40005800000 */
[C---:B------:R-:W-:Y:S02]  /*2dba0*/  LOP3.LUT P5, RZ, R11.reuse, 0x8, RZ, 0xc0, !PT ;  /* 0x000000080bff7812 */ /* 0x040fe400078ac0ff */
[C---:B------:R-:W-:Y:S01]  /*2dbb0*/  LOP3.LUT P4, RZ, R11.reuse, 0x4, RZ, 0xc0, !PT ;  /* 0x000000040bff7812 */ /* 0x040fe2000788c0ff */
[----:B------:R1:W-:Y:S01]  /*2dbc0*/  STG.E.128 desc[UR8][R148.64], R88 ;  /* 0x0000005894007986 */ /* 0x0003e2000c101d08 */
[----:B------:R-:W-:-:S02]  /*2dbd0*/  LOP3.LUT P3, RZ, R11, 0x2, RZ, 0xc0, !PT ;  /* 0x000000020bff7812 */ /* 0x000fc4000786c0ff */
[----:B------:R-:W-:Y:S02]  /*2dbe0*/  LOP3.LUT R160, R160, R152, R153, 0xfe, !PT ;  /* 0x00000098a0a07212 */ /* 0x000fe400078efe99 */
[----:B------:R-:W2:Y:S01]  /*2dbf0*/  @P1 LDC.64 R152, c[0x0][0x3a0] ;  /* 0x0000e800ff981b82 */ /* 0x000ea20000000a00 */
[----:B------:R-:W-:Y:S02]  /*2dc00*/  SEL R151, RZ, 0x1000000, !P3 ;  /* 0x01000000ff977807 */ /* 0x000fe40005800000 */
[----:B------:R-:W-:Y:S02]  /*2dc10*/  SEL R137, RZ, 0x10000, !P4 ;  /* 0x00010000ff897807 */ /* 0x000fe40006000000 */
[----:B------:R-:W-:Y:S02]  /*2dc20*/  SEL R110, RZ, 0x100, !P5 ;  /* 0x00000100ff6e7807 */ /* 0x000fe40006800000 */
[----:B------:R-:W-:Y:S02]  /*2dc30*/  LOP3.LUT P6, RZ, R11, 0x10, RZ, 0xc0, !PT ;  /* 0x000000100bff7812 */ /* 0x000fe400078cc0ff */
[----:B------:R-:W-:-:S02]  /*2dc40*/  LOP3.LUT R110, R110, R151, R137, 0xfe, !PT ;  /* 0x000000976e6e7212 */ /* 0x000fc400078efe89 */
[----:B------:R-:W-:Y:S01]  /*2dc50*/  SEL R137, RZ, 0x1, !P2 ;  /* 0x00000001ff897807 */ /* 0x000fe20005000000 */
[----:B-1----:R-:W-:-:S03]  /*2dc60*/  IMAD.WIDE.U32 R90, R128, 0x8, R154 ;  /* 0x00000008805a7825 */ /* 0x002fc600078e009a */
[----:B------:R-:W-:Y:S02]  /*2dc70*/  LOP3.LUT R89, R160, R137, RZ, 0xfc, !PT ;  /* 0x00000089a0597212 */ /* 0x000fe400078efcff */
[----:B------:R-:W-:-:S04]  /*2dc80*/  SEL R137, RZ, 0x1, !P6 ;  /* 0x00000001ff897807 */ /* 0x000fc80007000000 */
[----:B------:R-:W-:Y:S02]  /*2dc90*/  LOP3.LUT R88, R110, R137, RZ, 0xfc, !PT ;  /* 0x000000896e587212 */ /* 0x000fe400078efcff */
[----:B------:R-:W-:-:S03]  /*2dca0*/  IADD3 R137, PT, PT, R20, 0x300, RZ ;  /* 0x0000030014897810 */ /* 0x000fc60007ffe0ff */
[----:B------:R1:W-:Y:S02]  /*2dcb0*/  STG.E.64 desc[UR8][R90.64], R88 ;  /* 0x000000585a007986 */ /* 0x0003e4000c101b08 */
[----:B------:R-:W-:-:S04]  /*2dcc0*/  IMAD.WIDE.U32 R160, R137, 0x10, R146 ;  /* 0x0000001089a07825 */ /* 0x000fc800078e0092 */
[----:B0-----:R-:W-:-:S04]  /*2dcd0*/  @P0 IMAD.WIDE.U32 R158, R137, 0x10, R158 ;  /* 0x00000010899e0825 */ /* 0x001fc800078e009e */
[----:B--2---:R-:W-:Y:S01]  /*2dce0*/  @P1 IMAD.WIDE.U32 R152, R137, 0x10, R152 ;  /* 0x0000001089981825 */ /* 0x004fe200078e0098 */
[----:B-1----:R-:W-:Y:S06]  /*2dcf0*/  @!P0 BRA `(.L_x_6042) ;  /* 0x0000000000508947 */ /* 0x002fec0003800000 */
[----:B------:R-:W-:Y:S01]  /*2dd00*/  IMAD.U32 R88, R18, 0x10000, RZ ;  /* 0x0001000012587824 */ /* 0x000fe200078e00ff */
[----:B------:R-:W-:Y:S02]  /*2dd10*/  PRMT R91, R17, 0x7104, RZ ;  /* 0x00007104115b7816 */ /* 0x000fe400000000ff */
[----:B------:R-:W-:Y:S02]  /*2dd20*/  LOP3.LUT R148, R15, 0xff, RZ, 0xc0, !PT ;  /* 0x000000ff0f947812 */ /* 0x000fe400078ec0ff */
[----:B------:R-:W-:Y:S02]  /*2dd30*/  LOP3.LUT R89, R88, 0xff0000, RZ, 0xc0, !PT ;  /* 0x00ff000058597812 */ /* 0x000fe400078ec0ff */
[----:B------:R-:W-:Y:S01]  /*2dd40*/  LOP3.LUT R88, R19, 0xffff, RZ, 0xc0, !PT ;  /* 0x0000ffff13587812 */ /* 0x000fe200078ec0ff */
[----:B------:R-:W-:Y:S01]  /*2dd50*/  IMAD.WIDE.U32 R148, R148, 0x1000000, RZ ;  /* 0x0100000094947825 */ /* 0x000fe200078e00ff */
[----:B------:R-:W-:Y:S02]  /*2dd60*/  LOP3.LUT R146, R14, 0xff, RZ, 0xc0, !PT ;  /* 0x000000ff0e927812 */ /* 0x000fe400078ec0ff */
[----:B------:R-:W-:-:S02]  /*2dd70*/  PRMT R90, R89, 0x4210, R88 ;  /* 0x00004210595a7816 */ /* 0x000fc40000000058 */
[----:B------:R-:W0:Y:S01]  /*2dd80*/  LDC.64 R88, c[0x0][0x3b8] ;  /* 0x0000ee00ff587b82 */ /* 0x000e220000000a00 */
[----:B------:R-:W-:Y:S01]  /*2dd90*/  IMAD.WIDE.U32 R146, R146, 0x10000, RZ ;  /* 0x0001000092927825 */ /* 0x000fe200078e00ff */
[----:B------:R-:W-:Y:S02]  /*2dda0*/  LOP3.LUT R91, R90, 0xff00, R91, 0xf8, !PT ;  /* 0x0000ff005a5b7812 */ /* 0x000fe400078ef85b */
[----:B------:R-:W-:Y:S02]  /*2ddb0*/  LOP3.LUT R90, R13, 0xff, RZ, 0xc0, !PT ;  /* 0x000000ff0d5a7812 */ /* 0x000fe400078ec0ff */
        /* <DEDUP_REMOVED lines=8> */
.L_x_6042:
        /* <DEDUP_REMOVED lines=19> */
.L_x_6045:
        /* <DEDUP_REMOVED lines=12> */
.L_x_6046:
        /* <DEDUP_REMOVED lines=43> */
.L_x_6044:
        /* <DEDUP_REMOVED lines=21> */
.L_x_6048:
        /* <DEDUP_REMOVED lines=12> */
.L_x_6049:
        /* <DEDUP_REMOVED lines=43> */
.L_x_6047:
        /* <DEDUP_REMOVED lines=14> */
[----:B-1----:R-:W-:Y:S01]  /*2e880*/  F2FP.F16.F32.PACK_AB R153, RZ, R146 ;  /* 0x00000092ff99723e */ /* 0x002fe200000000ff */
        /* <DEDUP_REMOVED lines=9> */
.L_x_6051:
        /* <DEDUP_REMOVED lines=12> */
.L_x_6052:
        /* <DEDUP_REMOVED lines=43> */
.L_x_6050:
        /* <DEDUP_REMOVED lines=21> */
.L_x_6054:
        /* <DEDUP_REMOVED lines=12> */
.L_x_6055:
        /* <DEDUP_REMOVED lines=43> */
.L_x_6053:
        /* <DEDUP_REMOVED lines=24> */
.L_x_6057:
        /* <DEDUP_REMOVED lines=12> */
.L_x_6058:
        /* <DEDUP_REMOVED lines=43> */
.L_x_6056:
        /* <DEDUP_REMOVED lines=21> */
.L_x_6060:
        /* <DEDUP_REMOVED lines=12> */
.L_x_6061:
        /* <DEDUP_REMOVED lines=43> */
.L_x_6059:
        /* <DEDUP_REMOVED lines=24> */
.L_x_6063:
        /* <DEDUP_REMOVED lines=12> */
.L_x_6064:
        /* <DEDUP_REMOVED lines=43> */
.L_x_6062:
        /* <DEDUP_REMOVED lines=21> */
.L_x_6066:
        /* <DEDUP_REMOVED lines=12> */
.L_x_6067:
        /* <DEDUP_REMOVED lines=43> */
.L_x_6065:
        /* <DEDUP_REMOVED lines=24> */
.L_x_6069:
        /* <DEDUP_REMOVED lines=12> */
.L_x_6070:
        /* <DEDUP_REMOVED lines=43> */
.L_x_6068:
        /* <DEDUP_REMOVED lines=19> */
.L_x_6072:
        /* <DEDUP_REMOVED lines=12> */
.L_x_6073:
        /* <DEDUP_REMOVED lines=43> */
.L_x_6071:
        /* <DEDUP_REMOVED lines=24> */
.L_x_6075:
        /* <DEDUP_REMOVED lines=12> */
.L_x_6076:
        /* <DEDUP_REMOVED lines=36> */
[----:B------:R-:W-:Y:S02]  /*312c0*/  LOP3.LUT R5, R162, UR35, R89, 0x96, !PT ;  /* 0x00000023a2057c12 */ /* 0x000fe4000f8e9659 */
[----:B------:R-:W-:Y:S01]  /*312d0*/  MOV R10, R88 ;  /* 0x00000058000a7202 */ /* 0x000fe20000000f00 */
[----:B------:R-:W-:-:S04]  /*312e0*/  IMAD.WIDE.U32 R88, R17, -0x2daee0ad, RZ ;  /* 0xd2511f5311587825 */ /* 0x000fc800078e00ff */
[----:B------:R-:W-:Y:S01]  /*312f0*/  IMAD.MOV.U32 R17, RZ, RZ, R110 ;  /* 0x000000ffff117224 */ /* 0x000fe200078e006e */
[----:B------:R-:W-:Y:S01]  /*31300*/  LOP3.LUT R4, R4, UR36, R89, 0x96, !PT ;  /* 0x0000002404047c12 */ /* 0x000fe2000f8e9659 */
[----:B------:R-:W-:Y:S01]  /*31310*/  IMAD.MOV.U32 R89, RZ, RZ, RZ ;  /* 0x000000ffff597224 */ /* 0x000fe200078e00ff */
[----:B------:R-:W-:-:S07]  /*31320*/  MOV R110, R88 ;  /* 0x00000058006e7202 */ /* 0x000fce0000000f00 */
.L_x_6074:
        /* <DEDUP_REMOVED lines=15> */
[----:B------:R-:W-:Y:S01]  /*31420*/  @P4 VIADD R117, R89, 0x1 ;  /* 0x0000000159754836 */ /* 0x000fe20000000000 */
[----:B------:R-:W-:Y:S01]  /*31430*/  @!P4 MOV R18, R4 ;  /* 0x000000040012c202 */ /* 0x000fe20000000f00 */
[----:B------:R-:W-:Y:S01]  /*31440*/  @P4 IMAD.MOV.U32 R18, RZ, RZ, R5 ;  /* 0x000000ffff124224 */ /* 0x000fe200078e0005 */
[----:B------:R-:W-:Y:S06]  /*31450*/  BRA `(.L_x_6077) ;  /* 0x0000000000dc7947 */ /* 0x000fec0003800000 */
.L_x_6078:
        /* <DEDUP_REMOVED lines=12> */
.L_x_6079:
        /* <DEDUP_REMOVED lines=39> */
[----:B------:R-:W-:Y:S01]  /*31790*/  IMAD.WIDE.U32 R88, R18, -0x2daee0ad, RZ ;  /* 0xd2511f5312587825 */ /* 0x000fe200078e00ff */
[----:B------:R-:W-:-:S03]  /*317a0*/  MOV R18, R110 ;  /* 0x0000006e00127202 */ /* 0x000fc60000000f00 */
[----:B------:R-:W-:Y:S01]  /*317b0*/  IMAD.MOV.U32 R110, RZ, RZ, R88 ;  /* 0x000000ffff6e7224 */ /* 0x000fe200078e0058 */
[----:B------:R-:W-:-:S07]  /*317c0*/  LOP3.LUT R4, R4, UR36, R89, 0x96, !PT ;  /* 0x0000002404047c12 */ /* 0x000fce000f8e9659 */
.L_x_6077:
        /* <DEDUP_REMOVED lines=25> */
.L_x_6081:
        /* <DEDUP_REMOVED lines=12> */
.L_x_6082:
        /* <DEDUP_REMOVED lines=40> */
[----:B------:R-:W-:Y:S02]  /*31ca0*/  IMAD.MOV.U32 R110, RZ, RZ, R88 ;  /* 0x000000ffff6e7224 */ /* 0x000fe400078e0058 */
[----:B------:R-:W-:Y:S01]  /*31cb0*/  HFMA2 R88, -RZ, RZ, 0, 0 ;  /* 0x00000000ff587431 */ /* 0x000fe200000001ff */
[----:B------:R-:W-:-:S07]  /*31cc0*/  LOP3.LUT R4, R4, UR36, R89, 0x96, !PT ;  /* 0x0000002404047c12 */ /* 0x000fce000f8e9659 */
.L_x_6080:
        /* <DEDUP_REMOVED lines=19> */
.L_x_6084:
        /* <DEDUP_REMOVED lines=12> */
.L_x_6085:
        /* <DEDUP_REMOVED lines=39> */
[----:B------:R-:W-:Y:S01]  /*32130*/  IMAD.MOV.U32 R117, RZ, RZ, RZ ;  /* 0x000000ffff757224 */ /* 0x000fe200078e00ff */
[----:B------:R-:W-:Y:S01]  /*32140*/  LOP3.LUT R4, R4, UR36, R89, 0x96, !PT ;  /* 0x0000002404047c12 */ /* 0x000fe2000f8e9659 */
[----:B------:R-:W-:Y:S01]  /*32150*/  IMAD.MOV.U32 R89, RZ, RZ, R110 ;  /* 0x000000ffff597224 */ /* 0x000fe200078e006e */
[----:B------:R-:W-:-:S07]  /*32160*/  MOV R110, R88 ;  /* 0x00000058006e7202 */ /* 0x000fce0000000f00 */
.L_x_6083:
        /* <DEDUP_REMOVED lines=10> */
[----:B------:R-:W-:-:S03]  /*32210*/  MOV R89, R10 ;  /* 0x0000000a00597202 */ /* 0x000fc60000000f00 */
[--C-:B------:R-:W-:Y:S01]  /*32220*/  @P1 FADD.FTZ R151, R151, R18.reuse ;  /* 0x0000001297971221 */ /* 0x100fe20000010000 */
[----:B------:R-:W-:Y:S02]  /*32230*/  @!P1 MOV R151, R18 ;  /* 0x0000001200979202 */ /* 0x000fe40000000f00 */
[----:B------:R-:W-:Y:S01]  /*32240*/  PRMT R18, R88, 0x7610, R18 ;  /* 0x0000761058127816 */ /* 0x000fe20000000012 */
[----:B------:R-:W-:Y:S01]  /*32250*/  IMAD.MOV.U32 R88, RZ, RZ, 0x2 ;  /* 0x00000002ff587424 */ /* 0x000fe200078e00ff */
        /* <DEDUP_REMOVED lines=10> */
.L_x_6087:
        /* <DEDUP_REMOVED lines=12> */
.L_x_6088:
        /* <DEDUP_REMOVED lines=38> */
[----:B------:R-:W-:-:S05]  /*32620*/  IMAD.WIDE.U32 R88, R117, -0x2daee0ad, RZ ;  /* 0xd2511f5375587825 */ /* 0x000fca00078e00ff */
[----:B------:R-:W-:Y:S01]  /*32630*/  LOP3.LUT R4, R4, UR36, R89, 0x96, !PT ;  /* 0x0000002404047c12 */ /* 0x000fe2000f8e9659 */
[----:B------:R-:W-:Y:S01]  /*32640*/  IMAD.MOV.U32 R89, RZ, RZ, R110 ;  /* 0x000000ffff597224 */ /* 0x000fe200078e006e */
[----:B------:R-:W-:Y:S01]  /*32650*/  MOV R110, R88 ;  /* 0x00000058006e7202 */ /* 0x000fe20000000f00 */
[----:B------:R-:W-:-:S07]  /*32660*/  IMAD.MOV.U32 R88, RZ, RZ, RZ ;  /* 0x000000ffff587224 */ /* 0x000fce00078e00ff */
.L_x_6086:
        /* <DEDUP_REMOVED lines=19> */
.L_x_6090:
        /* <DEDUP_REMOVED lines=11> */
[----:B------:R-:W-:Y:S02]  /*32850*/  @P0 IADD3 R88, PT, PT, R8, RZ, RZ ;  /* 0x000000ff08580210 */ /* 0x000fe40007ffe0ff */
[----:B------:R-:W-:-:S03]  /*32860*/  ISETP.NE.AND P0, PT, R10, RZ, PT ;  /* 0x000000ff0a00720c */ /* 0x000fc60003f05270 */
[----:B------:R-:W-:-:S10]  /*32870*/  @!P6 IMAD.MOV.U32 R8, RZ, RZ, R88 ;  /* 0x000000ffff08e224 */ /* 0x000fd400078e0058 */
.L_x_6091:
        /* <DEDUP_REMOVED lines=39> */
[----:B------:R-:W-:Y:S01]  /*32af0*/  HFMA2 R117, -RZ, RZ, 0, 0 ;  /* 0x00000000ff757431 */ /* 0x000fe200000001ff */
[----:B------:R-:W-:Y:S02]  /*32b00*/  LOP3.LUT R4, R4, UR36, R89, 0x96, !PT ;  /* 0x0000002404047c12 */ /* 0x000fe4000f8e9659 */
[----:B------:R-:W-:Y:S01]  /*32b10*/  MOV R89, R110 ;  /* 0x0000006e00597202 */ /* 0x000fe20000000f00 */
[----:B------:R-:W-:-:S07]  /*32b20*/  IMAD.MOV.U32 R110, RZ, RZ, R88 ;  /* 0x000000ffff6e7224 */ /* 0x000fce00078e0058 */
.L_x_6089:
[----:B------:R-:W-:Y:S01]  /*32b30*/  I2FP.F32.U32 R89, R89 ;  /* 0x0000005900597245 */ /* 0x000fe20000201000 */
[----:B------:R-:W-:Y:S01]  /*32b40*/  HADD2.F32 R88, -RZ, R31.H1_H1 ;  /* 0x3000001fff587230 */ /* 0x000fe20000004100 */
[----:B------:R-:W-:-:S03]  /*32b50*/  PRMT R90, R161, 0x5410, R90 ;  /* 0x00005410a15a7816 */ /* 0x000fc6000000005a */
[----:B------:R-:W-:Y:S01]  /*32b60*/  FFMA.FTZ R89, R89, R98, 1.1641532182693481445e-10 ;  /* 0x2f00000059597423 */ /* 0x000fe20000010062 */
[----:B------:R-:W-:Y:S01]  /*32b70*/  FMUL.FTZ R88, R88, UR5 ;  /* 0x0000000558587c20 */ /* 0x000fe20008410000 */
[----:B------:R-:W-:-:S03]  /*32b80*/  @P1 HADD2.F32 R98, -RZ, R27.H1_H1 ;  /* 0x3000001bff621230 */ /* 0x000fc60000004100 */
[----:B------:R-:W-:Y:S02]  /*32b90*/  FSETP.GTU.FTZ.AND P6, PT, R89, UR4, PT ;  /* 0x0000000459007c0b */ /* 0x000fe4000bfdc000 */
[----:B------:R-:W-:Y:S02]  /*32ba0*/  PRMT R89, R19, 0x5410, R160 ;  /* 0x0000541013597816 */ /* 0x000fe400000000a0 */
[----:B------:R-:W-:-:S05]  /*32bb0*/  FSEL R88, R88, RZ, !P6 ;  /* 0x000000ff58587208 */ /* 0x000fca0007000000 */
        /* <DEDUP_REMOVED lines=9> */
.L_x_6043:
        /* <DEDUP_REMOVED lines=12> */
[----:B------:R-:W-:Y:S01]  /*32d10*/  @P2 IMAD.MOV.U32 R110, RZ, RZ, R117 ;  /* 0x000000ffff6e2224 */ /* 0x000fe200078e0075 */
[----:B------:R-:W-:Y:S01]  /*32d20*/  @P2 MOV R146, R5 ;  /* 0x0000000500922202 */ /* 0x000fe20000000f00 */
[----:B------:R-:W-:Y:S06]  /*32d30*/  BRA `(.L_x_6093) ;  /* 0x0000000000dc7947 */ /* 0x000fec0003800000 */
.L_x_6094:
        /* <DEDUP_REMOVED lines=12> */
.L_x_6095:
        /* <DEDUP_REMOVED lines=38> */
[----:B------:R-:W-:-:S03]  /*33060*/  MOV R10, R148 ;  /* 0x00000094000a7202 */ /* 0x000fc60000000f00 */
[----:B------:R-:W-:Y:S01]  /*33070*/  IMAD.MOV.U32 R110, RZ, RZ, R146 ;  /* 0x000000ffff6e7224 */ /* 0x000fe200078e0092 */
[----:B------:R-:W-:Y:S01]  /*33080*/  LOP3.LUT R4, R4, UR36, R147, 0x96, !PT ;  /* 0x0000002404047c12 */ /* 0x000fe2000f8e9693 */
[----:B------:R-:W-:Y:S01]  /*33090*/  IMAD.MOV.U32 R147, RZ, RZ, RZ ;  /* 0x000000ffff937224 */ /* 0x000fe200078e00ff */
[----:B------:R-:W-:-:S07]  /*330a0*/  MOV R146, R117 ;  /* 0x0000007500927202 */ /* 0x000fce0000000f00 */
.L_x_6093:
        /* <DEDUP_REMOVED lines=13> */
[----:B-1----:R-:W-:-:S05]  /*33180*/  F2FP.F16.F32.PACK_AB R153, RZ, R146 ;  /* 0x00000092ff99723e */ /* 0x002fca00000000ff */
[----:B------:R-:W-:Y:S01]  /*33190*/  @P2 LOP3.LUT R11, R11, 0x10, RZ, 0xfc, !PT ;  /* 0x000000100b0b2812 */ /* 0x000fe200078efcff */
[----:B------:R-:W-:Y:S06]  /*331a0*/  @!P3 BRA `(.L_x_6096) ;  /* 0x0000000000fcb947 */ /* 0x000fec0003800000 */
        /* <DEDUP_REMOVED lines=8> */
.L_x_6097:
        /* <DEDUP_REMOVED lines=12> */
.L_x_6098:
        /* <DEDUP_REMOVED lines=41> */
[----:B------:R-:W-:Y:S01]  /*33580*/  LOP3.LUT R4, R4, UR36, R149, 0x96, !PT ;  /* 0x0000002404047c12 */ /* 0x000fe2000f8e9695 */
[----:B------:R-:W-:-:S07]  /*33590*/  HFMA2 R149, -RZ, RZ, 0, 0 ;  /* 0x00000000ff957431 */ /* 0x000fce00000001ff */
.L_x_6096:
        /* <DEDUP_REMOVED lines=24> */
.L_x_6100:
        /* <DEDUP_REMOVED lines=12> */
.L_x_6101:
        /* <DEDUP_REMOVED lines=40> */
[----:B------:R-:W-:Y:S01]  /*33a60*/  MOV R110, R150 ;  /* 0x00000096006e7202 */ /* 0x000fe20000000f00 */
[----:B------:R-:W-:Y:S01]  /*33a70*/  IMAD.MOV.U32 R150, RZ, RZ, RZ ;  /* 0x000000ffff967224 */ /* 0x000fe200078e00ff */
[----:B------:R-:W-:-:S07]  /*33a80*/  LOP3.LUT R4, R4, UR36, R151, 0x96, !PT ;  /* 0x0000002404047c12 */ /* 0x000fce000f8e9697 */
.L_x_6099:
[----:B------:R-:W-:Y:S01]  /*33a90*/  I2FP.F32.U32 R117, R88 ;  /* 0x0000005800757245 */ /* 0x000fe20000201000 */
[----:B------:R-:W-:Y:S01]  /*33aa0*/  HADD2.F32 R88, -RZ, R89.H0_H0 ;  /* 0x20000059ff587230 */ /* 0x000fe20000004100 */
[----:B------:R-:W-:Y:S01]  /*33ab0*/  ISETP.NE.AND P3, PT, R150, 0x1, PT ;  /* 0x000000019600780c */ /* 0x000fe20003f65270 */
[----:B------:R-:W-:Y:S01]  /*33ac0*/  HFMA2 R149, -RZ, RZ, 0, 1.1920928955078125e-07 ;  /* 0x00000002ff957431 */ /* 0x000fe200000001ff */
[----:B------:R-:W-:Y:S01]  /*33ad0*/  LOP3.LUT R11, R11, 0xfffffffb, RZ, 0xc0, !PT ;  /* 0xfffffffb0b0b7812 */ /* 0x000fe200078ec0ff */
[----:B------:R-:W-:Y:S01]  /*33ae0*/  FFMA.FTZ R117, R117, R98, 1.1641532182693481445e-10 ;  /* 0x2f00000075757423 */ /* 0x000fe20000010062 */
[----:B------:R-:W-:-:S04]  /*33af0*/  FMUL.FTZ R88, R88, UR5 ;  /* 0x0000000558587c20 */ /* 0x000fc80008410000 */
[----:B------:R-:W-:-:S04]  /*33b00*/  FSETP.GTU.FTZ.AND P2, PT, R117, UR4, PT ;  /* 0x0000000475007c0b */ /* 0x000fc8000bf5c000 */
[----:B------:R-:W-:Y:S01]  /*33b10*/  FSEL R147, R88, RZ, !P2 ;  /* 0x000000ff58937208 */ /* 0x000fe20005000000 */
[----:B------:R-:W-:Y:S01]  /*33b20*/  @P1 HADD2.F32 R88, -RZ, R25.H0_H0 ;  /* 0x20000019ff581230 */ /* 0x000fe20000004100 */
[----:B------:R-:W-:-:S04]  /*33b30*/  PLOP3.LUT P2, PT, P2, PT, PT, 0x8, 0x80 ;  /* 0x000000000080781c */ /* 0x000fc8000174e170 */
[----:B------:R-:W-:Y:S01]  /*33b40*/  @P1 FADD.FTZ R147, R88, R147 ;  /* 0x0000009358931221 */ /* 0x000fe20000010000 */
[----:B------:R-:W-:-:S04]  /*33b50*/  IMAD.MOV.U32 R88, RZ, RZ, R10 ;  /* 0x000000ffff587224 */ /* 0x000fc800078e000a */
[----:B------:R-:W-:-:S04]  /*33b60*/  F2FP.F16.F32.PACK_AB R159, RZ, R147 ;  /* 0x00000093ff9f723e */ /* 0x000fc800000000ff */
        /* <DEDUP_REMOVED lines=10> */
.L_x_6103:
        /* <DEDUP_REMOVED lines=12> */
.L_x_6104:
        /* <DEDUP_REMOVED lines=43> */
.L_x_6102:
[----:B------:R-:W-:Y:S01]  /*33f80*/  I2FP.F32.U32 R117, R88 ;  /* 0x0000005800757245 */ /* 0x000fe20000201000 */
[----:B------:R-:W-:Y:S01]  /*33f90*/  HADD2.F32 R89, -RZ, R89.H1_H1 ;  /* 0x30000059ff597230 */ /* 0x000fe20000004100 */
[----:B------:R-:W-:Y:S01]  /*33fa0*/  ISETP.NE.AND P2, PT, R149, 0x1, PT ;  /* 0x000000019500780c */ /* 0x000fe20003f45270 */
[----:B------:R-:W-:Y:S01]  /*33fb0*/  IMAD.MOV.U32 R151, RZ, RZ, 0x2 ;  /* 0x00000002ff977424 */ /* 0x000fe200078e00ff */
[----:B------:R-:W-:Y:S01]  /*33fc0*/  LOP3.LUT R11, R11, 0xfffffffd, RZ, 0xc0, !PT ;  /* 0xfffffffd0b0b7812 */ /* 0x000fe200078ec0ff */
[----:B------:R-:W-:Y:S01]  /*33fd0*/  FFMA.FTZ R117, R117, R98, 1.1641532182693481445e-10 ;  /* 0x2f00000075757423 */ /* 0x000fe20000010062 */
[----:B------:R-:W-:-:S04]  /*33fe0*/  FMUL.FTZ R89, R89, UR5 ;  /* 0x0000000559597c20 */ /* 0x000fc80008410000 */
[----:B------:R-:W-:-:S04]  /*33ff0*/  FSETP.GTU.FTZ.AND P3, PT, R117, UR4, PT ;  /* 0x0000000475007c0b */ /* 0x000fc8000bf7c000 */
[----:B------:R-:W-:Y:S01]  /*34000*/  FSEL R150, R89, RZ, !P3 ;  /* 0x000000ff59967208 */ /* 0x000fe20005800000 */
[----:B------:R-:W-:Y:S01]  /*34010*/  @P1 HADD2.F32 R89, -RZ, R25.H1_H1 ;  /* 0x30000019ff591230 */ /* 0x000fe20000004100 */
[----:B------:R-:W-:-:S04]  /*34020*/  PLOP3.LUT P3, PT, P3, PT, PT, 0x8, 0x80 ;  /* 0x000000000080781c */ /* 0x000fc80001f6e170 */
[----:B------:R-:W-:Y:S01]  /*34030*/  @P1 FADD.FTZ R150, R89, R150 ;  /* 0x0000009659961221 */ /* 0x000fe20000010000 */
[----:B------:R-:W-:-:S04]  /*34040*/  MOV R89, R10 ;  /* 0x0000000a00597202 */ /* 0x000fc80000000f00 */
[----:B------:R-:W-:-:S04]  /*34050*/  F2FP.F16.F32.PACK_AB R161, RZ, R150 ;  /* 0x00000096ffa1723e */ /* 0x000fc800000000ff */
        /* <DEDUP_REMOVED lines=10> */
.L_x_6106:
        /* <DEDUP_REMOVED lines=12> */
.L_x_6107:
        /* <DEDUP_REMOVED lines=42> */
[----:B------:R-:W-:-:S07]  /*34460*/  MOV R110, R88 ;  /* 0x00000058006e7202 */ /* 0x000fce0000000f00 */
.L_x_6105:
        /* <DEDUP_REMOVED lines=22> */
.L_x_6109:
        /* <DEDUP_REMOVED lines=12> */
.L_x_6110:
        /* <DEDUP_REMOVED lines=43> */
.L_x_6108:
        /* <DEDUP_REMOVED lines=22> */
.L_x_6112:
        /* <DEDUP_REMOVED lines=12> */
.L_x_6113:
        /* <DEDUP_REMOVED lines=43> */
.L_x_6111:
        /* <DEDUP_REMOVED lines=22> */
.L_x_6115:
        /* <DEDUP_REMOVED lines=12> */
.L_x_6116:
        /* <DEDUP_REMOVED lines=43> */
.L_x_6114:
[----:B------:R-:W-:Y:S01]  /*352e0*/  I2FP.F32.U32 R89, R89 ;  /* 0x0000005900597245 */ /* 0x000fe20000201000 */
[----:B------:R-:W-:Y:S01]  /*352f0*/  HADD2.F32 R91, -RZ, R91.H1_H1 ;  /* 0x3000005bff5b7230 */ /* 0x000fe20000004100 */
[----:B------:R-:W-:Y:S02]  /*35300*/  PRMT R90, R162, 0x5410, R90 ;  /* 0x00005410a25a7816 */ /* 0x000fe4000000005a */
[----:B------:R-:W-:Y:S01]  /*35310*/  PRMT R88, R153, 0x5410, R158 ;  /* 0x0000541099587816 */ /* 0x000fe2000000009e */
[----:B------:R-:W-:Y:S01]  /*35320*/  FFMA.FTZ R89, R89, R98, 1.1641532182693481445e-10 ;  /* 0x2f00000059597423 */ /* 0x000fe20000010062 */
[----:B------:R-:W-:-:S04]  /*35330*/  FMUL.FTZ R91, R91, UR5 ;  /* 0x000000055b5b7c20 */ /* 0x000fc80008410000 */
[----:B------:R-:W-:Y:S01]  /*35340*/  FSETP.GTU.FTZ.AND P5, PT, R89, UR4, PT ;  /* 0x0000000459007c0b */ /* 0x000fe2000bfbc000 */
[----:B------:R-:W-:-:S03]  /*35350*/  @P1 HADD2.F32 R89, -RZ, R27.H1_H1 ;  /* 0x3000001bff591230 */ /* 0x000fc60000004100 */
[----:B------:R-:W-:Y:S02]  /*35360*/  FSEL R98, R91, RZ, !P5 ;  /* 0x000000ff5b627208 */ /* 0x000fe40006800000 */
[----:B------:R-:W-:-:S03]  /*35370*/  PLOP3.LUT P5, PT, P5, PT, PT, 0x8, 0x80 ;  /* 0x000000000080781c */ /* 0x000fc60002fae170 */
[----:B------:R-:W-:Y:S01]  /*35380*/  @P1 FADD.FTZ R98, R89, R98 ;  /* 0x0000006259621221 */ /* 0x000fe20000010000 */
[----:B------:R-:W-:-:S04]  /*35390*/  PRMT R89, R159, 0x5410, R161 ;  /* 0x000054109f597816 */ /* 0x000fc800000000a1 */
[----:B------:R-:W-:-:S04]  /*353a0*/  F2FP.F16.F32.PACK_AB R91, RZ, R98 ;  /* 0x00000062ff5b723e */ /* 0x000fc800000000ff */
[----:B------:R-:W-:-:S07]  /*353b0*/  PRMT R91, R160, 0x5410, R91 ;  /* 0x00005410a05b7816 */ /* 0x000fce000000005b */
.L_x_6092:
[----:B------:R-:W-:Y:S01]  /*353c0*/  SEL R153, RZ, 0x1000000, !P5 ;  /* 0x01000000ff997807 */ /* 0x000fe20006800000 */
[C---:B------:R-:W-:Y:S01]  /*353d0*/  IMAD.WIDE.U32 R156, R137.reuse, 0x10, R156 ;  /* 0x00000010899c7825 */ /* 0x040fe200078e009c */
[----:B------:R-:W-:Y:S02]  /*353e0*/  SEL R158, RZ, 0x10000, !P4 ;  /* 0x00010000ff9e7807 */ /* 0x000fe40006000000 */
[----:B------:R-:W-:Y:S01]  /*353f0*/  SEL R161, RZ, 0x100, !P3 ;  /* 0x00000100ffa17807 */ /* 0x000fe20005800000 */
[----:B------:R-:W-:Y:S01]  /*35400*/  IMAD.WIDE.U32 R154, R137, 0x8, R154 ;  /* 0x00000008899a7825 */ /* 0x000fe200078e009a */
[C---:B------:R-:W-:Y:S01]  /*35410*/  LOP3.LUT P6, RZ, R11.reuse, 0x8, RZ, 0xc0, !PT ;  /* 0x000000080bff7812 */ /* 0x040fe200078cc0ff */
[----:B------:R0:W-:Y:S01]  /*35420*/  STG.E.128 desc[UR8][R156.64], R88 ;  /* 0x000000589c007986 */ /* 0x0001e2000c101d08 */
[C---:B------:R-:W-:Y:S02]  /*35430*/  LOP3.LUT P5, RZ, R11.reuse, 0x4, RZ, 0xc0, !PT ;  /* 0x000000040bff7812 */ /* 0x040fe400078ac0ff */
[----:B------:R-:W-:-:S02]  /*35440*/  LOP3.LUT P4, RZ, R11, 0x2, RZ, 0xc0, !PT ;  /* 0x000000020bff7812 */ /* 0x000fc4000788c0ff */
[----:B------:R-:W-:Y:S02]  /*35450*/  LOP3.LUT R161, R161, R153, R158, 0xfe, !PT ;  /* 0x00000099a1a17212 */ /* 0x000fe400078efe9e */
[----:B------:R-:W-:Y:S02]  /*35460*/  SEL R159, RZ, 0x1000000, !P4 ;  /* 0x01000000ff9f7807 */ /* 0x000fe40006000000 */
[----:B------:R-:W-:Y:S02]  /*35470*/  SEL R158, RZ, 0x10000, !P5 ;  /* 0x00010000ff9e7807 */ /* 0x000fe40006800000 */
[----:B------:R-:W-:Y:S02]  /*35480*/  SEL R153, RZ, 0x100, !P6 ;  /* 0x00000100ff997807 */ /* 0x000fe40007000000 */
[----:B------:R-:W-:Y:S02]  /*35490*/  LOP3.LUT P1, RZ, R11, 0x10, RZ, 0xc0, !PT ;  /* 0x000000100bff7812 */ /* 0x000fe4000782c0ff */
[----:B------:R-:W-:-:S02]  /*354a0*/  LOP3.LUT R153, R153, R159, R158, 0xfe, !PT ;  /* 0x0000009f99997212 */ /* 0x000fc400078efe9e */
[----:B------:R-:W-:-:S04]  /*354b0*/  SEL R158, RZ, 0x1, !P2 ;  /* 0x00000001ff9e7807 */ /* 0x000fc80005000000 */
[----:B0-----:R-:W-:Y:S02]  /*354c0*/  LOP3.LUT R89, R161, R158, RZ, 0xfc, !PT ;  /* 0x0000009ea1597212 */ /* 0x001fe400078efcff */
[----:B------:R-:W-:-:S04]  /*354d0*/  SEL R158, RZ, 0x1, !P1 ;  /* 0x00000001ff9e7807 */ /* 0x000fc80004800000 */
[----:B------:R-:W-:-:S05]  /*354e0*/  LOP3.LUT R88, R153, R158, RZ, 0xfc, !PT ;  /* 0x0000009e99587212 */ /* 0x000fca00078efcff */
        /* <DEDUP_REMOVED lines=8> */
[----:B------:R-:W0:Y:S01]  /*35570*/  LDC.64 R88, c[0x0][0x3b8] ;  /* 0x0000ee00ff587b82 */ /* 0x000e220000000a00 */
[----:B------:R-:W-:Y:S01]  /*35580*/  LOP3.LUT R154, R14, 0xff, RZ, 0xc0, !PT ;  /* 0x000000ff0e9a7812 */ /* 0x000fe200078ec0ff */
[----:B------:R-:W-:Y:S01]  /*35590*/  IMAD.WIDE.U32 R156, R156, 0x1000000, RZ ;  /* 0x010000009c9c7825 */ /* 0x000fe200078e00ff */
[----:B------:R-:W-:-:S02]  /*355a0*/  LOP3.LUT R91, R90, 0xff00, R91, 0xf8, !PT ;  /* 0x0000ff005a5b7812 */ /* 0x000fc400078ef85b */
        /* <DEDUP_REMOVED lines=10> */
.L_x_6117:
[----:B01----:R-:W-:Y:S01]  /*35650*/  FADD.FTZ R88, RZ, R21 ;  /* 0x00000015ff587221 */ /* 0x003fe20000010000 */
[----:B------:R-:W0:Y:S01]  /*35660*/  S2UR UR5, SR_CgaCtaId ;  /* 0x00000000000579c3 */ /* 0x000e220000008800 */
[----:B------:R-:W-:Y:S01]  /*35670*/  ISETP.NE.AND P1, PT, R6, RZ, PT ;  /* 0x000000ff0600720c */ /* 0x000fe20003f25270 */
[----:B------:R-:W-:Y:S01]  /*35680*/  UMOV UR4, 0x400 ;  /* 0x0000040000047882 */ /* 0x000fe20000000000 */
[----:B------:R-:W-:Y:S01]  /*35690*/  FADD.FTZ R89, R88, R23 ;  /* 0x0000001758597221 */ /* 0x000fe20000010000 */
[----:B------:R-:W-:-:S03]  /*356a0*/  ISETP.GT.U32.AND P2, PT, R6, 0x3, PT ;  /* 0x000000030600780c */ /* 0x000fc60003f44070 */
[----:B------:R-:W-:-:S04]  /*356b0*/  FADD.FTZ R88, R89, R22 ;  /* 0x0000001659587221 */ /* 0x000fc80000010000 */
[----:B------:R-:W-:-:S04]  /*356c0*/  FADD.FTZ R89, R88, R93 ;  /* 0x0000005d58597221 */ /* 0x000fc80000010000 */
[----:B------:R-:W-:-:S04]  /*356d0*/  FADD.FTZ R89, R89, R92 ;  /* 0x0000005c59597221 */ /* 0x000fc80000010000 */
[----:B------:R-:W-:-:S04]  /*356e0*/  FADD.FTZ R88, R89, R94 ;  /* 0x0000005e59587221 */ /* 0x000fc80000010000 */
        /* <DEDUP_REMOVED lines=63> */
[----:B------:R-:W-:Y:S01]  /*35ae0*/  MOV R155, RZ ;  /* 0x000000ff009b7202 */ /* 0x000fe20000000f00 */
[----:B------:R-:W-:Y:S02]  /*35af0*/  @!P2 IMAD.MOV.U32 R155, RZ, RZ, 0x700 ;  /* 0x00000700ff9ba424 */ /* 0x000fe400078e00ff */
[----:B------:R-:W-:-:S03]  /*35b00*/  FMUL.FTZ R88, R88, 0.0005580357392318546772 ;  /* 0x3a12492558587820 */ /* 0x000fc60000410000 */
[----:B------:R-:W-:Y:S01]  /*35b10*/  I2FP.F32.U32 R158, R155 ;  /* 0x0000009b009e7245 */ /* 0x000fe20000201000 */
        /* <DEDUP_REMOVED lines=115> */
[----:B0-----:R-:W-:Y:S01]  /*36250*/  FADD.FTZ R91, R90, R91 ;  /* 0x0000005b5a5b7221 */ /* 0x001fe20000010000 */
[----:B------:R-:W-:-:S04]  /*36260*/  @!P1 SHF.R.U32.HI R90, RZ, 0x2, R0 ;  /* 0x00000002ff5a9819 */ /* 0x000fc80000011600 */
[----:B------:R-:W0:Y:S01]  /*36270*/  SHFL.BFLY PT, R154, R91, 0x4, 0x1f ;  /* 0x0c801f005b9a7f89 */ /* 0x000e2200000e0000 */
[----:B------:R-:W-:Y:S01]  /*36280*/  @!P1 LOP3.LUT R90, R90, 0x18, RZ, 0xc0, !PT ;  /* 0x000000185a5a9812 */ /* 0x000fe200078ec0ff */
[----:B0-----:R-:W-:-:S05]  /*36290*/  FADD.FTZ R154, R91, R154 ;  /* 0x0000009a5b9a7221 */ /* 0x001fca0000010000 */
[----:B------:R-:W0:Y:S02]  /*362a0*/  SHFL.BFLY PT, R153, R154, 0x8, 0x1f ;  /* 0x0d001f009a997f89 */ /* 0x000e2400000e0000 */
[----:B0-----:R-:W-:Y:S02]  /*362b0*/  FADD.FTZ R153, R154, R153 ;  /* 0x000000999a997221 */ /* 0x001fe40000010000 */
[----:B------:R-:W0:Y:S04]  /*362c0*/  SHFL.DOWN PT, R154, R155, 0x2, 0x1f ;  /* 0x08401f009b9a7f89 */ /* 0x000e2800000e0000 */
[----:B------:R-:W1:Y:S01]  /*362d0*/  SHFL.BFLY PT, R156, R153, 0x10, 0x1f ;  /* 0x0e001f00999c7f89 */ /* 0x000e6200000e0000 */
[----:B0-----:R-:W-:Y:S02]  /*362e0*/  IADD3 R91, PT, PT, R154, R155, RZ ;  /* 0x0000009b9a5b7210 */ /* 0x001fe40007ffe0ff */
[----:B------:R-:W-:Y:S01]  /*362f0*/  I2FP.F32.S32 R160, R154 ;  /* 0x0000009a00a07245 */ /* 0x000fe20000201400 */
[----:B-1----:R-:W-:Y:S01]  /*36300*/  FADD.FTZ R89, R153, R156 ;  /* 0x0000009c99597221 */ /* 0x002fe20000010000 */
[----:B------:R-:W-:-:S04]  /*36310*/  @!P2 LEA R156, R6, UR4, 0x3 ;  /* 0x00000004069cac11 */ /* 0x000fc8000f8e18ff */
[----:B------:R0:W-:Y:S01]  /*36320*/  @!P1 STS.64 [R90+UR4], R88 ;  /* 0x000000585a009988 */ /* 0x0001e20008000a04 */
[----:B------:R-:W-:Y:S01]  /*36330*/  BAR.SYNC.DEFER_BLOCKING 0x0 ;  /* 0x0000000000007b1d */ /* 0x000fe20000010000 */
[----:B------:R-:W-:Y:S02]  /*36340*/  ISETP.NE.AND P1, PT, R0, RZ, PT ;  /* 0x000000ff0000720c */ /* 0x000fe40003f25270 */
[----:B0-----:R-:W-:Y:S02]  /*36350*/  CS2R R88, SRZ ;  /* 0x0000000000587805 */ /* 0x001fe4000001ff00 */
[----:B------:R-:W-:-:S04]  /*36360*/  I2FP.F32.S32 R90, R91 ;  /* 0x0000005b005a7245 */ /* 0x000fc80000201400 */
[----:B------:R-:W0:Y:S01]  /*36370*/  MUFU.RCP R153, R90 ;  /* 0x0000005a00997308 */ /* 0x000e220000001000 */
[----:B------:R-:W1:Y:S01]  /*36380*/  @!P2 LDS.64 R88, [R156] ;  /* 0x000000009c58a984 */ /* 0x000e620000000a00 */
[----:B------:R-:W-:-:S03]  /*36390*/  PLOP3.LUT P2, PT, PT, PT, UP2, 0x40, 0x4 ;  /* 0x000000000004781c */ /* 0x000fc60003f4e828 */
[----:B------:R-:W-:Y:S04]  /*363a0*/  SHFL.DOWN PT, R156, R91, 0x1, 0x1f ;  /* 0x08201f005b9c7f89 */ /* 0x000fe800000e0000 */
[----:B-1----:R-:W1:Y:S04]  /*363b0*/  SHFL.DOWN PT, R157, R88, 0x2, 0x1f ;  /* 0x08401f00589d7f89 */ /* 0x002e6800000e0000 */
[----:B------:R-:W2:Y:S01]  /*363c0*/  SHFL.DOWN PT, R154, R89, 0x2, 0x1f ;  /* 0x08401f00599a7f89 */ /* 0x000ea200000e0000 */
[C---:B-1----:R-:W-:Y:S01]  /*363d0*/  FMUL.FTZ R159, R157.reuse, R160 ;  /* 0x000000a09d9f7220 */ /* 0x042fe20000410000 */
[----:B------:R-:W-:-:S03]  /*363e0*/  FADD.FTZ R157, -R157, R88 ;  /* 0x000000589d9d7221 */ /* 0x000fc60000010100 */
[----:B------:R-:W-:Y:S01]  /*363f0*/  FFMA.FTZ R162, R158, R88, R159 ;  /* 0x000000589ea27223 */ /* 0x000fe2000001009f */
[----:B------:R-:W-:Y:S01]  /*36400*/  FMUL.FTZ R157, R157, R157 ;  /* 0x0000009d9d9d7220 */ /* 0x000fe20000410000 */
[----:B--2---:R-:W-:Y:S02]  /*36410*/  FADD.FTZ R154, R154, R89 ;  /* 0x000000599a9a7221 */ /* 0x004fe40000010000 */
[----:B0-----:R-:W-:Y:S01]  /*36420*/  FMUL.FTZ R155, R153, R162 ;  /* 0x000000a2999b7220 */ /* 0x001fe20000410000 */
[----:B------:R-:W-:Y:S01]  /*36430*/  FMUL.FTZ R157, R157, R158 ;  /* 0x0000009e9d9d7220 */ /* 0x000fe20000410000 */
[----:B------:R-:W-:-:S03]  /*36440*/  HADD2.F32 R158, -RZ, R56.H1_H1 ;  /* 0x30000038ff9e7230 */ /* 0x000fc60000004100 */
[----:B------:R-:W0:Y:S01]  /*36450*/  SHFL.DOWN PT, R88, R155, 0x1, 0x1f ;  /* 0x08201f009b587f89 */ /* 0x000e2200000e0000 */
[----:B------:R-:W-:-:S04]  /*36460*/  FMUL.FTZ R157, R157, R160 ;  /* 0x000000a09d9d7220 */ /* 0x000fc80000410000 */
[----:B------:R-:W-:Y:S01]  /*36470*/  FFMA.FTZ R154, R153, R157, R154 ;  /* 0x0000009d999a7223 */ /* 0x000fe2000001009a */
[----:B------:R-:W-:Y:S01]  /*36480*/  IMAD.IADD R153, R91, 0x1, R156 ;  /* 0x000000015b997824 */ /* 0x000fe200078e029c */
[----:B------:R-:W-:-:S03]  /*36490*/  I2FP.F32.S32 R156, R156 ;  /* 0x0000009c009c7245 */ /* 0x000fc60000201400 */
[----:B------:R-:W1:Y:S01]  /*364a0*/  SHFL.DOWN PT, R89, R154, 0x1, 0x1f ;  /* 0x08201f009a597f89 */ /* 0x000e6200000e0000 */
[----:B------:R-:W-:-:S06]  /*364b0*/  I2FP.F32.S32 R153, R153 ;  /* 0x0000009900997245 */ /* 0x000fcc0000201400 */
[----:B------:R-:W2:Y:S01]  /*364c0*/  MUFU.RCP R153, R153 ;  /* 0x0000009900997308 */ /* 0x000ea20000001000 */
[----:B0-----:R-:W-:Y:S01]  /*364d0*/  FADD.FTZ R91, R155, -R88 ;  /* 0x800000589b5b7221 */ /* 0x001fe20000010000 */
[----:B------:R-:W-:-:S03]  /*364e0*/  FMUL.FTZ R157, R88, R156 ;  /* 0x0000009c589d7220 */ /* 0x000fc60000410000 */
[----:B------:R-:W-:-:S04]  /*364f0*/  FMUL.FTZ R91, R91, R91 ;  /* 0x0000005b5b5b7220 */ /* 0x000fc80000410000 */
[C---:B------:R-:W-:Y:S01]  /*36500*/  FMUL.FTZ R91, R90.reuse, R91 ;  /* 0x0000005b5a5b7220 */ /* 0x040fe20000410000 */
[----:B------:R-:W-:Y:S01]  /*36510*/  FFMA.FTZ R90, R90, R155, R157 ;  /* 0x0000009b5a5a7223 */ /* 0x000fe2000001009d */
[----:B-1----:R-:W-:Y:S02]  /*36520*/  FADD.FTZ R88, R154, R89 ;  /* 0x000000599a587221 */ /* 0x002fe40000010000 */
[----:B------:R-:W-:Y:S01]  /*36530*/  FMUL.FTZ R91, R91, R156 ;  /* 0x0000009c5b5b7220 */ /* 0x000fe20000410000 */
[C---:B--2---:R-:W-:Y:S01]  /*36540*/  FMUL.FTZ R89, R153.reuse, R90 ;  /* 0x0000005a99597220 */ /* 0x044fe20000410000 */
[----:B------:R-:W0:Y:S02]  /*36550*/  LDC R156, c[0x0][0x448] ;  /* 0x00011200ff9c7b82 */ /* 0x000e240000000800 */
[----:B------:R-:W-:Y:S02]  /*36560*/  FFMA.FTZ R88, R153, R91, R88 ;  /* 0x0000005b99587223 */ /* 0x000fe40000010058 */
[----:B------:R-:W1:Y:S04]  /*36570*/  SHFL.IDX PT, R153, R89, RZ, 0x1f ;  /* 0x00001fff59997589 */ /* 0x000e6800000e0000 */
[----:B------:R-:W0:Y:S01]  /*36580*/  SHFL.IDX PT, R91, R88, RZ, 0x1f ;  /* 0x00001fff585b7589 */ /* 0x000e2200000e0000 */
[----:B------:R-:W2:Y:S01]  /*36590*/  @!P1 LDC.64 R154, c[0x0][0x3c0] ;  /* 0x0000f000ff9a9b82 */ /* 0x000ea20000000a00 */
[----:B-1----:R-:W-:Y:S01]  /*365a0*/  FMUL.FTZ R90, R153, R153 ;  /* 0x00000099995a7220 */ /* 0x002fe20000410000 */
[----:B0-----:R-:W-:-:S04]  /*365b0*/  FFMA.FTZ R156, R91, UR16, R156 ;  /* 0x000000105b9c7c23 */ /* 0x001fc8000801009c */
[----:B------:R-:W-:Y:S02]  /*365c0*/  FSEL R157, R90, RZ, !P2 ;  /* 0x000000ff5a9d7208 */ /* 0x000fe40005000000 */
[----:B------:R-:W0:Y:S01]  /*365d0*/  @!P1 LDC.64 R90, c[0x0][0x3c8] ;  /* 0x0000f200ff5a9b82 */ /* 0x000e220000000a00 */
[----:B------:R-:W-:Y:S02]  /*365e0*/  PLOP3.LUT P2, PT, PT, PT, UP2, 0x40, 0x4 ;  /* 0x000000000004781c */ /* 0x000fe40003f4e828 */
[----:B------:R-:W-:Y:S01]  /*365f0*/  FADD.FTZ R156, R156, R157 ;  /* 0x0000009d9c9c7221 */ /* 0x000fe20000010000 */
[----:B------:R-:W-:Y:S01]  /*36600*/  MOV R157, UR12 ;  /* 0x0000000c009d7c02 */ /* 0x000fe20008000f00 */
[----:B------:R-:W-:Y:S02]  /*36610*/  UIADD3 UR12, UPT, UPT, UR12, UR18, URZ ;  /* 0x000000120c0c7290 */ /* 0x000fe4000fffe0ff */
[----:B------:R-:W1:Y:S02]  /*36620*/  MUFU.RSQ R89, R156 ;  /* 0x0000009c00597308 */ /* 0x000e640000001400 */
[----:B--2---:R-:W-:Y:S01]  /*36630*/  @!P1 IMAD.WIDE R154, R157, 0x4, R154 ;  /* 0x000000049d9a9825 */ /* 0x004fe200078e029a */
[----:B------:R-:W-:-:S04]  /*36640*/  UISETP.GE.AND UP0, UPT, UR12, UR19, UPT ;  /* 0x000000130c00728c */ /* 0x000fc8000bf06270 */
[----:B------:R0:W-:Y:S02]  /*36650*/  @!P1 STG.E desc[UR8][R154.64], R153 ;  /* 0x000000999a009986 */ /* 0x0001e4000c101908 */
[----:B0-----:R-:W-:Y:S01]  /*36660*/  @!P1 IMAD.WIDE R154, R157, 0x4, R90 ;  /* 0x000000049d9a9825 */ /* 0x001fe200078e025a */
[----:B------:R-:W-:-:S03]  /*36670*/  FSEL R90, R153, RZ, P2 ;  /* 0x000000ff995a7208 */ /* 0x000fc60001000000 */
[----:B------:R-:W-:Y:S01]  /*36680*/  HADD2.F32 R91, -RZ, R56.H0_H0 ;  /* 0x20000038ff5b7230 */ /* 0x000fe20000004100 */
[----:B-1----:R0:W-:Y:S01]  /*36690*/  @!P1 STG.E desc[UR8][R154.64], R89 ;  /* 0x000000599a009986 */ /* 0x0021e2000c101908 */
[C---:B------:R-:W-:Y:S01]  /*366a0*/  FADD.FTZ R88, -R90.reuse, R21 ;  /* 0x000000155a587221 */ /* 0x040fe20000010100 */
[----:B------:R-:W-:Y:S02]  /*366b0*/  HADD2.F32 R21, -RZ, R84.H0_H0 ;  /* 0x20000054ff157230 */ /* 0x000fe40000004100 */
[C---:B------:R-:W-:Y:S01]  /*366c0*/  FADD.FTZ R22, -R90.reuse, R22 ;  /* 0x000000165a167221 */ /* 0x040fe20000010100 */
[C---:B------:R-:W-:Y:S01]  /*366d0*/  FADD.FTZ R156, -R90.reuse, R23 ;  /* 0x000000175a9c7221 */ /* 0x040fe20000010100 */
[C---:B------:R-:W-:Y:S01]  /*366e0*/  FMUL.FTZ R88, R89.reuse, R88 ;  /* 0x0000005859587220 */ /* 0x040fe20000410000 */
[----:B------:R-:W-:Y:S02]  /*366f0*/  HADD2.F32 R23, -RZ, R85.H0_H0 ;  /* 0x20000055ff177230 */ /* 0x000fe40000004100 */
[----:B------:R-:W-:Y:S01]  /*36700*/  FMUL.FTZ R22, R89, R22 ;  /* 0x0000001659167220 */ /* 0x000fe20000410000 */
[----:B------:R-:W-:Y:S01]  /*36710*/  FADD.FTZ R92, -R90, R92 ;  /* 0x0000005c5a5c7221 */ /* 0x000fe20000010100 */
[----:B------:R-:W-:Y:S01]  /*36720*/  FFMA.FTZ R88, R88, R21, R91 ;  /* 0x0000001558587223 */ /* 0x000fe2000001005b */
[----:B------:R-:W-:-:S02]  /*36730*/  HADD2.F32 R91, -RZ, R57.H0_H0 ;  /* 0x20000039ff5b7230 */ /* 0x000fc40000004100 */
[C---:B------:R-:W-:Y:S01]  /*36740*/  FMUL.FTZ R21, R89.reuse, R156 ;  /* 0x0000009c59157220 */ /* 0x040fe20000410000 */
[----:B0-----:R-:W-:Y:S01]  /*36750*/  FADD.FTZ R154, -R90, R93 ;  /* 0x0000005d5a9a7221 */ /* 0x001fe20000010100 */
[----:B------:R-:W-:Y:S02]  /*36760*/  HADD2.F32 R93, -RZ, R86.H0_H0 ;  /* 0x20000056ff5d7230 */ /* 0x000fe40000004100 */
[C---:B------:R-:W-:Y:S01]  /*36770*/  FMUL.FTZ R92, R89.reuse, R92 ;  /* 0x0000005c595c7220 */ /* 0x040fe20000410000 */
[----:B------:R-:W-:Y:S01]  /*36780*/  FFMA.FTZ R22, R22, R23, R91 ;  /* 0x0000001716167223 */ /* 0x000fe2000001005b */
[----:B------:R-:W-:Y:S02]  /*36790*/  HADD2.F32 R91, -RZ, R58.H0_H0 ;  /* 0x2000003aff5b7230 */ /* 0x000fe40000004100 */
[----:B------:R-:W-:Y:S01]  /*367a0*/  FADD.FTZ R94, -R90, R94 ;  /* 0x0000005e5a5e7221 */ /* 0x000fe20000010100 */
[----:B------:R-:W-:Y:S02]  /*367b0*/  HADD2.F32 R156, -RZ, R84.H1_H1 ;  /* 0x30000054ff9c7230 */ /* 0x000fe40000004100 */
[----:B------:R-:W-:Y:S01]  /*367c0*/  FMUL.FTZ R23, R89, R154 ;  /* 0x0000009a59177220 */ /* 0x000fe20000410000 */
[----:B------:R-:W-:-:S02]  /*367d0*/  HADD2.F32 R153, -RZ, R58.H1_H1 ;  /* 0x3000003aff997230 */ /* 0x000fc40000004100 */
[----:B------:R-:W-:Y:S01]  /*367e0*/  FFMA.FTZ R93, R92, R93, R91 ;  /* 0x0000005d5c5d7223 */ /* 0x000fe2000001005b */
[----:B------:R-:W-:Y:S02]  /*367f0*/  HADD2.F32 R91, -RZ, R86.H1_H1 ;  /* 0x30000056ff5b7230 */ /* 0x000fe40000004100 */
[----:B------:R-:W-:Y:S01]  /*36800*/  FFMA.FTZ R21, R21, R156, R158 ;  /* 0x0000009c15157223 */ /* 0x000fe2000001009e */
[----:B------:R-:W-:Y:S02]  /*36810*/  HADD2.F32 R154, -RZ, R85.H1_H1 ;  /* 0x30000055ff9a7230 */ /* 0x000fe40000004100 */
[----:B------:R-:W-:Y:S01]  /*36820*/  FMUL.FTZ R94, R89, R94 ;  /* 0x0000005e595e7220 */ /* 0x000fe20000410000 */
[----:B------:R-:W-:Y:S02]  /*36830*/  HADD2.F32 R156, -RZ, R57.H1_H1 ;  /* 0x30000039ff9c7230 */ /* 0x000fe40000004100 */
[C---:B------:R-:W-:Y:S01]  /*36840*/  FADD.FTZ R92, -R90.reuse, R95 ;  /* 0x0000005f5a5c7221 */ /* 0x040fe20000010100 */
[----:B------:R-:W-:Y:S01]  /*36850*/  FADD.FTZ R100, -R90, R100 ;  /* 0x000000645a647221 */ /* 0x000fe20000010100 */
[----:B------:R-:W-:Y:S01]  /*36860*/  FFMA.FTZ R94, R94, R91, R153 ;  /* 0x0000005b5e5e7223 */ /* 0x000fe20000010099 */
[----:B------:R-:W-:Y:S01]  /*36870*/  FADD.FTZ R102, -R90, R102 ;  /* 0x000000665a667221 */ /* 0x000fe20000010100 */
[----:B------:R-:W-:Y:S01]  /*36880*/  FFMA.FTZ R23, R23, R154, R156 ;  /* 0x0000009a17177223 */ /* 0x000fe2000001009c */
[----:B------:R-:W-:Y:S01]  /*36890*/  FMUL.FTZ R91, R89, R92 ;  /* 0x0000005c595b7220 */ /* 0x000fe20000410000 */
[----:B------:R-:W-:-:S02]  /*368a0*/  HADD2.F32 R92, -RZ, R87.H0_H0 ;  /* 0x20000057ff5c7230 */ /* 0x000fc40000004100 */
[C---:B------:R-:W-:Y:S01]  /*368b0*/  FADD.FTZ R156, -R90.reuse, R97 ;  /* 0x000000615a9c7221 */ /* 0x040fe20000010100 */
[----:B------:R-:W-:Y:S02]  /*368c0*/  HADD2.F32 R154, -RZ, R59.H0_H0 ;  /* 0x2000003bff9a7230 */ /* 0x000fe40000004100 */
[C---:B------:R-:W-:Y:S01]  /*368d0*/  FMUL.FTZ R102, R89.reuse, R102 ;  /* 0x0000006659667220 */ /* 0x040fe20000410000 */
[----:B------:R-:W-:Y:S02]  /*368e0*/  HADD2.F32 R97, -RZ, R80.H0_H0 ;  /* 0x20000050ff617230 */ /* 0x000fe40000004100 */
[----:B------:R-:W-:Y:S01]  /*368f0*/  FMUL.FTZ R95, R89, R156 ;  /* 0x0000009c595f7220 */ /* 0x000fe20000410000 */
[C---:B------:R-:W-:Y:S01]  /*36900*/  FADD.FTZ R156, -R90.reuse, R99 ;  /* 0x000000635a9c7221 */ /* 0x040fe20000010100 */
[----:B------:R-:W-:Y:S01]  /*36910*/  FFMA.FTZ R91, R91, R92, R154 ;  /* 0x0000005c5b5b7223 */ /* 0x000fe2000001009a */
[----:B------:R-:W-:Y:S02]  /*36920*/  HADD2.F32 R92, -RZ, R87.H1_H1 ;  /* 0x30000057ff5c7230 */ /* 0x000fe40000004100 */
[----:B------:R-:W-:Y:S01]  /*36930*/  FADD.FTZ R104, -R90, R104 ;  /* 0x000000685a687221 */ /* 0x000fe20000010100 */
[----:B------:R-:W-:-:S02]  /*36940*/  HADD2.F32 R154, -RZ, R59.H1_H1 ;  /* 0x3000003bff9a7230 */ /* 0x000fc40000004100 */
[C---:B------:R-:W-:Y:S01]  /*36950*/  FADD.FTZ R108, -R90.reuse, R108 ;  /* 0x0000006c5a6c7221 */ /* 0x040fe20000010100 */
[--C-:B------:R-:W-:Y:S02]  /*36960*/  HADD2.F32 R99, -RZ, R52.reuse.H0_H0 ;  /* 0x20000034ff637230 */ /* 0x100fe40000004100 */
[----:B------:R-:W-:Y:S01]  /*36970*/  FMUL.FTZ R104, R89, R104 ;  /* 0x0000006859687220 */ /* 0x000fe20000410000 */
[----:B------:R-:W-:Y:S02]  /*36980*/  HADD2.F32 R153, -RZ, R83.H0_H0 ;  /* 0x20000053ff997230 */ /* 0x000fe40000004100 */
[----:B------:R-:W-:Y:S01]  /*36990*/  FFMA.FTZ R95, R95, R92, R154 ;  /* 0x0000005c5f5f7223 */ /* 0x000fe2000001009a */
[C---:B------:R-:W-:Y:S01]  /*369a0*/  FMUL.FTZ R92, R89.reuse, R156 ;  /* 0x0000009c595c7220 */ /* 0x040fe20000410000 */
[----:B------:R-:W-:Y:S01]  /*369b0*/  FADD.FTZ R154, -R90, R101 ;  /* 0x000000655a9a7221 */ /* 0x000fe20000010100 */
[----:B------:R-:W-:Y:S02]  /*369c0*/  HADD2.F32 R156, -RZ, R52.H1_H1 ;  /* 0x30000034ff9c7230 */ /* 0x000fe40000004100 */
[C---:B------:R-:W-:Y:S01]  /*369d0*/  FMUL.FTZ R108, R89.reuse, R108 ;  /* 0x0000006c596c7220 */ /* 0x040fe20000410000 */
[----:B------:R-:W-:Y:S01]  /*369e0*/  FFMA.FTZ R92, R92, R97, R99 ;  /* 0x000000615c5c7223 */ /* 0x000fe20000010063 */
[----:B------:R-:W-:Y:S01]  /*369f0*/  FMUL.FTZ R97, R89, R154 ;  /* 0x0000009a59617220 */ /* 0x000fe20000410000 */
[----:B------:R-:W-:-:S02]  /*36a00*/  HADD2.F32 R154, -RZ, R80.H1_H1 ;  /* 0x30000050ff9a7230 */ /* 0x000fc40000004100 */
[----:B------:R-:W-:Y:S01]  /*36a10*/  FMUL.FTZ R99, R89, R100 ;  /* 0x0000006459637220 */ /* 0x000fe20000410000 */
[--C-:B------:R-:W-:Y:S02]  /*36a20*/  HADD2.F32 R100, -RZ, R81.reuse.H0_H0 ;  /* 0x20000051ff647230 */ /* 0x100fe40000004100 */
[C---:B------:R-:W-:Y:S01]  /*36a30*/  FADD.FTZ R112, -R90.reuse, R112 ;  /* 0x000000705a707221 */ /* 0x040fe20000010100 */
[----:B------:R-:W-:Y:S02]  /*36a40*/  HADD2.F32 R101, -RZ, R81.H1_H1 ;  /* 0x30000051ff657230 */ /* 0x000fe40000004100 */
[----:B------:R-:W-:Y:S01]  /*36a50*/  FFMA.FTZ R97, R97, R154, R156 ;  /* 0x0000009a61617223 */ /* 0x000fe2000001009c */
[--C-:B------:R-:W-:Y:S02]  /*36a60*/  HADD2.F32 R154, -RZ, R53.reuse.H0_H0 ;  /* 0x20000035ff9a7230 */ /* 0x100fe40000004100 */
[----:B------:R-:W-:Y:S01]  /*36a70*/  FADD.FTZ R156, -R90, R103 ;  /* 0x000000675a9c7221 */ /* 0x000fe20000010100 */
[----:B------:R-:W-:-:S02]  /*36a80*/  HADD2.F32 R103, -RZ, R53.H1_H1 ;  /* 0x30000035ff677230 */ /* 0x000fc40000004100 */
[C---:B------:R-:W-:Y:S01]  /*36a90*/  FADD.FTZ R114, -R90.reuse, R114 ;  /* 0x000000725a727221 */ /* 0x040fe20000010100 */
[----:B------:R-:W-:Y:S02]  /*36aa0*/  HADD2.F32 R155, -RZ, R55.H1_H1 ;  /* 0x30000037ff9b7230 */ /* 0x000fe40000004100 */
[----:B------:R-:W-:Y:S01]  /*36ab0*/  FFMA.FTZ R99, R99, R100, R154 ;  /* 0x0000006463637223 */ /* 0x000fe2000001009a */
[C---:B------:R-:W-:Y:S01]  /*36ac0*/  FMUL.FTZ R100, R89.reuse, R156 ;  /* 0x0000009c59647220 */ /* 0x040fe20000410000 */
[C---:B------:R-:W-:Y:S01]  /*36ad0*/  FADD.FTZ R154, -R90.reuse, R105 ;  /* 0x000000695a9a7221 */ /* 0x040fe20000010100 */
[C---:B------:R-:W-:Y:S01]  /*36ae0*/  FADD.FTZ R116, -R90.reuse, R116 ;  /* 0x000000745a747221 */ /* 0x040fe20000010100 */
[----:B------:R-:W-:Y:S01]  /*36af0*/  FADD.FTZ R156, -R90, R115 ;  /* 0x000000735a9c7221 */ /* 0x000fe20000010100 */
[----:B------:R-:W-:Y:S01]  /*36b00*/  FFMA.FTZ R100, R100, R101, R103 ;  /* 0x0000006564647223 */ /* 0x000fe20000010067 */
[----:B------:R-:W-:Y:S02]  /*36b10*/  HADD2.F32 R103, -RZ, R82.H0_H0 ;  /* 0x20000052ff677230 */ /* 0x000fe40000004100 */
[----:B------:R-:W-:Y:S01]  /*36b20*/  FMUL.FTZ R105, R89, R154 ;  /* 0x0000009a59697220 */ /* 0x000fe20000410000 */
[----:B------:R-:W-:-:S02]  /*36b30*/  HADD2.F32 R101, -RZ, R54.H0_H0 ;  /* 0x20000036ff657230 */ /* 0x000fc40000004100 */
[----:B------:R-:W-:Y:S01]  /*36b40*/  FMUL.FTZ R156, R89, R156 ;  /* 0x0000009c599c7220 */ /* 0x000fe20000410000 */
[----:B------:R-:W-:Y:S02]  /*36b50*/  HADD2.F32 R154, -RZ, R54.H1_H1 ;  /* 0x30000036ff9a7230 */ /* 0x000fe40000004100 */
[C---:B------:R-:W-:Y:S01]  /*36b60*/  FADD.FTZ R120, -R90.reuse, R120 ;  /* 0x000000785a787221 */ /* 0x040fe20000010100 */
[----:B------:R-:W-:Y:S01]  /*36b70*/  FADD.FTZ R122, -R90, R122 ;  /* 0x0000007a5a7a7221 */ /* 0x000fe20000010100 */
[----:B------:R-:W-:Y:S01]  /*36b80*/  FFMA.FTZ R103, R102, R103, R101 ;  /* 0x0000006766677223 */ /* 0x000fe20000010065 */
[----:B------:R-:W-:Y:S02]  /*36b90*/  HADD2.F32 R101, -RZ, R55.H0_H0 ;  /* 0x20000037ff657230 */ /* 0x000fe40000004100 */
[C---:B------:R-:W-:Y:S01]  /*36ba0*/  FADD.FTZ R124, -R90.reuse, R124 ;  /* 0x0000007c5a7c7221 */ /* 0x040fe20000010100 */
[----:B------:R-:W-:Y:S02]  /*36bb0*/  HADD2.F32 R102, -RZ, R82.H1_H1 ;  /* 0x30000052ff667230 */ /* 0x000fe40000004100 */
[----:B------:R-:W-:Y:S01]  /*36bc0*/  FADD.FTZ R126, -R90, R126 ;  /* 0x0000007e5a7e7221 */ /* 0x000fe20000010100 */
[----:B------:R-:W-:-:S02]  /*36bd0*/  HADD2.F32 R115, -RZ, R73.H0_H0 ;  /* 0x20000049ff737230 */ /* 0x000fc40000004100 */
[----:B------:R-:W-:Y:S01]  /*36be0*/  FFMA.FTZ R153, R104, R153, R101 ;  /* 0x0000009968997223 */ /* 0x000fe20000010065 */
[----:B------:R-:W-:Y:S02]  /*36bf0*/  HADD2.F32 R101, -RZ, R83.H1_H1 ;  /* 0x30000053ff657230 */ /* 0x000fe40000004100 */
[----:B------:R-:W-:Y:S01]  /*36c00*/  FFMA.FTZ R105, R105, R102, R154 ;  /* 0x0000006669697223 */ /* 0x000fe2000001009a */
[C---:B------:R-:W-:Y:S01]  /*36c10*/  FADD.FTZ R102, -R90.reuse, R109 ;  /* 0x0000006d5a667221 */ /* 0x040fe20000010100 */
[----:B------:R-:W-:Y:S02]  /*36c20*/  HADD2.F32 R104, -RZ, R48.H0_H0 ;  /* 0x20000030ff687230 */ /* 0x000fe40000004100 */
[----:B------:R-:W-:Y:S01]  /*36c30*/  FADD.FTZ R130, -R90, R130 ;  /* 0x000000825a827221 */ /* 0x000fe20000010100 */
[----:B------:R-:W-:Y:S01]  /*36c40*/  FFMA.FTZ R154, R108, R101, R155 ;  /* 0x000000656c9a7223 */ /* 0x000fe2000001009b */
[----:B------:R-:W-:Y:S01]  /*36c50*/  FMUL.FTZ R101, R89, R102 ;  /* 0x0000006659657220 */ /* 0x000fe20000410000 */
[----:B------:R-:W-:-:S02]  /*36c60*/  HADD2.F32 R102, -RZ, R76.H0_H0 ;  /* 0x2000004cff667230 */ /* 0x000fc40000004100 */
[----:B------:R-:W-:Y:S01]  /*36c70*/  FMUL.FTZ R108, R89, R114 ;  /* 0x00000072596c7220 */ /* 0x000fe20000410000 */
[----:B------:R-:W-:Y:S02]  /*36c80*/  HADD2.F32 R109, -RZ, R76.H1_H1 ;  /* 0x3000004cff6d7230 */ /* 0x000fe40000004100 */
[C---:B------:R-:W-:Y:S01]  /*36c90*/  FADD.FTZ R134, -R90.reuse, R134 ;  /* 0x000000865a867221 */ /* 0x040fe20000010100 */
[----:B------:R-:W-:Y:S02]  /*36ca0*/  HADD2.F32 R155, -RZ, R48.H1_H1 ;  /* 0x30000030ff9b7230 */ /* 0x000fe40000004100 */
[----:B------:R-:W-:Y:S01]  /*36cb0*/  FFMA.FTZ R101, R101, R102, R104 ;  /* 0x0000006665657223 */ /* 0x000fe20000010068 */
[----:B------:R-:W-:Y:S01]  /*36cc0*/  FMUL.FTZ R102, R89, R112 ;  /* 0x0000007059667220 */ /* 0x000fe20000410000 */
[C---:B------:R-:W-:Y:S01]  /*36cd0*/  FADD.FTZ R104, -R90.reuse, R111 ;  /* 0x0000006f5a687221 */ /* 0x040fe20000010100 */
[----:B------:R-:W-:Y:S02]  /*36ce0*/  HADD2.F32 R111, -RZ, R49.H0_H0 ;  /* 0x20000031ff6f7230 */ /* 0x000fe40000004100 */
[----:B------:R-:W-:Y:S01]  /*36cf0*/  FADD.FTZ R112, -R90, R113 ;  /* 0x000000715a707221 */ /* 0x000fe20000010100 */
[----:B------:R-:W-:Y:S01]  /*36d00*/  FFMA.FTZ R102, R102, R109, R155 ;  /* 0x0000006d66667223 */ /* 0x000fe2000001009b */
[----:B------:R-:W-:-:S02]  /*36d10*/  HADD2.F32 R109, -RZ, R77.H0_H0 ;  /* 0x2000004dff6d7230 */ /* 0x000fc40000004100 */
[C---:B------:R-:W-:Y:S01]  /*36d20*/  FMUL.FTZ R104, R89.reuse, R104 ;  /* 0x0000006859687220 */ /* 0x040fe20000410000 */
[C---:B------:R-:W-:Y:S01]  /*36d30*/  FMUL.FTZ R112, R89.reuse, R112 ;  /* 0x0000007059707220 */ /* 0x040fe20000410000 */
[C---:B------:R-:W-:Y:S01]  /*36d40*/  FMUL.FTZ R113, R89.reuse, R116 ;  /* 0x0000007459717220 */ /* 0x040fe20000410000 */
[----:B------:R-:W-:Y:S02]  /*36d50*/  HADD2.F32 R114, -RZ, R78.H1_H1 ;  /* 0x3000004eff727230 */ /* 0x000fe40000004100 */
[----:B------:R-:W-:Y:S01]  /*36d60*/  FFMA.FTZ R104, R104, R109, R111 ;  /* 0x0000006d68687223 */ /* 0x000fe2000001006f */
[----:B------:R-:W-:Y:S02]  /*36d70*/  HADD2.F32 R109, -RZ, R77.H1_H1 ;  /* 0x3000004dff6d7230 */ /* 0x000fe40000004100 */
[----:B------:R-:W-:Y:S01]  /*36d80*/  FADD.FTZ R132, -R90, R132 ;  /* 0x000000845a847221 */ /* 0x000fe20000010100 */
[----:B------:R-:W-:Y:S02]  /*36d90*/  HADD2.F32 R111, -RZ, R49.H1_H1 ;  /* 0x30000031ff6f7230 */ /* 0x000fe40000004100 */
[----:B------:R-:W-:Y:S01]  /*36da0*/  FMUL.FTZ R134, R89, R134 ;  /* 0x0000008659867220 */ /* 0x000fe20000410000 */
[----:B------:R-:W-:-:S02]  /*36db0*/  HADD2.F32 R116, -RZ, R50.H1_H1 ;  /* 0x30000032ff747230 */ /* 0x000fc40000004100 */
[----:B------:R-:W-:Y:S01]  /*36dc0*/  FADD.FTZ R136, -R90, R136 ;  /* 0x000000885a887221 */ /* 0x000fe20000010100 */
[----:B------:R-:W-:Y:S02]  /*36dd0*/  HADD2.F32 R155, -RZ, R79.H1_H1 ;  /* 0x3000004fff9b7230 */ /* 0x000fe40000004100 */
[----:B------:R-:W-:Y:S01]  /*36de0*/  FFMA.FTZ R108, R108, R109, R111 ;  /* 0x0000006d6c6c7223 */ /* 0x000fe2000001006f */
[----:B------:R-:W-:Y:S02]  /*36df0*/  HADD2.F32 R109, -RZ, R78.H0_H0 ;  /* 0x2000004eff6d7230 */ /* 0x000fe40000004100 */
[----:B------:R-:W-:Y:S01]  /*36e00*/  FFMA.FTZ R113, R113, R114, R116 ;  /* 0x0000007271717223 */ /* 0x000fe20000010074 */
[----:B------:R-:W-:Y:S02]  /*36e10*/  HADD2.F32 R111, -RZ, R50.H0_H0 ;  /* 0x20000032ff6f7230 */ /* 0x000fe40000004100 */
[----:B------:R-:W-:Y:S01]  /*36e20*/  FADD.FTZ R114, -R90, R119 ;  /* 0x000000775a727221 */ /* 0x000fe20000010100 */
[----:B------:R-:W-:-:S02]  /*36e30*/  HADD2.F32 R116, -RZ, R44.H0_H0 ;  /* 0x2000002cff747230 */ /* 0x000fc40000004100 */
[C---:B------:R-:W-:Y:S01]  /*36e40*/  FMUL.FTZ R136, R89.reuse, R136 ;  /* 0x0000008859887220 */ /* 0x040fe20000410000 */
[----:B------:R-:W-:Y:S02]  /*36e50*/  HADD2.F32 R157, -RZ, R46.H1_H1 ;  /* 0x3000002eff9d7230 */ /* 0x000fe40000004100 */
[----:B------:R-:W-:Y:S01]  /*36e60*/  FFMA.FTZ R112, R112, R109, R111 ;  /* 0x0000006d70707223 */ /* 0x000fe2000001006f */
[----:B------:R-:W-:Y:S02]  /*36e70*/  HADD2.F32 R109, -RZ, R79.H0_H0 ;  /* 0x2000004fff6d7230 */ /* 0x000fe40000004100 */
[----:B------:R-:W-:Y:S01]  /*36e80*/  FMUL.FTZ R114, R89, R114 ;  /* 0x0000007259727220 */ /* 0x000fe20000410000 */
[--C-:B------:R-:W-:Y:S02]  /*36e90*/  HADD2.F32 R111, -RZ, R51.reuse.H0_H0 ;  /* 0x20000033ff6f7230 */ /* 0x100fe40000004100 */
[C---:B------:R-:W-:Y:S01]  /*36ea0*/  FADD.FTZ R140, -R90.reuse, R140 ;  /* 0x0000008c5a8c7221 */ /* 0x040fe20000010100 */
[C---:B------:R-:W-:Y:S01]  /*36eb0*/  FADD.FTZ R142, -R90.reuse, R142 ;  /* 0x0000008e5a8e7221 */ /* 0x040fe20000010100 */
[C---:B------:R-:W-:Y:S01]  /*36ec0*/  FADD.FTZ R144, -R90.reuse, R144 ;  /* 0x000000905a907221 */ /* 0x040fe20000010100 */
[----:B------:R-:W-:Y:S01]  /*36ed0*/  FADD.FTZ R146, -R90, R146 ;  /* 0x000000925a927221 */ /* 0x000fe20000010100 */
[----:B------:R-:W-:Y:S01]  /*36ee0*/  FFMA.FTZ R119, R156, R109, R111 ;  /* 0x0000006d9c777223 */ /* 0x000fe2000001006f */
[----:B------:R-:W-:-:S02]  /*36ef0*/  HADD2.F32 R109, -RZ, R51.H1_H1 ;  /* 0x30000033ff6d7230 */ /* 0x000fc40000004100 */
[C---:B------:R-:W-:Y:S01]  /*36f00*/  FMUL.FTZ R111, R89.reuse, R122 ;  /* 0x0000007a596f7220 */ /* 0x040fe20000410000 */
[C---:B------:R-:W-:Y:S01]  /*36f10*/  FADD.FTZ R122, -R90.reuse, R123 ;  /* 0x0000007b5a7a7221 */ /* 0x040fe20000010100 */
[----:B------:R-:W-:Y:S02]  /*36f20*/  HADD2.F32 R123, -RZ, R74.H1_H1 ;  /* 0x3000004aff7b7230 */ /* 0x000fe40000004100 */
[----:B------:R-:W-:Y:S01]  /*36f30*/  FADD.FTZ R148, -R90, R148 ;  /* 0x000000945a947221 */ /* 0x000fe20000010100 */
[----:B------:R-:W-:Y:S01]  /*36f40*/  FFMA.FTZ R155, R114, R155, R109 ;  /* 0x0000009b729b7223 */ /* 0x000fe2000001006d */
[----:B------:R-:W-:Y:S02]  /*36f50*/  HADD2.F32 R114, -RZ, R72.H0_H0 ;  /* 0x20000048ff727230 */ /* 0x000fe40000004100 */
[----:B------:R-:W-:Y:S01]  /*36f60*/  FMUL.FTZ R109, R89, R120 ;  /* 0x00000078596d7220 */ /* 0x000fe20000410000 */
[----:B------:R-:W-:Y:S01]  /*36f70*/  FADD.FTZ R120, -R90, R121 ;  /* 0x000000795a787221 */ /* 0x000fe20000010100 */
[----:B------:R-:W-:-:S02]  /*36f80*/  HADD2.F32 R121, -RZ, R45.H0_H0 ;  /* 0x2000002dff797230 */ /* 0x000fc40000004100 */
[C---:B------:R-:W-:Y:S01]  /*36f90*/  FADD.FTZ R150, -R90.reuse, R150 ;  /* 0x000000965a967221 */ /* 0x040fe20000010100 */
[----:B------:R-:W-:Y:S01]  /*36fa0*/  FFMA.FTZ R109, R109, R114, R116 ;  /* 0x000000726d6d7223 */ /* 0x000fe20000010074 */
[----:B------:R-:W-:Y:S02]  /*36fb0*/  HADD2.F32 R114, -RZ, R72.H1_H1 ;  /* 0x30000048ff727230 */ /* 0x000fe40000004100 */
[----:B------:R-:W-:Y:S01]  /*36fc0*/  FADD.FTZ R152, -R90, R152 ;  /* 0x000000985a987221 */ /* 0x000fe20000010100 */
[----:B------:R-:W-:Y:S01]  /*36fd0*/  HADD2.F32 R116, -RZ, R44.H1_H1 ;  /* 0x3000002cff747230 */ /* 0x000fe20000004100 */
[----:B------:R-:W-:Y:S02]  /*36fe0*/  F2FP.F16.F32.PACK_AB R88, R21, R88 ;  /* 0x000000581558723e */ /* 0x000fe400000000ff */
[----:B------:R-:W-:Y:S02]  /*36ff0*/  F2FP.F16.F32.PACK_AB R91, R95, R91 ;  /* 0x0000005b5f5b723e */ /* 0x000fe400000000ff */
[----:B------:R-:W-:Y:S01]  /*37000*/  FFMA.FTZ R111, R111, R114, R116 ;  /* 0x000000726f6f7223 */ /* 0x000fe20000010074 */
[----:B------:R-:W-:Y:S01]  /*37010*/  FMUL.FTZ R114, R89, R120 ;  /* 0x0000007859727220 */ /* 0x000fe20000410000 */
[----:B------:R-:W-:Y:S01]  /*37020*/  HADD2.F32 R116, -RZ, R73.H1_H1 ;  /* 0x30000049ff747230 */ /* 0x000fe20000004100 */
[----:B------:R-:W-:Y:S01]  /*37030*/  F2FP.F16.F32.PACK_AB R92, R97, R92 ;  /* 0x0000005c615c723e */ /* 0x000fe200000000ff */
[----:B------:R-:W-:-:S02]  /*37040*/  HADD2.F32 R120, -RZ, R45.H1_H1 ;  /* 0x3000002dff787230 */ /* 0x000fc40000004100 */
[----:B------:R-:W-:Y:S01]  /*37050*/  FFMA.FTZ R114, R114, R115, R121 ;  /* 0x0000007372727223 */ /* 0x000fe20000010079 */
[C---:B------:R-:W-:Y:S01]  /*37060*/  FMUL.FTZ R115, R89.reuse, R124 ;  /* 0x0000007c59737220 */ /* 0x040fe20000410000 */
[C---:B------:R-:W-:Y:S01]  /*37070*/  FMUL.FTZ R121, R89.reuse, R122 ;  /* 0x0000007a59797220 */ /* 0x040fe20000410000 */
[----:B------:R-:W-:Y:S01]  /*37080*/  FMUL.FTZ R122, R89, R126 ;  /* 0x0000007e597a7220 */ /* 0x000fe20000410000 */
[----:B------:R-:W-:Y:S02]  /*37090*/  HADD2.F32 R124, -RZ, R69.H0_H0 ;  /* 0x20000045ff7c7230 */ /* 0x000fe40000004100 */
[----:B------:R-:W-:Y:S01]  /*370a0*/  FFMA.FTZ R115, R115, R116, R120 ;  /* 0x0000007473737223 */ /* 0x000fe20000010078 */
[----:B------:R-:W-:Y:S02]  /*370b0*/  HADD2.F32 R116, -RZ, R74.H0_H0 ;  /* 0x2000004aff747230 */ /* 0x000fe40000004100 */
[----:B------:R-:W-:Y:S01]  /*370c0*/  FFMA.FTZ R122, R122, R123, R157 ;  /* 0x0000007b7a7a7223 */ /* 0x000fe2000001009d */
[----:B------:R-:W-:Y:S01]  /*370d0*/  HADD2.F32 R120, -RZ, R46.H0_H0 ;  /* 0x2000002eff787230 */ /* 0x000fe20000004100 */
[----:B------:R-:W-:Y:S01]  /*370e0*/  F2FP.F16.F32.PACK_AB R95, R154, R153 ;  /* 0x000000999a5f723e */ /* 0x000fe200000000ff */
[----:B------:R-:W-:-:S02]  /*370f0*/  HADD2.F32 R123, -RZ, R75.H0_H0 ;  /* 0x2000004bff7b7230 */ /* 0x000fc40000004100 */
[----:B------:R-:W-:Y:S02]  /*37100*/  HADD2.F32 R126, -RZ, R41.H0_H0 ;  /* 0x20000029ff7e7230 */ /* 0x000fe40000004100 */
[----:B------:R-:W-:Y:S01]  /*37110*/  FFMA.FTZ R121, R121, R116, R120 ;  /* 0x0000007479797223 */ /* 0x000fe20000010078 */
[C---:B------:R-:W-:Y:S01]  /*37120*/  FADD.FTZ R116, -R90.reuse, R125 ;  /* 0x0000007d5a747221 */ /* 0x040fe20000010100 */
[----:B------:R-:W-:Y:S02]  /*37130*/  HADD2.F32 R125, -RZ, R47.H0_H0 ;  /* 0x2000002fff7d7230 */ /* 0x000fe40000004100 */
[----:B------:R-:W-:Y:S01]  /*37140*/  FADD.FTZ R120, -R90, R127 ;  /* 0x0000007f5a787221 */ /* 0x000fe20000010100 */
[----:B------:R-:W-:Y:S02]  /*37150*/  HADD2.F32 R157, -RZ, R43.H1_H1 ;  /* 0x3000002bff9d7230 */ /* 0x000fe40000004100 */
[C---:B------:R-:W-:Y:S01]  /*37160*/  FMUL.FTZ R116, R89.reuse, R116 ;  /* 0x0000007459747220 */ /* 0x040fe20000410000 */
[----:B------:R-:W-:-:S03]  /*37170*/  FMUL.FTZ R120, R89, R120 ;  /* 0x0000007859787220 */ /* 0x000fc60000410000 */
[----:B------:R-:W-:Y:S01]  /*37180*/  FFMA.FTZ R127, R116, R123, R125 ;  /* 0x0000007b747f7223 */ /* 0x000fe2000001007d */
[----:B------:R-:W-:Y:S02]  /*37190*/  HADD2.F32 R123, -RZ, R75.H1_H1 ;  /* 0x3000004bff7b7230 */ /* 0x000fe40000004100 */
[----:B------:R-:W-:Y:S01]  /*371a0*/  FADD.FTZ R116, -R90, R129 ;  /* 0x000000815a747221 */ /* 0x000fe20000010100 */
[----:B------:R-:W-:Y:S02]  /*371b0*/  HADD2.F32 R125, -RZ, R47.H1_H1 ;  /* 0x3000002fff7d7230 */ /* 0x000fe40000004100 */
[C---:B------:R-:W-:Y:S01]  /*371c0*/  FMUL.FTZ R129, R89.reuse, R132 ;  /* 0x0000008459817220 */ /* 0x040fe20000410000 */
[----:B------:R-:W-:Y:S02]  /*371d0*/  HADD2.F32 R132, -RZ, R65.H1_H1 ;  /* 0x30000041ff847230 */ /* 0x000fe40000004100 */
[----:B------:R-:W-:Y:S01]  /*371e0*/  FMUL.FTZ R116, R89, R116 ;  /* 0x0000007459747220 */ /* 0x000fe20000410000 */
[----:B------:R-:W-:Y:S01]  /*371f0*/  FFMA.FTZ R156, R120, R123, R125 ;  /* 0x0000007b789c7223 */ /* 0x000fe2000001007d */
[----:B------:R-:W-:-:S02]  /*37200*/  HADD2.F32 R123, -RZ, R68.H0_H0 ;  /* 0x20000044ff7b7230 */ /* 0x000fc40000004100 */
[----:B------:R-:W-:Y:S01]  /*37210*/  FADD.FTZ R120, -R90, R131 ;  /* 0x000000835a787221 */ /* 0x000fe20000010100 */
[----:B------:R-:W-:Y:S02]  /*37220*/  HADD2.F32 R125, -RZ, R40.H0_H0 ;  /* 0x20000028ff7d7230 */ /* 0x000fe40000004100 */
[----:B------:R-:W-:Y:S02]  /*37230*/  HADD2.F32 R131, -RZ, R70.H1_H1 ;  /* 0x30000046ff837230 */ /* 0x000fe40000004100 */
[----:B------:R-:W-:Y:S01]  /*37240*/  FMUL.FTZ R120, R89, R120 ;  /* 0x0000007859787220 */ /* 0x000fe20000410000 */
[----:B------:R-:W-:Y:S01]  /*37250*/  FFMA.FTZ R116, R116, R123, R125 ;  /* 0x0000007b74747223 */ /* 0x000fe2000001007d */
[----:B------:R-:W-:Y:S02]  /*37260*/  HADD2.F32 R123, -RZ, R68.H1_H1 ;  /* 0x30000044ff7b7230 */ /* 0x000fe40000004100 */
[----:B------:R-:W-:-:S05]  /*37270*/  HADD2.F32 R125, -RZ, R40.H1_H1 ;  /* 0x30000028ff7d7230 */ /* 0x000fca0000004100 */
[----:B------:R-:W-:Y:S01]  /*37280*/  FFMA.FTZ R120, R120, R123, R125 ;  /* 0x0000007b78787223 */ /* 0x000fe2000001007d */
[----:B------:R-:W-:Y:S01]  /*37290*/  FMUL.FTZ R123, R89, R130 ;  /* 0x00000082597b7220 */ /* 0x000fe20000410000 */
[C---:B------:R-:W-:Y:S01]  /*372a0*/  FADD.FTZ R130, -R90.reuse, R133 ;  /* 0x000000855a827221 */ /* 0x040fe20000010100 */
[----:B------:R-:W-:Y:S02]  /*372b0*/  HADD2.F32 R133, -RZ, R42.H1_H1 ;  /* 0x3000002aff857230 */ /* 0x000fe40000004100 */
[----:B------:R-:W-:Y:S01]  /*372c0*/  FFMA.FTZ R123, R123, R124, R126 ;  /* 0x0000007c7b7b7223 */ /* 0x000fe2000001007e */
[----:B------:R-:W-:Y:S01]  /*372d0*/  FMUL.FTZ R125, R89, R130 ;  /* 0x00000082597d7220 */ /* 0x000fe20000410000 */
[----:B------:R-:W-:Y:S01]  /*372e0*/  FADD.FTZ R130, -R90, R135 ;  /* 0x000000875a827221 */ /* 0x000fe20000010100 */
[----:B------:R-:W-:Y:S02]  /*372f0*/  HADD2.F32 R124, -RZ, R69.H1_H1 ;  /* 0x30000045ff7c7230 */ /* 0x000fe40000004100 */
[----:B------:R-:W-:-:S02]  /*37300*/  HADD2.F32 R126, -RZ, R41.H1_H1 ;  /* 0x30000029ff7e7230 */ /* 0x000fc40000004100 */
[----:B------:R-:W-:Y:S01]  /*37310*/  FMUL.FTZ R130, R89, R130 ;  /* 0x0000008259827220 */ /* 0x000fe20000410000 */
[----:B------:R-:W-:-:S03]  /*37320*/  HADD2.F32 R135, -RZ, R71.H0_H0 ;  /* 0x20000047ff877230 */ /* 0x000fc60000004100 */
[----:B------:R-:W-:Y:S01]  /*37330*/  FFMA.FTZ R131, R130, R131, R133 ;  /* 0x0000008382837223 */ /* 0x000fe20000010085 */
[----:B------:R-:W-:Y:S02]  /*37340*/  HADD2.F32 R133, -RZ, R43.H0_H0 ;  /* 0x2000002bff857230 */ /* 0x000fe40000004100 */
        /* <DEDUP_REMOVED lines=9> */
[----:B------:R-:W-:Y:S01]  /*373e0*/  FADD.FTZ R124, -R90, R138 ;  /* 0x0000008a5a7c7221 */ /* 0x000fe20000010100 */
[----:B------:R-:W-:Y:S01]  /*373f0*/  FFMA.FTZ R138, R136, R133, R157 ;  /* 0x00000085888a7223 */ /* 0x000fe2000001009d */
[----:B------:R-:W-:Y:S02]  /*37400*/  HADD2.F32 R133, -RZ, R64.H0_H0 ;  /* 0x20000040ff857230 */ /* 0x000fe40000004100 */
[C---:B------:R-:W-:Y:S01]  /*37410*/  FMUL.FTZ R126, R89.reuse, R140 ;  /* 0x0000008c597e7220 */ /* 0x040fe20000410000 */
[----:B------:R-:W-:Y:S02]  /*37420*/  HADD2.F32 R157, -RZ, R36.H0_H0 ;  /* 0x20000024ff9d7230 */ /* 0x000fe40000004100 */
[----:B------:R-:W-:Y:S01]  /*37430*/  FMUL.FTZ R124, R89, R124 ;  /* 0x0000007c597c7220 */ /* 0x000fe20000410000 */
[----:B------:R-:W-:Y:S01]  /*37440*/  FADD.FTZ R136, -R90, R141 ;  /* 0x0000008d5a887221 */ /* 0x000fe20000010100 */
[----:B------:R-:W-:-:S02]  /*37450*/  HADD2.F32 R141, -RZ, R38.H0_H0 ;  /* 0x20000026ff8d7230 */ /* 0x000fc40000004100 */
[C---:B------:R-:W-:Y:S01]  /*37460*/  FMUL.FTZ R140, R89.reuse, R144 ;  /* 0x00000090598c7220 */ /* 0x040fe20000410000 */
[----:B------:R-:W-:Y:S01]  /*37470*/  FFMA.FTZ R124, R124, R133, R157 ;  /* 0x000000857c7c7223 */ /* 0x000fe2000001009d */
[----:B------:R-:W-:Y:S02]  /*37480*/  HADD2.F32 R133, -RZ, R64.H1_H1 ;  /* 0x30000040ff857230 */ /* 0x000fe40000004100 */
[----:B------:R-:W-:Y:S01]  /*37490*/  FMUL.FTZ R136, R89, R136 ;  /* 0x0000008859887220 */ /* 0x000fe20000410000 */
[----:B------:R-:W-:Y:S02]  /*374a0*/  HADD2.F32 R157, -RZ, R36.H1_H1 ;  /* 0x30000024ff9d7230 */ /* 0x000fe40000004100 */
[----:B------:R-:W-:Y:S01]  /*374b0*/  FADD.FTZ R144, -R90, R147 ;  /* 0x000000935a907221 */ /* 0x000fe20000010100 */
[----:B------:R-:W-:Y:S02]  /*374c0*/  HADD2.F32 R134, -RZ, R37.H1_H1 ;  /* 0x30000025ff867230 */ /* 0x000fe40000004100 */
[----:B------:R-:W-:-:S02]  /*374d0*/  HADD2.F32 R147, -RZ, R34.H0_H0 ;  /* 0x20000022ff937230 */ /* 0x000fc40000004100 */
[----:B------:R-:W-:Y:S01]  /*374e0*/  FFMA.FTZ R126, R126, R133, R157 ;  /* 0x000000857e7e7223 */ /* 0x000fe2000001009d */
[----:B------:R-:W-:-:S05]  /*374f0*/  HADD2.F32 R133, -RZ, R65.H0_H0 ;  /* 0x20000041ff857230 */ /* 0x000fca0000004100 */
[----:B------:R-:W-:Y:S01]  /*37500*/  FFMA.FTZ R130, R130, R133, R139 ;  /* 0x0000008582827223 */ /* 0x000fe2000001008b */
[----:B------:R-:W-:Y:S02]  /*37510*/  HADD2.F32 R139, -RZ, R66.H0_H0 ;  /* 0x20000042ff8b7230 */ /* 0x000fe40000004100 */
[----:B------:R-:W-:-:S03]  /*37520*/  FMUL.FTZ R133, R89, R142 ;  /* 0x0000008e59857220 */ /* 0x000fc60000410000 */
[----:B------:R-:W-:Y:S01]  /*37530*/  FFMA.FTZ R136, R136, R139, R141 ;  /* 0x0000008b88887223 */ /* 0x000fe2000001008d */
[----:B------:R-:W-:Y:S02]  /*37540*/  HADD2.F32 R139, -RZ, R66.H1_H1 ;  /* 0x30000042ff8b7230 */ /* 0x000fe40000004100 */
[----:B------:R-:W-:Y:S01]  /*37550*/  FFMA.FTZ R133, R133, R132, R134 ;  /* 0x0000008485857223 */ /* 0x000fe20000010086 */
[----:B------:R-:W-:Y:S02]  /*37560*/  HADD2.F32 R141, -RZ, R38.H1_H1 ;  /* 0x30000026ff8d7230 */ /* 0x000fe40000004100 */
[C---:B------:R-:W-:Y:S01]  /*37570*/  FADD.FTZ R132, -R90.reuse, R143 ;  /* 0x0000008f5a847221 */ /* 0x040fe20000010100 */
[----:B------:R-:W-:Y:S01]  /*37580*/  FADD.FTZ R134, -R90, R145 ;  /* 0x000000915a867221 */ /* 0x000fe20000010100 */
[--C-:B------:R-:W-:Y:S02]  /*37590*/  HADD2.F32 R145, -RZ, R67.reuse.H1_H1 ;  /* 0x30000043ff917230 */ /* 0x100fe40000004100 */
[----:B------:R-:W-:Y:S01]  /*375a0*/  FFMA.FTZ R140, R140, R139, R141 ;  /* 0x0000008b8c8c7223 */ /* 0x000fe2000001008d */
[----:B------:R-:W-:-:S02]  /*375b0*/  HADD2.F32 R139, -RZ, R67.H0_H0 ;  /* 0x20000043ff8b7230 */ /* 0x000fc40000004100 */
[C---:B------:R-:W-:Y:S01]  /*375c0*/  FMUL.FTZ R132, R89.reuse, R132 ;  /* 0x0000008459847220 */ /* 0x040fe20000410000 */
[--C-:B------:R-:W-:Y:S02]  /*375d0*/  HADD2.F32 R141, -RZ, R39.reuse.H0_H0 ;  /* 0x20000027ff8d7230 */ /* 0x100fe40000004100 */
[C---:B------:R-:W-:Y:S01]  /*375e0*/  FMUL.FTZ R134, R89.reuse, R134 ;  /* 0x0000008659867220 */ /* 0x040fe20000410000 */
[----:B------:R-:W-:Y:S02]  /*375f0*/  HADD2.F32 R143, -RZ, R62.H0_H0 ;  /* 0x2000003eff8f7230 */ /* 0x000fe40000004100 */
[----:B------:R-:W-:Y:S01]  /*37600*/  FFMA.FTZ R142, R132, R139, R141 ;  /* 0x0000008b848e7223 */ /* 0x000fe2000001008d */
[----:B------:R-:W-:Y:S02]  /*37610*/  HADD2.F32 R139, -RZ, R39.H1_H1 ;  /* 0x30000027ff8b7230 */ /* 0x000fe40000004100 */
[----:B------:R-:W-:Y:S01]  /*37620*/  FMUL.FTZ R132, R89, R146 ;  /* 0x0000009259847220 */ /* 0x000fe20000410000 */
[----:B------:R-:W-:-:S02]  /*37630*/  HADD2.F32 R141, -RZ, R32.H0_H0 ;  /* 0x20000020ff8d7230 */ /* 0x000fc40000004100 */
[----:B------:R-:W-:Y:S02]  /*37640*/  HADD2.F32 R146, -RZ, R33.H0_H0 ;  /* 0x20000021ff927230 */ /* 0x000fe40000004100 */
[----:B------:R-:W-:Y:S01]  /*37650*/  FFMA.FTZ R145, R134, R145, R139 ;  /* 0x0000009186917223 */ /* 0x000fe2000001008b */
[--C-:B------:R-:W-:Y:S02]  /*37660*/  HADD2.F32 R139, -RZ, R60.reuse.H0_H0 ;  /* 0x2000003cff8b7230 */ /* 0x100fe40000004100 */
[----:B------:R-:W-:Y:S01]  /*37670*/  FMUL.FTZ R134, R89, R148 ;  /* 0x0000009459867220 */ /* 0x000fe20000410000 */
[----:B------:R-:W-:Y:S02]  /*37680*/  FADD.FTZ R148, -R90, R149 ;  /* 0x000000955a947221 */ /* 0x000fe40000010100 */
[----:B------:R-:W-:Y:S01]  /*37690*/  FFMA.FTZ R132, R132, R139, R141 ;  /* 0x0000008b84847223 */ /* 0x000fe2000001008d */
[----:B------:R-:W-:Y:S02]  /*376a0*/  HADD2.F32 R139, -RZ, R60.H1_H1 ;  /* 0x3000003cff8b7230 */ /* 0x000fe40000004100 */
[----:B------:R-:W-:-:S05]  /*376b0*/  HADD2.F32 R141, -RZ, R32.H1_H1 ;  /* 0x30000020ff8d7230 */ /* 0x000fca0000004100 */
[----:B------:R-:W-:Y:S01]  /*376c0*/  FFMA.FTZ R134, R134, R139, R141 ;  /* 0x0000008b86867223 */ /* 0x000fe2000001008d */
[C---:B------:R-:W-:Y:S01]  /*376d0*/  FMUL.FTZ R139, R89.reuse, R144 ;  /* 0x00000090598b7220 */ /* 0x040fe20000410000 */
[----:B------:R-:W-:Y:S02]  /*376e0*/  HADD2.F32 R144, -RZ, R61.H0_H0 ;  /* 0x2000003dff907230 */ /* 0x000fe40000004100 */
[----:B------:R-:W-:-:S03]  /*376f0*/  FMUL.FTZ R141, R89, R150 ;  /* 0x00000096598d7220 */ /* 0x000fc60000410000 */
[----:B------:R-:W-:Y:S01]  /*37700*/  FFMA.FTZ R139, R139, R144, R146 ;  /* 0x000000908b8b7223 */ /* 0x000fe20000010092 */
[----:B------:R-:W-:Y:S02]  /*37710*/  HADD2.F32 R144, -RZ, R61.H1_H1 ;  /* 0x3000003dff907230 */ /* 0x000fe40000004100 */
[----:B------:R-:W-:-:S05]  /*37720*/  HADD2.F32 R146, -RZ, R33.H1_H1 ;  /* 0x30000021ff927230 */ /* 0x000fca0000004100 */
[----:B------:R-:W-:Y:S01]  /*37730*/  FFMA.FTZ R141, R141, R144, R146 ;  /* 0x000000908d8d7223 */ /* 0x000fe20000010092 */
[C---:B------:R-:W-:Y:S01]  /*37740*/  FMUL.FTZ R144, R89.reuse, R148 ;  /* 0x0000009459907220 */ /* 0x040fe20000410000 */
[----:B------:R-:W-:Y:S02]  /*37750*/  HADD2.F32 R146, -RZ, R62.H1_H1 ;  /* 0x3000003eff927230 */ /* 0x000fe40000004100 */
[----:B------:R-:W-:Y:S02]  /*37760*/  HADD2.F32 R148, -RZ, R34.H1_H1 ;  /* 0x30000022ff947230 */ /* 0x000fe40000004100 */
[----:B------:R-:W-:Y:S01]  /*37770*/  FFMA.FTZ R144, R144, R143, R147 ;  /* 0x0000008f90907223 */ /* 0x000fe20000010093 */
[----:B------:R-:W-:Y:S01]  /*37780*/  FMUL.FTZ R143, R89, R152 ;  /* 0x00000098598f7220 */ /* 0x000fe20000410000 */
[----:B------:R-:W-:-:S03]  /*37790*/  HADD2.F32 R147, -RZ, R63.H0_H0 ;  /* 0x2000003fff937230 */ /* 0x000fc60000004100 */
[----:B------:R-:W-:Y:S01]  /*377a0*/  FFMA.FTZ R143, R143, R146, R148 ;  /* 0x000000928f8f7223 */ /* 0x000fe20000010094 */
[C---:B------:R-:W-:Y:S01]  /*377b0*/  FADD.FTZ R146, -R90.reuse, R151 ;  /* 0x000000975a927221 */ /* 0x040fe20000010100 */
[----:B------:R-:W0:Y:S01]  /*377c0*/  LDC.64 R148, c[0x0][0x428] ;  /* 0x00010a00ff947b82 */ /* 0x000e220000000a00 */
[----:B------:R-:W-:Y:S02]  /*377d0*/  HADD2.F32 R151, -RZ, R35.H0_H0 ;  /* 0x20000023ff977230 */ /* 0x000fe40000004100 */
[----:B------:R-:W-:Y:S01]  /*377e0*/  FADD.FTZ R90, -R90, R98 ;  /* 0x000000625a5a7221 */ /* 0x000fe20000010100 */
[C---:B------:R-:W-:Y:S01]  /*377f0*/  FMUL.FTZ R146, R89.reuse, R146 ;  /* 0x0000009259927220 */ /* 0x040fe20000410000 */
[----:B------:R-:W-:Y:S02]  /*37800*/  F2FP.F16.F32.PACK_AB R98, R122, R121 ;  /* 0x000000797a62723e */ /* 0x000fe400000000ff */
[----:B------:R-:W-:Y:S01]  /*37810*/  FMUL.FTZ R90, R89, R90 ;  /* 0x0000005a595a7220 */ /* 0x000fe20000410000 */
[----:B------:R-:W-:Y:S01]  /*37820*/  FFMA.FTZ R146, R146, R147, R151 ;  /* 0x0000009392927223 */ /* 0x000fe20000010097 */
[----:B------:R-:W-:-:S02]  /*37830*/  HADD2.F32 R147, -RZ, R63.H1_H1 ;  /* 0x3000003fff937230 */ /* 0x000fc40000004100 */
[----:B------:R-:W-:-:S05]  /*37840*/  HADD2.F32 R89, -RZ, R35.H1_H1 ;  /* 0x30000023ff597230 */ /* 0x000fca0000004100 */
[----:B------:R-:W-:Y:S01]  /*37850*/  FFMA.FTZ R147, R90, R147, R89 ;  /* 0x000000935a937223 */ /* 0x000fe20000010059 */
[----:B------:R-:W-:Y:S02]  /*37860*/  F2FP.F16.F32.PACK_AB R90, R94, R93 ;  /* 0x0000005d5e5a723e */ /* 0x000fe400000000ff */
[----:B------:R-:W-:Y:S02]  /*37870*/  F2FP.F16.F32.PACK_AB R89, R23, R22 ;  /* 0x000000161759723e */ /* 0x000fe400000000ff */
[----:B------:R-:W-:Y:S02]  /*37880*/  F2FP.F16.F32.PACK_AB R94, R105, R103 ;  /* 0x00000067695e723e */ /* 0x000fe400000000ff */
[----:B------:R-:W-:Y:S01]  /*37890*/  F2FP.F16.F32.PACK_AB R93, R100, R99 ;  /* 0x00000063645d723e */ /* 0x000fe200000000ff */
[--C-:B0-----:R-:W-:Y:S01]  /*378a0*/  IMAD.WIDE.U32 R20, R20, 0x10, R148.reuse ;  /* 0x0000001014147825 */ /* 0x101fe200078e0094 */
[----:B------:R-:W-:Y:S02]  /*378b0*/  F2FP.F16.F32.PACK_AB R23, R155, R119 ;  /* 0x000000779b17723e */ /* 0x000fe400000000ff */
[----:B------:R-:W-:Y:S01]  /*378c0*/  F2FP.F16.F32.PACK_AB R22, R113, R112 ;  /* 0x000000707116723e */ /* 0x000fe200000000ff */
[----:B------:R-:W-:Y:S01]  /*378d0*/  IMAD.WIDE.U32 R96, R96, 0x10, R148 ;  /* 0x0000001060607825 */ /* 0x000fe200078e0094 */
[----:B------:R0:W-:Y:S01]  /*378e0*/  STG.E.128 desc[UR8][R20.64], R88 ;  /* 0x0000005814007986 */ /* 0x0001e2000c101d08 */
[----:B------:R-:W-:-:S02]  /*378f0*/  F2FP.F16.F32.PACK_AB R99, R156, R127 ;  /* 0x0000007f9c63723e */ /* 0x000fc400000000ff */
[--C-:B------:R-:W-:Y:S01]  /*37900*/  IMAD.WIDE.U32 R150, R106, 0x10, R148.reuse ;  /* 0x000000106a967825 */ /* 0x100fe200078e0094 */
[----:B------:R1:W-:Y:S01]  /*37910*/  STG.E.128 desc[UR8][R96.64], R92 ;  /* 0x0000005c60007986 */ /* 0x0003e2000c101d08 */
[----:B------:R-:W-:Y:S02]  /*37920*/  F2FP.F16.F32.PACK_AB R103, R147, R146 ;  /* 0x000000929367723e */ /* 0x000fe400000000ff */
[----:B------:R-:W-:Y:S01]  /*37930*/  IMAD.WIDE.U32 R106, R107, 0x10, R148 ;  /* 0x000000106b6a7825 */ /* 0x000fe200078e0094 */
[----:B------:R-:W-:-:S03]  /*37940*/  F2FP.F16.F32.PACK_AB R100, R134, R132 ;  /* 0x000000848664723e */ /* 0x000fc600000000ff */
[----:B------:R-:W-:-:S04]  /*37950*/  IMAD.WIDE.U32 R152, R118, 0x10, R148 ;  /* 0x0000001076987825 */ /* 0x000fc800078e0094 */
[----:B------:R-:W-:Y:S01]  /*37960*/  IMAD.WIDE.U32 R158, R128, 0x10, R148 ;  /* 0x00000010809e7825 */ /* 0x000fe200078e0094 */
[----:B0-----:R-:W-:-:S03]  /*37970*/  F2FP.F16.F32.PACK_AB R21, R108, R104 ;  /* 0x000000686c15723e */ /* 0x001fc600000000ff */
[----:B------:R-:W-:Y:S01]  /*37980*/  IMAD.WIDE.U32 R148, R137, 0x10, R148 ;  /* 0x0000001089947825 */ /* 0x000fe200078e0094 */
[----:B------:R-:W-:Y:S02]  /*37990*/  F2FP.F16.F32.PACK_AB R20, R102, R101 ;  /* 0x000000656614723e */ /* 0x000fe400000000ff */
[----:B-1----:R-:W-:Y:S02]  /*379a0*/  F2FP.F16.F32.PACK_AB R97, R115, R114 ;  /* 0x000000727361723e */ /* 0x002fe400000000ff */
[----:B------:R-:W-:Y:S01]  /*379b0*/  F2FP.F16.F32.PACK_AB R96, R111, R109 ;  /* 0x0000006d6f60723e */ /* 0x000fe200000000ff */
[----:B------:R0:W-:Y:S01]  /*379c0*/  STG.E.128 desc[UR8][R150.64], R20 ;  /* 0x0000001496007986 */ /* 0x0001e2000c101d08 */
[----:B------:R-:W-:Y:S02]  /*379d0*/  F2FP.F16.F32.PACK_AB R91, R138, R135 ;  /* 0x000000878a5b723e */ /* 0x000fe400000000ff */
[----:B------:R-:W-:Y:S01]  /*379e0*/  F2FP.F16.F32.PACK_AB R90, R131, R129 ;  /* 0x00000081835a723e */ /* 0x000fe200000000ff */
[----:B------:R0:W-:Y:S01]  /*379f0*/  STG.E.128 desc[UR8][R106.64], R96 ;  /* 0x000000606a007986 */ /* 0x0001e2000c101d08 */
[----:B------:R-:W-:-:S02]  /*37a00*/  F2FP.F16.F32.PACK_AB R89, R125, R123 ;  /* 0x0000007b7d59723e */ /* 0x000fc400000000ff */
[----:B------:R-:W-:Y:S02]  /*37a10*/  F2FP.F16.F32.PACK_AB R88, R120, R116 ;  /* 0x000000747858723e */ /* 0x000fe400000000ff */
        /* <DEDUP_REMOVED lines=9> */
[----:B------:R-:W-:Y:S05]  /*37ab0*/  BRA.U !UP0, `(.L_x_6118) ;  /* 0xfffffc8d08fc7547 */ /* 0x000fea000b83ffff */
[----:B------:R-:W-:Y:S05]  /*37ac0*/  EXIT ;  /* 0x000000000000794d */ /* 0x000fea0003800000 */
.L_x_6119:
        /* <DEDUP_REMOVED lines=11> */
.L_x_27859:


//--------------------- .text._ZN10layer_norm31ln_parallel_residual_fwd_kernelINS_13Kernel_traitsIf13__nv_bfloat16S2_S2_fjLj7168ELj1ELj1ELj4ELj16ENS_18Kernel_traits_baseILj7168EfS2_S2_S2_fjLj128EEEEELb0ELb0ELb0EEEvNS_9FwdParamsE --------------------------
	.section	.text._ZN10layer_norm31ln_parallel_residual_fwd_kernelINS_13Kernel_traitsIf13__nv_bfloat16S2_S2_fjLj7168ELj1ELj1ELj4ELj16ENS_18Kernel_traits_baseILj7168EfS2_S2_S2_fjLj128EEEEELb0ELb0ELb0EEEvNS_9FwdParamsE,"ax",@progbits
	.align	128
        .global         _ZN10layer_norm31ln_parallel_residual_fwd_kernelINS_13Kernel_traitsIf13__nv_bfloat16S2_S2_fjLj7168ELj1ELj1ELj4ELj16ENS_18Kernel_traits_baseILj7168EfS2_S2_S2_fjLj128EEEEELb0ELb0ELb0EEEvNS_9FwdParamsE
        .type           _ZN10layer_norm31ln_parallel_residual_fwd_kernelINS_13Kernel_traitsIf13__nv_bfloat16S2_S2_fjLj7168ELj1ELj1ELj4ELj16ENS_18Kernel_traits_baseILj7168EfS2_S2_S2_fjLj128EEEEELb0ELb0ELb0EEEvNS_9FwdParamsE,@function
        .size           _ZN10layer_norm31ln_parallel_residual_fwd_kernelINS_13Kernel_traitsIf13__nv_bfloat16S2_S2_fjLj7168ELj1ELj1ELj4ELj16ENS_18Kernel_traits_baseILj7168EfS2_S2_S2_fjLj128EEEEELb0ELb0ELb0EEEvNS_9FwdParamsE,(.L_x_27860 - _ZN10layer_norm31ln_parallel_residual_fwd_kernelINS_13Kernel_traitsIf13__nv_bfloat16S2_S2_fjLj7168ELj1ELj1ELj4ELj16ENS_18Kernel_traits_baseILj7168EfS2_S2_S2_fjLj128EEEEELb0ELb0ELb0EEEvNS_9FwdParamsE)
        .other          _ZN10layer_norm31ln_parallel_residual_fwd_kernelINS_13Kernel_traitsIf13__nv_bfloat16S2_S2_fjLj7168ELj1ELj1ELj4ELj16ENS_18Kernel_traits_baseILj7168EfS2_S2_S2_fjLj128EEEEELb0ELb0ELb0EEEvNS_9FwdParamsE,@"STO_CUDA_ENTRY STV_DEFAULT"
_ZN10layer_norm31ln_parallel_residual_fwd_kernelINS_13Kernel_traitsIf13__nv_bfloat16S2_S2_fjLj7168ELj1ELj1ELj4ELj16ENS_18Kernel_traits_baseILj7168EfS2_S2_S2_fjLj128EEEEELb0ELb0ELb0EEEvNS_9FwdParamsE:
.text._ZN10layer_norm31ln_parallel_residual_fwd_kernelINS_13Kernel_traitsIf13__nv_bfloat16S2_S2_fjLj7168ELj1ELj1ELj4ELj16ENS_18Kernel_traits_baseILj7168EfS2_S2_S2_fjLj128EEEEELb0ELb0ELb0EEEvNS_9FwdParamsE:
        /* <DEDUP_REMOVED lines=20> */
[----:B------:R-:W2:Y:S01]  /*0140*/  LDL.64 R32, [R1+0xe0] ;  /* 0x0000e00001207983 */ /* 0x000ea20000100a00 */
[----:B------:R-:W0:Y:S03]  /*0150*/  LDC.64 R2, c[0x0][0x3d0] ;  /* 0x0000f400ff027b82 */ /* 0x000e260000000a00 */
[----:B------:R-:W2:Y:S04]  /*0160*/  LDL.64 R34, [R1+0xe8] ;  /* 0x0000e80001227983 */ /* 0x000ea80000100a00 */
[----:B------:R-:W3:Y:S01]  /*0170*/  LDL.64 R28, [R1+0xd0] ;  /* 0x0000d000011c7983 */ /* 0x000ee20000100a00 */
[----:B------:R-:W1:Y:S03]  /*0180*/  LDC.64 R4, c[0x0][0x3d8] ;  /* 0x0000f600ff047b82 */ /* 0x000e660000000a00 */
[----:B------:R-:W3:Y:S04]  /*0190*/  LDL.64 R30, [R1+0xd8] ;  /* 0x0000d800011e7983 */ /* 0x000ee80000100a00 */
[----:B------:R-:W4:Y:S04]  /*01a0*/  LDL.64 R24, [R1+0xc0] ;  /* 0x0000c00001187983 */ /* 0x000f280000100a00 */
[----:B------:R-:W4:Y:S01]  /*01b0*/  LDL.64 R26, [R1+0xc8] ;  /* 0x0000c800011a7983 */ /* 0x000f220000100a00 */
[C---:B------:R-:W-:Y:S01]  /*01c0*/  ISETP.GE.U32.AND P0, PT, R17.reuse, 0x80, PT ;  /* 0x000000801100780c */ /* 0x040fe20003f06070 */
[----:B------:R-:W4:Y:S02]  /*01d0*/  LDC.64 R8, c[0x0][0x3d8] ;  /* 0x0000f600ff087b82 */ /* 0x000f240000000a00 */
[----:B------:R-:W4:Y:S04]  /*01e0*/  LDL.64 R20, [R1+0xb0] ;  /* 0x0000b00001147983 */ /* 0x000f280000100a00 */
[----:B------:R-:W4:Y:S01]  /*01f0*/  LDL.64 R22, [R1+0xb8] ;  /* 0x0000b80001167983 */ /* 0x000f220000100a00 */
[----:B------:R-:W-:Y:S01]  /*0200*/  ISETP.GE.U32.AND P1, PT, R17, 0x100, PT ;  /* 0x000001001100780c */ /* 0x000fe20003f26070 */
[----:B------:R-:W4:Y:S02]  /*0210*/  LDC.64 R6, c[0x0][0x3d0] ;  /* 0x0000f400ff067b82 */ /* 0x000f240000000a00 */
[----:B------:R-:W4:Y:S02]  /*0220*/  LDL.64 R52, [R1+0x70] ;  /* 0x0000700001347983 */ /* 0x000f240000100a00 */
[----:B0-----:R-:W-:-:S02]  /*0230*/  @P0 IMAD.WIDE.U32 R2, R0, 0x20, R2 ;  /* 0x0000002000020825 */ /* 0x001fc400078e0002 */
[----:B------:R-:W4:Y:S02]  /*0240*/  LDL.64 R54, [R1+0x78] ;  /* 0x0000780001367983 */ /* 0x000f240000100a00 */
[C---:B-1----:R-:W-:Y:S01]  /*0250*/  @P0 IMAD.WIDE.U32 R4, R0.reuse, 0x20, R4 ;  /* 0x0000002000040825 */ /* 0x042fe200078e0004 */
[----:B------:R-:W0:Y:S01]  /*0260*/  LDC.64 R12, c[0x0][0x3d8] ;  /* 0x0000f600ff0c7b82 */ /* 0x000e220000000a00 */
[----:B------:R-:W4:Y:S04]  /*0270*/  LDL.64 R56, [R1+0x80] ;  /* 0x0000800001387983 */ /* 0x000f280000100a00 */
[----:B------:R-:W4:Y:S03]  /*0280*/  LDL.64 R58, [R1+0x88] ;  /* 0x00008800013a7983 */ /* 0x000f260000100a00 */
[----:B------:R-:W1:Y:S01]  /*0290*/  LDC.64 R10, c[0x0][0x3d0] ;  /* 0x0000f400ff0a7b82 */ /* 0x000e620000000a00 */
[----:B------:R-:W4:Y:S04]  /*02a0*/  LDL.64 R60, [R1+0x90] ;  /* 0x00009000013c7983 */ /* 0x000f280000100a00 */
[----:B------:R-:W4:Y:S03]  /*02b0*/  LDL.64 R62, [R1+0x98] ;  /* 0x00009800013e7983 */ /* 0x000f260000100a00 */
[----:B------:R-:W1:Y:S01]  /*02c0*/  LDC.64 R14, c[0x0][0x3d0] ;  /* 0x0000f400ff0e7b82 */ /* 0x000e620000000a00 */
[----:B------:R-:W4:Y:S04]  /*02d0*/  LDL.64 R64, [R1+0xa0] ;  /* 0x0000a00001407983 */ /* 0x000f280000100a00 */
[----:B------:R-:W4:Y:S03]  /*02e0*/  LDL.64 R66, [R1+0xa8] ;  /* 0x0000a80001427983 */ /* 0x000f260000100a00 */
[----:B------:R-:W1:Y:S01]  /*02f0*/  LDC.64 R18, c[0x0][0x3d8] ;  /* 0x0000f600ff127b82 */ /* 0x000e620000000a00 */
[----:B------:R-:W4:Y:S04]  /*0300*/  LDL.64 R36, [R1+0x30] ;  /* 0x0000300001247983 */ /* 0x000f280000100a00 */
[----:B------:R-:W4:Y:S04]  /*0310*/  LDL.64 R38, [R1+0x38] ;  /* 0x0000380001267983 */ /* 0x000f280000100a00 */
[----:B------:R-:W4:Y:S04]  /*0320*/  LDL.64 R40, [R1+0x40] ;  /* 0x0000400001287983 */ /* 0x000f280000100a00 */
[----:B------:R-:W4:Y:S04]  /*0330*/  LDL.64 R42, [R1+0x48] ;  /* 0x00004800012a7983 */ /* 0x000f280000100a00 */
[----:B------:R-:W4:Y:S04]  /*0340*/  LDL.64 R48, [R1+0x60] ;  /* 0x0000600001307983 */ /* 0x000f280000100a00 */
[----:B------:R-:W4:Y:S04]  /*0350*/  LDL.64 R50, [R1+0x68] ;  /* 0x0000680001327983 */ /* 0x000f280000100a00 */
[----:B------:R-:W4:Y:S04]  /*0360*/  LDL.64 R44, [R1+0x50] ;  /* 0x00005000012c7983 */ /* 0x000f280000100a00 */
[----:B------:R-:W4:Y:S04]  /*0370*/  LDL.64 R46, [R1+0x58] ;  /* 0x00005800012e7983 */ /* 0x000f280000100a00 */
[----:B--2---:R-:W2:Y:S04]  /*0380*/  @P0 LDG.E.128 R32, desc[UR8][R2.64] ;  /* 0x0000000802200981 */ /* 0x004ea8000c1e1d00 */
[----:B---3--:R3:W2:Y:S04]  /*0390*/  @P0 LDG.E.128 R28, desc[UR8][R2.64+0x10] ;  /* 0x00001008021c0981 */ /* 0x0086a8000c1e1d00 */
[----:B----4-:R-:W4:Y:S01]  /*03a0*/  @P0 LDG.E.128 R24, desc[UR8][R4.64] ;  /* 0x0000000804180981 */ /* 0x010f22000c1e1d00 */
[----:B------:R-:W-:Y:S01]  /*03b0*/  @P0 LOP3.LUT R0, R0, 0x80, RZ, 0xfc, !PT ;  /* 0x0000008000000812 */ /* 0x000fe200078efcff */
[----:B---3--:R-:W3:Y:S02]  /*03c0*/  LDC.64 R2, c[0x0][0x3d0] ;  /* 0x0000f400ff027b82 */ /* 0x008ee40000000a00 */
[----:B------:R0:W3:Y:S02]  /*03d0*/  @P0 LDG.E.128 R20, desc[UR8][R4.64+0x10] ;  /* 0x0000100804140981 */ /* 0x0000e4000c1e1d00 */
[----:B------:R-:W-:-:S04]  /*03e0*/  @P1 IMAD.WIDE.U32 R8, R0, 0x20, R8 ;  /* 0x0000002000081825 */ /* 0x000fc800078e0008 */
[C---:B------:R-:W-:Y:S01]  /*03f0*/  @P1 IMAD.WIDE.U32 R6, R0.reuse, 0x20, R6 ;  /* 0x0000002000061825 */ /* 0x040fe200078e0006 */
[----:B------:R-:W3:Y:S01]  /*0400*/  @P1 LDG.E.128 R52, desc[UR8][R8.64+0x10] ;  /* 0x0000100808341981 */ /* 0x000ee2000c1e1d00 */
[C---:B------:R-:W-:Y:S01]  /*0410*/  ISETP.GE.U32.AND P2, PT, R17.reuse, 0x180, PT ;  /* 0x000001801100780c */ /* 0x040fe20003f46070 */
[----:B0-----:R-:W0:Y:S02]  /*0420*/  LDC.64 R4, c[0x0][0x3d8] ;  /* 0x0000f600ff047b82 */ /* 0x001e240000000a00 */
[----:B------:R-:W3:Y:S04]  /*0430*/  @P1 LDG.E.128 R56, desc[UR8][R8.64] ;  /* 0x0000000808381981 */ /* 0x000ee8000c1e1d00 */
[----:B------:R-:W3:Y:S04]  /*0440*/  @P1 LDG.E.128 R60, desc[UR8][R6.64+0x10] ;  /* 0x00001008063c1981 */ /* 0x000ee8000c1e1d00 */
[----:B------:R-:W3:Y:S04]  /*0450*/  @P1 LDG.E.128 R64, desc[UR8][R6.64] ;  /* 0x0000000806401981 */ /* 0x000ee8000c1e1d00 */
[----:B--2---:R2:W-:Y:S04]  /*0460*/  @P0 STL.64 [R1+0xe0], R32 ;  /* 0x0000e02001000387 */ /* 0x0045e80000100a00 */
[----:B------:R1:W-:Y:S04]  /*0470*/  @P0 STL.64 [R1+0xe8], R34 ;  /* 0x0000e82201000387 */ /* 0x0003e80000100a00 */
[----:B--2---:R2:W2:Y:S04]  /*0480*/  LDL.64 R32, [R1+0x20] ;  /* 0x0000200001207983 */ /* 0x0044a80000100a00 */
[----:B-1----:R1:W2:Y:S04]  /*0490*/  LDL.64 R34, [R1+0x28] ;  /* 0x0000280001227983 */ /* 0x0022a80000100a00 */
[----:B------:R0:W-:Y:S04]  /*04a0*/  @P0 STL.64 [R1+0xd0], R28 ;  /* 0x0000d01c01000387 */ /* 0x0001e80000100a00 */
[----:B------:R4:W-:Y:S04]  /*04b0*/  @P0 STL.64 [R1+0xd8], R30 ;  /* 0x0000d81e01000387 */ /* 0x0009e80000100a00 */
[----:B0-----:R1:W2:Y:S04]  /*04c0*/  LDL.64 R28, [R1+0x10] ;  /* 0x00001000011c7983 */ /* 0x0012a80000100a00 */
[----:B----4-:R1:W4:Y:S04]  /*04d0*/  LDL.64 R30, [R1+0x18] ;  /* 0x00001800011e7983 */ /* 0x0103280000100a00 */
[----:B------:R0:W-:Y:S04]  /*04e0*/  @P0 STL.64 [R1+0xc0], R24 ;  /* 0x0000c01801000387 */ /* 0x0001e80000100a00 */
[----:B------:R1:W-:Y:S04]  /*04f0*/  @P0 STL.64 [R1+0xc8], R26 ;  /* 0x0000c81a01000387 */ /* 0x0003e80000100a00 */
[----:B0-----:R0:W4:Y:S04]  /*0500*/  LDL.64 R24, [R1] ;  /* 0x0000000001187983 */ /* 0x0011280000100a00 */
[----:B-1----:R0:W4:Y:S01]  /*0510*/  LDL.64 R26, [R1+0x8] ;  /* 0x00000800011a7983 */ /* 0x0021220000100a00 */
[----:B------:R-:W-:Y:S01]  /*0520*/  ISETP.GE.U32.AND P3, PT, R17, 0x200, PT ;  /* 0x000002001100780c */ /* 0x000fe20003f66070 */
[----:B------:R-:W-:-:S04]  /*0530*/  @P1 VIADD R0, R0, 0x80 ;  /* 0x0000008000001836 */ /* 0x000fc80000000000 */
[C---:B------:R-:W-:Y:S01]  /*0540*/  @P2 IMAD.WIDE.U32 R12, R0.reuse, 0x20, R12 ;  /* 0x00000020000c2825 */ /* 0x040fe200078e000c */
[----:B---3--:R1:W-:Y:S03]  /*0550*/  @P0 STL.64 [R1+0xb0], R20 ;  /* 0x0000b01401000387 */ /* 0x0083e60000100a00 */
[C---:B------:R-:W-:Y:S01]  /*0560*/  @P2 IMAD.WIDE.U32 R10, R0.reuse, 0x20, R10 ;  /* 0x00000020000a2825 */ /* 0x040fe200078e000a */
[----:B------:R-:W-:Y:S01]  /*0570*/  @P2 IADD3 R0, PT, PT, R0, 0x80, RZ ;  /* 0x0000008000002810 */ /* 0x000fe20007ffe0ff */
[----:B------:R-:W3:Y:S04]  /*0580*/  @P2 LDG.E.128 R36, desc[UR8][R12.64+0x10] ;  /* 0x000010080c242981 */ /* 0x000ee8000c1e1d00 */
[----:B------:R0:W-:Y:S01]  /*0590*/  @P0 STL.64 [R1+0xb8], R22 ;  /* 0x0000b81601000387 */ /* 0x0001e20000100a00 */
[C---:B------:R-:W-:Y:S01]  /*05a0*/  @P3 IMAD.WIDE.U32 R14, R0.reuse, 0x20, R14 ;  /* 0x00000020000e3825 */ /* 0x040fe200078e000e */
[----:B-1----:R-:W1:Y:S02]  /*05b0*/  LDC.64 R20, c[0x0][0x3d0] ;  /* 0x0000f400ff147b82 */ /* 0x002e640000000a00 */
[----:B------:R-:W3:Y:S01]  /*05c0*/  @P2 LDG.E.128 R40, desc[UR8][R12.64] ;  /* 0x000000080c282981 */ /* 0x000ee2000c1e1d00 */
[----:B------:R-:W-:-:S03]  /*05d0*/  @P3 IMAD.WIDE.U32 R18, R0, 0x20, R18 ;  /* 0x0000002000123825 */ /* 0x000fc600078e0012 */
[----:B------:R-:W3:Y:S02]  /*05e0*/  @P2 LDG.E.128 R44, desc[UR8][R10.64+0x10] ;  /* 0x000010080a2c2981 */ /* 0x000ee4000c1e1d00 */
[----:B0-----:R-:W0:Y:S02]  /*05f0*/  LDC.64 R22, c[0x0][0x3d8] ;  /* 0x0000f600ff167b82 */ /* 0x001e240000000a00 */
[----:B------:R-:W3:Y:S01]  /*0600*/  @P2 LDG.E.128 R48, desc[UR8][R10.64] ;  /* 0x000000080a302981 */ /* 0x000ee2000c1e1d00 */
[----:B------:R-:W-:-:S03]  /*0610*/  ISETP.GE.U32.AND P4, PT, R17, 0x280, PT ;  /* 0x000002801100780c */ /* 0x000fc60003f86070 */
[----:B------:R-:W-:Y:S04]  /*0620*/  @P1 STL.64 [R1+0x70], R52 ;  /* 0x0000703401001387 */ /* 0x000fe80000100a00 */
[----:B------:R-:W-:Y:S04]  /*0630*/  @P1 STL.64 [R1+0x78], R54 ;  /* 0x0000783601001387 */ /* 0x000fe80000100a00 */
[----:B------:R-:W-:Y:S04]  /*0640*/  @P1 STL.64 [R1+0x80], R56 ;  /* 0x0000803801001387 */ /* 0x000fe80000100a00 */
[----:B------:R-:W-:Y:S04]  /*0650*/  @P1 STL.64 [R1+0x88], R58 ;  /* 0x0000883a01001387 */ /* 0x000fe80000100a00 */
[----:B------:R-:W-:Y:S04]  /*0660*/  @P1 STL.64 [R1+0x90], R60 ;  /* 0x0000903c01001387 */ /* 0x000fe80000100a00 */
[----:B------:R-:W-:Y:S04]  /*0670*/  @P1 STL.64 [R1+0x98], R62 ;  /* 0x0000983e01001387 */ /* 0x000fe80000100a00 */
[----:B------:R-:W-:Y:S04]  /*0680*/  @P1 STL.64 [R1+0xa0], R64 ;  /* 0x0000a04001001387 */ /* 0x000fe80000100a00 */
[----:B------:R3:W-:Y:S01]  /*0690*/  @P1 STL.64 [R1+0xa8], R66 ;  /* 0x0000a84201001387 */ /* 0x0007e20000100a00 */
[----:B------:R-:W-:Y:S01]  /*06a0*/  ISETP.GE.U32.AND P1, PT, R17, 0x300, PT ;  /* 0x000003001100780c */ /* 0x000fe20003f26070 */
[----:B------:R-:W-:-:S02]  /*06b0*/  @P3 VIADD R0, R0, 0x80 ;  /* 0x0000008000003836 */ /* 0x000fc40000000000 */
[----:B------:R0:W5:Y:S02]  /*06c0*/  @P3 LDG.E.128 R240, desc[UR8][R18.64+0x10] ;  /* 0x0000100812f03981 */ /* 0x000164000c1e1d00 */
[----:B-1----:R-:W-:-:S04]  /*06d0*/  @P4 IMAD.WIDE.U32 R20, R0, 0x20, R20 ;  /* 0x0000002000144825 */ /* 0x002fc800078e0014 */
[C---:B0-----:R-:W-:Y:S01]  /*06e0*/  @P4 IMAD.WIDE.U32 R22, R0.reuse, 0x20, R22 ;  /* 0x0000002000164825 */ /* 0x041fe200078e0016 */
[----:B------:R-:W-:Y:S01]  /*06f0*/  @P4 IADD3 R0, PT, PT, R0, 0x80, RZ ;  /* 0x0000008000004810 */ /* 0x000fe20007ffe0ff */
[----:B------:R0:W5:Y:S04]  /*0700*/  @P4 LDG.E.128 R236, desc[UR8][R20.64] ;  /* 0x0000000814ec4981 */ /* 0x000168000c1e1d00 */
[C---:B------:R-:W-:Y:S01]  /*0710*/  @P1 IMAD.WIDE.U32 R2, R0.reuse, 0x20, R2 ;  /* 0x0000002000021825 */ /* 0x040fe200078e0002 */
[----:B------:R0:W5:Y:S03]  /*0720*/  @P4 LDG.E.128 R228, desc[UR8][R20.64+0x10] ;  /* 0x0000100814e44981 */ /* 0x000166000c1e1d00 */
[----:B------:R-:W-:Y:S01]  /*0730*/  @P1 IMAD.WIDE.U32 R4, R0, 0x20, R4 ;  /* 0x0000002000041825 */ /* 0x000fe200078e0004 */
[----:B------:R0:W5:Y:S04]  /*0740*/  @P4 LDG.E.128 R224, desc[UR8][R22.64] ;  /* 0x0000000816e04981 */ /* 0x000168000c1e1d00 */
[----:B------:R0:W5:Y:S04]  /*0750*/  @P4 LDG.E.128 R220, desc[UR8][R22.64+0x10] ;  /* 0x0000100816dc4981 */ /* 0x000168000c1e1d00 */
[----:B------:R0:W5:Y:S04]  /*0760*/  @P1 LDG.E.128 R216, desc[UR8][R2.64] ;  /* 0x0000000802d81981 */ /* 0x000168000c1e1d00 */
[----:B------:R0:W5:Y:S04]  /*0770*/  @P1 LDG.E.128 R212, desc[UR8][R2.64+0x10] ;  /* 0x0000100802d41981 */ /* 0x000168000c1e1d00 */
[----:B------:R0:W5:Y:S04]  /*0780*/  @P1 LDG.E.128 R208, desc[UR8][R4.64] ;  /* 0x0000000804d01981 */ /* 0x000168000c1e1d00 */
[----:B------:R0:W5:Y:S04]  /*0790*/  @P1 LDG.E.128 R204, desc[UR8][R4.64+0x10] ;  /* 0x0000100804cc1981 */ /* 0x000168000c1e1d00 */
[----:B--2---:R-:W2:Y:S04]  /*07a0*/  @P3 LDG.E.128 R32, desc[UR8][R14.64] ;  /* 0x000000080e203981 */ /* 0x004ea8000c1e1d00 */
[----:B----4-:R-:W4:Y:S04]  /*07b0*/  @P3 LDG.E.128 R28, desc[UR8][R14.64+0x10] ;  /* 0x000010080e1c3981 */ /* 0x010f28000c1e1d00 */
[----:B------:R-:W4:Y:S04]  /*07c0*/  @P3 LDG.E.128 R24, desc[UR8][R18.64] ;  /* 0x0000000812183981 */ /* 0x000f28000c1e1d00 */
[----:B---3--:R0:W-:Y:S04]  /*07d0*/  @P2 STL.64 [R1+0x30], R36 ;  /* 0x0000302401002387 */ /* 0x0081e80000100a00 */
[----:B------:R0:W-:Y:S04]  /*07e0*/  @P2 STL.64 [R1+0x38], R38 ;  /* 0x0000382601002387 */ /* 0x0001e80000100a00 */
[----:B------:R0:W-:Y:S04]  /*07f0*/  @P2 STL.64 [R1+0x40], R40 ;  /* 0x0000402801002387 */ /* 0x0001e80000100a00 */
[----:B------:R0:W-:Y:S04]  /*0800*/  @P2 STL.64 [R1+0x48], R42 ;  /* 0x0000482a01002387 */ /* 0x0001e80000100a00 */
[----:B------:R0:W-:Y:S04]  /*0810*/  @P2 STL.64 [R1+0x50], R44 ;  /* 0x0000502c01002387 */ /* 0x0001e80000100a00 */
[----:B------:R0:W-:Y:S04]  /*0820*/  @P2 STL.64 [R1+0x58], R46 ;  /* 0x0000582e01002387 */ /* 0x0001e80000100a00 */
[----:B------:R0:W-:Y:S04]  /*0830*/  @P2 STL.64 [R1+0x60], R48 ;  /* 0x0000603001002387 */ /* 0x0001e80000100a00 */
[----:B------:R0:W-:Y:S01]  /*0840*/  @P2 STL.64 [R1+0x68], R50 ;  /* 0x0000683201002387 */ /* 0x0001e20000100a00 */
[----:B------:R-:W-:-:S02]  /*0850*/  ISETP.GE.U32.AND P2, PT, R17, 0x380, PT ;  /* 0x000003801100780c */ /* 0x000fc40003f46070 */
        /* <DEDUP_REMOVED lines=48> */
[----:B------:R-:W-:Y:S01]  /*0b60*/  @P1 VIADD R0, R0, 0x80 ;  /* 0x0000008000001836 */ /* 0x000fe20000000000 */
[----:B--2---:R0:W-:Y:S04]  /*0b70*/  @P3 STL.64 [R1+0x20], R32 ;  /* 0x0000202001003387 */ /* 0x0041e80000100a00 */
[----:B------:R0:W-:Y:S04]  /*0b80*/  @P3 STL.64 [R1+0x28], R34 ;  /* 0x0000282201003387 */ /* 0x0001e80000100a00 */
[----:B----4-:R0:W-:Y:S04]  /*0b90*/  @P3 STL.64 [R1+0x10], R28 ;  /* 0x0000101c01003387 */ /* 0x0101e80000100a00 */
[----:B------:R0:W-:Y:S04]  /*0ba0*/  @P3 STL.64 [R1+0x18], R30 ;  /* 0x0000181e01003387 */ /* 0x0001e80000100a00 */
[----:B------:R0:W-:Y:S04]  /*0bb0*/  @P3 STL.64 [R1], R24 ;  /* 0x0000001801003387 */ /* 0x0001e80000100a00 */
[----:B------:R0:W-:Y:S01]  /*0bc0*/  @P3 STL.64 [R1+0x8], R26 ;  /* 0x0000081a01003387 */ /* 0x0001e20000100a00 */
[----:B------:R-:W-:Y:S05]  /*0bd0*/  @!P2 BRA `(.L_x_6123) ;  /* 0x0000004400c8a947 */ /* 0x000fea0003800000 */
[----:B0-----:R-:W0:Y:S08]  /*0be0*/  LDC.64 R4, c[0x0][0x3d8] ;  /* 0x0000f600ff047b82 */ /* 0x001e300000000a00 */
[----:B------:R-:W1:Y:S01]  /*0bf0*/  LDC.64 R2, c[0x0][0x3d0] ;  /* 0x0000f400ff027b82 */ /* 0x000e620000000a00 */
[----:B0-----:R-:W-:-:S05]  /*0c00*/  IMAD.WIDE.U32 R4, R0, 0x20, R4 ;  /* 0x0000002000047825 */ /* 0x001fca00078e0004 */
[----:B------:R2:W5:Y:S01]  /*0c10*/  LDG.E.128 R192, desc[UR8][R4.64] ;  /* 0x0000000804c07981 */ /* 0x000562000c1e1d00 */
[----:B-1----:R-:W-:-:S03]  /*0c20*/  IMAD.WIDE.U32 R2, R0, 0x20, R2 ;  /* 0x0000002000027825 */ /* 0x002fc600078e0002 */
[----:B------:R2:W5:Y:S04]  /*0c30*/  LDG.E.128 R188, desc[UR8][R4.64+0x10] ;  /* 0x0000100804bc7981 */ /* 0x000568000c1e1d00 */
[----:B------:R2:W5:Y:S04]  /*0c40*/  LDG.E.128 R200, desc[UR8][R2.64] ;  /* 0x0000000802c87981 */ /* 0x000568000c1e1d00 */
[----:B------:R2:W5:Y:S01]  /*0c50*/  LDG.E.128 R196, desc[UR8][R2.64+0x10] ;  /* 0x0000100802c47981 */ /* 0x000562000c1e1d00 */
        /* <DEDUP_REMOVED lines=56> */
[----:B--2---:R-:W-:Y:S06]  /*0fe0*/  BRA `(.L_x_6123) ;  /* 0x0000004000c47947 */ /* 0x004fec0003800000 */
.L_x_6122:
[----:B------:R-:W2:Y:S01]  /*0ff0*/  LDL R148, [R1+0xe0] ;  /* 0x0000e00001947983 */ /* 0x000ea20000100800 */
[----:B------:R-:W0:Y:S03]  /*1000*/  LDC.64 R4, c[0x0][0x3d0] ;  /* 0x0000f400ff047b82 */ /* 0x000e260000000a00 */
[----:B------:R-:W2:Y:S04]  /*1010*/  LDL R149, [R1+0xe4] ;  /* 0x0000e40001957983 */ /* 0x000ea80000100800 */
[----:B------:R-:W2:Y:S04]  /*1020*/  LDL R150, [R1+0xe8] ;  /* 0x0000e80001967983 */ /* 0x000ea80000100800 */
[----:B------:R-:W2:Y:S01]  /*1030*/  LDL R151, [R1+0xec] ;  /* 0x0000ec0001977983 */ /* 0x000ea20000100800 */
[----:B------:R-:W-:Y:S01]  /*1040*/  ISETP.GE.U32.AND P0, PT, R17, 0x80, PT ;  /* 0x000000801100780c */ /* 0x000fe20003f06070 */
[----:B------:R-:W1:Y:S02]  /*1050*/  LDC.64 R6, c[0x0][0x3d8] ;  /* 0x0000f600ff067b82 */ /* 0x000e640000000a00 */
[----:B------:R-:W3:Y:S04]  /*1060*/  LDL R46, [R1+0xd0] ;  /* 0x0000d000012e7983 */ /* 0x000ee80000100800 */
[----:B------:R-:W4:Y:S02]  /*1070*/  LDL R45, [R1+0xd4] ;  /* 0x0000d400012d7983 */ /* 0x000f240000100800 */
[----:B------:R-:W4:Y:S02]  /*1080*/  LDC.64 R8, c[0x0][0x3d0] ;  /* 0x0000f400ff087b82 */ /* 0x000f240000000a00 */
[----:B------:R-:W4:Y:S02]  /*1090*/  LDL R44, [R1+0xd8] ;  /* 0x0000d800012c7983 */ /* 0x000f240000100800 */
[----:B0-----:R-:W-:-:S02]  /*10a0*/  @P0 IMAD.WIDE.U32 R4, R0, 0x20, R4 ;  /* 0x0000002000040825 */ /* 0x001fc400078e0004 */
[----:B------:R-:W4:Y:S02]  /*10b0*/  LDL R43, [R1+0xdc] ;  /* 0x0000dc00012b7983 */ /* 0x000f240000100800 */
[----:B------:R-:W0:Y:S02]  /*10c0*/  @P0 LDC.64 R2, c[0x0][0x440] ;  /* 0x00011000ff020b82 */ /* 0x000e240000000a00 */
[----:B------:R-:W4:Y:S04]  /*10d0*/  LDL R42, [R1+0xc0] ;  /* 0x0000c000012a7983 */ /* 0x000f280000100800 */
        /* <DEDUP_REMOVED lines=16> */
[----:B------:R-:W4:Y:S04]  /*11e0*/  LDL R26, [R1] ;  /* 0x00000000011a7983 */ /* 0x000f280000100800 */
[----:B------:R-:W4:Y:S04]  /*11f0*/  LDL R28, [R1+0x98] ;  /* 0x00009800011c7983 */ /* 0x000f280000100800 */
[----:B------:R-:W4:Y:S04]  /*1200*/  LDL R27, [R1+0x9c] ;  /* 0x00009c00011b7983 */ /* 0x000f280000100800 */
[----:B------:R-:W4:Y:S04]  /*1210*/  LDL R16, [R1+0x44] ;  /* 0x0000440001107983 */ /* 0x000f280000100800 */
[----:B------:R-:W4:Y:S04]  /*1220*/  LDL R22, [R1+0x40] ;  /* 0x0000400001167983 */ /* 0x000f280000100800 */
[----:B------:R-:W4:Y:S04]  /*1230*/  LDL R36, [R1+0xb8] ;  /* 0x0000b80001247983 */ /* 0x000f280000100800 */
[----:B------:R-:W4:Y:S04]  /*1240*/  LDL R35, [R1+0xbc] ;  /* 0x0000bc0001237983 */ /* 0x000f280000100800 */
[----:B------:R-:W4:Y:S04]  /*1250*/  LDL R32, [R1+0xa8] ;  /* 0x0000a80001207983 */ /* 0x000f280000100800 */
[----:B------:R-:W4:Y:S01]  /*1260*/  LDL R31, [R1+0xac] ;  /* 0x0000ac00011f7983 */ /* 0x000f220000100800 */
[C---:B------:R-:W-:Y:S01]  /*1270*/  ISETP.GE.U32.AND P1, PT, R17.reuse, 0x100, PT ;  /* 0x000001001100780c */ /* 0x040fe20003f26070 */
[----:B------:R-:W0:Y:S01]  /*1280*/  LDC.64 R10, c[0x0][0x3d8] ;  /* 0x0000f600ff0a7b82 */ /* 0x000e220000000a00 */
[----:B------:R-:W-:-:S07]  /*1290*/  ISETP.GE.U32.AND P2, PT, R17, 0x180, PT ;  /* 0x000001801100780c */ /* 0x000fce0003f46070 */
[----:B------:R-:W0:Y:S01]  /*12a0*/  LDC.64 R14, c[0x0][0x3d0] ;  /* 0x0000f400ff0e7b82 */ /* 0x000e220000000a00 */
[----:B--2---:R-:W2:Y:S01]  /*12b0*/  @P0 LDG.E.128 R148, desc[UR8][R4.64] ;  /* 0x0000000804940981 */ /* 0x004ea2000c1e1d00 */
[----:B-1----:R-:W-:-:S06]  /*12c0*/  @P0 IMAD.WIDE.U32 R6, R0, 0x20, R6 ;  /* 0x0000002000060825 */ /* 0x002fcc00078e0006 */
[----:B------:R-:W1:Y:S01]  /*12d0*/  @P1 LDC.64 R12, c[0x0][0x440] ;  /* 0x00011000ff0c1b82 */ /* 0x000e620000000a00 */
[----:B--2---:R3:W-:Y:S04]  /*12e0*/  @P0 STL.64 [R1+0xe0], R148 ;  /* 0x0000e09401000387 */ /* 0x0047e80000100a00 */
[----:B------:R2:W-:Y:S01]  /*12f0*/  @P0 STL.64 [R1+0xe8], R150 ;  /* 0x0000e89601000387 */ /* 0x0005e20000100a00 */
[----:B---3--:R-:W-:Y:S01]  /*1300*/  MOV R148, R46 ;  /* 0x0000002e00947202 */ /* 0x008fe20000000f00 */
[----:B----4-:R-:W-:Y:S01]  /*1310*/  IMAD.MOV.U32 R149, RZ, RZ, R45 ;  /* 0x000000ffff957224 */ /* 0x010fe200078e002d */
[----:B------:R-:W-:Y:S01]  /*1320*/  MOV R46, R42 ;  /* 0x0000002a002e7202 */ /* 0x000fe20000000f00 */
[----:B------:R-:W-:Y:S01]  /*1330*/  IMAD.MOV.U32 R45, RZ, RZ, R41 ;  /* 0x000000ffff2d7224 */ /* 0x000fe200078e0029 */
[----:B--2---:R-:W-:Y:S01]  /*1340*/  MOV R150, R44 ;  /* 0x0000002c00967202 */ /* 0x004fe20000000f00 */
[----:B------:R-:W-:Y:S01]  /*1350*/  IMAD.MOV.U32 R151, RZ, RZ, R43 ;  /* 0x000000ffff977224 */ /* 0x000fe200078e002b */
[----:B------:R-:W-:Y:S01]  /*1360*/  MOV R44, R40 ;  /* 0x00000028002c7202 */ /* 0x000fe20000000f00 */
        /* <DEDUP_REMOVED lines=11> */
[----:B------:R2:W3:Y:S01]  /*1420*/  @P0 LDG.E.128 R148, desc[UR8][R4.64+0x10] ;  /* 0x0000100804940981 */ /* 0x0004e2000c1e1d00 */
[----:B------:R-:W-:Y:S01]  /*1430*/  IMAD.MOV.U32 R29, RZ, RZ, R25 ;  /* 0x000000ffff1d7224 */ /* 0x000fe200078e0019 */
[----:B------:R-:W-:Y:S01]  /*1440*/  MOV R30, R24 ;  /* 0x00000018001e7202 */ /* 0x000fe20000000f00 */
[----:B------:R-:W-:Y:S01]  /*1450*/  IMAD.MOV.U32 R25, RZ, RZ, R20 ;  /* 0x000000ffff197224 */ /* 0x000fe200078e0014 */
[----:B------:R-:W-:Y:S01]  /*1460*/  MOV R24, R21 ;  /* 0x0000001500187202 */ /* 0x000fe20000000f00 */
[----:B------:R-:W4:Y:S04]  /*1470*/  LDL R20, [R1+0x84] ;  /* 0x0000840001147983 */ /* 0x000f280000100800 */
[----:B------:R-:W4:Y:S01]  /*1480*/  LDL R21, [R1+0x80] ;  /* 0x0000800001157983 */ /* 0x000f220000100800 */
[----:B------:R-:W-:Y:S01]  /*1490*/  IMAD.MOV.U32 R39, RZ, RZ, R35 ;  /* 0x000000ffff277224 */ /* 0x000fe200078e0023 */
[----:B------:R-:W-:-:S02]  /*14a0*/  MOV R40, R36 ;  /* 0x0000002400287202 */ /* 0x000fc40000000f00 */
[----:B------:R-:W4:Y:S01]  /*14b0*/  @P0 LDG.E.128 R152, desc[UR8][R6.64] ;  /* 0x0000000806980981 */ /* 0x000f22000c1e1d00 */
        /* <DEDUP_REMOVED lines=8> */
[----:B------:R-:W4:Y:S01]  /*1540*/  LDL R18, [R1+0x8c] ;  /* 0x00008c0001127983 */ /* 0x000f220000100800 */
[----:B------:R-:W-:Y:S01]  /*1550*/  IMAD.MOV.U32 R43, RZ, RZ, R37 ;  /* 0x000000ffff2b7224 */ /* 0x000fe200078e0025 */
[----:B------:R-:W-:Y:S01]  /*1560*/  MOV R44, R38 ;  /* 0x00000026002c7202 */ /* 0x000fe20000000f00 */
[----:B------:R-:W-:Y:S01]  /*1570*/  IMAD.MOV.U32 R37, RZ, RZ, R31 ;  /* 0x000000ffff257224 */ /* 0x000fe200078e001f */
[----:B------:R-:W4:Y:S01]  /*1580*/  LDL R19, [R1+0x88] ;  /* 0x0000880001137983 */ /* 0x000f220000100800 */
[----:B------:R-:W-:Y:S01]  /*1590*/  IMAD.MOV.U32 R47, RZ, RZ, R41 ;  /* 0x000000ffff2f7224 */ /* 0x000fe200078e0029 */
[----:B------:R-:W-:Y:S01]  /*15a0*/  MOV R38, R32 ;  /* 0x0000002000267202 */ /* 0x000fe20000000f00 */
[----:B------:R-:W-:Y:S01]  /*15b0*/  IMAD.MOV.U32 R41, RZ, RZ, R35 ;  /* 0x000000ffff297224 */ /* 0x000fe200078e0023 */
[----:B------:R-:W-:Y:S01]  /*15c0*/  MOV R31, R27 ;  /* 0x0000001b001f7202 */ /* 0x000fe20000000f00 */
[----:B------:R-:W-:Y:S01]  /*15d0*/  IMAD.MOV.U32 R27, RZ, RZ, R23 ;  /* 0x000000ffff1b7224 */ /* 0x000fe200078e0017 */
[----:B------:R-:W-:Y:S01]  /*15e0*/  MOV R46, R40 ;  /* 0x00000028002e7202 */ /* 0x000fe20000000f00 */
[----:B------:R-:W-:Y:S01]  /*15f0*/  IMAD.MOV.U32 R45, RZ, RZ, R39 ;  /* 0x000000ffff2d7224 */ /* 0x000fe200078e0027 */
[----:B--2---:R-:W2:Y:S01]  /*1600*/  LDC.64 R4, c[0x0][0x3d0] ;  /* 0x0000f400ff047b82 */ /* 0x004ea20000000a00 */
[----:B---3--:R3:W-:Y:S04]  /*1610*/  @P0 STL.64 [R1+0xd0], R148 ;  /* 0x0000d09401000387 */ /* 0x0087e80000100a00 */
[----:B------:R-:W-:Y:S01]  /*1620*/  @P0 STL.64 [R1+0xd8], R150 ;  /* 0x0000d89601000387 */ /* 0x000fe20000100a00 */
[----:B----4-:R-:W-:-:S03]  /*1630*/  IMAD.MOV.U32 R35, RZ, RZ, R20 ;  /* 0x000000ffff237224 */ /* 0x010fc600078e0014 */
[----:B------:R-:W4:Y:S01]  /*1640*/  LDL R32, [R1+0x30] ;  /* 0x0000300001207983 */ /* 0x000f220000100800 */
[----:B---3--:R-:W-:-:S03]  /*1650*/  MOV R148, R42 ;  /* 0x0000002a00947202 */ /* 0x008fc60000000f00 */
[----:B------:R-:W3:Y:S01]  /*1660*/  LDL R23, [R1+0x34] ;  /* 0x0000340001177983 */ /* 0x000ee20000100800 */
[----:B------:R-:W-:Y:S02]  /*1670*/  MOV R42, R36 ;  /* 0x00000024002a7202 */ /* 0x000fe40000000f00 */
[----:B------:R-:W-:Y:S01]  /*1680*/  MOV R36, R21 ;  /* 0x0000001500247202 */ /* 0x000fe20000000f00 */
[----:B------:R-:W2:Y:S04]  /*1690*/  LDL R20, [R1+0x3c] ;  /* 0x00003c0001147983 */ /* 0x000ea80000100800 */
[----:B------:R-:W2:Y:S04]  /*16a0*/  LDL R21, [R1+0x38] ;  /* 0x0000380001157983 */ /* 0x000ea80000100800 */
[----:B------:R0:W-:Y:S04]  /*16b0*/  @P0 STL.64 [R1+0xc0], R152 ;  /* 0x0000c09801000387 */ /* 0x0001e80000100a00 */
[----:B------:R1:W-:Y:S01]  /*16c0*/  @P0 STL.64 [R1+0xc8], R154 ;  /* 0x0000c89a01000387 */ /* 0x0003e20000100a00 */
[----:B0-----:R-:W-:Y:S01]  /*16d0*/  MOV R152, R148 ;  /* 0x0000009400987202 */ /* 0x001fe20000000f00 */
[----:B------:R-:W-:Y:S01]  /*16e0*/  IMAD.MOV.U32 R153, RZ, RZ, R47 ;  /* 0x000000ffff997224 */ /* 0x000fe200078e002f */
[----:B-1----:R-:W-:Y:S01]  /*16f0*/  MOV R154, R46 ;  /* 0x0000002e009a7202 */ /* 0x002fe20000000f00 */
[----:B------:R-:W-:-:S06]  /*1700*/  IMAD.MOV.U32 R155, RZ, RZ, R45 ;  /* 0x000000ffff9b7224 */ /* 0x000fcc00078e002d */
[----:B------:R0:W2:Y:S01]  /*1710*/  @P0 LDG.E.128 R152, desc[UR8][R6.64+0x10] ;  /* 0x0000100806980981 */ /* 0x0000a2000c1e1d00 */
        /* <DEDUP_REMOVED lines=15> */
[C---:B------:R-:W-:Y:S01]  /*1810*/  @P0 IMAD.WIDE.U32 R2, R0.reuse, 0x20, R2 ;  /* 0x0000002000020825 */ /* 0x040fe200078e0002 */
[----:B------:R-:W-:Y:S01]  /*1820*/  @P0 LOP3.LUT R0, R0, 0x80, RZ, 0xfc, !PT ;  /* 0x0000008000000812 */ /* 0x000fe200078efcff */
[----:B------:R-:W1:Y:S02]  /*1830*/  LDC.64 R18, c[0x0][0x3d8] ;  /* 0x0000f600ff127b82 */ /* 0x000e640000000a00 */
[----:B------:R-:W-:Y:S01]  /*1840*/  IMAD.MOV.U32 R37, RZ, RZ, R33 ;  /* 0x000000ffff257224 */ /* 0x000fe200078e0021 */
[----:B------:R-:W-:Y:S01]  /*1850*/  MOV R150, R44 ;  /* 0x0000002c00967202 */ /* 0x000fe20000000f00 */
[----:B------:R-:W-:Y:S01]  /*1860*/  @P1 IMAD.WIDE.U32 R8, R0, 0x20, R8 ;  /* 0x0000002000081825 */ /* 0x000fe200078e0008 */
[C---:B------:R-:W-:Y:S01]  /*1870*/  ISETP.GE.U32.AND P3, PT, R17.reuse, 0x200, PT ;  /* 0x000002001100780c */ /* 0x040fe20003f66070 */
[----:B------:R-:W5:Y:S02]  /*1880*/  @P0 LD.E.128 R52, desc[UR8][R2.64] ;  /* 0x0000000802340980 */ /* 0x000f64000c101d00 */
[----:B------:R-:W-:Y:S01]  /*1890*/  IMAD.MOV.U32 R149, RZ, RZ, R43 ;  /* 0x000000ffff957224 */ /* 0x000fe200078e002b */
[----:B------:R-:W-:Y:S01]  /*18a0*/  ISETP.GE.U32.AND P4, PT, R17, 0x280, PT ;  /* 0x000002801100780c */ /* 0x000fe20003f86070 */
[----:B------:R0:W5:Y:S01]  /*18b0*/  @P0 LD.E.128 R56, desc[UR8][R2.64+0x10] ;  /* 0x0000100802380980 */ /* 0x000162000c101d00 */
[----:B----4-:R-:W-:Y:S01]  /*18c0*/  MOV R36, R32 ;  /* 0x0000002000247202 */ /* 0x010fe20000000f00 */
[----:B---3--:R-:W-:-:S02]  /*18d0*/  IMAD.MOV.U32 R35, RZ, RZ, R23 ;  /* 0x000000ffff237224 */ /* 0x008fc400078e0017 */
[----:B------:R-:W3:Y:S01]  /*18e0*/  LDL R32, [R1+0x60] ;  /* 0x0000600001207983 */ /* 0x000ee20000100800 */
[----:B--2---:R-:W-:-:S03]  /*18f0*/  IMAD.MOV.U32 R33, RZ, RZ, R20 ;  /* 0x000000ffff217224 */ /* 0x004fc600078e0014 */
[----:B------:R-:W2:Y:S01]  /*1900*/  LDL R23, [R1+0x64] ;  /* 0x0000640001177983 */ /* 0x000ea20000100800 */
[----:B------:R-:W-:-:S03]  /*1910*/  MOV R34, R21 ;  /* 0x0000001500227202 */ /* 0x000fc60000000f00 */
[----:B------:R-:W4:Y:S01]  /*1920*/  LDL R20, [R1+0x6c] ;  /* 0x00006c0001147983 */ /* 0x000f220000100800 */
[----:B------:R-:W-:Y:S01]  /*1930*/  MOV R44, R38 ;  /* 0x00000026002c7202 */ /* 0x000fe20000000f00 */
[----:B------:R-:W-:Y:S01]  /*1940*/  IMAD.MOV.U32 R43, RZ, RZ, R37 ;  /* 0x000000ffff2b7224 */ /* 0x000fe200078e0025 */
[----:B0-----:R-:W0:Y:S01]  /*1950*/  @P3 LDC.64 R6, c[0x0][0x440] ;  /* 0x00011000ff063b82 */ /* 0x001e220000000a00 */
[----:B------:R-:W4:Y:S01]  /*1960*/  LDL R21, [R1+0x68] ;  /* 0x0000680001157983 */ /* 0x000f220000100800 */
[----:B------:R-:W-:-:S05]  /*1970*/  @P1 IMAD.WIDE.U32 R10, R0, 0x20, R10 ;  /* 0x00000020000a1825 */ /* 0x000fca00078e000a */
[----:B------:R-:W4:Y:S01]  /*1980*/  @P1 LDG.E.128 R24, desc[UR8][R10.64+0x10] ;  /* 0x000010080a181981 */ /* 0x000f22000c1e1d00 */
[----:B------:R-:W-:Y:S01]  /*1990*/  @P1 IMAD.WIDE.U32 R12, R0, 0x20, R12 ;  /* 0x00000020000c1825 */ /* 0x000fe200078e000c */
[----:B------:R-:W0:Y:S02]  /*19a0*/  LDC.64 R2, c[0x0][0x3d0] ;  /* 0x0000f400ff027b82 */ /* 0x000e240000000a00 */
[----:B------:R1:W-:Y:S04]  /*19b0*/  @P0 STL.64 [R1+0xb0], R152 ;  /* 0x0000b09801000387 */ /* 0x0003e80000100a00 */
[----:B------:R1:W-:Y:S01]  /*19c0*/  @P0 STL.64 [R1+0xb8], R154 ;  /* 0x0000b89a01000387 */ /* 0x0003e20000100a00 */
[----:B---3--:R-:W-:Y:S01]  /*19d0*/  MOV R38, R32 ;  /* 0x0000002000267202 */ /* 0x008fe20000000f00 */
[----:B-1----:R-:W-:Y:S01]  /*19e0*/  IMAD.MOV.U32 R153, RZ, RZ, R47 ;  /* 0x000000ffff997224 */ /* 0x002fe200078e002f */
[----:B------:R-:W-:Y:S01]  /*19f0*/  MOV R152, R148 ;  /* 0x0000009400987202 */ /* 0x000fe20000000f00 */
[----:B------:R-:W-:Y:S01]  /*1a00*/  IMAD.MOV.U32 R155, RZ, RZ, R45 ;  /* 0x000000ffff9b7224 */ /* 0x000fe200078e002d */
[----:B------:R-:W-:Y:S01]  /*1a10*/  MOV R154, R46 ;  /* 0x0000002e009a7202 */ /* 0x000fe20000000f00 */
[----:B--2---:R-:W-:Y:S01]  /*1a20*/  IMAD.MOV.U32 R37, RZ, RZ, R23 ;  /* 0x000000ffff257224 */ /* 0x004fe200078e0017 */
[----:B------:R-:W-:Y:S01]  /*1a30*/  MOV R148, R42 ;  /* 0x0000002a00947202 */ /* 0x000fe20000000f00 */
[----:B------:R-:W2:Y:S04]  /*1a40*/  LDL R32, [R1+0x58] ;  /* 0x0000580001207983 */ /* 0x000ea80000100800 */
[----:B------:R-:W3:Y:S01]  /*1a50*/  @P1 LDG.E.128 R152, desc[UR8][R8.64] ;  /* 0x0000000808981981 */ /* 0x000ee2000c1e1d00 */
[----:B------:R-:W-:-:S03]  /*1a60*/  MOV R42, R34 ;  /* 0x00000022002a7202 */ /* 0x000fc60000000f00 */
[----:B------:R-:W2:Y:S04]  /*1a70*/  LDL R34, [R1+0x50] ;  /* 0x0000500001227983 */ /* 0x000ea80000100800 */
[----:B------:R-:W2:Y:S01]  /*1a80*/  LDL R23, [R1+0x5c] ;  /* 0x00005c0001177983 */ /* 0x000ea20000100800 */
[----:B------:R-:W-:Y:S02]  /*1a90*/  IMAD.MOV.U32 R45, RZ, RZ, R39 ;  /* 0x000000ffff2d7224 */ /* 0x000fe400078e0027 */
[----:B------:R-:W-:Y:S01]  /*1aa0*/  IMAD.MOV.U32 R47, RZ, RZ, R41 ;  /* 0x000000ffff2f7224 */ /* 0x000fe200078e0029 */
[----:B------:R-:W5:Y:S01]  /*1ab0*/  @P1 LD.E.128 R60, desc[UR8][R12.64] ;  /* 0x000000080c3c1980 */ /* 0x000f62000c101d00 */
[----:B------:R-:W-:-:S03]  /*1ac0*/  IMAD.MOV.U32 R39, RZ, RZ, R33 ;  /* 0x000000ffff277224 */ /* 0x000fc600078e0021 */
[----:B------:R-:W2:Y:S01]  /*1ad0*/  LDL R33, [R1+0x54] ;  /* 0x0000540001217983 */ /* 0x000ea20000100800 */
[----:B------:R-:W-:Y:S01]  /*1ae0*/  MOV R46, R40 ;  /* 0x00000028002e7202 */ /* 0x000fe20000000f00 */
[----:B------:R-:W-:Y:S01]  /*1af0*/  IMAD.MOV.U32 R41, RZ, RZ, R35 ;  /* 0x000000ffff297224 */ /* 0x000fe200078e0023 */
[----:B------:R-:W-:Y:S01]  /*1b00*/  MOV R40, R36 ;  /* 0x0000002400287202 */ /* 0x000fe20000000f00 */
[----:B----4-:R-:W-:Y:S01]  /*1b10*/  IMAD.MOV.U32 R35, RZ, RZ, R20 ;  /* 0x000000ffff237224 */ /* 0x010fe200078e0014 */
[----:B------:R-:W-:Y:S01]  /*1b20*/  MOV R36, R21 ;  /* 0x0000001500247202 */ /* 0x000fe20000000f00 */
[----:B------:R-:W-:Y:S01]  /*1b30*/  @P1 VIADD R0, R0, 0x80 ;  /* 0x0000008000001836 */ /* 0x000fe20000000000 */
[----:B------:R-:W1:Y:S01]  /*1b40*/  @P2 LDC.64 R20, c[0x0][0x440] ;  /* 0x00011000ff142b82 */ /* 0x000e620000000a00 */
[----:B------:R4:W5:Y:S04]  /*1b50*/  @P1 LD.E.128 R64, desc[UR8][R12.64+0x10] ;  /* 0x000010080c401980 */ /* 0x000968000c101d00 */
[----:B---3--:R3:W-:Y:S01]  /*1b60*/  @P1 STL.64 [R1+0xa0], R152 ;  /* 0x0000a09801001387 */ /* 0x0087e20000100a00 */
[----:B------:R-:W-:-:S02]  /*1b70*/  @P2 IMAD.WIDE.U32 R14, R0, 0x20, R14 ;  /* 0x00000020000e2825 */ /* 0x000fc400078e000e */
[----:B----4-:R-:W4:Y:S01]  /*1b80*/  LDC.64 R12, c[0x0][0x3d8] ;  /* 0x0000f600ff0c7b82 */ /* 0x010f220000000a00 */
[----:B------:R0:W-:Y:S01]  /*1b90*/  @P1 STL.64 [R1+0xa8], R154 ;  /* 0x0000a89a01001387 */ /* 0x0001e20000100a00 */
[----:B---3--:R-:W-:Y:S01]  /*1ba0*/  MOV R152, R150 ;  /* 0x0000009600987202 */ /* 0x008fe20000000f00 */
[----:B------:R-:W-:Y:S01]  /*1bb0*/  IMAD.MOV.U32 R153, RZ, RZ, R149 ;  /* 0x000000ffff997224 */ /* 0x000fe200078e0095 */
[----:B0-----:R-:W-:Y:S01]  /*1bc0*/  MOV R154, R148 ;  /* 0x00000094009a7202 */ /* 0x001fe20000000f00 */
[----:B------:R-:W-:-:S06]  /*1bd0*/  IMAD.MOV.U32 R155, RZ, RZ, R47 ;  /* 0x000000ffff9b7224 */ /* 0x000fcc00078e002f */
[----:B------:R0:W3:Y:S01]  /*1be0*/  @P1 LDG.E.128 R152, desc[UR8][R8.64+0x10] ;  /* 0x0000100808981981 */ /* 0x0000e2000c1e1d00 */
[----:B------:R-:W-:Y:S01]  /*1bf0*/  MOV R150, R46 ;  /* 0x0000002e00967202 */ /* 0x000fe20000000f00 */
[----:B------:R-:W-:Y:S01]  /*1c00*/  IMAD.MOV.U32 R47, RZ, RZ, R43 ;  /* 0x000000ffff2f7224 */ /* 0x000fe200078e002b */
[----:B------:R-:W-:Y:S01]  /*1c10*/  MOV R148, R44 ;  /* 0x0000002c00947202 */ /* 0x000fe20000000f00 */
[----:B------:R-:W-:Y:S01]  /*1c20*/  IMAD.MOV.U32 R46, RZ, RZ, R38 ;  /* 0x000000ffff2e7224 */ /* 0x000fe200078e0026 */
[----:B------:R-:W-:Y:S01]  /*1c30*/  MOV R43, R39 ;  /* 0x00000027002b7202 */ /* 0x000fe20000000f00 */
[----:B------:R-:W-:Y:S01]  /*1c40*/  IMAD.MOV.U32 R44, RZ, RZ, R36 ;  /* 0x000000ffff2c7224 */ /* 0x000fe200078e0024 */
[----:B------:R-:W-:Y:S01]  /*1c50*/  MOV R39, R35 ;  /* 0x0000002300277202 */ /* 0x000fe20000000f00 */
[----:B--2---:R-:W-:Y:S01]  /*1c60*/  IMAD.MOV.U32 R38, RZ, RZ, R34 ;  /* 0x000000ffff267224 */ /* 0x004fe200078e0022 */
[----:B------:R-:W-:Y:S01]  /*1c70*/  MOV R35, R23 ;  /* 0x0000001700237202 */ /* 0x000fe20000000f00 */
[----:B------:R-:W-:Y:S01]  /*1c80*/  IMAD.MOV.U32 R36, RZ, RZ, R32 ;  /* 0x000000ffff247224 */ /* 0x000fe200078e0020 */
[----:B------:R-:W2:Y:S01]  /*1c90*/  LDL R23, [R1+0x4c] ;  /* 0x00004c0001177983 */ /* 0x000ea20000100800 */
[----:B------:R-:W-:Y:S01]  /*1ca0*/  IMAD.MOV.U32 R34, RZ, RZ, R22 ;  /* 0x000000ffff227224 */ /* 0x000fe200078e0016 */
[----:B0-----:R-:W0:Y:S01]  /*1cb0*/  LDC.64 R8, c[0x0][0x3d8] ;  /* 0x0000f600ff087b82 */ /* 0x001e220000000a00 */
[----:B------:R-:W-:Y:S01]  /*1cc0*/  IMAD.MOV.U32 R149, RZ, RZ, R45 ;  /* 0x000000ffff957224 */ /* 0x000fe200078e002d */
[----:B------:R-:W4:Y:S04]  /*1cd0*/  LDL R32, [R1+0x48] ;  /* 0x0000480001207983 */ /* 0x000f280000100800 */
[----:B------:R-:W4:Y:S01]  /*1ce0*/  LDL R22, [R1+0x10] ;  /* 0x0000100001167983 */ /* 0x000f220000100800 */
[----:B------:R-:W-:Y:S01]  /*1cf0*/  IMAD.MOV.U32 R156, RZ, RZ, R150 ;  /* 0x000000ffff9c7224 */ /* 0x000fe200078e0096 */
[----:B------:R-:W-:Y:S01]  /*1d00*/  MOV R157, R149 ;  /* 0x00000095009d7202 */ /* 0x000fe20000000f00 */
[----:B------:R-:W-:Y:S01]  /*1d10*/  IMAD.MOV.U32 R158, RZ, RZ, R148 ;  /* 0x000000ffff9e7224 */ /* 0x000fe200078e0094 */
[----:B------:R-:W-:-:S06]  /*1d20*/  MOV R159, R47 ;  /* 0x0000002f009f7202 */ /* 0x000fcc0000000f00 */
[----:B------:R1:W4:Y:S01]  /*1d30*/  @P1 LDG.E.128 R156, desc[UR8][R10.64] ;  /* 0x000000080a9c1981 */ /* 0x000322000c1e1d00 */
[----:B------:R-:W-:Y:S02]  /*1d40*/  MOV R45, R37 ;  /* 0x00000025002d7202 */ /* 0x000fe40000000f00 */
[----:B------:R-:W-:Y:S02]  /*1d50*/  MOV R37, R33 ;  /* 0x0000002100257202 */ /* 0x000fe40000000f00 */
[----:B------:R-:W-:Y:S02]  /*1d60*/  MOV R33, R16 ;  /* 0x0000001000217202 */ /* 0x000fe40000000f00 */
[----:B------:R-:W4:Y:S01]  /*1d70*/  LDL R16, [R1+0x14] ;  /* 0x0000140001107983 */ /* 0x000f220000100800 */
[----:B------:R-:W-:Y:S01]  /*1d80*/  IMAD.MOV.U32 R148, RZ, RZ, R38 ;  /* 0x000000ffff947224 */ /* 0x000fe200078e0026 */
[----:B------:R-:W-:Y:S01]  /*1d90*/  MOV R149, R37 ;  /* 0x0000002500957202 */ /* 0x000fe20000000f00 */
[----:B------:R-:W-:Y:S01]  /*1da0*/  IMAD.MOV.U32 R150, RZ, RZ, R36 ;  /* 0x000000ffff967224 */ /* 0x000fe200078e0024 */
[----:B------:R-:W-:Y:S01]  /*1db0*/  MOV R151, R35 ;  /* 0x0000002300977202 */ /* 0x000fe20000000f00 */
[C---:B------:R-:W-:Y:S01]  /*1dc0*/  @P2 IMAD.WIDE.U32 R18, R0.reuse, 0x20, R18 ;  /* 0x0000002000122825 */ /* 0x040fe200078e0012 */
[----:B-1----:R-:W1:Y:S03]  /*1dd0*/  LDC.64 R10, c[0x0][0x3d0] ;  /* 0x0000f400ff0a7b82 */ /* 0x002e660000000a00 */
[----:B------:R-:W-:Y:S01]  /*1de0*/  @P2 IMAD.WIDE.U32 R20, R0, 0x20, R20 ;  /* 0x0000002000142825 */ /* 0x000fe200078e0014 */
[----:B---3--:R-:W-:Y:S04]  /*1df0*/  @P1 STL.64 [R1+0x90], R152 ;  /* 0x0000909801001387 */ /* 0x008fe80000100a00 */
[----:B------:R3:W-:Y:S04]  /*1e00*/  @P1 STL.64 [R1+0x98], R154 ;  /* 0x0000989a01001387 */ /* 0x0007e80000100a00 */
[----:B------:R0:W4:Y:S04]  /*1e10*/  LDL R36, [R1+0x20] ;  /* 0x0000200001247983 */ /* 0x0001280000100800 */
[----:B------:R0:W4:Y:S01]  /*1e20*/  LDL R37, [R1+0x24] ;  /* 0x0000240001257983 */ /* 0x0001220000100800 */
[----:B---3--:R-:W-:Y:S01]  /*1e30*/  MOV R155, R39 ;  /* 0x00000027009b7202 */ /* 0x008fe20000000f00 */
[----:B------:R-:W-:-:S02]  /*1e40*/  IMAD.MOV.U32 R154, RZ, RZ, R44 ;  /* 0x000000ffff9a7224 */ /* 0x000fc400078e002c */
[----:B------:R3:W3:Y:S01]  /*1e50*/  LDL R38, [R1+0x28] ;  /* 0x0000280001267983 */ /* 0x0006e20000100800 */
[----:B------:R-:W-:-:S03]  /*1e60*/  IMAD.MOV.U32 R44, RZ, RZ, R34 ;  /* 0x000000ffff2c7224 */ /* 0x000fc600078e0022 */
[----:B------:R0:W3:Y:S04]  /*1e70*/  LDL R39, [R1+0x2c] ;  /* 0x00002c0001277983 */ /* 0x0000e80000100800 */
[----:B------:R0:W3:Y:S04]  /*1e80*/  LDL R34, [R1+0x18] ;  /* 0x0000180001227983 */ /* 0x0000e80000100800 */
[----:B------:R0:W3:Y:S01]  /*1e90*/  LDL R35, [R1+0x1c] ;  /* 0x00001c0001237983 */ /* 0x0000e20000100800 */
[----:B------:R-:W-:Y:S01]  /*1ea0*/  IMAD.MOV.U32 R152, RZ, RZ, R46 ;  /* 0x000000ffff987224 */ /* 0x000fe200078e002e */
[----:B--2---:R-:W-:Y:S01]  /*1eb0*/  MOV R47, R23 ;  /* 0x00000017002f7202 */ /* 0x004fe20000000f00 */
[----:B----4-:R-:W-:Y:S01]  /*1ec0*/  IMAD.MOV.U32 R46, RZ, RZ, R32 ;  /* 0x000000ffff2e7224 */ /* 0x010fe200078e0020 */
[----:B------:R-:W-:Y:S01]  /*1ed0*/  @P2 IADD3 R0, PT, PT, R0, 0x80, RZ ;  /* 0x0000008000002810 */ /* 0x000fe20007ffe0ff */
[----:B------:R-:W-:Y:S01]  /*1ee0*/  IMAD.MOV.U32 R32, RZ, RZ, R22 ;  /* 0x000000ffff207224 */ /* 0x000fe200078e0016 */
[----:B------:R-:W2:Y:S01]  /*1ef0*/  @P2 LDG.E.128 R148, desc[UR8][R14.64+0x10] ;  /* 0x000010080e942981 */ /* 0x000ea2000c1e1d00 */
[----:B------:R-:W4:Y:S03]  /*1f00*/  LDC.64 R22, c[0x0][0x3d8] ;  /* 0x0000f600ff167b82 */ /* 0x000f260000000a00 */
[----:B------:R1:W-:Y:S01]  /*1f10*/  @P1 STL.64 [R1+0x70], R24 ;  /* 0x0000701801001387 */ /* 0x0003e20000100a00 */
[----:B------:R-:W-:-:S03]  /*1f20*/  MOV R153, R45 ;  /* 0x0000002d00997202 */ /* 0x000fc60000000f00 */
[----:B------:R0:W-:Y:S04]  /*1f30*/  @P1 STL.64 [R1+0x78], R26 ;  /* 0x0000781a01001387 */ /* 0x0001e80000100a00 */
[----:B------:R0:W-:Y:S04]  /*1f40*/  @P1 STL.64 [R1+0x80], R156 ;  /* 0x0000809c01001387 */ /* 0x0001e80000100a00 */
[----:B------:R0:W-:Y:S01]  /*1f50*/  @P1 STL.64 [R1+0x88], R158 ;  /* 0x0000889e01001387 */ /* 0x0001e20000100a00 */
[----:B------:R-:W-:Y:S01]  /*1f60*/  ISETP.GE.U32.AND P1, PT, R17, 0x300, PT ;  /* 0x000003001100780c */ /* 0x000fe20003f26070 */
[----:B-1----:R-:W1:Y:S01]  /*1f70*/  @P4 LDC.64 R24, c[0x0][0x440] ;  /* 0x00011000ff184b82 */ /* 0x002e620000000a00 */
[----:B------:R-:W-:Y:S01]  /*1f80*/  MOV R45, R33 ;  /* 0x00000021002d7202 */ /* 0x000fe20000000f00 */
[----:B------:R-:W2:Y:S01]  /*1f90*/  @P2 LDG.E.128 R152, desc[UR8][R14.64] ;  /* 0x000000080e982981 */ /* 0x000ea2000c1e1d00 */
[----:B------:R-:W-:Y:S01]  /*1fa0*/  @P3 IMAD.WIDE.U32 R4, R0, 0x20, R4 ;  /* 0x0000002000043825 */ /* 0x000fe200078e0004 */
[----:B------:R-:W-:-:S02]  /*1fb0*/  MOV R33, R16 ;  /* 0x0000001000217202 */ /* 0x000fc40000000f00 */
[----:B------:R-:W2:Y:S01]  /*1fc0*/  @P2 LDG.E.128 R40, desc[UR8][R18.64+0x10] ;  /* 0x0000100812282981 */ /* 0x000ea2000c1e1d00 */
[----:B----4-:R-:W-:-:S03]  /*1fd0*/  @P3 IMAD.WIDE.U32 R22, R0, 0x20, R22 ;  /* 0x0000002000163825 */ /* 0x010fc600078e0016 */
[----:B------:R-:W4:Y:S02]  /*1fe0*/  @P2 LDG.E.128 R44, desc[UR8][R18.64] ;  /* 0x00000008122c2981 */ /* 0x000f24000c1e1d00 */
[----:B0-----:R-:W0:Y:S02]  /*1ff0*/  @P1 LDC.64 R26, c[0x0][0x440] ;  /* 0x00011000ff1a1b82 */ /* 0x001e240000000a00 */
[----:B------:R-:W4:Y:S01]  /*2000*/  @P3 LDG.E.128 R28, desc[UR8][R22.64] ;  /* 0x00000008161c3981 */ /* 0x000f22000c1e1d00 */
[----:B------:R-:W-:-:S03]  /*2010*/  @P3 IMAD.WIDE.U32 R6, R0, 0x20, R6 ;  /* 0x0000002000063825 */ /* 0x000fc600078e0006 */
[----:B------:R0:W5:Y:S01]  /*2020*/  @P3 LDG.E.128 R240, desc[UR8][R22.64+0x10] ;  /* 0x0000100816f03981 */ /* 0x000162000c1e1d00 */
[----:B------:R-:W-:-:S03]  /*2030*/  @P3 VIADD R0, R0, 0x80 ;  /* 0x0000008000003836 */ /* 0x000fc60000000000 */
[----:B------:R0:W5:Y:S01]  /*2040*/  @P3 LD.E.128 R76, desc[UR8][R6.64] ;  /* 0x00000008064c3980 */ /* 0x000162000c101d00 */
[----:B------:R-:W-:-:S03]  /*2050*/  @P4 IMAD.WIDE.U32 R2, R0, 0x20, R2 ;  /* 0x0000002000024825 */ /* 0x000fc600078e0002 */
[----:B------:R0:W5:Y:S01]  /*2060*/  @P3 LD.E.128 R80, desc[UR8][R6.64+0x10] ;  /* 0x0000100806503980 */ /* 0x000162000c101d00 */
[----:B------:R-:W-:-:S03]  /*2070*/  @P4 IMAD.WIDE.U32 R8, R0, 0x20, R8 ;  /* 0x0000002000084825 */ /* 0x000fc600078e0008 */
[----:B------:R0:W5:Y:S01]  /*2080*/  @P4 LDG.E.128 R236, desc[UR8][R2.64] ;  /* 0x0000000802ec4981 */ /* 0x000162000c1e1d00 */
[C---:B-1----:R-:W-:Y:S01]  /*2090*/  @P4 IMAD.WIDE.U32 R24, R0.reuse, 0x20, R24 ;  /* 0x0000002000184825 */ /* 0x042fe200078e0018 */
[----:B------:R-:W-:Y:S02]  /*20a0*/  @P4 IADD3 R0, PT, PT, R0, 0x80, RZ ;  /* 0x0000008000004810 */ /* 0x000fe40007ffe0ff */
[----:B------:R1:W5:Y:S03]  /*20b0*/  @P4 LDG.E.128 R228, desc[UR8][R2.64+0x10] ;  /* 0x0000100802e44981 */ /* 0x000366000c1e1d00 */
[C---:B------:R-:W-:Y:S01]  /*20c0*/  @P1 IMAD.WIDE.U32 R10, R0.reuse, 0x20, R10 ;  /* 0x00000020000a1825 */ /* 0x040fe200078e000a */
[----:B------:R1:W5:Y:S03]  /*20d0*/  @P4 LDG.E.128 R224, desc[UR8][R8.64] ;  /* 0x0000000808e04981 */ /* 0x000366000c1e1d00 */
[C---:B------:R-:W-:Y:S01]  /*20e0*/  @P1 IMAD.WIDE.U32 R12, R0.reuse, 0x20, R12 ;  /* 0x00000020000c1825 */ /* 0x040fe200078e000c */
[----:B------:R1:W5:Y:S03]  /*20f0*/  @P4 LDG.E.128 R220, desc[UR8][R8.64+0x10] ;  /* 0x0000100808dc4981 */ /* 0x000366000c1e1d00 */
[----:B0-----:R-:W-:Y:S01]  /*2100*/  @P1 IMAD.WIDE.U32 R26, R0, 0x20, R26 ;  /* 0x00000020001a1825 */ /* 0x001fe200078e001a */
[----:B------:R1:W5:Y:S04]  /*2110*/  @P4 LD.E.128 R84, desc[UR8][R24.64] ;  /* 0x0000000818544980 */ /* 0x000368000c101d00 */
[----:B------:R1:W5:Y:S04]  /*2120*/  @P4 LD.E.128 R88, desc[UR8][R24.64+0x10] ;  /* 0x0000100818584980 */ /* 0x000368000c101d00 */
[----:B------:R1:W5:Y:S04]  /*2130*/  @P1 LDG.E.128 R216, desc[UR8][R10.64] ;  /* 0x000000080ad81981 */ /* 0x000368000c1e1d00 */
[----:B------:R1:W5:Y:S04]  /*2140*/  @P1 LDG.E.128 R212, desc[UR8][R10.64+0x10] ;  /* 0x000010080ad41981 */ /* 0x000368000c1e1d00 */
[----:B------:R1:W5:Y:S04]  /*2150*/  @P1 LDG.E.128 R208, desc[UR8][R12.64] ;  /* 0x000000080cd01981 */ /* 0x000368000c1e1d00 */
[----:B------:R1:W5:Y:S04]  /*2160*/  @P1 LDG.E.128 R204, desc[UR8][R12.64+0x10] ;  /* 0x000010080ccc1981 */ /* 0x000368000c1e1d00 */
[----:B------:R1:W5:Y:S04]  /*2170*/  @P1 LD.E.128 R92, desc[UR8][R26.64] ;  /* 0x000000081a5c1980 */ /* 0x000368000c101d00 */
[----:B------:R1:W5:Y:S04]  /*2180*/  @P1 LD.E.128 R96, desc[UR8][R26.64+0x10] ;  /* 0x000010081a601980 */ /* 0x000368000c101d00 */
[----:B------:R1:W5:Y:S04]  /*2190*/  @P2 LD.E.128 R68, desc[UR8][R20.64] ;  /* 0x0000000814442980 */ /* 0x000368000c101d00 */
[----:B------:R1:W5:Y:S04]  /*21a0*/  @P2 LD.E.128 R72, desc[UR8][R20.64+0x10] ;  /* 0x0000100814482980 */ /* 0x000368000c101d00 */
[----:B---3--:R-:W3:Y:S04]  /*21b0*/  @P3 LDG.E.128 R36, desc[UR8][R4.64] ;  /* 0x0000000804243981 */ /* 0x008ee8000c1e1d00 */
[----:B------:R-:W3:Y:S04]  /*21c0*/  @P3 LDG.E.128 R32, desc[UR8][R4.64+0x10] ;  /* 0x0000100804203981 */ /* 0x000ee8000c1e1d00 */
[----:B--2---:R1:W-:Y:S04]  /*21d0*/  @P2 STL.64 [R1+0x60], R152 ;  /* 0x0000609801002387 */ /* 0x0043e80000100a00 */
[----:B------:R1:W-:Y:S04]  /*21e0*/  @P2 STL.64 [R1+0x68], R154 ;  /* 0x0000689a01002387 */ /* 0x0003e80000100a00 */
[----:B------:R1:W-:Y:S04]  /*21f0*/  @P2 STL.64 [R1+0x50], R148 ;  /* 0x0000509401002387 */ /* 0x0003e80000100a00 */
[----:B------:R1:W-:Y:S04]  /*2200*/  @P2 STL.64 [R1+0x58], R150 ;  /* 0x0000589601002387 */ /* 0x0003e80000100a00 */
[----:B----4-:R1:W-:Y:S04]  /*2210*/  @P2 STL.64 [R1+0x40], R44 ;  /* 0x0000402c01002387 */ /* 0x0103e80000100a00 */
        /* <DEDUP_REMOVED lines=29> */
[----:B---3--:R1:W-:Y:S04]  /*23f0*/  @P3 STL.64 [R1+0x20], R36 ;  /* 0x0000202401003387 */ /* 0x0083e80000100a00 */
[----:B------:R1:W-:Y:S04]  /*2400*/  @P3 STL.64 [R1+0x28], R38 ;  /* 0x0000282601003387 */ /* 0x0003e80000100a00 */
[----:B------:R1:W-:Y:S04]  /*2410*/  @P3 STL.64 [R1+0x10], R32 ;  /* 0x0000102001003387 */ /* 0x0003e80000100a00 */
[----:B------:R1:W-:Y:S04]  /*2420*/  @P3 STL.64 [R1+0x18], R34 ;  /* 0x0000182201003387 */ /* 0x0003e80000100a00 */
[----:B------:R1:W-:Y:S04]  /*2430*/  @P3 STL.64 [R1], R28 ;  /* 0x0000001c01003387 */ /* 0x0003e80000100a00 */
[----:B------:R1:W-:Y:S01]  /*2440*/  @P3 STL.64 [R1+0x8], R30 ;  /* 0x0000081e01003387 */ /* 0x0003e20000100a00 */
[----:B------:R-:W-:Y:S05]  /*2450*/  @!P2 BRA `(.L_x_6123) ;  /* 0x0000002c00a8a947 */ /* 0x000fea0003800000 */
[----:B------:R-:W0:Y:S08]  /*2460*/  LDC.64 R6, c[0x0][0x440] ;  /* 0x00011000ff067b82 */ /* 0x000e300000000a00 */
[----:B-1----:R-:W1:Y:S08]  /*2470*/  LDC.64 R2, c[0x0][0x3d0] ;  /* 0x0000f400ff027b82 */ /* 0x002e700000000a00 */
[----:B------:R-:W2:Y:S01]  /*2480*/  LDC.64 R4, c[0x0][0x3d8] ;  /* 0x0000f600ff047b82 */ /* 0x000ea20000000a00 */
[----:B0-----:R-:W-:-:S05]  /*2490*/  IMAD.WIDE.U32 R6, R0, 0x20, R6 ;  /* 0x0000002000067825 */ /* 0x001fca00078e0006 */
[----:B------:R3:W5:Y:S01]  /*24a0*/  LD.E.128 R48, desc[UR8][R6.64] ;  /* 0x0000000806307980 */ /* 0x000762000c101d00 */
[----:B-1----:R-:W-:-:S03]  /*24b0*/  IMAD.WIDE.U32 R2, R0, 0x20, R2 ;  /* 0x0000002000027825 */ /* 0x002fc600078e0002 */
[----:B------:R3:W5:Y:S04]  /*24c0*/  LD.E.128 R176, desc[UR8][R6.64+0x10] ;  /* 0x0000100806b07980 */ /* 0x000768000c101d00 */
[----:B------:R3:W5:Y:S01]  /*24d0*/  LDG.E.128 R200, desc[UR8][R2.64] ;  /* 0x0000000802c87981 */ /* 0x000762000c1e1d00 */
[----:B--2---:R-:W-:-:S03]  /*24e0*/  IMAD.WIDE.U32 R4, R0, 0x20, R4 ;  /* 0x0000002000047825 */ /* 0x004fc600078e0004 */
        /* <DEDUP_REMOVED lines=31> */
[----:B---3--:R-:W-:Y:S06]  /*26e0*/  BRA `(.L_x_6123) ;  /* 0x0000002c00047947 */ /* 0x008fec0003800000 */
.L_x_6121:
[----:B------:R-:W0:Y:S02]  /*26f0*/  LDCU.64 UR6, c[0x0][0x440] ;  /* 0x00008800ff0677ac */ /* 0x000e240008000a00 */
[----:B0-----:R-:W-:-:S04]  /*2700*/  UISETP.NE.U32.AND UP0, UPT, UR6, URZ, UPT ;  /* 0x000000ff0600728c */ /* 0x001fc8000bf05070 */
[----:B------:R-:W-:-:S09]  /*2710*/  UISETP.NE.AND.EX UP0, UPT, UR7, URZ, UPT, UP0 ;  /* 0x000000ff0700728c */ /* 0x000fd2000bf05300 */
[----:B------:R-:W-:Y:S05]  /*2720*/  BRA.U !UP0, `(.L_x_6124) ;  /* 0x00000015085c7547 */ /* 0x000fea000b800000 */
        /* <DEDUP_REMOVED lines=12> */
[----:B------:R-:W3:Y:S02]  /*27f0*/  LDL R148, [R1+0xd0] ;  /* 0x0000d00001947983 */ /* 0x000ee40000100800 */
[----:B------:R-:W0:Y:S02]  /*2800*/  @P0 LDC.64 R2, c[0x0][0x438] ;  /* 0x00010e00ff020b82 */ /* 0x000e240000000a00 */
[----:B------:R-:W4:Y:S04]  /*2810*/  LDL R43, [R1+0xc4] ;  /* 0x0000c400012b7983 */ /* 0x000f280000100800 */
        /* <DEDUP_REMOVED lines=27> */
[----:B------:R-:W4:Y:S02]  /*29d0*/  LDC.64 R14, c[0x0][0x3d8] ;  /* 0x0000f600ff0e7b82 */ /* 0x000f240000000a00 */
[----:B--2---:R-:W2:Y:S01]  /*29e0*/  @P0 LDG.E.128 R152, desc[UR8][R4.64] ;  /* 0x0000000804980981 */ /* 0x004ea2000c1e1d00 */
[----:B-1----:R-:W-:Y:S01]  /*29f0*/  @P0 IMAD.WIDE.U32 R6, R0, 0x20, R6 ;  /* 0x0000002000060825 */ /* 0x002fe200078e0006 */
[----:B------:R-:W-:-:S08]  /*2a00*/  ISETP.GE.U32.AND P2, PT, R17, 0x180, PT ;  /* 0x000001801100780c */ /* 0x000fd00003f46070 */
[----:B------:R-:W1:Y:S01]  /*2a10*/  @P1 LDC.64 R12, c[0x0][0x438] ;  /* 0x00010e00ff0c1b82 */ /* 0x000e620000000a00 */
[----:B0-----:R-:W-:-:S04]  /*2a20*/  @P0 IMAD.WIDE.U32 R2, R0, 0x20, R2 ;  /* 0x0000002000020825 */ /* 0x001fc800078e0002 */
[----:B------:R-:W-:-:S03]  /*2a30*/  @P0 IMAD.WIDE.U32 R8, R0, 0x20, R8 ;  /* 0x0000002000080825 */ /* 0x000fc600078e0008 */
[----:B------:R-:W0:Y:S01]  /*2a40*/  @P1 LDC.64 R18, c[0x0][0x440] ;  /* 0x00011000ff121b82 */ /* 0x000e220000000a00 */
[----:B--2---:R3:W-:Y:S04]  /*2a50*/  @P0 STL.64 [R1+0xe0], R152 ;  /* 0x0000e09801000387 */ /* 0x0047e80000100a00 */
[----:B------:R2:W-:Y:S01]  /*2a60*/  @P0 STL.64 [R1+0xe8], R154 ;  /* 0x0000e89a01000387 */ /* 0x0005e20000100a00 */
[----:B------:R-:W-:-:S03]  /*2a70*/  @P0 LOP3.LUT R0, R0, 0x80, RZ, 0xfc, !PT ;  /* 0x0000008000000812 */ /* 0x000fc600078efcff */
[----:B------:R-:W5:Y:S01]  /*2a80*/  @P0 LD.E.128 R100, desc[UR8][R2.64] ;  /* 0x0000000802640980 */ /* 0x000f62000c101d00 */
[----:B---3--:R-:W-:Y:S01]  /*2a90*/  MOV R152, R148 ;  /* 0x0000009400987202 */ /* 0x008fe20000000f00 */
[----:B------:R-:W-:Y:S01]  /*2aa0*/  IMAD.MOV.U32 R153, RZ, RZ, R47 ;  /* 0x000000ffff997224 */ /* 0x000fe200078e002f */
[----:B----4-:R-:W-:Y:S01]  /*2ab0*/  MOV R148, R44 ;  /* 0x0000002c00947202 */ /* 0x010fe20000000f00 */
[----:B------:R-:W-:Y:S01]  /*2ac0*/  IMAD.MOV.U32 R47, RZ, RZ, R43 ;  /* 0x000000ffff2f7224 */ /* 0x000fe200078e002b */
[----:B--2---:R-:W-:Y:S01]  /*2ad0*/  MOV R154, R46 ;  /* 0x0000002e009a7202 */ /* 0x004fe20000000f00 */
[----:B------:R-:W-:Y:S01]  /*2ae0*/  IMAD.MOV.U32 R155, RZ, RZ, R45 ;  /* 0x000000ffff9b7224 */ /* 0x000fe200078e002d */
[----:B------:R-:W-:Y:S01]  /*2af0*/  MOV R46, R42 ;  /* 0x0000002a002e7202 */ /* 0x000fe20000000f00 */
[----:B------:R-:W-:Y:S01]  /*2b00*/  IMAD.MOV.U32 R45, RZ, RZ, R41 ;  /* 0x000000ffff2d7224 */ /* 0x000fe200078e0029 */
[----:B------:R-:W-:Y:S01]  /*2b10*/  MOV R157, R47 ;  /* 0x0000002f009d7202 */ /* 0x000fe20000000f00 */
[----:B------:R-:W-:Y:S01]  /*2b20*/  IMAD.MOV.U32 R156, RZ, RZ, R148 ;  /* 0x000000ffff9c7224 */ /* 0x000fe200078e0094 */
[----:B------:R2:W5:Y:S01]  /*2b30*/  @P0 LD.E.128 R104, desc[UR8][R2.64+0x10] ;  /* 0x0000100802680980 */ /* 0x000562000c101d00 */
[----:B------:R-:W-:Y:S01]  /*2b40*/  IMAD.MOV.U32 R158, RZ, RZ, R46 ;  /* 0x000000ffff9e7224 */ /* 0x000fe200078e002e */
[----:B------:R-:W-:-:S02]  /*2b50*/  MOV R159, R45 ;  /* 0x0000002d009f7202 */ /* 0x000fc40000000f00 */
[----:B------:R3:W4:Y:S04]  /*2b60*/  @P0 LDG.E.128 R152, desc[UR8][R4.64+0x10] ;  /* 0x0000100804980981 */ /* 0x000728000c1e1d00 */
[----:B------:R-:W4:Y:S01]  /*2b70*/  @P0 LDG.E.128 R156, desc[UR8][R6.64] ;  /* 0x00000008069c0981 */ /* 0x000f22000c1e1d00 */
        /* <DEDUP_REMOVED lines=14> */
[----:B------:R-:W-:Y:S01]  /*2c60*/  MOV R151, R43 ;  /* 0x0000002b00977202 */ /* 0x000fe20000000f00 */
[----:B------:R-:W-:Y:S01]  /*2c70*/  IMAD.MOV.U32 R150, RZ, RZ, R42 ;  /* 0x000000ffff967224 */ /* 0x000fe200078e002a */
[----:B--2---:R-:W2:Y:S01]  /*2c80*/  LDC.64 R2, c[0x0][0x3d8] ;  /* 0x0000f600ff027b82 */ /* 0x004ea20000000a00 */
[----:B------:R-:W2:Y:S01]  /*2c90*/  LDL R21, [R1+0x8] ;  /* 0x0000080001157983 */ /* 0x000ea20000100800 */
[----:B------:R-:W-:-:S03]  /*2ca0*/  MOV R149, R41 ;  /* 0x0000002900957202 */ /* 0x000fc60000000f00 */
[----:B------:R-:W2:Y:S01]  /*2cb0*/  LDL R16, [R1+0xc] ;  /* 0x00000c0001107983 */ /* 0x000ea20000100800 */
[----:B------:R-:W-:Y:S01]  /*2cc0*/  MOV R45, R27 ;  /* 0x0000001b002d7202 */ /* 0x000fe20000000f00 */
[----:B------:R-:W-:Y:S01]  /*2cd0*/  @P1 IMAD.WIDE.U32 R10, R0, 0x20, R10 ;  /* 0x00000020000a1825 */ /* 0x000fe200078e000a */
[----:B---3--:R-:W3:Y:S01]  /*2ce0*/  @P2 LDC.64 R4, c[0x0][0x440] ;  /* 0x00011000ff042b82 */ /* 0x008ee20000000a00 */
[----:B------:R-:W3:Y:S01]  /*2cf0*/  LDL R20, [R1] ;  /* 0x0000000001147983 */ /* 0x000ee20000100800 */
[----:B------:R-:W-:Y:S01]  /*2d00*/  MOV R43, R25 ;  /* 0x00000019002b7202 */ /* 0x000fe20000000f00 */
[----:B------:R-:W-:Y:S01]  /*2d10*/  IMAD.MOV.U32 R42, RZ, RZ, R24 ;  /* 0x000000ffff2a7224 */ /* 0x000fe200078e0018 */
[----:B------:R-:W-:Y:S01]  /*2d20*/  MOV R47, R33 ;  /* 0x00000021002f7202 */ /* 0x000fe20000000f00 */
[----:B------:R-:W-:Y:S01]  /*2d30*/  IMAD.MOV.U32 R148, RZ, RZ, R34 ;  /* 0x000000ffff947224 */ /* 0x000fe200078e0022 */
[----:B------:R-:W-:Y:S01]  /*2d40*/  MOV R41, R23 ;  /* 0x0000001700297202 */ /* 0x000fe20000000f00 */
[----:B------:R-:W-:Y:S01]  /*2d50*/  IMAD.MOV.U32 R46, RZ, RZ, R32 ;  /* 0x000000ffff2e7224 */ /* 0x000fe200078e0020 */
[C---:B------:R-:W-:Y:S01]  /*2d60*/  ISETP.GE.U32.AND P3, PT, R17.reuse, 0x200, PT ;  /* 0x000002001100780c */ /* 0x040fe20003f66070 */
[----:B------:R-:W5:Y:S01]  /*2d70*/  @P0 LD.E.128 R52, desc[UR8][R8.64] ;  /* 0x0000000808340980 */ /* 0x000f62000c101d00 */
[----:B------:R-:W-:-:S03]  /*2d80*/  ISETP.GE.U32.AND P4, PT, R17, 0x300, PT ;  /* 0x000003001100780c */ /* 0x000fc60003f86070 */
[----:B------:R4:W5:Y:S01]  /*2d90*/  @P0 LD.E.128 R56, desc[UR8][R8.64+0x10] ;  /* 0x0000100808380980 */ /* 0x000962000c101d00 */
[----:B------:R-:W-:-:S04]  /*2da0*/  @P1 IMAD.WIDE.U32 R14, R0, 0x20, R14 ;  /* 0x00000020000e1825 */ /* 0x000fc800078e000e */
[----:B-1----:R-:W-:-:S04]  /*2db0*/  @P1 IMAD.WIDE.U32 R12, R0, 0x20, R12 ;  /* 0x00000020000c1825 */ /* 0x002fc800078e000c */
[----:B0-----:R-:W-:Y:S01]  /*2dc0*/  @P1 IMAD.WIDE.U32 R18, R0, 0x20, R18 ;  /* 0x0000002000121825 */ /* 0x001fe200078e0012 */
[----:B----4-:R0:W-:Y:S01]  /*2dd0*/  @P0 STL.64 [R1+0xd0], R152 ;  /* 0x0000d09801000387 */ /* 0x0101e20000100a00 */
[----:B------:R-:W1:Y:S03]  /*2de0*/  @P3 LDC.64 R8, c[0x0][0x438] ;  /* 0x00010e00ff083b82 */ /* 0x000e660000000a00 */
[----:B------:R-:W-:Y:S04]  /*2df0*/  @P0 STL.64 [R1+0xd8], R154 ;  /* 0x0000d89a01000387 */ /* 0x000fe80000100a00 */
[----:B------:R-:W4:Y:S01]  /*2e00*/  LDL R25, [R1+0x14] ;  /* 0x0000140001197983 */ /* 0x000f220000100800 */
[----:B0-----:R-:W-:-:S03]  /*2e10*/  IMAD.MOV.U32 R152, RZ, RZ, R44 ;  /* 0x000000ffff987224 */ /* 0x001fc600078e002c */
[----:B------:R-:W4:Y:S01]  /*2e20*/  LDL R27, [R1+0x1c] ;  /* 0x00001c00011b7983 */ /* 0x000f220000100800 */
[----:B------:R-:W-:-:S03]  /*2e30*/  IMAD.MOV.U32 R44, RZ, RZ, R26 ;  /* 0x000000ffff2c7224 */ /* 0x000fc600078e001a */
[----:B------:R-:W4:Y:S04]  /*2e40*/  LDL R26, [R1+0x18] ;  /* 0x00001800011a7983 */ /* 0x000f280000100800 */
[----:B------:R-:W4:Y:S04]  /*2e50*/  LDL R24, [R1+0x10] ;  /* 0x0000100001187983 */ /* 0x000f280000100800 */
[----:B------:R0:W-:Y:S04]  /*2e60*/  @P0 STL.64 [R1+0xc0], R156 ;  /* 0x0000c09c01000387 */ /* 0x0001e80000100a00 */
[----:B------:R0:W-:Y:S01]  /*2e70*/  @P0 STL.64 [R1+0xc8], R158 ;  /* 0x0000c89e01000387 */ /* 0x0001e20000100a00 */
[----:B------:R-:W-:Y:S01]  /*2e80*/  IMAD.MOV.U32 R33, RZ, RZ, R22 ;  /* 0x000000ffff217224 */ /* 0x000fe200078e0016 */
[----:B--2---:R-:W-:Y:S01]  /*2e90*/  MOV R34, R21 ;  /* 0x0000001500227202 */ /* 0x004fe20000000f00 */
[----:B---3--:R-:W-:Y:S01]  /*2ea0*/  IMAD.MOV.U32 R32, RZ, RZ, R20 ;  /* 0x000000ffff207224 */ /* 0x008fe200078e0014 */
[----:B------:R-:W2:Y:S01]  /*2eb0*/  @P2 LDC.64 R22, c[0x0][0x438] ;  /* 0x00010e00ff162b82 */ /* 0x000ea20000000a00 */
[----:B------:R-:W-:Y:S01]  /*2ec0*/  @P1 IADD3 R0, PT, PT, R0, 0x80, RZ ;  /* 0x0000008000001810 */ /* 0x000fe20007ffe0ff */
[----:B------:R-:W5:Y:S01]  /*2ed0*/  @P1 LD.E.128 R108, desc[UR8][R12.64] ;  /* 0x000000080c6c1980 */ /* 0x000f62000c101d00 */
[----:B0-----:R-:W-:Y:S01]  /*2ee0*/  MOV R156, R152 ;  /* 0x00000098009c7202 */ /* 0x001fe20000000f00 */
[----:B------:R-:W-:-:S02]  /*2ef0*/  IMAD.MOV.U32 R157, RZ, RZ, R151 ;  /* 0x000000ffff9d7224 */ /* 0x000fc400078e0097 */
[----:B------:R-:W5:Y:S01]  /*2f00*/  @P1 LD.E.128 R112, desc[UR8][R12.64+0x10] ;  /* 0x000010080c701980 */ /* 0x000f62000c101d00 */
[----:B------:R-:W-:Y:S01]  /*2f10*/  MOV R158, R150 ;  /* 0x00000096009e7202 */ /* 0x000fe20000000f00 */
[----:B------:R-:W-:Y:S01]  /*2f20*/  IMAD.MOV.U32 R159, RZ, RZ, R149 ;  /* 0x000000ffff9f7224 */ /* 0x000fe200078e0095 */
[----:B------:R-:W0:Y:S01]  /*2f30*/  LDC.64 R20, c[0x0][0x3d0] ;  /* 0x0000f400ff147b82 */ /* 0x000e220000000a00 */
[----:B------:R-:W5:Y:S04]  /*2f40*/  @P1 LD.E.128 R60, desc[UR8][R18.64] ;  /* 0x00000008123c1980 */ /* 0x000f68000c101d00 */
[----:B------:R3:W4:Y:S01]  /*2f50*/  @P0 LDG.E.128 R156, desc[UR8][R6.64+0x10] ;  /* 0x00001008069c0981 */ /* 0x000722000c1e1d00 */
        /* <DEDUP_REMOVED lines=16> */
[----:B------:R-:W4:Y:S01]  /*3060*/  LDL R36, [R1+0x60] ;  /* 0x0000600001247983 */ /* 0x000f220000100800 */
[----:B---3--:R-:W3:Y:S03]  /*3070*/  LDC.64 R6, c[0x0][0x3d0] ;  /* 0x0000f400ff067b82 */ /* 0x008ee60000000a00 */
[----:B------:R-:W3:Y:S04]  /*3080*/  LDL R35, [R1+0x64] ;  /* 0x0000640001237983 */ /* 0x000ee80000100800 */
[----:B------:R-:W3:Y:S01]  /*3090*/  LDL R31, [R1+0x68] ;  /* 0x00006800011f7983 */ /* 0x000ee20000100800 */
[C---:B--2---:R-:W-:Y:S01]  /*30a0*/  @P2 IMAD.WIDE.U32 R22, R0.reuse, 0x20, R22 ;  /* 0x0000002000162825 */ /* 0x044fe200078e0016 */
[----:B------:R-:W2:Y:S02]  /*30b0*/  @P3 LDC.64 R12, c[0x0][0x440] ;  /* 0x00011000ff0c3b82 */ /* 0x000ea40000000a00 */
[----:B------:R-:W2:Y:S01]  /*30c0*/  LDL R30, [R1+0x6c] ;  /* 0x00006c00011e7983 */ /* 0x000ea20000100800 */
[----:B0-----:R-:W-:-:S03]  /*30d0*/  @P2 IMAD.WIDE.U32 R20, R0, 0x20, R20 ;  /* 0x0000002000142825 */ /* 0x001fc600078e0014 */
[----:B------:R-:W5:Y:S01]  /*30e0*/  @P1 LD.E.128 R64, desc[UR8][R18.64+0x10] ;  /* 0x0000100812401980 */ /* 0x000f62000c101d00 */
[----:B------:R-:W-:-:S03]  /*30f0*/  @P2 IMAD.WIDE.U32 R2, R0, 0x20, R2 ;  /* 0x0000002000022825 */ /* 0x000fc600078e0002 */
[----:B------:R-:W5:Y:S01]  /*3100*/  @P2 LD.E.128 R116, desc[UR8][R22.64] ;  /* 0x0000000816742980 */ /* 0x000f62000c101d00 */
[----:B------:R-:W-:-:S03]  /*3110*/  @P2 IMAD.WIDE.U32 R4, R0, 0x20, R4 ;  /* 0x0000002000042825 */ /* 0x000fc600078e0004 */
[----:B------:R-:W5:Y:S04]  /*3120*/  @P2 LD.E.128 R120, desc[UR8][R22.64+0x10] ;  /* 0x0000100816782980 */ /* 0x000f68000c101d00 */
[----:B----4-:R0:W-:Y:S04]  /*3130*/  @P0 STL.64 [R1+0xb0], R156 ;  /* 0x0000b09c01000387 */ /* 0x0101e80000100a00 */
[----:B------:R4:W-:Y:S01]  /*3140*/  @P0 STL.64 [R1+0xb8], R158 ;  /* 0x0000b89e01000387 */ /* 0x0009e20000100a00 */
[----:B------:R-:W-:-:S03]  /*3150*/  @P2 VIADD R0, R0, 0x80 ;  /* 0x0000008000002836 */ /* 0x000fc60000000000 */
[----:B------:R-:W5:Y:S01]  /*3160*/  @P2 LD.E.128 R68, desc[UR8][R4.64] ;  /* 0x0000000804442980 */ /* 0x000f62000c101d00 */
[----:B0-----:R-:W-:Y:S01]  /*3170*/  MOV R156, R152 ;  /* 0x00000098009c7202 */ /* 0x001fe20000000f00 */
[----:B------:R-:W-:Y:S02]  /*3180*/  IMAD.MOV.U32 R157, RZ, RZ, R151 ;  /* 0x000000ffff9d7224 */ /* 0x000fe400078e0097 */
[----:B------:R-:W5:Y:S01]  /*3190*/  @P2 LD.E.128 R72, desc[UR8][R4.64+0x10] ;  /* 0x0000100804482980 */ /* 0x000f62000c101d00 */
[----:B----4-:R-:W-:Y:S01]  /*31a0*/  MOV R158, R150 ;  /* 0x00000096009e7202 */ /* 0x010fe20000000f00 */
[----:B------:R-:W-:-:S06]  /*31b0*/  IMAD.MOV.U32 R159, RZ, RZ, R149 ;  /* 0x000000ffff9f7224 */ /* 0x000fcc00078e0095 */
        /* <DEDUP_REMOVED lines=14> */
[----:B---3--:R-:W-:Y:S01]  /*32a0*/  IMAD.MOV.U32 R39, RZ, RZ, R35 ;  /* 0x000000ffff277224 */ /* 0x008fe200078e0023 */
[----:B------:R-:W-:Y:S01]  /*32b0*/  MOV R38, R31 ;  /* 0x0000001f00267202 */ /* 0x000fe20000000f00 */
[----:B--2---:R-:W-:Y:S01]  /*32c0*/  IMAD.MOV.U32 R37, RZ, RZ, R30 ;  /* 0x000000ffff257224 */ /* 0x004fe200078e001e */
[----:B------:R-:W2:Y:S04]  /*32d0*/  LDL R36, [R1+0x50] ;  /* 0x0000500001247983 */ /* 0x000ea80000100800 */
[----:B------:R-:W3:Y:S04]  /*32e0*/  LDL R35, [R1+0x54] ;  /* 0x0000540001237983 */ /* 0x000ee80000100800 */
[----:B------:R-:W3:Y:S04]  /*32f0*/  LDL R31, [R1+0x58] ;  /* 0x00005800011f7983 */ /* 0x000ee80000100800 */
[----:B------:R-:W3:Y:S04]  /*3300*/  LDL R30, [R1+0x5c] ;  /* 0x00005c00011e7983 */ /* 0x000ee80000100800 */
[----:B----4-:R0:W-:Y:S04]  /*3310*/  @P1 STL.64 [R1+0xa0], R156 ;  /* 0x0000a09c01001387 */ /* 0x0101e80000100a00 */
[----:B------:R4:W-:Y:S01]  /*3320*/  @P1 STL.64 [R1+0xa8], R158 ;  /* 0x0000a89e01001387 */ /* 0x0009e20000100a00 */
[----:B0-----:R-:W-:Y:S01]  /*3330*/  MOV R156, R152 ;  /* 0x00000098009c7202 */ /* 0x001fe20000000f00 */
[----:B------:R-:W-:Y:S01]  /*3340*/  IMAD.MOV.U32 R157, RZ, RZ, R151 ;  /* 0x000000ffff9d7224 */ /* 0x000fe200078e0097 */
[----:B----4-:R-:W-:Y:S01]  /*3350*/  MOV R158, R150 ;  /* 0x00000096009e7202 */ /* 0x010fe20000000f00 */
[----:B------:R-:W-:Y:S01]  /*3360*/  IMAD.MOV.U32 R159, RZ, RZ, R149 ;  /* 0x000000ffff9f7224 */ /* 0x000fe200078e0095 */
[----:B------:R-:W-:Y:S01]  /*3370*/  MOV R152, R148 ;  /* 0x0000009400987202 */ /* 0x000fe20000000f00 */
[----:B------:R-:W-:Y:S01]  /*3380*/  IMAD.MOV.U32 R151, RZ, RZ, R47 ;  /* 0x000000ffff977224 */ /* 0x000fe200078e002f */
[----:B------:R-:W-:Y:S01]  /*3390*/  MOV R150, R46 ;  /* 0x0000002e00967202 */ /* 0x000fe20000000f00 */
[----:B------:R-:W-:Y:S01]  /*33a0*/  IMAD.MOV.U32 R149, RZ, RZ, R45 ;  /* 0x000000ffff957224 */ /* 0x000fe200078e002d */
[----:B------:R-:W-:Y:S01]  /*33b0*/  MOV R148, R44 ;  /* 0x0000002c00947202 */ /* 0x000fe20000000f00 */
[----:B------:R-:W-:Y:S01]  /*33c0*/  IMAD.MOV.U32 R47, RZ, RZ, R43 ;  /* 0x000000ffff2f7224 */ /* 0x000fe200078e002b */
[----:B------:R0:W4:Y:S01]  /*33d0*/  @P1 LDG.E.128 R156, desc[UR8][R10.64+0x10] ;  /* 0x000010080a9c1981 */ /* 0x000122000c1e1d00 */
[----:B------:R-:W-:Y:S01]  /*33e0*/  MOV R46, R42 ;  /* 0x0000002a002e7202 */ /* 0x000fe20000000f00 */
[----:B------:R-:W-:Y:S01]  /*33f0*/  IMAD.MOV.U32 R45, RZ, RZ, R41 ;  /* 0x000000ffff2d7224 */ /* 0x000fe200078e0029 */
[----:B------:R-:W-:Y:S01]  /*3400*/  MOV R44, R40 ;  /* 0x00000028002c7202 */ /* 0x000fe20000000f00 */
[----:B------:R-:W-:Y:S01]  /*3410*/  IMAD.MOV.U32 R43, RZ, RZ, R39 ;  /* 0x000000ffff2b7224 */ /* 0x000fe200078e0027 */
[----:B------:R-:W-:Y:S01]  /*3420*/  MOV R42, R38 ;  /* 0x00000026002a7202 */ /* 0x000fe20000000f00 */
[----:B------:R-:W-:Y:S01]  /*3430*/  IMAD.MOV.U32 R41, RZ, RZ, R37 ;  /* 0x000000ffff297224 */ /* 0x000fe200078e0025 */
[----:B--2---:R-:W-:Y:S01]  /*3440*/  MOV R40, R36 ;  /* 0x0000002400287202 */ /* 0x004fe20000000f00 */
[----:B---3--:R-:W-:Y:S01]  /*3450*/  IMAD.MOV.U32 R39, RZ, RZ, R35 ;  /* 0x000000ffff277224 */ /* 0x008fe200078e0023 */
[----:B------:R-:W-:Y:S01]  /*3460*/  MOV R38, R31 ;  /* 0x0000001f00267202 */ /* 0x000fe20000000f00 */
[----:B------:R-:W-:Y:S01]  /*3470*/  IMAD.MOV.U32 R37, RZ, RZ, R30 ;  /* 0x000000ffff257224 */ /* 0x000fe200078e001e */
[----:B------:R-:W-:Y:S01]  /*3480*/  MOV R36, R29 ;  /* 0x0000001d00247202 */ /* 0x000fe20000000f00 */
[----:B------:R-:W-:Y:S01]  /*3490*/  IMAD.MOV.U32 R35, RZ, RZ, R28 ;  /* 0x000000ffff237224 */ /* 0x000fe200078e001c */
[----:B------:R-:W2:Y:S01]  /*34a0*/  LDL R31, [R1+0x38] ;  /* 0x00003800011f7983 */ /* 0x000ea20000100800 */
[----:B------:R-:W-:Y:S01]  /*34b0*/  MOV R153, R151 ;  /* 0x0000009700997202 */ /* 0x000fe20000000f00 */
[----:B------:R-:W-:Y:S01]  /*34c0*/  IMAD.MOV.U32 R154, RZ, RZ, R150 ;  /* 0x000000ffff9a7224 */ /* 0x000fe200078e0096 */
[----:B------:R-:W-:Y:S01]  /*34d0*/  MOV R155, R149 ;  /* 0x00000095009b7202 */ /* 0x000fe20000000f00 */
[----:B------:R-:W3:Y:S01]  /*34e0*/  LDL R30, [R1+0x3c] ;  /* 0x00003c00011e7983 */ /* 0x000ee20000100800 */
[----:B------:R-:W-:Y:S01]  /*34f0*/  @P3 IMAD.WIDE.U32 R6, R0, 0x20, R6 ;  /* 0x0000002000063825 */ /* 0x000fe200078e0006 */
[----:B0-----:R-:W0:Y:S02]  /*3500*/  LDC.64 R10, c[0x0][0x3d8] ;  /* 0x0000f600ff0a7b82 */ /* 0x001e240000000a00 */
[----:B------:R-:W3:Y:S04]  /*3510*/  LDL R29, [R1+0x40] ;  /* 0x00004000011d7983 */ /* 0x000ee80000100800 */
[----:B------:R-:W3:Y:S04]  /*3520*/  LDL R28, [R1+0x44] ;  /* 0x00004400011c7983 */ /* 0x000ee80000100800 */
[----:B------:R-:W3:Y:S01]  /*3530*/  @P1 LDG.E.128 R152, desc[UR8][R14.64+0x10] ;  /* 0x000010080e981981 */ /* 0x000ee2000c1e1d00 */
[----:B------:R-:W-:Y:S01]  /*3540*/  MOV R149, R43 ;  /* 0x0000002b00957202 */ /* 0x000fe20000000f00 */
[----:B------:R-:W-:-:S02]  /*3550*/  IMAD.MOV.U32 R150, RZ, RZ, R42 ;  /* 0x000000ffff967224 */ /* 0x000fc400078e002a */
[----:B------:R-:W3:Y:S04]  /*3560*/  @P3 LDG.E.128 R24, desc[UR8][R6.64+0x10] ;  /* 0x0000100806183981 */ /* 0x000ee8000c1e1d00 */
[----:B----4-:R4:W-:Y:S04]  /*3570*/  @P1 STL.64 [R1+0x90], R156 ;  /* 0x0000909c01001387 */ /* 0x0109e80000100a00 */
[----:B------:R1:W-:Y:S01]  /*3580*/  @P1 STL.64 [R1+0x98], R158 ;  /* 0x0000989e01001387 */ /* 0x0003e20000100a00 */
[----:B------:R-:W-:Y:S01]  /*3590*/  MOV R43, R37 ;  /* 0x00000025002b7202 */ /* 0x000fe20000000f00 */
[----:B----4-:R-:W-:Y:S01]  /*35a0*/  IMAD.MOV.U32 R156, RZ, RZ, R148 ;  /* 0x000000ffff9c7224 */ /* 0x010fe200078e0094 */
[----:B------:R-:W-:Y:S01]  /*35b0*/  MOV R157, R47 ;  /* 0x0000002f009d7202 */ /* 0x000fe20000000f00 */
[----:B------:R-:W-:Y:S01]  /*35c0*/  IMAD.MOV.U32 R148, RZ, RZ, R44 ;  /* 0x000000ffff947224 */ /* 0x000fe200078e002c */
[----:B------:R-:W-:Y:S01]  /*35d0*/  MOV R47, R41 ;  /* 0x00000029002f7202 */ /* 0x000fe20000000f00 */
[----:B-1----:R-:W-:Y:S01]  /*35e0*/  IMAD.MOV.U32 R158, RZ, RZ, R46 ;  /* 0x000000ffff9e7224 */ /* 0x002fe200078e002e */
[----:B------:R-:W-:Y:S01]  /*35f0*/  MOV R159, R45 ;  /* 0x0000002d009f7202 */ /* 0x000fe20000000f00 */
[----:B------:R-:W-:Y:S01]  /*3600*/  IMAD.MOV.U32 R44, RZ, RZ, R40 ;  /* 0x000000ffff2c7224 */ /* 0x000fe200078e0028 */
[----:B------:R-:W-:Y:S01]  /*3610*/  MOV R45, R39 ;  /* 0x00000027002d7202 */ /* 0x000fe20000000f00 */
[----:B------:R-:W-:Y:S01]  /*3620*/  IMAD.MOV.U32 R46, RZ, RZ, R38 ;  /* 0x000000ffff2e7224 */ /* 0x000fe200078e0026 */
[----:B--2---:R-:W-:Y:S01]  /*3630*/  MOV R38, R31 ;  /* 0x0000001f00267202 */ /* 0x004fe20000000f00 */
[----:B---3--:R-:W-:Y:S01]  /*3640*/  IMAD.MOV.U32 R39, RZ, RZ, R30 ;  /* 0x000000ffff277224 */ /* 0x008fe200078e001e */
[----:B------:R-:W-:Y:S01]  /*3650*/  MOV R40, R29 ;  /* 0x0000001d00287202 */ /* 0x000fe20000000f00 */
[----:B------:R-:W2:Y:S01]  /*3660*/  LDL R30, [R1+0x28] ;  /* 0x00002800011e7983 */ /* 0x000ea20000100800 */
[----:B------:R-:W-:-:S03]  /*3670*/  IMAD.MOV.U32 R41, RZ, RZ, R28 ;  /* 0x000000ffff297224 */ /* 0x000fc600078e001c */
[----:B------:R-:W2:Y:S04]  /*3680*/  LDL R28, [R1+0x20] ;  /* 0x00002000011c7983 */ /* 0x000ea80000100800 */
[----:B------:R-:W2:Y:S04]  /*3690*/  LDL R29, [R1+0x24] ;  /* 0x00002400011d7983 */ /* 0x000ea80000100800 */
[----:B------:R-:W2:Y:S04]  /*36a0*/  LDL R31, [R1+0x2c] ;  /* 0x00002c00011f7983 */ /* 0x000ea80000100800 */
[----:B------:R1:W3:Y:S01]  /*36b0*/  @P1 LDG.E.128 R156, desc[UR8][R14.64] ;  /* 0x000000080e9c1981 */ /* 0x0002e2000c1e1d00 */
[----:B------:R-:W-:-:S03]  /*36c0*/  IMAD.MOV.U32 R37, RZ, RZ, R35 ;  /* 0x000000ffff257224 */ /* 0x000fc600078e0023 */
[----:B------:R-:W4:Y:S04]  /*36d0*/  LDL R35, [R1+0x4c] ;  /* 0x00004c0001237983 */ /* 0x000f280000100800 */
[----:B------:R-:W4:Y:S01]  /*36e0*/  LDL R42, [R1+0x48] ;  /* 0x00004800012a7983 */ /* 0x000f220000100800 */
[----:B------:R-:W-:-:S03]  /*36f0*/  IMAD.MOV.U32 R151, RZ, RZ, R47 ;  /* 0x000000ffff977224 */ /* 0x000fc600078e002f */
[----:B--2---:R-:W2:Y:S01]  /*3700*/  @P3 LDG.E.128 R28, desc[UR8][R6.64] ;  /* 0x00000008061c3981 */ /* 0x004ea2000c1e1d00 */
[----:B-1----:R-:W1:Y:S03]  /*3710*/  LDC.64 R14, c[0x0][0x3d0] ;  /* 0x0000f400ff0e7b82 */ /* 0x002e660000000a00 */
[----:B---3--:R-:W-:Y:S04]  /*3720*/  @P1 STL.64 [R1+0x80], R156 ;  /* 0x0000809c01001387 */ /* 0x008fe80000100a00 */
[----:B------:R-:W-:Y:S04]  /*3730*/  @P1 STL.64 [R1+0x88], R158 ;  /* 0x0000889e01001387 */ /* 0x000fe80000100a00 */
[----:B------:R-:W-:Y:S04]  /*3740*/  @P1 STL.64 [R1+0x70], R152 ;  /* 0x0000709801001387 */ /* 0x000fe80000100a00 */
[----:B------:R-:W-:Y:S01]  /*3750*/  @P1 STL.64 [R1+0x78], R154 ;  /* 0x0000789a01001387 */ /* 0x000fe20000100a00 */
[----:B------:R-:W-:-:S02]  /*3760*/  ISETP.GE.U32.AND P1, PT, R17, 0x280, PT ;  /* 0x000002801100780c */ /* 0x000fc40003f26070 */
[----:B------:R-:W-:Y:S01]  /*3770*/  MOV R47, R43 ;  /* 0x0000002b002f7202 */ /* 0x000fe20000000f00 */
[----:B----4-:R-:W-:Y:S01]  /*3780*/  IMAD.MOV.U32 R43, RZ, RZ, R35 ;  /* 0x000000ffff2b7224 */ /* 0x010fe200078e0023 */
[----:B------:R-:W3:Y:S04]  /*3790*/  @P2 LDG.E.128 R148, desc[UR8][R20.64] ;  /* 0x0000000814942981 */ /* 0x000ee8000c1e1d00 */
[----:B------:R4:W3:Y:S01]  /*37a0*/  @P2 LDG.E.128 R44, desc[UR8][R20.64+0x10] ;  /* 0x00001008142c2981 */ /* 0x0008e2000c1e1d00 */
[----:B------:R-:W-:Y:S01]  /*37b0*/  MOV R35, R16 ;  /* 0x0000001000237202 */ /* 0x000fe20000000f00 */
[C---:B0-----:R-:W-:Y:S02]  /*37c0*/  @P3 IMAD.WIDE.U32 R10, R0.reuse, 0x20, R10 ;  /* 0x00000020000a3825 */ /* 0x041fe400078e000a */
[----:B------:R0:W-:Y:S01]  /*37d0*/  @P3 STL.64 [R1+0x10], R24 ;  /* 0x0000101801003387 */ /* 0x0001e20000100a00 */
[----:B------:R-:W1:Y:S03]  /*37e0*/  @P1 LDC.64 R18, c[0x0][0x438] ;  /* 0x00010e00ff121b82 */ /* 0x000e660000000a00 */
[----:B------:R0:W-:Y:S04]  /*37f0*/  @P3 STL.64 [R1+0x18], R26 ;  /* 0x0000181a01003387 */ /* 0x0001e80000100a00 */
[----:B------:R-:W3:Y:S01]  /*3800*/  @P2 LDG.E.128 R40, desc[UR8][R2.64] ;  /* 0x0000000802282981 */ /* 0x000ee2000c1e1d00 */
[----:B----4-:R-:W4:Y:S03]  /*3810*/  LDC.64 R20, c[0x0][0x3d8] ;  /* 0x0000f600ff147b82 */ /* 0x010f260000000a00 */
[----:B------:R0:W3:Y:S04]  /*3820*/  @P2 LDG.E.128 R36, desc[UR8][R2.64+0x10] ;  /* 0x0000100802242981 */ /* 0x0000e8000c1e1d00 */
[----:B------:R-:W3:Y:S01]  /*3830*/  @P3 LDG.E.128 R32, desc[UR8][R10.64] ;  /* 0x000000080a203981 */ /* 0x000ee2000c1e1d00 */
[----:B------:R-:W4:Y:S01]  /*3840*/  @P1 LDC.64 R22, c[0x0][0x440] ;  /* 0x00011000ff161b82 */ /* 0x000f220000000a00 */
[----:B------:R-:W-:-:S02]  /*3850*/  @P3 IMAD.WIDE.U32 R8, R0, 0x20, R8 ;  /* 0x0000002000083825 */ /* 0x000fc400078e0008 */
[----:B------:R1:W5:Y:S02]  /*3860*/  @P3 LDG.E.128 R240, desc[UR8][R10.64+0x10] ;  /* 0x000010080af03981 */ /* 0x000364000c1e1d00 */
[----:B------:R-:W-:-:S03]  /*3870*/  @P3 IMAD.WIDE.U32 R12, R0, 0x20, R12 ;  /* 0x00000020000c3825 */ /* 0x000fc600078e000c */
[----:B0-----:R-:W0:Y:S08]  /*3880*/  LDC.64 R24, c[0x0][0x3d0] ;  /* 0x0000f400ff187b82 */ /* 0x001e300000000a00 */
[----:B------:R-:W0:Y:S08]  /*3890*/  @P4 LDC.64 R26, c[0x0][0x438] ;  /* 0x00010e00ff1a4b82 */ /* 0x000e300000000a00 */
[----:B------:R-:W0:Y:S01]  /*38a0*/  @P4 LDC.64 R2, c[0x0][0x440] ;  /* 0x00011000ff024b82 */ /* 0x000e220000000a00 */
[----:B------:R-:W-:Y:S01]  /*38b0*/  @P3 IADD3 R0, PT, PT, R0, 0x80, RZ ;  /* 0x0000008000003810 */ /* 0x000fe20007ffe0ff */
[----:B------:R0:W5:Y:S04]  /*38c0*/  @P3 LD.E.128 R124, desc[UR8][R8.64] ;  /* 0x00000008087c3980 */ /* 0x000168000c101d00 */
[C---:B-1----:R-:W-:Y:S01]  /*38d0*/  @P1 IMAD.WIDE.U32 R14, R0.reuse, 0x20, R14 ;  /* 0x00000020000e1825 */ /* 0x042fe200078e000e */
[----:B------:R1:W5:Y:S03]  /*38e0*/  @P3 LD.E.128 R128, desc[UR8][R8.64+0x10] ;  /* 0x0000100808803980 */ /* 0x000366000c101d00 */
[C---:B------:R-:W-:Y:S01]  /*38f0*/  @P1 IMAD.WIDE.U32 R18, R0.reuse, 0x20, R18 ;  /* 0x0000002000121825 */ /* 0x040fe200078e0012 */
[----:B------:R1:W5:Y:S03]  /*3900*/  @P3 LD.E.128 R76, desc[UR8][R12.64] ;  /* 0x000000080c4c3980 */ /* 0x000366000c101d00 */
[C---:B----4-:R-:W-:Y:S01]  /*3910*/  @P1 IMAD.WIDE.U32 R20, R0.reuse, 0x20, R20 ;  /* 0x0000002000141825 */ /* 0x050fe200078e0014 */
[----:B------:R1:W5:Y:S03]  /*3920*/  @P3 LD.E.128 R80, desc[UR8][R12.64+0x10] ;  /* 0x000010080c503980 */ /* 0x000366000c101d00 */
[C---:B------:R-:W-:Y:S01]  /*3930*/  @P1 IMAD.WIDE.U32 R22, R0.reuse, 0x20, R22 ;  /* 0x0000002000161825 */ /* 0x040fe200078e0016 */
[----:B------:R1:W5:Y:S03]  /*3940*/  @P1 LDG.E.128 R236, desc[UR8][R14.64] ;  /* 0x000000080eec1981 */ /* 0x000366000c1e1d00 */
[----:B------:R-:W-:Y:S01]  /*3950*/  @P1 VIADD R0, R0, 0x80 ;  /* 0x0000008000001836 */ /* 0x000fe20000000000 */
[----:B------:R1:W5:Y:S03]  /*3960*/  @P1 LDG.E.128 R228, desc[UR8][R14.64+0x10] ;  /* 0x000010080ee41981 */ /* 0x000366000c1e1d00 */
[C---:B0-----:R-:W-:Y:S01]  /*3970*/  @P4 IMAD.WIDE.U32 R24, R0.reuse, 0x20, R24 ;  /* 0x0000002000184825 */ /* 0x041fe200078e0018 */
[----:B------:R1:W5:Y:S03]  /*3980*/  @P1 LD.E.128 R132, desc[UR8][R18.64] ;  /* 0x0000000812841980 */ /* 0x000366000c101d00 */
[C---:B------:R-:W-:Y:S01]  /*3990*/  @P4 IMAD.WIDE.U32 R26, R0.reuse, 0x20, R26 ;  /* 0x00000020001a4825 */ /* 0x040fe200078e001a */
[----:B------:R1:W5:Y:S03]  /*39a0*/  @P4 LDG.E.128 R216, desc[UR8][R24.64] ;  /* 0x0000000818d84981 */ /* 0x000366000c1e1d00 */
[C---:B------:R-:W-:Y:S01]  /*39b0*/  @P4 IMAD.WIDE.U32 R2, R0.reuse, 0x20, R2 ;  /* 0x0000002000024825 */ /* 0x040fe200078e0002 */
[----:B------:R1:W5:Y:S04]  /*39c0*/  @P4 LDG.E.128 R212, desc[UR8][R24.64+0x10] ;  /* 0x0000100818d44981 */ /* 0x000368000c1e1d00 */
[----:B------:R1:W5:Y:S04]  /*39d0*/  @P4 LD.E.128 R140, desc[UR8][R26.64] ;  /* 0x000000081a8c4980 */ /* 0x000368000c101d00 */
[----:B------:R1:W5:Y:S04]  /*39e0*/  @P4 LD.E.128 R144, desc[UR8][R26.64+0x10] ;  /* 0x000010081a904980 */ /* 0x000368000c101d00 */
[----:B------:R1:W5:Y:S04]  /*39f0*/  @P4 LD.E.128 R92, desc[UR8][R2.64] ;  /* 0x00000008025c4980 */ /* 0x000368000c101d00 */
[----:B------:R1:W5:Y:S04]  /*3a00*/  @P4 LD.E.128 R96, desc[UR8][R2.64+0x10] ;  /* 0x0000100802604980 */ /* 0x000368000c101d00 */
[----:B------:R1:W5:Y:S04]  /*3a10*/  @P1 LD.E.128 R136, desc[UR8][R18.64+0x10] ;  /* 0x0000100812881980 */ /* 0x000368000c101d00 */
[----:B------:R1:W5:Y:S04]  /*3a20*/  @P1 LDG.E.128 R224, desc[UR8][R20.64] ;  /* 0x0000000814e01981 */ /* 0x000368000c1e1d00 */
[----:B------:R1:W5:Y:S04]  /*3a30*/  @P1 LDG.E.128 R220, desc[UR8][R20.64+0x10] ;  /* 0x0000100814dc1981 */ /* 0x000368000c1e1d00 */
[----:B------:R1:W5:Y:S04]  /*3a40*/  @P1 LD.E.128 R84, desc[UR8][R22.64] ;  /* 0x0000000816541980 */ /* 0x000368000c101d00 */
[----:B------:R1:W5:Y:S04]  /*3a50*/  @P1 LD.E.128 R88, desc[UR8][R22.64+0x10] ;  /* 0x0000100816581980 */ /* 0x000368000c101d00 */
[----:B--2---:R0:W-:Y:S02]  /*3a60*/  @P3 STL.64 [R1+0x20], R28 ;  /* 0x0000201c01003387 */ /* 0x0041e40000100a00 */
[----:B0-----:R-:W0:Y:S02]  /*3a70*/  LDC.64 R28, c[0x0][0x3d8] ;  /* 0x0000f600ff1c7b82 */ /* 0x001e240000000a00 */
[----:B0-----:R-:W-:-:S05]  /*3a80*/  @P4 IMAD.WIDE.U32 R28, R0, 0x20, R28 ;  /* 0x00000020001c4825 */ /* 0x001fca00078e001c */
[----:B------:R1:W5:Y:S04]  /*3a90*/  @P4 LDG.E.128 R208, desc[UR8][R28.64] ;  /* 0x000000081cd04981 */ /* 0x000368000c1e1d00 */
[----:B------:R1:W5:Y:S04]  /*3aa0*/  @P4 LDG.E.128 R204, desc[UR8][R28.64+0x10] ;  /* 0x000010081ccc4981 */ /* 0x000368000c1e1d00 */
[----:B------:R1:W-:Y:S04]  /*3ab0*/  @P3 STL.64 [R1+0x28], R30 ;  /* 0x0000281e01003387 */ /* 0x0003e80000100a00 */
[----:B---3--:R1:W-:Y:S04]  /*3ac0*/  @P2 STL.64 [R1+0x60], R148 ;  /* 0x0000609401002387 */ /* 0x0083e80000100a00 */
[----:B------:R1:W-:Y:S04]  /*3ad0*/  @P2 STL.64 [R1+0x68], R150 ;  /* 0x0000689601002387 */ /* 0x0003e80000100a00 */
[----:B------:R1:W-:Y:S04]  /*3ae0*/  @P2 STL.64 [R1+0x50], R44 ;  /* 0x0000502c01002387 */ /* 0x0003e80000100a00 */
[----:B------:R1:W-:Y:S04]  /*3af0*/  @P2 STL.64 [R1+0x58], R46 ;  /* 0x0000582e01002387 */ /* 0x0003e80000100a00 */
[----:B------:R1:W-:Y:S04]  /*3b00*/  @P2 STL.64 [R1+0x40], R40 ;  /* 0x0000402801002387 */ /* 0x0003e80000100a00 */
[----:B------:R1:W-:Y:S04]  /*3b10*/  @P2 STL.64 [R1+0x48], R42 ;  /* 0x0000482a01002387 */ /* 0x0003e80000100a00 */
[----:B------:R1:W-:Y:S04]  /*3b20*/  @P2 STL.64 [R1+0x30], R36 ;  /* 0x0000302401002387 */ /* 0x0003e80000100a00 */
[----:B------:R1:W-:Y:S04]  /*3b30*/  @P2 STL.64 [R1+0x38], R38 ;  /* 0x0000382601002387 */ /* 0x0003e80000100a00 */
[----:B------:R1:W-:Y:S04]  /*3b40*/  @P3 STL.64 [R1], R32 ;  /* 0x0000002001003387 */ /* 0x0003e80000100a00 */
[----:B------:R1:W-:Y:S01]  /*3b50*/  @P3 STL.64 [R1+0x8], R34 ;  /* 0x0000082201003387 */ /* 0x0003e20000100a00 */
[----:B------:R-:W-:-:S02]  /*3b60*/  ISETP.GE.U32.AND P1, PT, R17, 0x380, PT ;  /* 0x000003801100780c */ /* 0x000fc40003f26070 */
[----:B------:R-:W-:-:S11]  /*3b70*/  @P4 IADD3 R0, PT, PT, R0, 0x80, RZ ;  /* 0x0000008000004810 */ /* 0x000fd60007ffe0ff */
[----:B-1----:R-:W-:Y:S05]  /*3b80*/  @!P1 BRA `(.L_x_6123) ;  /* 0x0000001400dc9947 */ /* 0x002fea0003800000 */
[----:B------:R-:W0:Y:S08]  /*3b90*/  LDC.64 R8, c[0x0][0x440] ;  /* 0x00011000ff087b82 */ /* 0x000e300000000a00 */
[----:B------:R-:W1:Y:S08]  /*3ba0*/  LDC.64 R2, c[0x0][0x3d0] ;  /* 0x0000f400ff027b82 */ /* 0x000e700000000a00 */
[----:B------:R-:W2:Y:S08]  /*3bb0*/  LDC.64 R4, c[0x0][0x438] ;  /* 0x00010e00ff047b82 */ /* 0x000eb00000000a00 */
[----:B------:R-:W3:Y:S01]  /*3bc0*/  LDC.64 R6, c[0x0][0x3d8] ;  /* 0x0000f600ff067b82 */ /* 0x000ee20000000a00 */
[----:B0-----:R-:W-:-:S05]  /*3bd0*/  IMAD.WIDE.U32 R8, R0, 0x20, R8 ;  /* 0x0000002000087825 */ /* 0x001fca00078e0008 */
[----:B------:R4:W5:Y:S01]  /*3be0*/  LD.E.128 R48, desc[UR8][R8.64] ;  /* 0x0000000808307980 */ /* 0x000962000c101d00 */
[----:B-1----:R-:W-:-:S03]  /*3bf0*/  IMAD.WIDE.U32 R2, R0, 0x20, R2 ;  /* 0x0000002000027825 */ /* 0x002fc600078e0002 */
[----:B------:R4:W5:Y:S04]  /*3c00*/  LD.E.128 R176, desc[UR8][R8.64+0x10] ;  /* 0x0000100808b07980 */ /* 0x000968000c101d00 */
[----:B------:R4:W5:Y:S01]  /*3c10*/  LDG.E.128 R200, desc[UR8][R2.64] ;  /* 0x0000000802c87981 */ /* 0x000962000c1e1d00 */
[----:B--2---:R-:W-:-:S03]  /*3c20*/  IMAD.WIDE.U32 R4, R0, 0x20, R4 ;  /* 0x0000002000047825 */ /* 0x004fc600078e0004 */
[----:B------:R4:W5:Y:S04]  /*3c30*/  LDG.E.128 R196, desc[UR8][R2.64+0x10] ;  /* 0x0000100802c47981 */ /* 0x000968000c1e1d00 */
[----:B------:R4:W5:Y:S01]  /*3c40*/  LD.E.128 R180, desc[UR8][R4.64] ;  /* 0x0000000804b47980 */ /* 0x000962000c101d00 */
[----:B---3--:R-:W-:-:S03]  /*3c50*/  IMAD.WIDE.U32 R6, R0, 0x20, R6 ;  /* 0x0000002000067825 */ /* 0x008fc600078e0006 */
[----:B------:R4:W5:Y:S04]  /*3c60*/  LD.E.128 R184, desc[UR8][R4.64+0x10] ;  /* 0x0000100804b87980 */ /* 0x000968000c101d00 */
[----:B------:R4:W5:Y:S04]  /*3c70*/  LDG.E.128 R192, desc[UR8][R6.64] ;  /* 0x0000000806c07981 */ /* 0x000968000c1e1d00 */
[----:B------:R4:W5:Y:S01]  /*3c80*/  LDG.E.128 R188, desc[UR8][R6.64+0x10] ;  /* 0x0000100806bc7981 */ /* 0x000962000c1e1d00 */
[----:B------:R-:W-:Y:S05]  /*3c90*/  BRA `(.L_x_6123) ;  /* 0x0000001400987947 */ /* 0x000fea0003800000 */
.L_x_6124:
        /* <DEDUP_REMOVED lines=49> */
[----:B---3--:R-:W-:Y:S01]  /*3fb0*/  IMAD.MOV.U32 R148, RZ, RZ, R46 ;  /* 0x000000ffff947224 */ /* 0x008fe200078e002e */
[----:B----4-:R-:W-:Y:S01]  /*3fc0*/  MOV R149, R45 ;  /* 0x0000002d00957202 */ /* 0x010fe20000000f00 */
[----:B--2---:R-:W-:Y:S01]  /*3fd0*/  IMAD.MOV.U32 R150, RZ, RZ, R44 ;  /* 0x000000ffff967224 */ /* 0x004fe200078e002c */
[----:B------:R-:W-:-:S06]  /*3fe0*/  MOV R151, R43 ;  /* 0x0000002b00977202 */ /* 0x000fcc0000000f00 */
[----:B------:R2:W3:Y:S01]  /*3ff0*/  @P0 LDG.E.128 R148, desc[UR8][R2.64+0x10] ;  /* 0x0000100802940981 */ /* 0x0004e2000c1e1d00 */
        /* <DEDUP_REMOVED lines=8> */
[----:B0-----:R-:W-:Y:S01]  /*4080*/  @P0 IMAD.WIDE.U32 R4, R0, 0x20, R4 ;  /* 0x0000002000040825 */ /* 0x001fe200078e0004 */
[----:B--2---:R-:W0:Y:S04]  /*4090*/  LDC.64 R2, c[0x0][0x3d0] ;  /* 0x0000f400ff027b82 */ /* 0x004e280000000a00 */
[----:B------:R-:W2:Y:S01]  /*40a0*/  @P0 LDG.E.128 R152, desc[UR8][R6.64] ;  /* 0x0000000806980981 */ /* 0x000ea2000c1e1d00 */
        /* <DEDUP_REMOVED lines=17> */
[----:B------:R-:W-:-:S03]  /*41c0*/  IMAD.MOV.U32 R44, RZ, RZ, R36 ;  /* 0x000000ffff2c7224 */ /* 0x000fc600078e0024 */
[----:B------:R-:W4:Y:S04]  /*41d0*/  LDL R20, [R1+0x14] ;  /* 0x0000140001147983 */ /* 0x000f280000100800 */
[----:B------:R-:W4:Y:S04]  /*41e0*/  LDL R19, [R1+0x18] ;  /* 0x0000180001137983 */ /* 0x000f280000100800 */
[----:B------:R-:W4:Y:S01]  /*41f0*/  LDL R18, [R1+0x1c] ;  /* 0x00001c0001127983 */ /* 0x000f220000100800 */
[----:B------:R-:W-:Y:S02]  /*4200*/  @P0 LOP3.LUT R0, R0, 0x80, RZ, 0xfc, !PT ;  /* 0x0000008000000812 */ /* 0x000fe400078efcff */
[C---:B------:R-:W-:Y:S01]  /*4210*/  ISETP.GE.U32.AND P3, PT, R17.reuse, 0x200, PT ;  /* 0x000002001100780c */ /* 0x040fe20003f66070 */
[----:B------:R-:W5:Y:S01]  /*4220*/  @P0 LD.E.128 R100, desc[UR8][R4.64] ;  /* 0x0000000804640980 */ /* 0x000f62000c101d00 */
[----:B------:R-:W-:-:S03]  /*4230*/  ISETP.GE.U32.AND P4, PT, R17, 0x280, PT ;  /* 0x000002801100780c */ /* 0x000fc60003f86070 */
[----:B------:R1:W5:Y:S04]  /*4240*/  @P0 LD.E.128 R104, desc[UR8][R4.64+0x10] ;  /* 0x0000100804680980 */ /* 0x000368000c101d00 */
[----:B---3--:R3:W-:Y:S01]  /*4250*/  @P0 STL.64 [R1+0xd0], R148 ;  /* 0x0000d09401000387 */ /* 0x0087e20000100a00 */
[----:B------:R-:W-:Y:S01]  /*4260*/  MOV R47, R39 ;  /* 0x00000027002f7202 */ /* 0x000fe20000000f00 */
[----:B------:R-:W-:Y:S01]  /*4270*/  IMAD.MOV.U32 R46, RZ, RZ, R38 ;  /* 0x000000ffff2e7224 */ /* 0x000fe200078e0026 */
[----:B------:R-:W-:Y:S01]  /*4280*/  MOV R45, R37 ;  /* 0x00000025002d7202 */ /* 0x000fe20000000f00 */
[----:B------:R0:W-:Y:S01]  /*4290*/  @P0 STL.64 [R1+0xd8], R150 ;  /* 0x0000d89601000387 */ /* 0x0001e20000100a00 */
[----:B------:R-:W-:Y:S01]  /*42a0*/  MOV R43, R35 ;  /* 0x00000023002b7202 */ /* 0x000fe20000000f00 */
[----:B------:R-:W-:Y:S01]  /*42b0*/  @P1 IMAD.WIDE.U32 R8, R0, 0x20, R8 ;  /* 0x0000002000081825 */ /* 0x000fe200078e0008 */
[----:B-1----:R-:W1:Y:S01]  /*42c0*/  @P3 LDC.64 R4, c[0x0][0x438] ;  /* 0x00010e00ff043b82 */ /* 0x002e620000000a00 */
[----:B------:R-:W4:Y:S01]  /*42d0*/  LDL R36, [R1+0x88] ;  /* 0x0000880001247983 */ /* 0x000f220000100800 */
[----:B------:R-:W-:Y:S01]  /*42e0*/  MOV R39, R31 ;  /* 0x0000001f00277202 */ /* 0x000fe20000000f00 */
[----:B------:R-:W-:Y:S01]  /*42f0*/  IMAD.MOV.U32 R31, RZ, RZ, R27 ;  /* 0x000000ffff1f7224 */ /* 0x000fe200078e001b */
[----:B---3--:R-:W-:Y:S01]  /*4300*/  MOV R149, R41 ;  /* 0x0000002900957202 */ /* 0x008fe20000000f00 */
[----:B------:R-:W-:Y:S01]  /*4310*/  IMAD.MOV.U32 R148, RZ, RZ, R40 ;  /* 0x000000ffff947224 */ /* 0x000fe200078e0028 */
[----:B------:R-:W3:Y:S01]  /*4320*/  LDL R38, [R1+0x80] ;  /* 0x0000800001267983 */ /* 0x000ee20000100800 */
[----:B0-----:R-:W-:-:S03]  /*4330*/  IMAD.MOV.U32 R150, RZ, RZ, R42 ;  /* 0x000000ffff967224 */ /* 0x001fc600078e002a */
[----:B------:R-:W3:Y:S04]  /*4340*/  LDL R37, [R1+0x84] ;  /* 0x0000840001257983 */ /* 0x000ee80000100800 */
[----:B------:R-:W3:Y:S04]  /*4350*/  LDL R27, [R1+0x8c] ;  /* 0x00008c00011b7983 */ /* 0x000ee80000100800 */
[----:B--2---:R0:W-:Y:S04]  /*4360*/  @P0 STL.64 [R1+0xc0], R152 ;  /* 0x0000c09801000387 */ /* 0x0041e80000100a00 */
[----:B------:R2:W-:Y:S01]  /*4370*/  @P0 STL.64 [R1+0xc8], R154 ;  /* 0x0000c89a01000387 */ /* 0x0005e20000100a00 */
[----:B0-----:R-:W-:Y:S01]  /*4380*/  MOV R152, R150 ;  /* 0x0000009600987202 */ /* 0x001fe20000000f00 */
[----:B------:R-:W-:Y:S01]  /*4390*/  IMAD.MOV.U32 R153, RZ, RZ, R149 ;  /* 0x000000ffff997224 */ /* 0x000fe200078e0095 */
[----:B--2---:R-:W-:Y:S01]  /*43a0*/  MOV R154, R148 ;  /* 0x00000094009a7202 */ /* 0x004fe20000000f00 */
[----:B------:R-:W-:-:S06]  /*43b0*/  IMAD.MOV.U32 R155, RZ, RZ, R47 ;  /* 0x000000ffff9b7224 */ /* 0x000fcc00078e002f */
[----:B------:R0:W2:Y:S01]  /*43c0*/  @P0 LDG.E.128 R152, desc[UR8][R6.64+0x10] ;  /* 0x0000100806980981 */ /* 0x0000a2000c1e1d00 */
[----:B------:R-:W-:Y:S01]  /*43d0*/  IMAD.MOV.U32 R40, RZ, RZ, R32 ;  /* 0x000000ffff287224 */ /* 0x000fe200078e0020 */
[----:B------:R-:W-:-:S04]  /*43e0*/  MOV R148, R44 ;  /* 0x0000002c00947202 */ /* 0x000fc80000000f00 */
[----:B------:R-:W-:Y:S01]  /*43f0*/  MOV R44, R40 ;  /* 0x00000028002c7202 */ /* 0x000fe20000000f00 */
[----:B------:R-:W-:Y:S01]  /*4400*/  IMAD.MOV.U32 R42, RZ, RZ, R34 ;  /* 0x000000ffff2a7224 */ /* 0x000fe200078e0022 */
[----:B------:R-:W-:Y:S01]  /*4410*/  MOV R150, R46 ;  /* 0x0000002e00967202 */ /* 0x000fe20000000f00 */
[----:B------:R-:W-:Y:S01]  /*4420*/  IMAD.MOV.U32 R47, RZ, RZ, R43 ;  /* 0x000000ffff2f7224 */ /* 0x000fe200078e002b */
[----:B------:R-:W-:Y:S01]  /*4430*/  MOV R41, R33 ;  /* 0x0000002100297202 */ /* 0x000fe20000000f00 */
[----:B------:R-:W-:Y:S01]  /*4440*/  IMAD.MOV.U32 R149, RZ, RZ, R45 ;  /* 0x000000ffff957224 */ /* 0x000fe200078e002d */
[----:B0-----:R-:W0:Y:S01]  /*4450*/  LDC.64 R6, c[0x0][0x3d0] ;  /* 0x0000f400ff067b82 */ /* 0x001e220000000a00 */
[----:B----4-:R-:W-:Y:S02]  /*4460*/  MOV R40, R36 ;  /* 0x0000002400287202 */ /* 0x010fe40000000f00 */
[----:B------:R-:W4:Y:S01]  /*4470*/  LDL R36, [R1+0x68] ;  /* 0x0000680001247983 */ /* 0x000f220000100800 */
[----:B------:R-:W-:Y:S01]  /*4480*/  MOV R46, R42 ;  /* 0x0000002a002e7202 */ /* 0x000fe20000000f00 */
[----:B------:R-:W-:Y:S01]  /*4490*/  IMAD.MOV.U32 R43, RZ, RZ, R39 ;  /* 0x000000ffff2b7224 */ /* 0x000fe200078e0027 */
[----:B---3--:R-:W-:Y:S01]  /*44a0*/  MOV R42, R38 ;  /* 0x00000026002a7202 */ /* 0x008fe20000000f00 */
[----:B------:R-:W-:-:S02]  /*44b0*/  IMAD.MOV.U32 R38, RZ, RZ, R22 ;  /* 0x000000ffff267224 */ /* 0x000fc400078e0016 */
[----:B------:R-:W3:Y:S01]  /*44c0*/  LDL R22, [R1+0x50] ;  /* 0x0000500001167983 */ /* 0x000ee20000100800 */
[----:B------:R-:W-:Y:S01]  /*44d0*/  IMAD.MOV.U32 R39, RZ, RZ, R27 ;  /* 0x000000ffff277224 */ /* 0x000fe200078e001b */
[----:B------:R-:W-:Y:S02]  /*44e0*/  MOV R27, R23 ;  /* 0x00000017001b7202 */ /* 0x000fe40000000f00 */
[----:B------:R-:W3:Y:S01]  /*44f0*/  LDL R23, [R1+0x6c] ;  /* 0x00006c0001177983 */ /* 0x000ee20000100800 */
[----:B------:R-:W-:Y:S02]  /*4500*/  IMAD.MOV.U32 R45, RZ, RZ, R41 ;  /* 0x000000ffff2d7224 */ /* 0x000fe400078e0029 */
[----:B------:R-:W-:Y:S01]  /*4510*/  IMAD.MOV.U32 R41, RZ, RZ, R37 ;  /* 0x000000ffff297224 */ /* 0x000fe200078e0025 */
[----:B------:R-:W-:Y:S02]  /*4520*/  MOV R37, R16 ;  /* 0x0000001000257202 */ /* 0x000fe40000000f00 */
[----:B------:R-:W3:Y:S04]  /*4530*/  LDL R16, [R1+0x54] ;  /* 0x0000540001107983 */ /* 0x000ee80000100800 */
[----:B--2---:R2:W-:Y:S04]  /*4540*/  @P0 STL.64 [R1+0xb0], R152 ;  /* 0x0000b09801000387 */ /* 0x0045e80000100a00 */
[----:B------:R1:W-:Y:S01]  /*4550*/  @P0 STL.64 [R1+0xb8], R154 ;  /* 0x0000b89a01000387 */ /* 0x0003e20000100a00 */
[----:B--2---:R-:W-:Y:S01]  /*4560*/  IMAD.MOV.U32 R152, RZ, RZ, R150 ;  /* 0x000000ffff987224 */ /* 0x004fe200078e0096 */
[----:B------:R-:W-:Y:S01]  /*4570*/  MOV R153, R149 ;  /* 0x0000009500997202 */ /* 0x000fe20000000f00 */
[----:B-1----:R-:W-:Y:S01]  /*4580*/  IMAD.MOV.U32 R154, RZ, RZ, R148 ;  /* 0x000000ffff9a7224 */ /* 0x002fe200078e0094 */
[----:B------:R-:W-:-:S06]  /*4590*/  MOV R155, R47 ;  /* 0x0000002f009b7202 */ /* 0x000fcc0000000f00 */
[----:B------:R-:W2:Y:S01]  /*45a0*/  @P1 LDG.E.128 R152, desc[UR8][R8.64] ;  /* 0x0000000808981981 */ /* 0x000ea2000c1e1d00 */
[----:B------:R-:W-:Y:S02]  /*45b0*/  IMAD.MOV.U32 R148, RZ, RZ, R44 ;  /* 0x000000ffff947224 */ /* 0x000fe400078e002c */
[----:B------:R-:W-:Y:S02]  /*45c0*/  IMAD.MOV.U32 R44, RZ, RZ, R40 ;  /* 0x000000ffff2c7224 */ /* 0x000fe400078e0028 */
[----:B----4-:R-:W-:Y:S02]  /*45d0*/  IMAD.MOV.U32 R40, RZ, RZ, R36 ;  /* 0x000000ffff287224 */ /* 0x010fe400078e0024 */
[----:B------:R-:W4:Y:S01]  /*45e0*/  LDL R36, [R1+0x58] ;  /* 0x0000580001247983 */ /* 0x000f220000100800 */
[----:B------:R-:W-:Y:S01]  /*45f0*/  IMAD.MOV.U32 R150, RZ, RZ, R46 ;  /* 0x000000ffff967224 */ /* 0x000fe200078e002e */
[----:B------:R-:W-:Y:S01]  /*4600*/  MOV R47, R43 ;  /* 0x0000002b002f7202 */ /* 0x000fe20000000f00 */
[----:B------:R-:W-:Y:S01]  /*4610*/  IMAD.MOV.U32 R46, RZ, RZ, R42 ;  /* 0x000000ffff2e7224 */ /* 0x000fe200078e002a */
[----:B------:R-:W-:Y:S01]  /*4620*/  MOV R43, R39 ;  /* 0x00000027002b7202 */ /* 0x000fe20000000f00 */
[----:B------:R-:W-:-:S02]  /*4630*/  IMAD.MOV.U32 R42, RZ, RZ, R38 ;  /* 0x000000ffff2a7224 */ /* 0x000fc400078e0026 */
[----:B---3--:R-:W-:Y:S02]  /*4640*/  IMAD.MOV.U32 R38, RZ, RZ, R22 ;  /* 0x000000ffff267224 */ /* 0x008fe400078e0016 */
[----:B------:R-:W3:Y:S01]  /*4650*/  LDL R22, [R1+0x30] ;  /* 0x0000300001167983 */ /* 0x000ee20000100800 */
[----:B------:R-:W-:-:S03]  /*4660*/  MOV R39, R23 ;  /* 0x0000001700277202 */ /* 0x000fc60000000f00 */
[----:B------:R-:W3:Y:S01]  /*4670*/  LDL R23, [R1+0x5c] ;  /* 0x00005c0001177983 */ /* 0x000ee20000100800 */
[----:B------:R-:W-:Y:S02]  /*4680*/  MOV R149, R45 ;  /* 0x0000002d00957202 */ /* 0x000fe40000000f00 */
[----:B------:R-:W-:Y:S02]  /*4690*/  MOV R45, R41 ;  /* 0x00000029002d7202 */ /* 0x000fe40000000f00 */
[----:B------:R-:W-:Y:S02]  /*46a0*/  MOV R41, R37 ;  /* 0x0000002500297202 */ /* 0x000fe40000000f00 */
[----:B------:R-:W-:Y:S02]  /*46b0*/  MOV R37, R16 ;  /* 0x0000001000257202 */ /* 0x000fe40000000f00 */
[----:B------:R-:W3:Y:S04]  /*46c0*/  LDL R16, [R1+0x34] ;  /* 0x0000340001107983 */ /* 0x000ee80000100800 */
[----:B--2---:R1:W-:Y:S04]  /*46d0*/  @P1 STL.64 [R1+0xa0], R152 ;  /* 0x0000a09801001387 */ /* 0x0043e80000100a00 */
[----:B------:R2:W-:Y:S01]  /*46e0*/  @P1 STL.64 [R1+0xa8], R154 ;  /* 0x0000a89a01001387 */ /* 0x0005e20000100a00 */
[----:B-1----:R-:W-:Y:S01]  /*46f0*/  IMAD.MOV.U32 R152, RZ, RZ, R150 ;  /* 0x000000ffff987224 */ /* 0x002fe200078e0096 */
[----:B------:R-:W-:Y:S01]  /*4700*/  MOV R153, R149 ;  /* 0x0000009500997202 */ /* 0x000fe20000000f00 */
[----:B--2---:R-:W-:Y:S01]  /*4710*/  IMAD.MOV.U32 R154, RZ, RZ, R148 ;  /* 0x000000ffff9a7224 */ /* 0x004fe200078e0094 */
[----:B------:R-:W-:Y:S01]  /*4720*/  MOV R155, R47 ;  /* 0x0000002f009b7202 */ /* 0x000fe20000000f00 */
[----:B------:R-:W-:-:S02]  /*4730*/  IMAD.MOV.U32 R148, RZ, RZ, R44 ;  /* 0x000000ffff947224 */ /* 0x000fc400078e002c */
[----:B------:R-:W-:-:S03]  /*4740*/  IMAD.MOV.U32 R44, RZ, RZ, R40 ;  /* 0x000000ffff2c7224 */ /* 0x000fc600078e0028 */
[----:B------:R1:W2:Y:S01]  /*4750*/  @P1 LDG.E.128 R152, desc[UR8][R8.64+0x10] ;  /* 0x0000100808981981 */ /* 0x0002a2000c1e1d00 */
[----:B------:R-:W-:Y:S02]  /*4760*/  IMAD.MOV.U32 R150, RZ, RZ, R46 ;  /* 0x000000ffff967224 */ /* 0x000fe400078e002e */
[----:B----4-:R-:W-:Y:S01]  /*4770*/  IMAD.MOV.U32 R40, RZ, RZ, R36 ;  /* 0x000000ffff287224 */ /* 0x010fe200078e0024 */
[----:B------:R-:W-:Y:S01]  /*4780*/  MOV R47, R43 ;  /* 0x0000002b002f7202 */ /* 0x000fe20000000f00 */
[----:B------:R-:W4:Y:S01]  /*4790*/  LDL R36, [R1+0x38] ;  /* 0x0000380001247983 */ /* 0x000f220000100800 */
[----:B------:R-:W-:Y:S01]  /*47a0*/  IMAD.MOV.U32 R46, RZ, RZ, R42 ;  /* 0x000000ffff2e7224 */ /* 0x000fe200078e002a */
[----:B------:R-:W-:Y:S01]  /*47b0*/  MOV R43, R39 ;  /* 0x00000027002b7202 */ /* 0x000fe20000000f00 */
[----:B------:R-:W-:Y:S01]  /*47c0*/  IMAD.MOV.U32 R42, RZ, RZ, R38 ;  /* 0x000000ffff2a7224 */ /* 0x000fe200078e0026 */
[----:B------:R-:W-:Y:S01]  /*47d0*/  MOV R149, R45 ;  /* 0x0000002d00957202 */ /* 0x000fe20000000f00 */
[----:B------:R-:W-:Y:S01]  /*47e0*/  @P1 IMAD.WIDE.U32 R12, R0, 0x20, R12 ;  /* 0x00000020000c1825 */ /* 0x000fe200078e000c */
[----:B------:R-:W-:Y:S01]  /*47f0*/  MOV R32, R21 ;  /* 0x0000001500207202 */ /* 0x000fe20000000f00 */
[----:B-1----:R-:W1:Y:S02]  /*4800*/  @P4 LDC.64 R8, c[0x0][0x438] ;  /* 0x00010e00ff084b82 */ /* 0x002e640000000a00 */
[----:B---3--:R-:W-:Y:S01]  /*4810*/  IMAD.MOV.U32 R38, RZ, RZ, R22 ;  /* 0x000000ffff267224 */ /* 0x008fe200078e0016 */
[----:B------:R-:W-:Y:S01]  /*4820*/  MOV R39, R23 ;  /* 0x0000001700277202 */ /* 0x000fe20000000f00 */
[----:B------:R-:W3:Y:S04]  /*4830*/  LDL R22, [R1+0x40] ;  /* 0x0000400001167983 */ /* 0x000ee80000100800 */
[----:B------:R-:W3:Y:S01]  /*4840*/  LDL R23, [R1+0x3c] ;  /* 0x00003c0001177983 */ /* 0x000ee20000100800 */
[----:B------:R-:W-:Y:S01]  /*4850*/  IMAD.MOV.U32 R156, RZ, RZ, R150 ;  /* 0x000000ffff9c7224 */ /* 0x000fe200078e0096 */
[----:B------:R-:W-:Y:S01]  /*4860*/  MOV R157, R149 ;  /* 0x00000095009d7202 */ /* 0x000fe20000000f00 */
[----:B------:R-:W-:Y:S01]  /*4870*/  IMAD.MOV.U32 R158, RZ, RZ, R148 ;  /* 0x000000ffff9e7224 */ /* 0x000fe200078e0094 */
[----:B------:R-:W-:Y:S01]  /*4880*/  MOV R159, R47 ;  /* 0x0000002f009f7202 */ /* 0x000fe20000000f00 */
[----:B------:R-:W3:Y:S01]  /*4890*/  @P1 LDG.E.128 R24, desc[UR8][R12.64+0x10] ;  /* 0x000010080c181981 */ /* 0x000ee2000c1e1d00 */
[----:B------:R-:W-:-:S04]  /*48a0*/  MOV R45, R41 ;  /* 0x00000029002d7202 */ /* 0x000fc80000000f00 */
[----:B------:R-:W3:Y:S01]  /*48b0*/  @P1 LDG.E.128 R156, desc[UR8][R12.64] ;  /* 0x000000080c9c1981 */ /* 0x000ee2000c1e1d00 */
[----:B------:R-:W-:Y:S02]  /*48c0*/  MOV R41, R37 ;  /* 0x0000002500297202 */ /* 0x000fe40000000f00 */
[----:B------:R-:W-:Y:S02]  /*48d0*/  MOV R37, R16 ;  /* 0x0000001000257202 */ /* 0x000fe40000000f00 */
[----:B------:R-:W3:Y:S01]  /*48e0*/  LDL R16, [R1+0x44] ;  /* 0x0000440001107983 */ /* 0x000ee20000100800 */
[----:B------:R-:W-:Y:S01]  /*48f0*/  IMAD.MOV.U32 R148, RZ, RZ, R42 ;  /* 0x000000ffff947224 */ /* 0x000fe200078e002a */
[----:B------:R-:W-:Y:S01]  /*4900*/  MOV R149, R41 ;  /* 0x0000002900957202 */ /* 0x000fe20000000f00 */
[----:B------:R-:W-:Y:S01]  /*4910*/  IMAD.MOV.U32 R150, RZ, RZ, R40 ;  /* 0x000000ffff967224 */ /* 0x000fe200078e0028 */
[----:B------:R-:W-:Y:S01]  /*4920*/  MOV R151, R39 ;  /* 0x0000002700977202 */ /* 0x000fe20000000f00 */
[----:B------:R-:W-:Y:S01]  /*4930*/  IMAD.MOV.U32 R40, RZ, RZ, R38 ;  /* 0x000000ffff287224 */ /* 0x000fe200078e0026 */
[----:B------:R-:W-:Y:S01]  /*4940*/  MOV R41, R37 ;  /* 0x0000002500297202 */ /* 0x000fe20000000f00 */
[----:B--2---:R2:W-:Y:S04]  /*4950*/  @P1 STL.64 [R1+0x90], R152 ;  /* 0x0000909801001387 */ /* 0x0045e80000100a00 */
[----:B------:R0:W-:Y:S04]  /*4960*/  @P1 STL.64 [R1+0x98], R154 ;  /* 0x0000989a01001387 */ /* 0x0001e80000100a00 */
[----:B------:R-:W3:Y:S01]  /*4970*/  LDL R47, [R1+0x4c] ;  /* 0x00004c00012f7983 */ /* 0x000ee20000100800 */
[----:B--2---:R-:W-:-:S03]  /*4980*/  IMAD.MOV.U32 R152, RZ, RZ, R46 ;  /* 0x000000ffff987224 */ /* 0x004fc600078e002e */
[----:B------:R-:W2:Y:S04]  /*4990*/  LDL R37, [R1+0x24] ;  /* 0x0000240001257983 */ /* 0x000ea80000100800 */
[----:B------:R-:W2:Y:S04]  /*49a0*/  LDL R46, [R1+0x48] ;  /* 0x00004800012e7983 */ /* 0x000ea80000100800 */
[----:B------:R-:W2:Y:S04]  /*49b0*/  LDL R38, [R1+0x28] ;  /* 0x0000280001267983 */ /* 0x000ea80000100800 */
[----:B------:R-:W2:Y:S01]  /*49c0*/  LDL R39, [R1+0x2c] ;  /* 0x00002c0001277983 */ /* 0x000ea20000100800 */
[----:B----4-:R-:W-:-:S03]  /*49d0*/  IMAD.MOV.U32 R42, RZ, RZ, R36 ;  /* 0x000000ffff2a7224 */ /* 0x010fc600078e0024 */
[----:B------:R-:W4:Y:S01]  /*49e0*/  LDL R36, [R1+0x20] ;  /* 0x0000200001247983 */ /* 0x000f220000100800 */
[----:B------:R-:W-:Y:S01]  /*49f0*/  IMAD.MOV.U32 R33, RZ, RZ, R20 ;  /* 0x000000ffff217224 */ /* 0x000fe200078e0014 */
[----:B------:R-:W-:Y:S01]  /*4a00*/  MOV R34, R19 ;  /* 0x0000001300227202 */ /* 0x000fe20000000f00 */
[----:B------:R-:W-:Y:S01]  /*4a10*/  IMAD.MOV.U32 R35, RZ, RZ, R18 ;  /* 0x000000ffff237224 */ /* 0x000fe200078e0012 */
[----:B------:R-:W1:Y:S08]  /*4a20*/  LDC.64 R20, c[0x0][0x3d8] ;  /* 0x0000f600ff147b82 */ /* 0x000e700000000a00 */
[----:B------:R-:W1:Y:S01]  /*4a30*/  @P2 LDC.64 R18, c[0x0][0x438] ;  /* 0x00010e00ff122b82 */ /* 0x000e620000000a00 */
[----:B0-----:R-:W-:Y:S01]  /*4a40*/  IMAD.MOV.U32 R154, RZ, RZ, R44 ;  /* 0x000000ffff9a7224 */ /* 0x001fe200078e002c */
[----:B------:R-:W-:Y:S01]  /*4a50*/  MOV R155, R43 ;  /* 0x0000002b009b7202 */ /* 0x000fe20000000f00 */
[----:B---3--:R-:W-:Y:S01]  /*4a60*/  IMAD.MOV.U32 R44, RZ, RZ, R22 ;  /* 0x000000ffff2c7224 */ /* 0x008fe200078e0016 */
[----:B------:R-:W-:-:S04]  /*4a70*/  MOV R43, R23 ;  /* 0x00000017002b7202 */ /* 0x000fc80000000f00 */
[----:B------:R-:W0:Y:S01]  /*4a80*/  LDC.64 R22, c[0x0][0x3d8] ;  /* 0x0000f600ff167b82 */ /* 0x000e220000000a00 */
[C---:B------:R-:W-:Y:S01]  /*4a90*/  @P1 IMAD.WIDE.U32 R10, R0.reuse, 0x20, R10 ;  /* 0x00000020000a1825 */ /* 0x040fe200078e000a */
[----:B------:R3:W-:Y:S03]  /*4aa0*/  @P1 STL.64 [R1+0x70], R24 ;  /* 0x0000701801001387 */ /* 0x0007e60000100a00 */
[----:B------:R-:W-:Y:S01]  /*4ab0*/  @P1 VIADD R0, R0, 0x80 ;  /* 0x0000008000001836 */ /* 0x000fe20000000000 */
[----:B------:R3:W-:Y:S01]  /*4ac0*/  @P1 STL.64 [R1+0x78], R26 ;  /* 0x0000781a01001387 */ /* 0x0007e20000100a00 */
[----:B------:R-:W-:-:S03]  /*4ad0*/  MOV R153, R45 ;  /* 0x0000002d00997202 */ /* 0x000fc60000000f00 */
[----:B------:R0:W-:Y:S01]  /*4ae0*/  @P1 STL.64 [R1+0x80], R156 ;  /* 0x0000809c01001387 */ /* 0x0001e20000100a00 */
[----:B------:R-:W-:-:S03]  /*4af0*/  @P2 IMAD.WIDE.U32 R14, R0, 0x20, R14 ;  /* 0x00000020000e2825 */ /* 0x000fc600078e000e */
[----:B------:R-:W5:Y:S01]  /*4b00*/  @P1 LD.E.128 R108, desc[UR8][R10.64] ;  /* 0x000000080a6c1980 */ /* 0x000f62000c101d00 */
[C---:B-1----:R-:W-:Y:S01]  /*4b10*/  @P2 IMAD.WIDE.U32 R20, R0.reuse, 0x20, R20 ;  /* 0x0000002000142825 */ /* 0x042fe200078e0014 */
[----:B---3--:R-:W1:Y:S02]  /*4b20*/  LDC.64 R24, c[0x0][0x3d8] ;  /* 0x0000f600ff187b82 */ /* 0x008e640000000a00 */
[----:B------:R3:W5:Y:S01]  /*4b30*/  @P1 LD.E.128 R112, desc[UR8][R10.64+0x10] ;  /* 0x000010080a701980 */ /* 0x000762000c101d00 */
[----:B------:R-:W-:-:S03]  /*4b40*/  @P2 IMAD.WIDE.U32 R18, R0, 0x20, R18 ;  /* 0x0000002000122825 */ /* 0x000fc600078e0012 */
[----:B------:R0:W-:Y:S01]  /*4b50*/  @P1 STL.64 [R1+0x88], R158 ;  /* 0x0000889e01001387 */ /* 0x0001e20000100a00 */
[----:B------:R-:W-:Y:S01]  /*4b60*/  ISETP.GE.U32.AND P1, PT, R17, 0x300, PT ;  /* 0x000003001100780c */ /* 0x000fe20003f26070 */
[----:B------:R-:W1:Y:S01]  /*4b70*/  LDC.64 R26, c[0x0][0x3d8] ;  /* 0x0000f600ff1a7b82 */ /* 0x000e620000000a00 */
[----:B------:R-:W-:Y:S01]  /*4b80*/  @P2 IADD3 R0, PT, PT, R0, 0x80, RZ ;  /* 0x0000008000002810 */ /* 0x000fe20007ffe0ff */
[----:B------:R-:W4:Y:S01]  /*4b90*/  @P2 LDG.E.128 R152, desc[UR8][R14.64] ;  /* 0x000000080e982981 */ /* 0x000f22000c1e1d00 */
[----:B------:R-:W-:-:S03]  /*4ba0*/  MOV R45, R16 ;  /* 0x00000010002d7202 */ /* 0x000fc60000000f00 */
[----:B------:R-:W4:Y:S01]  /*4bb0*/  @P2 LDG.E.128 R148, desc[UR8][R14.64+0x10] ;  /* 0x000010080e942981 */ /* 0x000f22000c1e1d00 */
[C---:B------:R-:W-:Y:S01]  /*4bc0*/  @P3 IMAD.WIDE.U32 R2, R0.reuse, 0x20, R2 ;  /* 0x0000002000023825 */ /* 0x040fe200078e0002 */
[----:B---3--:R-:W3:Y:S02]  /*4bd0*/  LDC.64 R10, c[0x0][0x3d0] ;  /* 0x0000f400ff0a7b82 */ /* 0x008ee40000000a00 */
[----:B------:R-:W4:Y:S01]  /*4be0*/  @P2 LDG.E.128 R40, desc[UR8][R20.64+0x10] ;  /* 0x0000100814282981 */ /* 0x000f22000c1e1d00 */
[----:B0-----:R-:W-:-:S03]  /*4bf0*/  @P3 IMAD.WIDE.U32 R22, R0, 0x20, R22 ;  /* 0x0000002000163825 */ /* 0x001fc600078e0016 */
[----:B------:R-:W4:Y:S02]  /*4c00*/  @P3 LDG.E.128 R32, desc[UR8][R2.64+0x10] ;  /* 0x0000100802203981 */ /* 0x000f24000c1e1d00 */
[----:B------:R-:W0:Y:S02]  /*4c10*/  @P1 LDC.64 R12, c[0x0][0x438] ;  /* 0x00010e00ff0c1b82 */ /* 0x000e240000000a00 */
        /* <DEDUP_REMOVED lines=8> */
[----:B------:R0:W5:Y:S04]  /*4ca0*/  @P4 LDG.E.128 R236, desc[UR8][R6.64] ;  /* 0x0000000806ec4981 */ /* 0x000168000c1e1d00 */
[----:B------:R0:W5:Y:S04]  /*4cb0*/  @P2 LD.E.128 R116, desc[UR8][R18.64] ;  /* 0x0000000812742980 */ /* 0x000168000c101d00 */
[----:B------:R0:W5:Y:S04]  /*4cc0*/  @P2 LD.E.128 R120, desc[UR8][R18.64+0x10] ;  /* 0x0000100812782980 */ /* 0x000168000c101d00 */
[----:B--2---:R-:W2:Y:S01]  /*4cd0*/  @P2 LDG.E.128 R44, desc[UR8][R20.64] ;  /* 0x00000008142c2981 */ /* 0x004ea2000c1e1d00 */
[C---:B-1----:R-:W-:Y:S01]  /*4ce0*/  @P4 IMAD.WIDE.U32 R24, R0.reuse, 0x20, R24 ;  /* 0x0000002000184825 */ /* 0x042fe200078e0018 */
[----:B------:R-:W-:-:S02]  /*4cf0*/  @P4 IADD3 R0, PT, PT, R0, 0x80, RZ ;  /* 0x0000008000004810 */ /* 0x000fc40007ffe0ff */
[----:B------:R1:W5:Y:S03]  /*4d00*/  @P4 LDG.E.128 R228, desc[UR8][R6.64+0x10] ;  /* 0x0000100806e44981 */ /* 0x000366000c1e1d00 */
[C---:B---3--:R-:W-:Y:S01]  /*4d10*/  @P1 IMAD.WIDE.U32 R10, R0.reuse, 0x20, R10 ;  /* 0x00000020000a1825 */ /* 0x048fe200078e000a */
[----:B------:R1:W5:Y:S03]  /*4d20*/  @P4 LD.E.128 R132, desc[UR8][R8.64] ;  /* 0x0000000808844980 */ /* 0x000366000c101d00 */
[C---:B0-----:R-:W-:Y:S01]  /*4d30*/  @P1 IMAD.WIDE.U32 R12, R0.reuse, 0x20, R12 ;  /* 0x00000020000c1825 */ /* 0x041fe200078e000c */
[----:B------:R1:W5:Y:S03]  /*4d40*/  @P4 LD.E.128 R136, desc[UR8][R8.64+0x10] ;  /* 0x0000100808884980 */ /* 0x000366000c101d00 */
[----:B------:R-:W-:Y:S01]  /*4d50*/  @P1 IMAD.WIDE.U32 R26, R0, 0x20, R26 ;  /* 0x00000020001a1825 */ /* 0x000fe200078e001a */
[----:B------:R1:W5:Y:S04]  /*4d60*/  @P4 LDG.E.128 R224, desc[UR8][R24.64] ;  /* 0x0000000818e04981 */ /* 0x000368000c1e1d00 */
[----:B------:R1:W5:Y:S04]  /*4d70*/  @P4 LDG.E.128 R220, desc[UR8][R24.64+0x10] ;  /* 0x0000100818dc4981 */ /* 0x000368000c1e1d00 */
[----:B------:R1:W5:Y:S04]  /*4d80*/  @P1 LDG.E.128 R216, desc[UR8][R10.64] ;  /* 0x000000080ad81981 */ /* 0x000368000c1e1d00 */
[----:B------:R1:W5:Y:S04]  /*4d90*/  @P1 LDG.E.128 R212, desc[UR8][R10.64+0x10] ;  /* 0x000010080ad41981 */ /* 0x000368000c1e1d00 */
[----:B------:R1:W5:Y:S04]  /*4da0*/  @P1 LD.E.128 R140, desc[UR8][R12.64] ;  /* 0x000000080c8c1980 */ /* 0x000368000c101d00 */
[----:B------:R1:W5:Y:S04]  /*4db0*/  @P1 LD.E.128 R144, desc[UR8][R12.64+0x10] ;  /* 0x000010080c901980 */ /* 0x000368000c101d00 */
[----:B------:R1:W5:Y:S04]  /*4dc0*/  @P1 LDG.E.128 R208, desc[UR8][R26.64] ;  /* 0x000000081ad01981 */ /* 0x000368000c1e1d00 */
[----:B------:R1:W5:Y:S04]  /*4dd0*/  @P1 LDG.E.128 R204, desc[UR8][R26.64+0x10] ;  /* 0x000010081acc1981 */ /* 0x000368000c1e1d00 */
[----:B----4-:R-:W3:Y:S01]  /*4de0*/  @P3 LDG.E.128 R36, desc[UR8][R2.64] ;  /* 0x0000000802243981 */ /* 0x010ee2000c1e1d00 */
        /* <DEDUP_REMOVED lines=13> */
[----:B------:R1:W-:Y:S04]  /*4ec0*/  @P2 STL.64 [R1+0x60], R152 ;  /* 0x0000609801002387 */ /* 0x0003e80000100a00 */
[----:B------:R1:W-:Y:S04]  /*4ed0*/  @P2 STL.64 [R1+0x68], R154 ;  /* 0x0000689a01002387 */ /* 0x0003e80000100a00 */
[----:B------:R1:W-:Y:S04]  /*4ee0*/  @P2 STL.64 [R1+0x50], R148 ;  /* 0x0000509401002387 */ /* 0x0003e80000100a00 */
[----:B------:R1:W-:Y:S04]  /*4ef0*/  @P2 STL.64 [R1+0x58], R150 ;  /* 0x0000589601002387 */ /* 0x0003e80000100a00 */
[----:B------:R1:W-:Y:S01]  /*4f00*/  @P2 STL.64 [R1+0x30], R40 ;  /* 0x0000302801002387 */ /* 0x0003e20000100a00 */
[----:B------:R-:W-:-:S02]  /*4f10*/  CS2R R72, SRZ ;  /* 0x0000000000487805 */ /* 0x000fc4000001ff00 */
[----:B------:R-:W-:Y:S02]  /*4f20*/  CS2R R70, SRZ ;  /* 0x0000000000467805 */ /* 0x000fe4000001ff00 */
[----:B------:R-:W-:Y:S02]  /*4f30*/  CS2R R68, SRZ ;  /* 0x0000000000447805 */ /* 0x000fe4000001ff00 */
[----:B------:R-:W-:Y:S02]  /*4f40*/  CS2R R66, SRZ ;  /* 0x0000000000427805 */ /* 0x000fe4000001ff00 */
[----:B------:R-:W-:Y:S02]  /*4f50*/  CS2R R64, SRZ ;  /* 0x0000000000407805 */ /* 0x000fe4000001ff00 */
[----:B------:R-:W-:Y:S01]  /*4f60*/  CS2R R62, SRZ ;  /* 0x00000000003e7805 */ /* 0x000fe2000001ff00 */
[----:B--2---:R1:W-:Y:S04]  /*4f70*/  @P2 STL.64 [R1+0x40], R44 ;  /* 0x0000402c01002387 */ /* 0x0043e80000100a00 */
[----:B------:R1:W-:Y:S04]  /*4f80*/  @P2 STL.64 [R1+0x48], R46 ;  /* 0x0000482e01002387 */ /* 0x0003e80000100a00 */
[----:B------:R1:W-:Y:S01]  /*4f90*/  @P2 STL.64 [R1+0x38], R42 ;  /* 0x0000382a01002387 */ /* 0x0003e20000100a00 */
[----:B------:R-:W-:-:S02]  /*4fa0*/  ISETP.GE.U32.AND P2, PT, R17, 0x380, PT ;  /* 0x000003801100780c */ /* 0x000fc40003f46070 */
        /* <DEDUP_REMOVED lines=13> */
[----:B-1----:R-:W0:Y:S08]  /*5080*/  LDC.64 R6, c[0x0][0x3d8] ;  /* 0x0000f600ff067b82 */ /* 0x002e300000000a00 */
        /* <DEDUP_REMOVED lines=9> */
[----:B------:R3:W5:Y:S04]  /*5120*/  LD.E.128 R180, desc[UR8][R4.64] ;  /* 0x0000000804b47980 */ /* 0x000768000c101d00 */
[----:B------:R3:W5:Y:S01]  /*5130*/  LD.E.128 R184, desc[UR8][R4.64+0x10] ;  /* 0x0000100804b87980 */ /* 0x000762000c101d00 */
        /* <DEDUP_REMOVED lines=27> */
[----:B---3--:R-:W-:-:S07]  /*52f0*/  CS2R R52, SRZ ;  /* 0x0000000000347805 */ /* 0x008fce000001ff00 */
.L_x_6123:
[----:B------:R-:W-:Y:S05]  /*5300*/  BSYNC.RECONVERGENT B0 ;  /* 0x0000000000007941 */ /* 0x000fea0003800200 */
.L_x_6120:
[----:B------:R-:W2:Y:S08]  /*5310*/  S2UR UR6, SR_CTAID.X ;  /* 0x00000000000679c3 */ /* 0x000eb00000002500 */
[----:B------:R-:W2:Y:S02]  /*5320*/  LDC R0, c[0x0][0x384] ;  /* 0x0000e100ff007b82 */ /* 0x000ea40000000800 */
[----:B--2---:R-:W-:-:S13]  /*5330*/  ISETP.LE.AND P1, PT, R0, UR6, PT ;  /* 0x0000000600007c0c */ /* 0x004fda000bf23270 */
[----:B------:R-:W-:Y:S05]  /*5340*/  @P1 EXIT ;  /* 0x000000000000194d */ /* 0x000fea0003800000 */
[----:B------:R-:W-:Y:S01]  /*5350*/  USHF.R.S32.HI UR5, URZ, 0x3, UR4 ;  /* 0x00000003ff057899 */ /* 0x000fe20008011404 */
[C---:B------:R-:W-:Y:S01]  /*5360*/  LOP3.LUT R0, R252.reuse, 0x60, RZ, 0xc0, !PT ;  /* 0x00000060fc007812 */ /* 0x040fe200078ec0ff */
[----:B------:R-:W2:Y:S01]  /*5370*/  LDCU.64 UR10, c[0x0][0x3a0] ;  /* 0x00007400ff0a77ac */ /* 0x000ea20008000a00 */
[----:B01--4-:R-:W-:Y:S02]  /*5380*/  IMAD.SHL.U32 R2, R252, 0x20, RZ ;  /* 0x00000020fc027824 */ /* 0x013fe400078e00ff */
[----:B------:R-:W-:Y:S01]  /*5390*/  IADD3 R0, PT, PT, RZ, -R0, RZ ;  /* 0x80000000ff007210 */ /* 0x000fe20007ffe0ff */
[----:B------:R-:W-:Y:S02]  /*53a0*/  ULOP3.LUT UR7, UR5, 0x7f, URZ, 0xc0, !UPT ;  /* 0x0000007f05077892 */ /* 0x000fe4000f8ec0ff */
[----:B------:R-:W-:Y:S01]  /*53b0*/  USHF.L.U32 UR5, UR5, 0x1, URZ ;  /* 0x0000000105057899 */ /* 0x000fe200080006ff */
[----:B------:R-:W-:Y:S01]  /*53c0*/  LOP3.LUT R2, R2, 0x3e0, RZ, 0xc0, !PT ;  /* 0x000003e002027812 */ /* 0x000fe200078ec0ff */
[----:B------:R-:W2:Y:S02]  /*53d0*/  LDCU.64 UR12, c[0x0][0x398] ;  /* 0x00007300ff0c77ac */ /* 0x000ea40008000a00 */
[----:B------:R-:W-:Y:S01]  /*53e0*/  VIADDMNMX R0, R0, UR7, RZ, !PT ;  /* 0x0000000700007c46 */ /* 0x000fe2000f8001ff */
[----:B------:R-:W-:Y:S01]  /*53f0*/  ULOP3.LUT UR5, UR5, 0xffffff00, URZ, 0xc0, !UPT ;  /* 0xffffff0005057892 */ /* 0x000fe2000f8ec0ff */
[----:B------:R-:W-:Y:S01]  /*5400*/  IADD3 R2, PT, PT, RZ, -R2, RZ ;  /* 0x80000002ff027210 */ /* 0x000fe20007ffe0ff */
[----:B------:R-:W0:Y:S01]  /*5410*/  LDCU UR18, c[0x0][0x388] ;  /* 0x00007100ff1277ac */ /* 0x000e220008000800 */
[----:B------:R-:W-:-:S02]  /*5420*/  VIMNMX R0, PT, PT, R0, 0x20, PT ;  /* 0x0000002000007848 */ /* 0x000fc40003fe0100 */
[----:B------:R-:W-:Y:S01]  /*5430*/  VIADDMNMX R2, R2, UR7, RZ, !PT ;  /* 0x0000000702027c46 */ /* 0x000fe2000f8001ff */
[----:B------:R-:W1:Y:S01]  /*5440*/  LDCU.U8 UR14, c[0x0][0x410] ;  /* 0x00008200ff0e77ac */ /* 0x000e620008000000 */
[----:B------:R-:W-:Y:S02]  /*5450*/  LEA R0, R0, UR5, 0x3 ;  /* 0x0000000500007c11 */ /* 0x000fe4000f8e18ff */
[----:B------:R-:W-:Y:S01]  /*5460*/  VIMNMX R2, PT, PT, R2, 0x20, PT ;  /* 0x0000002002027848 */ /* 0x000fe20003fe0100 */
[----:B------:R-:W3:Y:S01]  /*5470*/  LDCU UR15, c[0x0][0x400] ;  /* 0x00008000ff0f77ac */ /* 0x000ee20008000800 */
[----:B------:R-:W-:Y:S02]  /*5480*/  I2FP.F32.U32 R0, R0 ;  /* 0x0000000000007245 */ /* 0x000fe40000201000 */
[----:B------:R-:W-:Y:S01]  /*5490*/  LEA R250, R2, UR5, 0x3 ;  /* 0x0000000502fa7c11 */ /* 0x000fe2000f8e18ff */
[----:B--2---:R-:W-:Y:S01]  /*54a0*/  ULOP3.LUT UP0, URZ, UR10, UR12, URZ, 0xfc, !UPT ;  /* 0x0000000c0aff7292 */ /* 0x004fe2000f80fcff */
[----:B------:R2:W4:Y:S01]  /*54b0*/  MUFU.RCP R251, R0 ;  /* 0x0000000000fb7308 */ /* 0x0005220000001000 */
[----:B------:R-:W0:Y:S01]  /*54c0*/  LDCU.64 UR20, c[0x0][0x398] ;  /* 0x00007300ff1477ac */ /* 0x000e220008000a00 */
[----:B------:R-:W0:Y:S01]  /*54d0*/  LDCU.64 UR22, c[0x0][0x3a0] ;  /* 0x00007400ff1677ac */ /* 0x000e220008000a00 */
[----:B------:R-:W0:Y:S01]  /*54e0*/  LDCU.64 UR16, c[0x0][0x380] ;  /* 0x00007000ff1077ac */ /* 0x000e220008000a00 */
[----:B------:R-:W-:-:S02]  /*54f0*/  ULOP3.LUT UP0, URZ, UR11, UR13, URZ, 0xfc, UP0 ;  /* 0x0000000d0bff7292 */ /* 0x000fc4000800fcff */
[----:B------:R-:W-:Y:S01]  /*5500*/  UPLOP3.LUT UP2, UPT, UPT, UPT, UPT, 0x40, 0x4 ;  /* 0x000000000004789c */ /* 0x000fe20003f4e870 */
[----:B------:R-:W-:-:S10]  /*5510*/  UMOV UR5, UR6 ;  /* 0x0000000600057c82 */ /* 0x000fd40008000000 */
.L_x_6185:
[----:B0-----:R-:W-:Y:S01]  /*5520*/  UIMAD UR4, UR5, UR18, URZ ;  /* 0x00000012050472a4 */ /* 0x001fe2000f8e02ff */
[----:B------:R-:W-:Y:S03]  /*5530*/  BSSY.RECONVERGENT B0, `(.L_x_6125) ;  /* 0x00000ad000007945 */ /* 0x000fe60003800200 */
[----:B------:R-:W-:-:S04]  /*5540*/  USHF.R.S32.HI UR6, URZ, 0x1f, UR4 ;  /* 0x0000001fff067899 */ /* 0x000fc80008011404 */
[----:B------:R-:W-:-:S06]  /*5550*/  ULEA.HI UR6, UR6, UR4, URZ, 0x3 ;  /* 0x0000000406067291 */ /* 0x000fcc000f8f18ff */
[----:B------:R-:W-:-:S05]  /*5560*/  IMAD.U32 R16, RZ, RZ, UR6 ;  /* 0x00000006ff107e24 */ /* 0x000fca000f8e00ff */
[----:B------:R-:W-:-:S04]  /*5570*/  LEA.HI.SX32 R16, R16, R252, 0x1d ;  /* 0x000000fc10107211 */ /* 0x000fc800078feaff */
[----:B-1-34-:R-:W-:Y:S01]  /*5580*/  MOV R232, R16 ;  /* 0x0000001000e87202 */ /* 0x01afe20000000f00 */
        /* <DEDUP_REMOVED lines=15> */
[----:B------:R-:W-:Y:S05]  /*5680*/  @!P1 BRA `(.L_x_6128) ;  /* 0x0000000000e49947 */ /* 0x000fea0003800000 */
[----:B0----5:R-:W-:Y:S01]  /*5690*/  PRMT R15, R148, 0x7632, R15 ;  /* 0x00007632940f7816 */ /* 0x021fe2000000000f */
[----:B------:R-:W-:Y:S01]  /*56a0*/  IMAD.U32 R37, R45, 0x10000, RZ ;  /* 0x000100002d257824 */ /* 0x000fe200078e00ff */
[----:B------:R-:W-:Y:S01]  /*56b0*/  PRMT R30, R44, 0x7632, R30 ;  /* 0x000076322c1e7816 */ /* 0x000fe2000000001e */
[----:B------:R-:W-:Y:S01]  /*56c0*/  IMAD.U32 R38, R46, 0x10000, RZ ;  /* 0x000100002e267824 */ /* 0x000fe200078e00ff */
[----:B------:R-:W-:Y:S01]  /*56d0*/  PRMT R14, R149, 0x7632, R14 ;  /* 0x00007632950e7816 */ /* 0x000fe2000000000e */
[----:B------:R-:W-:Y:S01]  /*56e0*/  IMAD.U32 R15, R15, 0x10000, RZ ;  /* 0x000100000f0f7824 */ /* 0x000fe200078e00ff */
[----:B------:R-:W-:Y:S02]  /*56f0*/  PRMT R13, R45, 0x7632, R13 ;  /* 0x000076322d0d7816 */ /* 0x000fe4000000000d */
[----:B------:R-:W-:Y:S01]  /*5700*/  SHF.L.U32 R30, R30, 0x10, RZ ;  /* 0x000000101e1e7819 */ /* 0x000fe200000006ff */
[----:B------:R-:W-:Y:S01]  /*5710*/  IMAD.U32 R14, R14, 0x10000, RZ ;  /* 0x000100000e0e7824 */ /* 0x000fe200078e00ff */
[----:B------:R-:W-:-:S02]  /*5720*/  SHF.L.U32 R13, R13, 0x10, RZ ;  /* 0x000000100d0d7819 */ /* 0x000fc400000006ff */
[----:B------:R-:W-:Y:S01]  /*5730*/  PRMT R36, R46, 0x7632, R36 ;  /* 0x000076322e247816 */ /* 0x000fe20000000024 */
[--C-:B------:R-:W-:Y:S01]  /*5740*/  FADD.FTZ R15, R15, R30.reuse ;  /* 0x0000001e0f0f7221 */ /* 0x100fe20000010000 */
[----:B------:R-:W-:Y:S01]  /*5750*/  PRMT R30, R40, 0x7632, R30 ;  /* 0x00007632281e7816 */ /* 0x000fe2000000001e */
[--C-:B------:R-:W-:Y:S01]  /*5760*/  FADD.FTZ R14, R14, R13.reuse ;  /* 0x0000000d0e0e7221 */ /* 0x100fe20000010000 */
[----:B------:R-:W-:Y:S02]  /*5770*/  PRMT R13, R150, 0x7632, R13 ;  /* 0x00007632960d7816 */ /* 0x000fe4000000000d */
[----:B------:R-:W-:Y:S01]  /*5780*/  SHF.L.U32 R36, R36, 0x10, RZ ;  /* 0x0000001024247819 */ /* 0x000fe200000006ff */
[----:B------:R-:W-:Y:S02]  /*5790*/  IMAD.U32 R30, R30, 0x10000, RZ ;  /* 0x000100001e1e7824 */ /* 0x000fe400078e00ff */
[----:B------:R-:W-:Y:S02]  /*57a0*/  IMAD.U32 R13, R13, 0x10000, RZ ;  /* 0x000100000d0d7824 */ /* 0x000fe400078e00ff */
        /* <DEDUP_REMOVED lines=21> */
[----:B------:R-:W-:Y:S01]  /*5900*/  SHF.L.U32 R37, R47, 0x10, RZ ;  /* 0x000000102f257819 */ /* 0x000fe200000006ff */
[----:B------:R-:W-:-:S03]  /*5910*/  IMAD.U32 R36, R151, 0x10000, RZ ;  /* 0x0001000097247824 */ /* 0x000fc600078e00ff */
[----:B------:R-:W-:Y:S01]  /*5920*/  F2FP.BF16.F32.PACK_AB R38, R13, R155 ;  /* 0x0000009b0d26723e */ /* 0x000fe200000010ff */
[----:B------:R-:W-:Y:S01]  /*5930*/  FADD.FTZ R36, R36, R37 ;  /* 0x0000002524247221 */ /* 0x000fe20000010000 */
[----:B------:R-:W-:-:S04]  /*5940*/  IMAD.U32 R37, R43, 0x10000, RZ ;  /* 0x000100002b257824 */ /* 0x000fc800078e00ff */
[--C-:B------:R-:W-:Y:S01]  /*5950*/  FADD.FTZ R156, R36, R37.reuse ;  /* 0x00000025249c7221 */ /* 0x100fe20000010000 */
[----:B------:R-:W-:Y:S02]  /*5960*/  PRMT R37, R151, 0x7632, R37 ;  /* 0x0000763297257816 */ /* 0x000fe40000000025 */
        /* <DEDUP_REMOVED lines=9> */
[----:B------:R-:W-:Y:S01]  /*5a00*/  F2FP.BF16.F32.PACK_AB R39, R169, R156 ;  /* 0x0000009ca927723e */ /* 0x000fe200000010ff */
[----:B------:R-:W-:Y:S06]  /*5a10*/  BRA `(.L_x_6129) ;  /* 0x00000004005c7947 */ /* 0x000fec0003800000 */
.L_x_6128:
[----:B0----5:R-:W-:Y:S02]  /*5a20*/  PRMT R15, R148, 0x7632, R15 ;  /* 0x00007632940f7816 */ /* 0x021fe4000000000f */
[----:B------:R-:W-:Y:S02]  /*5a30*/  PRMT R13, R44, 0x7632, R13 ;  /* 0x000076322c0d7816 */ /* 0x000fe4000000000d */
[----:B------:R-:W-:Y:S01]  /*5a40*/  PRMT R14, R149, 0x7632, R14 ;  /* 0x00007632950e7816 */ /* 0x000fe2000000000e */
[----:B------:R-:W-:Y:S01]  /*5a50*/  IMAD.U32 R15, R15, 0x10000, RZ ;  /* 0x000100000f0f7824 */ /* 0x000fe200078e00ff */
[----:B------:R-:W-:Y:S02]  /*5a60*/  SHF.L.U32 R13, R13, 0x10, RZ ;  /* 0x000000100d0d7819 */ /* 0x000fe400000006ff */
[----:B------:R-:W-:Y:S01]  /*5a70*/  PRMT R36, R45, 0x7632, R36 ;  /* 0x000076322d247816 */ /* 0x000fe20000000024 */
[----:B------:R-:W-:Y:S01]  /*5a80*/  IMAD.U32 R14, R14, 0x10000, RZ ;  /* 0x000100000e0e7824 */ /* 0x000fe200078e00ff */
[----:B------:R-:W-:Y:S01]  /*5a90*/  PRMT R30, R46, 0x7632, R30 ;  /* 0x000076322e1e7816 */ /* 0x000fe2000000001e */
[--C-:B------:R-:W-:Y:S01]  /*5aa0*/  FADD.FTZ R15, R15, R13.reuse ;  /* 0x0000000d0f0f7221 */ /* 0x100fe20000010000 */
        /* <DEDUP_REMOVED lines=8> */
[----:B------:R-:W-:-:S04]  /*5b30*/  IMAD.U32 R30, R148, 0x10000, RZ ;  /* 0x00010000941e7824 */ /* 0x000fc800078e00ff */
[----:B------:R-:W-:Y:S01]  /*5b40*/  FADD.FTZ R30, R30, R36 ;  /* 0x000000241e1e7221 */ /* 0x000fe20000010000 */
[----:B------:R-:W-:-:S04]  /*5b50*/  IMAD.U32 R36, R149, 0x10000, RZ ;  /* 0x0001000095247824 */ /* 0x000fc800078e00ff */
[----:B------:R-:W-:Y:S01]  /*5b60*/  FADD.FTZ R154, R36, R37 ;  /* 0x00000025249a7221 */ /* 0x000fe20000010000 */
[----:B------:R-:W-:Y:S01]  /*5b70*/  SHF.L.U32 R37, R46, 0x10, RZ ;  /* 0x000000102e257819 */ /* 0x000fe200000006ff */
[----:B------:R-:W-:-:S04]  /*5b80*/  IMAD.U32 R36, R150, 0x10000, RZ ;  /* 0x0001000096247824 */ /* 0x000fc800078e00ff */
[----:B------:R-:W-:Y:S01]  /*5b90*/  FADD.FTZ R155, R36, R37 ;  /* 0x00000025249b7221 */ /* 0x000fe20000010000 */
[----:B------:R-:W-:Y:S01]  /*5ba0*/  SHF.L.U32 R37, R47, 0x10, RZ ;  /* 0x000000102f257819 */ /* 0x000fe200000006ff */
[----:B------:R-:W-:-:S03]  /*5bb0*/  IMAD.U32 R36, R151, 0x10000, RZ ;  /* 0x0001000097247824 */ /* 0x000fc600078e00ff */
[----:B------:R-:W-:Y:S01]  /*5bc0*/  F2FP.BF16.F32.PACK_AB R38, R13, R155 ;  /* 0x0000009b0d26723e */ /* 0x000fe200000010ff */
[--C-:B------:R-:W-:Y:S01]  /*5bd0*/  FADD.FTZ R156, R36, R37.reuse ;  /* 0x00000025249c7221 */ /* 0x100fe20000010000 */
[----:B------:R-:W-:Y:S02]  /*5be0*/  PRMT R37, R151, 0x7632, R37 ;  /* 0x0000763297257816 */ /* 0x000fe40000000025 */
[----:B------:R-:W-:-:S03]  /*5bf0*/  PRMT R36, R47, 0x7632, R36 ;  /* 0x000076322f247816 */ /* 0x000fc60000000024 */
[----:B------:R-:W-:Y:S01]  /*5c00*/  IMAD.U32 R37, R37, 0x10000, RZ ;  /* 0x0001000025257824 */ /* 0x000fe200078e00ff */
[----:B------:R-:W-:-:S05]  /*5c10*/  SHF.L.U32 R36, R36, 0x10, RZ ;  /* 0x0000001024247819 */ /* 0x000fca00000006ff */
[----:B------:R-:W-:Y:S01]  /*5c20*/  FADD.FTZ R169, R37, R36 ;  /* 0x0000002425a97221 */ /* 0x000fe20000010000 */
[----:B------:R-:W-:Y:S02]  /*5c30*/  F2FP.BF16.F32.PACK_AB R37, R14, R154 ;  /* 0x0000009a0e25723e */ /* 0x000fe400000010ff */
[----:B------:R-:W-:Y:S02]  /*5c40*/  F2FP.BF16.F32.PACK_AB R36, R15, R30 ;  /* 0x0000001e0f24723e */ /* 0x000fe400000010ff */
[----:B------:R-:W-:Y:S01]  /*5c50*/  F2FP.BF16.F32.PACK_AB R39, R169, R156 ;  /* 0x0000009ca927723e */ /* 0x000fe200000010ff */
[----:B------:R-:W-:Y:S06]  /*5c60*/  BRA `(.L_x_6129) ;  /* 0x0000000000c87947 */ /* 0x000fec0003800000 */
.L_x_6127:
[----:B------:R-:W-:Y:S05]  /*5c70*/  @!P1 BRA `(.L_x_6130) ;  /* 0x0000000000949947 */ /* 0x000fea0003800000 */
        /* <DEDUP_REMOVED lines=37> */
.L_x_6130:
        /* <DEDUP_REMOVED lines=12> */
.L_x_6129:
[----:B------:R-:W0:Y:S01]  /*5f90*/  @UP0 LDCU.64 UR6, c[0x0][0x3a8] ;  /* 0x00007500ff0607ac */ /* 0x000e220008000a00 */
[----:B------:R-:W-:Y:S01]  /*5fa0*/  PLOP3.LUT P0, PT, PT, PT, UP0, 0x80, 0x8 ;  /* 0x000000000008781c */ /* 0x000fe20003f0f008 */
[----:B------:R-:W-:Y:S01]  /*5fb0*/  IMAD.MOV.U32 R148, RZ, RZ, 0x10 ;  /* 0x00000010ff947424 */ /* 0x000fe200078e00ff */
[----:B------:R-:W-:Y:S02]  /*5fc0*/  PLOP3.LUT P1, PT, PT, PT, UP0, 0x80, 0x8 ;  /* 0x000000000008781c */ /* 0x000fe40003f2f008 */
[----:B------:R-:W-:-:S09]  /*5fd0*/  IADD3 R232, PT, PT, R16, 0x80, RZ ;  /* 0x0000008010e87810 */ /* 0x000fd20007ffe0ff */
[----:B0-----:R-:W-:-:S05]  /*5fe0*/  @P0 IMAD.WIDE.U32 R148, R16, R148, UR6 ;  /* 0x0000000610940e25 */ /* 0x001fca000f8e0094 */
[----:B------:R0:W-:Y:S02]  /*5ff0*/  @P1 STG.E.128 desc[UR8][R148.64], R36 ;  /* 0x0000002494001986 */ /* 0x0001e4000c101d08 */
.L_x_6126:
[----:B-1-3--:R-:W-:Y:S05]  /*6000*/  BSYNC.RECONVERGENT B0 ;  /* 0x0000000000007941 */ /* 0x00afea0003800200 */
.L_x_6125:
        /* <DEDUP_REMOVED lines=28> */
[----:B------:R-:W-:Y:S01]  /*61d0*/  SHF.L.U32 R153, R149, 0x10, RZ ;  /* 0x0000001095997819 */ /* 0x000fe200000006ff */
[----:B------:R-:W-:Y:S01]  /*61e0*/  IMAD.U32 R12, R10, 0x10000, RZ ;  /* 0x000100000a0c7824 */ /* 0x000fe200078e00ff */
[----:B------:R-:W-:Y:S02]  /*61f0*/  PRMT R148, R150, 0x7632, R148 ;  /* 0x0000763296947816 */ /* 0x000fe40000000094 */
[C---:B------:R-:W-:Y:S02]  /*6200*/  PRMT R149, R151.reuse, 0x7632, R149 ;  /* 0x0000763297957816 */ /* 0x040fe40000000095 */
[----:B------:R-:W-:Y:S01]  /*6210*/  SHF.L.U32 R158, R151, 0x10, RZ ;  /* 0x00000010979e7819 */ /* 0x000fe200000006ff */
[----:B------:R-:W-:Y:S01]  /*6220*/  IMAD.U32 R10, R148, 0x10000, RZ ;  /* 0x00010000940a7824 */ /* 0x000fe200078e00ff */
[----:B------:R-:W-:-:S02]  /*6230*/  SHF.L.U32 R11, R11, 0x10, RZ ;  /* 0x000000100b0b7819 */ /* 0x000fc400000006ff */
[----:B------:R-:W-:Y:S01]  /*6240*/  SHF.L.U32 R170, R149, 0x10, RZ ;  /* 0x0000001095aa7819 */ /* 0x000fe200000006ff */
[----:B------:R-:W-:Y:S06]  /*6250*/  BRA `(.L_x_6135) ;  /* 0x0000000800147947 */ /* 0x000fec0003800000 */
.L_x_6134:
[----:B-----5:R-:W-:Y:S02]  /*6260*/  PRMT R11, R148, 0x7632, R11 ;  /* 0x00007632940b7816 */ /* 0x020fe4000000000b */
[----:B------:R-:W-:Y:S02]  /*6270*/  PRMT R10, R40, 0x7632, R10 ;  /* 0x00007632280a7816 */ /* 0x000fe4000000000a */
[----:B------:R-:W-:Y:S01]  /*6280*/  PRMT R36, R41, 0x7632, R36 ;  /* 0x0000763229247816 */ /* 0x000fe20000000024 */
[----:B------:R-:W-:Y:S01]  /*6290*/  IMAD.U32 R11, R11, 0x10000, RZ ;  /* 0x000100000b0b7824 */ /* 0x000fe200078e00ff */
[----:B------:R-:W-:Y:S02]  /*62a0*/  SHF.L.U32 R10, R10, 0x10, RZ ;  /* 0x000000100a0a7819 */ /* 0x000fe400000006ff */
[----:B------:R-:W-:Y:S02]  /*62b0*/  PRMT R29, R42, 0x7632, R29 ;  /* 0x000076322a1d7816 */ /* 0x000fe4000000001d */
[----:B------:R-:W-:Y:S01]  /*62c0*/  SHF.L.U32 R36, R36, 0x10, RZ ;  /* 0x0000001024247819 */ /* 0x000fe200000006ff */
[----:B------:R-:W-:Y:S01]  /*62d0*/  FADD.FTZ R12, R11, R10 ;  /* 0x0000000a0b0c7221 */ /* 0x000fe20000010000 */
[----:B------:R-:W-:-:S02]  /*62e0*/  PRMT R11, R149, 0x7632, R11 ;  /* 0x00007632950b7816 */ /* 0x000fc4000000000b */
[----:B------:R-:W-:Y:S02]  /*62f0*/  PRMT R10, R150, 0x7632, R10 ;  /* 0x00007632960a7816 */ /* 0x000fe4000000000a */
[----:B------:R-:W-:Y:S01]  /*6300*/  SHF.L.U32 R29, R29, 0x10, RZ ;  /* 0x000000101d1d7819 */ /* 0x000fe200000006ff */
[----:B------:R-:W-:Y:S01]  /*6310*/  IMAD.U32 R11, R11, 0x10000, RZ ;  /* 0x000100000b0b7824 */ /* 0x000fe200078e00ff */
[----:B------:R-:W-:Y:S01]  /*6320*/  SHF.L.U32 R37, R41, 0x10, RZ ;  /* 0x0000001029257819 */ /* 0x000fe200000006ff */
[----:B------:R-:W-:Y:S02]  /*6330*/  IMAD.U32 R10, R10, 0x10000, RZ ;  /* 0x000100000a0a7824 */ /* 0x000fe400078e00ff */
        /* <DEDUP_REMOVED lines=23> */
.L_x_6133:
[----:B------:R-:W-:-:S04]  /*64b0*/  UISETP.NE.U32.AND UP1, UPT, UR22, URZ, UPT ;  /* 0x000000ff1600728c */ /* 0x000fc8000bf25070 */
[----:B------:R-:W-:-:S09]  /*64c0*/  UISETP.NE.AND.EX UP1, UPT, UR23, URZ, UPT, UP1 ;  /* 0x000000ff1700728c */ /* 0x000fd2000bf25310 */
[----:B------:R-:W-:Y:S05]  /*64d0*/  BRA.U UP1, `(.L_x_6136) ;  /* 0x0000000101947547 */ /* 0x000fea000b800000 */
        /* <DEDUP_REMOVED lines=37> */
.L_x_6136:
[----:B-----5:R-:W-:Y:S01]  /*6730*/  PRMT R10, R148, 0x7632, R10 ;  /* 0x00007632940a7816 */ /* 0x020fe2000000000a */
        /* <DEDUP_REMOVED lines=55> */
.L_x_6135:
[----:B------:R-:W0:Y:S01]  /*6ab0*/  @UP0 LDCU.64 UR6, c[0x0][0x3a8] ;  /* 0x00007500ff0607ac */ /* 0x000e220008000a00 */
[----:B------:R-:W-:Y:S01]  /*6ac0*/  PLOP3.LUT P0, PT, PT, PT, UP0, 0x80, 0x8 ;  /* 0x000000000008781c */ /* 0x000fe20003f0f008 */
[----:B------:R-:W-:Y:S01]  /*6ad0*/  IMAD.MOV.U32 R148, RZ, RZ, 0x10 ;  /* 0x00000010ff947424 */ /* 0x000fe200078e00ff */
[----:B------:R-:W-:-:S11]  /*6ae0*/  PLOP3.LUT P1, PT, PT, PT, UP0, 0x80, 0x8 ;  /* 0x000000000008781c */ /* 0x000fd60003f2f008 */
[C---:B0-----:R-:W-:Y:S01]  /*6af0*/  @P0 IMAD.WIDE.U32 R148, R232.reuse, R148, UR6 ;  /* 0x00000006e8940e25 */ /* 0x041fe2000f8e0094 */
[----:B------:R-:W-:-:S04]  /*6b00*/  IADD3 R232, PT, PT, R232, 0x80, RZ ;  /* 0x00000080e8e87810 */ /* 0x000fc80007ffe0ff */
[----:B------:R1:W-:Y:S03]  /*6b10*/  @P1 STG.E.128 desc[UR8][R148.64], R36 ;  /* 0x0000002494001986 */ /* 0x0003e6000c101d08 */
.L_x_6132:
[----:B------:R-:W-:Y:S05]  /*6b20*/  BSYNC.RECONVERGENT B0 ;  /* 0x0000000000007941 */ /* 0x000fea0003800200 */
.L_x_6131:
        /* <DEDUP_REMOVED lines=25> */
[C---:B------:R-:W-:Y:S01]  /*6cc0*/  IMAD.U32 R159, R150.reuse, 0x10000, RZ ;  /* 0x00010000969f7824 */ /* 0x040fe200078e00ff */
        /* <DEDUP_REMOVED lines=9> */
.L_x_6140:
[----:B-----5:R-:W-:Y:S02]  /*6d60*/  PRMT R9, R148, 0x7632, R9 ;  /* 0x0000763294097816 */ /* 0x020fe40000000009 */
[----:B------:R-:W-:Y:S02]  /*6d70*/  PRMT R7, R40, 0x7632, R7 ;  /* 0x0000763228077816 */ /* 0x000fe40000000007 */
[----:B------:R-:W-:Y:S01]  /*6d80*/  PRMT R36, R41, 0x7632, R36 ;  /* 0x0000763229247816 */ /* 0x000fe20000000024 */
[----:B------:R-:W-:Y:S01]  /*6d90*/  IMAD.U32 R9, R9, 0x10000, RZ ;  /* 0x0001000009097824 */ /* 0x000fe200078e00ff */
[----:B------:R-:W-:Y:S02]  /*6da0*/  SHF.L.U32 R7, R7, 0x10, RZ ;  /* 0x0000001007077819 */ /* 0x000fe400000006ff */
[----:B------:R-:W-:Y:S02]  /*6db0*/  PRMT R28, R42, 0x7632, R28 ;  /* 0x000076322a1c7816 */ /* 0x000fe4000000001c */
[----:B------:R-:W-:Y:S01]  /*6dc0*/  SHF.L.U32 R36, R36, 0x10, RZ ;  /* 0x0000001024247819 */ /* 0x000fe200000006ff */
[--C-:B------:R-:W-:Y:S01]  /*6dd0*/  FADD.FTZ R9, R9, R7.reuse ;  /* 0x0000000709097221 */ /* 0x100fe20000010000 */
[----:B------:R-:W-:-:S02]  /*6de0*/  PRMT R7, R149, 0x7632, R7 ;  /* 0x0000763295077816 */ /* 0x000fc40000000007 */
[----:B------:R-:W-:Y:S02]  /*6df0*/  SHF.L.U32 R28, R28, 0x10, RZ ;  /* 0x000000101c1c7819 */ /* 0x000fe400000006ff */
[----:B------:R-:W-:Y:S01]  /*6e00*/  SHF.L.U32 R37, R41, 0x10, RZ ;  /* 0x0000001029257819 */ /* 0x000fe200000006ff */
[----:B------:R-:W-:Y:S01]  /*6e10*/  IMAD.U32 R8, R7, 0x10000, RZ ;  /* 0x0001000007087824 */ /* 0x000fe200078e00ff */
[----:B------:R-:W-:-:S03]  /*6e20*/  PRMT R7, R150, 0x7632, R7 ;  /* 0x0000763296077816 */ /* 0x000fc60000000007 */
[----:B------:R-:W-:Y:S01]  /*6e30*/  FADD.FTZ R8, R8, R36 ;  /* 0x0000002408087221 */ /* 0x000fe20000010000 */
[----:B------:R-:W-:Y:S01]  /*6e40*/  SHF.L.U32 R36, R40, 0x10, RZ ;  /* 0x0000001028247819 */ /* 0x000fe200000006ff */
[----:B------:R-:W-:-:S04]  /*6e50*/  IMAD.U32 R7, R7, 0x10000, RZ ;  /* 0x0001000007077824 */ /* 0x000fc800078e00ff */
        /* <DEDUP_REMOVED lines=21> */
.L_x_6139:
        /* <DEDUP_REMOVED lines=40> */
.L_x_6142:
        /* <DEDUP_REMOVED lines=10> */
[----:B------:R-:W-:Y:S01]  /*72d0*/  PRMT R36, R46, 0x7632, R36 ;  /* 0x000076322e247816 */ /* 0x000fe20000000024 */
[--C-:B------:R-:W-:Y:S01]  /*72e0*/  FADD.FTZ R9, R9, R28.reuse ;  /* 0x0000001c09097221 */ /* 0x100fe20000010000 */
[----:B------:R-:W-:Y:S01]  /*72f0*/  PRMT R28, R40, 0x7632, R28 ;  /* 0x00007632281c7816 */ /* 0x000fe2000000001c */
[----:B------:R-:W-:Y:S01]  /*7300*/  FADD.FTZ R8, R7, R8 ;  /* 0x0000000807087221 */ /* 0x000fe20000010000 */
[----:B------:R-:W-:-:S02]  /*7310*/  PRMT R7, R150, 0x7632, R7 ;  /* 0x0000763296077816 */ /* 0x000fc40000000007 */
        /* <DEDUP_REMOVED lines=41> */
.L_x_6141:
[----:B------:R-:W0:Y:S01]  /*75b0*/  @UP0 LDCU.64 UR6, c[0x0][0x3a8] ;  /* 0x00007500ff0607ac */ /* 0x000e220008000a00 */
[----:B------:R-:W-:Y:S01]  /*75c0*/  PLOP3.LUT P0, PT, PT, PT, UP0, 0x80, 0x8 ;  /* 0x000000000008781c */ /* 0x000fe20003f0f008 */
[----:B------:R-:W-:Y:S01]  /*75d0*/  IMAD.MOV.U32 R148, RZ, RZ, 0x10 ;  /* 0x00000010ff947424 */ /* 0x000fe200078e00ff */
[----:B------:R-:W-:-:S11]  /*75e0*/  PLOP3.LUT P2, PT, PT, PT, UP0, 0x80, 0x8 ;  /* 0x000000000008781c */ /* 0x000fd60003f4f008 */
[C---:B0-----:R-:W-:Y:S01]  /*75f0*/  @P0 IMAD.WIDE.U32 R148, R232.reuse, R148, UR6 ;  /* 0x00000006e8940e25 */ /* 0x041fe2000f8e0094 */
[----:B------:R-:W-:-:S04]  /*7600*/  IADD3 R232, PT, PT, R232, 0x80, RZ ;  /* 0x00000080e8e87810 */ /* 0x000fc80007ffe0ff */
[----:B------:R3:W-:Y:S03]  /*7610*/  @P2 STG.E.128 desc[UR8][R148.64], R36 ;  /* 0x0000002494002986 */ /* 0x0007e6000c101d08 */
.L_x_6138:
[----:B------:R-:W-:Y:S05]  /*7620*/  BSYNC.RECONVERGENT B0 ;  /* 0x0000000000007941 */ /* 0x000fea0003800200 */
.L_x_6137:
[----:B------:R-:W-:Y:S01]  /*7630*/  ISETP.GE.U32.AND P2, PT, R17, 0x200, PT ;  /* 0x000002001100780c */ /* 0x000fe20003f46070 */
[----:B------:R-:W-:-:S12]  /*7640*/  BSSY.RECONVERGENT B0, `(.L_x_6143) ;  /* 0x00000ae000007945 */ /* 0x000fd80003800200 */
[----:B------:R-:W-:Y:S05]  /*7650*/  @!P2 BRA `(.L_x_6144) ;  /* 0x0000000800b0a947 */ /* 0x000fea0003800000 */
[----:B------:R-:W-:Y:S01]  /*7660*/  ISETP.NE.U32.AND P0, PT, RZ, UR20, PT ;  /* 0x00000014ff007c0c */ /* 0x000fe2000bf05070 */
[----:B01-3--:R-:W0:Y:S01]  /*7670*/  LDC.64 R148, c[0x0][0x390] ;  /* 0x0000e400ff947b82 */ /* 0x00be220000000a00 */
        /* <DEDUP_REMOVED lines=30> */
.L_x_6146:
[----:B-----5:R-:W-:Y:S02]  /*7860*/  PRMT R6, R148, 0x7632, R6 ;  /* 0x0000763294067816 */ /* 0x020fe40000000006 */
        /* <DEDUP_REMOVED lines=17> */
[----:B------:R-:W-:-:S03]  /*7980*/  SHF.L.U32 R37, R42, 0x10, RZ ;  /* 0x000000102a257819 */ /* 0x000fc600000006ff */
[----:B------:R-:W-:Y:S01]  /*7990*/  FADD.FTZ R27, R35, R27 ;  /* 0x0000001b231b7221 */ /* 0x000fe20000010000 */
[----:B------:R-:W-:-:S04]  /*79a0*/  IMAD.U32 R35, R149, 0x10000, RZ ;  /* 0x0001000095237824 */ /* 0x000fc800078e00ff */
[----:B------:R-:W-:Y:S01]  /*79b0*/  FADD.FTZ R35, R36, R35 ;  /* 0x0000002324237221 */ /* 0x000fe20000010000 */
        /* <DEDUP_REMOVED lines=15> */
.L_x_6145:
        /* <DEDUP_REMOVED lines=40> */
.L_x_6148:
        /* <DEDUP_REMOVED lines=56> */
.L_x_6147:
[----:B------:R-:W0:Y:S01]  /*80b0*/  @UP0 LDCU.64 UR6, c[0x0][0x3a8] ;  /* 0x00007500ff0607ac */ /* 0x000e220008000a00 */
[----:B------:R-:W-:Y:S01]  /*80c0*/  PLOP3.LUT P0, PT, PT, PT, UP0, 0x80, 0x8 ;  /* 0x000000000008781c */ /* 0x000fe20003f0f008 */
[----:B------:R-:W-:Y:S01]  /*80d0*/  HFMA2 R148, -RZ, RZ, 0, 9.5367431640625e-07 ;  /* 0x00000010ff947431 */ /* 0x000fe200000001ff */
[----:B------:R-:W-:-:S11]  /*80e0*/  PLOP3.LUT P3, PT, PT, PT, UP0, 0x80, 0x8 ;  /* 0x000000000008781c */ /* 0x000fd60003f6f008 */
[C---:B0-----:R-:W-:Y:S01]  /*80f0*/  @P0 IMAD.WIDE.U32 R148, R232.reuse, R148, UR6 ;  /* 0x00000006e8940e25 */ /* 0x041fe2000f8e0094 */
[----:B------:R-:W-:-:S04]  /*8100*/  IADD3 R232, PT, PT, R232, 0x80, RZ ;  /* 0x00000080e8e87810 */ /* 0x000fc80007ffe0ff */
[----:B------:R0:W-:Y:S03]  /*8110*/  @P3 STG.E.128 desc[UR8][R148.64], R36 ;  /* 0x0000002494003986 */ /* 0x0001e6000c101d08 */
.L_x_6144:
[----:B------:R-:W-:Y:S05]  /*8120*/  BSYNC.RECONVERGENT B0 ;  /* 0x0000000000007941 */ /* 0x000fea0003800200 */
.L_x_6143:
        /* <DEDUP_REMOVED lines=24> */
[----:B--2---:R-:W-:Y:S01]  /*82b0*/  PRMT R0, R150, 0x7632, R0 ;  /* 0x0000763296007816 */ /* 0x004fe20000000000 */
[----:B------:R-:W-:Y:S01]  /*82c0*/  IMAD.U32 R164, R151, 0x10000, RZ ;  /* 0x0001000097a47824 */ /* 0x000fe200078e00ff */
[----:B------:R-:W-:Y:S02]  /*82d0*/  PRMT R2, R149, 0x7632, R2 ;  /* 0x0000763295027816 */ /* 0x000fe40000000002 */
        /* <DEDUP_REMOVED lines=8> */
.L_x_6152:
[----:B-----5:R-:W-:Y:S02]  /*8360*/  PRMT R3, R148, 0x7632, R3 ;  /* 0x0000763294037816 */ /* 0x020fe40000000003 */
[----:B--2---:R-:W-:Y:S02]  /*8370*/  PRMT R0, R40, 0x7632, R0 ;  /* 0x0000763228007816 */ /* 0x004fe40000000000 */
[----:B------:R-:W-:Y:S02]  /*8380*/  SHF.L.U32 R3, R3, 0x10, RZ ;  /* 0x0000001003037819 */ /* 0x000fe400000006ff */
[----:B------:R-:W-:Y:S01]  /*8390*/  PRMT R26, R42, 0x7632, R26 ;  /* 0x000076322a1a7816 */ /* 0x000fe2000000001a */
[----:B------:R-:W-:Y:S01]  /*83a0*/  IMAD.U32 R0, R0, 0x10000, RZ ;  /* 0x0001000000007824 */ /* 0x000fe200078e00ff */
[----:B------:R-:W-:Y:S02]  /*83b0*/  PRMT R2, R149, 0x7632, R2 ;  /* 0x0000763295027816 */ /* 0x000fe40000000002 */
[----:B------:R-:W-:Y:S01]  /*83c0*/  PRMT R34, R41, 0x7632, R34 ;  /* 0x0000763229227816 */ /* 0x000fe20000000022 */
[--C-:B------:R-:W-:Y:S01]  /*83d0*/  FADD.FTZ R3, R3, R0.reuse ;  /* 0x0000000003037221 */ /* 0x100fe20000010000 */
        /* <DEDUP_REMOVED lines=10> */
[----:B------:R-:W-:-:S03]  /*8480*/  SHF.L.U32 R37, R42, 0x10, RZ ;  /* 0x000000102a257819 */ /* 0x000fc600000006ff */
[----:B------:R-:W-:Y:S01]  /*8490*/  FADD.FTZ R26, R34, R26 ;  /* 0x0000001a221a7221 */ /* 0x000fe20000010000 */
[----:B------:R-:W-:-:S05]  /*84a0*/  SHF.L.U32 R34, R149, 0x10, RZ ;  /* 0x0000001095227819 */ /* 0x000fca00000006ff */
        /* <DEDUP_REMOVED lines=8> */
[----:B------:R-:W-:Y:S02]  /*8530*/  PRMT R36, R43, 0x7632, R36 ;  /* 0x000076322b247816 */ /* 0x000fe40000000024 */
[----:B------:R-:W-:Y:S02]  /*8540*/  SHF.L.U32 R37, R37, 0x10, RZ ;  /* 0x0000001025257819 */ /* 0x000fe400000006ff */
[----:B------:R-:W-:-:S05]  /*8550*/  SHF.L.U32 R36, R36, 0x10, RZ ;  /* 0x0000001024247819 */ /* 0x000fca00000006ff */
[----:B------:R-:W-:Y:S01]  /*8560*/  FADD.FTZ R173, R37, R36 ;  /* 0x0000002425ad7221 */ /* 0x000fe20000010000 */
[----:B------:R-:W-:Y:S02]  /*8570*/  F2FP.BF16.F32.PACK_AB R37, R2, R34 ;  /* 0x000000220225723e */ /* 0x000fe400000010ff */
[----:B------:R-:W-:Y:S02]  /*8580*/  F2FP.BF16.F32.PACK_AB R36, R3, R26 ;  /* 0x0000001a0324723e */ /* 0x000fe400000010ff */
[----:B------:R-:W-:Y:S01]  /*8590*/  F2FP.BF16.F32.PACK_AB R39, R173, R164 ;  /* 0x000000a4ad27723e */ /* 0x000fe200000010ff */
[----:B------:R-:W-:Y:S06]  /*85a0*/  BRA `(.L_x_6153) ;  /* 0x0000000400807947 */ /* 0x000fec0003800000 */
.L_x_6151:
[----:B------:R-:W-:-:S04]  /*85b0*/  UISETP.NE.U32.AND UP1, UPT, UR22, URZ, UPT ;  /* 0x000000ff1600728c */ /* 0x000fc8000bf25070 */
[----:B------:R-:W-:-:S09]  /*85c0*/  UISETP.NE.AND.EX UP1, UPT, UR23, URZ, UPT, UP1 ;  /* 0x000000ff1700728c */ /* 0x000fd2000bf25310 */
[----:B------:R-:W-:Y:S05]  /*85d0*/  BRA.U UP1, `(.L_x_6154) ;  /* 0x0000000101947547 */ /* 0x000fea000b800000 */
[----:B-----5:R-:W-:Y:S01]  /*85e0*/  PRMT R3, R148, 0x7632, R3 ;  /* 0x0000763294037816 */ /* 0x020fe20000000003 */
[----:B------:R-:W-:Y:S01]  /*85f0*/  IMAD.U32 R36, R45, 0x10000, RZ ;  /* 0x000100002d247824 */ /* 0x000fe200078e00ff */
[----:B--2---:R-:W-:Y:S02]  /*8600*/  PRMT R0, R44, 0x7632, R0 ;  /* 0x000076322c007816 */ /* 0x004fe40000000000 */
[----:B------:R-:W-:Y:S01]  /*8610*/  PRMT R2, R149, 0x7632, R2 ;  /* 0x0000763295027816 */ /* 0x000fe20000000002 */
[----:B------:R-:W-:Y:S01]  /*8620*/  IMAD.U32 R3, R3, 0x10000, RZ ;  /* 0x0001000003037824 */ /* 0x000fe200078e00ff */
[----:B------:R-:W-:Y:S02]  /*8630*/  SHF.L.U32 R0, R0, 0x10, RZ ;  /* 0x0000001000007819 */ /* 0x000fe400000006ff */
[----:B------:R-:W-:Y:S02]  /*8640*/  PRMT R34, R45, 0x7632, R34 ;  /* 0x000076322d227816 */ /* 0x000fe40000000022 */
[----:B------:R-:W-:Y:S01]  /*8650*/  PRMT R26, R46, 0x7632, R26 ;  /* 0x000076322e1a7816 */ /* 0x000fe2000000001a */
[--C-:B------:R-:W-:Y:S01]  /*8660*/  FADD.FTZ R3, R3, R0.reuse ;  /* 0x0000000003037221 */ /* 0x100fe20000010000 */
[----:B------:R-:W-:Y:S01]  /*8670*/  PRMT R0, R150, 0x7632, R0 ;  /* 0x0000763296007816 */ /* 0x000fe20000000000 */
[----:B------:R-:W-:Y:S01]  /*8680*/  IMAD.U32 R34, R34, 0x10000, RZ ;  /* 0x0001000022227824 */ /* 0x000fe200078e00ff */
[----:B------:R-:W-:-:S02]  /*8690*/  SHF.L.U32 R2, R2, 0x10, RZ ;  /* 0x0000001002027819 */ /* 0x000fc400000006ff */
[----:B------:R-:W-:Y:S02]  /*86a0*/  SHF.L.U32 R0, R0, 0x10, RZ ;  /* 0x0000001000007819 */ /* 0x000fe400000006ff */
[----:B------:R-:W-:Y:S01]  /*86b0*/  SHF.L.U32 R26, R26, 0x10, RZ ;  /* 0x000000101a1a7819 */ /* 0x000fe200000006ff */
[----:B------:R-:W-:Y:S01]  /*86c0*/  FADD.FTZ R2, R2, R34 ;  /* 0x0000002202027221 */ /* 0x000fe20000010000 */
[----:B------:R-:W-:Y:S02]  /*86d0*/  SHF.L.U32 R34, R44, 0x10, RZ ;  /* 0x000000102c227819 */ /* 0x000fe400000006ff */
        /* <DEDUP_REMOVED lines=8> */
[----:B------:R-:W-:Y:S01]  /*8760*/  SHF.L.U32 R37, R47, 0x10, RZ ;  /* 0x000000102f257819 */ /* 0x000fe200000006ff */
[----:B------:R-:W-:-:S03]  /*8770*/  IMAD.U32 R36, R151, 0x10000, RZ ;  /* 0x0001000097247824 */ /* 0x000fc600078e00ff */
[----:B------:R-:W-:Y:S01]  /*8780*/  F2FP.BF16.F32.PACK_AB R38, R0, R163 ;  /* 0x000000a30026723e */ /* 0x000fe200000010ff */
[--C-:B------:R-:W-:Y:S01]  /*8790*/  FADD.FTZ R164, R37, R36.reuse ;  /* 0x0000002425a47221 */ /* 0x100fe20000010000 */
[----:B------:R-:W-:Y:S02]  /*87a0*/  PRMT R37, R151, 0x7632, R37 ;  /* 0x0000763297257816 */ /* 0x000fe40000000025 */
[----:B------:R-:W-:Y:S02]  /*87b0*/  PRMT R36, R47, 0x7632, R36 ;  /* 0x000076322f247816 */ /* 0x000fe40000000024 */
[----:B------:R-:W-:-:S03]  /*87c0*/  SHF.L.U32 R37, R37, 0x10, RZ ;  /* 0x0000001025257819 */ /* 0x000fc600000006ff */
[----:B------:R-:W-:-:S04]  /*87d0*/  IMAD.U32 R36, R36, 0x10000, RZ ;  /* 0x0001000024247824 */ /* 0x000fc800078e00ff */
[----:B------:R-:W-:Y:S01]  /*87e0*/  FADD.FTZ R173, R37, R36 ;  /* 0x0000002425ad7221 */ /* 0x000fe20000010000 */
[----:B------:R-:W-:Y:S02]  /*87f0*/  F2FP.BF16.F32.PACK_AB R37, R2, R34 ;  /* 0x000000220225723e */ /* 0x000fe400000010ff */
[----:B------:R-:W-:Y:S02]  /*8800*/  F2FP.BF16.F32.PACK_AB R36, R3, R26 ;  /* 0x0000001a0324723e */ /* 0x000fe400000010ff */
[----:B------:R-:W-:Y:S01]  /*8810*/  F2FP.BF16.F32.PACK_AB R39, R173, R164 ;  /* 0x000000a4ad27723e */ /* 0x000fe200000010ff */
[----:B------:R-:W-:Y:S06]  /*8820*/  BRA `(.L_x_6153) ;  /* 0x0000000000e07947 */ /* 0x000fec0003800000 */
.L_x_6154:
[----:B-----5:R-:W-:Y:S01]  /*8830*/  PRMT R3, R148, 0x7632, R3 ;  /* 0x0000763294037816 */ /* 0x020fe20000000003 */
[----:B------:R-:W-:Y:S01]  /*8840*/  IMAD.U32 R37, R46, 0x10000, RZ ;  /* 0x000100002e257824 */ /* 0x000fe200078e00ff */
[----:B------:R-:W-:Y:S02]  /*8850*/  PRMT R26, R44, 0x7632, R26 ;  /* 0x000076322c1a7816 */ /* 0x000fe4000000001a */
[----:B------:R-:W-:Y:S02]  /*8860*/  PRMT R2, R149, 0x7632, R2 ;  /* 0x0000763295027816 */ /* 0x000fe40000000002 */
[----:B--2---:R-:W-:Y:S02]  /*8870*/  PRMT R0, R45, 0x7632, R0 ;  /* 0x000076322d007816 */ /* 0x004fe40000000000 */
[----:B------:R-:W-:Y:S01]  /*8880*/  SHF.L.U32 R3, R3, 0x10, RZ ;  /* 0x0000001003037819 */ /* 0x000fe200000006ff */
[----:B------:R-:W-:Y:S01]  /*8890*/  IMAD.U32 R2, R2, 0x10000, RZ ;  /* 0x0001000002027824 */ /* 0x000fe200078e00ff */
[----:B------:R-:W-:-:S02]  /*88a0*/  SHF.L.U32 R26, R26, 0x10, RZ ;  /* 0x000000101a1a7819 */ /* 0x000fc400000006ff */
[----:B------:R-:W-:Y:S02]  /*88b0*/  SHF.L.U32 R0, R0, 0x10, RZ ;  /* 0x0000001000007819 */ /* 0x000fe400000006ff */
[----:B------:R-:W-:Y:S01]  /*88c0*/  PRMT R34, R46, 0x7632, R34 ;  /* 0x000076322e227816 */ /* 0x000fe20000000022 */
[--C-:B------:R-:W-:Y:S01]  /*88d0*/  FADD.FTZ R3, R3, R26.reuse ;  /* 0x0000001a03037221 */ /* 0x100fe20000010000 */
[----:B------:R-:W-:Y:S01]  /*88e0*/  PRMT R26, R40, 0x7632, R26 ;  /* 0x00007632281a7816 */ /* 0x000fe2000000001a */
[--C-:B------:R-:W-:Y:S01]  /*88f0*/  FADD.FTZ R2, R2, R0.reuse ;  /* 0x0000000002027221 */ /* 0x100fe20000010000 */
[----:B------:R-:W-:Y:S01]  /*8900*/  PRMT R0, R150, 0x7632, R0 ;  /* 0x0000763296007816 */ /* 0x000fe20000000000 */
[----:B------:R-:W-:Y:S01]  /*8910*/  IMAD.U32 R34, R34, 0x10000, RZ ;  /* 0x0001000022227824 */ /* 0x000fe200078e00ff */
[----:B------:R-:W-:Y:S02]  /*8920*/  SHF.L.U32 R26, R26, 0x10, RZ ;  /* 0x000000101a1a7819 */ /* 0x000fe400000006ff */
[----:B------:R-:W-:-:S02]  /*8930*/  SHF.L.U32 R0, R0, 0x10, RZ ;  /* 0x0000001000007819 */ /* 0x000fc400000006ff */
        /* <DEDUP_REMOVED lines=22> */
[----:B------:R-:W-:Y:S02]  /*8aa0*/  SHF.L.U32 R36, R151, 0x10, RZ ;  /* 0x0000001097247819 */ /* 0x000fe400000006ff */
[----:B------:R-:W-:Y:S02]  /*8ab0*/  SHF.L.U32 R37, R47, 0x10, RZ ;  /* 0x000000102f257819 */ /* 0x000fe400000006ff */
[----:B------:R-:W-:-:S03]  /*8ac0*/  F2FP.BF16.F32.PACK_AB R38, R0, R163 ;  /* 0x000000a30026723e */ /* 0x000fc600000010ff */
        /* <DEDUP_REMOVED lines=14> */
.L_x_6153:
[----:B------:R-:W0:Y:S01]  /*8bb0*/  @UP0 LDCU.64 UR6, c[0x0][0x3a8] ;  /* 0x00007500ff0607ac */ /* 0x000e220008000a00 */
[----:B------:R-:W-:Y:S02]  /*8bc0*/  PLOP3.LUT P0, PT, PT, PT, UP0, 0x80, 0x8 ;  /* 0x000000000008781c */ /* 0x000fe40003f0f008 */
[----:B------:R-:W-:Y:S02]  /*8bd0*/  PLOP3.LUT P4, PT, PT, PT, UP0, 0x80, 0x8 ;  /* 0x000000000008781c */ /* 0x000fe40003f8f008 */
[----:B------:R-:W-:-:S09]  /*8be0*/  MOV R148, 0x10 ;  /* 0x0000001000947802 */ /* 0x000fd20000000f00 */
[C---:B0-----:R-:W-:Y:S01]  /*8bf0*/  @P0 IMAD.WIDE.U32 R148, R232.reuse, R148, UR6 ;  /* 0x00000006e8940e25 */ /* 0x041fe2000f8e0094 */
[----:B------:R-:W-:-:S04]  /*8c00*/  IADD3 R232, PT, PT, R232, 0x80, RZ ;  /* 0x00000080e8e87810 */ /* 0x000fc80007ffe0ff */
[----:B------:R0:W-:Y:S03]  /*8c10*/  @P4 STG.E.128 desc[UR8][R148.64], R36 ;  /* 0x0000002494004986 */ /* 0x0001e6000c101d08 */
.L_x_6150:
[----:B------:R-:W-:Y:S05]  /*8c20*/  BSYNC.RECONVERGENT B0 ;  /* 0x0000000000007941 */ /* 0x000fea0003800200 */
.L_x_6149:
        /* <DEDUP_REMOVED lines=35> */
.L_x_6158:
[----:B-----5:R-:W-:Y:S02]  /*8e60*/  PRMT R19, R148, 0x7632, R19 ;  /* 0x0000763294137816 */ /* 0x020fe40000000013 */
[----:B------:R-:W-:Y:S02]  /*8e70*/  PRMT R18, R40, 0x7632, R18 ;  /* 0x0000763228127816 */ /* 0x000fe40000000012 */
        /* <DEDUP_REMOVED lines=35> */
.L_x_6157:
[----:B------:R-:W-:-:S04]  /*90b0*/  UISETP.NE.U32.AND UP1, UPT, UR22, URZ, UPT ;  /* 0x000000ff1600728c */ /* 0x000fc8000bf25070 */
[----:B------:R-:W-:-:S09]  /*90c0*/  UISETP.NE.AND.EX UP1, UPT, UR23, URZ, UPT, UP1 ;  /* 0x000000ff1700728c */ /* 0x000fd2000bf25310 */
[----:B------:R-:W-:Y:S05]  /*90d0*/  BRA.U UP1, `(.L_x_6160) ;  /* 0x0000000101947547 */ /* 0x000fea000b800000 */
[----:B-----5:R-:W-:Y:S01]  /*90e0*/  PRMT R19, R148, 0x7632, R19 ;  /* 0x0000763294137816 */ /* 0x020fe20000000013 */
[C---:B------:R-:W-:Y:S01]  /*90f0*/  IMAD.U32 R36, R45.reuse, 0x10000, RZ ;  /* 0x000100002d247824 */ /* 0x040fe200078e00ff */
        /* <DEDUP_REMOVED lines=12> */
[----:B------:R-:W-:Y:S01]  /*91c0*/  SHF.L.U32 R37, R46, 0x10, RZ ;  /* 0x000000102e257819 */ /* 0x000fe200000006ff */
        /* <DEDUP_REMOVED lines=22> */
.L_x_6160:
[----:B-----5:R-:W-:Y:S01]  /*9330*/  PRMT R18, R148, 0x7632, R18 ;  /* 0x0000763294127816 */ /* 0x020fe20000000012 */
[----:B------:R-:W-:Y:S01]  /*9340*/  IMAD.U32 R37, R46, 0x10000, RZ ;  /* 0x000100002e257824 */ /* 0x000fe200078e00ff */
[----:B------:R-:W-:Y:S02]  /*9350*/  PRMT R25, R44, 0x7632, R25 ;  /* 0x000076322c197816 */ /* 0x000fe40000000019 */
[----:B------:R-:W-:Y:S02]  /*9360*/  PRMT R19, R149, 0x7632, R19 ;  /* 0x0000763295137816 */ /* 0x000fe40000000013 */
[----:B------:R-:W-:Y:S02]  /*9370*/  PRMT R20, R45, 0x7632, R20 ;  /* 0x000076322d147816 */ /* 0x000fe40000000014 */
        /* <DEDUP_REMOVED lines=51> */
.L_x_6159:
[----:B------:R-:W0:Y:S01]  /*96b0*/  @UP0 LDCU.64 UR6, c[0x0][0x3a8] ;  /* 0x00007500ff0607ac */ /* 0x000e220008000a00 */
[----:B------:R-:W-:Y:S01]  /*96c0*/  PLOP3.LUT P0, PT, PT, PT, UP0, 0x80, 0x8 ;  /* 0x000000000008781c */ /* 0x000fe20003f0f008 */
[----:B------:R-:W-:Y:S01]  /*96d0*/  HFMA2 R148, -RZ, RZ, 0, 9.5367431640625e-07 ;  /* 0x00000010ff947431 */ /* 0x000fe200000001ff */
[----:B------:R-:W-:-:S11]  /*96e0*/  PLOP3.LUT P5, PT, PT, PT, UP0, 0x80, 0x8 ;  /* 0x000000000008781c */ /* 0x000fd60003faf008 */
[C---:B0-----:R-:W-:Y:S01]  /*96f0*/  @P0 IMAD.WIDE.U32 R148, R232.reuse, R148, UR6 ;  /* 0x00000006e8940e25 */ /* 0x041fe2000f8e0094 */
[----:B------:R-:W-:-:S04]  /*9700*/  IADD3 R232, PT, PT, R232, 0x80, RZ ;  /* 0x00000080e8e87810 */ /* 0x000fc80007ffe0ff */
[----:B------:R0:W-:Y:S03]  /*9710*/  @P5 STG.E.128 desc[UR8][R148.64], R36 ;  /* 0x0000002494005986 */ /* 0x0001e6000c101d08 */
.L_x_6156:
[----:B------:R-:W-:Y:S05]  /*9720*/  BSYNC.RECONVERGENT B0 ;  /* 0x0000000000007941 */ /* 0x000fea0003800200 */
.L_x_6155:
[----:B------:R-:W-:Y:S01]  /*9730*/  ISETP.GE.U32.AND P5, PT, R17, 0x380, PT ;  /* 0x000003801100780c */ /* 0x000fe20003fa6070 */
[----:B------:R-:W-:-:S12]  /*9740*/  BSSY.RECONVERGENT B0, `(.L_x_6161) ;  /* 0x00000ad000007945 */ /* 0x000fd80003800200 */
[----:B------:R-:W-:Y:S05]  /*9750*/  @!P5 BRA `(.L_x_6162) ;  /* 0x0000000800acd947 */ /* 0x000fea0003800000 */
[----:B------:R-:W-:Y:S01]  /*9760*/  ISETP.NE.U32.AND P0, PT, RZ, UR20, PT ;  /* 0x00000014ff007c0c */ /* 0x000fe2000bf05070 */
[----:B01-3--:R-:W0:Y:S03]  /*9770*/  LDC.64 R148, c[0x0][0x390] ;  /* 0x0000e400ff947b82 */ /* 0x00be260000000a00 */
[----:B------:R-:W-:-:S13]  /*9780*/  ISETP.NE.AND.EX P0, PT, RZ, UR21, PT, P0 ;  /* 0x00000015ff007c0c */ /* 0x000fda000bf05300 */
[----:B------:R-:W1:Y:S02]  /*9790*/  @P0 LDC.64 R22, c[0x0][0x398] ;  /* 0x0000e600ff160b82 */ /* 0x000e640000000a00 */
[----:B-1----:R-:W-:-:S05]  /*97a0*/  @P0 IMAD.WIDE.U32 R22, R232, 0x10, R22 ;  /* 0x00000010e8160825 */ /* 0x002fca00078e0016 */
[----:B------:R1:W5:Y:S01]  /*97b0*/  @P0 LDG.E.128 R44, desc[UR8][R22.64] ;  /* 0x00000008162c0981 */ /* 0x000362000c1e1d00 */
[----:B------:R-:W-:-:S04]  /*97c0*/  ISETP.NE.U32.AND P0, PT, RZ, UR22, PT ;  /* 0x00000016ff007c0c */ /* 0x000fc8000bf05070 */
[----:B------:R-:W-:-:S13]  /*97d0*/  ISETP.NE.AND.EX P0, PT, RZ, UR23, PT, P0 ;  /* 0x00000017ff007c0c */ /* 0x000fda000bf05300 */
        /* <DEDUP_REMOVED lines=24> */
.L_x_6164:
        /* <DEDUP_REMOVED lines=37> */
.L_x_6163:
        /* <DEDUP_REMOVED lines=40> */
.L_x_6166:
        /* <DEDUP_REMOVED lines=56> */
.L_x_6165:
[----:B------:R-:W0:Y:S01]  /*a1b0*/  @UP0 LDCU.64 UR6, c[0x0][0x3a8] ;  /* 0x00007500ff0607ac */ /* 0x000e220008000a00 */
[----:B------:R-:W-:Y:S02]  /*a1c0*/  PLOP3.LUT P0, PT, PT, PT, UP0, 0x80, 0x8 ;  /* 0x000000000008781c */ /* 0x000fe40003f0f008 */
[----:B------:R-:W-:-:S11]  /*a1d0*/  MOV R148, 0x10 ;  /* 0x0000001000947802 */ /* 0x000fd60000000f00 */
[----:B0-----:R-:W-:Y:S01]  /*a1e0*/  @P0 IMAD.WIDE.U32 R148, R232, R148, UR6 ;  /* 0x00000006e8940e25 */ /* 0x001fe2000f8e0094 */
[----:B------:R-:W-:-:S13]  /*a1f0*/  PLOP3.LUT P0, PT, PT, PT, UP0, 0x80, 0x8 ;  /* 0x000000000008781c */ /* 0x000fda0003f0f008 */
[----:B------:R0:W-:Y:S02]  /*a200*/  @P0 STG.E.128 desc[UR8][R148.64], R36 ;  /* 0x0000002494000986 */ /* 0x0001e4000c101d08 */
.L_x_6162:
[----:B------:R-:W-:Y:S05]  /*a210*/  BSYNC.RECONVERGENT B0 ;  /* 0x0000000000007941 */ /* 0x000fea0003800200 */
.L_x_6161:
[----:B01-3--:R-:W-:Y:S01]  /*a220*/  FADD.FTZ R148, RZ, R30 ;  /* 0x0000001eff947221 */ /* 0x00bfe20000010000 */
        /* <DEDUP_REMOVED lines=78> */
[----:B----4-:R-:W-:-:S04]  /*a710*/  FMUL.FTZ R148, R251, R148 ;  /* 0x00000094fb947220 */ /* 0x010fc80000410000 */
        /* <DEDUP_REMOVED lines=137> */
.L_x_6168:
[----:B------:R-:W-:Y:S05]  /*afb0*/  BSYNC.RECONVERGENT B0 ;  /* 0x0000000000007941 */ /* 0x000fea0003800200 */
.L_x_6167:
[----:B------:R-:W-:Y:S01]  /*afc0*/  LOP3.LUT R151, R252, 0x1f, RZ, 0xc0, !PT ;  /* 0x0000001ffc977812 */ /* 0x000fe200078ec0ff */
[----:B------:R-:W-:Y:S01]  /*afd0*/  BAR.SYNC.DEFER_BLOCKING 0x0 ;  /* 0x0000000000007b1d */ /* 0x000fe20000010000 */
[----:B0-----:R-:W-:Y:S01]  /*afe0*/  HFMA2 R150, -RZ, RZ, 0, 0 ;  /* 0x00000000ff967431 */ /* 0x001fe200000001ff */
        /* <DEDUP_REMOVED lines=12> */
.L_x_6170:
[----:B------:R-:W-:Y:S05]  /*b0b0*/  BSYNC.RECONVERGENT B0 ;  /* 0x0000000000007941 */ /* 0x000fea0003800200 */
.L_x_6169:
[----:B0-----:R-:W0:Y:S01]  /*b0c0*/  SHFL.DOWN PT, R232, R148, 0x2, 0x1f ;  /* 0x08401f0094e87f89 */ /* 0x001e2200000e0000 */
[----:B------:R-:W-:Y:S01]  /*b0d0*/  I2FP.F32.S32 R233, R150 ;  /* 0x0000009600e97245 */ /* 0x000fe20000201400 */
[----:B------:R-:W-:Y:S01]  /*b0e0*/  BSSY.RECONVERGENT B0, `(.L_x_6171) ;  /* 0x0000076000007945 */ /* 0x000fe20003800200 */
[----:B------:R-:W-:Y:S01]  /*b0f0*/  ISETP.NE.AND P6, PT, RZ, UR14, PT ;  /* 0x0000000eff007c0c */ /* 0x000fe2000bfc5270 */
[----:B------:R-:W1:Y:S01]  /*b100*/  SHFL.DOWN PT, R151, R150, 0x2, 0x1f ;  /* 0x08401f0096977f89 */ /* 0x000e6200000e0000 */
[----:B0-----:R-:W-:Y:S01]  /*b110*/  FADD.FTZ R234, -R232, R148 ;  /* 0x00000094e8ea7221 */ /* 0x001fe20000010100 */
[----:B-1----:R-:W-:-:S03]  /*b120*/  I2FP.F32.S32 R235, R151 ;  /* 0x0000009700eb7245 */ /* 0x002fc60000201400 */
[----:B------:R-:W-:Y:S01]  /*b130*/  FMUL.FTZ R234, R234, R234 ;  /* 0x000000eaeaea7220 */ /* 0x000fe20000410000 */
[----:B------:R-:W-:Y:S01]  /*b140*/  IADD3 R150, PT, PT, R151, R150, RZ ;  /* 0x0000009697967210 */ /* 0x000fe20007ffe0ff */
[----:B------:R-:W-:Y:S02]  /*b150*/  FMUL.FTZ R232, R232, R235 ;  /* 0x000000ebe8e87220 */ /* 0x000fe40000410000 */
[----:B------:R-:W-:Y:S02]  /*b160*/  FMUL.FTZ R151, R234, R233 ;  /* 0x000000e9ea977220 */ /* 0x000fe40000410000 */
[----:B------:R-:W-:Y:S02]  /*b170*/  FFMA.FTZ R233, R233, R148, R232 ;  /* 0x00000094e9e97223 */ /* 0x000fe400000100e8 */
[----:B------:R-:W-:Y:S01]  /*b180*/  FMUL.FTZ R151, R151, R235 ;  /* 0x000000eb97977220 */ /* 0x000fe20000410000 */
[----:B------:R-:W0:Y:S02]  /*b190*/  SHFL.DOWN PT, R148, R149, 0x2, 0x1f ;  /* 0x08401f0095947f89 */ /* 0x000e2400000e0000 */
[----:B0-----:R-:W-:Y:S01]  /*b1a0*/  FADD.FTZ R149, R148, R149 ;  /* 0x0000009594957221 */ /* 0x001fe20000010000 */
[----:B------:R-:W-:-:S04]  /*b1b0*/  I2FP.F32.S32 R148, R150 ;  /* 0x0000009600947245 */ /* 0x000fc80000201400 */
[----:B------:R-:W0:Y:S02]  /*b1c0*/  MUFU.RCP R232, R148 ;  /* 0x0000009400e87308 */ /* 0x000e240000001000 */
[C---:B0-----:R-:W-:Y:S01]  /*b1d0*/  FFMA.FTZ R149, R232.reuse, R151, R149 ;  /* 0x00000097e8957223 */ /* 0x041fe20000010095 */
[----:B------:R-:W-:Y:S02]  /*b1e0*/  FMUL.FTZ R151, R232, R233 ;  /* 0x000000e9e8977220 */ /* 0x000fe40000410000 */
[----:B------:R-:W0:Y:S04]  /*b1f0*/  SHFL.DOWN PT, R233, R150, 0x1, 0x1f ;  /* 0x08201f0096e97f89 */ /* 0x000e2800000e0000 */
[----:B------:R-:W1:Y:S01]  /*b200*/  SHFL.DOWN PT, R232, R151, 0x1, 0x1f ;  /* 0x08201f0097e87f89 */ /* 0x000e6200000e0000 */
[----:B0-----:R-:W-:Y:S01]  /*b210*/  IMAD.IADD R150, R150, 0x1, R233 ;  /* 0x0000000196967824 */ /* 0x001fe200078e02e9 */
[----:B------:R-:W-:Y:S01]  /*b220*/  I2FP.F32.S32 R233, R233 ;  /* 0x000000e900e97245 */ /* 0x000fe20000201400 */
[----:B-1----:R-:W-:-:S03]  /*b230*/  FADD.FTZ R234, R151, -R232 ;  /* 0x800000e897ea7221 */ /* 0x002fc60000010000 */
[----:B------:R-:W-:Y:S01]  /*b240*/  I2FP.F32.S32 R150, R150 ;  /* 0x0000009600967245 */ /* 0x000fe20000201400 */
[----:B------:R-:W-:Y:S01]  /*b250*/  FMUL.FTZ R232, R232, R233 ;  /* 0x000000e9e8e87220 */ /* 0x000fe20000410000 */
[----:B------:R-:W-:-:S04]  /*b260*/  FMUL.FTZ R234, R234, R234 ;  /* 0x000000eaeaea7220 */ /* 0x000fc80000410000 */
[----:B------:R-:W0:Y:S01]  /*b270*/  MUFU.RCP R150, R150 ;  /* 0x0000009600967308 */ /* 0x000e220000001000 */
[C---:B------:R-:W-:Y:S01]  /*b280*/  FMUL.FTZ R234, R148.reuse, R234 ;  /* 0x000000ea94ea7220 */ /* 0x040fe20000410000 */
[----:B------:R-:W-:Y:S02]  /*b290*/  FFMA.FTZ R148, R148, R151, R232 ;  /* 0x0000009794947223 */ /* 0x000fe400000100e8 */
[----:B------:R-:W1:Y:S01]  /*b2a0*/  SHFL.DOWN PT, R151, R149, 0x1, 0x1f ;  /* 0x08201f0095977f89 */ /* 0x000e6200000e0000 */
[----:B------:R-:W-:Y:S01]  /*b2b0*/  FMUL.FTZ R234, R234, R233 ;  /* 0x000000e9eaea7220 */ /* 0x000fe20000410000 */
[----:B-1----:R-:W-:Y:S02]  /*b2c0*/  FADD.FTZ R149, R149, R151 ;  /* 0x0000009795957221 */ /* 0x002fe40000010000 */
[----:B------:R-:W1:Y:S02]  /*b2d0*/  LDC R151, c[0x0][0x448] ;  /* 0x00011200ff977b82 */ /* 0x000e640000000800 */
[C---:B0-----:R-:W-:Y:S01]  /*b2e0*/  FFMA.FTZ R149, R150.reuse, R234, R149 ;  /* 0x000000ea96957223 */ /* 0x041fe20000010095 */
[----:B------:R-:W-:-:S04]  /*b2f0*/  FMUL.FTZ R150, R150, R148 ;  /* 0x0000009496967220 */ /* 0x000fc80000410000 */
[----:B------:R-:W1:Y:S04]  /*b300*/  SHFL.IDX PT, R148, R149, RZ, 0x1f ;  /* 0x00001fff95947589 */ /* 0x000e6800000e0000 */
[----:B------:R-:W0:Y:S01]  /*b310*/  SHFL.IDX PT, R150, R150, RZ, 0x1f ;  /* 0x00001fff96967589 */ /* 0x000e2200000e0000 */
[----:B-1----:R-:W-:Y:S01]  /*b320*/  FFMA.FTZ R148, R148, UR15, R151 ;  /* 0x0000000f94947c23 */ /* 0x002fe20008010097 */
[----:B0-----:R-:W-:-:S05]  /*b330*/  FMUL.FTZ R149, R150, R150 ;  /* 0x0000009696957220 */ /* 0x001fca0000410000 */
        /* <DEDUP_REMOVED lines=10> */
[----:B0-----:R-:W-:Y:S01]  /*b3e0*/  @!P6 IMAD.WIDE R148, R151, 0x4, R148 ;  /* 0x000000049794e825 */ /* 0x001fe200078e0294 */
[----:B------:R-:W-:-:S05]  /*b3f0*/  MOV R151, UR4 ;  /* 0x0000000400977c02 */ /* 0x000fca0008000f00 */
[----:B------:R0:W-:Y:S01]  /*b400*/  @!P6 STG.E desc[UR8][R148.64], R151 ;  /* 0x000000979400e986 */ /* 0x0001e2000c101908 */
[----:B------:R-:W-:-:S04]  /*b410*/  ISETP.NE.AND P6, PT, RZ, UR14, PT ;  /* 0x0000000eff007c0c */ /* 0x000fc8000bfc5270 */
[----:B------:R-:W-:-:S04]  /*b420*/  FSEL R150, R150, RZ, !P6 ;  /* 0x000000ff96967208 */ /* 0x000fc80007000000 */
[----:B------:R-:W-:Y:S01]  /*b430*/  R2UR UR6, R150 ;  /* 0x00000000960672ca */ /* 0x000fe200000e0000 */
[----:B------:R-:W-:-:S14]  /*b440*/  @!P0 BRA `(.L_x_6172) ;  /* 0x0000000000fc8947 */ /* 0x000fdc0003800000 */
[----:B------:R-:W3:Y:S04]  /*b450*/  LDL R245, [R1+0xe0] ;  /* 0x0000e00001f57983 */ /* 0x000ee80000100800 */
[----:B------:R-:W4:Y:S01]  /*b460*/  LDL R244, [R1+0xe4] ;  /* 0x0000e40001f47983 */ /* 0x000f220000100800 */
[----:B0-----:R-:W-:Y:S01]  /*b470*/  FADD.FTZ R149, R30, -UR6 ;  /* 0x800000061e957e21 */ /* 0x001fe20008010000 */
[----:B------:R-:W-:Y:S01]  /*b480*/  FADD.FTZ R148, R15, -UR6 ;  /* 0x800000060f947e21 */ /* 0x000fe20008010000 */
[----:B------:R-:W-:Y:S01]  /*b490*/  FADD.FTZ R151, R14, -UR6 ;  /* 0x800000060e977e21 */ /* 0x000fe20008010000 */
[----:B------:R-:W2:Y:S01]  /*b4a0*/  LDL R232, [R1+0xec] ;  /* 0x0000ec0001e87983 */ /* 0x000ea20000100800 */
[----:B------:R-:W-:Y:S01]  /*b4b0*/  FMUL.FTZ R234, R149, UR4 ;  /* 0x0000000495ea7c20 */ /* 0x000fe20008410000 */
[----:B------:R-:W-:-:S02]  /*b4c0*/  FMUL.FTZ R235, R148, UR4 ;  /* 0x0000000494eb7c20 */ /* 0x000fc40008410000 */
[----:B------:R-:W2:Y:S04]  /*b4d0*/  LDL R249, [R1+0xd0] ;  /* 0x0000d00001f97983 */ /* 0x000ea80000100800 */
[----:B------:R-:W2:Y:S04]  /*b4e0*/  LDL R248, [R1+0xd4] ;  /* 0x0000d40001f87983 */ /* 0x000ea80000100800 */
[----:B------:R-:W2:Y:S01]  /*b4f0*/  LDL R233, [R1+0xdc] ;  /* 0x0000dc0001e97983 */ /* 0x000ea20000100800 */
[----:B------:R-:W-:Y:S01]  /*b500*/  FADD.FTZ R150, R155, -UR6 ;  /* 0x800000069b967e21 */ /* 0x000fe20008010000 */
[----:B---3-5:R-:W-:Y:S01]  /*b510*/  FFMA.FTZ R148, R234, R245, R100 ;  /* 0x000000f5ea947223 */ /* 0x028fe20000010064 */
[----:B------:R-:W-:-:S02]  /*b520*/  FMUL.FTZ R245, R151, UR4 ;  /* 0x0000000497f57c20 */ /* 0x000fc40008410000 */
[----:B------:R-:W3:Y:S01]  /*b530*/  LDL R151, [R1+0xe8] ;  /* 0x0000e80001977983 */ /* 0x000ee20000100800 */
[----:B----4-:R-:W-:-:S05]  /*b540*/  FFMA.FTZ R149, R235, R244, R101 ;  /* 0x000000f4eb957223 */ /* 0x010fca0000010065 */
[----:B------:R-:W-:Y:S01]  /*b550*/  F2FP.BF16.F32.PACK_AB R148, R149, R148 ;  /* 0x000000949594723e */ /* 0x000fe200000010ff */
[----:B------:R-:W-:-:S04]  /*b560*/  FADD.FTZ R149, R154, -UR6 ;  /* 0x800000069a957e21 */ /* 0x000fc80008010000 */
[----:B------:R-:W-:Y:S01]  /*b570*/  FMUL.FTZ R244, R149, UR4 ;  /* 0x0000000495f47c20 */ /* 0x000fe20008410000 */
[----:B------:R-:W-:Y:S01]  /*b580*/  FADD.FTZ R149, R13, -UR6 ;  /* 0x800000060d957e21 */ /* 0x000fe20008010000 */
[----:B------:R-:W-:-:S03]  /*b590*/  FMUL.FTZ R246, R150, UR4 ;  /* 0x0000000496f67c20 */ /* 0x000fc60008410000 */
[----:B------:R-:W-:Y:S01]  /*b5a0*/  FMUL.FTZ R247, R149, UR4 ;  /* 0x0000000495f77c20 */ /* 0x000fe20008410000 */
[----:B--2---:R-:W-:Y:S01]  /*b5b0*/  FFMA.FTZ R150, R245, R232, R103 ;  /* 0x000000e8f5967223 */ /* 0x004fe20000010067 */
[----:B------:R-:W-:Y:S01]  /*b5c0*/  FFMA.FTZ R232, R246, R249, R104 ;  /* 0x000000f9f6e87223 */ /* 0x000fe20000010068 */
[----:B---3--:R-:W-:Y:S01]  /*b5d0*/  FFMA.FTZ R149, R244, R151, R102 ;  /* 0x00000097f4957223 */ /* 0x008fe20000010066 */
[----:B------:R-:W-:-:S04]  /*b5e0*/  FFMA.FTZ R151, R247, R248, R105 ;  /* 0x000000f8f7977223 */ /* 0x000fc80000010069 */
[----:B------:R-:W-:Y:S02]  /*b5f0*/  F2FP.BF16.F32.PACK_AB R149, R150, R149 ;  /* 0x000000959695723e */ /* 0x000fe400000010ff */
[----:B------:R-:W-:Y:S01]  /*b600*/  F2FP.BF16.F32.PACK_AB R150, R151, R232 ;  /* 0x000000e89796723e */ /* 0x000fe200000010ff */
[----:B------:R-:W-:-:S04]  /*b610*/  FADD.FTZ R151, R156, -UR6 ;  /* 0x800000069c977e21 */ /* 0x000fc80008010000 */
[----:B------:R-:W-:Y:S02]  /*b620*/  FMUL.FTZ R248, R151, UR4 ;  /* 0x0000000497f87c20 */ /* 0x000fe40008410000 */
[----:B------:R-:W2:Y:S01]  /*b630*/  LDL R151, [R1+0xd8] ;  /* 0x0000d80001977983 */ /* 0x000ea20000100800 */
[----:B------:R-:W-:-:S04]  /*b640*/  FADD.FTZ R232, R169, -UR6 ;  /* 0x80000006a9e87e21 */ /* 0x000fc80008010000 */
[----:B------:R-:W-:Y:S01]  /*b650*/  FMUL.FTZ R249, R232, UR4 ;  /* 0x00000004e8f97c20 */ /* 0x000fe20008410000 */
[----:B--2---:R-:W-:-:S03]  /*b660*/  FFMA.FTZ R232, R248, R151, R106 ;  /* 0x00000097f8e87223 */ /* 0x004fc6000001006a */
[----:B------:R-:W-:-:S05]  /*b670*/  FFMA.FTZ R151, R249, R233, R107 ;  /* 0x000000e9f9977223 */ /* 0x000fca000001006b */
[----:B------:R-:W-:Y:S02]  /*b680*/  F2FP.BF16.F32.PACK_AB R151, R151, R232 ;  /* 0x000000e89797723e */ /* 0x000fe400000010ff */
[----:B------:R-:W0:Y:S02]  /*b690*/  LDC.64 R232, c[0x0][0x428] ;  /* 0x00010a00ffe87b82 */ /* 0x000e240000000a00 */
[----:B0-----:R-:W-:-:S05]  /*b6a0*/  IMAD.WIDE.U32 R232, R16, 0x10, R232 ;  /* 0x0000001010e87825 */ /* 0x001fca00078e00e8 */
[----:B------:R0:W-:Y:S04]  /*b6b0*/  STG.E.128 desc[UR8][R232.64], R148 ;  /* 0x00000094e8007986 */ /* 0x0001e8000c101d08 */
[----:B0-----:R-:W2:Y:S04]  /*b6c0*/  LDL R151, [R1+0xb8] ;  /* 0x0000b80001977983 */ /* 0x001ea80000100800 */
[----:B------:R-:W3:Y:S04]  /*b6d0*/  LDL R148, [R1+0xbc] ;  /* 0x0000bc0001947983 */ /* 0x000ee80000100800 */
[----:B------:R-:W4:Y:S04]  /*b6e0*/  LDL R149, [R1+0xc8] ;  /* 0x0000c80001957983 */ /* 0x000f280000100800 */
[----:B------:R-:W4:Y:S04]  /*b6f0*/  LDL R150, [R1+0xb0] ;  /* 0x0000b00001967983 */ /* 0x000f280000100800 */
[----:B------:R-:W4:Y:S04]  /*b700*/  LDL R232, [R1+0xb4] ;  /* 0x0000b40001e87983 */ /* 0x000f280000100800 */
[----:B------:R-:W4:Y:S01]  /*b710*/  LDL R233, [R1+0xcc] ;  /* 0x0000cc0001e97983 */ /* 0x000f220000100800 */
[----:B--2---:R-:W-:-:S03]  /*b720*/  FFMA.FTZ R151, R248, R151, R58 ;  /* 0x00000097f8977223 */ /* 0x004fc6000001003a */
[----:B------:R-:W2:Y:S01]  /*b730*/  LDL R248, [R1+0xc4] ;  /* 0x0000c40001f87983 */ /* 0x000ea20000100800 */
[----:B---3--:R-:W-:-:S03]  /*b740*/  FFMA.FTZ R148, R249, R148, R59 ;  /* 0x00000094f9947223 */ /* 0x008fc6000001003b */
[----:B------:R-:W3:Y:S02]  /*b750*/  LDL R249, [R1+0xc0] ;  /* 0x0000c00001f97983 */ /* 0x000ee40000100800 */
[----:B------:R-:W-:Y:S01]  /*b760*/  F2FP.BF16.F32.PACK_AB R151, R148, R151 ;  /* 0x000000979497723e */ /* 0x000fe200000010ff */
[----:B----4-:R-:W-:Y:S01]  /*b770*/  FFMA.FTZ R149, R244, R149, R54 ;  /* 0x00000095f4957223 */ /* 0x010fe20000010036 */
[----:B------:R-:W-:Y:S01]  /*b780*/  FFMA.FTZ R150, R246, R150, R56 ;  /* 0x00000096f6967223 */ /* 0x000fe20000010038 */
[----:B------:R-:W-:Y:S01]  /*b790*/  FFMA.FTZ R232, R247, R232, R57 ;  /* 0x000000e8f7e87223 */ /* 0x000fe20000010039 */
[----:B------:R-:W-:-:S04]  /*b7a0*/  FFMA.FTZ R233, R245, R233, R55 ;  /* 0x000000e9f5e97223 */ /* 0x000fc80000010037 */
[----:B------:R-:W-:Y:S02]  /*b7b0*/  F2FP.BF16.F32.PACK_AB R150, R232, R150 ;  /* 0x00000096e896723e */ /* 0x000fe400000010ff */
[----:B------:R-:W-:Y:S01]  /*b7c0*/  F2FP.BF16.F32.PACK_AB R149, R233, R149 ;  /* 0x00000095e995723e */ /* 0x000fe200000010ff */
[----:B--2---:R-:W-:Y:S01]  /*b7d0*/  FFMA.FTZ R235, R235, R248, R53 ;  /* 0x000000f8ebeb7223 */ /* 0x004fe20000010035 */
[----:B---3--:R-:W-:Y:S02]  /*b7e0*/  FFMA.FTZ R148, R234, R249, R52 ;  /* 0x000000f9ea947223 */ /* 0x008fe40000010034 */
[----:B------:R-:W0:Y:S03]  /*b7f0*/  LDC.64 R248, c[0x0][0x430] ;  /* 0x00010c00fff87b82 */ /* 0x000e260000000a00 */
[----:B------:R-:W-:Y:S01]  /*b800*/  F2FP.BF16.F32.PACK_AB R148, R235, R148 ;  /* 0x00000094eb94723e */ /* 0x000fe200000010ff */
[----:B0-----:R-:W-:-:S05]  /*b810*/  IMAD.WIDE.U32 R232, R16, 0x10, R248 ;  /* 0x0000001010e87825 */ /* 0x001fca00078e00f8 */
[----:B------:R1:W-:Y:S01]  /*b820*/  STG.E.128 desc[UR8][R232.64], R148 ;  /* 0x00000094e8007986 */ /* 0x0003e2000c101d08 */
[----:B------:R-:W-:-:S07]  /*b830*/  VIADD R16, R16, 0x80 ;  /* 0x0000008010107836 */ /* 0x000fce0000000000 */
.L_x_6172:
[----:B------:R-:W-:Y:S05]  /*b840*/  BSYNC.RECONVERGENT B0 ;  /* 0x0000000000007941 */ /* 0x000fea0003800200 */
.L_x_6171:
[----:B------:R-:W-:Y:S01]  /*b850*/  ISETP.GE.U32.AND P6, PT, R17, 0x100, PT ;  /* 0x000001001100780c */ /* 0x000fe20003fc6070 */
[----:B------:R-:W-:-:S12]  /*b860*/  BSSY.RECONVERGENT B0, `(.L_x_6173) ;  /* 0x0000041000007945 */ /* 0x000fd80003800200 */
[----:B------:R-:W-:Y:S05]  /*b870*/  @!P6 BRA `(.L_x_6174) ;  /* 0x0000000000fce947 */ /* 0x000fea0003800000 */
[----:B01----:R-:W3:Y:S01]  /*b880*/  LDL R151, [R1+0xa0] ;  /* 0x0000a00001977983 */ /* 0x003ee20000100800 */
[----:B------:R-:W-:-:S03]  /*b890*/  FADD.FTZ R149, R29, -UR6 ;  /* 0x800000061d957e21 */ /* 0x000fc60008010000 */
[----:B------:R-:W4:Y:S01]  /*b8a0*/  LDL R150, [R1+0xa4] ;  /* 0x0000a40001967983 */ /* 0x000f220000100800 */
[----:B------:R-:W-:Y:S01]  /*b8b0*/  FADD.FTZ R148, R12, -UR6 ;  /* 0x800000060c947e21 */ /* 0x000fe20008010000 */
[----:B------:R-:W-:Y:S02]  /*b8c0*/  FMUL.FTZ R234, R149, UR4 ;  /* 0x0000000495ea7c20 */ /* 0x000fe40008410000 */
[----:B------:R-:W2:Y:S01]  /*b8d0*/  LDL R249, [R1+0xac] ;  /* 0x0000ac0001f97983 */ /* 0x000ea20000100800 */
[----:B------:R-:W-:-:S03]  /*b8e0*/  FMUL.FTZ R235, R148, UR4 ;  /* 0x0000000494eb7c20 */ /* 0x000fc60008410000 */
[----:B------:R-:W2:Y:S04]  /*b8f0*/  LDL R232, [R1+0x90] ;  /* 0x0000900001e87983 */ /* 0x000ea80000100800 */
[----:B------:R-:W2:Y:S04]  /*b900*/  LDL R248, [R1+0x94] ;  /* 0x0000940001f87983 */ /* 0x000ea80000100800 */
[----:B------:R-:W2:Y:S01]  /*b910*/  LDL R233, [R1+0x9c] ;  /* 0x00009c0001e97983 */ /* 0x000ea20000100800 */
[----:B---3-5:R-:W-:Y:S01]  /*b920*/  FFMA.FTZ R148, R234, R151, R108 ;  /* 0x00000097ea947223 */ /* 0x028fe2000001006c */
[----:B------:R-:W-:Y:S01]  /*b930*/  FADD.FTZ R151, R11, -UR6 ;  /* 0x800000060b977e21 */ /* 0x000fe20008010000 */
[----:B----4-:R-:W-:-:S03]  /*b940*/  FFMA.FTZ R149, R235, R150, R109 ;  /* 0x00000096eb957223 */ /* 0x010fc6000001006d */
[----:B------:R-:W-:Y:S01]  /*b950*/  FMUL.FTZ R245, R151, UR4 ;  /* 0x0000000497f57c20 */ /* 0x000fe20008410000 */
[----:B------:R-:W-:Y:S01]  /*b960*/  FADD.FTZ R150, R157, -UR6 ;  /* 0x800000069d967e21 */ /* 0x000fe20008010000 */
[----:B------:R-:W3:Y:S01]  /*b970*/  LDL R151, [R1+0xa8] ;  /* 0x0000a80001977983 */ /* 0x000ee20000100800 */
        /* <DEDUP_REMOVED lines=46> */
[----:B------:R-:W-:-:S07]  /*bc60*/  IADD3 R16, PT, PT, R16, 0x80, RZ ;  /* 0x0000008010107810 */ /* 0x000fce0007ffe0ff */
.L_x_6174:
[----:B------:R-:W-:Y:S05]  /*bc70*/  BSYNC.RECONVERGENT B0 ;  /* 0x0000000000007941 */ /* 0x000fea0003800200 */
.L_x_6173:
[----:B------:R-:W-:Y:S04]  /*bc80*/  BSSY.RECONVERGENT B0, `(.L_x_6175) ;  /* 0x0000041000007945 */ /* 0x000fe80003800200 */
[----:B------:R-:W-:Y:S05]  /*bc90*/  @!P1 BRA `(.L_x_6176) ;  /* 0x0000000000fc9947 */ /* 0x000fea0003800000 */
[----:B01-3--:R-:W3:Y:S01]  /*bca0*/  LDL R151, [R1+0x60] ;  /* 0x0000600001977983 */ /* 0x00bee20000100800 */
        /* <DEDUP_REMOVED lines=62> */
.L_x_6176:
[----:B------:R-:W-:Y:S05]  /*c090*/  BSYNC.RECONVERGENT B0 ;  /* 0x0000000000007941 */ /* 0x000fea0003800200 */
.L_x_6175:
[----:B------:R-:W-:Y:S04]  /*c0a0*/  BSSY.RECONVERGENT B0, `(.L_x_6177) ;  /* 0x000003d000007945 */ /* 0x000fe80003800200 */
[----:B------:R-:W-:Y:S05]  /*c0b0*/  @!P2 BRA `(.L_x_6178) ;  /* 0x0000000000eca947 */ /* 0x000fea0003800000 */
[----:B01-34-:R-:W3:Y:S01]  /*c0c0*/  LDL R151, [R1+0x20] ;  /* 0x0000200001977983 */ /* 0x01bee20000100800 */
        /* <DEDUP_REMOVED lines=37> */
[----:B------:R0:W-:Y:S02]  /*c320*/  STG.E.128 desc[UR8][R232.64], R148 ;  /* 0x00000094e8007986 */ /* 0x0001e4000c101d08 */
[----:B0-----:R-:W-:Y:S02]  /*c330*/  FFMA.FTZ R151, R248, R242, R82 ;  /* 0x000000f2f8977223 */ /* 0x001fe40000010052 */
[----:B------:R-:W2:Y:S04]  /*c340*/  LDL R150, [R1] ;  /* 0x0000000001967983 */ /* 0x000ea80000100800 */
[----:B------:R-:W3:Y:S04]  /*c350*/  LDL R248, [R1+0x4] ;  /* 0x0000040001f87983 */ /* 0x000ee80000100800 */
[----:B------:R-:W4:Y:S04]  /*c360*/  LDL R232, [R1+0x8] ;  /* 0x0000080001e87983 */ /* 0x000f280000100800 */
[----:B------:R-:W4:Y:S01]  /*c370*/  LDL R233, [R1+0xc] ;  /* 0x00000c0001e97983 */ /* 0x000f220000100800 */
[----:B------:R-:W-:-:S05]  /*c380*/  FFMA.FTZ R148, R249, R243, R83 ;  /* 0x000000f3f9947223 */ /* 0x000fca0000010053 */
[----:B------:R-:W-:Y:S01]  /*c390*/  F2FP.BF16.F32.PACK_AB R151, R148, R151 ;  /* 0x000000979497723e */ /* 0x000fe200000010ff */
[----:B---3--:R-:W-:Y:S02]  /*c3a0*/  FFMA.FTZ R235, R235, R248, R77 ;  /* 0x000000f8ebeb7223 */ /* 0x008fe4000001004d */
[----:B------:R-:W0:Y:S01]  /*c3b0*/  LDC.64 R248, c[0x0][0x430] ;  /* 0x00010c00fff87b82 */ /* 0x000e220000000a00 */
[----:B--2---:R-:W-:Y:S01]  /*c3c0*/  FFMA.FTZ R148, R234, R150, R76 ;  /* 0x00000096ea947223 */ /* 0x004fe2000001004c */
[----:B----4-:R-:W-:Y:S01]  /*c3d0*/  FFMA.FTZ R149, R244, R232, R78 ;  /* 0x000000e8f4957223 */ /* 0x010fe2000001004e */
[----:B------:R-:W-:Y:S01]  /*c3e0*/  FFMA.FTZ R150, R246, R240, R80 ;  /* 0x000000f0f6967223 */ /* 0x000fe20000010050 */
[----:B------:R-:W-:Y:S01]  /*c3f0*/  FFMA.FTZ R232, R247, R241, R81 ;  /* 0x000000f1f7e87223 */ /* 0x000fe20000010051 */
[----:B------:R-:W-:Y:S01]  /*c400*/  FFMA.FTZ R233, R245, R233, R79 ;  /* 0x000000e9f5e97223 */ /* 0x000fe2000001004f */
[----:B------:R-:W-:-:S03]  /*c410*/  F2FP.BF16.F32.PACK_AB R148, R235, R148 ;  /* 0x00000094eb94723e */ /* 0x000fc600000010ff */
[----:B------:R-:W-:Y:S02]  /*c420*/  F2FP.BF16.F32.PACK_AB R150, R232, R150 ;  /* 0x00000096e896723e */ /* 0x000fe400000010ff */
[----:B------:R-:W-:Y:S01]  /*c430*/  F2FP.BF16.F32.PACK_AB R149, R233, R149 ;  /* 0x00000095e995723e */ /* 0x000fe200000010ff */
[----:B0-----:R-:W-:-:S05]  /*c440*/  IMAD.WIDE.U32 R232, R16, 0x10, R248 ;  /* 0x0000001010e87825 */ /* 0x001fca00078e00f8 */
[----:B------:R0:W-:Y:S01]  /*c450*/  STG.E.128 desc[UR8][R232.64], R148 ;  /* 0x00000094e8007986 */ /* 0x0001e2000c101d08 */
[----:B------:R-:W-:-:S07]  /*c460*/  VIADD R16, R16, 0x80 ;  /* 0x0000008010107836 */ /* 0x000fce0000000000 */
.L_x_6178:
[----:B------:R-:W-:Y:S05]  /*c470*/  BSYNC.RECONVERGENT B0 ;  /* 0x0000000000007941 */ /* 0x000fea0003800200 */
.L_x_6177:
[----:B------:R-:W-:Y:S04]  /*c480*/  BSSY.RECONVERGENT B0, `(.L_x_6179) ;  /* 0x0000031000007945 */ /* 0x000fe80003800200 */
[----:B------:R-:W-:Y:S05]  /*c490*/  @!P3 BRA `(.L_x_6180) ;  /* 0x0000000000bcb947 */ /* 0x000fea0003800000 */
[----:B01-34-:R-:W-:Y:S01]  /*c4a0*/  FADD.FTZ R149, R26, -UR6 ;  /* 0x800000061a957e21 */ /* 0x01bfe20008010000 */
[----:B------:R-:W-:Y:S01]  /*c4b0*/  FADD.FTZ R148, R3, -UR6 ;  /* 0x8000000603947e21 */ /* 0x000fe20008010000 */
[----:B------:R-:W-:Y:S01]  /*c4c0*/  FADD.FTZ R151, R2, -UR6 ;  /* 0x8000000602977e21 */ /* 0x000fe20008010000 */
[----:B------:R-:W-:Y:S01]  /*c4d0*/  FADD.FTZ R150, R163, -UR6 ;  /* 0x80000006a3967e21 */ /* 0x000fe20008010000 */
[----:B------:R-:W-:Y:S01]  /*c4e0*/  FMUL.FTZ R234, R149, UR4 ;  /* 0x0000000495ea7c20 */ /* 0x000fe20008410000 */
[----:B------:R-:W-:Y:S01]  /*c4f0*/  FMUL.FTZ R235, R148, UR4 ;  /* 0x0000000494eb7c20 */ /* 0x000fe20008410000 */
[----:B------:R-:W-:Y:S01]  /*c500*/  FMUL.FTZ R245, R151, UR4 ;  /* 0x0000000497f57c20 */ /* 0x000fe20008410000 */
[----:B------:R-:W-:Y:S01]  /*c510*/  FMUL.FTZ R246, R150, UR4 ;  /* 0x0000000496f67c20 */ /* 0x000fe20008410000 */
[----:B-----5:R-:W-:Y:S01]  /*c520*/  FFMA.FTZ R148, R234, R236, R132 ;  /* 0x000000ecea947223 */ /* 0x020fe20000010084 */
[----:B------:R-:W-:Y:S01]  /*c530*/  FFMA.FTZ R149, R235, R237, R133 ;  /* 0x000000edeb957223 */ /* 0x000fe20000010085 */
[----:B------:R-:W-:Y:S01]  /*c540*/  FFMA.FTZ R150, R245, R239, R135 ;  /* 0x000000eff5967223 */ /* 0x000fe20000010087 */
[----:B------:R-:W-:Y:S01]  /*c550*/  FFMA.FTZ R232, R246, R228, R136 ;  /* 0x000000e4f6e87223 */ /* 0x000fe20000010088 */
[----:B------:R-:W-:-:S02]  /*c560*/  FFMA.FTZ R235, R235, R225, R85 ;  /* 0x000000e1ebeb7223 */ /* 0x000fc40000010055 */
[----:B------:R-:W-:Y:S01]  /*c570*/  F2FP.BF16.F32.PACK_AB R148, R149, R148 ;  /* 0x000000949594723e */ /* 0x000fe200000010ff */
[----:B------:R-:W-:-:S04]  /*c580*/  FADD.FTZ R149, R34, -UR6 ;  /* 0x8000000622957e21 */ /* 0x000fc80008010000 */
[----:B------:R-:W-:Y:S01]  /*c590*/  FMUL.FTZ R244, R149, UR4 ;  /* 0x0000000495f47c20 */ /* 0x000fe20008410000 */
[----:B------:R-:W-:-:S04]  /*c5a0*/  FADD.FTZ R149, R0, -UR6 ;  /* 0x8000000600957e21 */ /* 0x000fc80008010000 */
[----:B------:R-:W-:Y:S01]  /*c5b0*/  FMUL.FTZ R247, R149, UR4 ;  /* 0x0000000495f77c20 */ /* 0x000fe20008410000 */
[----:B------:R-:W-:-:S03]  /*c5c0*/  FFMA.FTZ R149, R244, R238, R134 ;  /* 0x000000eef4957223 */ /* 0x000fc60000010086 */
[----:B------:R-:W-:Y:S02]  /*c5d0*/  FFMA.FTZ R151, R247, R229, R137 ;  /* 0x000000e5f7977223 */ /* 0x000fe40000010089 */
[----:B------:R-:W-:-:S03]  /*c5e0*/  F2FP.BF16.F32.PACK_AB R149, R150, R149 ;  /* 0x000000959695723e */ /* 0x000fc600000010ff */
[----:B------:R-:W-:Y:S01]  /*c5f0*/  F2FP.BF16.F32.PACK_AB R150, R151, R232 ;  /* 0x000000e89796723e */ /* 0x000fe200000010ff */
[----:B------:R-:W-:Y:S01]  /*c600*/  FADD.FTZ R151, R164, -UR6 ;  /* 0x80000006a4977e21 */ /* 0x000fe20008010000 */
[----:B------:R-:W-:-:S03]  /*c610*/  FADD.FTZ R232, R173, -UR6 ;  /* 0x80000006ade87e21 */ /* 0x000fc60008010000 */
[----:B------:R-:W-:Y:S01]  /*c620*/  FMUL.FTZ R248, R151, UR4 ;  /* 0x0000000497f87c20 */ /* 0x000fe20008410000 */
[----:B------:R-:W-:-:S03]  /*c630*/  FMUL.FTZ R249, R232, UR4 ;  /* 0x00000004e8f97c20 */ /* 0x000fc60008410000 */
[----:B------:R-:W-:Y:S01]  /*c640*/  FFMA.FTZ R232, R248, R230, R138 ;  /* 0x000000e6f8e87223 */ /* 0x000fe2000001008a */
[----:B------:R-:W-:-:S05]  /*c650*/  FFMA.FTZ R151, R249, R231, R139 ;  /* 0x000000e7f9977223 */ /* 0x000fca000001008b */
[----:B------:R-:W-:Y:S02]  /*c660*/  F2FP.BF16.F32.PACK_AB R151, R151, R232 ;  /* 0x000000e89797723e */ /* 0x000fe400000010ff */
[----:B------:R-:W0:Y:S02]  /*c670*/  LDC.64 R232, c[0x0][0x428] ;  /* 0x00010a00ffe87b82 */ /* 0x000e240000000a00 */
[----:B0-----:R-:W-:-:S05]  /*c680*/  IMAD.WIDE.U32 R232, R16, 0x10, R232 ;  /* 0x0000001010e87825 */ /* 0x001fca00078e00e8 */
[----:B------:R0:W-:Y:S02]  /*c690*/  STG.E.128 desc[UR8][R232.64], R148 ;  /* 0x00000094e8007986 */ /* 0x0001e4000c101d08 */
[----:B0-----:R-:W-:Y:S01]  /*c6a0*/  FFMA.FTZ R151, R248, R222, R90 ;  /* 0x000000def8977223 */ /* 0x001fe2000001005a */
[----:B------:R-:W-:Y:S01]  /*c6b0*/  FFMA.FTZ R148, R249, R223, R91 ;  /* 0x000000dff9947223 */ /* 0x000fe2000001005b */
[----:B------:R-:W-:Y:S01]  /*c6c0*/  FFMA.FTZ R149, R244, R226, R86 ;  /* 0x000000e2f4957223 */ /* 0x000fe20000010056 */
[----:B------:R-:W0:Y:S01]  /*c6d0*/  LDC.64 R248, c[0x0][0x430] ;  /* 0x00010c00fff87b82 */ /* 0x000e220000000a00 */
[----:B------:R-:W-:Y:S01]  /*c6e0*/  FFMA.FTZ R150, R246, R220, R88 ;  /* 0x000000dcf6967223 */ /* 0x000fe20000010058 */
[----:B------:R-:W-:Y:S01]  /*c6f0*/  FFMA.FTZ R232, R247, R221, R89 ;  /* 0x000000ddf7e87223 */ /* 0x000fe20000010059 */
[----:B------:R-:W-:Y:S01]  /*c700*/  F2FP.BF16.F32.PACK_AB R151, R148, R151 ;  /* 0x000000979497723e */ /* 0x000fe200000010ff */
[----:B------:R-:W-:Y:S01]  /*c710*/  FFMA.FTZ R233, R245, R227, R87 ;  /* 0x000000e3f5e97223 */ /* 0x000fe20000010057 */
[----:B------:R-:W-:-:S02]  /*c720*/  FFMA.FTZ R148, R234, R224, R84 ;  /* 0x000000e0ea947223 */ /* 0x000fc40000010054 */
[----:B------:R-:W-:Y:S02]  /*c730*/  F2FP.BF16.F32.PACK_AB R150, R232, R150 ;  /* 0x00000096e896723e */ /* 0x000fe400000010ff */
[----:B------:R-:W-:Y:S02]  /*c740*/  F2FP.BF16.F32.PACK_AB R149, R233, R149 ;  /* 0x00000095e995723e */ /* 0x000fe400000010ff */
[----:B------:R-:W-:Y:S01]  /*c750*/  F2FP.BF16.F32.PACK_AB R148, R235, R148 ;  /* 0x00000094eb94723e */ /* 0x000fe200000010ff */
[C---:B0-----:R-:W-:Y:S01]  /*c760*/  IMAD.WIDE.U32 R232, R16.reuse, 0x10, R248 ;  /* 0x0000001010e87825 */ /* 0x041fe200078e00f8 */
[----:B------:R-:W-:-:S04]  /*c770*/  IADD3 R16, PT, PT, R16, 0x80, RZ ;  /* 0x0000008010107810 */ /* 0x000fc80007ffe0ff */
[----:B------:R0:W-:Y:S03]  /*c780*/  STG.E.128 desc[UR8][R232.64], R148 ;  /* 0x00000094e8007986 */ /* 0x0001e6000c101d08 */
.L_x_6180:
[----:B------:R-:W-:Y:S05]  /*c790*/  BSYNC.RECONVERGENT B0 ;  /* 0x0000000000007941 */ /* 0x000fea0003800200 */
.L_x_6179:
        /* <DEDUP_REMOVED lines=49> */
.L_x_6182:
[----:B------:R-:W-:Y:S05]  /*cab0*/  BSYNC.RECONVERGENT B0 ;  /* 0x0000000000007941 */ /* 0x000fea0003800200 */
.L_x_6181:
        /* <DEDUP_REMOVED lines=46> */
[----:B0-----:R-:W-:-:S05]  /*cda0*/  IMAD.WIDE.U32 R232, R16, 0x10, R248 ;  /* 0x0000001010e87825 */ /* 0x001fca00078e00f8 */
[----:B------:R0:W-:Y:S02]  /*cdb0*/  STG.E.128 desc[UR8][R232.64], R148 ;  /* 0x00000094e8007986 */ /* 0x0001e4000c101d08 */
.L_x_6184:
[----:B------:R-:W-:Y:S05]  /*cdc0*/  BSYNC.RECONVERGENT B0 ;  /* 0x0000000000007941 */ /* 0x000fea0003800200 */
.L_x_6183:
[----:B------:R-:W-:Y:S02]  /*cdd0*/  UIADD3 UR5, UPT, UPT, UR5, UR16, URZ ;  /* 0x0000001005057290 */ /* 0x000fe4000fffe0ff */
[----:B------:R-:W-:Y:S02]  /*cde0*/  UPLOP3.LUT UP2, UPT, UPT, UPT, UP2, 0x40, 0x4 ;  /* 0x000000000004789c */ /* 0x000fe40003f4e820 */
[----:B------:R-:W-:-:S09]  /*cdf0*/  UISETP.GE.AND UP1, UPT, UR5, UR17, UPT ;  /* 0x000000110500728c */ /* 0x000fd2000bf26270 */
[----:B------:R-:W-:Y:S05]  /*ce00*/  BRA.U !UP1, `(.L_x_6185) ;  /* 0xffffff8509c47547 */ /* 0x000fea000b83ffff */
[----:B------:R-:W-:Y:S05]  /*ce10*/  EXIT ;  /* 0x000000000000794d */ /* 0x000fea0003800000 */
.L_x_6186:
        /* <DEDUP_REMOVED lines=14> */
.L_x_27860:


//--------------------- .text._ZN10layer_norm31ln_parallel_residual_fwd_kernelINS_13Kernel_traitsIf13__nv_bfloat16S2_S2_fjLj7168ELj1ELj1ELj4ELj16ENS_18Kernel_traits_baseILj7168EfS2_S2_S2_fjLj128EEEEELb0ELb0ELb1EEEvNS_9FwdParamsE --------------------------
	.section	.text._ZN10layer_norm31ln_parallel_residual_fwd_kernelINS_13Kernel_traitsIf13__nv_bfloat16S2_S2_fjLj7168ELj1ELj1ELj4ELj16ENS_18Kernel_traits_baseILj7168EfS2_S2_S2_fjLj128EEEEELb0ELb0ELb1EEEvNS_9FwdParamsE,"ax",@progbits
	.align	128
        .global         _ZN10layer_norm31ln_parallel_residual_fwd_kernelINS_13Kernel_traitsIf13__nv_bfloat16S2_S2_fjLj7168ELj1ELj1ELj4ELj16ENS_18Kernel_traits_baseILj7168EfS2_S2_S2_fjLj128EEEEELb0ELb0ELb1EEEvNS_9FwdParamsE
        .type           _ZN10layer_norm31ln_parallel_residual_fwd_kernelINS_13Kernel_traitsIf13__nv_bfloat16S2_S2_fjLj7168ELj1ELj1ELj4ELj16ENS_18Kernel_traits_baseILj7168EfS2_S2_S2_fjLj128EEEEELb0ELb0ELb1EEEvNS_9FwdParamsE,@function
        .size           _ZN10layer_norm31ln_parallel_residual_fwd_kernelINS_13Kernel_traitsIf13__nv_bfloat16S2_S2_fjLj7168ELj1ELj1ELj4ELj16ENS_18Kernel_traits_baseILj7168EfS2_S2_S2_fjLj128EEEEELb0ELb0ELb1EEEvNS_9FwdParamsE,(.L_x_27861 - _ZN10layer_norm31ln_parallel_residual_fwd_kernelINS_13Kernel_traitsIf13__nv_bfloat16S2_S2_fjLj7168ELj1ELj1ELj4ELj16ENS_18Kernel_traits_baseILj7168EfS2_S2_S2_fjLj128EEEEELb0ELb0ELb1EEEvNS_9FwdParamsE)
        .other          _ZN10layer_norm31ln_parallel_residual_fwd_kernelINS_13Kernel_traitsIf13__nv_bfloat16S2_S2_fjLj7168ELj1ELj1ELj4ELj16ENS_18Kernel_traits_baseILj7168EfS2_S2_S2_fjLj128EEEEELb0ELb0ELb1EEEvNS_9FwdParamsE,@"STO_CUDA_ENTRY STV_DEFAULT"
_ZN10layer_norm31ln_parallel_residual_fwd_kernelINS_13Kernel_traitsIf13__nv_bfloat16S2_S2_fjLj7168ELj1ELj1ELj4ELj16ENS_18Kernel_traits_baseILj7168EfS2_S2_S2_fjLj128EEEEELb0ELb0ELb1EEEvNS_9FwdParamsE:
.text._ZN10layer_norm31ln_parallel_residual_fwd_kernelINS_13Kernel_traitsIf13__nv_bfloat16S2_S2_fjLj7168ELj1ELj1ELj4ELj16ENS_18Kernel_traits_baseILj7168EfS2_S2_S2_fjLj128EEEEELb0ELb0ELb1EEEvNS_9FwdParamsE:
[----:B------:R-:W0:Y:S01]  /*0000*/  LDC R1, c[0x0][0x37c] ;  /* 0x0000df00ff017b82 */ /* 0x000e220000000800 */
[----:B------:R-:W1:Y:S07]  /*0010*/  LDCU.64 UR10, c[0x0][0x438] ;  /* 0x00008700ff0a77ac */ /* 0x000e6e0008000a00 */
[----:B------:R-:W2:Y:S01]  /*0020*/  LDC.64 R8, c[0x0][0x398] ;  /* 0x0000e600ff087b82 */ /* 0x000ea20000000a00 */
[----:B------:R-:W3:Y:S01]  /*0030*/  S2R R0, SR_TID.X ;  /* 0x0000000000007919 */ /* 0x000ee20000002100 */
[----:B0-----:R-:W-:Y:S01]  /*0040*/  IADD3 R1, PT, PT, R1, -0xe0, RZ ;  /* 0xffffff2001017810 */ /* 0x001fe20007ffe0ff */
[----:B------:R-:W2:Y:S01]  /*0050*/  LDCU.64 UR8, c[0x0][0x3a0] ;  /* 0x00007400ff0877ac */ /* 0x000ea20008000a00 */
[----:B------:R-:W0:Y:S04]  /*0060*/  LDCU.64 UR6, c[0x0][0x358] ;  /* 0x00006b00ff0677ac */ /* 0x000e280008000a00 */
[----:B------:R-:W4:Y:S01]  /*0070*/  S2UR UR4, SR_CTAID.X ;  /* 0x00000000000479c3 */ /* 0x000f220000002500 */
[----:B-1----:R-:W-:-:S04]  /*0080*/  UISETP.NE.U32.AND UP0, UPT, UR10, URZ, UPT ;  /* 0x000000ff0a00728c */ /* 0x002fc8000bf05070 */
[----:B------:R-:W-:Y:S01]  /*0090*/  UISETP.NE.AND.EX UP0, UPT, UR11, URZ, UPT, UP0 ;  /* 0x000000ff0b00728c */ /* 0x000fe2000bf05300 */
[----:B--2---:R-:W-:-:S04]  /*00a0*/  LOP3.LUT P0, RZ, R8, UR8, RZ, 0xfc, !PT ;  /* 0x0000000808ff7c12 */ /* 0x004fc8000f80fcff */
[----:B------:R-:W-:Y:S02]  /*00b0*/  LOP3.LUT P0, RZ, R9, UR9, RZ, 0xfc, P0 ;  /* 0x0000000909ff7c12 */ /* 0x000fe4000800fcff */
[----:B----4-:R-:W-:Y:S02]  /*00c0*/  MOV R6, UR4 ;  /* 0x0000000400067c02 */ /* 0x010fe40008000f00 */
[----:B0--3--:R-:W-:Y:S09]  /*00d0*/  BRA.U UP0, `(.L_x_6187) ;  /* 0x0000000900a87547 */ /* 0x009ff2000b800000 */
[----:B------:R0:W-:Y:S01]  /*00e0*/  STL [R1+0xdc], RZ ;  /* 0x0000dcff01007387 */ /* 0x0001e20000100800 */
[----:B------:R-:W1:Y:S03]  /*00f0*/  LDCU.64 UR4, c[0x0][0x440] ;  /* 0x00008800ff0477ac */ /* 0x000e660008000a00 */
[----:B------:R0:W-:Y:S04]  /*0100*/  STL [R1+0xd8], RZ ;  /* 0x0000d8ff01007387 */ /* 0x0001e80000100800 */
[----:B------:R0:W-:Y:S04]  /*0110*/  STL [R1+0xd4], RZ ;  /* 0x0000d4ff01007387 */ /* 0x0001e80000100800 */
[----:B------:R0:W-:Y:S04]  /*0120*/  STL [R1+0xd0], RZ ;  /* 0x0000d0ff01007387 */ /* 0x0001e80000100800 */
[----:B------:R0:W-:Y:S01]  /*0130*/  STL [R1+0xcc], RZ ;  /* 0x0000ccff01007387 */ /* 0x0001e20000100800 */
[----:B-1----:R-:W-:-:S03]  /*0140*/  UISETP.NE.U32.AND UP0, UPT, UR4, URZ, UPT ;  /* 0x000000ff0400728c */ /* 0x002fc6000bf05070 */
[----:B------:R0:W-:Y:S01]  /*0150*/  STL [R1+0xc8], RZ ;  /* 0x0000c8ff01007387 */ /* 0x0001e20000100800 */
[----:B------:R-:W-:-:S03]  /*0160*/  UISETP.NE.AND.EX UP0, UPT, UR5, URZ, UPT, UP0 ;  /* 0x000000ff0500728c */ /* 0x000fc6000bf05300 */
[----:B------:R0:W-:Y:S04]  /*0170*/  STL [R1+0xc4], RZ ;  /* 0x0000c4ff01007387 */ /* 0x0001e80000100800 */
        /* <DEDUP_REMOVED lines=48> */
[----:B------:R0:W-:Y:S01]  /*0480*/  STL [R1], RZ ;  /* 0x000000ff01007387 */ /* 0x0001e20000100800 */
[----:B------:R-:W-:Y:S05]  /*0490*/  BRA.U UP0, `(.L_x_6188) ;  /* 0x0000000100f47547 */ /* 0x000fea000b800000 */
[----:B------:R-:W1:Y:S08]  /*04a0*/  LDC.64 R2, c[0x0][0x3d0] ;  /* 0x0000f400ff027b82 */ /* 0x000e700000000a00 */
[----:B------:R-:W2:Y:S01]  /*04b0*/  LDC.64 R4, c[0x0][0x3d8] ;  /* 0x0000f600ff047b82 */ /* 0x000ea20000000a00 */
[----:B-1----:R-:W-:-:S05]  /*04c0*/  IMAD.WIDE.U32 R2, R0, 0x20, R2 ;  /* 0x0000002000027825 */ /* 0x002fca00078e0002 */
        /* <DEDUP_REMOVED lines=57> */
[----:B-1----:R-:W-:Y:S06]  /*0860*/  BRA `(.L_x_6189) ;  /* 0x0000000c00e87947 */ /* 0x002fec0003800000 */
.L_x_6188:
[----:B------:R-:W1:Y:S08]  /*0870*/  LDC.64 R4, c[0x0][0x3d0] ;  /* 0x0000f400ff047b82 */ /* 0x000e700000000a00 */
[----:B------:R-:W2:Y:S08]  /*0880*/  LDC.64 R10, c[0x0][0x3d8] ;  /* 0x0000f600ff0a7b82 */ /* 0x000eb00000000a00 */
[----:B------:R-:W3:Y:S01]  /*0890*/  LDC.64 R2, c[0x0][0x440] ;  /* 0x00011000ff027b82 */ /* 0x000ee20000000a00 */
[----:B-1----:R-:W-:-:S05]  /*08a0*/  IMAD.WIDE.U32 R4, R0, 0x20, R4 ;  /* 0x0000002000047825 */ /* 0x002fca00078e0004 */
        /* <DEDUP_REMOVED lines=45> */
.L_x_6187:
[----:B------:R-:W0:Y:S02]  /*0b80*/  LDCU.64 UR4, c[0x0][0x440] ;  /* 0x00008800ff0477ac */ /* 0x000e240008000a00 */
[----:B0-----:R-:W-:-:S04]  /*0b90*/  UISETP.NE.U32.AND UP0, UPT, UR4, URZ, UPT ;  /* 0x000000ff0400728c */ /* 0x001fc8000bf05070 */
[----:B------:R-:W-:-:S09]  /*0ba0*/  UISETP.NE.AND.EX UP0, UPT, UR5, URZ, UPT, UP0 ;  /* 0x000000ff0500728c */ /* 0x000fd2000bf05300 */
[----:B------:R-:W-:Y:S05]  /*0bb0*/  BRA.U !UP0, `(.L_x_6190) ;  /* 0x0000000508747547 */ /* 0x000fea000b800000 */
[----:B------:R-:W0:Y:S08]  /*0bc0*/  LDC.64 R2, c[0x0][0x438] ;  /* 0x00010e00ff027b82 */ /* 0x000e300000000a00 */
[----:B------:R-:W1:Y:S08]  /*0bd0*/  LDC.64 R4, c[0x0][0x3d0] ;  /* 0x0000f400ff047b82 */ /* 0x000e700000000a00 */
[----:B------:R-:W2:Y:S01]  /*0be0*/  LDC.64 R10, c[0x0][0x3d8] ;  /* 0x0000f600ff0a7b82 */ /* 0x000ea20000000a00 */
[----:B0-----:R-:W-:-:S07]  /*0bf0*/  IMAD.WIDE.U32 R2, R0, 0x20, R2 ;  /* 0x0000002000027825 */ /* 0x001fce00078e0002 */
[----:B------:R-:W0:Y:S01]  /*0c00*/  LDC.64 R12, c[0x0][0x440] ;  /* 0x00011000ff0c7b82 */ /* 0x000e220000000a00 */
[----:B------:R-:W3:Y:S01]  /*0c10*/  LDG.E.128 R48, desc[UR6][R2.64] ;  /* 0x0000000602307981 */ /* 0x000ee2000c1e1d00 */
[----:B-1----:R-:W-:-:S03]  /*0c20*/  IMAD.WIDE.U32 R4, R0, 0x20, R4 ;  /* 0x0000002000047825 */ /* 0x002fc600078e0004 */
[----:B------:R-:W4:Y:S04]  /*0c30*/  LDG.E.128 R52, desc[UR6][R2.64+0x10] ;  /* 0x0000100602347981 */ /* 0x000f28000c1e1d00 */
[----:B------:R-:W4:Y:S01]  /*0c40*/  LDG.E.128 R56, desc[UR6][R2.64+0x1000] ;  /* 0x0010000602387981 */ /* 0x000f22000c1e1d00 */
[----:B--2---:R-:W-:-:S03]  /*0c50*/  IMAD.WIDE.U32 R10, R0, 0x20, R10 ;  /* 0x00000020000a7825 */ /* 0x004fc600078e000a */
[----:B------:R-:W2:Y:S04]  /*0c60*/  LDG.E.128 R60, desc[UR6][R2.64+0x1010] ;  /* 0x00101006023c7981 */ /* 0x000ea8000c1e1d00 */
[----:B------:R-:W2:Y:S04]  /*0c70*/  LDG.E.128 R64, desc[UR6][R2.64+0x2000] ;  /* 0x0020000602407981 */ /* 0x000ea8000c1e1d00 */
[----:B------:R-:W2:Y:S01]  /*0c80*/  LDG.E.128 R68, desc[UR6][R2.64+0x2010] ;  /* 0x0020100602447981 */ /* 0x000ea2000c1e1d00 */
[----:B0-----:R-:W-:-:S03]  /*0c90*/  IMAD.WIDE.U32 R12, R0, 0x20, R12 ;  /* 0x00000020000c7825 */ /* 0x001fc600078e000c */
[----:B------:R-:W2:Y:S04]  /*0ca0*/  LDG.E.128 R72, desc[UR6][R2.64+0x3000] ;  /* 0x0030000602487981 */ /* 0x000ea8000c1e1d00 */
[----:B------:R-:W2:Y:S04]  /*0cb0*/  LDG.E.128 R76, desc[UR6][R2.64+0x3010] ;  /* 0x00301006024c7981 */ /* 0x000ea8000c1e1d00 */
[----:B------:R-:W2:Y:S04]  /*0cc0*/  LDG.E.128 R80, desc[UR6][R2.64+0x4000] ;  /* 0x0040000602507981 */ /* 0x000ea8000c1e1d00 */
[----:B------:R-:W2:Y:S04]  /*0cd0*/  LDG.E.128 R32, desc[UR6][R2.64+0x4010] ;  /* 0x0040100602207981 */ /* 0x000ea8000c1e1d00 */
[----:B------:R-:W2:Y:S04]  /*0ce0*/  LDG.E.128 R28, desc[UR6][R2.64+0x5000] ;  /* 0x00500006021c7981 */ /* 0x000ea8000c1e1d00 */
[----:B------:R-:W2:Y:S04]  /*0cf0*/  LDG.E.128 R24, desc[UR6][R2.64+0x5010] ;  /* 0x0050100602187981 */ /* 0x000ea8000c1e1d00 */
[----:B------:R-:W2:Y:S04]  /*0d00*/  LDG.E.128 R16, desc[UR6][R2.64+0x6010] ;  /* 0x0060100602107981 */ /* 0x000ea8000c1e1d00 */
[----:B------:R-:W2:Y:S04]  /*0d10*/  LDG.E.128 R20, desc[UR6][R2.64+0x6000] ;  /* 0x0060000602147981 */ /* 0x000ea8000c1e1d00 */
        /* <DEDUP_REMOVED lines=33> */
[----:B---3--:R-:W-:Y:S04]  /*0f30*/  STL.64 [R1], R48 ;  /* 0x0000003001007387 */ /* 0x008fe80000100a00 */
[----:B------:R1:W-:Y:S04]  /*0f40*/  STL.64 [R1+0x8], R50 ;  /* 0x0000083201007387 */ /* 0x0003e80000100a00 */
[----:B----4-:R-:W-:Y:S04]  /*0f50*/  STL.64 [R1+0x10], R52 ;  /* 0x0000103401007387 */ /* 0x010fe80000100a00 */
[----:B------:R3:W-:Y:S04]  /*0f60*/  STL.64 [R1+0x18], R54 ;  /* 0x0000183601007387 */ /* 0x0007e80000100a00 */
[----:B------:R-:W-:Y:S04]  /*0f70*/  STL.64 [R1+0x20], R56 ;  /* 0x0000203801007387 */ /* 0x000fe80000100a00 */
[----:B------:R4:W-:Y:S04]  /*0f80*/  STL.64 [R1+0x28], R58 ;  /* 0x0000283a01007387 */ /* 0x0009e80000100a00 */
[----:B--2---:R-:W-:Y:S04]  /*0f90*/  STL.64 [R1+0x30], R60 ;  /* 0x0000303c01007387 */ /* 0x004fe80000100a00 */
[----:B------:R2:W-:Y:S04]  /*0fa0*/  STL.64 [R1+0x38], R62 ;  /* 0x0000383e01007387 */ /* 0x0005e80000100a00 */
[----:B------:R-:W-:Y:S04]  /*0fb0*/  STL.64 [R1+0x40], R64 ;  /* 0x0000404001007387 */ /* 0x000fe80000100a00 */
        /* <DEDUP_REMOVED lines=9> */
[----:B-1----:R1:W5:Y:S04]  /*1050*/  LDG.E.128 R48, desc[UR6][R12.64+0x1010] ;  /* 0x001010060c307981 */ /* 0x002368000c1e1d00 */
[----:B---3--:R1:W5:Y:S04]  /*1060*/  LDG.E.128 R52, desc[UR6][R12.64+0x2000] ;  /* 0x002000060c347981 */ /* 0x008368000c1e1d00 */
[----:B----4-:R1:W5:Y:S04]  /*1070*/  LDG.E.128 R56, desc[UR6][R12.64+0x2010] ;  /* 0x002010060c387981 */ /* 0x010368000c1e1d00 */
[----:B--2---:R1:W5:Y:S04]  /*1080*/  LDG.E.128 R60, desc[UR6][R12.64+0x3000] ;  /* 0x003000060c3c7981 */ /* 0x004368000c1e1d00 */
[----:B0-----:R1:W5:Y:S04]  /*1090*/  LDG.E.128 R64, desc[UR6][R12.64+0x3010] ;  /* 0x003010060c407981 */ /* 0x001368000c1e1d00 */
[----:B------:R1:W5:Y:S04]  /*10a0*/  LDG.E.128 R68, desc[UR6][R12.64+0x4000] ;  /* 0x004000060c447981 */ /* 0x000368000c1e1d00 */
[----:B------:R1:W5:Y:S04]  /*10b0*/  LDG.E.128 R72, desc[UR6][R12.64+0x4010] ;  /* 0x004010060c487981 */ /* 0x000368000c1e1d00 */
[----:B------:R1:W5:Y:S04]  /*10c0*/  LDG.E.128 R76, desc[UR6][R12.64+0x5000] ;  /* 0x005000060c4c7981 */ /* 0x000368000c1e1d00 */
[----:B------:R1:W5:Y:S04]  /*10d0*/  LDG.E.128 R80, desc[UR6][R12.64+0x5010] ;  /* 0x005010060c507981 */ /* 0x000368000c1e1d00 */
[----:B------:R1:W-:Y:S04]  /*10e0*/  STL.64 [R1+0x90], R32 ;  /* 0x0000902001007387 */ /* 0x0003e80000100a00 */
        /* <DEDUP_REMOVED lines=8> */
[----:B------:R1:W-:Y:S01]  /*1170*/  STL.64 [R1+0xd8], R18 ;  /* 0x0000d81201007387 */ /* 0x0003e20000100a00 */
[----:B------:R-:W-:Y:S05]  /*1180*/  BRA `(.L_x_6189) ;  /* 0x0000000400a07947 */ /* 0x000fea0003800000 */
.L_x_6190:
[----:B------:R-:W0:Y:S08]  /*1190*/  LDC.64 R4, c[0x0][0x438] ;  /* 0x00010e00ff047b82 */ /* 0x000e300000000a00 */
[----:B------:R-:W1:Y:S08]  /*11a0*/  LDC.64 R2, c[0x0][0x3d0] ;  /* 0x0000f400ff027b82 */ /* 0x000e700000000a00 */
[----:B------:R-:W2:Y:S01]  /*11b0*/  LDC.64 R10, c[0x0][0x3d8] ;  /* 0x0000f600ff0a7b82 */ /* 0x000ea20000000a00 */
[----:B0-----:R-:W-:-:S05]  /*11c0*/  IMAD.WIDE.U32 R4, R0, 0x20, R4 ;  /* 0x0000002000047825 */ /* 0x001fca00078e0004 */
[----:B------:R-:W3:Y:S01]  /*11d0*/  LDG.E.128 R64, desc[UR6][R4.64] ;  /* 0x0000000604407981 */ /* 0x000ee2000c1e1d00 */
[----:B-1----:R-:W-:-:S03]  /*11e0*/  IMAD.WIDE.U32 R2, R0, 0x20, R2 ;  /* 0x0000002000027825 */ /* 0x002fc600078e0002 */
[----:B------:R-:W4:Y:S04]  /*11f0*/  LDG.E.128 R60, desc[UR6][R4.64+0x10] ;  /* 0x00001006043c7981 */ /* 0x000f28000c1e1d00 */
[----:B------:R-:W4:Y:S01]  /*1200*/  LDG.E.128 R56, desc[UR6][R4.64+0x1000] ;  /* 0x0010000604387981 */ /* 0x000f22000c1e1d00 */
[----:B--2---:R-:W-:-:S03]  /*1210*/  IMAD.WIDE.U32 R10, R0, 0x20, R10 ;  /* 0x00000020000a7825 */ /* 0x004fc600078e000a */
        /* <DEDUP_REMOVED lines=79> */
[----:B-1----:R-:W-:-:S02]  /*1710*/  CS2R R66, SRZ ;  /* 0x0000000000427805 */ /* 0x002fc4000001ff00 */
[----:B------:R-:W-:Y:S02]  /*1720*/  CS2R R64, SRZ ;  /* 0x0000000000407805 */ /* 0x000fe4000001ff00 */
[----:B---3--:R-:W-:Y:S02]  /*1730*/  CS2R R62, SRZ ;  /* 0x00000000003e7805 */ /* 0x008fe4000001ff00 */
[----:B------:R-:W-:Y:S02]  /*1740*/  CS2R R60, SRZ ;  /* 0x00000000003c7805 */ /* 0x000fe4000001ff00 */
[----:B----4-:R-:W-:Y:S02]  /*1750*/  CS2R R58, SRZ ;  /* 0x00000000003a7805 */ /* 0x010fe4000001ff00 */
[----:B------:R-:W-:Y:S02]  /*1760*/  CS2R R56, SRZ ;  /* 0x0000000000387805 */ /* 0x000fe4000001ff00 */
[----:B--2---:R-:W-:-:S02]  /*1770*/  CS2R R54, SRZ ;  /* 0x0000000000367805 */ /* 0x004fc4000001ff00 */
[----:B------:R-:W-:Y:S02]  /*1780*/  CS2R R52, SRZ ;  /* 0x0000000000347805 */ /* 0x000fe4000001ff00 */
[----:B0-----:R-:W-:Y:S02]  /*1790*/  CS2R R50, SRZ ;  /* 0x0000000000327805 */ /* 0x001fe4000001ff00 */
[----:B------:R-:W-:Y:S02]  /*17a0*/  CS2R R48, SRZ ;  /* 0x0000000000307805 */ /* 0x000fe4000001ff00 */
[----:B------:R-:W-:Y:S02]  /*17b0*/  CS2R R46, SRZ ;  /* 0x00000000002e7805 */ /* 0x000fe4000001ff00 */
[----:B------:R-:W-:Y:S02]  /*17c0*/  CS2R R44, SRZ ;  /* 0x00000000002c7805 */ /* 0x000fe4000001ff00 */
[----:B------:R-:W-:-:S02]  /*17d0*/  CS2R R42, SRZ ;  /* 0x00000000002a7805 */ /* 0x000fc4000001ff00 */
[----:B------:R-:W-:Y:S02]  /*17e0*/  CS2R R40, SRZ ;  /* 0x0000000000287805 */ /* 0x000fe4000001ff00 */
[----:B------:R-:W-:Y:S02]  /*17f0*/  CS2R R38, SRZ ;  /* 0x0000000000267805 */ /* 0x000fe4000001ff00 */
[----:B------:R-:W-:-:S07]  /*1800*/  CS2R R36, SRZ ;  /* 0x0000000000247805 */ /* 0x000fce000001ff00 */
.L_x_6189:
[----:B------:R-:W2:Y:S02]  /*1810*/  LDCU UR4, c[0x0][0x384] ;  /* 0x00007080ff0477ac */ /* 0x000ea40008000800 */
[----:B--2---:R-:W-:-:S13]  /*1820*/  ISETP.GE.AND P1, PT, R6, UR4, PT ;  /* 0x0000000406007c0c */ /* 0x004fda000bf26270 */
[----:B------:R-:W-:Y:S05]  /*1830*/  @P1 EXIT ;  /* 0x000000000000194d */ /* 0x000fea0003800000 */
[----:B------:R-:W-:Y:S01]  /*1840*/  ISETP.NE.U32.AND P1, PT, R8, RZ, PT ;  /* 0x000000ff0800720c */ /* 0x000fe20003f25070 */
[----:B------:R-:W2:Y:S03]  /*1850*/  LDCU UR8, c[0x0][0x388] ;  /* 0x00007100ff0877ac */ /* 0x000ea60008000800 */
[----:B------:R-:W-:Y:S01]  /*1860*/  ISETP.NE.AND.EX P1, PT, R9, RZ, PT, P1 ;  /* 0x000000ff0900720c */ /* 0x000fe20003f25310 */
[----:B------:R-:W3:Y:S01]  /*1870*/  LDCU.U8 UR12, c[0x0][0x410] ;  /* 0x00008200ff0c77ac */ /* 0x000ee20008000000 */
[----:B------:R-:W4:Y:S01]  /*1880*/  LDCU UR9, c[0x0][0x400] ;  /* 0x00008000ff0977ac */ /* 0x000f220008000800 */
[----:B------:R-:W0:Y:S01]  /*1890*/  LDCU.64 UR10, c[0x0][0x3a0] ;  /* 0x00007400ff0a77ac */ /* 0x000e220008000a00 */
[----:B------:R-:W-:-:S11]  /*18a0*/  UPLOP3.LUT UP1, UPT, UPT, UPT, UPT, 0x40, 0x4 ;  /* 0x000000000004789c */ /* 0x000fd60003f2e870 */
.L_x_6223:
[----:B0-----:R-:W-:Y:S01]  /*18b0*/  ISETP.NE.U32.AND P2, PT, RZ, UR10, PT ;  /* 0x0000000aff007c0c */ /* 0x001fe2000bf45070 */
[----:B------:R-:W0:Y:S01]  /*18c0*/  S2R R8, SR_TID.X ;  /* 0x0000000000087919 */ /* 0x000e220000002100 */
[----:B--2---:R-:W-:Y:S01]  /*18d0*/  IMAD R0, R6, UR8, RZ ;  /* 0x0000000806007c24 */ /* 0x004fe2000f8e02ff */
[----:B------:R-:W2:Y:S01]  /*18e0*/  LDC.64 R204, c[0x0][0x390] ;  /* 0x0000e400ffcc7b82 */ /* 0x000ea20000000a00 */
[----:B------:R-:W-:-:S03]  /*18f0*/  ISETP.NE.AND.EX P2, PT, RZ, UR11, PT, P2 ;  /* 0x0000000bff007c0c */ /* 0x000fc6000bf45320 */
[----:B-1----:R-:W-:-:S04]  /*1900*/  SHF.R.S32.HI R3, RZ, 0x1f, R0 ;  /* 0x0000001fff037819 */ /* 0x002fc80000011400 */
[----:B------:R-:W-:Y:S01]  /*1910*/  LEA.HI R215, R3, R0, RZ, 0x3 ;  /* 0x0000000003d77211 */ /* 0x000fe200078f18ff */
[----:B------:R-:W1:Y:S08]  /*1920*/  @P1 LDC.64 R4, c[0x0][0x398] ;  /* 0x0000e600ff041b82 */ /* 0x000e700000000a00 */
[----:B------:R-:W3:Y:S01]  /*1930*/  @P2 LDC.64 R2, c[0x0][0x3a0] ;  /* 0x0000e800ff022b82 */ /* 0x000ee20000000a00 */
[----:B0-----:R-:W-:-:S05]  /*1940*/  LEA.HI.SX32 R215, R215, R8, 0x1d ;  /* 0x00000008d7d77211 */ /* 0x001fca00078feaff */
[----:B--2---:R-:W-:-:S04]  /*1950*/  IMAD.WIDE.U32 R228, R215, 0x10, R204 ;  /* 0x00000010d7e47825 */ /* 0x004fc800078e00cc */
[C---:B-1----:R-:W-:Y:S02]  /*1960*/  @P1 IMAD.WIDE.U32 R4, R215.reuse, 0x10, R4 ;  /* 0x00000010d7041825 */ /* 0x042fe400078e0004 */
[----:B-----5:R-:W5:Y:S02]  /*1970*/  LDG.E.128 R228, desc[UR6][R228.64] ;  /* 0x00000006e4e47981 */ /* 0x020f64000c1e1d00 */
[----:B---3--:R-:W-:Y:S02]  /*1980*/  @P2 IMAD.WIDE.U32 R8, R215, 0x10, R2 ;  /* 0x00000010d7082825 */ /* 0x008fe400078e0002 */
[----:B------:R-:W0:Y:S01]  /*1990*/  LDC.64 R2, c[0x0][0x398] ;  /* 0x0000e600ff027b82 */ /* 0x000e220000000a00 */
[----:B------:R1:W5:Y:S04]  /*19a0*/  @P1 LDG.E.128 R32, desc[UR6][R4.64] ;  /* 0x0000000604201981 */ /* 0x000368000c1e1d00 */
[----:B------:R1:W5:Y:S01]  /*19b0*/  @P2 LDG.E.128 R28, desc[UR6][R8.64] ;  /* 0x00000006081c2981 */ /* 0x000362000c1e1d00 */
[----:B0-----:R-:W-:-:S04]  /*19c0*/  ISETP.NE.U32.AND P1, PT, R2, RZ, PT ;  /* 0x000000ff0200720c */ /* 0x001fc80003f25070 */
[----:B------:R-:W-:-:S13]  /*19d0*/  ISETP.NE.AND.EX P1, PT, R3, RZ, PT, P1 ;  /* 0x000000ff0300720c */ /* 0x000fda0003f25310 */
[----:B-1----:R-:W-:Y:S05]  /*19e0*/  @!P1 BRA `(.L_x_6191) ;  /* 0x00000004007c9947 */ /* 0x002fea0003800000 */
[----:B------:R-:W-:Y:S05]  /*19f0*/  @!P2 BRA `(.L_x_6192) ;  /* 0x0000000000e4a947 */ /* 0x000fea0003800000 */
[----:B-----5:R-:W-:Y:S01]  /*1a00*/  PRMT R0, R228, 0x7632, R0 ;  /* 0x00007632e4007816 */ /* 0x020fe20000000000 */
[C---:B------:R-:W-:Y:S01]  /*1a10*/  IMAD.U32 R227, R229.reuse, 0x10000, RZ ;  /* 0x00010000e5e37824 */ /* 0x040fe200078e00ff */
[----:B------:R-:W-:Y:S02]  /*1a20*/  PRMT R4, R229, 0x7632, R4 ;  /* 0x00007632e5047816 */ /* 0x000fe40000000004 */
[----:B------:R-:W-:Y:S02]  /*1a30*/  SHF.L.U32 R225, R0, 0x10, RZ ;  /* 0x0000001000e17819 */ /* 0x000fe400000006ff */
[----:B------:R-:W-:Y:S02]  /*1a40*/  PRMT R0, R32, 0x7632, R0 ;  /* 0x0000763220007816 */ /* 0x000fe40000000000 */
        /* <DEDUP_REMOVED lines=8> */
[C---:B------:R-:W-:Y:S01]  /*1ad0*/  PRMT R5, R231.reuse, 0x7632, R5 ;  /* 0x00007632e7057816 */ /* 0x040fe20000000005 */
[----:B------:R-:W-:Y:S01]  /*1ae0*/  IMAD.U32 R231, R231, 0x10000, RZ ;  /* 0x00010000e7e77824 */ /* 0x000fe200078e00ff */
[----:B------:R-:W-:Y:S01]  /*1af0*/  SHF.L.U32 R8, R7, 0x10, RZ ;  /* 0x0000001007087819 */ /* 0x000fe200000006ff */
[----:B------:R-:W-:Y:S01]  /*1b00*/  IMAD.U32 R4, R0, 0x10000, RZ ;  /* 0x0001000000047824 */ /* 0x000fe200078e00ff */
[----:B------:R-:W-:Y:S02]  /*1b10*/  PRMT R0, R28, 0x7632, R0 ;  /* 0x000076321c007816 */ /* 0x000fe40000000000 */
[----:B------:R-:W-:-:S02]  /*1b20*/  SHF.L.U32 R5, R5, 0x10, RZ ;  /* 0x0000001005057819 */ /* 0x000fc400000006ff */
[----:B------:R-:W-:Y:S02]  /*1b30*/  SHF.L.U32 R0, R0, 0x10, RZ ;  /* 0x0000001000007819 */ /* 0x000fe400000006ff */
[----:B------:R-:W-:Y:S01]  /*1b40*/  PRMT R7, R31, 0x7632, R7 ;  /* 0x000076321f077816 */ /* 0x000fe20000000007 */
[----:B------:R-:W-:Y:S01]  /*1b50*/  FADD.FTZ R221, R5, R8 ;  /* 0x0000000805dd7221 */ /* 0x000fe20000010000 */
[----:B------:R-:W-:Y:S01]  /*1b60*/  SHF.L.U32 R228, R228, 0x10, RZ ;  /* 0x00000010e4e47819 */ /* 0x000fe200000006ff */
[--C-:B------:R-:W-:Y:S01]  /*1b70*/  FADD.FTZ R225, R225, R0.reuse ;  /* 0x00000000e1e17221 */ /* 0x100fe20000010000 */
[----:B------:R-:W-:Y:S02]  /*1b80*/  PRMT R0, R29, 0x7632, R0 ;  /* 0x000076321d007816 */ /* 0x000fe40000000000 */
[C---:B------:R-:W-:Y:S02]  /*1b90*/  PRMT R223, R230.reuse, 0x7632, R223 ;  /* 0x00007632e6df7816 */ /* 0x040fe400000000df */
        /* <DEDUP_REMOVED lines=14> */
[----:B------:R-:W-:-:S02]  /*1c80*/  SHF.L.U32 R0, R35, 0x10, RZ ;  /* 0x0000001023007819 */ /* 0x000fc400000006ff */
[----:B------:R-:W-:Y:S01]  /*1c90*/  PRMT R4, R30, 0x7632, R4 ;  /* 0x000076321e047816 */ /* 0x000fe20000000004 */
[----:B------:R-:W-:Y:S02]  /*1ca0*/  FADD.FTZ R5, R230, R5 ;  /* 0x00000005e6057221 */ /* 0x000fe40000010000 */
[----:B------:R-:W-:Y:S01]  /*1cb0*/  FADD.FTZ R0, R231, R0 ;  /* 0x00000000e7007221 */ /* 0x000fe20000010000 */
        /* <DEDUP_REMOVED lines=13> */
.L_x_6192:
        /* <DEDUP_REMOVED lines=13> */
[----:B------:R-:W-:Y:S01]  /*1e60*/  FADD.FTZ R226, R226, R5 ;  /* 0x00000005e2e27221 */ /* 0x000fe20000010000 */
[----:B------:R-:W-:Y:S02]  /*1e70*/  PRMT R7, R231, 0x7632, R7 ;  /* 0x00007632e7077816 */ /* 0x000fe40000000007 */
[----:B------:R-:W-:Y:S01]  /*1e80*/  PRMT R4, R35, 0x7632, R4 ;  /* 0x0000763223047816 */ /* 0x000fe20000000004 */
[----:B------:R-:W-:Y:S01]  /*1e90*/  IMAD.U32 R0, R0, 0x10000, RZ ;  /* 0x0001000000007824 */ /* 0x000fe200078e00ff */
[----:B------:R-:W-:Y:S02]  /*1ea0*/  SHF.L.U32 R223, R223, 0x10, RZ ;  /* 0x00000010dfdf7819 */ /* 0x000fe400000006ff */
[----:B------:R-:W-:-:S02]  /*1eb0*/  SHF.L.U32 R7, R7, 0x10, RZ ;  /* 0x0000001007077819 */ /* 0x000fc400000006ff */
[----:B------:R-:W-:Y:S01]  /*1ec0*/  SHF.L.U32 R4, R4, 0x10, RZ ;  /* 0x0000001004047819 */ /* 0x000fe200000006ff */
[----:B------:R-:W-:Y:S01]  /*1ed0*/  FADD.FTZ R223, R223, R0 ;  /* 0x00000000dfdf7221 */ /* 0x000fe20000010000 */
        /* <DEDUP_REMOVED lines=9> */
[----:B------:R-:W-:Y:S01]  /*1f70*/  F2FP.BF16.F32.PACK_AB R26, R223, R224 ;  /* 0x000000e0df1a723e */ /* 0x000fe200000010ff */
[----:B------:R-:W-:Y:S01]  /*1f80*/  FADD.FTZ R227, R227, R0 ;  /* 0x00000000e3e37221 */ /* 0x000fe20000010000 */
[----:B------:R-:W-:Y:S01]  /*1f90*/  F2FP.BF16.F32.PACK_AB R27, R221, R222 ;  /* 0x000000dedd1b723e */ /* 0x000fe200000010ff */
[----:B------:R-:W-:-:S03]  /*1fa0*/  FADD.FTZ R228, R228, R5 ;  /* 0x00000005e4e47221 */ /* 0x000fc60000010000 */
[----:B------:R-:W-:Y:S02]  /*1fb0*/  F2FP.BF16.F32.PACK_AB R25, R226, R227 ;  /* 0x000000e3e219723e */ /* 0x000fe400000010ff */
[----:B------:R-:W-:Y:S01]  /*1fc0*/  F2FP.BF16.F32.PACK_AB R24, R225, R228 ;  /* 0x000000e4e118723e */ /* 0x000fe200000010ff */
[----:B------:R-:W-:Y:S06]  /*1fd0*/  BRA `(.L_x_6193) ;  /* 0x0000000000c87947 */ /* 0x000fec0003800000 */
.L_x_6191:
[----:B------:R-:W-:Y:S05]  /*1fe0*/  @!P2 BRA `(.L_x_6194) ;  /* 0x000000000094a947 */ /* 0x000fea0003800000 */
        /* <DEDUP_REMOVED lines=37> */
.L_x_6194:
[C---:B-----5:R-:W-:Y:S01]  /*2240*/  PRMT R226, R229.reuse, 0x7632, R226 ;  /* 0x00007632e5e27816 */ /* 0x060fe200000000e2 */
        /* <DEDUP_REMOVED lines=11> */
.L_x_6193:
[----:B------:R-:W0:Y:S01]  /*2300*/  @P0 LDC.64 R4, c[0x0][0x3a8] ;  /* 0x0000ea00ff040b82 */ /* 0x000e220000000a00 */
[C---:B------:R-:W-:Y:S01]  /*2310*/  IADD3 R197, PT, PT, R215.reuse, 0x80, RZ ;  /* 0x00000080d7c57810 */ /* 0x040fe20007ffe0ff */
[----:B0-----:R-:W-:-:S05]  /*2320*/  @P0 IMAD.WIDE.U32 R4, R215, 0x10, R4 ;  /* 0x00000010d7040825 */ /* 0x001fca00078e0004 */
[----:B------:R0:W-:Y:S02]  /*2330*/  @P0 STG.E.128 desc[UR6][R4.64], R24 ;  /* 0x0000001804000986 */ /* 0x0001e4000c101d06 */
[----:B0-----:R-:W0:Y:S02]  /*2340*/  @P1 LDC.64 R4, c[0x0][0x398] ;  /* 0x0000e600ff041b82 */ /* 0x001e240000000a00 */
[----:B0-----:R-:W-:-:S05]  /*2350*/  @P1 IMAD.WIDE.U32 R4, R197, 0x10, R4 ;  /* 0x00000010c5041825 */ /* 0x001fca00078e0004 */
[----:B------:R0:W5:Y:S01]  /*2360*/  @P1 LDG.E.128 R32, desc[UR6][R4.64] ;  /* 0x0000000604201981 */ /* 0x000162000c1e1d00 */
[----:B------:R-:W-:Y:S01]  /*2370*/  ISETP.NE.U32.AND P3, PT, R2, RZ, PT ;  /* 0x000000ff0200720c */ /* 0x000fe20003f65070 */
[----:B0-----:R-:W0:Y:S03]  /*2380*/  @P2 LDC.64 R4, c[0x0][0x3a0] ;  /* 0x0000e800ff042b82 */ /* 0x001e260000000a00 */
[----:B------:R-:W-:Y:S01]  /*2390*/  ISETP.NE.AND.EX P3, PT, R3, RZ, PT, P3 ;  /* 0x000000ff0300720c */ /* 0x000fe20003f65330 */
[----:B------:R-:W-:-:S05]  /*23a0*/  IMAD.WIDE.U32 R2, R197, 0x10, R204 ;  /* 0x00000010c5027825 */ /* 0x000fca00078e00cc */
[----:B------:R1:W5:Y:S01]  /*23b0*/  LDG.E.128 R8, desc[UR6][R2.64] ;  /* 0x0000000602087981 */ /* 0x000362000c1e1d00 */
[----:B0-----:R-:W-:-:S05]  /*23c0*/  @P2 IMAD.WIDE.U32 R4, R197, 0x10, R4 ;  /* 0x00000010c5042825 */ /* 0x001fca00078e0004 */
[----:B------:R1:W5:Y:S01]  /*23d0*/  @P2 LDG.E.128 R28, desc[UR6][R4.64] ;  /* 0x00000006041c2981 */ /* 0x000362000c1e1d00 */
[----:B------:R-:W-:Y:S05]  /*23e0*/  @P3 BRA `(.L_x_6195) ;  /* 0x0000000000d43947 */ /* 0x000fea0003800000 */
[----:B------:R-:W-:-:S04]  /*23f0*/  UISETP.NE.U32.AND UP0, UPT, UR10, URZ, UPT ;  /* 0x000000ff0a00728c */ /* 0x000fc8000bf05070 */
[----:B------:R-:W-:-:S09]  /*2400*/  UISETP.NE.AND.EX UP0, UPT, UR11, URZ, UPT, UP0 ;  /* 0x000000ff0b00728c */ /* 0x000fd2000bf05300 */
[----:B------:R-:W-:Y:S05]  /*2410*/  BRA.U UP0, `(.L_x_6196) ;  /* 0x0000000100347547 */ /* 0x000fea000b800000 */
[C---:B-----5:R-:W-:Y:S01]  /*2420*/  PRMT R0, R8.reuse, 0x7632, R0 ;  /* 0x0000763208007816 */ /* 0x060fe20000000000 */
        /* <DEDUP_REMOVED lines=12> */
.L_x_6196:
[----:B-1---5:R-:W-:Y:S01]  /*24f0*/  PRMT R2, R8, 0x7632, R2 ;  /* 0x0000763208027816 */ /* 0x022fe20000000002 */
        /* <DEDUP_REMOVED lines=9> */
[----:B------:R-:W-:Y:S01]  /*2590*/  PRMT R0, R30, 0x7632, R0 ;  /* 0x000076321e007816 */ /* 0x000fe20000000000 */
[----:B------:R-:W-:Y:S01]  /*25a0*/  IMAD.U32 R9, R9, 0x10000, RZ ;  /* 0x0001000009097824 */ /* 0x000fe200078e00ff */
[----:B------:R-:W-:-:S02]  /*25b0*/  PRMT R211, R11, 0x7632, R211 ;  /* 0x000076320bd37816 */ /* 0x000fc400000000d3 */
        /* <DEDUP_REMOVED lines=9> */
[----:B------:R-:W-:-:S02]  /*2650*/  PRMT R0, R31, 0x7632, R0 ;  /* 0x000076321f007816 */ /* 0x000fc40000000000 */
        /* <DEDUP_REMOVED lines=8> */
[----:B------:R-:W-:-:S02]  /*26e0*/  F2FP.BF16.F32.PACK_AB R25, R219, R217 ;  /* 0x000000d9db19723e */ /* 0x000fc400000010ff */
[----:B------:R-:W-:Y:S01]  /*26f0*/  F2FP.BF16.F32.PACK_AB R24, R218, R216 ;  /* 0x000000d8da18723e */ /* 0x000fe200000010ff */
[----:B------:R-:W-:Y:S01]  /*2700*/  FADD.FTZ R211, R211, R0 ;  /* 0x00000000d3d37221 */ /* 0x000fe20000010000 */
[----:B------:R-:W-:-:S04]  /*2710*/  F2FP.BF16.F32.PACK_AB R26, R210, R208 ;  /* 0x000000d0d21a723e */ /* 0x000fc800000010ff */
[----:B------:R-:W-:Y:S01]  /*2720*/  F2FP.BF16.F32.PACK_AB R27, R211, R209 ;  /* 0x000000d1d31b723e */ /* 0x000fe200000010ff */
[----:B------:R-:W-:Y:S06]  /*2730*/  BRA `(.L_x_6197) ;  /* 0x0000000400807947 */ /* 0x000fec0003800000 */
.L_x_6195:
[----:B------:R-:W-:-:S04]  /*2740*/  UISETP.NE.U32.AND UP0, UPT, UR10, URZ, UPT ;  /* 0x000000ff0a00728c */ /* 0x000fc8000bf05070 */
[----:B------:R-:W-:-:S09]  /*2750*/  UISETP.NE.AND.EX UP0, UPT, UR11, URZ, UPT, UP0 ;  /* 0x000000ff0b00728c */ /* 0x000fd2000bf05300 */
[----:B------:R-:W-:Y:S05]  /*2760*/  BRA.U UP0, `(.L_x_6198) ;  /* 0x0000000100947547 */ /* 0x000fea000b800000 */
        /* <DEDUP_REMOVED lines=37> */
.L_x_6198:
[----:B-----5:R-:W-:Y:S01]  /*29c0*/  PRMT R219, R9, 0x7632, R219 ;  /* 0x0000763209db7816 */ /* 0x020fe200000000db */
[----:B------:R-:W-:Y:S01]  /*29d0*/  IMAD.U32 R209, R31, 0x10000, RZ ;  /* 0x000100001fd17824 */ /* 0x000fe200078e00ff */
[----:B------:R-:W-:Y:S02]  /*29e0*/  PRMT R0, R33, 0x7632, R0 ;  /* 0x0000763221007816 */ /* 0x000fe40000000000 */
[----:B------:R-:W-:Y:S02]  /*29f0*/  SHF.L.U32 R219, R219, 0x10, RZ ;  /* 0x00000010dbdb7819 */ /* 0x000fe400000006ff */
[----:B------:R-:W-:Y:S02]  /*2a00*/  SHF.L.U32 R0, R0, 0x10, RZ ;  /* 0x0000001000007819 */ /* 0x000fe400000006ff */
[----:B------:R-:W-:Y:S02]  /*2a10*/  PRMT R218, R8, 0x7632, R218 ;  /* 0x0000763208da7816 */ /* 0x000fe400000000da */
[----:B-1----:R-:W-:Y:S01]  /*2a20*/  PRMT R2, R32, 0x7632, R2 ;  /* 0x0000763220027816 */ /* 0x002fe20000000002 */
[--C-:B------:R-:W-:Y:S01]  /*2a30*/  FADD.FTZ R219, R219, R0.reuse ;  /* 0x00000000dbdb7221 */ /* 0x100fe20000010000 */
[----:B------:R-:W-:Y:S01]  /*2a40*/  PRMT R0, R28, 0x7632, R0 ;  /* 0x000076321c007816 */ /* 0x000fe20000000000 */
[----:B------:R-:W-:Y:S01]  /*2a50*/  IMAD.U32 R218, R218, 0x10000, RZ ;  /* 0x00010000dada7824 */ /* 0x000fe200078e00ff */
[----:B------:R-:W-:-:S02]  /*2a60*/  SHF.L.U32 R2, R2, 0x10, RZ ;  /* 0x0000001002027819 */ /* 0x000fc400000006ff */
[----:B------:R-:W-:Y:S02]  /*2a70*/  SHF.L.U32 R0, R0, 0x10, RZ ;  /* 0x0000001000007819 */ /* 0x000fe400000006ff */
[----:B------:R-:W-:Y:S01]  /*2a80*/  PRMT R210, R10, 0x7632, R210 ;  /* 0x000076320ad27816 */ /* 0x000fe200000000d2 */
[--C-:B------:R-:W-:Y:S01]  /*2a90*/  FADD.FTZ R218, R218, R2.reuse ;  /* 0x00000002dada7221 */ /* 0x100fe20000010000 */
[----:B------:R-:W-:Y:S02]  /*2aa0*/  PRMT R2, R34, 0x7632, R2 ;  /* 0x0000763222027816 */ /* 0x000fe40000000002 */
[----:B------:R-:W-:Y:S01]  /*2ab0*/  SHF.L.U32 R216, R8, 0x10, RZ ;  /* 0x0000001008d87819 */ /* 0x000fe200000006ff */
[--C-:B------:R-:W-:Y:S01]  /*2ac0*/  FADD.FTZ R218, R218, R0.reuse ;  /* 0x00000000dada7221 */ /* 0x100fe20000010000 */
[----:B------:R-:W-:Y:S01]  /*2ad0*/  SHF.L.U32 R2, R2, 0x10, RZ ;  /* 0x0000001002027819 */ /* 0x000fe200000006ff */
[----:B------:R-:W-:Y:S01]  /*2ae0*/  IMAD.U32 R210, R210, 0x10000, RZ ;  /* 0x00010000d2d27824 */ /* 0x000fe200078e00ff */
[----:B------:R-:W-:-:S02]  /*2af0*/  PRMT R0, R30, 0x7632, R0 ;  /* 0x000076321e007816 */ /* 0x000fc40000000000 */
[----:B------:R-:W-:Y:S01]  /*2b00*/  SHF.L.U32 R217, R9, 0x10, RZ ;  /* 0x0000001009d97819 */ /* 0x000fe200000006ff */
[--C-:B------:R-:W-:Y:S01]  /*2b10*/  FADD.FTZ R210, R210, R2.reuse ;  /* 0x00000002d2d27221 */ /* 0x100fe20000010000 */
[----:B------:R-:W-:Y:S01]  /*2b20*/  SHF.L.U32 R208, R10, 0x10, RZ ;  /* 0x000000100ad07819 */ /* 0x000fe200000006ff */
[----:B------:R-:W-:Y:S01]  /*2b30*/  IMAD.U32 R0, R0, 0x10000, RZ ;  /* 0x0001000000007824 */ /* 0x000fe200078e00ff */
[----:B------:R-:W-:-:S03]  /*2b40*/  PRMT R2, R29, 0x7632, R2 ;  /* 0x000076321d027816 */ /* 0x000fc60000000002 */
        /* <DEDUP_REMOVED lines=27> */
[----:B------:R-:W-:-:S04]  /*2d00*/  PRMT R2, R31, 0x7632, R2 ;  /* 0x000076321f027816 */ /* 0x000fc80000000002 */
[----:B------:R-:W-:-:S05]  /*2d10*/  SHF.L.U32 R2, R2, 0x10, RZ ;  /* 0x0000001002027819 */ /* 0x000fca00000006ff */
[----:B------:R-:W-:-:S05]  /*2d20*/  FADD.FTZ R211, R0, R2 ;  /* 0x0000000200d37221 */ /* 0x000fca0000010000 */
[----:B------:R-:W-:-:S07]  /*2d30*/  F2FP.BF16.F32.PACK_AB R27, R211, R209 ;  /* 0x000000d1d31b723e */ /* 0x000fce00000010ff */
.L_x_6197:
[----:B------:R-:W0:Y:S01]  /*2d40*/  @P0 LDC.64 R2, c[0x0][0x3a8] ;  /* 0x0000ea00ff020b82 */ /* 0x000e220000000a00 */
[----:B------:R-:W-:-:S07]  /*2d50*/  VIADD R5, R215, 0x100 ;  /* 0x00000100d7057836 */ /* 0x000fce0000000000 */
[----:B------:R-:W1:Y:S01]  /*2d60*/  @P1 LDC.64 R8, c[0x0][0x398] ;  /* 0x0000e600ff081b82 */ /* 0x000e620000000a00 */
[----:B0-----:R-:W-:-:S05]  /*2d70*/  @P0 IMAD.WIDE.U32 R2, R197, 0x10, R2 ;  /* 0x00000010c5020825 */ /* 0x001fca00078e0002 */
[----:B------:R0:W-:Y:S01]  /*2d80*/  @P0 STG.E.128 desc[UR6][R2.64], R24 ;  /* 0x0000001802000986 */ /* 0x0001e2000c101d06 */
[----:B-1----:R-:W-:-:S05]  /*2d90*/  @P1 IMAD.WIDE.U32 R8, R5, 0x10, R8 ;  /* 0x0000001005081825 */ /* 0x002fca00078e0008 */
[----:B------:R-:W5:Y:S01]  /*2da0*/  @P1 LDG.E.128 R32, desc[UR6][R8.64] ;  /* 0x0000000608201981 */ /* 0x000f62000c1e1d00 */
[----:B0-----:R-:W0:Y:S02]  /*2db0*/  @P2 LDC.64 R2, c[0x0][0x3a0] ;  /* 0x0000e800ff022b82 */ /* 0x001e240000000a00 */
[----:B0-----:R-:W-:-:S05]  /*2dc0*/  @P2 IMAD.WIDE.U32 R2, R5, 0x10, R2 ;  /* 0x0000001005022825 */ /* 0x001fca00078e0002 */
[----:B------:R0:W5:Y:S02]  /*2dd0*/  @P2 LDG.E.128 R28, desc[UR6][R2.64] ;  /* 0x00000006021c2981 */ /* 0x000164000c1e1d00 */
[----:B0-----:R-:W-:-:S05]  /*2de0*/  IMAD.WIDE.U32 R2, R5, 0x10, R204 ;  /* 0x0000001005027825 */ /* 0x001fca00078e00cc */
[----:B------:R0:W5:Y:S01]  /*2df0*/  LDG.E.128 R8, desc[UR6][R2.64] ;  /* 0x0000000602087981 */ /* 0x000162000c1e1d00 */
[----:B------:R-:W-:Y:S05]  /*2e00*/  @P3 BRA `(.L_x_6199) ;  /* 0x0000000000cc3947 */ /* 0x000fea0003800000 */
[----:B------:R-:W-:Y:S05]  /*2e10*/  BRA.U UP0, `(.L_x_6200) ;  /* 0x0000000100347547 */ /* 0x000fea000b800000 */
[C---:B-----5:R-:W-:Y:S01]  /*2e20*/  PRMT R4, R11.reuse, 0x7632, R4 ;  /* 0x000076320b047816 */ /* 0x060fe20000000004 */
[----:B------:R-:W-:Y:S01]  /*2e30*/  IMAD.U32 R191, R11, 0x10000, RZ ;  /* 0x000100000bbf7824 */ /* 0x000fe200078e00ff */
[----:B------:R-:W-:Y:S02]  /*2e40*/  PRMT R0, R8, 0x7632, R0 ;  /* 0x0000763208007816 */ /* 0x000fe40000000000 */
[C---:B0-----:R-:W-:Y:S01]  /*2e50*/  PRMT R2, R9.reuse, 0x7632, R2 ;  /* 0x0000763209027816 */ /* 0x041fe20000000002 */
        /* <DEDUP_REMOVED lines=9> */
.L_x_6200:
[----:B0----5:R-:W-:Y:S02]  /*2ef0*/  PRMT R2, R8, 0x7632, R2 ;  /* 0x0000763208027816 */ /* 0x021fe40000000002 */
[----:B------:R-:W-:Y:S02]  /*2f00*/  PRMT R0, R28, 0x7632, R0 ;  /* 0x000076321c007816 */ /* 0x000fe40000000000 */
[----:B------:R-:W-:Y:S02]  /*2f10*/  SHF.L.U32 R2, R2, 0x10, RZ ;  /* 0x0000001002027819 */ /* 0x000fe400000006ff */
[----:B------:R-:W-:Y:S02]  /*2f20*/  SHF.L.U32 R0, R0, 0x10, RZ ;  /* 0x0000001000007819 */ /* 0x000fe400000006ff */
[----:B------:R-:W-:Y:S02]  /*2f30*/  PRMT R3, R9, 0x7632, R3 ;  /* 0x0000763209037816 */ /* 0x000fe40000000003 */
[----:B------:R-:W-:Y:S01]  /*2f40*/  PRMT R4, R29, 0x7632, R4 ;  /* 0x000076321d047816 */ /* 0x000fe20000000004 */
[--C-:B------:R-:W-:Y:S01]  /*2f50*/  FADD.FTZ R200, R2, R0.reuse ;  /* 0x0000000002c87221 */ /* 0x100fe20000010000 */
[----:B------:R-:W-:-:S02]  /*2f60*/  PRMT R0, R10, 0x7632, R0 ;  /* 0x000076320a007816 */ /* 0x000fc40000000000 */
[----:B------:R-:W-:Y:S01]  /*2f70*/  PRMT R2, R30, 0x7632, R2 ;  /* 0x000076321e027816 */ /* 0x000fe20000000002 */
[----:B------:R-:W-:Y:S01]  /*2f80*/  IMAD.U32 R4, R4, 0x10000, RZ ;  /* 0x0001000004047824 */ /* 0x000fe200078e00ff */
[----:B------:R-:W-:Y:S02]  /*2f90*/  SHF.L.U32 R0, R0, 0x10, RZ ;  /* 0x0000001000007819 */ /* 0x000fe400000006ff */
[----:B------:R-:W-:Y:S02]  /*2fa0*/  SHF.L.U32 R2, R2, 0x10, RZ ;  /* 0x0000001002027819 */ /* 0x000fe400000006ff */
[----:B------:R-:W-:-:S03]  /*2fb0*/  SHF.L.U32 R3, R3, 0x10, RZ ;  /* 0x0000001003037819 */ /* 0x000fc600000006ff */
[----:B------:R-:W-:Y:S01]  /*2fc0*/  FADD.FTZ R192, R0, R2 ;  /* 0x0000000200c07221 */ /* 0x000fe20000010000 */
[----:B------:R-:W-:Y:S01]  /*2fd0*/  SHF.L.U32 R0, R8, 0x10, RZ ;  /* 0x0000001008007819 */ /* 0x000fe200000006ff */
[----:B------:R-:W-:Y:S02]  /*2fe0*/  IMAD.U32 R2, R28, 0x10000, RZ ;  /* 0x000100001c027824 */ /* 0x000fe400078e00ff */
[----:B------:R-:W-:Y:S02]  /*2ff0*/  FADD.FTZ R201, R3, R4 ;  /* 0x0000000403c97221 */ /* 0x000fe40000010000 */
[----:B------:R-:W-:Y:S01]  /*3000*/  FADD.FTZ R198, R2, R0 ;  /* 0x0000000002c67221 */ /* 0x000fe20000010000 */
[----:B------:R-:W-:Y:S02]  /*3010*/  SHF.L.U32 R0, R9, 0x10, RZ ;  /* 0x0000001009007819 */ /* 0x000fe400000006ff */
[----:B------:R-:W-:Y:S02]  /*3020*/  SHF.L.U32 R2, R29, 0x10, RZ ;  /* 0x000000101d027819 */ /* 0x000fe400000006ff */
[----:B------:R-:W-:-:S03]  /*3030*/  F2FP.BF16.F32.PACK_AB R24, R200, R198 ;  /* 0x000000c6c818723e */ /* 0x000fc600000010ff */
[----:B------:R-:W-:Y:S01]  /*3040*/  FADD.FTZ R199, R2, R0 ;  /* 0x0000000002c77221 */ /* 0x000fe20000010000 */
[----:B------:R-:W-:Y:S01]  /*3050*/  SHF.L.U32 R0, R10, 0x10, RZ ;  /* 0x000000100a007819 */ /* 0x000fe200000006ff */
[----:B------:R-:W-:-:S03]  /*3060*/  IMAD.U32 R2, R30, 0x10000, RZ ;  /* 0x000100001e027824 */ /* 0x000fc600078e00ff */
[----:B------:R-:W-:Y:S01]  /*3070*/  F2FP.BF16.F32.PACK_AB R25, R201, R199 ;  /* 0x000000c7c919723e */ /* 0x000fe200000010ff */
[----:B------:R-:W-:Y:S01]  /*3080*/  FADD.FTZ R190, R2, R0 ;  /* 0x0000000002be7221 */ /* 0x000fe20000010000 */
[----:B------:R-:W-:Y:S02]  /*3090*/  SHF.L.U32 R0, R11, 0x10, RZ ;  /* 0x000000100b007819 */ /* 0x000fe400000006ff */
[----:B------:R-:W-:Y:S02]  /*30a0*/  SHF.L.U32 R2, R31, 0x10, RZ ;  /* 0x000000101f027819 */ /* 0x000fe400000006ff */
[----:B------:R-:W-:-:S03]  /*30b0*/  F2FP.BF16.F32.PACK_AB R26, R192, R190 ;  /* 0x000000bec01a723e */ /* 0x000fc600000010ff */
[----:B------:R-:W-:Y:S01]  /*30c0*/  FADD.FTZ R191, R2, R0 ;  /* 0x0000000002bf7221 */ /* 0x000fe20000010000 */
[----:B------:R-:W-:Y:S02]  /*30d0*/  PRMT R2, R11, 0x7632, R2 ;  /* 0x000076320b027816 */ /* 0x000fe40000000002 */
[----:B------:R-:W-:Y:S02]  /*30e0*/  PRMT R0, R31, 0x7632, R0 ;  /* 0x000076321f007816 */ /* 0x000fe40000000000 */
[----:B------:R-:W-:-:S03]  /*30f0*/  SHF.L.U32 R2, R2, 0x10, RZ ;  /* 0x0000001002027819 */ /* 0x000fc600000006ff */
[----:B------:R-:W-:-:S04]  /*3100*/  IMAD.U32 R0, R0, 0x10000, RZ ;  /* 0x0001000000007824 */ /* 0x000fc800078e00ff */
[----:B------:R-:W-:-:S05]  /*3110*/  FADD.FTZ R193, R2, R0 ;  /* 0x0000000002c17221 */ /* 0x000fca0000010000 */
[----:B------:R-:W-:Y:S01]  /*3120*/  F2FP.BF16.F32.PACK_AB R27, R193, R191 ;  /* 0x000000bfc11b723e */ /* 0x000fe200000010ff */
[----:B------:R-:W-:Y:S06]  /*3130*/  BRA `(.L_x_6201) ;  /* 0x0000000400787947 */ /* 0x000fec0003800000 */
.L_x_6199:
[----:B------:R-:W-:Y:S05]  /*3140*/  BRA.U UP0, `(.L_x_6202) ;  /* 0x0000000100947547 */ /* 0x000fea000b800000 */
        /* <DEDUP_REMOVED lines=37> */
.L_x_6202:
[----:B0----5:R-:W-:Y:S02]  /*33a0*/  PRMT R3, R8, 0x7632, R3 ;  /* 0x0000763208037816 */ /* 0x021fe40000000003 */
        /* <DEDUP_REMOVED lines=11> */
[--C-:B------:R-:W-:Y:S01]  /*3460*/  FADD.FTZ R2, R2, R0.reuse ;  /* 0x0000000002027221 */ /* 0x100fe20000010000 */
[----:B------:R-:W-:Y:S02]  /*3470*/  PRMT R0, R10, 0x7632, R0 ;  /* 0x000076320a007816 */ /* 0x000fe40000000000 */
[----:B------:R-:W-:Y:S01]  /*3480*/  SHF.L.U32 R7, R7, 0x10, RZ ;  /* 0x0000001007077819 */ /* 0x000fe200000006ff */
[----:B------:R-:W-:Y:S01]  /*3490*/  FADD.FTZ R200, R3, R4 ;  /* 0x0000000403c87221 */ /* 0x000fe20000010000 */
[----:B------:R-:W-:-:S02]  /*34a0*/  SHF.L.U32 R0, R0, 0x10, RZ ;  /* 0x0000001000007819 */ /* 0x000fc400000006ff */
[----:B------:R-:W-:Y:S02]  /*34b0*/  PRMT R4, R29, 0x7632, R4 ;  /* 0x000076321d047816 */ /* 0x000fe40000000004 */
[----:B------:R-:W-:Y:S01]  /*34c0*/  PRMT R3, R30, 0x7632, R3 ;  /* 0x000076321e037816 */ /* 0x000fe20000000003 */
[----:B------:R-:W-:Y:S02]  /*34d0*/  FADD.FTZ R0, R0, R7 ;  /* 0x0000000700007221 */ /* 0x000fe40000010000 */
[----:B------:R-:W-:Y:S01]  /*34e0*/  IMAD.U32 R4, R4, 0x10000, RZ ;  /* 0x0001000004047824 */ /* 0x000fe200078e00ff */
[----:B------:R-:W-:-:S03]  /*34f0*/  SHF.L.U32 R3, R3, 0x10, RZ ;  /* 0x0000001003037819 */ /* 0x000fc600000006ff */
[----:B------:R-:W-:Y:S01]  /*3500*/  FADD.FTZ R201, R2, R4 ;  /* 0x0000000402c97221 */ /* 0x000fe20000010000 */
[----:B------:R-:W-:Y:S01]  /*3510*/  SHF.L.U32 R2, R32, 0x10, RZ ;  /* 0x0000001020027819 */ /* 0x000fe200000006ff */
[----:B------:R-:W-:Y:S01]  /*3520*/  FADD.FTZ R192, R0, R3 ;  /* 0x0000000300c07221 */ /* 0x000fe20000010000 */
[----:B------:R-:W-:Y:S02]  /*3530*/  SHF.L.U32 R0, R8, 0x10, RZ ;  /* 0x0000001008007819 */ /* 0x000fe400000006ff */
[----:B------:R-:W-:Y:S02]  /*3540*/  SHF.L.U32 R3, R33, 0x10, RZ ;  /* 0x0000001021037819 */ /* 0x000fe400000006ff */
[----:B------:R-:W-:Y:S01]  /*3550*/  SHF.L.U32 R4, R34, 0x10, RZ ;  /* 0x0000001022047819 */ /* 0x000fe200000006ff */
        /* <DEDUP_REMOVED lines=17> */
[----:B------:R-:W-:-:S05]  /*3670*/  SHF.L.U32 R2, R31, 0x10, RZ ;  /* 0x000000101f027819 */ /* 0x000fca00000006ff */
[----:B------:R-:W-:Y:S01]  /*3680*/  FADD.FTZ R191, R2, R0 ;  /* 0x0000000002bf7221 */ /* 0x000fe20000010000 */
[----:B------:R-:W-:Y:S02]  /*3690*/  PRMT R2, R11, 0x7632, R2 ;  /* 0x000076320b027816 */ /* 0x000fe40000000002 */
[----:B------:R-:W-:Y:S02]  /*36a0*/  PRMT R0, R35, 0x7632, R0 ;  /* 0x0000763223007816 */ /* 0x000fe40000000000 */
[----:B------:R-:W-:Y:S02]  /*36b0*/  SHF.L.U32 R2, R2, 0x10, RZ ;  /* 0x0000001002027819 */ /* 0x000fe400000006ff */
[----:B------:R-:W-:-:S05]  /*36c0*/  SHF.L.U32 R0, R0, 0x10, RZ ;  /* 0x0000001000007819 */ /* 0x000fca00000006ff */
[----:B------:R-:W-:Y:S01]  /*36d0*/  FADD.FTZ R0, R2, R0 ;  /* 0x0000000002007221 */ /* 0x000fe20000010000 */
[----:B------:R-:W-:-:S05]  /*36e0*/  PRMT R2, R31, 0x7632, R2 ;  /* 0x000076321f027816 */ /* 0x000fca0000000002 */
[----:B------:R-:W-:-:S04]  /*36f0*/  IMAD.U32 R2, R2, 0x10000, RZ ;  /* 0x0001000002027824 */ /* 0x000fc800078e00ff */
[----:B------:R-:W-:-:S05]  /*3700*/  FADD.FTZ R193, R0, R2 ;  /* 0x0000000200c17221 */ /* 0x000fca0000010000 */
[----:B------:R-:W-:-:S07]  /*3710*/  F2FP.BF16.F32.PACK_AB R27, R193, R191 ;  /* 0x000000bfc11b723e */ /* 0x000fce00000010ff */
.L_x_6201:
[----:B------:R-:W0:Y:S01]  /*3720*/  @P0 LDC.64 R2, c[0x0][0x3a8] ;  /* 0x0000ea00ff020b82 */ /* 0x000e220000000a00 */
[----:B------:R-:W-:-:S07]  /*3730*/  IADD3 R4, PT, PT, R215, 0x180, RZ ;  /* 0x00000180d7047810 */ /* 0x000fce0007ffe0ff */
        /* <DEDUP_REMOVED lines=12> */
[----:B-----5:R-:W-:Y:S02]  /*3800*/  PRMT R0, R10, 0x7632, R0 ;  /* 0x000076320a007816 */ /* 0x020fe40000000000 */
[C---:B0-----:R-:W-:Y:S02]  /*3810*/  PRMT R3, R8.reuse, 0x7632, R3 ;  /* 0x0000763208037816 */ /* 0x041fe40000000003 */
[----:B------:R-:W-:Y:S01]  /*3820*/  SHF.L.U32 R7, R8, 0x10, RZ ;  /* 0x0000001008077819 */ /* 0x000fe200000006ff */
[----:B------:R-:W-:Y:S01]  /*3830*/  IMAD.U32 R0, R0, 0x10000, RZ ;  /* 0x0001000000007824 */ /* 0x000fe200078e00ff */
[----:B------:R-:W-:Y:S02]  /*3840*/  PRMT R2, R9, 0x7632, R2 ;  /* 0x0000763209027816 */ /* 0x000fe40000000002 */
[----:B------:R-:W-:Y:S02]  /*3850*/  PRMT R12, R11, 0x7632, R12 ;  /* 0x000076320b0c7816 */ /* 0x000fe4000000000c */
[----:B------:R-:W-:Y:S01]  /*3860*/  SHF.L.U32 R8, R9, 0x10, RZ ;  /* 0x0000001009087819 */ /* 0x000fe200000006ff */
[----:B------:R-:W-:Y:S01]  /*3870*/  IMAD.U32 R9, R10, 0x10000, RZ ;  /* 0x000100000a097824 */ /* 0x000fe200078e00ff */
[----:B------:R-:W-:-:S02]  /*3880*/  SHF.L.U32 R10, R11, 0x10, RZ ;  /* 0x000000100b0a7819 */ /* 0x000fc400000006ff */
[----:B------:R-:W-:Y:S02]  /*3890*/  SHF.L.U32 R3, R3, 0x10, RZ ;  /* 0x0000001003037819 */ /* 0x000fe400000006ff */
[----:B------:R-:W-:Y:S02]  /*38a0*/  SHF.L.U32 R2, R2, 0x10, RZ ;  /* 0x0000001002027819 */ /* 0x000fe400000006ff */
[----:B------:R-:W-:Y:S01]  /*38b0*/  SHF.L.U32 R11, R12, 0x10, RZ ;  /* 0x000000100c0b7819 */ /* 0x000fe200000006ff */
[----:B------:R-:W-:Y:S06]  /*38c0*/  BRA `(.L_x_6205) ;  /* 0x00000008000c7947 */ /* 0x000fec0003800000 */
.L_x_6204:
        /* <DEDUP_REMOVED lines=8> */
[----:B------:R-:W-:Y:S01]  /*3950*/  SHF.L.U32 R7, R7, 0x10, RZ ;  /* 0x0000001007077819 */ /* 0x000fe200000006ff */
[----:B------:R-:W-:Y:S01]  /*3960*/  IMAD.U32 R2, R2, 0x10000, RZ ;  /* 0x0001000002027824 */ /* 0x000fe200078e00ff */
[----:B------:R-:W-:Y:S02]  /*3970*/  SHF.L.U32 R0, R0, 0x10, RZ ;  /* 0x0000001000007819 */ /* 0x000fe400000006ff */
[----:B------:R-:W-:-:S03]  /*3980*/  PRMT R12, R29, 0x7632, R12 ;  /* 0x000076321d0c7816 */ /* 0x000fc6000000000c */
[----:B------:R-:W-:Y:S01]  /*3990*/  FADD.FTZ R0, R0, R7 ;  /* 0x0000000700007221 */ /* 0x000fe20000010000 */
[----:B------:R-:W-:Y:S01]  /*39a0*/  IMAD.U32 R7, R8, 0x10000, RZ ;  /* 0x0001000008077824 */ /* 0x000fe200078e00ff */
[----:B------:R-:W-:Y:S02]  /*39b0*/  SHF.L.U32 R8, R28, 0x10, RZ ;  /* 0x000000101c087819 */ /* 0x000fe400000006ff */
[----:B------:R-:W-:-:S03]  /*39c0*/  SHF.L.U32 R12, R12, 0x10, RZ ;  /* 0x000000100c0c7819 */ /* 0x000fc600000006ff */
[----:B------:R-:W-:Y:S01]  /*39d0*/  FADD.FTZ R7, R8, R7 ;  /* 0x0000000708077221 */ /* 0x000fe20000010000 */
[----:B------:R-:W-:Y:S01]  /*39e0*/  SHF.L.U32 R8, R9, 0x10, RZ ;  /* 0x0000001009087819 */ /* 0x000fe200000006ff */
[----:B------:R-:W-:Y:S01]  /*39f0*/  FADD.FTZ R2, R2, R12 ;  /* 0x0000000c02027221 */ /* 0x000fe20000010000 */
[----:B------:R-:W-:Y:S02]  /*3a00*/  SHF.L.U32 R9, R29, 0x10, RZ ;  /* 0x000000101d097819 */ /* 0x000fe400000006ff */
[----:B------:R-:W-:Y:S02]  /*3a10*/  SHF.L.U32 R12, R31, 0x10, RZ ;  /* 0x000000101f0c7819 */ /* 0x000fe400000006ff */
[----:B------:R-:W-:Y:S01]  /*3a20*/  F2FP.BF16.F32.PACK_AB R24, R3, R7 ;  /* 0x000000070318723e */ /* 0x000fe200000010ff */
[----:B------:R-:W-:Y:S01]  /*3a30*/  FADD.FTZ R8, R9, R8 ;  /* 0x0000000809087221 */ /* 0x000fe20000010000 */
[----:B------:R-:W-:Y:S01]  /*3a40*/  IMAD.U32 R9, R10, 0x10000, RZ ;  /* 0x000100000a097824 */ /* 0x000fe200078e00ff */
[----:B------:R-:W-:-:S03]  /*3a50*/  SHF.L.U32 R10, R30, 0x10, RZ ;  /* 0x000000101e0a7819 */ /* 0x000fc600000006ff */
[----:B------:R-:W-:Y:S02]  /*3a60*/  F2FP.BF16.F32.PACK_AB R25, R2, R8 ;  /* 0x000000080219723e */ /* 0x000fe400000010ff */
[----:B------:R-:W-:Y:S01]  /*3a70*/  FADD.FTZ R9, R10, R9 ;  /* 0x000000090a097221 */ /* 0x000fe20000010000 */
[----:B------:R-:W-:-:S04]  /*3a80*/  SHF.L.U32 R10, R11, 0x10, RZ ;  /* 0x000000100b0a7819 */ /* 0x000fc800000006ff */
[----:B------:R-:W-:Y:S01]  /*3a90*/  F2FP.BF16.F32.PACK_AB R26, R0, R9 ;  /* 0x00000009001a723e */ /* 0x000fe200000010ff */
[----:B------:R-:W-:Y:S01]  /*3aa0*/  FADD.FTZ R10, R12, R10 ;  /* 0x0000000a0c0a7221 */ /* 0x000fe20000010000 */
[----:B------:R-:W-:Y:S02]  /*3ab0*/  PRMT R12, R11, 0x7632, R12 ;  /* 0x000076320b0c7816 */ /* 0x000fe4000000000c */
[----:B------:R-:W-:-:S03]  /*3ac0*/  PRMT R11, R31, 0x7632, R11 ;  /* 0x000076321f0b7816 */ /* 0x000fc6000000000b */
[----:B------:R-:W-:Y:S01]  /*3ad0*/  IMAD.U32 R12, R12, 0x10000, RZ ;  /* 0x000100000c0c7824 */ /* 0x000fe200078e00ff */
[----:B------:R-:W-:-:S05]  /*3ae0*/  SHF.L.U32 R11, R11, 0x10, RZ ;  /* 0x000000100b0b7819 */ /* 0x000fca00000006ff */
[----:B------:R-:W-:-:S05]  /*3af0*/  FADD.FTZ R11, R12, R11 ;  /* 0x0000000b0c0b7221 */ /* 0x000fca0000010000 */
[----:B------:R-:W-:Y:S01]  /*3b00*/  F2FP.BF16.F32.PACK_AB R27, R11, R10 ;  /* 0x0000000a0b1b723e */ /* 0x000fe200000010ff */
[----:B------:R-:W-:Y:S06]  /*3b10*/  BRA `(.L_x_6205) ;  /* 0x0000000400787947 */ /* 0x000fec0003800000 */
.L_x_6203:
        /* <DEDUP_REMOVED lines=38> */
.L_x_6206:
[----:B0----5:R-:W-:Y:S02]  /*3d80*/  PRMT R3, R8, 0x7632, R3 ;  /* 0x0000763208037816 */ /* 0x021fe40000000003 */
[----:B------:R-:W-:Y:S02]  /*3d90*/  PRMT R7, R32, 0x7632, R7 ;  /* 0x0000763220077816 */ /* 0x000fe40000000007 */
[----:B------:R-:W-:Y:S02]  /*3da0*/  SHF.L.U32 R3, R3, 0x10, RZ ;  /* 0x0000001003037819 */ /* 0x000fe400000006ff */
[----:B------:R-:W-:Y:S02]  /*3db0*/  SHF.L.U32 R7, R7, 0x10, RZ ;  /* 0x0000001007077819 */ /* 0x000fe400000006ff */
[----:B------:R-:W-:Y:S02]  /*3dc0*/  PRMT R2, R9, 0x7632, R2 ;  /* 0x0000763209027816 */ /* 0x000fe40000000002 */
[----:B------:R-:W-:Y:S01]  /*3dd0*/  PRMT R0, R33, 0x7632, R0 ;  /* 0x0000763221007816 */ /* 0x000fe20000000000 */
[--C-:B------:R-:W-:Y:S01]  /*3de0*/  FADD.FTZ R3, R3, R7.reuse ;  /* 0x0000000703037221 */ /* 0x100fe20000010000 */
[----:B------:R-:W-:Y:S01]  /*3df0*/  PRMT R7, R28, 0x7632, R7 ;  /* 0x000076321c077816 */ /* 0x000fe20000000007 */
[----:B------:R-:W-:Y:S01]  /*3e00*/  IMAD.U32 R2, R2, 0x10000, RZ ;  /* 0x0001000002027824 */ /* 0x000fe200078e00ff */
[----:B------:R-:W-:-:S02]  /*3e10*/  SHF.L.U32 R0, R0, 0x10, RZ ;  /* 0x0000001000007819 */ /* 0x000fc400000006ff */
[----:B------:R-:W-:Y:S01]  /*3e20*/  PRMT R12, R34, 0x7632, R12 ;  /* 0x00007632220c7816 */ /* 0x000fe2000000000c */
[----:B------:R-:W-:Y:S02]  /*3e30*/  IMAD.U32 R7, R7, 0x10000, RZ ;  /* 0x0001000007077824 */ /* 0x000fe400078e00ff */
[--C-:B------:R-:W-:Y:S01]  /*3e40*/  FADD.FTZ R2, R2, R0.reuse ;  /* 0x0000000002027221 */ /* 0x100fe20000010000 */
[----:B------:R-:W-:Y:S01]  /*3e50*/  PRMT R0, R10, 0x7632, R0 ;  /* 0x000076320a007816 */ /* 0x000fe20000000000 */
[--C-:B------:R-:W-:Y:S01]  /*3e60*/  FADD.FTZ R3, R3, R7.reuse ;  /* 0x0000000703037221 */ /* 0x100fe20000010000 */
[----:B------:R-:W-:Y:S02]  /*3e70*/  SHF.L.U32 R12, R12, 0x10, RZ ;  /* 0x000000100c0c7819 */ /* 0x000fe400000006ff */
[----:B------:R-:W-:Y:S02]  /*3e80*/  SHF.L.U32 R0, R0, 0x10, RZ ;  /* 0x0000001000007819 */ /* 0x000fe400000006ff */
[----:B------:R-:W-:-:S03]  /*3e90*/  PRMT R7, R30, 0x7632, R7 ;  /* 0x000076321e077816 */ /* 0x000fc60000000007 */
[--C-:B------:R-:W-:Y:S01]  /*3ea0*/  FADD.FTZ R0, R0, R12.reuse ;  /* 0x0000000c00007221 */ /* 0x100fe20000010000 */
[----:B------:R-:W-:Y:S02]  /*3eb0*/  SHF.L.U32 R7, R7, 0x10, RZ ;  /* 0x0000001007077819 */ /* 0x000fe400000006ff */
[----:B------:R-:W-:-:S03]  /*3ec0*/  PRMT R12, R29, 0x7632, R12 ;  /* 0x000076321d0c7816 */ /* 0x000fc6000000000c */
[----:B------:R-:W-:Y:S01]  /*3ed0*/  FADD.FTZ R0, R0, R7 ;  /* 0x0000000700007221 */ /* 0x000fe20000010000 */
[----:B------:R-:W-:Y:S01]  /*3ee0*/  SHF.L.U32 R7, R8, 0x10, RZ ;  /* 0x0000001008077819 */ /* 0x000fe200000006ff */
[----:B------:R-:W-:Y:S01]  /*3ef0*/  IMAD.U32 R8, R32, 0x10000, RZ ;  /* 0x0001000020087824 */ /* 0x000fe200078e00ff */
[----:B------:R-:W-:-:S03]  /*3f00*/  SHF.L.U32 R12, R12, 0x10, RZ ;  /* 0x000000100c0c7819 */ /* 0x000fc600000006ff */
[----:B------:R-:W-:Y:S01]  /*3f10*/  FADD.FTZ R7, R8, R7 ;  /* 0x0000000708077221 */ /* 0x000fe20000010000 */
[----:B------:R-:W-:Y:S01]  /*3f20*/  SHF.L.U32 R8, R9, 0x10, RZ ;  /* 0x0000001009087819 */ /* 0x000fe200000006ff */
[----:B------:R-:W-:Y:S01]  /*3f30*/  FADD.FTZ R2, R2, R12 ;  /* 0x0000000c02027221 */ /* 0x000fe20000010000 */
[----:B------:R-:W-:Y:S02]  /*3f40*/  SHF.L.U32 R9, R33, 0x10, RZ ;  /* 0x0000001021097819 */ /* 0x000fe400000006ff */
[----:B------:R-:W-:-:S03]  /*3f50*/  SHF.L.U32 R12, R35, 0x10, RZ ;  /* 0x00000010230c7819 */ /* 0x000fc600000006ff */
[----:B------:R-:W-:Y:S01]  /*3f60*/  FADD.FTZ R8, R9, R8 ;  /* 0x0000000809087221 */ /* 0x000fe20000010000 */
[----:B------:R-:W-:Y:S02]  /*3f70*/  SHF.L.U32 R9, R10, 0x10, RZ ;  /* 0x000000100a097819 */ /* 0x000fe400000006ff */
[----:B------:R-:W-:-:S05]  /*3f80*/  SHF.L.U32 R10, R34, 0x10, RZ ;  /* 0x00000010220a7819 */ /* 0x000fca00000006ff */
[----:B------:R-:W-:Y:S01]  /*3f90*/  FADD.FTZ R9, R10, R9 ;  /* 0x000000090a097221 */ /* 0x000fe20000010000 */
[----:B------:R-:W-:-:S04]  /*3fa0*/  IMAD.U32 R10, R28, 0x10000, RZ ;  /* 0x000100001c0a7824 */ /* 0x000fc800078e00ff */
[----:B------:R-:W-:Y:S01]  /*3fb0*/  FADD.FTZ R7, R10, R7 ;  /* 0x000000070a077221 */ /* 0x000fe20000010000 */
[----:B------:R-:W-:-:S04]  /*3fc0*/  SHF.L.U32 R10, R29, 0x10, RZ ;  /* 0x000000101d0a7819 */ /* 0x000fc800000006ff */
[----:B------:R-:W-:Y:S01]  /*3fd0*/  F2FP.BF16.F32.PACK_AB R24, R3, R7 ;  /* 0x000000070318723e */ /* 0x000fe200000010ff */
[----:B------:R-:W-:Y:S01]  /*3fe0*/  FADD.FTZ R8, R10, R8 ;  /* 0x000000080a087221 */ /* 0x000fe20000010000 */
[----:B------:R-:W-:-:S04]  /*3ff0*/  SHF.L.U32 R10, R30, 0x10, RZ ;  /* 0x000000101e0a7819 */ /* 0x000fc800000006ff */
[----:B------:R-:W-:Y:S01]  /*4000*/  F2FP.BF16.F32.PACK_AB R25, R2, R8 ;  /* 0x000000080219723e */ /* 0x000fe200000010ff */
[----:B------:R-:W-:Y:S01]  /*4010*/  FADD.FTZ R9, R10, R9 ;  /* 0x000000090a097221 */ /* 0x000fe20000010000 */
[----:B------:R-:W-:-:S04]  /*4020*/  SHF.L.U32 R10, R11, 0x10, RZ ;  /* 0x000000100b0a7819 */ /* 0x000fc800000006ff */
[----:B------:R-:W-:Y:S01]  /*4030*/  F2FP.BF16.F32.PACK_AB R26, R0, R9 ;  /* 0x00000009001a723e */ /* 0x000fe200000010ff */
[----:B------:R-:W-:Y:S01]  /*4040*/  FADD.FTZ R10, R12, R10 ;  /* 0x0000000a0c0a7221 */ /* 0x000fe20000010000 */
[----:B------:R-:W-:-:S04]  /*4050*/  IMAD.U32 R12, R31, 0x10000, RZ ;  /* 0x000100001f0c7824 */ /* 0x000fc800078e00ff */
[----:B------:R-:W-:Y:S01]  /*4060*/  FADD.FTZ R10, R12, R10 ;  /* 0x0000000a0c0a7221 */ /* 0x000fe20000010000 */
[----:B------:R-:W-:Y:S02]  /*4070*/  PRMT R12, R11, 0x7632, R12 ;  /* 0x000076320b0c7816 */ /* 0x000fe4000000000c */
        /* <DEDUP_REMOVED lines=8> */
.L_x_6205:
[----:B------:R-:W0:Y:S08]  /*4100*/  @P0 LDC.64 R12, c[0x0][0x3a8] ;  /* 0x0000ea00ff0c0b82 */ /* 0x000e300000000a00 */
[----:B------:R-:W1:Y:S08]  /*4110*/  @P1 LDC.64 R14, c[0x0][0x398] ;  /* 0x0000e600ff0e1b82 */ /* 0x000e700000000a00 */
[----:B------:R-:W2:Y:S01]  /*4120*/  @P2 LDC.64 R16, c[0x0][0x3a0] ;  /* 0x0000e800ff102b82 */ /* 0x000ea20000000a00 */
[----:B0-----:R-:W-:-:S05]  /*4130*/  @P0 IMAD.WIDE.U32 R12, R4, 0x10, R12 ;  /* 0x00000010040c0825 */ /* 0x001fca00078e000c */
[----:B------:R0:W-:Y:S02]  /*4140*/  @P0 STG.E.128 desc[UR6][R12.64], R24 ;  /* 0x000000180c000986 */ /* 0x0001e4000c101d06 */
[----:B0-----:R-:W-:-:S05]  /*4150*/  IADD3 R12, PT, PT, R215, 0x200, RZ ;  /* 0x00000200d70c7810 */ /* 0x001fca0007ffe0ff */
[----:B-1----:R-:W-:-:S05]  /*4160*/  @P1 IMAD.WIDE.U32 R14, R12, 0x10, R14 ;  /* 0x000000100c0e1825 */ /* 0x002fca00078e000e */
[----:B------:R2:W5:Y:S02]  /*4170*/  @P1 LDG.E.128 R32, desc[UR6][R14.64] ;  /* 0x000000060e201981 */ /* 0x000564000c1e1d00 */
[----:B--2---:R-:W-:-:S05]  /*4180*/  @P2 IMAD.WIDE.U32 R14, R12, 0x10, R16 ;  /* 0x000000100c0e2825 */ /* 0x004fca00078e0010 */
[----:B------:R0:W5:Y:S02]  /*4190*/  @P2 LDG.E.128 R28, desc[UR6][R14.64] ;  /* 0x000000060e1c2981 */ /* 0x000164000c1e1d00 */
[----:B0-----:R-:W-:-:S05]  /*41a0*/  IMAD.WIDE.U32 R14, R12, 0x10, R204 ;  /* 0x000000100c0e7825 */ /* 0x001fca00078e00cc */
[----:B------:R0:W5:Y:S01]  /*41b0*/  LDG.E.128 R20, desc[UR6][R14.64] ;  /* 0x000000060e147981 */ /* 0x000162000c1e1d00 */
[----:B------:R-:W-:Y:S05]  /*41c0*/  @P3 BRA `(.L_x_6207) ;  /* 0x0000000000cc3947 */ /* 0x000fea0003800000 */
[----:B------:R-:W-:Y:S05]  /*41d0*/  BRA.U UP0, `(.L_x_6208) ;  /* 0x0000000100347547 */ /* 0x000fea000b800000 */
[C---:B-----5:R-:W-:Y:S01]  /*41e0*/  PRMT R13, R20.reuse, 0x7632, R13 ;  /* 0x00007632140d7816 */ /* 0x060fe2000000000d */
[----:B------:R-:W-:Y:S01]  /*41f0*/  IMAD.U32 R16, R20, 0x10000, RZ ;  /* 0x0001000014107824 */ /* 0x000fe200078e00ff */
[----:B0-----:R-:W-:Y:S02]  /*4200*/  PRMT R14, R21, 0x7632, R14 ;  /* 0x00007632150e7816 */ /* 0x001fe4000000000e */
[----:B------:R-:W-:Y:S02]  /*4210*/  PRMT R15, R22, 0x7632, R15 ;  /* 0x00007632160f7816 */ /* 0x000fe4000000000f */
[----:B------:R-:W-:Y:S01]  /*4220*/  PRMT R20, R23, 0x7632, R20 ;  /* 0x0000763217147816 */ /* 0x000fe20000000014 */
[----:B------:R-:W-:Y:S01]  /*4230*/  IMAD.U32 R14, R14, 0x10000, RZ ;  /* 0x000100000e0e7824 */ /* 0x000fe200078e00ff */
[----:B------:R-:W-:Y:S02]  /*4240*/  SHF.L.U32 R17, R21, 0x10, RZ ;  /* 0x0000001015117819 */ /* 0x000fe400000006ff */
[----:B------:R-:W-:-:S02]  /*4250*/  SHF.L.U32 R19, R22, 0x10, RZ ;  /* 0x0000001016137819 */ /* 0x000fc400000006ff */
[----:B------:R-:W-:Y:S02]  /*4260*/  SHF.L.U32 R18, R23, 0x10, RZ ;  /* 0x0000001017127819 */ /* 0x000fe400000006ff */
[----:B------:R-:W-:Y:S02]  /*4270*/  SHF.L.U32 R13, R13, 0x10, RZ ;  /* 0x000000100d0d7819 */ /* 0x000fe400000006ff */
[----:B------:R-:W-:Y:S02]  /*4280*/  SHF.L.U32 R15, R15, 0x10, RZ ;  /* 0x000000100f0f7819 */ /* 0x000fe400000006ff */
[----:B------:R-:W-:Y:S01]  /*4290*/  SHF.L.U32 R20, R20, 0x10, RZ ;  /* 0x0000001014147819 */ /* 0x000fe200000006ff */
[----:B------:R-:W-:Y:S06]  /*42a0*/  BRA `(.L_x_6209) ;  /* 0x00000008000c7947 */ /* 0x000fec0003800000 */
.L_x_6208:
[----:B0----5:R-:W-:Y:S02]  /*42b0*/  PRMT R14, R20, 0x7632, R14 ;  /* 0x00007632140e7816 */ /* 0x021fe4000000000e */
        /* <DEDUP_REMOVED lines=10> */
[----:B------:R-:W-:Y:S02]  /*4360*/  SHF.L.U32 R16, R16, 0x10, RZ ;  /* 0x0000001010107819 */ /* 0x000fe400000006ff */
[----:B------:R-:W-:Y:S02]  /*4370*/  SHF.L.U32 R17, R17, 0x10, RZ ;  /* 0x0000001011117819 */ /* 0x000fe400000006ff */
[----:B------:R-:W-:Y:S01]  /*4380*/  SHF.L.U32 R18, R29, 0x10, RZ ;  /* 0x000000101d127819 */ /* 0x000fe200000006ff */
        /* <DEDUP_REMOVED lines=8> */
[----:B------:R-:W-:Y:S02]  /*4410*/  PRMT R21, R23, 0x7632, R21 ;  /* 0x0000763217157816 */ /* 0x000fe40000000015 */
[----:B------:R-:W-:Y:S01]  /*4420*/  F2FP.BF16.F32.PACK_AB R24, R13, R16 ;  /* 0x000000100d18723e */ /* 0x000fe200000010ff */
[----:B------:R-:W-:Y:S01]  /*4430*/  FADD.FTZ R17, R18, R17 ;  /* 0x0000001112117221 */ /* 0x000fe20000010000 */
[----:B------:R-:W-:Y:S02]  /*4440*/  SHF.L.U32 R18, R30, 0x10, RZ ;  /* 0x000000101e127819 */ /* 0x000fe400000006ff */
[----:B------:R-:W-:-:S02]  /*4450*/  SHF.L.U32 R21, R21, 0x10, RZ ;  /* 0x0000001015157819 */ /* 0x000fc400000006ff */
[----:B------:R-:W-:Y:S01]  /*4460*/  F2FP.BF16.F32.PACK_AB R25, R14, R17 ;  /* 0x000000110e19723e */ /* 0x000fe200000010ff */
[----:B------:R-:W-:Y:S01]  /*4470*/  FADD.FTZ R19, R18, R19 ;  /* 0x0000001312137221 */ /* 0x000fe20000010000 */
[----:B------:R-:W-:-:S04]  /*4480*/  IMAD.U32 R18, R23, 0x10000, RZ ;  /* 0x0001000017127824 */ /* 0x000fc800078e00ff */
[----:B------:R-:W-:Y:S01]  /*4490*/  FADD.FTZ R18, R20, R18 ;  /* 0x0000001214127221 */ /* 0x000fe20000010000 */
[----:B------:R-:W-:Y:S02]  /*44a0*/  PRMT R20, R31, 0x7632, R20 ;  /* 0x000076321f147816 */ /* 0x000fe40000000014 */
[----:B------:R-:W-:Y:S02]  /*44b0*/  F2FP.BF16.F32.PACK_AB R26, R15, R19 ;  /* 0x000000130f1a723e */ /* 0x000fe400000010ff */
[----:B------:R-:W-:-:S05]  /*44c0*/  SHF.L.U32 R20, R20, 0x10, RZ ;  /* 0x0000001014147819 */ /* 0x000fca00000006ff */
[----:B------:R-:W-:-:S05]  /*44d0*/  FADD.FTZ R20, R21, R20 ;  /* 0x0000001415147221 */ /* 0x000fca0000010000 */
[----:B------:R-:W-:Y:S01]  /*44e0*/  F2FP.BF16.F32.PACK_AB R27, R20, R18 ;  /* 0x00000012141b723e */ /* 0x000fe200000010ff */
[----:B------:R-:W-:Y:S06]  /*44f0*/  BRA `(.L_x_6209) ;  /* 0x0000000400787947 */ /* 0x000fec0003800000 */
.L_x_6207:
[----:B------:R-:W-:Y:S05]  /*4500*/  BRA.U UP0, `(.L_x_6210) ;  /* 0x0000000100947547 */ /* 0x000fea000b800000 */
[----:B0----5:R-:W-:Y:S02]  /*4510*/  PRMT R14, R20, 0x7632, R14 ;  /* 0x00007632140e7816 */ /* 0x021fe4000000000e */
[----:B------:R-:W-:Y:S02]  /*4520*/  PRMT R13, R32, 0x7632, R13 ;  /* 0x00007632200d7816 */ /* 0x000fe4000000000d */
[----:B------:R-:W-:Y:S02]  /*4530*/  SHF.L.U32 R14, R14, 0x10, RZ ;  /* 0x000000100e0e7819 */ /* 0x000fe400000006ff */
[----:B------:R-:W-:Y:S01]  /*4540*/  PRMT R17, R33, 0x7632, R17 ;  /* 0x0000763221117816 */ /* 0x000fe20000000011 */
[----:B------:R-:W-:Y:S01]  /*4550*/  IMAD.U32 R13, R13, 0x10000, RZ ;  /* 0x000100000d0d7824 */ /* 0x000fe200078e00ff */
[----:B------:R-:W-:Y:S02]  /*4560*/  PRMT R15, R22, 0x7632, R15 ;  /* 0x00007632160f7816 */ /* 0x000fe4000000000f */
        /* <DEDUP_REMOVED lines=8> */
[----:B------:R-:W-:Y:S02]  /*45f0*/  SHF.L.U32 R17, R32, 0x10, RZ ;  /* 0x0000001020117819 */ /* 0x000fe400000006ff */
        /* <DEDUP_REMOVED lines=10> */
[----:B------:R-:W-:Y:S01]  /*46a0*/  IMAD.U32 R18, R34, 0x10000, RZ ;  /* 0x0001000022127824 */ /* 0x000fe200078e00ff */
[----:B------:R-:W-:-:S03]  /*46b0*/  SHF.L.U32 R21, R21, 0x10, RZ ;  /* 0x0000001015157819 */ /* 0x000fc600000006ff */
[----:B------:R-:W-:Y:S01]  /*46c0*/  FADD.FTZ R19, R18, R19 ;  /* 0x0000001312137221 */ /* 0x000fe20000010000 */
[----:B------:R-:W-:Y:S02]  /*46d0*/  SHF.L.U32 R18, R23, 0x10, RZ ;  /* 0x0000001017127819 */ /* 0x000fe400000006ff */
[----:B------:R-:W-:Y:S02]  /*46e0*/  F2FP.BF16.F32.PACK_AB R25, R14, R17 ;  /* 0x000000110e19723e */ /* 0x000fe400000010ff */
[----:B------:R-:W-:Y:S01]  /*46f0*/  F2FP.BF16.F32.PACK_AB R26, R15, R19 ;  /* 0x000000130f1a723e */ /* 0x000fe200000010ff */
[----:B------:R-:W-:Y:S01]  /*4700*/  FADD.FTZ R18, R20, R18 ;  /* 0x0000001214127221 */ /* 0x000fe20000010000 */
[----:B------:R-:W-:-:S04]  /*4710*/  PRMT R20, R35, 0x7632, R20 ;  /* 0x0000763223147816 */ /* 0x000fc80000000014 */
[----:B------:R-:W-:-:S05]  /*4720*/  SHF.L.U32 R20, R20, 0x10, RZ ;  /* 0x0000001014147819 */ /* 0x000fca00000006ff */
[----:B------:R-:W-:-:S05]  /*4730*/  FADD.FTZ R20, R21, R20 ;  /* 0x0000001415147221 */ /* 0x000fca0000010000 */
[----:B------:R-:W-:Y:S01]  /*4740*/  F2FP.BF16.F32.PACK_AB R27, R20, R18 ;  /* 0x00000012141b723e */ /* 0x000fe200000010ff */
[----:B------:R-:W-:Y:S06]  /*4750*/  BRA `(.L_x_6209) ;  /* 0x0000000000e07947 */ /* 0x000fec0003800000 */
.L_x_6210:
[----:B-----5:R-:W-:Y:S02]  /*4760*/  PRMT R13, R20, 0x7632, R13 ;  /* 0x00007632140d7816 */ /* 0x020fe4000000000d */
[----:B------:R-:W-:Y:S02]  /*4770*/  PRMT R16, R32, 0x7632, R16 ;  /* 0x0000763220107816 */ /* 0x000fe40000000010 */
[----:B0-----:R-:W-:Y:S01]  /*4780*/  PRMT R14, R21, 0x7632, R14 ;  /* 0x00007632150e7816 */ /* 0x001fe2000000000e */
        /* <DEDUP_REMOVED lines=10> */
[----:B------:R-:W-:Y:S01]  /*4830*/  SHF.L.U32 R16, R16, 0x10, RZ ;  /* 0x0000001010107819 */ /* 0x000fe200000006ff */
[----:B------:R-:W-:Y:S01]  /*4840*/  IMAD.U32 R17, R17, 0x10000, RZ ;  /* 0x0001000011117824 */ /* 0x000fe200078e00ff */
[----:B------:R-:W-:-:S02]  /*4850*/  SHF.L.U32 R15, R15, 0x10, RZ ;  /* 0x000000100f0f7819 */ /* 0x000fc400000006ff */
[----:B------:R-:W-:Y:S01]  /*4860*/  SHF.L.U32 R18, R33, 0x10, RZ ;  /* 0x0000001021127819 */ /* 0x000fe200000006ff */
[--C-:B------:R-:W-:Y:S01]  /*4870*/  FADD.FTZ R13, R13, R16.reuse ;  /* 0x000000100d0d7221 */ /* 0x100fe20000010000 */
[----:B------:R-:W-:Y:S01]  /*4880*/  PRMT R16, R30, 0x7632, R16 ;  /* 0x000076321e107816 */ /* 0x000fe20000000010 */
[--C-:B------:R-:W-:Y:S01]  /*4890*/  FADD.FTZ R15, R15, R17.reuse ;  /* 0x000000110f0f7221 */ /* 0x100fe20000010000 */
[----:B------:R-:W-:Y:S02]  /*48a0*/  PRMT R17, R29, 0x7632, R17 ;  /* 0x000076321d117816 */ /* 0x000fe40000000011 */
[----:B------:R-:W-:Y:S02]  /*48b0*/  SHF.L.U32 R16, R16, 0x10, RZ ;  /* 0x0000001010107819 */ /* 0x000fe400000006ff */
        /* <DEDUP_REMOVED lines=8> */
[----:B------:R-:W-:Y:S02]  /*4940*/  SHF.L.U32 R17, R21, 0x10, RZ ;  /* 0x0000001015117819 */ /* 0x000fe400000006ff */
[----:B------:R-:W-:-:S03]  /*4950*/  PRMT R21, R23, 0x7632, R21 ;  /* 0x0000763217157816 */ /* 0x000fc60000000015 */
[----:B------:R-:W-:Y:S01]  /*4960*/  FADD.FTZ R17, R18, R17 ;  /* 0x0000001112117221 */ /* 0x000fe20000010000 */
[----:B------:R-:W-:Y:S02]  /*4970*/  SHF.L.U32 R18, R34, 0x10, RZ ;  /* 0x0000001022127819 */ /* 0x000fe400000006ff */
[----:B------:R-:W-:-:S03]  /*4980*/  SHF.L.U32 R21, R21, 0x10, RZ ;  /* 0x0000001015157819 */ /* 0x000fc600000006ff */
        /* <DEDUP_REMOVED lines=14> */
[----:B------:R-:W-:-:S04]  /*4a70*/  PRMT R20, R35, 0x7632, R20 ;  /* 0x0000763223147816 */ /* 0x000fc80000000014 */
[----:B------:R-:W-:-:S05]  /*4a80*/  SHF.L.U32 R20, R20, 0x10, RZ ;  /* 0x0000001014147819 */ /* 0x000fca00000006ff */
[----:B------:R-:W-:Y:S01]  /*4a90*/  FADD.FTZ R20, R21, R20 ;  /* 0x0000001415147221 */ /* 0x000fe20000010000 */
[----:B------:R-:W-:-:S04]  /*4aa0*/  PRMT R21, R31, 0x7632, R21 ;  /* 0x000076321f157816 */ /* 0x000fc80000000015 */
[----:B------:R-:W-:-:S05]  /*4ab0*/  SHF.L.U32 R21, R21, 0x10, RZ ;  /* 0x0000001015157819 */ /* 0x000fca00000006ff */
[----:B------:R-:W-:-:S05]  /*4ac0*/  FADD.FTZ R20, R20, R21 ;  /* 0x0000001514147221 */ /* 0x000fca0000010000 */
[----:B------:R-:W-:-:S07]  /*4ad0*/  F2FP.BF16.F32.PACK_AB R27, R20, R18 ;  /* 0x00000012141b723e */ /* 0x000fce00000010ff */
.L_x_6209:
[----:B------:R-:W0:Y:S01]  /*4ae0*/  @P0 LDC.64 R22, c[0x0][0x3a8] ;  /* 0x0000ea00ff160b82 */ /* 0x000e220000000a00 */
[----:B------:R-:W-:-:S07]  /*4af0*/  IADD3 R21, PT, PT, R215, 0x280, RZ ;  /* 0x00000280d7157810 */ /* 0x000fce0007ffe0ff */
[----:B------:R-:W1:Y:S01]  /*4b00*/  @P2 LDC.64 R184, c[0x0][0x3a0] ;  /* 0x0000e800ffb82b82 */ /* 0x000e620000000a00 */
[----:B0-----:R-:W-:-:S05]  /*4b10*/  @P0 IMAD.WIDE.U32 R22, R12, 0x10, R22 ;  /* 0x000000100c160825 */ /* 0x001fca00078e0016 */
[----:B------:R0:W-:Y:S02]  /*4b20*/  @P0 STG.E.128 desc[UR6][R22.64], R24 ;  /* 0x0000001816000986 */ /* 0x0001e4000c101d06 */
[----:B0-----:R-:W0:Y:S02]  /*4b30*/  @P1 LDC.64 R22, c[0x0][0x398] ;  /* 0x0000e600ff161b82 */ /* 0x001e240000000a00 */
[----:B0-----:R-:W-:-:S05]  /*4b40*/  @P1 IMAD.WIDE.U32 R22, R21, 0x10, R22 ;  /* 0x0000001015161825 */ /* 0x001fca00078e0016 */
[----:B------:R1:W5:Y:S02]  /*4b50*/  @P1 LDG.E.128 R32, desc[UR6][R22.64] ;  /* 0x0000000616201981 */ /* 0x000364000c1e1d00 */
[----:B-1----:R-:W-:-:S05]  /*4b60*/  @P2 IMAD.WIDE.U32 R22, R21, 0x10, R184 ;  /* 0x0000001015162825 */ /* 0x002fca00078e00b8 */
[----:B------:R0:W5:Y:S02]  /*4b70*/  @P2 LDG.E.128 R28, desc[UR6][R22.64] ;  /* 0x00000006161c2981 */ /* 0x000164000c1e1d00 */
[----:B0-----:R-:W-:-:S05]  /*4b80*/  IMAD.WIDE.U32 R22, R21, 0x10, R204 ;  /* 0x0000001015167825 */ /* 0x001fca00078e00cc */
[----:B------:R0:W5:Y:S01]  /*4b90*/  LDG.E.128 R184, desc[UR6][R22.64] ;  /* 0x0000000616b87981 */ /* 0x000162000c1e1d00 */
[----:B------:R-:W-:Y:S05]  /*4ba0*/  @P3 BRA `(.L_x_6211) ;  /* 0x0000000000cc3947 */ /* 0x000fea0003800000 */
[----:B------:R-:W-:Y:S05]  /*4bb0*/  BRA.U UP0, `(.L_x_6212) ;  /* 0x0000000100347547 */ /* 0x000fea000b800000 */
[C---:B0----5:R-:W-:Y:S01]  /*4bc0*/  PRMT R22, R184.reuse, 0x7632, R22 ;  /* 0x00007632b8167816 */ /* 0x061fe20000000016 */
[----:B------:R-:W-:Y:S01]  /*4bd0*/  IMAD.U32 R189, R184, 0x10000, RZ ;  /* 0x00010000b8bd7824 */ /* 0x000fe200078e00ff */
[C---:B------:R-:W-:Y:S02]  /*4be0*/  PRMT R23, R185.reuse, 0x7632, R23 ;  /* 0x00007632b9177816 */ /* 0x040fe40000000017 */
[----:B------:R-:W-:Y:S02]  /*4bf0*/  SHF.L.U32 R194, R185, 0x10, RZ ;  /* 0x00000010b9c27819 */ /* 0x000fe400000006ff */
[C---:B------:R-:W-:Y:S01]  /*4c00*/  PRMT R184, R186.reuse, 0x7632, R184 ;  /* 0x00007632bab87816 */ /* 0x040fe200000000b8 */
[----:B------:R-:W-:Y:S01]  /*4c10*/  IMAD.U32 R23, R23, 0x10000, RZ ;  /* 0x0001000017177824 */ /* 0x000fe200078e00ff */
[----:B------:R-:W-:Y:S02]  /*4c20*/  PRMT R185, R187, 0x7632, R185 ;  /* 0x00007632bbb97816 */ /* 0x000fe400000000b9 */
[----:B------:R-:W-:-:S02]  /*4c30*/  SHF.L.U32 R195, R186, 0x10, RZ ;  /* 0x00000010bac37819 */ /* 0x000fc400000006ff */
[----:B------:R-:W-:Y:S02]  /*4c40*/  SHF.L.U32 R196, R187, 0x10, RZ ;  /* 0x00000010bbc47819 */ /* 0x000fe400000006ff */
[----:B------:R-:W-:Y:S02]  /*4c50*/  SHF.L.U32 R22, R22, 0x10, RZ ;  /* 0x0000001016167819 */ /* 0x000fe400000006ff */
[----:B------:R-:W-:Y:S02]  /*4c60*/  SHF.L.U32 R188, R184, 0x10, RZ ;  /* 0x00000010b8bc7819 */ /* 0x000fe400000006ff */
[----:B------:R-:W-:Y:S01]  /*4c70*/  SHF.L.U32 R202, R185, 0x10, RZ ;  /* 0x00000010b9ca7819 */ /* 0x000fe200000006ff */
[----:B------:R-:W-:Y:S06]  /*4c80*/  BRA `(.L_x_6213) ;  /* 0x00000008000c7947 */ /* 0x000fec0003800000 */
.L_x_6212:
[----:B-----5:R-:W-:Y:S02]  /*4c90*/  PRMT R24, R186, 0x7632, R24 ;  /* 0x00007632ba187816 */ /* 0x020fe40000000018 */
[----:B------:R-:W-:Y:S02]  /*4ca0*/  PRMT R25, R30, 0x7632, R25 ;  /* 0x000076321e197816 */ /* 0x000fe40000000019 */
[----:B------:R-:W-:Y:S02]  /*4cb0*/  SHF.L.U32 R24, R24, 0x10, RZ ;  /* 0x0000001018187819 */ /* 0x000fe400000006ff */
[----:B------:R-:W-:Y:S02]  /*4cc0*/  SHF.L.U32 R25, R25, 0x10, RZ ;  /* 0x0000001019197819 */ /* 0x000fe400000006ff */
[----:B0-----:R-:W-:Y:S02]  /*4cd0*/  PRMT R23, R184, 0x7632, R23 ;  /* 0x00007632b8177816 */ /* 0x001fe40000000017 */
[----:B------:R-:W-:Y:S01]  /*4ce0*/  PRMT R22, R28, 0x7632, R22 ;  /* 0x000076321c167816 */ /* 0x000fe20000000016 */
[----:B------:R-:W-:Y:S01]  /*4cf0*/  FADD.FTZ R188, R24, R25 ;  /* 0x0000001918bc7221 */ /* 0x000fe20000010000 */
[----:B------:R-:W-:Y:S01]  /*4d00*/  SHF.L.U32 R24, R184, 0x10, RZ ;  /* 0x00000010b8187819 */ /* 0x000fe200000006ff */
[----:B------:R-:W-:Y:S01]  /*4d10*/  IMAD.U32 R25, R28, 0x10000, RZ ;  /* 0x000100001c197824 */ /* 0x000fe200078e00ff */
[----:B------:R-:W-:-:S02]  /*4d20*/  SHF.L.U32 R23, R23, 0x10, RZ ;  /* 0x0000001017177819 */ /* 0x000fc400000006ff */
[----:B------:R-:W-:Y:S01]  /*4d30*/  SHF.L.U32 R22, R22, 0x10, RZ ;  /* 0x0000001016167819 */ /* 0x000fe200000006ff */
[----:B------:R-:W-:Y:S01]  /*4d40*/  FADD.FTZ R189, R25, R24 ;  /* 0x0000001819bd7221 */ /* 0x000fe20000010000 */
[----:B------:R-:W-:Y:S02]  /*4d50*/  SHF.L.U32 R24, R185, 0x10, RZ ;  /* 0x00000010b9187819 */ /* 0x000fe400000006ff */
[----:B------:R-:W-:Y:S01]  /*4d60*/  SHF.L.U32 R25, R29, 0x10, RZ ;  /* 0x000000101d197819 */ /* 0x000fe200000006ff */
[----:B------:R-:W-:Y:S01]  /*4d70*/  FADD.FTZ R22, R23, R22 ;  /* 0x0000001617167221 */ /* 0x000fe20000010000 */
[----:B------:R-:W-:Y:S02]  /*4d80*/  PRMT R23, R185, 0x7632, R23 ;  /* 0x00007632b9177816 */ /* 0x000fe40000000017 */
[----:B------:R-:W-:Y:S01]  /*4d90*/  PRMT R26, R29, 0x7632, R26 ;  /* 0x000076321d1a7816 */ /* 0x000fe2000000001a */
[----:B------:R-:W-:Y:S01]  /*4da0*/  FADD.FTZ R194, R25, R24 ;  /* 0x0000001819c27221 */ /* 0x000fe20000010000 */
[----:B------:R-:W-:Y:S01]  /*4db0*/  SHF.L.U32 R24, R186, 0x10, RZ ;  /* 0x00000010ba187819 */ /* 0x000fe200000006ff */
[----:B------:R-:W-:Y:S01]  /*4dc0*/  IMAD.U32 R23, R23, 0x10000, RZ ;  /* 0x0001000017177824 */ /* 0x000fe200078e00ff */
[----:B------:R-:W-:-:S02]  /*4dd0*/  SHF.L.U32 R25, R30, 0x10, RZ ;  /* 0x000000101e197819 */ /* 0x000fc400000006ff */
[----:B------:R-:W-:-:S03]  /*4de0*/  SHF.L.U32 R26, R26, 0x10, RZ ;  /* 0x000000101a1a7819 */ /* 0x000fc600000006ff */
[----:B------:R-:W-:Y:S01]  /*4df0*/  FADD.FTZ R195, R25, R24 ;  /* 0x0000001819c37221 */ /* 0x000fe20000010000 */
[----:B------:R-:W-:Y:S01]  /*4e00*/  SHF.L.U32 R25, R31, 0x10, RZ ;  /* 0x000000101f197819 */ /* 0x000fe200000006ff */
[----:B------:R-:W-:Y:S02]  /*4e10*/  IMAD.U32 R24, R187, 0x10000, RZ ;  /* 0x00010000bb187824 */ /* 0x000fe400078e00ff */
[----:B------:R-:W-:Y:S01]  /*4e20*/  FADD.FTZ R23, R23, R26 ;  /* 0x0000001a17177221 */ /* 0x000fe20000010000 */
[----:B------:R-:W-:Y:S01]  /*4e30*/  F2FP.BF16.F32.PACK_AB R26, R188, R195 ;  /* 0x000000c3bc1a723e */ /* 0x000fe200000010ff */
[--C-:B------:R-:W-:Y:S01]  /*4e40*/  FADD.FTZ R196, R25, R24.reuse ;  /* 0x0000001819c47221 */ /* 0x100fe20000010000 */
[----:B------:R-:W-:Y:S02]  /*4e50*/  PRMT R25, R187, 0x7632, R25 ;  /* 0x00007632bb197816 */ /* 0x000fe40000000019 */
[----:B------:R-:W-:Y:S02]  /*4e60*/  PRMT R24, R31, 0x7632, R24 ;  /* 0x000076321f187816 */ /* 0x000fe40000000018 */
[----:B------:R-:W-:-:S02]  /*4e70*/  SHF.L.U32 R25, R25, 0x10, RZ ;  /* 0x0000001019197819 */ /* 0x000fc400000006ff */
[----:B------:R-:W-:-:S05]  /*4e80*/  SHF.L.U32 R24, R24, 0x10, RZ ;  /* 0x0000001018187819 */ /* 0x000fca00000006ff */
[----:B------:R-:W-:Y:S01]  /*4e90*/  FADD.FTZ R202, R25, R24 ;  /* 0x0000001819ca7221 */ /* 0x000fe20000010000 */
[----:B------:R-:W-:Y:S02]  /*4ea0*/  F2FP.BF16.F32.PACK_AB R25, R23, R194 ;  /* 0x000000c21719723e */ /* 0x000fe400000010ff */
[----:B------:R-:W-:Y:S02]  /*4eb0*/  F2FP.BF16.F32.PACK_AB R24, R22, R189 ;  /* 0x000000bd1618723e */ /* 0x000fe400000010ff */
[----:B------:R-:W-:Y:S01]  /*4ec0*/  F2FP.BF16.F32.PACK_AB R27, R202, R196 ;  /* 0x000000c4ca1b723e */ /* 0x000fe200000010ff */
[----:B------:R-:W-:Y:S06]  /*4ed0*/  BRA `(.L_x_6213) ;  /* 0x0000000400787947 */ /* 0x000fec0003800000 */
.L_x_6211:
[----:B------:R-:W-:Y:S05]  /*4ee0*/  BRA.U UP0, `(.L_x_6214) ;  /* 0x0000000100947547 */ /* 0x000fea000b800000 */
        /* <DEDUP_REMOVED lines=9> */
[----:B------:R-:W-:Y:S01]  /*4f80*/  SHF.L.U32 R23, R23, 0x10, RZ ;  /* 0x0000001017177819 */ /* 0x000fe200000006ff */
[----:B------:R-:W-:Y:S01]  /*4f90*/  IMAD.U32 R22, R22, 0x10000, RZ ;  /* 0x0001000016167824 */ /* 0x000fe200078e00ff */
[----:B------:R-:W-:Y:S01]  /*4fa0*/  PRMT R26, R33, 0x7632, R26 ;  /* 0x00007632211a7816 */ /* 0x000fe2000000001a */
[----:B------:R-:W-:Y:S01]  /*4fb0*/  FADD.FTZ R189, R25, R24 ;  /* 0x0000001819bd7221 */ /* 0x000fe20000010000 */
[----:B------:R-:W-:Y:S01]  /*4fc0*/  SHF.L.U32 R24, R185, 0x10, RZ ;  /* 0x00000010b9187819 */ /* 0x000fe200000006ff */
[----:B------:R-:W-:Y:S01]  /*4fd0*/  FADD.FTZ R22, R23, R22 ;  /* 0x0000001617167221 */ /* 0x000fe20000010000 */
[----:B------:R-:W-:-:S02]  /*4fe0*/  SHF.L.U32 R25, R33, 0x10, RZ ;  /* 0x0000001021197819 */ /* 0x000fc400000006ff */
[----:B------:R-:W-:Y:S02]  /*4ff0*/  PRMT R23, R185, 0x7632, R23 ;  /* 0x00007632b9177816 */ /* 0x000fe40000000017 */
[----:B------:R-:W-:Y:S01]  /*5000*/  SHF.L.U32 R26, R26, 0x10, RZ ;  /* 0x000000101a1a7819 */ /* 0x000fe200000006ff */
        /* <DEDUP_REMOVED lines=8> */
[----:B------:R-:W-:-:S03]  /*5090*/  F2FP.BF16.F32.PACK_AB R26, R188, R195 ;  /* 0x000000c3bc1a723e */ /* 0x000fc600000010ff */
        /* <DEDUP_REMOVED lines=10> */
.L_x_6214:
[----:B0----5:R-:W-:Y:S02]  /*5140*/  PRMT R22, R184, 0x7632, R22 ;  /* 0x00007632b8167816 */ /* 0x021fe40000000016 */
[----:B------:R-:W-:Y:S02]  /*5150*/  PRMT R25, R32, 0x7632, R25 ;  /* 0x0000763220197816 */ /* 0x000fe40000000019 */
        /* <DEDUP_REMOVED lines=11> */
[----:B------:R-:W-:Y:S01]  /*5210*/  PRMT R24, R186, 0x7632, R24 ;  /* 0x00007632ba187816 */ /* 0x000fe20000000018 */
[----:B------:R-:W-:Y:S01]  /*5220*/  IMAD.U32 R26, R26, 0x10000, RZ ;  /* 0x000100001a1a7824 */ /* 0x000fe200078e00ff */
[----:B------:R-:W-:Y:S01]  /*5230*/  SHF.L.U32 R27, R34, 0x10, RZ ;  /* 0x00000010221b7819 */ /* 0x000fe200000006ff */
[----:B------:R-:W-:Y:S01]  /*5240*/  FADD.FTZ R22, R22, R25 ;  /* 0x0000001916167221 */ /* 0x000fe20000010000 */
[----:B------:R-:W-:-:S02]  /*5250*/  SHF.L.U32 R24, R24, 0x10, RZ ;  /* 0x0000001018187819 */ /* 0x000fc400000006ff */
        /* <DEDUP_REMOVED lines=19> */
[----:B------:R-:W-:Y:S02]  /*5390*/  SHF.L.U32 R24, R30, 0x10, RZ ;  /* 0x000000101e187819 */ /* 0x000fe400000006ff */
[----:B------:R-:W-:-:S03]  /*53a0*/  SHF.L.U32 R25, R35, 0x10, RZ ;  /* 0x0000001023197819 */ /* 0x000fc600000006ff */
[----:B------:R-:W-:Y:S01]  /*53b0*/  FADD.FTZ R195, R24, R26 ;  /* 0x0000001a18c37221 */ /* 0x000fe20000010000 */
[----:B------:R-:W-:-:S04]  /*53c0*/  SHF.L.U32 R24, R187, 0x10, RZ ;  /* 0x00000010bb187819 */ /* 0x000fc800000006ff */
        /* <DEDUP_REMOVED lines=15> */
.L_x_6213:
[----:B------:R-:W0:Y:S01]  /*54c0*/  @P0 LDC.64 R184, c[0x0][0x3a8] ;  /* 0x0000ea00ffb80b82 */ /* 0x000e220000000a00 */
[----:B------:R-:W-:Y:S01]  /*54d0*/  IADD3 R203, PT, PT, R215, 0x300, RZ ;  /* 0x00000300d7cb7810 */ /* 0x000fe20007ffe0ff */
[----:B0-----:R-:W-:-:S05]  /*54e0*/  @P0 IMAD.WIDE.U32 R184, R21, 0x10, R184 ;  /* 0x0000001015b80825 */ /* 0x001fca00078e00b8 */
[----:B------:R0:W-:Y:S02]  /*54f0*/  @P0 STG.E.128 desc[UR6][R184.64], R24 ;  /* 0x00000018b8000986 */ /* 0x0001e4000c101d06 */
[----:B0-----:R-:W0:Y:S02]  /*5500*/  @P1 LDC.64 R184, c[0x0][0x398] ;  /* 0x0000e600ffb81b82 */ /* 0x001e240000000a00 */
[----:B0-----:R-:W-:-:S05]  /*5510*/  @P1 IMAD.WIDE.U32 R184, R203, 0x10, R184 ;  /* 0x00000010cbb81825 */ /* 0x001fca00078e00b8 */
[----:B------:R0:W5:Y:S02]  /*5520*/  @P1 LDG.E.128 R32, desc[UR6][R184.64] ;  /* 0x00000006b8201981 */ /* 0x000164000c1e1d00 */
[----:B0-----:R-:W0:Y:S02]  /*5530*/  @P2 LDC.64 R184, c[0x0][0x3a0] ;  /* 0x0000e800ffb82b82 */ /* 0x001e240000000a00 */
[----:B0-----:R-:W-:-:S05]  /*5540*/  @P2 IMAD.WIDE.U32 R184, R203, 0x10, R184 ;  /* 0x00000010cbb82825 */ /* 0x001fca00078e00b8 */
[----:B------:R0:W5:Y:S02]  /*5550*/  @P2 LDG.E.128 R28, desc[UR6][R184.64] ;  /* 0x00000006b81c2981 */ /* 0x000164000c1e1d00 */
[----:B0-----:R-:W-:-:S06]  /*5560*/  IMAD.WIDE.U32 R184, R203, 0x10, R204 ;  /* 0x00000010cbb87825 */ /* 0x001fcc00078e00cc */
[----:B------:R-:W5:Y:S01]  /*5570*/  LDG.E.128 R184, desc[UR6][R184.64] ;  /* 0x00000006b8b87981 */ /* 0x000f62000c1e1d00 */
[----:B------:R-:W-:Y:S05]  /*5580*/  @P3 BRA `(.L_x_6215) ;  /* 0x0000000000cc3947 */ /* 0x000fea0003800000 */
[----:B------:R-:W-:Y:S05]  /*5590*/  BRA.U UP0, `(.L_x_6216) ;  /* 0x0000000100347547 */ /* 0x000fea000b800000 */
[C---:B-----5:R-:W-:Y:S01]  /*55a0*/  PRMT R204, R184.reuse, 0x7632, R204 ;  /* 0x00007632b8cc7816 */ /* 0x060fe200000000cc */
[----:B------:R-:W-:Y:S01]  /*55b0*/  IMAD.U32 R207, R184, 0x10000, RZ ;  /* 0x00010000b8cf7824 */ /* 0x000fe200078e00ff */
[C---:B------:R-:W-:Y:S02]  /*55c0*/  PRMT R184, R185.reuse, 0x7632, R184 ;  /* 0x00007632b9b87816 */ /* 0x040fe400000000b8 */
[----:B------:R-:W-:Y:S02]  /*55d0*/  SHF.L.U32 R212, R185, 0x10, RZ ;  /* 0x00000010b9d47819 */ /* 0x000fe400000006ff */
[----:B------:R-:W-:Y:S01]  /*55e0*/  PRMT R185, R186, 0x7632, R185 ;  /* 0x00007632bab97816 */ /* 0x000fe200000000b9 */
[----:B------:R-:W-:Y:S01]  /*55f0*/  IMAD.U32 R205, R184, 0x10000, RZ ;  /* 0x00010000b8cd7824 */ /* 0x000fe200078e00ff */
[----:B------:R-:W-:Y:S02]  /*5600*/  SHF.L.U32 R213, R186, 0x10, RZ ;  /* 0x00000010bad57819 */ /* 0x000fe400000006ff */
[----:B------:R-:W-:-:S02]  /*5610*/  PRMT R186, R187, 0x7632, R186 ;  /* 0x00007632bbba7816 */ /* 0x000fc400000000ba */
[----:B------:R-:W-:Y:S02]  /*5620*/  SHF.L.U32 R214, R187, 0x10, RZ ;  /* 0x00000010bbd67819 */ /* 0x000fe400000006ff */
[----:B------:R-:W-:Y:S02]  /*5630*/  SHF.L.U32 R204, R204, 0x10, RZ ;  /* 0x00000010cccc7819 */ /* 0x000fe400000006ff */
[----:B------:R-:W-:Y:S02]  /*5640*/  SHF.L.U32 R206, R185, 0x10, RZ ;  /* 0x00000010b9ce7819 */ /* 0x000fe400000006ff */
[----:B------:R-:W-:Y:S01]  /*5650*/  SHF.L.U32 R220, R186, 0x10, RZ ;  /* 0x00000010badc7819 */ /* 0x000fe200000006ff */
[----:B------:R-:W-:Y:S06]  /*5660*/  BRA `(.L_x_6217) ;  /* 0x00000008000c7947 */ /* 0x000fec0003800000 */
.L_x_6216:
[----:B-----5:R-:W-:Y:S02]  /*5670*/  PRMT R25, R184, 0x7632, R25 ;  /* 0x00007632b8197816 */ /* 0x020fe40000000019 */
        /* <DEDUP_REMOVED lines=8> */
[----:B------:R-:W-:-:S02]  /*5700*/  PRMT R25, R30, 0x7632, R25 ;  /* 0x000076321e197816 */ /* 0x000fc40000000019 */
        /* <DEDUP_REMOVED lines=9> */
[----:B------:R-:W-:-:S05]  /*57a0*/  SHF.L.U32 R25, R29, 0x10, RZ ;  /* 0x000000101d197819 */ /* 0x000fca00000006ff */
[----:B------:R-:W-:Y:S01]  /*57b0*/  FADD.FTZ R212, R25, R24 ;  /* 0x0000001819d47221 */ /* 0x000fe20000010000 */
[----:B------:R-:W-:Y:S02]  /*57c0*/  SHF.L.U32 R24, R186, 0x10, RZ ;  /* 0x00000010ba187819 */ /* 0x000fe400000006ff */
        /* <DEDUP_REMOVED lines=15> */
.L_x_6215:
[----:B------:R-:W-:Y:S05]  /*58c0*/  BRA.U UP0, `(.L_x_6218) ;  /* 0x0000000100947547 */ /* 0x000fea000b800000 */
[----:B-----5:R-:W-:Y:S02]  /*58d0*/  PRMT R25, R184, 0x7632, R25 ;  /* 0x00007632b8197816 */ /* 0x020fe40000000019 */
[----:B------:R-:W-:Y:S02]  /*58e0*/  PRMT R24, R32, 0x7632, R24 ;  /* 0x0000763220187816 */ /* 0x000fe40000000018 */
[----:B------:R-:W-:Y:S02]  /*58f0*/  SHF.L.U32 R25, R25, 0x10, RZ ;  /* 0x0000001019197819 */ /* 0x000fe400000006ff */
[----:B------:R-:W-:Y:S01]  /*5900*/  PRMT R26, R185, 0x7632, R26 ;  /* 0x00007632b91a7816 */ /* 0x000fe2000000001a */
[----:B------:R-:W-:Y:S01]  /*5910*/  IMAD.U32 R24, R24, 0x10000, RZ ;  /* 0x0001000018187824 */ /* 0x000fe200078e00ff */
[----:B------:R-:W-:Y:S02]  /*5920*/  PRMT R27, R33, 0x7632, R27 ;  /* 0x00007632211b7816 */ /* 0x000fe4000000001b */
[----:B------:R-:W-:Y:S01]  /*5930*/  SHF.L.U32 R26, R26, 0x10, RZ ;  /* 0x000000101a1a7819 */ /* 0x000fe200000006ff */
[--C-:B------:R-:W-:Y:S01]  /*5940*/  FADD.FTZ R204, R25, R24.reuse ;  /* 0x0000001819cc7221 */ /* 0x100fe20000010000 */
[----:B------:R-:W-:-:S02]  /*5950*/  PRMT R24, R186, 0x7632, R24 ;  /* 0x00007632ba187816 */ /* 0x000fc40000000018 */
[----:B------:R-:W-:Y:S02]  /*5960*/  PRMT R25, R34, 0x7632, R25 ;  /* 0x0000763222197816 */ /* 0x000fe40000000019 */
        /* <DEDUP_REMOVED lines=11> */
[----:B------:R-:W-:Y:S01]  /*5a20*/  SHF.L.U32 R24, R186, 0x10, RZ ;  /* 0x00000010ba187819 */ /* 0x000fe200000006ff */
[----:B------:R-:W-:-:S04]  /*5a30*/  IMAD.U32 R25, R34, 0x10000, RZ ;  /* 0x0001000022197824 */ /* 0x000fc800078e00ff */
[----:B------:R-:W-:Y:S01]  /*5a40*/  FADD.FTZ R213, R25, R24 ;  /* 0x0000001819d57221 */ /* 0x000fe20000010000 */
[----:B------:R-:W-:Y:S02]  /*5a50*/  SHF.L.U32 R24, R187, 0x10, RZ ;  /* 0x00000010bb187819 */ /* 0x000fe400000006ff */
        /* <DEDUP_REMOVED lines=12> */
.L_x_6218:
[----:B-----5:R-:W-:Y:S02]  /*5b20*/  PRMT R25, R185, 0x7632, R25 ;  /* 0x00007632b9197816 */ /* 0x020fe40000000019 */
        /* <DEDUP_REMOVED lines=14> */
[----:B------:R-:W-:-:S03]  /*5c10*/  SHF.L.U32 R27, R27, 0x10, RZ ;  /* 0x000000101b1b7819 */ /* 0x000fc600000006ff */
[----:B------:R-:W-:Y:S02]  /*5c20*/  FADD.FTZ R24, R24, R204 ;  /* 0x000000cc18187221 */ /* 0x000fe40000010000 */
[--C-:B------:R-:W-:Y:S01]  /*5c30*/  FADD.FTZ R204, R26, R27.reuse ;  /* 0x0000001b1acc7221 */ /* 0x100fe20000010000 */
[----:B------:R-:W-:Y:S02]  /*5c40*/  PRMT R26, R30, 0x7632, R26 ;  /* 0x000076321e1a7816 */ /* 0x000fe4000000001a */
[----:B------:R-:W-:Y:S02]  /*5c50*/  PRMT R27, R29, 0x7632, R27 ;  /* 0x000076321d1b7816 */ /* 0x000fe4000000001b */
[----:B------:R-:W-:Y:S02]  /*5c60*/  SHF.L.U32 R26, R26, 0x10, RZ ;  /* 0x000000101a1a7819 */ /* 0x000fe400000006ff */
[----:B------:R-:W-:-:S03]  /*5c70*/  SHF.L.U32 R27, R27, 0x10, RZ ;  /* 0x000000101b1b7819 */ /* 0x000fc600000006ff */
[----:B------:R-:W-:Y:S01]  /*5c80*/  FADD.FTZ R206, R24, R26 ;  /* 0x0000001a18ce7221 */ /* 0x000fe20000010000 */
[----:B------:R-:W-:Y:S01]  /*5c90*/  SHF.L.U32 R24, R184, 0x10, RZ ;  /* 0x00000010b8187819 */ /* 0x000fe200000006ff */
[----:B------:R-:W-:Y:S01]  /*5ca0*/  FADD.FTZ R205, R25, R27 ;  /* 0x0000001b19cd7221 */ /* 0x000fe20000010000 */
[----:B------:R-:W-:Y:S01]  /*5cb0*/  IMAD.U32 R25, R32, 0x10000, RZ ;  /* 0x0001000020197824 */ /* 0x000fe200078e00ff */
[----:B------:R-:W-:Y:S02]  /*5cc0*/  SHF.L.U32 R26, R33, 0x10, RZ ;  /* 0x00000010211a7819 */ /* 0x000fe400000006ff */
        /* <DEDUP_REMOVED lines=29> */
.L_x_6217:
[----:B------:R-:W0:Y:S01]  /*5ea0*/  @P0 LDC.64 R184, c[0x0][0x3a8] ;  /* 0x0000ea00ffb80b82 */ /* 0x000e220000000a00 */
[----:B------:R-:W1:Y:S01]  /*5eb0*/  S2R R187, SR_TID.X ;  /* 0x0000000000bb7919 */ /* 0x000e620000002100 */
[----:B------:R-:W-:Y:S01]  /*5ec0*/  BSSY.RECONVERGENT B0, `(.L_x_6219) ;  /* 0x00000c9000007945 */ /* 0x000fe20003800200 */
[----:B0-----:R-:W-:-:S05]  /*5ed0*/  @P0 IMAD.WIDE.U32 R184, R203, 0x10, R184 ;  /* 0x00000010cbb80825 */ /* 0x001fca00078e00b8 */
[----:B------:R0:W-:Y:S01]  /*5ee0*/  @P0 STG.E.128 desc[UR6][R184.64], R24 ;  /* 0x00000018b8000986 */ /* 0x0001e2000c101d06 */
[----:B-1----:R-:W-:Y:S01]  /*5ef0*/  LOP3.LUT P2, RZ, R187, 0x1f, RZ, 0xc0, !PT ;  /* 0x0000001fbbff7812 */ /* 0x002fe2000784c0ff */
[----:B0-----:R-:W-:-:S04]  /*5f00*/  FADD.FTZ R184, RZ, R228 ;  /* 0x000000e4ffb87221 */ /* 0x001fc80000010000 */
        /* <DEDUP_REMOVED lines=196> */
.L_x_6220:
[----:B----4-:R-:W-:Y:S05]  /*6b50*/  BSYNC.RECONVERGENT B0 ;  /* 0x0000000000007941 */ /* 0x010fea0003800200 */
.L_x_6219:
        /* <DEDUP_REMOVED lines=15> */
.L_x_6222:
[----:B------:R-:W-:Y:S05]  /*6c50*/  BSYNC.RECONVERGENT B0 ;  /* 0x0000000000007941 */ /* 0x000fea0003800200 */
.L_x_6221:
[----:B------:R-:W1:Y:S04]  /*6c60*/  SHFL.DOWN PT, R229, R186, 0x2, 0x1f ;  /* 0x08401f00bae57f89 */ /* 0x000e6800000e0000 */
[----:B0-----:R-:W0:Y:S01]  /*6c70*/  SHFL.DOWN PT, R187, R184, 0x2, 0x1f ;  /* 0x08401f00b8bb7f89 */ /* 0x001e2200000e0000 */
[----:B-1----:R-:W-:Y:S02]  /*6c80*/  I2FP.F32.S32 R252, R229 ;  /* 0x000000e500fc7245 */ /* 0x002fe40000201400 */
[-C--:B------:R-:W-:Y:S02]  /*6c90*/  IADD3 R230, PT, PT, R229, R186.reuse, RZ ;  /* 0x000000bae5e67210 */ /* 0x080fe40007ffe0ff */
[----:B------:R-:W-:Y:S01]  /*6ca0*/  I2FP.F32.U32 R186, R186 ;  /* 0x000000ba00ba7245 */ /* 0x000fe20000201000 */
[C---:B0-----:R-:W-:Y:S01]  /*6cb0*/  FMUL.FTZ R231, R187.reuse, R252 ;  /* 0x000000fcbbe77220 */ /* 0x041fe20000410000 */
[----:B------:R-:W-:-:S03]  /*6cc0*/  FADD.FTZ R229, -R187, R184 ;  /* 0x000000b8bbe57221 */ /* 0x000fc60000010100 */
[----:B------:R-:W-:Y:S01]  /*6cd0*/  FFMA.FTZ R231, R186, R184, R231 ;  /* 0x000000b8bae77223 */ /* 0x000fe200000100e7 */
[----:B------:R-:W-:Y:S01]  /*6ce0*/  FMUL.FTZ R187, R229, R229 ;  /* 0x000000e5e5bb7220 */ /* 0x000fe20000410000 */
[----:B------:R-:W0:Y:S01]  /*6cf0*/  SHFL.DOWN PT, R184, R185, 0x2, 0x1f ;  /* 0x08401f00b9b87f89 */ /* 0x000e2200000e0000 */
[----:B------:R-:W-:Y:S02]  /*6d00*/  I2FP.F32.S32 R229, R230 ;  /* 0x000000e600e57245 */ /* 0x000fe40000201400 */
[----:B------:R-:W-:Y:S02]  /*6d10*/  FMUL.FTZ R187, R187, R186 ;  /* 0x000000babbbb7220 */ /* 0x000fe40000410000 */
[----:B------:R-:W1:Y:S02]  /*6d20*/  MUFU.RCP R186, R229 ;  /* 0x000000e500ba7308 */ /* 0x000e640000001000 */
[----:B------:R-:W-:Y:S01]  /*6d30*/  FMUL.FTZ R187, R187, R252 ;  /* 0x000000fcbbbb7220 */ /* 0x000fe20000410000 */
[----:B0-----:R-:W-:-:S02]  /*6d40*/  FADD.FTZ R184, R184, R185 ;  /* 0x000000b9b8b87221 */ /* 0x001fc40000010000 */
[----:B------:R-:W0:Y:S02]  /*6d50*/  SHFL.DOWN PT, R185, R230, 0x1, 0x1f ;  /* 0x08201f00e6b97f89 */ /* 0x000e2400000e0000 */
[C---:B-1----:R-:W-:Y:S01]  /*6d60*/  FFMA.FTZ R184, R186.reuse, R187, R184 ;  /* 0x000000bbbab87223 */ /* 0x042fe200000100b8 */
[----:B------:R-:W-:-:S04]  /*6d70*/  FMUL.FTZ R186, R186, R231 ;  /* 0x000000e7baba7220 */ /* 0x000fc80000410000 */
[----:B------:R-:W1:Y:S04]  /*6d80*/  SHFL.DOWN PT, R231, R184, 0x1, 0x1f ;  /* 0x08201f00b8e77f89 */ /* 0x000e6800000e0000 */
[----:B------:R-:W2:Y:S01]  /*6d90*/  SHFL.DOWN PT, R187, R186, 0x1, 0x1f ;  /* 0x08201f00babb7f89 */ /* 0x000ea200000e0000 */
[-C--:B0-----:R-:W-:Y:S02]  /*6da0*/  IADD3 R230, PT, PT, R230, R185.reuse, RZ ;  /* 0x000000b9e6e67210 */ /* 0x081fe40007ffe0ff */
[----:B------:R-:W-:Y:S02]  /*6db0*/  I2FP.F32.S32 R252, R185 ;  /* 0x000000b900fc7245 */ /* 0x000fe40000201400 */
[----:B------:R-:W-:Y:S01]  /*6dc0*/  I2FP.F32.S32 R230, R230 ;  /* 0x000000e600e67245 */ /* 0x000fe20000201400 */
[----:B-1----:R-:W-:-:S03]  /*6dd0*/  FADD.FTZ R231, R184, R231 ;  /* 0x000000e7b8e77221 */ /* 0x002fc60000010000 */
[----:B------:R2:W0:Y:S02]  /*6de0*/  MUFU.RCP R184, R230 ;  /* 0x000000e600b87308 */ /* 0x0004240000001000 */
[----:B--2---:R-:W-:Y:S01]  /*6df0*/  FADD.FTZ R230, R186, -R187 ;  /* 0x800000bbbae67221 */ /* 0x004fe20000010000 */
[----:B------:R-:W-:-:S03]  /*6e00*/  FMUL.FTZ R187, R187, R252 ;  /* 0x000000fcbbbb7220 */ /* 0x000fc60000410000 */
[----:B------:R-:W-:Y:S01]  /*6e10*/  FMUL.FTZ R230, R230, R230 ;  /* 0x000000e6e6e67220 */ /* 0x000fe20000410000 */
[----:B------:R-:W-:-:S03]  /*6e20*/  FFMA.FTZ R187, R229, R186, R187 ;  /* 0x000000bae5bb7223 */ /* 0x000fc600000100bb */
[----:B------:R-:W-:Y:S01]  /*6e30*/  FMUL.FTZ R185, R229, R230 ;  /* 0x000000e6e5b97220 */ /* 0x000fe20000410000 */
[C---:B0-----:R-:W-:Y:S01]  /*6e40*/  FMUL.FTZ R186, R184.reuse, R187 ;  /* 0x000000bbb8ba7220 */ /* 0x041fe20000410000 */
[----:B------:R-:W0:Y:S02]  /*6e50*/  S2R R230, SR_TID.X ;  /* 0x0000000000e67919 */ /* 0x000e240000002100 */
[----:B------:R-:W-:Y:S01]  /*6e60*/  FMUL.FTZ R185, R185, R252 ;  /* 0x000000fcb9b97220 */ /* 0x000fe20000410000 */
[----:B------:R-:W-:Y:S01]  /*6e70*/  ISETP.NE.AND P3, PT, RZ, UR12, PT ;  /* 0x0000000cff007c0c */ /* 0x000fe2000bf65270 */
[----:B------:R-:W2:Y:S02]  /*6e80*/  LDL R187, [R1] ;  /* 0x0000000001bb7983 */ /* 0x000ea40000100800 */
[----:B------:R-:W-:Y:S02]  /*6e90*/  FFMA.FTZ R185, R184, R185, R231 ;  /* 0x000000b9b8b97223 */ /* 0x000fe400000100e7 */
[----:B------:R-:W1:Y:S01]  /*6ea0*/  LDC R184, c[0x0][0x448] ;  /* 0x00011200ffb87b82 */ /* 0x000e620000000800 */
[----:B------:R-:W-:Y:S04]  /*6eb0*/  SHFL.IDX PT, R186, R186, RZ, 0x1f ;  /* 0x00001fffbaba7589 */ /* 0x000fe800000e0000 */
[----:B------:R-:W1:Y:S01]  /*6ec0*/  SHFL.IDX PT, R185, R185, RZ, 0x1f ;  /* 0x00001fffb9b97589 */ /* 0x000e6200000e0000 */
[----:B0-----:R-:W-:Y:S01]  /*6ed0*/  ISETP.NE.AND P2, PT, R230, RZ, PT ;  /* 0x000000ffe600720c */ /* 0x001fe20003f45270 */
[----:B-1----:R-:W-:Y:S01]  /*6ee0*/  FFMA.FTZ R185, R185, UR9, R184 ;  /* 0x00000009b9b97c23 */ /* 0x002fe200080100b8 */
[----:B------:R-:W-:-:S05]  /*6ef0*/  FMUL.FTZ R184, R186, R186 ;  /* 0x000000babab87220 */ /* 0x000fca0000410000 */
[----:B------:R-:W-:-:S06]  /*6f00*/  FSEL R184, R184, RZ, P3 ;  /* 0x000000ffb8b87208 */ /* 0x000fcc0001800000 */
[----:B------:R-:W0:Y:S01]  /*6f10*/  @!P2 LDC.64 R230, c[0x0][0x3c8] ;  /* 0x0000f200ffe6ab82 */ /* 0x000e220000000a00 */
[----:B------:R-:W-:-:S04]  /*6f20*/  FADD.FTZ R184, R185, R184 ;  /* 0x000000b8b9b87221 */ /* 0x000fc80000010000 */
[----:B------:R1:W3:Y:S03]  /*6f30*/  MUFU.RSQ R229, R184 ;  /* 0x000000b800e57308 */ /* 0x0002e60000001400 */
[----:B-1----:R-:W1:Y:S02]  /*6f40*/  @!P2 LDC.64 R184, c[0x0][0x3c0] ;  /* 0x0000f000ffb8ab82 */ /* 0x002e640000000a00 */
[----:B-1----:R-:W-:-:S05]  /*6f50*/  @!P2 IMAD.WIDE R184, R6, 0x4, R184 ;  /* 0x0000000406b8a825 */ /* 0x002fca00078e02b8 */
[----:B------:R0:W-:Y:S02]  /*6f60*/  @!P2 STG.E desc[UR6][R184.64], R186 ;  /* 0x000000bab800a986 */ /* 0x0001e4000c101906 */
[----:B0-----:R-:W-:Y:S01]  /*6f70*/  @!P2 IMAD.WIDE R184, R6, 0x4, R230 ;  /* 0x0000000406b8a825 */ /* 0x001fe200078e02e6 */
[----:B------:R-:W-:-:S04]  /*6f80*/  FSEL R230, R186, RZ, !P3 ;  /* 0x000000ffbae67208 */ /* 0x000fc80005800000 */
[----:B---3--:R0:W-:Y:S02]  /*6f90*/  @!P2 STG.E desc[UR6][R184.64], R229 ;  /* 0x000000e5b800a986 */ /* 0x0081e4000c101906 */
[C---:B0-----:R-:W-:Y:S02]  /*6fa0*/  FADD.FTZ R184, -R230.reuse, R228 ;  /* 0x000000e4e6b87221 */ /* 0x041fe40000010100 */
[----:B------:R-:W3:Y:S01]  /*6fb0*/  LDL R228, [R1+0x4] ;  /* 0x0000040001e47983 */ /* 0x000ee20000100800 */
[C---:B------:R-:W-:Y:S01]  /*6fc0*/  FADD.FTZ R185, -R230.reuse, R225 ;  /* 0x000000e1e6b97221 */ /* 0x040fe20000010100 */
[C---:B------:R-:W-:Y:S02]  /*6fd0*/  FMUL.FTZ R252, R229.reuse, R184 ;  /* 0x000000b8e5fc7220 */ /* 0x040fe40000410000 */
[----:B------:R-:W4:Y:S01]  /*6fe0*/  LDL R225, [R1+0x8] ;  /* 0x0000080001e17983 */ /* 0x000f220000100800 */
[----:B------:R-:W-:Y:S01]  /*6ff0*/  FMUL.FTZ R231, R229, R185 ;  /* 0x000000b9e5e77220 */ /* 0x000fe20000410000 */
[C---:B------:R-:W-:Y:S01]  /*7000*/  FADD.FTZ R185, -R230.reuse, R227 ;  /* 0x000000e3e6b97221 */ /* 0x040fe20000010100 */
[----:B------:R-:W-:-:S02]  /*7010*/  FADD.FTZ R186, -R230, R226 ;  /* 0x000000e2e6ba7221 */ /* 0x000fc40000010100 */
[----:B------:R-:W5:Y:S02]  /*7020*/  LDL R226, [R1+0x14] ;  /* 0x0000140001e27983 */ /* 0x000f640000100800 */
[----:B------:R-:W-:Y:S01]  /*7030*/  FMUL.FTZ R227, R229, R186 ;  /* 0x000000bae5e37220 */ /* 0x000fe20000410000 */
[----:B------:R-:W-:Y:S02]  /*7040*/  FADD.FTZ R186, -R230, R223 ;  /* 0x000000dfe6ba7221 */ /* 0x000fe40000010100 */
[----:B------:R-:W5:Y:S01]  /*7050*/  LDL R223, [R1+0x10] ;  /* 0x0000100001df7983 */ /* 0x000f620000100800 */
[----:B---3--:R-:W-:Y:S01]  /*7060*/  FFMA.FTZ R184, R231, R249, R228 ;  /* 0x000000f9e7b87223 */ /* 0x008fe200000100e4 */
[----:B------:R-:W-:Y:S02]  /*7070*/  FMUL.FTZ R228, R229, R185 ;  /* 0x000000b9e5e47220 */ /* 0x000fe40000410000 */
[----:B------:R-:W3:Y:S01]  /*7080*/  LDL R185, [R1+0xc] ;  /* 0x00000c0001b97983 */ /* 0x000ee20000100800 */
[----:B--2---:R-:W-:Y:S01]  /*7090*/  FFMA.FTZ R187, R252, R248, R187 ;  /* 0x000000f8fcbb7223 */ /* 0x004fe200000100bb */
[----:B----4-:R-:W-:-:S04]  /*70a0*/  FFMA.FTZ R225, R228, R250, R225 ;  /* 0x000000fae4e17223 */ /* 0x010fc800000100e1 */
[----:B------:R-:W-:Y:S01]  /*70b0*/  F2FP.BF16.F32.PACK_AB R184, R184, R187 ;  /* 0x000000bbb8b8723e */ /* 0x000fe200000010ff */
[C---:B------:R-:W-:Y:S01]  /*70c0*/  FADD.FTZ R187, -R230.reuse, R224 ;  /* 0x000000e0e6bb7221 */ /* 0x040fe20000010100 */
[----:B------:R-:W-:Y:S01]  /*70d0*/  FMUL.FTZ R224, R229, R186 ;  /* 0x000000bae5e07220 */ /* 0x000fe20000410000 */
[----:B------:R-:W-:Y:S01]  /*70e0*/  FADD.FTZ R186, -R230, R221 ;  /* 0x000000dde6ba7221 */ /* 0x000fe20000010100 */
[----:B---3--:R-:W-:-:S05]  /*70f0*/  FFMA.FTZ R185, R227, R251, R185 ;  /* 0x000000fbe3b97223 */ /* 0x008fca00000100b9 */
[----:B------:R-:W-:Y:S01]  /*7100*/  F2FP.BF16.F32.PACK_AB R185, R185, R225 ;  /* 0x000000e1b9b9723e */ /* 0x000fe200000010ff */
[----:B------:R-:W-:Y:S01]  /*7110*/  FMUL.FTZ R225, R229, R187 ;  /* 0x000000bbe5e17220 */ /* 0x000fe20000410000 */
[----:B------:R-:W-:Y:S01]  /*7120*/  FADD.FTZ R187, -R230, R222 ;  /* 0x000000dee6bb7221 */ /* 0x000fe20000010100 */
[----:B-----5:R-:W-:Y:S02]  /*7130*/  FFMA.FTZ R222, R224, R245, R226 ;  /* 0x000000f5e0de7223 */ /* 0x020fe400000100e2 */
[----:B------:R-:W-:Y:S01]  /*7140*/  FFMA.FTZ R223, R225, R244, R223 ;  /* 0x000000f4e1df7223 */ /* 0x000fe200000100df */
[C---:B------:R-:W-:Y:S01]  /*7150*/  FMUL.FTZ R226, R229.reuse, R186 ;  /* 0x000000bae5e27220 */ /* 0x040fe20000410000 */
[----:B------:R-:W-:Y:S02]  /*7160*/  FMUL.FTZ R221, R229, R187 ;  /* 0x000000bbe5dd7220 */ /* 0x000fe40000410000 */
[----:B------:R-:W2:Y:S01]  /*7170*/  LDL R187, [R1+0x1c] ;  /* 0x00001c0001bb7983 */ /* 0x000ea20000100800 */
[----:B------:R-:W-:-:S03]  /*7180*/  F2FP.BF16.F32.PACK_AB R186, R222, R223 ;  /* 0x000000dfdeba723e */ /* 0x000fc600000010ff */
[----:B------:R-:W3:Y:S01]  /*7190*/  LDL R222, [R1+0x18] ;  /* 0x0000180001de7983 */ /* 0x000ee20000100800 */
[----:B--2---:R-:W-:Y:S01]  /*71a0*/  FFMA.FTZ R187, R226, R247, R187 ;  /* 0x000000f7e2bb7223 */ /* 0x004fe200000100bb */
[----:B---3--:R-:W-:-:S05]  /*71b0*/  FFMA.FTZ R222, R221, R246, R222 ;  /* 0x000000f6ddde7223 */ /* 0x008fca00000100de */
[----:B------:R-:W-:Y:S02]  /*71c0*/  F2FP.BF16.F32.PACK_AB R187, R187, R222 ;  /* 0x000000debbbb723e */ /* 0x000fe400000010ff */
[----:B------:R-:W0:Y:S02]  /*71d0*/  LDC.64 R222, c[0x0][0x428] ;  /* 0x00010a00ffde7b82 */ /* 0x000e240000000a00 */
[----:B0-----:R-:W-:-:S05]  /*71e0*/  IMAD.WIDE.U32 R222, R215, 0x10, R222 ;  /* 0x00000010d7de7825 */ /* 0x001fca00078e00de */
[----:B------:R0:W-:Y:S02]  /*71f0*/  STG.E.128 desc[UR6][R222.64], R184 ;  /* 0x000000b8de007986 */ /* 0x0001e4000c101d06 */
[----:B0-----:R-:W-:Y:S01]  /*7200*/  FFMA.FTZ R187, R221, R238, R42 ;  /* 0x000000eeddbb7223 */ /* 0x001fe2000001002a */
[----:B------:R-:W-:Y:S01]  /*7210*/  FFMA.FTZ R186, R225, R236, R40 ;  /* 0x000000ece1ba7223 */ /* 0x000fe20000010028 */
[----:B------:R-:W-:Y:S01]  /*7220*/  FFMA.FTZ R221, R224, R237, R41 ;  /* 0x000000ede0dd7223 */ /* 0x000fe20000010029 */
[----:B------:R-:W-:Y:S01]  /*7230*/  FFMA.FTZ R222, R227, R243, R39 ;  /* 0x000000f3e3de7223 */ /* 0x000fe20000010027 */
[----:B------:R-:W2:Y:S01]  /*7240*/  LDL R224, [R1+0x2c] ;  /* 0x00002c0001e07983 */ /* 0x000ea20000100800 */
[----:B------:R-:W-:-:S03]  /*7250*/  FFMA.FTZ R223, R231, R241, R37 ;  /* 0x000000f1e7df7223 */ /* 0x000fc60000010025 */
[----:B------:R-:W3:Y:S01]  /*7260*/  LDL R227, [R1+0x28] ;  /* 0x0000280001e37983 */ /* 0x000ee20000100800 */
[----:B------:R-:W-:-:S03]  /*7270*/  F2FP.BF16.F32.PACK_AB R186, R221, R186 ;  /* 0x000000baddba723e */ /* 0x000fc600000010ff */
[----:B------:R-:W4:Y:S04]  /*7280*/  LDL R231, [R1+0x24] ;  /* 0x0000240001e77983 */ /* 0x000f280000100800 */
[----:B------:R-:W5:Y:S04]  /*7290*/  LDL R221, [R1+0x20] ;  /* 0x0000200001dd7983 */ /* 0x000f680000100800 */
[----:B------:R-:W5:Y:S01]  /*72a0*/  LDL R225, [R1+0x30] ;  /* 0x0000300001e17983 */ /* 0x000f620000100800 */
[----:B------:R-:W-:Y:S01]  /*72b0*/  FFMA.FTZ R184, R226, R239, R43 ;  /* 0x000000efe2b87223 */ /* 0x000fe2000001002b */
[----:B------:R-:W-:-:S02]  /*72c0*/  FFMA.FTZ R185, R228, R242, R38 ;  /* 0x000000f2e4b97223 */ /* 0x000fc40000010026 */
[----:B------:R-:W5:Y:S02]  /*72d0*/  LDL R226, [R1+0x3c] ;  /* 0x00003c0001e27983 */ /* 0x000f640000100800 */
[----:B------:R-:W-:Y:S01]  /*72e0*/  F2FP.BF16.F32.PACK_AB R187, R184, R187 ;  /* 0x000000bbb8bb723e */ /* 0x000fe200000010ff */
[----:B------:R-:W-:Y:S01]  /*72f0*/  FFMA.FTZ R184, R252, R240, R36 ;  /* 0x000000f0fcb87223 */ /* 0x000fe20000010024 */
[----:B------:R-:W5:Y:S04]  /*7300*/  LDL R228, [R1+0x34] ;  /* 0x0000340001e47983 */ /* 0x000f680000100800 */
[----:B------:R-:W5:Y:S01]  /*7310*/  LDL R252, [R1+0x38] ;  /* 0x0000380001fc7983 */ /* 0x000f620000100800 */
[----:B------:R-:W-:Y:S02]  /*7320*/  F2FP.BF16.F32.PACK_AB R185, R222, R185 ;  /* 0x000000b9deb9723e */ /* 0x000fe400000010ff */
[----:B------:R-:W-:-:S02]  /*7330*/  F2FP.BF16.F32.PACK_AB R184, R223, R184 ;  /* 0x000000b8dfb8723e */ /* 0x000fc400000010ff */
[----:B------:R-:W0:Y:S02]  /*7340*/  LDC.64 R222, c[0x0][0x430] ;  /* 0x00010c00ffde7b82 */ /* 0x000e240000000a00 */
[----:B0-----:R-:W-:-:S05]  /*7350*/  IMAD.WIDE.U32 R222, R215, 0x10, R222 ;  /* 0x00000010d7de7825 */ /* 0x001fca00078e00de */
[----:B------:R0:W-:Y:S02]  /*7360*/  STG.E.128 desc[UR6][R222.64], R184 ;  /* 0x000000b8de007986 */ /* 0x0001e4000c101d06 */
[C---:B0-----:R-:W-:Y:S01]  /*7370*/  FADD.FTZ R186, -R230.reuse, R217 ;  /* 0x000000d9e6ba7221 */ /* 0x041fe20000010100 */
[C---:B------:R-:W-:Y:S01]  /*7380*/  FADD.FTZ R187, -R230.reuse, R219 ;  /* 0x000000dbe6bb7221 */ /* 0x040fe20000010100 */
[C---:B------:R-:W-:Y:S01]  /*7390*/  FADD.FTZ R184, -R230.reuse, R216 ;  /* 0x000000d8e6b87221 */ /* 0x040fe20000010100 */
[C---:B------:R-:W-:Y:S01]  /*73a0*/  FADD.FTZ R185, -R230.reuse, R218 ;  /* 0x000000dae6b97221 */ /* 0x040fe20000010100 */
[C---:B------:R-:W-:Y:S01]  /*73b0*/  FMUL.FTZ R218, R229.reuse, R186 ;  /* 0x000000bae5da7220 */ /* 0x040fe20000410000 */
[C---:B------:R-:W-:Y:S01]  /*73c0*/  FMUL.FTZ R215, R229.reuse, R187 ;  /* 0x000000bbe5d77220 */ /* 0x040fe20000410000 */
[C---:B------:R-:W-:Y:S01]  /*73d0*/  FMUL.FTZ R217, R229.reuse, R184 ;  /* 0x000000b8e5d97220 */ /* 0x040fe20000410000 */
[----:B------:R-:W-:Y:S01]  /*73e0*/  FMUL.FTZ R216, R229, R185 ;  /* 0x000000b9e5d87220 */ /* 0x000fe20000410000 */
[----:B------:R-:W-:Y:S01]  /*73f0*/  FADD.FTZ R209, -R230, R209 ;  /* 0x000000d1e6d17221 */ /* 0x000fe20000010100 */
[----:B------:R-:W0:Y:S01]  /*7400*/  LDC.64 R222, c[0x0][0x430] ;  /* 0x00010c00ffde7b82 */ /* 0x000e220000000a00 */
[----:B--2---:R-:W-:Y:S01]  /*7410*/  FFMA.FTZ R186, R215, R235, R224 ;  /* 0x000000ebd7ba7223 */ /* 0x004fe200000100e0 */
[----:B---3--:R-:W-:-:S02]  /*7420*/  FFMA.FTZ R185, R218, R234, R227 ;  /* 0x000000eadab97223 */ /* 0x008fc400000100e3 */
[----:B------:R-:W2:Y:S01]  /*7430*/  LDL R227, [R1+0x50] ;  /* 0x0000500001e37983 */ /* 0x000ea20000100800 */
[----:B----4-:R-:W-:Y:S02]  /*7440*/  FFMA.FTZ R187, R216, R233, R231 ;  /* 0x000000e9d8bb7223 */ /* 0x010fe400000100e7 */
[----:B------:R-:W-:Y:S01]  /*7450*/  F2FP.BF16.F32.PACK_AB R185, R186, R185 ;  /* 0x000000b9bab9723e */ /* 0x000fe200000010ff */
[----:B-----5:R-:W-:Y:S01]  /*7460*/  FFMA.FTZ R184, R217, R232, R221 ;  /* 0x000000e8d9b87223 */ /* 0x020fe200000100dd */
[C---:B------:R-:W-:Y:S01]  /*7470*/  FADD.FTZ R186, -R230.reuse, R208 ;  /* 0x000000d0e6ba7221 */ /* 0x040fe20000010100 */
[----:B------:R-:W3:Y:S03]  /*7480*/  LDL R231, [R1+0x48] ;  /* 0x0000480001e77983 */ /* 0x000ee60000100800 */
[----:B------:R-:W-:Y:S01]  /*7490*/  F2FP.BF16.F32.PACK_AB R184, R187, R184 ;  /* 0x000000b8bbb8723e */ /* 0x000fe200000010ff */
[----:B------:R-:W-:Y:S01]  /*74a0*/  FADD.FTZ R187, -R230, R210 ;  /* 0x000000d2e6bb7221 */ /* 0x000fe20000010100 */
[----:B------:R-:W-:-:S04]  /*74b0*/  FMUL.FTZ R210, R229, R186 ;  /* 0x000000bae5d27220 */ /* 0x000fc80000410000 */
[----:B------:R-:W-:Y:S02]  /*74c0*/  FFMA.FTZ R186, R210, R180, R225 ;  /* 0x000000b4d2ba7223 */ /* 0x000fe400000100e1 */
[----:B------:R-:W1:Y:S01]  /*74d0*/  LDC.64 R224, c[0x0][0x428] ;  /* 0x00010a00ffe07b82 */ /* 0x000e620000000a00 */
[----:B------:R-:W-:Y:S01]  /*74e0*/  FADD.FTZ R208, -R230, R211 ;  /* 0x000000d3e6d07221 */ /* 0x000fe20000010100 */
[C---:B------:R-:W-:Y:S01]  /*74f0*/  FMUL.FTZ R211, R229.reuse, R187 ;  /* 0x000000bbe5d37220 */ /* 0x040fe20000410000 */
[C---:B------:R-:W-:Y:S02]  /*7500*/  FMUL.FTZ R221, R229.reuse, R209 ;  /* 0x000000d1e5dd7220 */ /* 0x040fe40000410000 */
[----:B------:R-:W-:Y:S01]  /*7510*/  FMUL.FTZ R219, R229, R208 ;  /* 0x000000d0e5db7220 */ /* 0x000fe20000410000 */
[----:B------:R-:W-:Y:S01]  /*7520*/  FFMA.FTZ R209, R211, R181, R228 ;  /* 0x000000b5d3d17223 */ /* 0x000fe200000100e4 */
[----:B------:R-:W-:Y:S01]  /*7530*/  FFMA.FTZ R187, R221, R182, R252 ;  /* 0x000000b6ddbb7223 */ /* 0x000fe200000100fc */
[----:B------:R-:W4:Y:S01]  /*7540*/  LDL R228, [R1+0x4c] ;  /* 0x00004c0001e47983 */ /* 0x000f220000100800 */
[----:B------:R-:W-:-:S02]  /*7550*/  FFMA.FTZ R208, R219, R183, R226 ;  /* 0x000000b7dbd07223 */ /* 0x000fc400000100e2 */
[----:B------:R-:W-:Y:S01]  /*7560*/  F2FP.BF16.F32.PACK_AB R186, R209, R186 ;  /* 0x000000bad1ba723e */ /* 0x000fe200000010ff */
[----:B------:R-:W5:Y:S02]  /*7570*/  LDL R252, [R1+0x44] ;  /* 0x0000440001fc7983 */ /* 0x000f640000100800 */
[----:B------:R-:W-:Y:S01]  /*7580*/  F2FP.BF16.F32.PACK_AB R187, R208, R187 ;  /* 0x000000bbd0bb723e */ /* 0x000fe200000010ff */
[----:B------:R-:W-:Y:S01]  /*7590*/  FFMA.FTZ R211, R211, R133, R49 ;  /* 0x00000085d3d37223 */ /* 0x000fe20000010031 */
[----:B------:R-:W2:Y:S01]  /*75a0*/  LDL R226, [R1+0x54] ;  /* 0x0000540001e27983 */ /* 0x000ea20000100800 */
[----:B-1----:R-:W-:-:S03]  /*75b0*/  IMAD.WIDE.U32 R208, R197, 0x10, R224 ;  /* 0x00000010c5d07825 */ /* 0x002fc600078e00e0 */
[----:B------:R-:W2:Y:S04]  /*75c0*/  LDL R225, [R1+0x58] ;  /* 0x0000580001e17983 */ /* 0x000ea80000100800 */
[----:B------:R1:W-:Y:S04]  /*75d0*/  STG.E.128 desc[UR6][R208.64], R184 ;  /* 0x000000b8d0007986 */ /* 0x0003e8000c101d06 */
[----:B------:R-:W2:Y:S01]  /*75e0*/  LDL R224, [R1+0x5c] ;  /* 0x00005c0001e07983 */ /* 0x000ea20000100800 */
[----:B-1----:R-:W-:-:S03]  /*75f0*/  FFMA.FTZ R187, R221, R134, R50 ;  /* 0x00000086ddbb7223 */ /* 0x002fc60000010032 */
[----:B------:R-:W2:Y:S01]  /*7600*/  LDL R221, [R1+0x40] ;  /* 0x0000400001dd7983 */ /* 0x000ea20000100800 */
[----:B------:R-:W-:Y:S01]  /*7610*/  FFMA.FTZ R184, R219, R135, R51 ;  /* 0x00000087dbb87223 */ /* 0x000fe20000010033 */
[----:B------:R-:W-:Y:S01]  /*7620*/  FFMA.FTZ R185, R218, R138, R46 ;  /* 0x0000008adab97223 */ /* 0x000fe2000001002e */
[----:B------:R-:W-:Y:S01]  /*7630*/  FFMA.FTZ R208, R215, R139, R47 ;  /* 0x0000008bd7d07223 */ /* 0x000fe2000001002f */
[----:B------:R-:W-:Y:S01]  /*7640*/  FFMA.FTZ R209, R216, R137, R45 ;  /* 0x00000089d8d17223 */ /* 0x000fe2000001002d */
[----:B------:R-:W-:Y:S01]  /*7650*/  FFMA.FTZ R186, R210, R132, R48 ;  /* 0x00000084d2ba7223 */ /* 0x000fe20000010030 */
[----:B------:R-:W-:Y:S01]  /*7660*/  F2FP.BF16.F32.PACK_AB R187, R184, R187 ;  /* 0x000000bbb8bb723e */ /* 0x000fe200000010ff */
[----:B------:R-:W-:Y:S01]  /*7670*/  FFMA.FTZ R184, R217, R136, R44 ;  /* 0x00000088d9b87223 */ /* 0x000fe2000001002c */
[----:B------:R-:W-:Y:S01]  /*7680*/  F2FP.BF16.F32.PACK_AB R185, R208, R185 ;  /* 0x000000b9d0b9723e */ /* 0x000fe200000010ff */
[C---:B------:R-:W-:Y:S01]  /*7690*/  FADD.FTZ R191, -R230.reuse, R191 ;  /* 0x000000bfe6bf7221 */ /* 0x040fe20000010100 */
[----:B------:R-:W-:Y:S01]  /*76a0*/  F2FP.BF16.F32.PACK_AB R186, R211, R186 ;  /* 0x000000bad3ba723e */ /* 0x000fe200000010ff */
[----:B------:R-:W2:Y:S01]  /*76b0*/  LDL R217, [R1+0x6c] ;  /* 0x00006c0001d97983 */ /* 0x000ea20000100800 */
[----:B------:R-:W-:Y:S01]  /*76c0*/  F2FP.BF16.F32.PACK_AB R184, R209, R184 ;  /* 0x000000b8d1b8723e */ /* 0x000fe200000010ff */
[----:B0-----:R-:W-:Y:S01]  /*76d0*/  IMAD.WIDE.U32 R208, R197, 0x10, R222 ;  /* 0x00000010c5d07825 */ /* 0x001fe200078e00de */
[----:B------:R-:W0:Y:S01]  /*76e0*/  LDC.64 R218, c[0x0][0x428] ;  /* 0x00010a00ffda7b82 */ /* 0x000e220000000a00 */
[----:B------:R-:W2:Y:S04]  /*76f0*/  LDL R216, [R1+0x70] ;  /* 0x0000700001d87983 */ /* 0x000ea80000100800 */
[----:B------:R1:W-:Y:S04]  /*7700*/  STG.E.128 desc[UR6][R208.64], R184 ;  /* 0x000000b8d0007986 */ /* 0x0003e8000c101d06 */
[----:B------:R-:W2:Y:S01]  /*7710*/  LDL R215, [R1+0x74] ;  /* 0x0000740001d77983 */ /* 0x000ea20000100800 */
[----:B------:R-:W-:-:S03]  /*7720*/  FADD.FTZ R7, -R230, R7 ;  /* 0x00000007e6077221 */ /* 0x000fc60000010100 */
[----:B------:R-:W2:Y:S04]  /*7730*/  LDL R211, [R1+0x78] ;  /* 0x0000780001d37983 */ /* 0x000ea80000100800 */
[----:B------:R-:W2:Y:S01]  /*7740*/  LDL R210, [R1+0x7c] ;  /* 0x00007c0001d27983 */ /* 0x000ea20000100800 */
[C---:B-1----:R-:W-:Y:S01]  /*7750*/  FADD.FTZ R186, -R230.reuse, R199 ;  /* 0x000000c7e6ba7221 */ /* 0x042fe20000010100 */
[C---:B------:R-:W-:Y:S01]  /*7760*/  FADD.FTZ R187, -R230.reuse, R201 ;  /* 0x000000c9e6bb7221 */ /* 0x040fe20000010100 */
[C---:B------:R-:W-:Y:S01]  /*7770*/  FADD.FTZ R184, -R230.reuse, R198 ;  /* 0x000000c6e6b87221 */ /* 0x040fe20000010100 */
[----:B------:R-:W-:Y:S01]  /*7780*/  FADD.FTZ R185, -R230, R200 ;  /* 0x000000c8e6b97221 */ /* 0x000fe20000010100 */
[C---:B------:R-:W-:Y:S01]  /*7790*/  FMUL.FTZ R199, R229.reuse, R186 ;  /* 0x000000bae5c77220 */ /* 0x040fe20000410000 */
[C---:B------:R-:W-:Y:S01]  /*77a0*/  FMUL.FTZ R198, R229.reuse, R187 ;  /* 0x000000bbe5c67220 */ /* 0x040fe20000410000 */
[C---:B------:R-:W-:Y:S01]  /*77b0*/  FMUL.FTZ R200, R229.reuse, R184 ;  /* 0x000000b8e5c87220 */ /* 0x040fe20000410000 */
[C---:B------:R-:W-:Y:S01]  /*77c0*/  FMUL.FTZ R197, R229.reuse, R185 ;  /* 0x000000b9e5c57220 */ /* 0x040fe20000410000 */
[----:B------:R-:W-:Y:S01]  /*77d0*/  FMUL.FTZ R201, R229, R191 ;  /* 0x000000bfe5c97220 */ /* 0x000fe20000410000 */
[----:B---3--:R-:W-:Y:S01]  /*77e0*/  FFMA.FTZ R185, R199, R178, R231 ;  /* 0x000000b2c7b97223 */ /* 0x008fe200000100e7 */
[----:B----4-:R-:W-:Y:S01]  /*77f0*/  FFMA.FTZ R186, R198, R179, R228 ;  /* 0x000000b3c6ba7223 */ /* 0x010fe200000100e4 */
[----:B-----5:R-:W-:-:S04]  /*7800*/  FFMA.FTZ R187, R197, R177, R252 ;  /* 0x000000b1c5bb7223 */ /* 0x020fc800000100fc */
[----:B------:R-:W-:Y:S01]  /*7810*/  F2FP.BF16.F32.PACK_AB R185, R186, R185 ;  /* 0x000000b9bab9723e */ /* 0x000fe200000010ff */
[C---:B------:R-:W-:Y:S01]  /*7820*/  FADD.FTZ R186, -R230.reuse, R190 ;  /* 0x000000bee6ba7221 */ /* 0x040fe20000010100 */
[----:B------:R-:W-:-:S04]  /*7830*/  FADD.FTZ R190, -R230, R193 ;  /* 0x000000c1e6be7221 */ /* 0x000fc80000010100 */
[----:B------:R-:W-:-:S04]  /*7840*/  FMUL.FTZ R208, R229, R190 ;  /* 0x000000bee5d07220 */ /* 0x000fc80000410000 */
[----:B--2---:R-:W-:Y:S02]  /*7850*/  FFMA.FTZ R190, R208, R175, R224 ;  /* 0x000000afd0be7223 */ /* 0x004fe400000100e0 */
[----:B------:R-:W2:Y:S01]  /*7860*/  LDL R224, [R1+0x64] ;  /* 0x0000640001e07983 */ /* 0x000ea20000100800 */
[----:B------:R-:W-:-:S03]  /*7870*/  FFMA.FTZ R184, R200, R176, R221 ;  /* 0x000000b0c8b87223 */ /* 0x000fc600000100dd */
[----:B------:R-:W3:Y:S02]  /*7880*/  LDL R221, [R1+0x68] ;  /* 0x0000680001dd7983 */ /* 0x000ee40000100800 */
[----:B------:R-:W-:Y:S01]  /*7890*/  F2FP.BF16.F32.PACK_AB R184, R187, R184 ;  /* 0x000000b8bbb8723e */ /* 0x000fe200000010ff */
[----:B------:R-:W-:-:S04]  /*78a0*/  FADD.FTZ R187, -R230, R192 ;  /* 0x000000c0e6bb7221 */ /* 0x000fc80000010100 */
[----:B------:R-:W-:Y:S01]  /*78b0*/  FMUL.FTZ R192, R229, R187 ;  /* 0x000000bbe5c07220 */ /* 0x000fe20000410000 */
[----:B------:R-:W-:Y:S02]  /*78c0*/  FFMA.FTZ R187, R201, R174, R225 ;  /* 0x000000aec9bb7223 */ /* 0x000fe400000100e1 */
[----:B------:R-:W4:Y:S01]  /*78d0*/  LDL R225, [R1+0x60] ;  /* 0x0000600001e17983 */ /* 0x000f220000100800 */
[----:B------:R-:W-:Y:S01]  /*78e0*/  FMUL.FTZ R193, R229, R186 ;  /* 0x000000bae5c17220 */ /* 0x000fe20000410000 */
[----:B------:R-:W-:Y:S01]  /*78f0*/  FFMA.FTZ R191, R192, R173, R226 ;  /* 0x000000adc0bf7223 */ /* 0x000fe200000100e2 */
[----:B------:R-:W-:Y:S01]  /*7900*/  F2FP.BF16.F32.PACK_AB R187, R190, R187 ;  /* 0x000000bbbebb723e */ /* 0x000fe200000010ff */
[C---:B------:R-:W-:Y:S01]  /*7910*/  FADD.FTZ R3, -R230.reuse, R3 ;  /* 0x00000003e6037221 */ /* 0x040fe20000010100 */
[----:B------:R-:W-:Y:S01]  /*7920*/  FFMA.FTZ R186, R193, R172, R227 ;  /* 0x000000acc1ba7223 */ /* 0x000fe200000100e3 */
[----:B------:R-:W-:Y:S01]  /*7930*/  FADD.FTZ R209, -R230, R11 ;  /* 0x0000000be6d17221 */ /* 0x000fe20000010100 */
[----:B------:R-:W5:Y:S03]  /*7940*/  LDL R226, [R1+0x80] ;  /* 0x0000800001e27983 */ /* 0x000f660000100800 */
[----:B------:R-:W-:Y:S01]  /*7950*/  F2FP.BF16.F32.PACK_AB R186, R191, R186 ;  /* 0x000000babfba723e */ /* 0x000fe200000010ff */
[----:B0-----:R-:W-:-:S05]  /*7960*/  IMAD.WIDE.U32 R190, R5, 0x10, R218 ;  /* 0x0000001005be7825 */ /* 0x001fca00078e00da */
[----:B------:R0:W-:Y:S02]  /*7970*/  STG.E.128 desc[UR6][R190.64], R184 ;  /* 0x000000b8be007986 */ /* 0x0001e4000c101d06 */
[----:B0-----:R-:W-:Y:S01]  /*7980*/  FFMA.FTZ R186, R193, R124, R56 ;  /* 0x0000007cc1ba7223 */ /* 0x001fe20000010038 */
[----:B------:R-:W-:Y:S01]  /*7990*/  FFMA.FTZ R187, R201, R126, R58 ;  /* 0x0000007ec9bb7223 */ /* 0x000fe2000001003a */
[----:B------:R-:W-:Y:S01]  /*79a0*/  FFMA.FTZ R190, R208, R127, R59 ;  /* 0x0000007fd0be7223 */ /* 0x000fe2000001003b */
[----:B------:R-:W-:Y:S01]  /*79b0*/  FFMA.FTZ R191, R192, R125, R57 ;  /* 0x0000007dc0bf7223 */ /* 0x000fe20000010039 */
[----:B------:R-:W-:Y:S01]  /*79c0*/  FFMA.FTZ R184, R200, R128, R52 ;  /* 0x00000080c8b87223 */ /* 0x000fe20000010034 */
[----:B------:R-:W-:Y:S01]  /*79d0*/  FFMA.FTZ R185, R199, R130, R54 ;  /* 0x00000082c7b97223 */ /* 0x000fe20000010036 */
[----:B------:R-:W-:Y:S01]  /*79e0*/  FFMA.FTZ R192, R198, R131, R55 ;  /* 0x00000083c6c07223 */ /* 0x000fe20000010037 */
[----:B------:R-:W-:Y:S01]  /*79f0*/  FFMA.FTZ R193, R197, R129, R53 ;  /* 0x00000081c5c17223 */ /* 0x000fe20000010035 */
[----:B------:R-:W-:-:S02]  /*7a00*/  F2FP.BF16.F32.PACK_AB R187, R190, R187 ;  /* 0x000000bbbebb723e */ /* 0x000fc400000010ff */
[----:B------:R-:W-:Y:S01]  /*7a10*/  F2FP.BF16.F32.PACK_AB R186, R191, R186 ;  /* 0x000000babfba723e */ /* 0x000fe200000010ff */
[----:B------:R-:W-:Y:S01]  /*7a20*/  IMAD.WIDE.U32 R190, R5, 0x10, R222 ;  /* 0x0000001005be7825 */ /* 0x000fe200078e00de */
[----:B------:R-:W-:Y:S02]  /*7a30*/  F2FP.BF16.F32.PACK_AB R185, R192, R185 ;  /* 0x000000b9c0b9723e */ /* 0x000fe400000010ff */
[----:B------:R-:W-:Y:S01]  /*7a40*/  F2FP.BF16.F32.PACK_AB R184, R193, R184 ;  /* 0x000000b8c1b8723e */ /* 0x000fe200000010ff */
[C---:B------:R-:W-:Y:S01]  /*7a50*/  FADD.FTZ R208, -R230.reuse, R10 ;  /* 0x0000000ae6d07221 */ /* 0x040fe20000010100 */
[C---:B------:R-:W-:Y:S01]  /*7a60*/  FADD.FTZ R10, -R230.reuse, R15 ;  /* 0x0000000fe60a7221 */ /* 0x040fe20000010100 */
[C---:B------:R-:W-:Y:S02]  /*7a70*/  FADD.FTZ R15, -R230.reuse, R22 ;  /* 0x00000016e60f7221 */ /* 0x040fe40000010100 */
[----:B------:R0:W-:Y:S01]  /*7a80*/  STG.E.128 desc[UR6][R190.64], R184 ;  /* 0x000000b8be007986 */ /* 0x0001e2000c101d06 */
[C---:B------:R-:W-:Y:S01]  /*7a90*/  FADD.FTZ R22, -R230.reuse, R195 ;  /* 0x000000c3e6167221 */ /* 0x040fe20000010100 */
[C---:B------:R-:W-:Y:S01]  /*7aa0*/  FADD.FTZ R195, -R230.reuse, R204 ;  /* 0x000000cce6c37221 */ /* 0x040fe20000010100 */
[C---:B------:R-:W-:Y:S01]  /*7ab0*/  FADD.FTZ R197, -R230.reuse, R205 ;  /* 0x000000cde6c57221 */ /* 0x040fe20000010100 */
[C---:B------:R-:W-:Y:S01]  /*7ac0*/  FADD.FTZ R199, -R230.reuse, R206 ;  /* 0x000000cee6c77221 */ /* 0x040fe20000010100 */
[C---:B------:R-:W-:Y:S01]  /*7ad0*/  FADD.FTZ R5, -R230.reuse, R17 ;  /* 0x00000011e6057221 */ /* 0x040fe20000010100 */
[C---:B------:R-:W-:Y:S01]  /*7ae0*/  FADD.FTZ R11, -R230.reuse, R18 ;  /* 0x00000012e60b7221 */ /* 0x040fe20000010100 */
[----:B------:R-:W-:-:S02]  /*7af0*/  FADD.FTZ R200, -R230, R214 ;  /* 0x000000d6e6c87221 */ /* 0x000fc40000010100 */
[----:B------:R-:W5:Y:S01]  /*7b00*/  LDL R214, [R1+0x9c] ;  /* 0x00009c0001d67983 */ /* 0x000f620000100800 */
[C---:B0-----:R-:W-:Y:S01]  /*7b10*/  FADD.FTZ R184, -R230.reuse, R8 ;  /* 0x00000008e6b87221 */ /* 0x041fe20000010100 */
[C---:B------:R-:W-:Y:S01]  /*7b20*/  FADD.FTZ R185, -R230.reuse, R2 ;  /* 0x00000002e6b97221 */ /* 0x040fe20000010100 */
[C---:B------:R-:W-:Y:S01]  /*7b30*/  FADD.FTZ R190, -R230.reuse, R9 ;  /* 0x00000009e6be7221 */ /* 0x040fe20000010100 */
[C---:B------:R-:W-:Y:S01]  /*7b40*/  FADD.FTZ R191, -R230.reuse, R0 ;  /* 0x00000000e6bf7221 */ /* 0x040fe20000010100 */
[C---:B------:R-:W-:Y:S01]  /*7b50*/  FMUL.FTZ R186, R229.reuse, R7 ;  /* 0x00000007e5ba7220 */ /* 0x040fe20000410000 */
[C---:B------:R-:W-:Y:S01]  /*7b60*/  FMUL.FTZ R187, R229.reuse, R3 ;  /* 0x00000003e5bb7220 */ /* 0x040fe20000410000 */
[C---:B------:R-:W-:Y:S01]  /*7b70*/  FMUL.FTZ R201, R229.reuse, R184 ;  /* 0x000000b8e5c97220 */ /* 0x040fe20000410000 */
[C---:B------:R-:W-:Y:S01]  /*7b80*/  FMUL.FTZ R204, R229.reuse, R185 ;  /* 0x000000b9e5cc7220 */ /* 0x040fe20000410000 */
[C---:B------:R-:W-:Y:S01]  /*7b90*/  FMUL.FTZ R205, R229.reuse, R190 ;  /* 0x000000bee5cd7220 */ /* 0x040fe20000410000 */
[----:B------:R-:W-:Y:S01]  /*7ba0*/  FMUL.FTZ R206, R229, R191 ;  /* 0x000000bfe5ce7220 */ /* 0x000fe20000410000 */
[C---:B------:R-:W-:Y:S01]  /*7bb0*/  FADD.FTZ R0, -R230.reuse, R16 ;  /* 0x00000010e6007221 */ /* 0x040fe20000010100 */
[----:B------:R-:W-:Y:S01]  /*7bc0*/  FADD.FTZ R9, -R230, R19 ;  /* 0x00000013e6097221 */ /* 0x000fe20000010100 */
[----:B------:R-:W-:Y:S01]  /*7bd0*/  FFMA.FTZ R184, R204, R171, R217 ;  /* 0x000000abccb87223 */ /* 0x000fe200000100d9 */
[----:B------:R-:W-:Y:S01]  /*7be0*/  FFMA.FTZ R18, R205, R164, R216 ;  /* 0x000000a4cd127223 */ /* 0x000fe200000100d8 */
[----:B------:R-:W-:Y:S01]  /*7bf0*/  FFMA.FTZ R19, R206, R165, R215 ;  /* 0x000000a5ce137223 */ /* 0x000fe200000100d7 */
[----:B------:R-:W5:Y:S04]  /*7c00*/  LDL R217, [R1+0x90] ;  /* 0x0000900001d97983 */ /* 0x000f680000100800 */
[----:B------:R-:W5:Y:S04]  /*7c10*/  LDL R216, [R1+0x94] ;  /* 0x0000940001d87983 */ /* 0x000f680000100800 */
[----:B------:R-:W5:Y:S01]  /*7c20*/  LDL R215, [R1+0x98] ;  /* 0x0000980001d77983 */ /* 0x000f620000100800 */
[----:B--2---:R-:W-:-:S03]  /*7c30*/  FFMA.FTZ R185, R187, R169, R224 ;  /* 0x000000a9bbb97223 */ /* 0x004fc600000100e0 */
[----:B------:R-:W2:Y:S01]  /*7c40*/  LDL R224, [R1+0x88] ;  /* 0x0000880001e07983 */ /* 0x000ea20000100800 */
[----:B---3--:R-:W-:-:S03]  /*7c50*/  FFMA.FTZ R17, R201, R170, R221 ;  /* 0x000000aac9117223 */ /* 0x008fc600000100dd */
[----:B------:R-:W3:Y:S01]  /*7c60*/  LDL R221, [R1+0x8c] ;  /* 0x00008c0001dd7983 */ /* 0x000ee20000100800 */
[----:B----4-:R-:W-:-:S03]  /*7c70*/  FFMA.FTZ R16, R186, R168, R225 ;  /* 0x000000a8ba107223 */ /* 0x010fc600000100e1 */
[----:B------:R-:W4:Y:S01]  /*7c80*/  LDL R225, [R1+0x84] ;  /* 0x0000840001e17983 */ /* 0x000f220000100800 */
[C---:B------:R-:W-:Y:S01]  /*7c90*/  FADD.FTZ R2, -R230.reuse, R13 ;  /* 0x0000000de6027221 */ /* 0x040fe20000010100 */
[C---:B------:R-:W-:Y:S01]  /*7ca0*/  FADD.FTZ R13, -R230.reuse, R20 ;  /* 0x00000014e60d7221 */ /* 0x040fe20000010100 */
[C---:B------:R-:W-:Y:S01]  /*7cb0*/  FADD.FTZ R20, -R230.reuse, R194 ;  /* 0x000000c2e6147221 */ /* 0x040fe20000010100 */
[C---:B------:R-:W-:Y:S01]  /*7cc0*/  FADD.FTZ R192, -R230.reuse, R196 ;  /* 0x000000c4e6c07221 */ /* 0x040fe20000010100 */
[C---:B------:R-:W-:Y:S01]  /*7cd0*/  FADD.FTZ R194, -R230.reuse, R207 ;  /* 0x000000cfe6c27221 */ /* 0x040fe20000010100 */
[C---:B------:R-:W-:Y:S01]  /*7ce0*/  FADD.FTZ R196, -R230.reuse, R212 ;  /* 0x000000d4e6c47221 */ /* 0x040fe20000010100 */
[C---:B------:R-:W-:Y:S01]  /*7cf0*/  FMUL.FTZ R207, R229.reuse, R208 ;  /* 0x000000d0e5cf7220 */ /* 0x040fe20000410000 */
[----:B------:R-:W-:Y:S01]  /*7d00*/  FMUL.FTZ R212, R229, R209 ;  /* 0x000000d1e5d47220 */ /* 0x000fe20000410000 */
[C---:B------:R-:W-:Y:S01]  /*7d10*/  FADD.FTZ R8, -R230.reuse, R14 ;  /* 0x0000000ee6087221 */ /* 0x040fe20000010100 */
[----:B------:R-:W-:Y:S01]  /*7d20*/  FADD.FTZ R14, -R230, R189 ;  /* 0x000000bde60e7221 */ /* 0x000fe20000010100 */
[----:B------:R-:W-:Y:S01]  /*7d30*/  FFMA.FTZ R3, R207, R166, R211 ;  /* 0x000000a6cf037223 */ /* 0x000fe200000100d3 */
[----:B------:R-:W-:Y:S01]  /*7d40*/  FFMA.FTZ R7, R212, R167, R210 ;  /* 0x000000a7d4077223 */ /* 0x000fe200000100d2 */
[C---:B------:R-:W-:Y:S01]  /*7d50*/  FADD.FTZ R188, -R230.reuse, R188 ;  /* 0x000000bce6bc7221 */ /* 0x040fe20000010100 */
[C---:B------:R-:W-:Y:S01]  /*7d60*/  FADD.FTZ R23, -R230.reuse, R23 ;  /* 0x00000017e6177221 */ /* 0x040fe20000010100 */
[----:B------:R-:W-:Y:S01]  /*7d70*/  FADD.FTZ R193, -R230, R202 ;  /* 0x000000cae6c17221 */ /* 0x000fe20000010100 */
[C---:B------:R-:W-:Y:S01]  /*7d80*/  FMUL.FTZ R210, R229.reuse, R11 ;  /* 0x0000000be5d27220 */ /* 0x040fe20000410000 */
[----:B------:R-:W-:Y:S01]  /*7d90*/  FMUL.FTZ R11, R229, R15 ;  /* 0x0000000fe50b7220 */ /* 0x000fe20000410000 */
[----:B------:R-:W-:Y:S01]  /*7da0*/  F2FP.BF16.F32.PACK_AB R16, R185, R16 ;  /* 0x00000010b910723e */ /* 0x000fe200000010ff */
[C---:B------:R-:W-:Y:S01]  /*7db0*/  FMUL.FTZ R189, R229.reuse, R0 ;  /* 0x00000000e5bd7220 */ /* 0x040fe20000410000 */
[----:B------:R-:W-:Y:S01]  /*7dc0*/  F2FP.BF16.F32.PACK_AB R17, R184, R17 ;  /* 0x00000011b811723e */ /* 0x000fe200000010ff */
[----:B------:R-:W-:Y:S01]  /*7dd0*/  FMUL.FTZ R190, R229, R2 ;  /* 0x00000002e5be7220 */ /* 0x000fe20000410000 */
[----:B------:R-:W-:Y:S01]  /*7de0*/  F2FP.BF16.F32.PACK_AB R18, R19, R18 ;  /* 0x000000121312723e */ /* 0x000fe200000010ff */
[C---:B------:R-:W-:Y:S01]  /*7df0*/  FMUL.FTZ R209, R229.reuse, R10 ;  /* 0x0000000ae5d17220 */ /* 0x040fe20000410000 */
[----:B------:R-:W-:Y:S01]  /*7e00*/  FMUL.FTZ R15, R229, R22 ;  /* 0x00000016e50f7220 */ /* 0x000fe20000410000 */
[----:B------:R-:W-:Y:S01]  /*7e10*/  F2FP.BF16.F32.PACK_AB R19, R7, R3 ;  /* 0x000000030713723e */ /* 0x000fe200000010ff */
[----:B------:R-:W-:-:S04]  /*7e20*/  IMAD.WIDE.U32 R184, R4, 0x10, R218 ;  /* 0x0000001004b87825 */ /* 0x000fc800078e00da */
[C---:B------:R-:W-:Y:S01]  /*7e30*/  FMUL.FTZ R10, R229.reuse, R14 ;  /* 0x0000000ee50a7220 */ /* 0x040fe20000410000 */
[C---:B------:R-:W-:Y:S01]  /*7e40*/  FMUL.FTZ R22, R229.reuse, R188 ;  /* 0x000000bce5167220 */ /* 0x040fe20000410000 */
[C---:B------:R-:W-:Y:S01]  /*7e50*/  FMUL.FTZ R0, R229.reuse, R194 ;  /* 0x000000c2e5007220 */ /* 0x040fe20000410000 */
[C---:B------:R-:W-:Y:S01]  /*7e60*/  FMUL.FTZ R2, R229.reuse, R195 ;  /* 0x000000c3e5027220 */ /* 0x040fe20000410000 */
[C---:B------:R-:W-:Y:S01]  /*7e70*/  FMUL.FTZ R191, R229.reuse, R5 ;  /* 0x00000005e5bf7220 */ /* 0x040fe20000410000 */
[C---:B------:R-:W-:Y:S01]  /*7e80*/  FMUL.FTZ R14, R229.reuse, R23 ;  /* 0x00000017e50e7220 */ /* 0x040fe20000410000 */
[C---:B------:R-:W-:Y:S01]  /*7e90*/  FMUL.FTZ R188, R229.reuse, R193 ;  /* 0x000000c1e5bc7220 */ /* 0x040fe20000410000 */
[----:B------:R-:W-:Y:S01]  /*7ea0*/  FMUL.FTZ R3, R229, R196 ;  /* 0x000000c4e5037220 */ /* 0x000fe20000410000 */
[----:B------:R-:W-:Y:S01]  /*7eb0*/  FFMA.FTZ R194, R207, R118, R66 ;  /* 0x00000076cfc27223 */ /* 0x000fe20000010042 */
[----:B------:R-:W-:Y:S01]  /*7ec0*/  FFMA.FTZ R195, R212, R119, R67 ;  /* 0x00000077d4c37223 */ /* 0x000fe20000010043 */
[C---:B------:R-:W-:Y:S01]  /*7ed0*/  FMUL.FTZ R23, R229.reuse, R192 ;  /* 0x000000c0e5177220 */ /* 0x040fe20000410000 */
[----:B------:R-:W-:Y:S01]  /*7ee0*/  FMUL.FTZ R5, R229, R197 ;  /* 0x000000c5e5057220 */ /* 0x000fe20000410000 */
[----:B------:R-:W-:Y:S01]  /*7ef0*/  FFMA.FTZ R193, R205, R116, R64 ;  /* 0x00000074cdc17223 */ /* 0x000fe20000010040 */
[----:B------:R-:W-:Y:S01]  /*7f00*/  FFMA.FTZ R196, R206, R117, R65 ;  /* 0x00000075cec47223 */ /* 0x000fe20000010041 */
[----:B------:R-:W-:Y:S01]  /*7f10*/  FFMA.FTZ R192, R201, R122, R62 ;  /* 0x0000007ac9c07223 */ /* 0x000fe2000001003e */
[----:B------:R-:W-:Y:S01]  /*7f20*/  FFMA.FTZ R197, R204, R123, R63 ;  /* 0x0000007bccc57223 */ /* 0x000fe2000001003f */
[C---:B------:R-:W-:Y:S01]  /*7f30*/  FMUL.FTZ R202, R229.reuse, R8 ;  /* 0x00000008e5ca7220 */ /* 0x040fe20000410000 */
[C---:B------:R-:W-:Y:S01]  /*7f40*/  FMUL.FTZ R208, R229.reuse, R9 ;  /* 0x00000009e5d07220 */ /* 0x040fe20000410000 */
[C---:B------:R-:W-:Y:S01]  /*7f50*/  FMUL.FTZ R211, R229.reuse, R13 ;  /* 0x0000000de5d37220 */ /* 0x040fe20000410000 */
[----:B------:R0:W-:Y:S01]  /*7f60*/  STG.E.128 desc[UR6][R184.64], R16 ;  /* 0x00000010b8007986 */ /* 0x0001e2000c101d06 */
[C---:B------:R-:W-:Y:S01]  /*7f70*/  FADD.FTZ R198, -R230.reuse, R213 ;  /* 0x000000d5e6c67221 */ /* 0x040fe20000010100 */
[C---:B------:R-:W-:Y:S01]  /*7f80*/  FMUL.FTZ R8, R229.reuse, R199 ;  /* 0x000000c7e5087220 */ /* 0x040fe20000410000 */
[C---:B------:R-:W-:Y:S01]  /*7f90*/  FMUL.FTZ R9, R229.reuse, R200 ;  /* 0x000000c8e5097220 */ /* 0x040fe20000410000 */
[----:B------:R-:W-:Y:S01]  /*7fa0*/  FADD.FTZ R213, -R230, R220 ;  /* 0x000000dce6d57221 */ /* 0x000fe20000010100 */
[----:B------:R-:W-:Y:S01]  /*7fb0*/  FMUL.FTZ R7, R229, R198 ;  /* 0x000000c6e5077220 */ /* 0x000fe20000410000 */
[--C-:B------:R-:W-:Y:S01]  /*7fc0*/  IMAD.WIDE.U32 R206, R4, 0x10, R222.reuse ;  /* 0x0000001004ce7825 */ /* 0x100fe200078e00de */
[----:B------:R-:W4:Y:S03]  /*7fd0*/  LDL R220, [R1+0xb4] ;  /* 0x0000b40001dc7983 */ /* 0x000f260000100800 */
[----:B------:R-:W-:Y:S01]  /*7fe0*/  IMAD.WIDE.U32 R198, R21, 0x10, R222 ;  /* 0x0000001015c67825 */ /* 0x000fe200078e00de */
[----:B------:R-:W4:Y:S01]  /*7ff0*/  LDL R212, [R1+0xd8] ;  /* 0x0000d80001d47983 */ /* 0x000f220000100800 */
[----:B0-----:R-:W-:-:S02]  /*8000*/  F2FP.BF16.F32.PACK_AB R19, R195, R194 ;  /* 0x000000c2c313723e */ /* 0x001fc400000010ff */
[----:B-----5:R-:W-:Y:S01]  /*8010*/  FFMA.FTZ R184, R189, R160, R226 ;  /* 0x000000a0bdb87223 */ /* 0x020fe200000100e2 */
[----:B------:R-:W-:Y:S01]  /*8020*/  F2FP.BF16.F32.PACK_AB R18, R196, R193 ;  /* 0x000000c1c412723e */ /* 0x000fe200000010ff */
[----:B------:R-:W-:Y:S01]  /*8030*/  FFMA.FTZ R16, R186, R120, R60 ;  /* 0x00000078ba107223 */ /* 0x000fe2000001003c */
[----:B------:R-:W-:Y:S01]  /*8040*/  F2FP.BF16.F32.PACK_AB R17, R197, R192 ;  /* 0x000000c0c511723e */ /* 0x000fe200000010ff */
[----:B------:R-:W-:Y:S01]  /*8050*/  FFMA.FTZ R196, R187, R121, R61 ;  /* 0x00000079bbc47223 */ /* 0x000fe2000001003d */
[----:B------:R-:W5:Y:S01]  /*8060*/  LDL R226, [R1+0xa0] ;  /* 0x0000a00001e27983 */ /* 0x000f620000100800 */
[----:B------:R-:W-:Y:S01]  /*8070*/  FFMA.FTZ R192, R211, R159, R214 ;  /* 0x0000009fd3c07223 */ /* 0x000fe200000100d6 */
[----:B------:R-:W-:Y:S02]  /*8080*/  IMAD.WIDE.U32 R200, R203, 0x10, R222 ;  /* 0x00000010cbc87825 */ /* 0x000fe400078e00de */
[----:B------:R-:W-:Y:S02]  /*8090*/  F2FP.BF16.F32.PACK_AB R16, R196, R16 ;  /* 0x00000010c410723e */ /* 0x000fe400000010ff */
[----:B------:R-:W-:-:S04]  /*80a0*/  IMAD.WIDE.U32 R204, R12, 0x10, R218 ;  /* 0x000000100ccc7825 */ /* 0x000fc800078e00da */
[----:B------:R-:W-:Y:S01]  /*80b0*/  FMUL.FTZ R13, R229, R20 ;  /* 0x00000014e50d7220 */ /* 0x000fe20000410000 */
[----:B------:R-:W5:Y:S01]  /*80c0*/  LDL R214, [R1+0xd0] ;  /* 0x0000d00001d67983 */ /* 0x000f620000100800 */
[----:B------:R-:W-:Y:S01]  /*80d0*/  FFMA.FTZ R186, R208, R156, R217 ;  /* 0x0000009cd0ba7223 */ /* 0x000fe200000100d9 */
[----:B------:R-:W-:Y:S01]  /*80e0*/  FFMA.FTZ R193, R209, R157, R216 ;  /* 0x0000009dd1c17223 */ /* 0x000fe200000100d8 */
[----:B------:R-:W-:-:S04]  /*80f0*/  FFMA.FTZ R187, R210, R158, R215 ;  /* 0x0000009ed2bb7223 */ /* 0x000fc800000100d7 */
[----:B------:R-:W-:Y:S01]  /*8100*/  F2FP.BF16.F32.PACK_AB R186, R193, R186 ;  /* 0x000000bac1ba723e */ /* 0x000fe200000010ff */
[----:B------:R-:W-:-:S04]  /*8110*/  IMAD.WIDE.U32 R196, R12, 0x10, R222 ;  /* 0x000000100cc47825 */ /* 0x000fc800078e00de */
[----:B------:R-:W-:Y:S01]  /*8120*/  FMUL.FTZ R20, R229, R213 ;  /* 0x000000d5e5147220 */ /* 0x000fe20000410000 */
[----:B------:R-:W5:Y:S01]  /*8130*/  LDL R223, [R1+0xb8] ;  /* 0x0000b80001df7983 */ /* 0x000f620000100800 */
[----:B------:R-:W-:Y:S01]  /*8140*/  F2FP.BF16.F32.PACK_AB R187, R192, R187 ;  /* 0x000000bbc0bb723e */ /* 0x000fe200000010ff */
[----:B------:R-:W-:Y:S02]  /*8150*/  IMAD.WIDE.U32 R192, R21, 0x10, R218 ;  /* 0x0000001015c07825 */ /* 0x000fe400078e00da */
[----:B------:R-:W5:Y:S04]  /*8160*/  LDL R222, [R1+0xa8] ;  /* 0x0000a80001de7983 */ /* 0x000f680000100800 */
[----:B------:R-:W5:Y:S04]  /*8170*/  LDL R216, [R1+0xc8] ;  /* 0x0000c80001d87983 */ /* 0x000f680000100800 */
[----:B------:R-:W5:Y:S04]  /*8180*/  LDL R215, [R1+0xcc] ;  /* 0x0000cc0001d77983 */ /* 0x000f680000100800 */
[----:B------:R-:W5:Y:S04]  /*8190*/  LDL R213, [R1+0xd4] ;  /* 0x0000d40001d57983 */ /* 0x000f680000100800 */
[----:B------:R-:W5:Y:S04]  /*81a0*/  LDL R217, [R1+0xc4] ;  /* 0x0000c40001d97983 */ /* 0x000f680000100800 */
[----:B------:R-:W-:Y:S01]  /*81b0*/  STG.E.128 desc[UR6][R206.64], R16 ;  /* 0x00000010ce007986 */ /* 0x000fe2000c101d06 */
[----:B--2---:R-:W-:-:S03]  /*81c0*/  FFMA.FTZ R185, R191, R162, R224 ;  /* 0x000000a2bfb97223 */ /* 0x004fc600000100e0 */
[----:B------:R-:W2:Y:S01]  /*81d0*/  LDL R224, [R1+0xb0] ;  /* 0x0000b00001e07983 */ /* 0x000ea20000100800 */
[----:B---3--:R-:W-:-:S03]  /*81e0*/  FFMA.FTZ R194, R202, R163, R221 ;  /* 0x000000a3cac27223 */ /* 0x008fc600000100dd */
[----:B------:R-:W3:Y:S01]  /*81f0*/  LDL R221, [R1+0xac] ;  /* 0x0000ac0001dd7983 */ /* 0x000ee20000100800 */
[----:B----4-:R-:W-:-:S03]  /*8200*/  FFMA.FTZ R195, R190, R161, R225 ;  /* 0x000000a1bec37223 */ /* 0x010fc600000100e1 */
[----:B------:R-:W4:Y:S01]  /*8210*/  LDL R225, [R1+0xa4] ;  /* 0x0000a40001e17983 */ /* 0x000f220000100800 */
[----:B------:R-:W-:Y:S02]  /*8220*/  F2FP.BF16.F32.PACK_AB R185, R194, R185 ;  /* 0x000000b9c2b9723e */ /* 0x000fe400000010ff */
[----:B------:R-:W-:Y:S01]  /*8230*/  F2FP.BF16.F32.PACK_AB R184, R195, R184 ;  /* 0x000000b8c3b8723e */ /* 0x000fe200000010ff */
[----:B------:R-:W-:Y:S02]  /*8240*/  IMAD.WIDE.U32 R194, R203, 0x10, R218 ;  /* 0x00000010cbc27825 */ /* 0x000fe400078e00da */
[----:B------:R-:W2:Y:S04]  /*8250*/  LDL R219, [R1+0xbc] ;  /* 0x0000bc0001db7983 */ /* 0x000ea80000100800 */
[----:B------:R-:W2:Y:S04]  /*8260*/  LDL R218, [R1+0xc0] ;  /* 0x0000c00001da7983 */ /* 0x000ea80000100800 */
[----:B------:R0:W-:Y:S02]  /*8270*/  STG.E.128 desc[UR6][R204.64], R184 ;  /* 0x000000b8cc007986 */ /* 0x0001e4000c101d06 */
[----:B0-----:R-:W-:-:S02]  /*8280*/  FFMA.FTZ R186, R202, R115, R71 ;  /* 0x00000073caba7223 */ /* 0x001fc40000010047 */
[----:B------:R-:W2:Y:S01]  /*8290*/  LDL R202, [R1+0xdc] ;  /* 0x0000dc0001ca7983 */ /* 0x000ea20000100800 */
[----:B------:R-:W-:Y:S01]  /*82a0*/  FFMA.FTZ R19, R210, R110, R74 ;  /* 0x0000006ed2137223 */ /* 0x000fe2000001004a */
[----:B------:R-:W-:Y:S01]  /*82b0*/  FFMA.FTZ R16, R211, R111, R75 ;  /* 0x0000006fd3107223 */ /* 0x000fe2000001004b */
[----:B------:R-:W-:Y:S01]  /*82c0*/  FFMA.FTZ R4, R189, R112, R68 ;  /* 0x00000070bd047223 */ /* 0x000fe20000010044 */
[----:B------:R-:W-:Y:S01]  /*82d0*/  FFMA.FTZ R12, R190, R113, R69 ;  /* 0x00000071be0c7223 */ /* 0x000fe20000010045 */
[----:B------:R-:W-:Y:S01]  /*82e0*/  FFMA.FTZ R17, R191, R114, R70 ;  /* 0x00000072bf117223 */ /* 0x000fe20000010046 */
[----:B------:R-:W-:Y:S01]  /*82f0*/  FFMA.FTZ R18, R208, R108, R72 ;  /* 0x0000006cd0127223 */ /* 0x000fe20000010048 */
[----:B------:R-:W-:Y:S01]  /*8300*/  FFMA.FTZ R185, R209, R109, R73 ;  /* 0x0000006dd1b97223 */ /* 0x000fe20000010049 */
[----:B------:R-:W-:Y:S02]  /*8310*/  F2FP.BF16.F32.PACK_AB R19, R16, R19 ;  /* 0x000000131013723e */ /* 0x000fe400000010ff */
[----:B------:R-:W-:Y:S01]  /*8320*/  F2FP.BF16.F32.PACK_AB R16, R12, R4 ;  /* 0x000000040c10723e */ /* 0x000fe200000010ff */
[----:B------:R-:W-:Y:S01]  /*8330*/  FFMA.FTZ R4, R15, R100, R80 ;  /* 0x000000640f047223 */ /* 0x000fe20000010050 */
[----:B------:R-:W-:Y:S01]  /*8340*/  F2FP.BF16.F32.PACK_AB R18, R185, R18 ;  /* 0x00000012b912723e */ /* 0x000fe200000010ff */
[----:B------:R-:W-:Y:S01]  /*8350*/  FFMA.FTZ R12, R23, R102, R82 ;  /* 0x00000066170c7223 */ /* 0x000fe20000010052 */
[----:B------:R-:W-:Y:S01]  /*8360*/  F2FP.BF16.F32.PACK_AB R17, R186, R17 ;  /* 0x00000011ba11723e */ /* 0x000fe200000010ff */
[----:B------:R-:W-:Y:S01]  /*8370*/  FFMA.FTZ R191, R188, R103, R83 ;  /* 0x00000067bcbf7223 */ /* 0x000fe20000010053 */
[C---:B------:R-:W-:Y:S01]  /*8380*/  FFMA.FTZ R186, R22.reuse, R149, R220 ;  /* 0x0000009516ba7223 */ /* 0x040fe200000100dc */
[----:B------:R-:W-:-:S03]  /*8390*/  FFMA.FTZ R22, R22, R101, R81 ;  /* 0x0000006516167223 */ /* 0x000fc60000010051 */
[----:B------:R-:W-:Y:S01]  /*83a0*/  F2FP.BF16.F32.PACK_AB R191, R191, R12 ;  /* 0x0000000cbfbf723e */ /* 0x000fe200000010ff */
[----:B-----5:R-:W-:Y:S01]  /*83b0*/  FFMA.FTZ R21, R10, R152, R226 ;  /* 0x000000980a157223 */ /* 0x020fe200000100e2 */
[----:B------:R-:W-:Y:S01]  /*83c0*/  F2FP.BF16.F32.PACK_AB R190, R22, R4 ;  /* 0x0000000416be723e */ /* 0x000fe200000010ff */
[----:B------:R-:W-:Y:S01]  /*83d0*/  FFMA.FTZ R22, R13, R106, R78 ;  /* 0x0000006a0d167223 */ /* 0x000fe2000001004e */
[----:B------:R-:W-:Y:S01]  /*83e0*/  FFMA.FTZ R4, R10, R104, R76 ;  /* 0x000000680a047223 */ /* 0x000fe2000001004c */
[----:B------:R-:W-:Y:S01]  /*83f0*/  FFMA.FTZ R12, R11, R105, R77 ;  /* 0x000000690b0c7223 */ /* 0x000fe2000001004d */
[----:B------:R-:W-:Y:S01]  /*8400*/  FFMA.FTZ R10, R7, R140, R214 ;  /* 0x0000008c070a7223 */ /* 0x000fe200000100d6 */
[----:B------:R-:W-:Y:S01]  /*8410*/  FFMA.FTZ R185, R13, R154, R222 ;  /* 0x0000009a0db97223 */ /* 0x000fe200000100de */
[C---:B------:R-:W-:Y:S01]  /*8420*/  FFMA.FTZ R13, R3.reuse, R146, R216 ;  /* 0x00000092030d7223 */ /* 0x040fe200000100d8 */
[----:B------:R-:W-:Y:S01]  /*8430*/  FFMA.FTZ R3, R3, R98, R86 ;  /* 0x0000006203037223 */ /* 0x000fe20000010056 */
[----:B------:R-:W-:Y:S01]  /*8440*/  FFMA.FTZ R7, R7, R92, R88 ;  /* 0x0000005c07077223 */ /* 0x000fe20000010058 */
[----:B------:R0:W-:Y:S01]  /*8450*/  STG.E.128 desc[UR6][R196.64], R16 ;  /* 0x00000010c4007986 */ /* 0x0001e2000c101d06 */
[----:B------:R-:W-:Y:S01]  /*8460*/  UPLOP3.LUT UP1, UPT, UPT, UPT, UP1, 0x40, 0x4 ;  /* 0x000000000004789c */ /* 0x000fe20003f2e810 */
[----:B---3--:R-:W-:Y:S01]  /*8470*/  FFMA.FTZ R187, R14, R155, R221 ;  /* 0x0000009b0ebb7223 */ /* 0x008fe200000100dd */
[----:B----4-:R-:W-:-:S05]  /*8480*/  FFMA.FTZ R184, R11, R153, R225 ;  /* 0x000000990bb87223 */ /* 0x010fca00000100e1 */
[----:B------:R-:W-:Y:S01]  /*8490*/  F2FP.BF16.F32.PACK_AB R184, R184, R21 ;  /* 0x00000015b8b8723e */ /* 0x000fe200000010ff */
[----:B--2---:R-:W-:Y:S01]  /*84a0*/  FFMA.FTZ R21, R15, R148, R224 ;  /* 0x000000940f157223 */ /* 0x004fe200000100e0 */
[----:B------:R-:W-:Y:S01]  /*84b0*/  FFMA.FTZ R15, R23, R150, R223 ;  /* 0x00000096170f7223 */ /* 0x000fe200000100df */
[----:B------:R-:W-:Y:S01]  /*84c0*/  FFMA.FTZ R23, R188, R151, R219 ;  /* 0x00000097bc177223 */ /* 0x000fe200000100db */
[----:B------:R-:W-:Y:S01]  /*84d0*/  F2FP.BF16.F32.PACK_AB R185, R187, R185 ;  /* 0x000000b9bbb9723e */ /* 0x000fe200000010ff */
[----:B------:R-:W-:-:S03]  /*84e0*/  FFMA.FTZ R11, R8, R141, R213 ;  /* 0x0000008d080b7223 */ /* 0x000fc600000100d5 */
[----:B------:R-:W-:Y:S01]  /*84f0*/  F2FP.BF16.F32.PACK_AB R187, R23, R15 ;  /* 0x0000000f17bb723e */ /* 0x000fe200000010ff */
[----:B------:R-:W-:Y:S01]  /*8500*/  FFMA.FTZ R23, R14, R107, R79 ;  /* 0x0000006b0e177223 */ /* 0x000fe2000001004f */
[----:B------:R-:W-:-:S05]  /*8510*/  FFMA.FTZ R14, R5, R147, R215 ;  /* 0x00000093050e7223 */ /* 0x000fca00000100d7 */
[----:B------:R-:W-:Y:S02]  /*8520*/  F2FP.BF16.F32.PACK_AB R13, R14, R13 ;  /* 0x0000000d0e0d723e */ /* 0x000fe400000010ff */
[----:B------:R-:W-:Y:S02]  /*8530*/  F2FP.BF16.F32.PACK_AB R14, R11, R10 ;  /* 0x0000000a0b0e723e */ /* 0x000fe400000010ff */
[----:B------:R-:W1:Y:S01]  /*8540*/  LDC.64 R10, c[0x0][0x380] ;  /* 0x0000e000ff0a7b82 */ /* 0x000e620000000a00 */
[----:B------:R-:W-:Y:S01]  /*8550*/  F2FP.BF16.F32.PACK_AB R186, R186, R21 ;  /* 0x00000015baba723e */ /* 0x000fe200000010ff */
[----:B------:R-:W-:Y:S01]  /*8560*/  FFMA.FTZ R15, R0, R144, R218 ;  /* 0x00000090000f7223 */ /* 0x000fe200000100da */
[----:B------:R-:W-:Y:S01]  /*8570*/  FFMA.FTZ R21, R2, R145, R217 ;  /* 0x0000009102157223 */ /* 0x000fe200000100d9 */
[----:B------:R-:W-:Y:S01]  /*8580*/  F2FP.BF16.F32.PACK_AB R188, R12, R4 ;  /* 0x000000040cbc723e */ /* 0x000fe200000010ff */
[----:B------:R-:W-:Y:S01]  /*8590*/  FFMA.FTZ R4, R9, R142, R212 ;  /* 0x0000008e09047223 */ /* 0x000fe200000100d4 */
[----:B------:R-:W-:-:S02]  /*85a0*/  F2FP.BF16.F32.PACK_AB R189, R23, R22 ;  /* 0x0000001617bd723e */ /* 0x000fc400000010ff */
[----:B------:R-:W-:Y:S01]  /*85b0*/  F2FP.BF16.F32.PACK_AB R12, R21, R15 ;  /* 0x0000000f150c723e */ /* 0x000fe200000010ff */
[----:B------:R-:W-:Y:S01]  /*85c0*/  FFMA.FTZ R0, R0, R96, R84 ;  /* 0x0000006000007223 */ /* 0x000fe20000010054 */
[C---:B------:R-:W-:Y:S01]  /*85d0*/  FFMA.FTZ R15, R20.reuse, R143, R202 ;  /* 0x0000008f140f7223 */ /* 0x040fe200000100ca */
[----:B------:R-:W-:Y:S01]  /*85e0*/  FFMA.FTZ R9, R9, R94, R90 ;  /* 0x0000005e09097223 */ /* 0x000fe2000001005a */
[----:B------:R-:W-:Y:S01]  /*85f0*/  FFMA.FTZ R23, R20, R95, R91 ;  /* 0x0000005f14177223 */ /* 0x000fe2000001005b */
[----:B------:R-:W-:Y:S01]  /*8600*/  FFMA.FTZ R8, R8, R93, R89 ;  /* 0x0000005d08087223 */ /* 0x000fe20000010059 */
[----:B------:R-:W-:Y:S01]  /*8610*/  FFMA.FTZ R5, R5, R99, R87 ;  /* 0x0000006305057223 */ /* 0x000fe20000010057 */
[----:B------:R-:W-:Y:S01]  /*8620*/  FFMA.FTZ R2, R2, R97, R85 ;  /* 0x0000006102027223 */ /* 0x000fe20000010055 */
[----:B------:R-:W-:Y:S02]  /*8630*/  F2FP.BF16.F32.PACK_AB R15, R15, R4 ;  /* 0x000000040f0f723e */ /* 0x000fe400000010ff */
[----:B------:R-:W-:-:S02]  /*8640*/  F2FP.BF16.F32.PACK_AB R23, R23, R9 ;  /* 0x000000091717723e */ /* 0x000fc400000010ff */
[----:B------:R-:W-:Y:S02]  /*8650*/  F2FP.BF16.F32.PACK_AB R22, R8, R7 ;  /* 0x000000070816723e */ /* 0x000fe400000010ff */
[----:B------:R-:W-:Y:S02]  /*8660*/  F2FP.BF16.F32.PACK_AB R21, R5, R3 ;  /* 0x000000030515723e */ /* 0x000fe400000010ff */
[----:B------:R-:W-:Y:S01]  /*8670*/  F2FP.BF16.F32.PACK_AB R20, R2, R0 ;  /* 0x000000000214723e */ /* 0x000fe200000010ff */
[----:B------:R0:W-:Y:S01]  /*8680*/  STG.E.128 desc[UR6][R192.64], R184 ;  /* 0x000000b8c0007986 */ /* 0x0001e2000c101d06 */
[----:B-1----:R-:W-:-:S03]  /*8690*/  IADD3 R6, PT, PT, R6, R10, RZ ;  /* 0x0000000a06067210 */ /* 0x002fc60007ffe0ff */
[----:B------:R0:W-:Y:S04]  /*86a0*/  STG.E.128 desc[UR6][R198.64], R188 ;  /* 0x000000bcc6007986 */ /* 0x0001e8000c101d06 */
[----:B------:R0:W-:Y:S04]  /*86b0*/  STG.E.128 desc[UR6][R194.64], R12 ;  /* 0x0000000cc2007986 */ /* 0x0001e8000c101d06 */
[----:B------:R0:W-:Y:S01]  /*86c0*/  STG.E.128 desc[UR6][R200.64], R20 ;  /* 0x00000014c8007986 */ /* 0x0001e2000c101d06 */
[----:B------:R-:W-:-:S13]  /*86d0*/  ISETP.GE.AND P2, PT, R6, R11, PT ;  /* 0x0000000b0600720c */ /* 0x000fda0003f46270 */
[----:B------:R-:W-:Y:S05]  /*86e0*/  @!P2 BRA `(.L_x_6223) ;  /* 0xffffff900070a947 */ /* 0x000fea000383ffff */
[----:B------:R-:W-:Y:S05]  /*86f0*/  EXIT ;  /* 0x000000000000794d */ /* 0x000fea0003800000 */
.L_x_6224:
        /* <DEDUP_REMOVED lines=16> */
.L_x_27861:


//--------------------- .text._ZN10layer_norm31ln_parallel_residual_fwd_kernelINS_13Kernel_traitsIf13__nv_bfloat16S2_S2_fjLj7168ELj1ELj1ELj4ELj16ENS_18Kernel_traits_baseILj7168EfS2_S2_S2_fjLj128EEEEELb0ELb1ELb0EEEvNS_9FwdParamsE --------------------------
	.section	.text._ZN10layer_norm31ln_parallel_residual_fwd_kernelINS_13Kernel_traitsIf13__nv_bfloat16S2_S2_fjLj7168ELj1ELj1ELj4ELj16ENS_18Kernel_traits_baseILj7168EfS2_S2_S2_fjLj128EEEEELb0ELb1ELb0EEEvNS_9FwdParamsE,"ax",@progbits
	.align	128
        .global         _ZN10layer_norm31ln_parallel_residual_fwd_kernelINS_13Kernel_traitsIf13__nv_bfloat16S2_S2_fjLj7168ELj1ELj1ELj4ELj16ENS_18Kernel_traits_baseILj7168EfS2_S2_S2_fjLj128EEEEELb0ELb1ELb0EEEvNS_9FwdParamsE
        .type           _ZN10layer_norm31ln_parallel_residual_fwd_kernelINS_13Kernel_traitsIf13__nv_bfloat16S2_S2_fjLj7168ELj1ELj1ELj4ELj16ENS_18Kernel_traits_baseILj7168EfS2_S2_S2_fjLj128EEEEELb0ELb1ELb0EEEvNS_9FwdParamsE,@function
        .size           _ZN10layer_norm31ln_parallel_residual_fwd_kernelINS_13Kernel_traitsIf13__nv_bfloat16S2_S2_fjLj7168ELj1ELj1ELj4ELj16ENS_18Kernel_traits_baseILj7168EfS2_S2_S2_fjLj128EEEEELb0ELb1ELb0EEEvNS_9FwdParamsE,(.L_x_27862 - _ZN10layer_norm31ln_parallel_residual_fwd_kernelINS_13Kernel_traitsIf13__nv_bfloat16S2_S2_fjLj7168ELj1ELj1ELj4ELj16ENS_18Kernel_traits_baseILj7168EfS2_S2_S2_fjLj128EEEEELb0ELb1ELb0EEEvNS_9FwdParamsE)
        .other          _ZN10layer_norm31ln_parallel_residual_fwd_kernelINS_13Kernel_traitsIf13__nv_bfloat16S2_S2_fjLj7168ELj1ELj1ELj4ELj16ENS_18Kernel_traits_baseILj7168EfS2_S2_S2_fjLj128EEEEELb0ELb1ELb0EEEvNS_9FwdParamsE,@"STO_CUDA_ENTRY STV_DEFAULT"
_ZN10layer_norm31ln_parallel_residual_fwd_kernelINS_13Kernel_traitsIf13__nv_bfloat16S2_S2_fjLj7168ELj1ELj1ELj4ELj16ENS_18Kernel_traits_baseILj7168EfS2_S2_S2_fjLj128EEEEELb0ELb1ELb0EEEvNS_9FwdParamsE:
.text._ZN10layer_norm31ln_parallel_residual_fwd_kernelINS_13Kernel_traitsIf13__nv_bfloat16S2_S2_fjLj7168ELj1ELj1ELj4ELj16ENS_18Kernel_traits_baseILj7168EfS2_S2_S2_fjLj128EEEEELb0ELb1ELb0EEEvNS_9FwdParamsE:
        /* <DEDUP_REMOVED lines=32> */
[----:B------:R-:W-:Y:S01]  /*0200*/  @P0 LOP3.LUT R31, R31, 0x80, RZ, 0xfc, !PT ;  /* 0x000000801f1f0812 */ /* 0x000fe200078efcff */
[----:B------:R0:W5:Y:S04]  /*0210*/  @P0 LDG.E.128 R156, desc[UR6][R4.64+0x10] ;  /* 0x00001006049c0981 */ /* 0x000168000c1e1d00 */
[----:B------:R0:W5:Y:S01]  /*0220*/  @P0 LD.E.128 R152, desc[UR6][R6.64] ;  /* 0x0000000606980980 */ /* 0x000162000c101d00 */
[----:B------:R-:W1:Y:S08]  /*0230*/  @P2 LDC.64 R14, c[0x0][0x438] ;  /* 0x00010e00ff0e2b82 */ /* 0x000e700000000a00 */
[----:B------:R-:W0:Y:S08]  /*0240*/  @P3 LDC.64 R16, c[0x0][0x3d0] ;  /* 0x0000f400ff103b82 */ /* 0x000e300000000a00 */
[----:B------:R-:W0:Y:S01]  /*0250*/  @P3 LDC.64 R18, c[0x0][0x438] ;  /* 0x00010e00ff123b82 */ /* 0x000e220000000a00 */
[C---:B--2---:R-:W-:Y:S01]  /*0260*/  @P1 IMAD.WIDE.U32 R8, R31.reuse, 0x20, R8 ;  /* 0x000000201f081825 */ /* 0x044fe200078e0008 */
[----:B------:R2:W5:Y:S06]  /*0270*/  @P0 LD.E.128 R148, desc[UR6][R6.64+0x10] ;  /* 0x0000100606940980 */ /* 0x00056c000c101d00 */
[----:B------:R-:W2:Y:S01]  /*0280*/  @P4 LDC.64 R20, c[0x0][0x3d0] ;  /* 0x0000f400ff144b82 */ /* 0x000ea20000000a00 */
[----:B---3--:R-:W-:-:S07]  /*0290*/  @P1 IMAD.WIDE.U32 R10, R31, 0x20, R10 ;  /* 0x000000201f0a1825 */ /* 0x008fce00078e000a */
[----:B------:R-:W3:Y:S01]  /*02a0*/  @P4 LDC.64 R22, c[0x0][0x438] ;  /* 0x00010e00ff164b82 */ /* 0x000ee20000000a00 */
[----:B------:R-:W-:Y:S01]  /*02b0*/  @P1 IADD3 R31, PT, PT, R31, 0x80, RZ ;  /* 0x000000801f1f1810 */ /* 0x000fe20007ffe0ff */
[----:B------:R0:W5:Y:S06]  /*02c0*/  @P1 LDG.E.128 R144, desc[UR6][R8.64] ;  /* 0x0000000608901981 */ /* 0x00016c000c1e1d00 */
[----:B------:R-:W3:Y:S01]  /*02d0*/  @P5 LDC.64 R24, c[0x0][0x3d0] ;  /* 0x0000f400ff185b82 */ /* 0x000ee20000000a00 */
[C---:B----4-:R-:W-:Y:S01]  /*02e0*/  @P2 IMAD.WIDE.U32 R12, R31.reuse, 0x20, R12 ;  /* 0x000000201f0c2825 */ /* 0x050fe200078e000c */
[----:B------:R4:W5:Y:S06]  /*02f0*/  @P1 LDG.E.128 R140, desc[UR6][R8.64+0x10] ;  /* 0x00001006088c1981 */ /* 0x00096c000c1e1d00 */
[----:B------:R-:W4:Y:S01]  /*0300*/  @P5 LDC.64 R26, c[0x0][0x438] ;  /* 0x00010e00ff1a5b82 */ /* 0x000f220000000a00 */
[C---:B-1----:R-:W-:Y:S01]  /*0310*/  @P2 IMAD.WIDE.U32 R14, R31.reuse, 0x20, R14 ;  /* 0x000000201f0e2825 */ /* 0x042fe200078e000e */
[----:B------:R1:W5:Y:S03]  /*0320*/  @P2 LDG.E.128 R128, desc[UR6][R12.64] ;  /* 0x000000060c802981 */ /* 0x000366000c1e1d00 */
[----:B------:R-:W-:Y:S01]  /*0330*/  @P2 VIADD R31, R31, 0x80 ;  /* 0x000000801f1f2836 */ /* 0x000fe20000000000 */
[----:B------:R1:W5:Y:S03]  /*0340*/  @P2 LDG.E.128 R124, desc[UR6][R12.64+0x10] ;  /* 0x000010060c7c2981 */ /* 0x000366000c1e1d00 */
[C---:B0-----:R-:W-:Y:S01]  /*0350*/  @P3 IMAD.WIDE.U32 R16, R31.reuse, 0x20, R16 ;  /* 0x000000201f103825 */ /* 0x041fe200078e0010 */
[----:B------:R1:W5:Y:S03]  /*0360*/  @P2 LD.E.128 R120, desc[UR6][R14.64] ;  /* 0x000000060e782980 */ /* 0x000366000c101d00 */
[C---:B------:R-:W-:Y:S01]  /*0370*/  @P3 IMAD.WIDE.U32 R18, R31.reuse, 0x20, R18 ;  /* 0x000000201f123825 */ /* 0x040fe200078e0012 */
[----:B------:R-:W-:Y:S01]  /*0380*/  @P3 IADD3 R31, PT, PT, R31, 0x80, RZ ;  /* 0x000000801f1f3810 */ /* 0x000fe20007ffe0ff */
[----:B------:R1:W5:Y:S04]  /*0390*/  @P2 LD.E.128 R116, desc[UR6][R14.64+0x10] ;  /* 0x000010060e742980 */ /* 0x000368000c101d00 */
[C---:B--2---:R-:W-:Y:S01]  /*03a0*/  @P4 IMAD.WIDE.U32 R20, R31.reuse, 0x20, R20 ;  /* 0x000000201f144825 */ /* 0x044fe200078e0014 */
[----:B------:R1:W5:Y:S03]  /*03b0*/  @P3 LDG.E.128 R112, desc[UR6][R16.64] ;  /* 0x0000000610703981 */ /* 0x000366000c1e1d00 */
[C---:B---3--:R-:W-:Y:S01]  /*03c0*/  @P4 IMAD.WIDE.U32 R22, R31.reuse, 0x20, R22 ;  /* 0x000000201f164825 */ /* 0x048fe200078e0016 */
[----:B------:R-:W-:Y:S01]  /*03d0*/  @P4 IADD3 R31, PT, PT, R31, 0x80, RZ ;  /* 0x000000801f1f4810 */ /* 0x000fe20007ffe0ff */
[----:B------:R1:W5:Y:S04]  /*03e0*/  @P3 LDG.E.128 R108, desc[UR6][R16.64+0x10] ;  /* 0x00001006106c3981 */ /* 0x000368000c1e1d00 */
[C---:B------:R-:W-:Y:S01]  /*03f0*/  @P5 IMAD.WIDE.U32 R24, R31.reuse, 0x20, R24 ;  /* 0x000000201f185825 */ /* 0x040fe200078e0018 */
[----:B------:R1:W5:Y:S03]  /*0400*/  @P3 LD.E.128 R104, desc[UR6][R18.64] ;  /* 0x0000000612683980 */ /* 0x000366000c101d00 */
[C---:B----4-:R-:W-:Y:S01]  /*0410*/  @P5 IMAD.WIDE.U32 R26, R31.reuse, 0x20, R26 ;  /* 0x000000201f1a5825 */ /* 0x050fe200078e001a */
[----:B------:R1:W5:Y:S04]  /*0420*/  @P3 LD.E.128 R100, desc[UR6][R18.64+0x10] ;  /* 0x0000100612643980 */ /* 0x000368000c101d00 */
[----:B------:R1:W5:Y:S04]  /*0430*/  @P4 LDG.E.128 R96, desc[UR6][R20.64] ;  /* 0x0000000614604981 */ /* 0x000368000c1e1d00 */
[----:B------:R1:W5:Y:S04]  /*0440*/  @P4 LDG.E.128 R92, desc[UR6][R20.64+0x10] ;  /* 0x00001006145c4981 */ /* 0x000368000c1e1d00 */
[----:B------:R1:W5:Y:S04]  /*0450*/  @P4 LD.E.128 R88, desc[UR6][R22.64] ;  /* 0x0000000616584980 */ /* 0x000368000c101d00 */
[----:B------:R1:W5:Y:S04]  /*0460*/  @P4 LD.E.128 R84, desc[UR6][R22.64+0x10] ;  /* 0x0000100616544980 */ /* 0x000368000c101d00 */
[----:B------:R1:W5:Y:S04]  /*0470*/  @P5 LDG.E.128 R80, desc[UR6][R24.64] ;  /* 0x0000000618505981 */ /* 0x000368000c1e1d00 */
[----:B------:R1:W5:Y:S04]  /*0480*/  @P5 LDG.E.128 R76, desc[UR6][R24.64+0x10] ;  /* 0x00001006184c5981 */ /* 0x000368000c1e1d00 */
[----:B------:R1:W5:Y:S04]  /*0490*/  @P5 LD.E.128 R72, desc[UR6][R26.64] ;  /* 0x000000061a485980 */ /* 0x000368000c101d00 */
[----:B------:R1:W5:Y:S04]  /*04a0*/  @P5 LD.E.128 R68, desc[UR6][R26.64+0x10] ;  /* 0x000010061a445980 */ /* 0x000368000c101d00 */
[----:B------:R1:W5:Y:S04]  /*04b0*/  @P1 LD.E.128 R136, desc[UR6][R10.64] ;  /* 0x000000060a881980 */ /* 0x000368000c101d00 */
[----:B------:R1:W5:Y:S01]  /*04c0*/  @P1 LD.E.128 R132, desc[UR6][R10.64+0x10] ;  /* 0x000010060a841980 */ /* 0x000362000c101d00 */
[----:B------:R-:W-:Y:S01]  /*04d0*/  ISETP.GE.U32.AND P1, PT, R2, 0x380, PT ;  /* 0x000003800200780c */ /* 0x000fe20003f26070 */
[----:B------:R-:W-:-:S12]  /*04e0*/  @P5 VIADD R31, R31, 0x80 ;  /* 0x000000801f1f5836 */ /* 0x000fd80000000000 */
[----:B-1----:R-:W-:Y:S05]  /*04f0*/  @!P1 BRA `(.L_x_6227) ;  /* 0x0000000400389947 */ /* 0x002fea0003800000 */
[----:B------:R-:W0:Y:S08]  /*0500*/  LDC.64 R4, c[0x0][0x3d0] ;  /* 0x0000f400ff047b82 */ /* 0x000e300000000a00 */
[----:B------:R-:W1:Y:S01]  /*0510*/  LDC.64 R6, c[0x0][0x438] ;  /* 0x00010e00ff067b82 */ /* 0x000e620000000a00 */
[----:B0-----:R-:W-:-:S05]  /*0520*/  IMAD.WIDE.U32 R4, R31, 0x20, R4 ;  /* 0x000000201f047825 */ /* 0x001fca00078e0004 */
[----:B------:R0:W5:Y:S01]  /*0530*/  LDG.E.128 R64, desc[UR6][R4.64] ;  /* 0x0000000604407981 */ /* 0x000162000c1e1d00 */
[----:B-1----:R-:W-:-:S03]  /*0540*/  IMAD.WIDE.U32 R6, R31, 0x20, R6 ;  /* 0x000000201f067825 */ /* 0x002fc600078e0006 */
[----:B------:R0:W5:Y:S04]  /*0550*/  LDG.E.128 R60, desc[UR6][R4.64+0x10] ;  /* 0x00001006043c7981 */ /* 0x000168000c1e1d00 */
[----:B------:R0:W5:Y:S04]  /*0560*/  LD.E.128 R56, desc[UR6][R6.64] ;  /* 0x0000000606387980 */ /* 0x000168000c101d00 */
[----:B------:R0:W5:Y:S01]  /*0570*/  LD.E.128 R52, desc[UR6][R6.64+0x10] ;  /* 0x0000100606347980 */ /* 0x000162000c101d00 */
[----:B------:R-:W-:Y:S05]  /*0580*/  BRA `(.L_x_6227) ;  /* 0x0000000400147947 */ /* 0x000fea0003800000 */
.L_x_6226:
[C---:B------:R-:W-:Y:S02]  /*0590*/  ISETP.GE.U32.AND P0, PT, R2.reuse, 0x80, PT ;  /* 0x000000800200780c */ /* 0x040fe40003f06070 */
[C---:B------:R-:W-:Y:S02]  /*05a0*/  ISETP.GE.U32.AND P1, PT, R2.reuse, 0x100, PT ;  /* 0x000001000200780c */ /* 0x040fe40003f26070 */
[C---:B------:R-:W-:Y:S02]  /*05b0*/  ISETP.GE.U32.AND P2, PT, R2.reuse, 0x180, PT ;  /* 0x000001800200780c */ /* 0x040fe40003f46070 */
[C---:B------:R-:W-:Y:S02]  /*05c0*/  ISETP.GE.U32.AND P3, PT, R2.reuse, 0x200, PT ;  /* 0x000002000200780c */ /* 0x040fe40003f66070 */
[C---:B------:R-:W-:Y:S02]  /*05d0*/  ISETP.GE.U32.AND P4, PT, R2.reuse, 0x280, PT ;  /* 0x000002800200780c */ /* 0x040fe40003f86070 */
[----:B------:R-:W-:-:S02]  /*05e0*/  ISETP.GE.U32.AND P5, PT, R2, 0x300, PT ;  /* 0x000003000200780c */ /* 0x000fc40003fa6070 */
[----:B------:R-:W-:Y:S01]  /*05f0*/  ISETP.GE.U32.AND P6, PT, R2, 0x380, PT ;  /* 0x000003800200780c */ /* 0x000fe20003fc6070 */
        /* <DEDUP_REMOVED lines=9> */
[----:B------:R-:W-:Y:S01]  /*0690*/  @P1 IADD3 R31, PT, PT, R31, 0x80, RZ ;  /* 0x000000801f1f1810 */ /* 0x000fe20007ffe0ff */
[----:B------:R0:W5:Y:S04]  /*06a0*/  @P0 LDG.E.128 R156, desc[UR6][R6.64+0x10] ;  /* 0x00001006069c0981 */ /* 0x000168000c1e1d00 */
[----:B------:R0:W5:Y:S01]  /*06b0*/  @P1 LDG.E.128 R144, desc[UR6][R8.64] ;  /* 0x0000000608901981 */ /* 0x000162000c1e1d00 */
[----:B------:R-:W1:Y:S01]  /*06c0*/  @P5 LDC.64 R4, c[0x0][0x3d0] ;  /* 0x0000f400ff045b82 */ /* 0x000e620000000a00 */
[C---:B--2---:R-:W-:Y:S01]  /*06d0*/  @P2 IMAD.WIDE.U32 R10, R31.reuse, 0x20, R10 ;  /* 0x000000201f0a2825 */ /* 0x044fe200078e000a */
[----:B------:R-:W-:Y:S01]  /*06e0*/  @P2 IADD3 R31, PT, PT, R31, 0x80, RZ ;  /* 0x000000801f1f2810 */ /* 0x000fe20007ffe0ff */
[----:B------:R0:W5:Y:S04]  /*06f0*/  @P1 LDG.E.128 R140, desc[UR6][R8.64+0x10] ;  /* 0x00001006088c1981 */ /* 0x000168000c1e1d00 */
[----:B------:R0:W5:Y:S01]  /*0700*/  @P2 LDG.E.128 R128, desc[UR6][R10.64] ;  /* 0x000000060a802981 */ /* 0x000162000c1e1d00 */
[----:B------:R-:W2:Y:S01]  /*0710*/  @P6 LDC.64 R18, c[0x0][0x3d0] ;  /* 0x0000f400ff126b82 */ /* 0x000ea20000000a00 */
[----:B---3--:R-:W-:-:S02]  /*0720*/  @P3 IMAD.WIDE.U32 R12, R31, 0x20, R12 ;  /* 0x000000201f0c3825 */ /* 0x008fc400078e000c */
[----:B------:R0:W5:Y:S02]  /*0730*/  @P2 LDG.E.128 R124, desc[UR6][R10.64+0x10] ;  /* 0x000010060a7c2981 */ /* 0x000164000c1e1d00 */
[----:B------:R-:W-:Y:S02]  /*0740*/  @P3 VIADD R31, R31, 0x80 ;  /* 0x000000801f1f3836 */ /* 0x000fe40000000000 */
[----:B------:R0:W5:Y:S02]  /*0750*/  @P3 LDG.E.128 R112, desc[UR6][R12.64] ;  /* 0x000000060c703981 */ /* 0x000164000c1e1d00 */
[C---:B----4-:R-:W-:Y:S01]  /*0760*/  @P4 IMAD.WIDE.U32 R14, R31.reuse, 0x20, R14 ;  /* 0x000000201f0e4825 */ /* 0x050fe200078e000e */
[----:B------:R-:W-:Y:S01]  /*0770*/  @P4 IADD3 R31, PT, PT, R31, 0x80, RZ ;  /* 0x000000801f1f4810 */ /* 0x000fe20007ffe0ff */
[----:B------:R0:W5:Y:S04]  /*0780*/  @P3 LDG.E.128 R108, desc[UR6][R12.64+0x10] ;  /* 0x000010060c6c3981 */ /* 0x000168000c1e1d00 */
[----:B------:R0:W5:Y:S01]  /*0790*/  @P4 LDG.E.128 R96, desc[UR6][R14.64] ;  /* 0x000000060e604981 */ /* 0x000162000c1e1d00 */
[C---:B-1----:R-:W-:Y:S01]  /*07a0*/  @P5 IMAD.WIDE.U32 R16, R31.reuse, 0x20, R4 ;  /* 0x000000201f105825 */ /* 0x042fe200078e0004 */
[----:B------:R-:W-:-:S02]  /*07b0*/  @P5 IADD3 R31, PT, PT, R31, 0x80, RZ ;  /* 0x000000801f1f5810 */ /* 0x000fc40007ffe0ff */
[----:B------:R0:W5:Y:S04]  /*07c0*/  @P4 LDG.E.128 R92, desc[UR6][R14.64+0x10] ;  /* 0x000010060e5c4981 */ /* 0x000168000c1e1d00 */
[----:B------:R0:W5:Y:S01]  /*07d0*/  @P5 LDG.E.128 R80, desc[UR6][R16.64] ;  /* 0x0000000610505981 */ /* 0x000162000c1e1d00 */
[----:B--2---:R-:W-:-:S03]  /*07e0*/  @P6 IMAD.WIDE.U32 R4, R31, 0x20, R18 ;  /* 0x000000201f046825 */ /* 0x004fc600078e0012 */
[----:B------:R0:W5:Y:S04]  /*07f0*/  @P5 LDG.E.128 R76, desc[UR6][R16.64+0x10] ;  /* 0x00001006104c5981 */ /* 0x000168000c1e1d00 */
[----:B------:R0:W5:Y:S04]  /*0800*/  @P6 LDG.E.128 R64, desc[UR6][R4.64] ;  /* 0x0000000604406981 */ /* 0x000168000c1e1d00 */
[----:B------:R0:W5:Y:S01]  /*0810*/  @P6 LDG.E.128 R60, desc[UR6][R4.64+0x10] ;  /* 0x00001006043c6981 */ /* 0x000162000c1e1d00 */
        /* <DEDUP_REMOVED lines=24> */
[----:B------:R-:W-:Y:S02]  /*09a0*/  @P6 CS2R R54, SRZ ;  /* 0x0000000000366805 */ /* 0x000fe4000001ff00 */
[----:B------:R-:W-:-:S02]  /*09b0*/  @P6 CS2R R52, SRZ ;  /* 0x0000000000346805 */ /* 0x000fc4000001ff00 */
[----:B------:R-:W-:Y:S02]  /*09c0*/  @P6 CS2R R58, SRZ ;  /* 0x00000000003a6805 */ /* 0x000fe4000001ff00 */
[----:B0-----:R-:W-:-:S07]  /*09d0*/  @P6 CS2R R56, SRZ ;  /* 0x0000000000386805 */ /* 0x001fce000001ff00 */
.L_x_6227:
[----:B------:R-:W-:Y:S05]  /*09e0*/  BSYNC.RECONVERGENT B0 ;  /* 0x0000000000007941 */ /* 0x000fea0003800200 */
.L_x_6225:
[----:B------:R-:W1:Y:S02]  /*09f0*/  LDCU UR4, c[0x0][0x384] ;  /* 0x00007080ff0477ac */ /* 0x000e640008000800 */
[----:B-1----:R-:W-:-:S13]  /*0a00*/  ISETP.GE.AND P1, PT, R0, UR4, PT ;  /* 0x0000000400007c0c */ /* 0x002fda000bf26270 */
[----:B------:R-:W-:Y:S05]  /*0a10*/  @P1 EXIT ;  /* 0x000000000000194d */ /* 0x000fea0003800000 */
[----:B------:R-:W-:Y:S01]  /*0a20*/  SHF.R.S32.HI R29, RZ, 0x3, R29 ;  /* 0x00000003ff1d7819 */ /* 0x000fe2000001141d */
[----:B0-----:R-:W0:Y:S01]  /*0a30*/  LDC.64 R6, c[0x0][0x398] ;  /* 0x0000e600ff067b82 */ /* 0x001e220000000a00 */
[----:B------:R-:W0:Y:S02]  /*0a40*/  LDCU.64 UR4, c[0x0][0x3a0] ;  /* 0x00007400ff0477ac */ /* 0x000e240008000a00 */
[C---:B------:R-:W-:Y:S01]  /*0a50*/  LOP3.LUT R4, R29.reuse, 0x7f, RZ, 0xc0, !PT ;  /* 0x0000007f1d047812 */ /* 0x040fe200078ec0ff */
[----:B------:R-:W-:Y:S01]  /*0a60*/  IMAD.SHL.U32 R29, R29, 0x2, RZ ;  /* 0x000000021d1d7824 */ /* 0x000fe200078e00ff */
[----:B------:R-:W1:Y:S02]  /*0a70*/  LDCU UR10, c[0x0][0x388] ;  /* 0x00007100ff0a77ac */ /* 0x000e640008000800 */
        /* <DEDUP_REMOVED lines=17> */
.L_x_6288:
[----:B------:R-:W-:Y:S01]  /*0b90*/  IMAD R34, R0, UR10, RZ ;  /* 0x0000000a00227c24 */ /* 0x000fe2000f8e02ff */
[----:B------:R-:W-:Y:S04]  /*0ba0*/  BSSY.RECONVERGENT B0, `(.L_x_6228) ;  /* 0x00000a9000007945 */ /* 0x000fe80003800200 */
[----:B------:R-:W-:-:S04]  /*0bb0*/  SHF.R.S32.HI R165, RZ, 0x1f, R34 ;  /* 0x0000001fffa57819 */ /* 0x000fc80000011422 */
[----:B------:R-:W-:-:S04]  /*0bc0*/  LEA.HI R165, R165, R34, RZ, 0x3 ;  /* 0x00000022a5a57211 */ /* 0x000fc800078f18ff */
        /* <DEDUP_REMOVED lines=18> */
[----:B-----5:R-:W-:Y:S01]  /*0cf0*/  PRMT R5, R32, 0x7632, R5 ;  /* 0x0000763220057816 */ /* 0x020fe20000000005 */
[----:B------:R-:W-:Y:S01]  /*0d00*/  IMAD.U32 R19, R48, 0x10000, RZ ;  /* 0x0001000030137824 */ /* 0x000fe200078e00ff */
[----:B------:R-:W-:Y:S01]  /*0d10*/  SHF.L.U32 R32, R32, 0x10, RZ ;  /* 0x0000001020207819 */ /* 0x000fe200000006ff */
[----:B------:R-:W-:Y:S01]  /*0d20*/  IMAD.U32 R8, R44, 0x10000, RZ ;  /* 0x000100002c087824 */ /* 0x000fe200078e00ff */
[----:B------:R-:W-:Y:S01]  /*0d30*/  PRMT R6, R48, 0x7632, R6 ;  /* 0x0000763230067816 */ /* 0x000fe20000000006 */
[----:B------:R-:W-:Y:S01]  /*0d40*/  IMAD.U32 R43, R51, 0x10000, RZ ;  /* 0x00010000332b7824 */ /* 0x000fe200078e00ff */
[C---:B------:R-:W-:Y:S01]  /*0d50*/  PRMT R40, R35.reuse, 0x7632, R40 ;  /* 0x0000763223287816 */ /* 0x040fe20000000028 */
[----:B------:R-:W-:Y:S01]  /*0d60*/  FADD.FTZ R19, R32, R19 ;  /* 0x0000001320137221 */ /* 0x000fe20000010000 */
[----:B------:R-:W-:Y:S02]  /*0d70*/  SHF.L.U32 R42, R35, 0x10, RZ ;  /* 0x00000010232a7819 */ /* 0x000fe400000006ff */
[C---:B------:R-:W-:Y:S01]  /*0d80*/  PRMT R36, R33.reuse, 0x7632, R36 ;  /* 0x0000763221247816 */ /* 0x040fe20000000024 */
        /* <DEDUP_REMOVED lines=8> */
[C---:B------:R-:W-:Y:S01]  /*0e10*/  PRMT R38, R34.reuse, 0x7632, R38 ;  /* 0x0000763222267816 */ /* 0x040fe20000000026 */
[----:B------:R-:W-:Y:S01]  /*0e20*/  IMAD.U32 R8, R45, 0x10000, RZ ;  /* 0x000100002d087824 */ /* 0x000fe200078e00ff */
[----:B------:R-:W-:Y:S01]  /*0e30*/  SHF.L.U32 R34, R34, 0x10, RZ ;  /* 0x0000001022227819 */ /* 0x000fe200000006ff */
[----:B------:R-:W-:Y:S01]  /*0e40*/  FADD.FTZ R12, R10, R33 ;  /* 0x000000210a0c7221 */ /* 0x000fe20000010000 */
[----:B------:R-:W-:Y:S02]  /*0e50*/  SHF.L.U32 R41, R50, 0x10, RZ ;  /* 0x0000001032297819 */ /* 0x000fe400000006ff */
[----:B------:R-:W-:-:S02]  /*0e60*/  PRMT R6, R49, 0x7632, R6 ;  /* 0x0000763231067816 */ /* 0x000fc40000000006 */
[----:B------:R-:W-:Y:S01]  /*0e70*/  PRMT R10, R50, 0x7632, R10 ;  /* 0x00007632320a7816 */ /* 0x000fe2000000000a */
[----:B------:R-:W-:Y:S01]  /*0e80*/  FADD.FTZ R34, R34, R41 ;  /* 0x0000002922227221 */ /* 0x000fe20000010000 */
[----:B------:R-:W-:Y:S01]  /*0e90*/  PRMT R19, R51, 0x7632, R19 ;  /* 0x0000763233137816 */ /* 0x000fe20000000013 */
[----:B------:R-:W-:Y:S01]  /*0ea0*/  IMAD.U32 R33, R6, 0x10000, RZ ;  /* 0x0001000006217824 */ /* 0x000fe200078e00ff */
[----:B------:R-:W-:Y:S02]  /*0eb0*/  SHF.L.U32 R36, R36, 0x10, RZ ;  /* 0x0000001024247819 */ /* 0x000fe400000006ff */
[----:B------:R-:W-:Y:S02]  /*0ec0*/  SHF.L.U32 R38, R38, 0x10, RZ ;  /* 0x0000001026267819 */ /* 0x000fe400000006ff */
[----:B------:R-:W-:Y:S01]  /*0ed0*/  SHF.L.U32 R43, R10, 0x10, RZ ;  /* 0x000000100a2b7819 */ /* 0x000fe200000006ff */
[----:B------:R-:W-:Y:S01]  /*0ee0*/  FADD.FTZ R36, R36, R33 ;  /* 0x0000002124247221 */ /* 0x000fe20000010000 */
[----:B0-----:R-:W-:Y:S01]  /*0ef0*/  SHF.L.U32 R165, R19, 0x10, RZ ;  /* 0x0000001013a57819 */ /* 0x001fe200000006ff */
        /* <DEDUP_REMOVED lines=11> */
[----:B------:R-:W-:Y:S01]  /*0fb0*/  SHF.L.U32 R35, R47, 0x10, RZ ;  /* 0x000000102f237819 */ /* 0x000fe200000006ff */
[----:B------:R-:W-:Y:S01]  /*0fc0*/  FADD.FTZ R12, R12, R41 ;  /* 0x000000290c0c7221 */ /* 0x000fe20000010000 */
        /* <DEDUP_REMOVED lines=11> */
.L_x_6231:
[----:B-----5:R-:W-:Y:S01]  /*1080*/  PRMT R36, R32, 0x7632, R36 ;  /* 0x0000763220247816 */ /* 0x020fe20000000024 */
[----:B------:R-:W-:Y:S01]  /*1090*/  IMAD.U32 R10, R50, 0x10000, RZ ;  /* 0x00010000320a7824 */ /* 0x000fe200078e00ff */
[----:B------:R-:W-:Y:S02]  /*10a0*/  SHF.L.U32 R5, R32, 0x10, RZ ;  /* 0x0000001020057819 */ /* 0x000fe400000006ff */
[C---:B------:R-:W-:Y:S01]  /*10b0*/  PRMT R32, R33.reuse, 0x7632, R32 ;  /* 0x0000763221207816 */ /* 0x040fe20000000020 */
[----:B------:R-:W-:Y:S01]  /*10c0*/  IMAD.U32 R41, R36, 0x10000, RZ ;  /* 0x0001000024297824 */ /* 0x000fe200078e00ff */
[----:B------:R-:W-:Y:S01]  /*10d0*/  SHF.L.U32 R19, R33, 0x10, RZ ;  /* 0x0000001021137819 */ /* 0x000fe200000006ff */
[----:B------:R-:W-:Y:S01]  /*10e0*/  IMAD.U32 R33, R34, 0x10000, RZ ;  /* 0x0001000022217824 */ /* 0x000fe200078e00ff */
[----:B------:R-:W-:Y:S02]  /*10f0*/  SHF.L.U32 R6, R48, 0x10, RZ ;  /* 0x0000001030067819 */ /* 0x000fe400000006ff */
        /* <DEDUP_REMOVED lines=8> */
[----:B0-----:R-:W-:Y:S01]  /*1180*/  IMAD.U32 R167, R34, 0x10000, RZ ;  /* 0x0001000022a77824 */ /* 0x001fe200078e00ff */
[----:B------:R-:W-:Y:S02]  /*1190*/  PRMT R8, R49, 0x7632, R8 ;  /* 0x0000763231087816 */ /* 0x000fe40000000008 */
[----:B------:R-:W-:Y:S02]  /*11a0*/  PRMT R10, R50, 0x7632, R10 ;  /* 0x00007632320a7816 */ /* 0x000fe4000000000a */
[----:B------:R-:W-:Y:S02]  /*11b0*/  SHF.L.U32 R43, R32, 0x10, RZ ;  /* 0x00000010202b7819 */ /* 0x000fe400000006ff */
[----:B------:R-:W-:Y:S02]  /*11c0*/  SHF.L.U32 R34, R12, 0x10, RZ ;  /* 0x000000100c227819 */ /* 0x000fe400000006ff */
[----:B------:R-:W-:-:S02]  /*11d0*/  SHF.L.U32 R35, R35, 0x10, RZ ;  /* 0x0000001023237819 */ /* 0x000fc400000006ff */
[----:B------:R-:W-:Y:S02]  /*11e0*/  SHF.L.U32 R40, R51, 0x10, RZ ;  /* 0x0000001033287819 */ /* 0x000fe400000006ff */
        /* <DEDUP_REMOVED lines=12> */
[----:B------:R-:W-:Y:S01]  /*12b0*/  F2FP.BF16.F32.PACK_AB R40, R12, R5 ;  /* 0x000000050c28723e */ /* 0x000fe200000010ff */
[----:B------:R-:W-:Y:S06]  /*12c0*/  BRA `(.L_x_6232) ;  /* 0x0000000000c87947 */ /* 0x000fec0003800000 */
.L_x_6230:
[----:B------:R-:W-:Y:S05]  /*12d0*/  @!P2 BRA `(.L_x_6233) ;  /* 0x000000000094a947 */ /* 0x000fea0003800000 */
        /* <DEDUP_REMOVED lines=9> */
[----:B------:R-:W-:-:S02]  /*1370*/  SHF.L.U32 R6, R44, 0x10, RZ ;  /* 0x000000102c067819 */ /* 0x000fc400000006ff */
[----:B------:R-:W-:Y:S01]  /*1380*/  PRMT R38, R34, 0x7632, R38 ;  /* 0x0000763222267816 */ /* 0x000fe20000000026 */
[----:B------:R-:W-:Y:S01]  /*1390*/  FADD.FTZ R33, R33, R10 ;  /* 0x0000000a21217221 */ /* 0x000fe20000010000 */
[----:B------:R-:W-:Y:S01]  /*13a0*/  PRMT R34, R35, 0x7632, R34 ;  /* 0x0000763223227816 */ /* 0x000fe20000000022 */
[----:B------:R-:W-:Y:S01]  /*13b0*/  FADD.FTZ R5, R5, R6 ;  /* 0x0000000605057221 */ /* 0x000fe20000010000 */
[----:B------:R-:W-:Y:S01]  /*13c0*/  PRMT R10, R46, 0x7632, R10 ;  /* 0x000076322e0a7816 */ /* 0x000fe2000000000a */
[----:B0-----:R-:W-:Y:S01]  /*13d0*/  IMAD.U32 R165, R38, 0x10000, RZ ;  /* 0x0001000026a57824 */ /* 0x001fe200078e00ff */
[----:B------:R-:W-:Y:S02]  /*13e0*/  PRMT R12, R47, 0x7632, R12 ;  /* 0x000076322f0c7816 */ /* 0x000fe4000000000c */
[----:B------:R-:W-:Y:S02]  /*13f0*/  PRMT R6, R44, 0x7632, R6 ;  /* 0x000076322c067816 */ /* 0x000fe40000000006 */
[----:B------:R-:W-:-:S02]  /*1400*/  PRMT R8, R45, 0x7632, R8 ;  /* 0x000076322d087816 */ /* 0x000fc40000000008 */
[----:B------:R-:W-:Y:S01]  /*1410*/  SHF.L.U32 R43, R32, 0x10, RZ ;  /* 0x00000010202b7819 */ /* 0x000fe200000006ff */
[----:B------:R-:W-:Y:S01]  /*1420*/  IMAD.U32 R32, R10, 0x10000, RZ ;  /* 0x000100000a207824 */ /* 0x000fe200078e00ff */
[----:B------:R-:W-:Y:S02]  /*1430*/  SHF.L.U32 R167, R34, 0x10, RZ ;  /* 0x0000001022a77819 */ /* 0x000fe400000006ff */
[----:B------:R-:W-:Y:S02]  /*1440*/  SHF.L.U32 R34, R12, 0x10, RZ ;  /* 0x000000100c227819 */ /* 0x000fe400000006ff */
[----:B------:R-:W-:Y:S02]  /*1450*/  SHF.L.U32 R35, R35, 0x10, RZ ;  /* 0x0000001023237819 */ /* 0x000fe400000006ff */
[----:B------:R-:W-:Y:S02]  /*1460*/  SHF.L.U32 R41, R36, 0x10, RZ ;  /* 0x0000001024297819 */ /* 0x000fe400000006ff */
        /* <DEDUP_REMOVED lines=10> */
[----:B------:R-:W-:Y:S01]  /*1510*/  F2FP.BF16.F32.PACK_AB R40, R12, R5 ;  /* 0x000000050c28723e */ /* 0x000fe200000010ff */
[----:B------:R-:W-:Y:S06]  /*1520*/  BRA `(.L_x_6232) ;  /* 0x0000000000307947 */ /* 0x000fec0003800000 */
.L_x_6233:
[----:B-----5:R-:W-:Y:S01]  /*1530*/  PRMT R8, R34, 0x7632, R8 ;  /* 0x0000763222087816 */ /* 0x020fe20000000008 */
[C---:B------:R-:W-:Y:S01]  /*1540*/  IMAD.U32 R5, R32.reuse, 0x10000, RZ ;  /* 0x0001000020057824 */ /* 0x040fe200078e00ff */
[----:B------:R-:W-:Y:S02]  /*1550*/  PRMT R12, R32, 0x7632, R12 ;  /* 0x00007632200c7816 */ /* 0x000fe4000000000c */
[----:B------:R-:W-:Y:S01]  /*1560*/  PRMT R10, R33, 0x7632, R10 ;  /* 0x00007632210a7816 */ /* 0x000fe2000000000a */
[----:B------:R-:W-:Y:S01]  /*1570*/  IMAD.U32 R8, R8, 0x10000, RZ ;  /* 0x0001000008087824 */ /* 0x000fe200078e00ff */
[C---:B------:R-:W-:Y:S01]  /*1580*/  PRMT R6, R35.reuse, 0x7632, R6 ;  /* 0x0000763223067816 */ /* 0x040fe20000000006 */
[----:B------:R-:W-:Y:S01]  /*1590*/  IMAD.U32 R35, R35, 0x10000, RZ ;  /* 0x0001000023237824 */ /* 0x000fe200078e00ff */
[----:B------:R-:W-:Y:S02]  /*15a0*/  SHF.L.U32 R19, R33, 0x10, RZ ;  /* 0x0000001021137819 */ /* 0x000fe400000006ff */
[----:B------:R-:W-:-:S02]  /*15b0*/  SHF.L.U32 R33, R34, 0x10, RZ ;  /* 0x0000001022217819 */ /* 0x000fc400000006ff */
[----:B------:R-:W-:Y:S02]  /*15c0*/  SHF.L.U32 R12, R12, 0x10, RZ ;  /* 0x000000100c0c7819 */ /* 0x000fe400000006ff */
[----:B------:R-:W-:Y:S02]  /*15d0*/  SHF.L.U32 R10, R10, 0x10, RZ ;  /* 0x000000100a0a7819 */ /* 0x000fe400000006ff */
[----:B------:R-:W-:-:S07]  /*15e0*/  SHF.L.U32 R6, R6, 0x10, RZ ;  /* 0x0000001006067819 */ /* 0x000fce00000006ff */
.L_x_6232:
[----:B0-----:R-:W0:Y:S01]  /*15f0*/  @P1 LDC.64 R164, c[0x0][0x3a8] ;  /* 0x0000ea00ffa41b82 */ /* 0x001e220000000a00 */
[C---:B------:R-:W-:Y:S01]  /*1600*/  IADD3 R32, PT, PT, R189.reuse, 0x80, RZ ;  /* 0x00000080bd207810 */ /* 0x040fe20007ffe0ff */
[----:B0-----:R-:W-:-:S05]  /*1610*/  @P1 IMAD.WIDE.U32 R164, R189, 0x10, R164 ;  /* 0x00000010bda41825 */ /* 0x001fca00078e00a4 */
[----:B------:R0:W-:Y:S02]  /*1620*/  @P1 STG.E.128 desc[UR6][R164.64], R40 ;  /* 0x00000028a4001986 */ /* 0x0001e4000c101d06 */
.L_x_6229:
[----:B------:R-:W-:Y:S05]  /*1630*/  BSYNC.RECONVERGENT B0 ;  /* 0x0000000000007941 */ /* 0x000fea0003800200 */
.L_x_6228:
[----:B------:R-:W-:Y:S01]  /*1640*/  ISETP.GE.U32.AND P0, PT, R2, 0x100, PT ;  /* 0x000001000200780c */ /* 0x000fe20003f06070 */
[----:B------:R-:W-:Y:S03]  /*1650*/  BSSY.RECONVERGENT B0, `(.L_x_6234) ;  /* 0x00000ac000007945 */ /* 0x000fe60003800200 */
[----:B------:R-:W-:-:S09]  /*1660*/  P2R R34, PR, RZ, 0x1 ;  /* 0x00000001ff227803 */ /* 0x000fd20000000000 */
[----:B------:R-:W-:Y:S05]  /*1670*/  @!P0 BRA `(.L_x_6235) ;  /* 0x0000000800a48947 */ /* 0x000fea0003800000 */
[----:B------:R-:W-:Y:S01]  /*1680*/  ISETP.NE.U32.AND P0, PT, RZ, UR12, PT ;  /* 0x0000000cff007c0c */ /* 0x000fe2000bf05070 */
[----:B------:R-:W1:Y:S01]  /*1690*/  LDC.64 R36, c[0x0][0x390] ;  /* 0x0000e400ff247b82 */ /* 0x000e620000000a00 */
[----:B------:R-:W-:Y:S02]  /*16a0*/  ISETP.NE.U32.AND P2, PT, RZ, UR14, PT ;  /* 0x0000000eff007c0c */ /* 0x000fe4000bf45070 */
[----:B------:R-:W-:Y:S02]  /*16b0*/  ISETP.NE.AND.EX P0, PT, RZ, UR13, PT, P0 ;  /* 0x0000000dff007c0c */ /* 0x000fe4000bf05300 */
[----:B------:R-:W-:-:S11]  /*16c0*/  ISETP.NE.AND.EX P2, PT, RZ, UR15, PT, P2 ;  /* 0x0000000fff007c0c */ /* 0x000fd6000bf45320 */
[----:B------:R-:W2:Y:S08]  /*16d0*/  @P0 LDC.64 R20, c[0x0][0x398] ;  /* 0x0000e600ff140b82 */ /* 0x000eb00000000a00 */
[----:B0-----:R-:W0:Y:S01]  /*16e0*/  @P2 LDC.64 R164, c[0x0][0x3a0] ;  /* 0x0000e800ffa42b82 */ /* 0x001e220000000a00 */
[----:B-1----:R-:W-:-:S06]  /*16f0*/  IMAD.WIDE.U32 R36, R32, 0x10, R36 ;  /* 0x0000001020247825 */ /* 0x002fcc00078e0024 */
[----:B------:R-:W5:Y:S01]  /*1700*/  LDG.E.128 R36, desc[UR6][R36.64] ;  /* 0x0000000624247981 */ /* 0x000f62000c1e1d00 */
[----:B--2---:R-:W-:-:S05]  /*1710*/  @P0 IMAD.WIDE.U32 R20, R32, 0x10, R20 ;  /* 0x0000001020140825 */ /* 0x004fca00078e0014 */
[----:B------:R1:W5:Y:S01]  /*1720*/  @P0 LDG.E.128 R48, desc[UR6][R20.64] ;  /* 0x0000000614300981 */ /* 0x000362000c1e1d00 */
[----:B0-----:R-:W-:-:S05]  /*1730*/  @P2 IMAD.WIDE.U32 R164, R32, 0x10, R164 ;  /* 0x0000001020a42825 */ /* 0x001fca00078e00a4 */
[----:B------:R1:W5:Y:S01]  /*1740*/  @P2 LDG.E.128 R44, desc[UR6][R164.64] ;  /* 0x00000006a42c2981 */ /* 0x000362000c1e1d00 */
[----:B------:R-:W-:-:S04]  /*1750*/  UISETP.NE.U32.AND UP0, UPT, UR12, URZ, UPT ;  /* 0x000000ff0c00728c */ /* 0x000fc8000bf05070 */
[----:B------:R-:W-:-:S09]  /*1760*/  UISETP.NE.AND.EX UP0, UPT, UR13, URZ, UPT, UP0 ;  /* 0x000000ff0d00728c */ /* 0x000fd2000bf05300 */
[----:B-1----:R-:W-:Y:S05]  /*1770*/  BRA.U UP0, `(.L_x_6236) ;  /* 0x0000000100d47547 */ /* 0x002fea000b800000 */
        /* <DEDUP_REMOVED lines=14> */
[----:B------:R-:W-:Y:S01]  /*1860*/  SHF.L.U32 R20, R20, 0x10, RZ ;  /* 0x0000001014147819 */ /* 0x000fe200000006ff */
[----:B------:R-:W-:Y:S06]  /*1870*/  BRA `(.L_x_6238) ;  /* 0x0000000800147947 */ /* 0x000fec0003800000 */
.L_x_6237:
        /* <DEDUP_REMOVED lines=15> */
[----:B------:R-:W-:Y:S01]  /*1970*/  IMAD.U32 R165, R40, 0x10000, RZ ;  /* 0x0001000028a57824 */ /* 0x000fe200078e00ff */
[----:B------:R-:W-:Y:S02]  /*1980*/  PRMT R16, R45, 0x7632, R16 ;  /* 0x000076322d107816 */ /* 0x000fe40000000010 */
[----:B------:R-:W-:Y:S02]  /*1990*/  PRMT R18, R46, 0x7632, R18 ;  /* 0x000076322e127816 */ /* 0x000fe40000000012 */
        /* <DEDUP_REMOVED lines=19> */
.L_x_6236:
        /* <DEDUP_REMOVED lines=10> */
[----:B------:R-:W-:Y:S01]  /*1b70*/  SHF.L.U32 R16, R49, 0x10, RZ ;  /* 0x0000001031107819 */ /* 0x000fe200000006ff */
[----:B------:R-:W-:Y:S01]  /*1b80*/  IMAD.U32 R43, R36, 0x10000, RZ ;  /* 0x00010000242b7824 */ /* 0x000fe200078e00ff */
[----:B------:R-:W-:-:S02]  /*1b90*/  SHF.L.U32 R18, R50, 0x10, RZ ;  /* 0x0000001032127819 */ /* 0x000fc400000006ff */
[----:B------:R-:W-:Y:S01]  /*1ba0*/  PRMT R40, R38, 0x7632, R40 ;  /* 0x0000763226287816 */ /* 0x000fe20000000028 */
[----:B------:R-:W-:Y:S01]  /*1bb0*/  FADD.FTZ R21, R16, R21 ;  /* 0x0000001510157221 */ /* 0x000fe20000010000 */
[C---:B------:R-:W-:Y:S01]  /*1bc0*/  PRMT R38, R39.reuse, 0x7632, R38 ;  /* 0x0000763227267816 */ /* 0x040fe20000000026 */
[----:B------:R-:W-:Y:S01]  /*1bd0*/  FADD.FTZ R37, R18, R37 ;  /* 0x0000002512257221 */ /* 0x000fe20000010000 */
[----:B------:R-:W-:Y:S01]  /*1be0*/  PRMT R14, R48, 0x7632, R14 ;  /* 0x00007632300e7816 */ /* 0x000fe2000000000e */
[----:B------:R-:W-:Y:S01]  /*1bf0*/  IMAD.U32 R39, R39, 0x10000, RZ ;  /* 0x0001000027277824 */ /* 0x000fe200078e00ff */
[----:B------:R-:W-:Y:S02]  /*1c00*/  PRMT R16, R49, 0x7632, R16 ;  /* 0x0000763231107816 */ /* 0x000fe40000000010 */
[----:B------:R-:W-:Y:S01]  /*1c10*/  PRMT R18, R50, 0x7632, R18 ;  /* 0x0000763232127816 */ /* 0x000fe20000000012 */
[----:B------:R-:W-:Y:S01]  /*1c20*/  IMAD.U32 R14, R14, 0x10000, RZ ;  /* 0x000100000e0e7824 */ /* 0x000fe200078e00ff */
        /* <DEDUP_REMOVED lines=18> */
.L_x_6239:
[----:B-----5:R-:W-:Y:S01]  /*1d50*/  PRMT R14, R36, 0x7632, R14 ;  /* 0x00007632240e7816 */ /* 0x020fe2000000000e */
[----:B------:R-:W-:Y:S01]  /*1d60*/  IMAD.U32 R7, R48, 0x10000, RZ ;  /* 0x0001000030077824 */ /* 0x000fe200078e00ff */
[----:B------:R-:W-:Y:S01]  /*1d70*/  SHF.L.U32 R36, R36, 0x10, RZ ;  /* 0x0000001024247819 */ /* 0x000fe200000006ff */
[----:B------:R-:W-:Y:S01]  /*1d80*/  IMAD.U32 R43, R51, 0x10000, RZ ;  /* 0x00010000332b7824 */ /* 0x000fe200078e00ff */
[C---:B------:R-:W-:Y:S01]  /*1d90*/  PRMT R20, R37.reuse, 0x7632, R20 ;  /* 0x0000763225147816 */ /* 0x040fe20000000014 */
[----:B------:R-:W-:Y:S01]  /*1da0*/  IMAD.U32 R21, R44, 0x10000, RZ ;  /* 0x000100002c157824 */ /* 0x000fe200078e00ff */
[----:B------:R-:W-:Y:S01]  /*1db0*/  SHF.L.U32 R16, R37, 0x10, RZ ;  /* 0x0000001025107819 */ /* 0x000fe200000006ff */
[----:B------:R-:W-:Y:S01]  /*1dc0*/  FADD.FTZ R36, R7, R36 ;  /* 0x0000002407247221 */ /* 0x000fe20000010000 */
[----:B------:R-:W-:Y:S02]  /*1dd0*/  PRMT R7, R48, 0x7632, R7 ;  /* 0x0000763230077816 */ /* 0x000fe40000000007 */
[----:B------:R-:W-:-:S02]  /*1de0*/  SHF.L.U32 R37, R14, 0x10, RZ ;  /* 0x000000100e257819 */ /* 0x000fc400000006ff */
[----:B------:R-:W-:Y:S01]  /*1df0*/  SHF.L.U32 R14, R7, 0x10, RZ ;  /* 0x00000010070e7819 */ /* 0x000fe200000006ff */
[----:B------:R-:W-:Y:S01]  /*1e00*/  FADD.FTZ R7, R21, R36 ;  /* 0x0000002415077221 */ /* 0x000fe20000010000 */
[----:B------:R-:W-:Y:S01]  /*1e10*/  PRMT R42, R39, 0x7632, R42 ;  /* 0x00007632272a7816 */ /* 0x000fe2000000002a */
[----:B------:R-:W-:Y:S01]  /*1e20*/  IMAD.U32 R36, R45, 0x10000, RZ ;  /* 0x000100002d247824 */ /* 0x000fe200078e00ff */
[----:B------:R-:W-:Y:S01]  /*1e30*/  SHF.L.U32 R18, R39, 0x10, RZ ;  /* 0x0000001027127819 */ /* 0x000fe200000006ff */
[----:B------:R-:W-:Y:S01]  /*1e40*/  FADD.FTZ R34, R37, R14 ;  /* 0x0000000e25227221 */ /* 0x000fe20000010000 */
[----:B------:R-:W-:Y:S01]  /*1e50*/  SHF.L.U32 R39, R49, 0x10, RZ ;  /* 0x0000001031277819 */ /* 0x000fe200000006ff */
[----:B------:R-:W-:Y:S01]  /*1e60*/  IMAD.U32 R165, R42, 0x10000, RZ ;  /* 0x000100002aa57824 */ /* 0x000fe200078e00ff */
[C---:B------:R-:W-:Y:S01]  /*1e70*/  PRMT R40, R38.reuse, 0x7632, R40 ;  /* 0x0000763226287816 */ /* 0x040fe20000000028 */
        /* <DEDUP_REMOVED lines=14> */
[----:B------:R-:W-:Y:S01]  /*1f60*/  SHF.L.U32 R16, R16, 0x10, RZ ;  /* 0x0000001010107819 */ /* 0x000fe200000006ff */
[----:B------:R-:W-:Y:S01]  /*1f70*/  FADD.FTZ R37, R41, R38 ;  /* 0x0000002629257221 */ /* 0x000fe20000010000 */
[----:B------:R-:W-:-:S02]  /*1f80*/  SHF.L.U32 R18, R18, 0x10, RZ ;  /* 0x0000001012127819 */ /* 0x000fc400000006ff */
[----:B------:R-:W-:Y:S01]  /*1f90*/  PRMT R14, R44, 0x7632, R14 ;  /* 0x000076322c0e7816 */ /* 0x000fe2000000000e */
[----:B------:R-:W-:Y:S01]  /*1fa0*/  FADD.FTZ R38, R43, R16 ;  /* 0x000000102b267221 */ /* 0x000fe20000010000 */
[----:B------:R-:W-:Y:S01]  /*1fb0*/  PRMT R20, R47, 0x7632, R20 ;  /* 0x000076322f147816 */ /* 0x000fe20000000014 */
[--C-:B------:R-:W-:Y:S01]  /*1fc0*/  FADD.FTZ R40, R165, R18.reuse ;  /* 0x00000012a5287221 */ /* 0x100fe20000010000 */
        /* <DEDUP_REMOVED lines=15> */
[----:B------:R-:W-:-:S07]  /*20c0*/  F2FP.BF16.F32.PACK_AB R41, R16, R21 ;  /* 0x000000151029723e */ /* 0x000fce00000010ff */
.L_x_6238:
[----:B------:R-:W0:Y:S02]  /*20d0*/  @P1 LDC.64 R164, c[0x0][0x3a8] ;  /* 0x0000ea00ffa41b82 */ /* 0x000e240000000a00 */
[C---:B0-----:R-:W-:Y:S01]  /*20e0*/  @P1 IMAD.WIDE.U32 R164, R32.reuse, 0x10, R164 ;  /* 0x0000001020a41825 */ /* 0x041fe200078e00a4 */
[----:B------:R-:W-:-:S04]  /*20f0*/  IADD3 R32, PT, PT, R32, 0x80, RZ ;  /* 0x0000008020207810 */ /* 0x000fc80007ffe0ff */
[----:B------:R1:W-:Y:S03]  /*2100*/  @P1 STG.E.128 desc[UR6][R164.64], R40 ;  /* 0x00000028a4001986 */ /* 0x0003e6000c101d06 */
.L_x_6235:
[----:B------:R-:W-:Y:S05]  /*2110*/  BSYNC.RECONVERGENT B0 ;  /* 0x0000000000007941 */ /* 0x000fea0003800200 */
.L_x_6234:
[----:B------:R-:W-:Y:S01]  /*2120*/  ISETP.GE.U32.AND P0, PT, R2, 0x180, PT ;  /* 0x000001800200780c */ /* 0x000fe20003f06070 */
[----:B------:R-:W-:Y:S03]  /*2130*/  BSSY.RECONVERGENT B0, `(.L_x_6240) ;  /* 0x00000ac000007945 */ /* 0x000fe60003800200 */
[----:B------:R-:W-:-:S09]  /*2140*/  P2R R34, PR, RZ, 0x1 ;  /* 0x00000001ff227803 */ /* 0x000fd20000000000 */
[----:B------:R-:W-:Y:S05]  /*2150*/  @!P0 BRA `(.L_x_6241) ;  /* 0x0000000800a48947 */ /* 0x000fea0003800000 */
[----:B------:R-:W-:Y:S01]  /*2160*/  ISETP.NE.U32.AND P0, PT, RZ, UR12, PT ;  /* 0x0000000cff007c0c */ /* 0x000fe2000bf05070 */
[----:B------:R-:W2:Y:S01]  /*2170*/  LDC.64 R22, c[0x0][0x390] ;  /* 0x0000e400ff167b82 */ /* 0x000ea20000000a00 */
[----:B------:R-:W-:Y:S02]  /*2180*/  ISETP.NE.U32.AND P2, PT, RZ, UR14, PT ;  /* 0x0000000eff007c0c */ /* 0x000fe4000bf45070 */
[----:B------:R-:W-:Y:S02]  /*2190*/  ISETP.NE.AND.EX P0, PT, RZ, UR13, PT, P0 ;  /* 0x0000000dff007c0c */ /* 0x000fe4000bf05300 */
[----:B------:R-:W-:-:S11]  /*21a0*/  ISETP.NE.AND.EX P2, PT, RZ, UR15, PT, P2 ;  /* 0x0000000fff007c0c */ /* 0x000fd6000bf45320 */
[----:B01----:R-:W0:Y:S08]  /*21b0*/  @P0 LDC.64 R164, c[0x0][0x398] ;  /* 0x0000e600ffa40b82 */ /* 0x003e300000000a00 */
[----:B------:R-:W1:Y:S01]  /*21c0*/  @P2 LDC.64 R166, c[0x0][0x3a0] ;  /* 0x0000e800ffa62b82 */ /* 0x000e620000000a00 */
[----:B--2---:R-:W-:-:S04]  /*21d0*/  IMAD.WIDE.U32 R22, R32, 0x10, R22 ;  /* 0x0000001020167825 */ /* 0x004fc800078e0016 */
[----:B0-----:R-:W-:-:S05]  /*21e0*/  @P0 IMAD.WIDE.U32 R198, R32, 0x10, R164 ;  /* 0x0000001020c60825 */ /* 0x001fca00078e00a4 */
[----:B------:R0:W5:Y:S01]  /*21f0*/  @P0 LDG.E.128 R48, desc[UR6][R198.64] ;  /* 0x00000006c6300981 */ /* 0x000162000c1e1d00 */
[----:B-1----:R-:W-:-:S03]  /*2200*/  @P2 IMAD.WIDE.U32 R200, R32, 0x10, R166 ;  /* 0x0000001020c82825 */ /* 0x002fc600078e00a6 */
[----:B------:R0:W5:Y:S04]  /*2210*/  LDG.E.128 R164, desc[UR6][R22.64] ;  /* 0x0000000616a47981 */ /* 0x000168000c1e1d00 */
        /* <DEDUP_REMOVED lines=20> */
.L_x_6243:
[----:B-----5:R-:W-:Y:S01]  /*2360*/  SHF.L.U32 R9, R164, 0x10, RZ ;  /* 0x00000010a4097819 */ /* 0x020fe200000006ff */
[----:B------:R-:W-:Y:S01]  /*2370*/  IMAD.U32 R169, R46, 0x10000, RZ ;  /* 0x000100002ea97824 */ /* 0x000fe200078e00ff */
[----:B------:R-:W-:Y:S02]  /*2380*/  SHF.L.U32 R23, R165, 0x10, RZ ;  /* 0x00000010a5177819 */ /* 0x000fe400000006ff */
[----:B------:R-:W-:Y:S02]  /*2390*/  SHF.L.U32 R22, R44, 0x10, RZ ;  /* 0x000000102c167819 */ /* 0x000fe400000006ff */
[----:B------:R-:W-:Y:S02]  /*23a0*/  SHF.L.U32 R24, R45, 0x10, RZ ;  /* 0x000000102d187819 */ /* 0x000fe400000006ff */
[----:B------:R-:W-:Y:S01]  /*23b0*/  PRMT R34, R164, 0x7632, R34 ;  /* 0x00007632a4227816 */ /* 0x000fe20000000022 */
[----:B------:R-:W-:Y:S01]  /*23c0*/  FADD.FTZ R9, R22, R9 ;  /* 0x0000000916097221 */ /* 0x000fe20000010000 */
        /* <DEDUP_REMOVED lines=30> */
.L_x_6242:
[----:B------:R-:W-:-:S04]  /*25b0*/  UISETP.NE.U32.AND UP0, UPT, UR14, URZ, UPT ;  /* 0x000000ff0e00728c */ /* 0x000fc8000bf05070 */
[----:B------:R-:W-:-:S09]  /*25c0*/  UISETP.NE.AND.EX UP0, UPT, UR15, URZ, UPT, UP0 ;  /* 0x000000ff0f00728c */ /* 0x000fd2000bf05300 */
[----:B------:R-:W-:Y:S05]  /*25d0*/  BRA.U UP0, `(.L_x_6245) ;  /* 0x0000000100947547 */ /* 0x000fea000b800000 */
[----:B-----5:R-:W-:Y:S01]  /*25e0*/  SHF.L.U32 R9, R164, 0x10, RZ ;  /* 0x00000010a4097819 */ /* 0x020fe200000006ff */
[----:B------:R-:W-:Y:S01]  /*25f0*/  IMAD.U32 R23, R165, 0x10000, RZ ;  /* 0x00010000a5177824 */ /* 0x000fe200078e00ff */
[----:B------:R-:W-:Y:S01]  /*2600*/  SHF.L.U32 R22, R48, 0x10, RZ ;  /* 0x0000001030167819 */ /* 0x000fe200000006ff */
[----:B------:R-:W-:Y:S01]  /*2610*/  IMAD.U32 R24, R49, 0x10000, RZ ;  /* 0x0001000031187824 */ /* 0x000fe200078e00ff */
[----:B------:R-:W-:Y:S01]  /*2620*/  PRMT R34, R164, 0x7632, R34 ;  /* 0x00007632a4227816 */ /* 0x000fe20000000022 */
[----:B------:R-:W-:Y:S01]  /*2630*/  IMAD.U32 R42, R51, 0x10000, RZ ;  /* 0x00010000332a7824 */ /* 0x000fe200078e00ff */
[----:B------:R-:W-:Y:S01]  /*2640*/  PRMT R36, R165, 0x7632, R36 ;  /* 0x00007632a5247816 */ /* 0x000fe20000000024 */
[----:B------:R-:W-:Y:S01]  /*2650*/  FADD.FTZ R9, R22, R9 ;  /* 0x0000000916097221 */ /* 0x000fe20000010000 */
[----:B------:R-:W-:Y:S01]  /*2660*/  FADD.FTZ R23, R24, R23 ;  /* 0x0000001718177221 */ /* 0x000fe20000010000 */
[----:B------:R-:W-:Y:S02]  /*2670*/  PRMT R38, R166, 0x7632, R38 ;  /* 0x00007632a6267816 */ /* 0x000fe40000000026 */
[----:B------:R-:W-:-:S02]  /*2680*/  PRMT R40, R167, 0x7632, R40 ;  /* 0x00007632a7287816 */ /* 0x000fc40000000028 */
[----:B------:R-:W-:Y:S01]  /*2690*/  PRMT R22, R48, 0x7632, R22 ;  /* 0x0000763230167816 */ /* 0x000fe20000000016 */
[----:B------:R-:W-:Y:S01]  /*26a0*/  IMAD.U32 R165, R38, 0x10000, RZ ;  /* 0x0001000026a57824 */ /* 0x000fe200078e00ff */
[----:B------:R-:W-:Y:S02]  /*26b0*/  PRMT R24, R49, 0x7632, R24 ;  /* 0x0000763231187816 */ /* 0x000fe40000000018 */
[----:B------:R-:W-:Y:S02]  /*26c0*/  PRMT R26, R50, 0x7632, R26 ;  /* 0x00007632321a7816 */ /* 0x000fe4000000001a */
[----:B------:R-:W-:Y:S02]  /*26d0*/  PRMT R28, R51, 0x7632, R28 ;  /* 0x00007632331c7816 */ /* 0x000fe4000000001c */
        /* <DEDUP_REMOVED lines=21> */
.L_x_6245:
[C---:B-----5:R-:W-:Y:S01]  /*2830*/  PRMT R22, R164.reuse, 0x7632, R22 ;  /* 0x00007632a4167816 */ /* 0x060fe20000000016 */
[----:B------:R-:W-:Y:S01]  /*2840*/  IMAD.U32 R164, R164, 0x10000, RZ ;  /* 0x00010000a4a47824 */ /* 0x000fe200078e00ff */
[----:B------:R-:W-:Y:S01]  /*2850*/  SHF.L.U32 R9, R48, 0x10, RZ ;  /* 0x0000001030097819 */ /* 0x000fe200000006ff */
[----:B------:R-:W-:Y:S01]  /*2860*/  IMAD.U32 R26, R49, 0x10000, RZ ;  /* 0x00010000311a7824 */ /* 0x000fe200078e00ff */
[C---:B------:R-:W-:Y:S01]  /*2870*/  PRMT R24, R165.reuse, 0x7632, R24 ;  /* 0x00007632a5187816 */ /* 0x040fe20000000018 */
[----:B------:R-:W-:Y:S01]  /*2880*/  IMAD.U32 R41, R22, 0x10000, RZ ;  /* 0x0001000016297824 */ /* 0x000fe200078e00ff */
[----:B------:R-:W-:Y:S01]  /*2890*/  SHF.L.U32 R165, R165, 0x10, RZ ;  /* 0x00000010a5a57819 */ /* 0x000fe200000006ff */
[----:B------:R-:W-:Y:S01]  /*28a0*/  FADD.FTZ R164, R9, R164 ;  /* 0x000000a409a47221 */ /* 0x000fe20000010000 */
[----:B------:R-:W-:Y:S01]  /*28b0*/  PRMT R9, R48, 0x7632, R9 ;  /* 0x0000763230097816 */ /* 0x000fe20000000009 */
[----:B------:R-:W-:Y:S01]  /*28c0*/  IMAD.U32 R38, R46, 0x10000, RZ ;  /* 0x000100002e267824 */ /* 0x000fe200078e00ff */
[----:B------:R-:W-:Y:S01]  /*28d0*/  SHF.L.U32 R23, R44, 0x10, RZ ;  /* 0x000000102c177819 */ /* 0x000fe200000006ff */
[----:B------:R-:W-:Y:S01]  /*28e0*/  FADD.FTZ R165, R26, R165 ;  /* 0x000000a51aa57221 */ /* 0x000fe20000010000 */
[----:B------:R-:W-:-:S02]  /*28f0*/  SHF.L.U32 R22, R9, 0x10, RZ ;  /* 0x0000001009167819 */ /* 0x000fc400000006ff */
[----:B------:R-:W-:Y:S01]  /*2900*/  PRMT R40, R167, 0x7632, R40 ;  /* 0x00007632a7287816 */ /* 0x000fe20000000028 */
[----:B------:R-:W-:Y:S01]  /*2910*/  FADD.FTZ R9, R23, R164 ;  /* 0x000000a417097221 */ /* 0x000fe20000010000 */
[----:B------:R-:W-:Y:S01]  /*2920*/  SHF.L.U32 R167, R167, 0x10, RZ ;  /* 0x00000010a7a77819 */ /* 0x000fe200000006ff */
[----:B------:R-:W-:Y:S01]  /*2930*/  FADD.FTZ R34, R41, R22 ;  /* 0x0000001629227221 */ /* 0x000fe20000010000 */
[----:B------:R-:W-:Y:S02]  /*2940*/  SHF.L.U32 R28, R51, 0x10, RZ ;  /* 0x00000010331c7819 */ /* 0x000fe400000006ff */
[C---:B------:R-:W-:Y:S01]  /*2950*/  PRMT R36, R166.reuse, 0x7632, R36 ;  /* 0x00007632a6247816 */ /* 0x040fe20000000024 */
[----:B------:R-:W-:Y:S01]  /*2960*/  IMAD.U32 R166, R166, 0x10000, RZ ;  /* 0x00010000a6a67824 */ /* 0x000fe200078e00ff */
[----:B------:R-:W-:Y:S01]  /*2970*/  SHF.L.U32 R43, R50, 0x10, RZ ;  /* 0x00000010322b7819 */ /* 0x000fe200000006ff */
[----:B------:R-:W-:Y:S01]  /*2980*/  FADD.FTZ R179, R28, R167 ;  /* 0x000000a71cb37221 */ /* 0x000fe20000010000 */
[----:B------:R-:W-:Y:S01]  /*2990*/  PRMT R22, R49, 0x7632, R22 ;  /* 0x0000763231167816 */ /* 0x000fe20000000016 */
[----:B------:R-:W-:Y:S01]  /*29a0*/  IMAD.U32 R167, R36, 0x10000, RZ ;  /* 0x0001000024a77824 */ /* 0x000fe200078e00ff */
[----:B------:R-:W-:Y:S01]  /*29b0*/  PRMT R23, R50, 0x7632, R23 ;  /* 0x0000763232177816 */ /* 0x000fe20000000017 */
[----:B------:R-:W-:Y:S01]  /*29c0*/  FADD.FTZ R43, R43, R166 ;  /* 0x000000a62b2b7221 */ /* 0x000fe20000010000 */
[----:B------:R-:W-:-:S02]  /*29d0*/  PRMT R26, R51, 0x7632, R26 ;  /* 0x00007632331a7816 */ /* 0x000fc4000000001a */
        /* <DEDUP_REMOVED lines=8> */
[--C-:B------:R-:W-:Y:S01]  /*2a60*/  FADD.FTZ R36, R41, R22.reuse ;  /* 0x0000001629247221 */ /* 0x100fe20000010000 */
[----:B------:R-:W-:Y:S01]  /*2a70*/  PRMT R22, R44, 0x7632, R22 ;  /* 0x000076322c167816 */ /* 0x000fe20000000016 */
[----:B------:R-:W-:Y:S01]  /*2a80*/  FADD.FTZ R38, R167, R24 ;  /* 0x00000018a7267221 */ /* 0x000fe20000010000 */
[----:B------:R-:W-:Y:S01]  /*2a90*/  PRMT R28, R47, 0x7632, R28 ;  /* 0x000076322f1c7816 */ /* 0x000fe2000000001c */
[--C-:B------:R-:W-:Y:S01]  /*2aa0*/  FADD.FTZ R40, R191, R26.reuse ;  /* 0x0000001abf287221 */ /* 0x100fe20000010000 */
[----:B------:R-:W-:-:S02]  /*2ab0*/  PRMT R26, R46, 0x7632, R26 ;  /* 0x000076322e1a7816 */ /* 0x000fc4000000001a */
[----:B------:R-:W-:Y:S02]  /*2ac0*/  PRMT R24, R45, 0x7632, R24 ;  /* 0x000076322d187816 */ /* 0x000fe40000000018 */
        /* <DEDUP_REMOVED lines=14> */
.L_x_6244:
[----:B------:R-:W0:Y:S02]  /*2bb0*/  @P1 LDC.64 R164, c[0x0][0x3a8] ;  /* 0x0000ea00ffa41b82 */ /* 0x000e240000000a00 */
[----:B0-----:R-:W-:-:S04]  /*2bc0*/  @P1 IMAD.WIDE.U32 R164, R32, 0x10, R164 ;  /* 0x0000001020a41825 */ /* 0x001fc800078e00a4 */
[----:B------:R-:W-:Y:S01]  /*2bd0*/  VIADD R32, R32, 0x80 ;  /* 0x0000008020207836 */ /* 0x000fe20000000000 */
[----:B------:R2:W-:Y:S06]  /*2be0*/  @P1 STG.E.128 desc[UR6][R164.64], R40 ;  /* 0x00000028a4001986 */ /* 0x0005ec000c101d06 */
.L_x_6241:
[----:B------:R-:W-:Y:S05]  /*2bf0*/  BSYNC.RECONVERGENT B0 ;  /* 0x0000000000007941 */ /* 0x000fea0003800200 */
.L_x_6240:
        /* <DEDUP_REMOVED lines=35> */
.L_x_6249:
[----:B-----5:R-:W-:Y:S01]  /*2e30*/  SHF.L.U32 R25, R165, 0x10, RZ ;  /* 0x00000010a5197819 */ /* 0x020fe200000006ff */
[----:B------:R-:W-:Y:S01]  /*2e40*/  IMAD.U32 R11, R164, 0x10000, RZ ;  /* 0x00010000a40b7824 */ /* 0x000fe200078e00ff */
[----:B------:R-:W-:Y:S01]  /*2e50*/  SHF.L.U32 R34, R45, 0x10, RZ ;  /* 0x000000102d227819 */ /* 0x000fe200000006ff */
[----:B------:R-:W-:Y:S01]  /*2e60*/  IMAD.U32 R30, R44, 0x10000, RZ ;  /* 0x000100002c1e7824 */ /* 0x000fe200078e00ff */
[----:B------:R-:W-:Y:S02]  /*2e70*/  PRMT R40, R164, 0x7632, R40 ;  /* 0x00007632a4287816 */ /* 0x000fe40000000028 */
[----:B------:R-:W-:Y:S01]  /*2e80*/  PRMT R164, R166, 0x7632, R164 ;  /* 0x00007632a6a47816 */ /* 0x000fe200000000a4 */
[----:B------:R-:W-:Y:S01]  /*2e90*/  FADD.FTZ R11, R30, R11 ;  /* 0x0000000b1e0b7221 */ /* 0x000fe20000010000 */
[----:B------:R-:W-:Y:S01]  /*2ea0*/  SHF.L.U32 R166, R166, 0x10, RZ ;  /* 0x00000010a6a67819 */ /* 0x000fe200000006ff */
[----:B------:R-:W-:Y:S01]  /*2eb0*/  FADD.FTZ R25, R34, R25 ;  /* 0x0000001922197221 */ /* 0x000fe20000010000 */
[----:B------:R-:W-:-:S02]  /*2ec0*/  SHF.L.U32 R171, R46, 0x10, RZ ;  /* 0x000000102eab7819 */ /* 0x000fc400000006ff */
        /* <DEDUP_REMOVED lines=27> */
.L_x_6248:
[----:B------:R-:W-:-:S04]  /*3080*/  UISETP.NE.U32.AND UP0, UPT, UR14, URZ, UPT ;  /* 0x000000ff0e00728c */ /* 0x000fc8000bf05070 */
[----:B------:R-:W-:-:S09]  /*3090*/  UISETP.NE.AND.EX UP0, UPT, UR15, URZ, UPT, UP0 ;  /* 0x000000ff0f00728c */ /* 0x000fd2000bf05300 */
[----:B------:R-:W-:Y:S05]  /*30a0*/  BRA.U UP0, `(.L_x_6251) ;  /* 0x0000000100947547 */ /* 0x000fea000b800000 */
[----:B-----5:R-:W-:Y:S01]  /*30b0*/  SHF.L.U32 R11, R164, 0x10, RZ ;  /* 0x00000010a40b7819 */ /* 0x020fe200000006ff */
[----:B------:R-:W-:Y:S01]  /*30c0*/  IMAD.U32 R171, R50, 0x10000, RZ ;  /* 0x0001000032ab7824 */ /* 0x000fe200078e00ff */
[----:B------:R-:W-:Y:S02]  /*30d0*/  SHF.L.U32 R25, R165, 0x10, RZ ;  /* 0x00000010a5197819 */ /* 0x000fe400000006ff */
[----:B------:R-:W-:Y:S02]  /*30e0*/  SHF.L.U32 R30, R48, 0x10, RZ ;  /* 0x00000010301e7819 */ /* 0x000fe400000006ff */
[----:B------:R-:W-:Y:S02]  /*30f0*/  SHF.L.U32 R34, R49, 0x10, RZ ;  /* 0x0000001031227819 */ /* 0x000fe400000006ff */
[----:B------:R-:W-:Y:S01]  /*3100*/  PRMT R40, R164, 0x7632, R40 ;  /* 0x00007632a4287816 */ /* 0x000fe20000000028 */
[----:B------:R-:W-:Y:S01]  /*3110*/  FADD.FTZ R11, R30, R11 ;  /* 0x0000000b1e0b7221 */ /* 0x000fe20000010000 */
[C---:B------:R-:W-:Y:S01]  /*3120*/  PRMT R164, R166.reuse, 0x7632, R164 ;  /* 0x00007632a6a47816 */ /* 0x040fe200000000a4 */
[----:B------:R-:W-:-:S02]  /*3130*/  IMAD.U32 R166, R166, 0x10000, RZ ;  /* 0x00010000a6a67824 */ /* 0x000fc400078e00ff */
[----:B------:R-:W-:Y:S01]  /*3140*/  FADD.FTZ R25, R34, R25 ;  /* 0x0000001922197221 */ /* 0x000fe20000010000 */
[----:B------:R-:W-:Y:S01]  /*3150*/  PRMT R42, R165, 0x7632, R42 ;  /* 0x00007632a52a7816 */ /* 0x000fe2000000002a */
[----:B------:R-:W-:Y:S01]  /*3160*/  IMAD.U32 R41, R40, 0x10000, RZ ;  /* 0x0001000028297824 */ /* 0x000fe200078e00ff */
[----:B------:R-:W-:Y:S01]  /*3170*/  PRMT R168, R167, 0x7632, R168 ;  /* 0x00007632a7a87816 */ /* 0x000fe200000000a8 */
[----:B------:R-:W-:Y:S01]  /*3180*/  FADD.FTZ R171, R171, R166 ;  /* 0x000000a6abab7221 */ /* 0x000fe20000010000 */
[----:B------:R-:W-:Y:S02]  /*3190*/  PRMT R30, R48, 0x7632, R30 ;  /* 0x00007632301e7816 */ /* 0x000fe4000000001e */
[----:B------:R-:W-:Y:S01]  /*31a0*/  PRMT R34, R49, 0x7632, R34 ;  /* 0x0000763231227816 */ /* 0x000fe20000000022 */
[----:B------:R-:W-:Y:S01]  /*31b0*/  IMAD.U32 R191, R168, 0x10000, RZ ;  /* 0x00010000a8bf7824 */ /* 0x000fe200078e00ff */
[----:B------:R-:W-:Y:S02]  /*31c0*/  PRMT R36, R50, 0x7632, R36 ;  /* 0x0000763232247816 */ /* 0x000fe40000000024 */
[----:B------:R-:W-:Y:S01]  /*31d0*/  PRMT R38, R51, 0x7632, R38 ;  /* 0x0000763233267816 */ /* 0x000fe20000000026 */
[----:B------:R-:W-:Y:S01]  /*31e0*/  IMAD.U32 R34, R34, 0x10000, RZ ;  /* 0x0001000022227824 */ /* 0x000fe200078e00ff */
[----:B------:R-:W-:-:S02]  /*31f0*/  SHF.L.U32 R167, R167, 0x10, RZ ;  /* 0x00000010a7a77819 */ /* 0x000fc400000006ff */
[----:B------:R-:W-:Y:S02]  /*3200*/  SHF.L.U32 R166, R51, 0x10, RZ ;  /* 0x0000001033a67819 */ /* 0x000fe400000006ff */
[----:B------:R-:W-:Y:S02]  /*3210*/  SHF.L.U32 R43, R42, 0x10, RZ ;  /* 0x000000102a2b7819 */ /* 0x000fe400000006ff */
[----:B------:R-:W-:Y:S01]  /*3220*/  SHF.L.U32 R165, R164, 0x10, RZ ;  /* 0x00000010a4a57819 */ /* 0x000fe200000006ff */
[----:B------:R-:W-:Y:S01]  /*3230*/  FADD.FTZ R181, R166, R167 ;  /* 0x000000a7a6b57221 */ /* 0x000fe20000010000 */
[----:B------:R-:W-:Y:S01]  /*3240*/  SHF.L.U32 R38, R38, 0x10, RZ ;  /* 0x0000001026267819 */ /* 0x000fe200000006ff */
[----:B------:R-:W-:Y:S01]  /*3250*/  FADD.FTZ R168, R43, R34 ;  /* 0x000000222ba87221 */ /* 0x000fe20000010000 */
[----:B------:R-:W-:Y:S02]  /*3260*/  SHF.L.U32 R36, R36, 0x10, RZ ;  /* 0x0000001024247819 */ /* 0x000fe400000006ff */
        /* <DEDUP_REMOVED lines=9> */
.L_x_6251:
[----:B-----5:R-:W-:Y:S01]  /*3300*/  PRMT R25, R164, 0x7632, R25 ;  /* 0x00007632a4197816 */ /* 0x020fe20000000019 */
[----:B------:R-:W-:Y:S01]  /*3310*/  IMAD.U32 R43, R50, 0x10000, RZ ;  /* 0x00010000322b7824 */ /* 0x000fe200078e00ff */
[----:B------:R-:W-:Y:S02]  /*3320*/  SHF.L.U32 R164, R164, 0x10, RZ ;  /* 0x00000010a4a47819 */ /* 0x000fe400000006ff */
[C---:B------:R-:W-:Y:S02]  /*3330*/  SHF.L.U32 R11, R48.reuse, 0x10, RZ ;  /* 0x00000010300b7819 */ /* 0x040fe400000006ff */
[C---:B------:R-:W-:Y:S01]  /*3340*/  PRMT R30, R165.reuse, 0x7632, R30 ;  /* 0x00007632a51e7816 */ /* 0x040fe2000000001e */
[----:B------:R-:W-:Y:S01]  /*3350*/  IMAD.U32 R165, R165, 0x10000, RZ ;  /* 0x00010000a5a57824 */ /* 0x000fe200078e00ff */
[----:B------:R-:W-:Y:S01]  /*3360*/  PRMT R168, R167, 0x7632, R168 ;  /* 0x00007632a7a87816 */ /* 0x000fe200000000a8 */
[----:B------:R-:W-:Y:S01]  /*3370*/  FADD.FTZ R164, R11, R164 ;  /* 0x000000a40ba47221 */ /* 0x000fe20000010000 */
[----:B------:R-:W-:Y:S01]  /*3380*/  PRMT R11, R48, 0x7632, R11 ;  /* 0x00007632300b7816 */ /* 0x000fe2000000000b */
[----:B------:R-:W-:Y:S01]  /*3390*/  IMAD.U32 R167, R167, 0x10000, RZ ;  /* 0x00010000a7a77824 */ /* 0x000fe200078e00ff */
[----:B------:R-:W-:-:S02]  /*33a0*/  SHF.L.U32 R36, R49, 0x10, RZ ;  /* 0x0000001031247819 */ /* 0x000fc400000006ff */
[----:B------:R-:W-:Y:S02]  /*33b0*/  SHF.L.U32 R38, R51, 0x10, RZ ;  /* 0x0000001033267819 */ /* 0x000fe400000006ff */
[----:B------:R-:W-:Y:S01]  /*33c0*/  SHF.L.U32 R34, R25, 0x10, RZ ;  /* 0x0000001019227819 */ /* 0x000fe200000006ff */
[----:B------:R-:W-:Y:S01]  /*33d0*/  IMAD.U32 R25, R11, 0x10000, RZ ;  /* 0x000100000b197824 */ /* 0x000fe200078e00ff */
[----:B------:R-:W-:Y:S01]  /*33e0*/  SHF.L.U32 R41, R44, 0x10, RZ ;  /* 0x000000102c297819 */ /* 0x000fe200000006ff */
[----:B------:R-:W-:Y:S01]  /*33f0*/  FADD.FTZ R165, R36, R165 ;  /* 0x000000a524a57221 */ /* 0x000fe20000010000 */
[----:B------:R-:W-:Y:S01]  /*3400*/  FADD.FTZ R181, R38, R167 ;  /* 0x000000a726b57221 */ /* 0x000fe20000010000 */
[--C-:B------:R-:W-:Y:S01]  /*3410*/  FADD.FTZ R34, R34, R25.reuse ;  /* 0x0000001922227221 */ /* 0x100fe20000010000 */
[----:B------:R-:W-:Y:S01]  /*3420*/  PRMT R42, R166, 0x7632, R42 ;  /* 0x00007632a62a7816 */ /* 0x000fe2000000002a */
[----:B------:R-:W-:Y:S01]  /*3430*/  FADD.FTZ R11, R41, R164 ;  /* 0x000000a4290b7221 */ /* 0x000fe20000010000 */
[----:B------:R-:W-:Y:S01]  /*3440*/  PRMT R25, R49, 0x7632, R25 ;  /* 0x0000763231197816 */ /* 0x000fe20000000019 */
[----:B------:R-:W-:Y:S01]  /*3450*/  IMAD.U32 R41, R30, 0x10000, RZ ;  /* 0x000100001e297824 */ /* 0x000fe200078e00ff */
        /* <DEDUP_REMOVED lines=26> */
[----:B------:R-:W-:Y:S02]  /*3600*/  FADD.FTZ R172, R172, R167 ;  /* 0x000000a7acac7221 */ /* 0x000fe40000010000 */
[----:B------:R-:W-:Y:S01]  /*3610*/  FADD.FTZ R170, R170, R165 ;  /* 0x000000a5aaaa7221 */ /* 0x000fe20000010000 */
[----:B------:R-:W-:Y:S01]  /*3620*/  FADD.FTZ R168, R168, R43 ;  /* 0x0000002ba8a87221 */ /* 0x000fe20000010000 */
[----:B------:R-:W-:Y:S01]  /*3630*/  FADD.FTZ R30, R34, R41 ;  /* 0x00000029221e7221 */ /* 0x000fe20000010000 */
[----:B------:R-:W-:-:S02]  /*3640*/  F2FP.BF16.F32.PACK_AB R43, R172, R181 ;  /* 0x000000b5ac2b723e */ /* 0x000fc400000010ff */
[----:B------:R-:W-:Y:S02]  /*3650*/  F2FP.BF16.F32.PACK_AB R42, R170, R171 ;  /* 0x000000abaa2a723e */ /* 0x000fe400000010ff */
[----:B------:R-:W-:Y:S02]  /*3660*/  F2FP.BF16.F32.PACK_AB R41, R168, R25 ;  /* 0x00000019a829723e */ /* 0x000fe400000010ff */
[----:B------:R-:W-:-:S07]  /*3670*/  F2FP.BF16.F32.PACK_AB R40, R30, R11 ;  /* 0x0000000b1e28723e */ /* 0x000fce00000010ff */
.L_x_6250:
[----:B------:R-:W0:Y:S02]  /*3680*/  @P1 LDC.64 R164, c[0x0][0x3a8] ;  /* 0x0000ea00ffa41b82 */ /* 0x000e240000000a00 */
[C---:B0-----:R-:W-:Y:S01]  /*3690*/  @P1 IMAD.WIDE.U32 R164, R32.reuse, 0x10, R164 ;  /* 0x0000001020a41825 */ /* 0x041fe200078e00a4 */
[----:B------:R-:W-:-:S04]  /*36a0*/  IADD3 R32, PT, PT, R32, 0x80, RZ ;  /* 0x0000008020207810 */ /* 0x000fc80007ffe0ff */
[----:B------:R3:W-:Y:S03]  /*36b0*/  @P1 STG.E.128 desc[UR6][R164.64], R40 ;  /* 0x00000028a4001986 */ /* 0x0007e6000c101d06 */
.L_x_6247:
[----:B------:R-:W-:Y:S05]  /*36c0*/  BSYNC.RECONVERGENT B0 ;  /* 0x0000000000007941 */ /* 0x000fea0003800200 */
.L_x_6246:
        /* <DEDUP_REMOVED lines=35> */
.L_x_6255:
        /* <DEDUP_REMOVED lines=10> */
[----:B------:R-:W-:Y:S01]  /*39a0*/  PRMT R42, R165, 0x7632, R42 ;  /* 0x00007632a52a7816 */ /* 0x000fe2000000002a */
[----:B------:R-:W-:Y:S01]  /*39b0*/  IMAD.U32 R165, R164, 0x10000, RZ ;  /* 0x00010000a4a57824 */ /* 0x000fe200078e00ff */
        /* <DEDUP_REMOVED lines=25> */
.L_x_6254:
[----:B------:R-:W-:-:S04]  /*3b50*/  UISETP.NE.U32.AND UP0, UPT, UR14, URZ, UPT ;  /* 0x000000ff0e00728c */ /* 0x000fc8000bf05070 */
[----:B------:R-:W-:-:S09]  /*3b60*/  UISETP.NE.AND.EX UP0, UPT, UR15, URZ, UPT, UP0 ;  /* 0x000000ff0f00728c */ /* 0x000fd2000bf05300 */
[----:B------:R-:W-:Y:S05]  /*3b70*/  BRA.U UP0, `(.L_x_6257) ;  /* 0x0000000100947547 */ /* 0x000fea000b800000 */
        /* <DEDUP_REMOVED lines=37> */
.L_x_6257:
[----:B-----5:R-:W-:Y:S01]  /*3dd0*/  PRMT R27, R164, 0x7632, R27 ;  /* 0x00007632a41b7816 */ /* 0x020fe2000000001b */
[----:B------:R-:W-:Y:S01]  /*3de0*/  IMAD.U32 R13, R48, 0x10000, RZ ;  /* 0x00010000300d7824 */ /* 0x000fe200078e00ff */
[----:B------:R-:W-:Y:S01]  /*3df0*/  SHF.L.U32 R164, R164, 0x10, RZ ;  /* 0x00000010a4a47819 */ /* 0x000fe200000006ff */
[----:B------:R-:W-:Y:S01]  /*3e00*/  IMAD.U32 R38, R51, 0x10000, RZ ;  /* 0x0001000033267824 */ /* 0x000fe200078e00ff */
[----:B------:R-:W-:Y:S01]  /*3e10*/  PRMT R34, R165, 0x7632, R34 ;  /* 0x00007632a5227816 */ /* 0x000fe20000000022 */
[----:B------:R-:W-:Y:S01]  /*3e20*/  IMAD.U32 R41, R44, 0x10000, RZ ;  /* 0x000100002c297824 */ /* 0x000fe200078e00ff */
[----:B------:R-:W-:Y:S01]  /*3e30*/  PRMT R173, R167, 0x7632, R173 ;  /* 0x00007632a7ad7816 */ /* 0x000fe200000000ad */
[----:B------:R-:W-:Y:S01]  /*3e40*/  FADD.FTZ R164, R13, R164 ;  /* 0x000000a40da47221 */ /* 0x000fe20000010000 */
[----:B------:R-:W-:Y:S01]  /*3e50*/  PRMT R13, R48, 0x7632, R13 ;  /* 0x00007632300d7816 */ /* 0x000fe2000000000d */
[----:B------:R-:W-:Y:S01]  /*3e60*/  IMAD.U32 R40, R45, 0x10000, RZ ;  /* 0x000100002d287824 */ /* 0x000fe200078e00ff */
[----:B------:R-:W-:Y:S01]  /*3e70*/  SHF.L.U32 R174, R27, 0x10, RZ ;  /* 0x000000101bae7819 */ /* 0x000fe200000006ff */
[----:B------:R-:W-:Y:S01]  /*3e80*/  IMAD.U32 R191, R173, 0x10000, RZ ;  /* 0x00010000adbf7824 */ /* 0x000fe200078e00ff */
[----:B------:R-:W-:-:S02]  /*3e90*/  SHF.L.U32 R165, R165, 0x10, RZ ;  /* 0x00000010a5a57819 */ /* 0x000fc400000006ff */
[----:B------:R-:W-:Y:S02]  /*3ea0*/  SHF.L.U32 R167, R167, 0x10, RZ ;  /* 0x00000010a7a77819 */ /* 0x000fe400000006ff */
[----:B------:R-:W-:Y:S02]  /*3eb0*/  SHF.L.U32 R36, R49, 0x10, RZ ;  /* 0x0000001031247819 */ /* 0x000fe400000006ff */
[----:B------:R-:W-:Y:S01]  /*3ec0*/  SHF.L.U32 R27, R13, 0x10, RZ ;  /* 0x000000100d1b7819 */ /* 0x000fe200000006ff */
[----:B------:R-:W-:Y:S01]  /*3ed0*/  FADD.FTZ R183, R38, R167 ;  /* 0x000000a726b77221 */ /* 0x000fe20000010000 */
[----:B------:R-:W-:Y:S01]  /*3ee0*/  PRMT R42, R166, 0x7632, R42 ;  /* 0x00007632a62a7816 */ /* 0x000fe2000000002a */
[----:B------:R-:W-:Y:S01]  /*3ef0*/  FADD.FTZ R165, R36, R165 ;  /* 0x000000a524a57221 */ /* 0x000fe20000010000 */
[----:B------:R-:W-:Y:S01]  /*3f00*/  PRMT R36, R50, 0x7632, R36 ;  /* 0x0000763232247816 */ /* 0x000fe20000000024 */
[--C-:B------:R-:W-:Y:S01]  /*3f10*/  FADD.FTZ R174, R174, R27.reuse ;  /* 0x0000001baeae7221 */ /* 0x100fe20000010000 */
[----:B------:R-:W-:Y:S01]  /*3f20*/  PRMT R27, R49, 0x7632, R27 ;  /* 0x00007632311b7816 */ /* 0x000fe2000000001b */
[----:B------:R-:W-:Y:S01]  /*3f30*/  FADD.FTZ R13, R41, R164 ;  /* 0x000000a4290d7221 */ /* 0x000fe20000010000 */
[----:B------:R-:W-:-:S02]  /*3f40*/  PRMT R38, R51, 0x7632, R38 ;  /* 0x0000763233267816 */ /* 0x000fc40000000026 */
[----:B------:R-:W-:Y:S02]  /*3f50*/  SHF.L.U32 R166, R166, 0x10, RZ ;  /* 0x00000010a6a67819 */ /* 0x000fe400000006ff */
        /* <DEDUP_REMOVED lines=31> */
.L_x_6256:
[----:B------:R-:W0:Y:S02]  /*4150*/  @P1 LDC.64 R164, c[0x0][0x3a8] ;  /* 0x0000ea00ffa41b82 */ /* 0x000e240000000a00 */
[C---:B0-----:R-:W-:Y:S01]  /*4160*/  @P1 IMAD.WIDE.U32 R164, R32.reuse, 0x10, R164 ;  /* 0x0000001020a41825 */ /* 0x041fe200078e00a4 */
[----:B------:R-:W-:-:S04]  /*4170*/  IADD3 R32, PT, PT, R32, 0x80, RZ ;  /* 0x0000008020207810 */ /* 0x000fc80007ffe0ff */
[----:B------:R4:W-:Y:S03]  /*4180*/  @P1 STG.E.128 desc[UR6][R164.64], R40 ;  /* 0x00000028a4001986 */ /* 0x0009e6000c101d06 */
.L_x_6253:
[----:B------:R-:W-:Y:S05]  /*4190*/  BSYNC.RECONVERGENT B0 ;  /* 0x0000000000007941 */ /* 0x000fea0003800200 */
.L_x_6252:
        /* <DEDUP_REMOVED lines=35> */
.L_x_6261:
        /* <DEDUP_REMOVED lines=37> */
.L_x_6260:
[----:B------:R-:W-:-:S04]  /*4620*/  UISETP.NE.U32.AND UP0, UPT, UR14, URZ, UPT ;  /* 0x000000ff0e00728c */ /* 0x000fc8000bf05070 */
[----:B------:R-:W-:-:S09]  /*4630*/  UISETP.NE.AND.EX UP0, UPT, UR15, URZ, UPT, UP0 ;  /* 0x000000ff0f00728c */ /* 0x000fd2000bf05300 */
[----:B------:R-:W-:Y:S05]  /*4640*/  BRA.U UP0, `(.L_x_6263) ;  /* 0x0000000100947547 */ /* 0x000fea000b800000 */
[----:B-----5:R-:W-:Y:S01]  /*4650*/  SHF.L.U32 R15, R164, 0x10, RZ ;  /* 0x00000010a40f7819 */ /* 0x020fe200000006ff */
[----:B------:R-:W-:Y:S01]  /*4660*/  IMAD.U32 R29, R165, 0x10000, RZ ;  /* 0x00010000a51d7824 */ /* 0x000fe200078e00ff */
[----:B------:R-:W-:Y:S01]  /*4670*/  SHF.L.U32 R34, R48, 0x10, RZ ;  /* 0x0000001030227819 */ /* 0x000fe200000006ff */
[----:B------:R-:W-:Y:S01]  /*4680*/  IMAD.U32 R175, R50, 0x10000, RZ ;  /* 0x0001000032af7824 */ /* 0x000fe200078e00ff */
[----:B------:R-:W-:Y:S02]  /*4690*/  SHF.L.U32 R36, R49, 0x10, RZ ;  /* 0x0000001031247819 */ /* 0x000fe400000006ff */
[----:B------:R-:W-:Y:S01]  /*46a0*/  PRMT R41, R164, 0x7632, R41 ;  /* 0x00007632a4297816 */ /* 0x000fe20000000029 */
[----:B------:R-:W-:Y:S01]  /*46b0*/  FADD.FTZ R15, R34, R15 ;  /* 0x0000000f220f7221 */ /* 0x000fe20000010000 */
[----:B------:R-:W-:Y:S01]  /*46c0*/  PRMT R164, R166, 0x7632, R164 ;  /* 0x00007632a6a47816 */ /* 0x000fe200000000a4 */
[----:B------:R-:W-:Y:S01]  /*46d0*/  FADD.FTZ R29, R36, R29 ;  /* 0x0000001d241d7221 */ /* 0x000fe20000010000 */
[----:B------:R-:W-:-:S02]  /*46e0*/  SHF.L.U32 R166, R166, 0x10, RZ ;  /* 0x00000010a6a67819 */ /* 0x000fc400000006ff */
[----:B------:R-:W-:Y:S02]  /*46f0*/  PRMT R42, R165, 0x7632, R42 ;  /* 0x00007632a52a7816 */ /* 0x000fe4000000002a */
        /* <DEDUP_REMOVED lines=10> */
[----:B------:R-:W-:Y:S02]  /*47a0*/  SHF.L.U32 R41, R41, 0x10, RZ ;  /* 0x0000001029297819 */ /* 0x000fe400000006ff */
[----:B------:R-:W-:Y:S01]  /*47b0*/  SHF.L.U32 R165, R164, 0x10, RZ ;  /* 0x00000010a4a57819 */ /* 0x000fe200000006ff */
[----:B------:R-:W-:Y:S01]  /*47c0*/  FADD.FTZ R185, R166, R167 ;  /* 0x000000a7a6b97221 */ /* 0x000fe20000010000 */
[----:B------:R-:W-:Y:S02]  /*47d0*/  SHF.L.U32 R191, R182, 0x10, RZ ;  /* 0x00000010b6bf7819 */ /* 0x000fe400000006ff */
        /* <DEDUP_REMOVED lines=12> */
.L_x_6263:
[----:B-----5:R-:W-:Y:S01]  /*48a0*/  PRMT R29, R164, 0x7632, R29 ;  /* 0x00007632a41d7816 */ /* 0x020fe2000000001d */
[----:B------:R-:W-:Y:S01]  /*48b0*/  IMAD.U32 R41, R44, 0x10000, RZ ;  /* 0x000100002c297824 */ /* 0x000fe200078e00ff */
[----:B------:R-:W-:Y:S02]  /*48c0*/  SHF.L.U32 R164, R164, 0x10, RZ ;  /* 0x00000010a4a47819 */ /* 0x000fe400000006ff */
[C---:B------:R-:W-:Y:S01]  /*48d0*/  SHF.L.U32 R15, R48.reuse, 0x10, RZ ;  /* 0x00000010300f7819 */ /* 0x040fe200000006ff */
        /* <DEDUP_REMOVED lines=32> */
[----:B------:R-:W-:Y:S01]  /*4ae0*/  PRMT R34, R44, 0x7632, R34 ;  /* 0x000076322c227816 */ /* 0x000fe20000000022 */
[----:B------:R-:W-:Y:S01]  /*4af0*/  FADD.FTZ R188, R191, R38 ;  /* 0x00000026bfbc7221 */ /* 0x000fe20000010000 */
[----:B------:R-:W-:Y:S01]  /*4b00*/  PRMT R40, R47, 0x7632, R40 ;  /* 0x000076322f287816 */ /* 0x000fe20000000028 */
[----:B------:R-:W-:Y:S01]  /*4b10*/  FADD.FTZ R175, R164, R43 ;  /* 0x0000002ba4af7221 */ /* 0x000fe20000010000 */
        /* <DEDUP_REMOVED lines=9> */
[----:B------:R-:W-:Y:S01]  /*4bb0*/  FADD.FTZ R186, R186, R165 ;  /* 0x000000a5baba7221 */ /* 0x000fe20000010000 */
[----:B------:R-:W-:Y:S02]  /*4bc0*/  FADD.FTZ R184, R184, R43 ;  /* 0x0000002bb8b87221 */ /* 0x000fe40000010000 */
[----:B------:R-:W-:Y:S01]  /*4bd0*/  FADD.FTZ R182, R182, R41 ;  /* 0x00000029b6b67221 */ /* 0x000fe20000010000 */
[----:B------:R-:W-:Y:S02]  /*4be0*/  F2FP.BF16.F32.PACK_AB R43, R188, R185 ;  /* 0x000000b9bc2b723e */ /* 0x000fe400000010ff */
[----:B------:R-:W-:-:S02]  /*4bf0*/  F2FP.BF16.F32.PACK_AB R42, R186, R175 ;  /* 0x000000afba2a723e */ /* 0x000fc400000010ff */
[----:B------:R-:W-:Y:S02]  /*4c00*/  F2FP.BF16.F32.PACK_AB R41, R184, R29 ;  /* 0x0000001db829723e */ /* 0x000fe400000010ff */
[----:B------:R-:W-:-:S07]  /*4c10*/  F2FP.BF16.F32.PACK_AB R40, R182, R15 ;  /* 0x0000000fb628723e */ /* 0x000fce00000010ff */
.L_x_6262:
[----:B------:R-:W0:Y:S02]  /*4c20*/  @P1 LDC.64 R164, c[0x0][0x3a8] ;  /* 0x0000ea00ffa41b82 */ /* 0x000e240000000a00 */
[C---:B0-----:R-:W-:Y:S01]  /*4c30*/  @P1 IMAD.WIDE.U32 R164, R32.reuse, 0x10, R164 ;  /* 0x0000001020a41825 */ /* 0x041fe200078e00a4 */
[----:B------:R-:W-:-:S04]  /*4c40*/  IADD3 R32, PT, PT, R32, 0x80, RZ ;  /* 0x0000008020207810 */ /* 0x000fc80007ffe0ff */
[----:B------:R0:W-:Y:S03]  /*4c50*/  @P1 STG.E.128 desc[UR6][R164.64], R40 ;  /* 0x00000028a4001986 */ /* 0x0001e6000c101d06 */
.L_x_6259:
[----:B------:R-:W-:Y:S05]  /*4c60*/  BSYNC.RECONVERGENT B0 ;  /* 0x0000000000007941 */ /* 0x000fea0003800200 */
.L_x_6258:
        /* <DEDUP_REMOVED lines=35> */
.L_x_6267:
        /* <DEDUP_REMOVED lines=16> */
[----:B------:R-:W-:Y:S02]  /*4fa0*/  PRMT R38, R46, 0x7632, R38 ;  /* 0x000076322e267816 */ /* 0x000fe40000000026 */
[----:B------:R-:W-:Y:S02]  /*4fb0*/  PRMT R40, R47, 0x7632, R40 ;  /* 0x000076322f287816 */ /* 0x000fe40000000028 */
[----:B------:R-:W-:-:S02]  /*4fc0*/  SHF.L.U32 R167, R167, 0x10, RZ ;  /* 0x00000010a7a77819 */ /* 0x000fc400000006ff */
        /* <DEDUP_REMOVED lines=18> */
.L_x_6266:
        /* <DEDUP_REMOVED lines=40> */
.L_x_6269:
[C---:B-----5:R-:W-:Y:S01]  /*5370*/  PRMT R31, R164.reuse, 0x7632, R31 ;  /* 0x00007632a41f7816 */ /* 0x060fe2000000001f */
[----:B------:R-:W-:Y:S01]  /*5380*/  IMAD.U32 R164, R164, 0x10000, RZ ;  /* 0x00010000a4a47824 */ /* 0x000fe200078e00ff */
[C---:B------:R-:W-:Y:S01]  /*5390*/  SHF.L.U32 R17, R48.reuse, 0x10, RZ ;  /* 0x0000001030117819 */ /* 0x040fe200000006ff */
[----:B------:R-:W-:Y:S01]  /*53a0*/  IMAD.U32 R38, R51, 0x10000, RZ ;  /* 0x0001000033267824 */ /* 0x000fe200078e00ff */
[----:B------:R-:W-:Y:S02]  /*53b0*/  PRMT R34, R165, 0x7632, R34 ;  /* 0x00007632a5227816 */ /* 0x000fe40000000022 */
[----:B------:R-:W-:Y:S01]  /*53c0*/  SHF.L.U32 R190, R31, 0x10, RZ ;  /* 0x000000101fbe7819 */ /* 0x000fe200000006ff */
[----:B------:R-:W-:Y:S01]  /*53d0*/  FADD.FTZ R164, R17, R164 ;  /* 0x000000a411a47221 */ /* 0x000fe20000010000 */
[----:B------:R-:W-:Y:S02]  /*53e0*/  PRMT R17, R48, 0x7632, R17 ;  /* 0x0000763230117816 */ /* 0x000fe40000000011 */
[----:B------:R-:W-:-:S02]  /*53f0*/  SHF.L.U32 R165, R165, 0x10, RZ ;  /* 0x00000010a5a57819 */ /* 0x000fc400000006ff */
[C---:B------:R-:W-:Y:S01]  /*5400*/  PRMT R177, R167.reuse, 0x7632, R177 ;  /* 0x00007632a7b17816 */ /* 0x040fe200000000b1 */
[----:B------:R-:W-:Y:S01]  /*5410*/  IMAD.U32 R167, R167, 0x10000, RZ ;  /* 0x00010000a7a77824 */ /* 0x000fe200078e00ff */
[----:B------:R-:W-:Y:S02]  /*5420*/  SHF.L.U32 R36, R49, 0x10, RZ ;  /* 0x0000001031247819 */ /* 0x000fe400000006ff */
[----:B------:R-:W-:Y:S01]  /*5430*/  SHF.L.U32 R31, R17, 0x10, RZ ;  /* 0x00000010111f7819 */ /* 0x000fe200000006ff */
[----:B------:R-:W-:Y:S01]  /*5440*/  FADD.FTZ R187, R38, R167 ;  /* 0x000000a726bb7221 */ /* 0x000fe20000010000 */
[----:B------:R-:W-:Y:S01]  /*5450*/  SHF.L.U32 R41, R44, 0x10, RZ ;  /* 0x000000102c297819 */ /* 0x000fe200000006ff */
[----:B------:R-:W-:Y:S01]  /*5460*/  FADD.FTZ R165, R36, R165 ;  /* 0x000000a524a57221 */ /* 0x000fe20000010000 */
[----:B------:R-:W-:Y:S01]  /*5470*/  PRMT R42, R166, 0x7632, R42 ;  /* 0x00007632a62a7816 */ /* 0x000fe2000000002a */
[--C-:B------:R-:W-:Y:S01]  /*5480*/  FADD.FTZ R190, R190, R31.reuse ;  /* 0x0000001fbebe7221 */ /* 0x100fe20000010000 */
[----:B------:R-:W-:Y:S01]  /*5490*/  PRMT R31, R49, 0x7632, R31 ;  /* 0x00007632311f7816 */ /* 0x000fe2000000001f */
[----:B------:R-:W-:Y:S01]  /*54a0*/  FADD.FTZ R17, R41, R164 ;  /* 0x000000a429117221 */ /* 0x000fe20000010000 */
[----:B------:R-:W-:Y:S01]  /*54b0*/  PRMT R36, R50, 0x7632, R36 ;  /* 0x0000763232247816 */ /* 0x000fe20000000024 */
[----:B------:R-:W-:Y:S01]  /*54c0*/  IMAD.U32 R164, R46, 0x10000, RZ ;  /* 0x000100002ea47824 */ /* 0x000fe200078e00ff */
[----:B------:R-:W-:-:S02]  /*54d0*/  PRMT R38, R51, 0x7632, R38 ;  /* 0x0000763233267816 */ /* 0x000fc40000000026 */
[----:B------:R-:W-:Y:S01]  /*54e0*/  SHF.L.U32 R41, R34, 0x10, RZ ;  /* 0x0000001022297819 */ /* 0x000fe200000006ff */
        /* <DEDUP_REMOVED lines=15> */
[--C-:B------:R-:W-:Y:S01]  /*55e0*/  FADD.FTZ R196, R191, R38.reuse ;  /* 0x00000026bfc47221 */ /* 0x100fe20000010000 */
[----:B------:R-:W-:-:S02]  /*55f0*/  PRMT R38, R46, 0x7632, R38 ;  /* 0x000076322e267816 */ /* 0x000fc40000000026 */
[----:B------:R-:W-:Y:S01]  /*5600*/  PRMT R36, R45, 0x7632, R36 ;  /* 0x000076322d247816 */ /* 0x000fe20000000024 */
[----:B------:R-:W-:Y:S01]  /*5610*/  IMAD.U32 R167, R40, 0x10000, RZ ;  /* 0x0001000028a77824 */ /* 0x000fe200078e00ff */
[----:B------:R-:W-:Y:S02]  /*5620*/  SHF.L.U32 R42, R47, 0x10, RZ ;  /* 0x000000102f2a7819 */ /* 0x000fe400000006ff */
        /* <DEDUP_REMOVED lines=11> */
[----:B------:R-:W-:-:S07]  /*56e0*/  F2FP.BF16.F32.PACK_AB R40, R190, R17 ;  /* 0x00000011be28723e */ /* 0x000fce00000010ff */
.L_x_6268:
[----:B------:R-:W0:Y:S02]  /*56f0*/  @P1 LDC.64 R164, c[0x0][0x3a8] ;  /* 0x0000ea00ffa41b82 */ /* 0x000e240000000a00 */
[----:B0-----:R-:W-:-:S05]  /*5700*/  @P1 IMAD.WIDE.U32 R164, R32, 0x10, R164 ;  /* 0x0000001020a41825 */ /* 0x001fca00078e00a4 */
[----:B------:R0:W-:Y:S02]  /*5710*/  @P1 STG.E.128 desc[UR6][R164.64], R40 ;  /* 0x00000028a4001986 */ /* 0x0001e4000c101d06 */
.L_x_6265:
[----:B------:R-:W-:Y:S05]  /*5720*/  BSYNC.RECONVERGENT B0 ;  /* 0x0000000000007941 */ /* 0x000fea0003800200 */
.L_x_6264:
[----:B01234-:R-:W-:Y:S01]  /*5730*/  FADD.FTZ R165, RZ, R5 ;  /* 0x00000005ffa57221 */ /* 0x01ffe20000010000 */
[C---:B------:R-:W-:Y:S01]  /*5740*/  ISETP.GE.U32.AND P0, PT, R2.reuse, 0x80, PT ;  /* 0x000000800200780c */ /* 0x040fe20003f06070 */
[----:B------:R-:W-:Y:S01]  /*5750*/  BSSY.RECONVERGENT B0, `(.L_x_6270) ;  /* 0x00000d8000007945 */ /* 0x000fe20003800200 */
[----:B------:R-:W-:Y:S01]  /*5760*/  ISETP.GT.U32.AND P6, PT, R2, 0xff, PT ;  /* 0x000000ff0200780c */ /* 0x000fe20003fc4070 */
[----:B------:R-:W-:Y:S01]  /*5770*/  FADD.FTZ R32, R12, R165 ;  /* 0x000000a50c207221 */ /* 0x000fe20000010000 */
[----:B------:R-:W-:Y:S02]  /*5780*/  P2R R36, PR, RZ, 0x2 ;  /* 0x00000002ff247803 */ /* 0x000fe40000000000 */
        /* <DEDUP_REMOVED lines=77> */
[----:B------:R-:W-:-:S03]  /*5c60*/  FADD.FTZ R36, R21, -R164 ;  /* 0x800000a415247221 */ /* 0x000fc60000010000 */
[----:B------:R-:W-:Y:S01]  /*5c70*/  FFMA.FTZ R32, R191, R191, R32 ;  /* 0x000000bfbf207223 */ /* 0x000fe20000010020 */
[----:B------:R-:W-:-:S03]  /*5c80*/  FADD.FTZ R191, R10, -R164 ;  /* 0x800000a40abf7221 */ /* 0x000fc60000010000 */
[----:B------:R-:W-:Y:S01]  /*5c90*/  FFMA.FTZ R32, R165, R165, R32 ;  /* 0x000000a5a5207223 */ /* 0x000fe20000010020 */
[----:B------:R-:W-:-:S03]  /*5ca0*/  FADD.FTZ R165, R33, -R164 ;  /* 0x800000a421a57221 */ /* 0x000fc60000010000 */
[----:B------:R-:W-:Y:S01]  /*5cb0*/  FFMA.FTZ R32, R191, R191, R32 ;  /* 0x000000bfbf207223 */ /* 0x000fe20000010020 */
[----:B------:R-:W-:-:S03]  /*5cc0*/  IMAD.MOV.U32 R191, RZ, RZ, RZ ;  /* 0x000000ffffbf7224 */ /* 0x000fc600078e00ff */
[----:B------:R-:W-:Y:S01]  /*5cd0*/  FFMA.FTZ R32, R165, R165, R32 ;  /* 0x000000a5a5207223 */ /* 0x000fe20000010020 */
[----:B------:R-:W-:-:S03]  /*5ce0*/  FADD.FTZ R165, R35, -R164 ;  /* 0x800000a423a57221 */ /* 0x000fc60000010000 */
[----:B------:R-:W-:Y:S01]  /*5cf0*/  FFMA.FTZ R32, R167, R167, R32 ;  /* 0x000000a7a7207223 */ /* 0x000fe20000010020 */
[----:B------:R-:W-:-:S03]  /*5d00*/  FADD.FTZ R167, R6, -R164 ;  /* 0x800000a406a77221 */ /* 0x000fc60000010000 */
[----:B------:R-:W-:Y:S01]  /*5d10*/  FFMA.FTZ R32, R165, R165, R32 ;  /* 0x000000a5a5207223 */ /* 0x000fe20000010020 */
[----:B------:R-:W-:-:S03]  /*5d20*/  FADD.FTZ R165, R7, -R164 ;  /* 0x800000a407a57221 */ /* 0x000fc60000010000 */
[----:B------:R-:W-:-:S05]  /*5d30*/  FFMA.FTZ R32, R167, R167, R32 ;  /* 0x000000a7a7207223 */ /* 0x000fca0000010020 */
[----:B------:R-:W-:Y:S01]  /*5d40*/  FSEL R34, R32, RZ, P0 ;  /* 0x000000ff20227208 */ /* 0x000fe20000000000 */
[----:B------:R-:W-:-:S04]  /*5d50*/  FADD.FTZ R32, R14, -R164 ;  /* 0x800000a40e207221 */ /* 0x000fc80000010000 */
        /* <DEDUP_REMOVED lines=97> */
[----:B------:R-:W-:Y:S02]  /*6370*/  @P6 FFMA.FTZ R34, R32, R32, R165 ;  /* 0x0000002020226223 */ /* 0x000fe400000100a5 */
[----:B------:R-:W0:Y:S03]  /*6380*/  S2R R32, SR_TID.X ;  /* 0x0000000000207919 */ /* 0x000e260000002100 */
[----:B------:R-:W1:Y:S02]  /*6390*/  SHFL.BFLY PT, R165, R34, 0x1, 0x1f ;  /* 0x0c201f0022a57f89 */ /* 0x000e6400000e0000 */
[----:B-1----:R-:W-:Y:S01]  /*63a0*/  FADD.FTZ R36, R34, R165 ;  /* 0x000000a522247221 */ /* 0x002fe20000010000 */
[----:B0-----:R-:W-:-:S04]  /*63b0*/  LOP3.LUT P6, RZ, R32, 0x1f, RZ, 0xc0, !PT ;  /* 0x0000001f20ff7812 */ /* 0x001fc800078cc0ff */
[----:B------:R-:W0:Y:S01]  /*63c0*/  SHFL.BFLY PT, R165, R36, 0x2, 0x1f ;  /* 0x0c401f0024a57f89 */ /* 0x000e2200000e0000 */
[----:B------:R-:W-:Y:S01]  /*63d0*/  LOP3.LUT R193, R32, 0x1f, RZ, 0xc0, !PT ;  /* 0x0000001f20c17812 */ /* 0x000fe200078ec0ff */
        /* <DEDUP_REMOVED lines=15> */
.L_x_6271:
[----:B------:R-:W-:Y:S05]  /*64d0*/  BSYNC.RECONVERGENT B0 ;  /* 0x0000000000007941 */ /* 0x000fea0003800200 */
.L_x_6270:
        /* <DEDUP_REMOVED lines=12> */
[----:B------:R0:W1:Y:S03]  /*65a0*/  LDS.64 R164, [R34+UR4] ;  /* 0x0000000422a47984 */ /* 0x0000660008000a00 */
.L_x_6273:
[----:B------:R-:W-:Y:S05]  /*65b0*/  BSYNC.RECONVERGENT B0 ;  /* 0x0000000000007941 */ /* 0x000fea0003800200 */
.L_x_6272:
[----:B0-----:R-:W0:Y:S01]  /*65c0*/  SHFL.DOWN PT, R34, R191, 0x2, 0x1f ;  /* 0x08401f00bf227f89 */ /* 0x001e2200000e0000 */
[-C--:B------:R-:W-:Y:S01]  /*65d0*/  I2FP.F32.S32 R193, R191.reuse ;  /* 0x000000bf00c17245 */ /* 0x080fe20000201400 */
[----:B------:R-:W-:Y:S01]  /*65e0*/  BSSY.RECONVERGENT B0, `(.L_x_6274) ;  /* 0x0000052000007945 */ /* 0x000fe20003800200 */
[----:B------:R-:W-:Y:S01]  /*65f0*/  ISETP.NE.AND P6, PT, RZ, UR8, PT ;  /* 0x00000008ff007c0c */ /* 0x000fe2000bfc5270 */
[----:B-1----:R-:W1:Y:S01]  /*6600*/  SHFL.DOWN PT, R167, R164, 0x2, 0x1f ;  /* 0x08401f00a4a77f89 */ /* 0x002e6200000e0000 */
[----:B0-----:R-:W-:Y:S02]  /*6610*/  IADD3 R36, PT, PT, R34, R191, RZ ;  /* 0x000000bf22247210 */ /* 0x001fe40007ffe0ff */
[----:B------:R-:W-:Y:S02]  /*6620*/  I2FP.F32.S32 R195, R34 ;  /* 0x0000002200c37245 */ /* 0x000fe40000201400 */
[----:B------:R-:W-:Y:S01]  /*6630*/  I2FP.F32.S32 R38, R36 ;  /* 0x0000002400267245 */ /* 0x000fe20000201400 */
[----:B------:R-:W0:Y:S02]  /*6640*/  SHFL.DOWN PT, R199, R36, 0x1, 0x1f ;  /* 0x08201f0024c77f89 */ /* 0x000e2400000e0000 */
[----:B-1----:R-:W-:Y:S01]  /*6650*/  FMUL.FTZ R34, R167, R195 ;  /* 0x000000c3a7227220 */ /* 0x002fe20000410000 */
[----:B------:R-:W1:Y:S03]  /*6660*/  MUFU.RCP R166, R38 ;  /* 0x0000002600a67308 */ /* 0x000e660000001000 */
[----:B------:R-:W-:Y:S01]  /*6670*/  FFMA.FTZ R197, R193, R164, R34 ;  /* 0x000000a4c1c57223 */ /* 0x000fe20000010022 */
[----:B------:R-:W-:-:S04]  /*6680*/  FADD.FTZ R164, -R167, R164 ;  /* 0x000000a4a7a47221 */ /* 0x000fc80000010100 */
[----:B------:R-:W-:-:S04]  /*6690*/  FMUL.FTZ R164, R164, R164 ;  /* 0x000000a4a4a47220 */ /* 0x000fc80000410000 */
[----:B------:R-:W-:-:S04]  /*66a0*/  FMUL.FTZ R164, R164, R193 ;  /* 0x000000c1a4a47220 */ /* 0x000fc80000410000 */
[----:B------:R-:W-:Y:S01]  /*66b0*/  FMUL.FTZ R164, R164, R195 ;  /* 0x000000c3a4a47220 */ /* 0x000fe20000410000 */
[----:B-1----:R-:W-:Y:S01]  /*66c0*/  FMUL.FTZ R197, R166, R197 ;  /* 0x000000c5a6c57220 */ /* 0x002fe20000410000 */
[----:B0-----:R-:W-:Y:S01]  /*66d0*/  IMAD.IADD R34, R36, 0x1, R199 ;  /* 0x0000000124227824 */ /* 0x001fe200078e02c7 */
[----:B------:R-:W-:-:S03]  /*66e0*/  I2FP.F32.S32 R199, R199 ;  /* 0x000000c700c77245 */ /* 0x000fc60000201400 */
[----:B------:R-:W0:Y:S01]  /*66f0*/  SHFL.DOWN PT, R198, R197, 0x1, 0x1f ;  /* 0x08201f00c5c67f89 */ /* 0x000e2200000e0000 */
[----:B------:R-:W-:-:S06]  /*6700*/  I2FP.F32.S32 R191, R34 ;  /* 0x0000002200bf7245 */ /* 0x000fcc0000201400 */
[----:B------:R-:W1:Y:S01]  /*6710*/  MUFU.RCP R191, R191 ;  /* 0x000000bf00bf7308 */ /* 0x000e620000001000 */
[----:B0-----:R-:W-:-:S04]  /*6720*/  FMUL.FTZ R201, R198, R199 ;  /* 0x000000c7c6c97220 */ /* 0x001fc80000410000 */
[----:B------:R-:W-:Y:S01]  /*6730*/  FFMA.FTZ R34, R38, R197, R201 ;  /* 0x000000c526227223 */ /* 0x000fe200000100c9 */
[----:B------:R-:W-:-:S03]  /*6740*/  FADD.FTZ R197, R197, -R198 ;  /* 0x800000c6c5c57221 */ /* 0x000fc60000010000 */
[----:B-1----:R-:W-:Y:S01]  /*6750*/  FMUL.FTZ R200, R191, R34 ;  /* 0x00000022bfc87220 */ /* 0x002fe20000410000 */
[----:B------:R-:W-:-:S04]  /*6760*/  FMUL.FTZ R197, R197, R197 ;  /* 0x000000c5c5c57220 */ /* 0x000fc80000410000 */
[----:B------:R-:W0:Y:S01]  /*6770*/  SHFL.IDX PT, R203, R200, RZ, 0x1f ;  /* 0x00001fffc8cb7589 */ /* 0x000e2200000e0000 */
[----:B------:R-:W-:Y:S02]  /*6780*/  FMUL.FTZ R197, R38, R197 ;  /* 0x000000c526c57220 */ /* 0x000fe40000410000 */
[----:B------:R-:W1:Y:S02]  /*6790*/  LDC R38, c[0x0][0x448] ;  /* 0x00011200ff267b82 */ /* 0x000e640000000800 */
[----:B------:R-:W-:Y:S01]  /*67a0*/  FMUL.FTZ R197, R197, R199 ;  /* 0x000000c7c5c57220 */ /* 0x000fe20000410000 */
[C---:B0-----:R-:W-:Y:S01]  /*67b0*/  FMUL.FTZ R36, R203.reuse, R203 ;  /* 0x000000cbcb247220 */ /* 0x041fe20000410000 */
[----:B------:R-:W-:-:S04]  /*67c0*/  FSEL R34, R203, RZ, !P6 ;  /* 0x000000ffcb227208 */ /* 0x000fc80007000000 */
[----:B------:R-:W-:Y:S02]  /*67d0*/  FSEL R201, R36, RZ, P6 ;  /* 0x000000ff24c97208 */ /* 0x000fe40003000000 */
[----:B------:R-:W0:Y:S01]  /*67e0*/  SHFL.DOWN PT, R36, R165, 0x2, 0x1f ;  /* 0x08401f00a5247f89 */ /* 0x000e2200000e0000 */
[----:B------:R-:W-:Y:S01]  /*67f0*/  ISETP.NE.AND P6, PT, R32, RZ, PT ;  /* 0x000000ff2000720c */ /* 0x000fe20003fc5270 */
[----:B0-----:R-:W-:-:S04]  /*6800*/  FADD.FTZ R167, R36, R165 ;  /* 0x000000a524a77221 */ /* 0x001fc80000010000 */
[----:B------:R-:W-:-:S05]  /*6810*/  FFMA.FTZ R164, R166, R164, R167 ;  /* 0x000000a4a6a47223 */ /* 0x000fca00000100a7 */
[----:B------:R-:W0:Y:S02]  /*6820*/  SHFL.DOWN PT, R167, R164, 0x1, 0x1f ;  /* 0x08201f00a4a77f89 */ /* 0x000e2400000e0000 */
[----:B0-----:R-:W-:Y:S02]  /*6830*/  FADD.FTZ R36, R164, R167 ;  /* 0x000000a7a4247221 */ /* 0x001fe40000010000 */
[----:B------:R-:W0:Y:S02]  /*6840*/  @!P6 LDC.64 R166, c[0x0][0x3c0] ;  /* 0x0000f000ffa6eb82 */ /* 0x000e240000000a00 */
[----:B------:R-:W-:-:S05]  /*6850*/  FFMA.FTZ R36, R191, R197, R36 ;  /* 0x000000c5bf247223 */ /* 0x000fca0000010024 */
[----:B------:R-:W1:Y:S01]  /*6860*/  SHFL.IDX PT, R191, R36, RZ, 0x1f ;  /* 0x00001fff24bf7589 */ /* 0x000e6200000e0000 */
[----:B------:R-:W2:Y:S01]  /*6870*/  @!P6 LDC.64 R164, c[0x0][0x3c8] ;  /* 0x0000f200ffa4eb82 */ /* 0x000ea20000000a00 */
[----:B0-----:R-:W-:-:S05]  /*6880*/  @!P6 IMAD.WIDE R166, R0, 0x4, R166 ;  /* 0x0000000400a6e825 */ /* 0x001fca00078e02a6 */
[----:B------:R0:W-:Y:S01]  /*6890*/  @!P6 STG.E desc[UR6][R166.64], R203 ;  /* 0x000000cba600e986 */ /* 0x0001e2000c101906 */
[----:B-1----:R-:W-:Y:S01]  /*68a0*/  FFMA.FTZ R38, R191, UR9, R38 ;  /* 0x00000009bf267c23 */ /* 0x002fe20008010026 */
[----:B--2---:R-:W-:-:S04]  /*68b0*/  @!P6 IMAD.WIDE R164, R0, 0x4, R164 ;  /* 0x0000000400a4e825 */ /* 0x004fc800078e02a4 */
[----:B------:R-:W-:-:S04]  /*68c0*/  FADD.FTZ R38, R38, R201 ;  /* 0x000000c926267221 */ /* 0x000fc80000010000 */
[----:B------:R-:W1:Y:S02]  /*68d0*/  MUFU.RSQ R191, R38 ;  /* 0x0000002600bf7308 */ /* 0x000e640000001400 */
[----:B-1----:R0:W-:Y:S01]  /*68e0*/  @!P6 STG.E desc[UR6][R164.64], R191 ;  /* 0x000000bfa400e986 */ /* 0x0021e2000c101906 */
[----:B------:R-:W-:Y:S05]  /*68f0*/  @!P0 BRA `(.L_x_6275) ;  /* 0x0000000000808947 */ /* 0x000fea0003800000 */
[----:B------:R-:W1:Y:S01]  /*6900*/  LDC.64 R198, c[0x0][0x428] ;  /* 0x00010a00ffc67b82 */ /* 0x000e620000000a00 */
[--C-:B------:R-:W-:Y:S01]  /*6910*/  FADD.FTZ R36, R5, -R34.reuse ;  /* 0x8000002205247221 */ /* 0x100fe20000010000 */
[--C-:B------:R-:W-:Y:S01]  /*6920*/  FADD.FTZ R38, R12, -R34.reuse ;  /* 0x800000220c267221 */ /* 0x100fe20000010000 */
[--C-:B0-----:R-:W-:Y:S01]  /*6930*/  FADD.FTZ R164, R19, -R34.reuse ;  /* 0x8000002213a47221 */ /* 0x101fe20000010000 */
[--C-:B------:R-:W-:Y:S01]  /*6940*/  FADD.FTZ R166, R10, -R34.reuse ;  /* 0x800000220aa67221 */ /* 0x100fe20000010000 */
[--C-:B------:R-:W-:Y:S01]  /*6950*/  FADD.FTZ R200, R33, -R34.reuse ;  /* 0x8000002221c87221 */ /* 0x100fe20000010000 */
[--C-:B------:R-:W-:Y:S01]  /*6960*/  FADD.FTZ R202, R8, -R34.reuse ;  /* 0x8000002208ca7221 */ /* 0x100fe20000010000 */
[--C-:B------:R-:W-:Y:S01]  /*6970*/  FADD.FTZ R204, R35, -R34.reuse ;  /* 0x8000002223cc7221 */ /* 0x100fe20000010000 */
[----:B------:R-:W-:Y:S01]  /*6980*/  FADD.FTZ R206, R6, -R34 ;  /* 0x8000002206ce7221 */ /* 0x000fe20000010000 */
        /* <DEDUP_REMOVED lines=8> */
[----:B-----5:R-:W-:Y:S01]  /*6a10*/  FFMA.FTZ R164, R165, R160, R152 ;  /* 0x000000a0a5a47223 */ /* 0x020fe20000010098 */
[----:B------:R-:W-:Y:S01]  /*6a20*/  FFMA.FTZ R165, R38, R161, R153 ;  /* 0x000000a126a57223 */ /* 0x000fe20000010099 */
[----:B------:R-:W-:Y:S01]  /*6a30*/  FFMA.FTZ R167, R167, R162, R154 ;  /* 0x000000a2a7a77223 */ /* 0x000fe2000001009a */
[----:B------:R-:W-:Y:S01]  /*6a40*/  FFMA.FTZ R166, R166, R163, R155 ;  /* 0x000000a3a6a67223 */ /* 0x000fe2000001009b */
[----:B------:R-:W-:Y:S01]  /*6a50*/  FFMA.FTZ R193, R193, R156, R148 ;  /* 0x0000009cc1c17223 */ /* 0x000fe20000010094 */
[----:B------:R-:W-:Y:S01]  /*6a60*/  FFMA.FTZ R202, R202, R157, R149 ;  /* 0x0000009dcaca7223 */ /* 0x000fe20000010095 */
[----:B------:R-:W-:Y:S01]  /*6a70*/  FFMA.FTZ R195, R195, R158, R150 ;  /* 0x0000009ec3c37223 */ /* 0x000fe20000010096 */
[----:B------:R-:W-:Y:S01]  /*6a80*/  FFMA.FTZ R206, R206, R159, R151 ;  /* 0x0000009fcece7223 */ /* 0x000fe20000010097 */
[----:B------:R-:W-:Y:S01]  /*6a90*/  F2FP.BF16.F32.PACK_AB R164, R165, R164 ;  /* 0x000000a4a5a4723e */ /* 0x000fe200000010ff */
[----:B-1----:R-:W-:Y:S01]  /*6aa0*/  IMAD.WIDE.U32 R198, R189, 0x10, R198 ;  /* 0x00000010bdc67825 */ /* 0x002fe200078e00c6 */
[----:B------:R-:W-:-:S02]  /*6ab0*/  F2FP.BF16.F32.PACK_AB R165, R166, R167 ;  /* 0x000000a7a6a5723e */ /* 0x000fc400000010ff */
[----:B------:R-:W-:Y:S02]  /*6ac0*/  F2FP.BF16.F32.PACK_AB R166, R202, R193 ;  /* 0x000000c1caa6723e */ /* 0x000fe400000010ff */
[----:B------:R-:W-:Y:S02]  /*6ad0*/  F2FP.BF16.F32.PACK_AB R167, R206, R195 ;  /* 0x000000c3cea7723e */ /* 0x000fe400000010ff */
[----:B------:R-:W-:-:S03]  /*6ae0*/  IADD3 R189, PT, PT, R189, 0x80, RZ ;  /* 0x00000080bdbd7810 */ /* 0x000fc60007ffe0ff */
[----:B------:R1:W-:Y:S04]  /*6af0*/  STG.E.128 desc[UR6][R198.64], R164 ;  /* 0x000000a4c6007986 */ /* 0x0003e8000c101d06 */
.L_x_6275:
[----:B------:R-:W-:Y:S05]  /*6b00*/  BSYNC.RECONVERGENT B0 ;  /* 0x0000000000007941 */ /* 0x000fea0003800200 */
.L_x_6274:
[----:B------:R-:W-:Y:S01]  /*6b10*/  ISETP.GE.U32.AND P6, PT, R2, 0x100, PT ;  /* 0x000001000200780c */ /* 0x000fe20003fc6070 */
[----:B------:R-:W-:-:S12]  /*6b20*/  BSSY.RECONVERGENT B0, `(.L_x_6276) ;  /* 0x0000022000007945 */ /* 0x000fd80003800200 */
[----:B------:R-:W-:Y:S05]  /*6b30*/  @!P6 BRA `(.L_x_6277) ;  /* 0x000000000080e947 */ /* 0x000fea0003800000 */
[----:B-1----:R-:W1:Y:S01]  /*6b40*/  LDC.64 R198, c[0x0][0x428] ;  /* 0x00010a00ffc67b82 */ /* 0x002e620000000a00 */
        /* <DEDUP_REMOVED lines=31> */
.L_x_6277:
[----:B------:R-:W-:Y:S05]  /*6d40*/  BSYNC.RECONVERGENT B0 ;  /* 0x0000000000007941 */ /* 0x000fea0003800200 */
.L_x_6276:
[----:B------:R-:W-:Y:S01]  /*6d50*/  ISETP.GE.U32.AND P6, PT, R2, 0x180, PT ;  /* 0x000001800200780c */ /* 0x000fe20003fc6070 */
[----:B------:R-:W-:-:S12]  /*6d60*/  BSSY.RECONVERGENT B0, `(.L_x_6278) ;  /* 0x0000022000007945 */ /* 0x000fd80003800200 */
[----:B------:R-:W-:Y:S05]  /*6d70*/  @!P6 BRA `(.L_x_6279) ;  /* 0x000000000080e947 */ /* 0x000fea0003800000 */
[----:B-12---:R-:W1:Y:S01]  /*6d80*/  LDC.64 R198, c[0x0][0x428] ;  /* 0x00010a00ffc67b82 */ /* 0x006e620000000a00 */
        /* <DEDUP_REMOVED lines=31> */
.L_x_6279:
[----:B------:R-:W-:Y:S05]  /*6f80*/  BSYNC.RECONVERGENT B0 ;  /* 0x0000000000007941 */ /* 0x000fea0003800200 */
.L_x_6278:
[----:B------:R-:W-:Y:S04]  /*6f90*/  BSSY.RECONVERGENT B0, `(.L_x_6280) ;  /* 0x0000022000007945 */ /* 0x000fe80003800200 */
[----:B------:R-:W-:Y:S05]  /*6fa0*/  @!P2 BRA `(.L_x_6281) ;  /* 0x000000000080a947 */ /* 0x000fea0003800000 */
[----:B-123--:R-:W1:Y:S01]  /*6fb0*/  LDC.64 R198, c[0x0][0x428] ;  /* 0x00010a00ffc67b82 */ /* 0x00ee620000000a00 */
        /* <DEDUP_REMOVED lines=27> */
[----:B------:R-:W-:Y:S01]  /*7170*/  F2FP.BF16.F32.PACK_AB R166, R202, R193 ;  /* 0x000000c1caa6723e */ /* 0x000fe200000010ff */
[----:B------:R-:W-:Y:S01]  /*7180*/  VIADD R189, R189, 0x80 ;  /* 0x00000080bdbd7836 */ /* 0x000fe20000000000 */
[----:B------:R-:W-:-:S05]  /*7190*/  F2FP.BF16.F32.PACK_AB R167, R206, R195 ;  /* 0x000000c3cea7723e */ /* 0x000fca00000010ff */
[----:B------:R4:W-:Y:S02]  /*71a0*/  STG.E.128 desc[UR6][R198.64], R164 ;  /* 0x000000a4c6007986 */ /* 0x0009e4000c101d06 */
.L_x_6281:
[----:B------:R-:W-:Y:S05]  /*71b0*/  BSYNC.RECONVERGENT B0 ;  /* 0x0000000000007941 */ /* 0x000fea0003800200 */
.L_x_6280:
[----:B------:R-:W-:Y:S04]  /*71c0*/  BSSY.RECONVERGENT B0, `(.L_x_6282) ;  /* 0x0000022000007945 */ /* 0x000fe80003800200 */
[----:B------:R-:W-:Y:S05]  /*71d0*/  @!P3 BRA `(.L_x_6283) ;  /* 0x000000000080b947 */ /* 0x000fea0003800000 */
[----:B-1234-:R-:W1:Y:S01]  /*71e0*/  LDC.64 R198, c[0x0][0x428] ;  /* 0x00010a00ffc67b82 */ /* 0x01ee620000000a00 */
        /* <DEDUP_REMOVED lines=31> */
.L_x_6283:
[----:B------:R-:W-:Y:S05]  /*73e0*/  BSYNC.RECONVERGENT B0 ;  /* 0x0000000000007941 */ /* 0x000fea0003800200 */
.L_x_6282:
        /* <DEDUP_REMOVED lines=28> */
[----:B0-----:R-:W-:Y:S01]  /*75b0*/  IMAD.WIDE.U32 R198, R189, 0x10, R198 ;  /* 0x00000010bdc67825 */ /* 0x001fe200078e00c6 */
[----:B------:R-:W-:-:S02]  /*75c0*/  F2FP.BF16.F32.PACK_AB R165, R166, R167 ;  /* 0x000000a7a6a5723e */ /* 0x000fc400000010ff */
[----:B------:R-:W-:Y:S02]  /*75d0*/  F2FP.BF16.F32.PACK_AB R166, R202, R193 ;  /* 0x000000c1caa6723e */ /* 0x000fe400000010ff */
[----:B------:R-:W-:Y:S02]  /*75e0*/  F2FP.BF16.F32.PACK_AB R167, R206, R195 ;  /* 0x000000c3cea7723e */ /* 0x000fe400000010ff */
[----:B------:R-:W-:-:S03]  /*75f0*/  IADD3 R189, PT, PT, R189, 0x80, RZ ;  /* 0x00000080bdbd7810 */ /* 0x000fc60007ffe0ff */
[----:B------:R0:W-:Y:S04]  /*7600*/  STG.E.128 desc[UR6][R198.64], R164 ;  /* 0x000000a4c6007986 */ /* 0x0001e8000c101d06 */
.L_x_6285:
[----:B------:R-:W-:Y:S05]  /*7610*/  BSYNC.RECONVERGENT B0 ;  /* 0x0000000000007941 */ /* 0x000fea0003800200 */
.L_x_6284:
        /* <DEDUP_REMOVED lines=31> */
[----:B------:R-:W-:-:S05]  /*7810*/  F2FP.BF16.F32.PACK_AB R164, R191, R164 ;  /* 0x000000a4bfa4723e */ /* 0x000fca00000010ff */
[----:B------:R0:W-:Y:S02]  /*7820*/  STG.E.128 desc[UR6][R198.64], R164 ;  /* 0x000000a4c6007986 */ /* 0x0001e4000c101d06 */
.L_x_6287:
[----:B------:R-:W-:Y:S05]  /*7830*/  BSYNC.RECONVERGENT B0 ;  /* 0x0000000000007941 */ /* 0x000fea0003800200 */
.L_x_6286:
[----:B01234-:R-:W0:Y:S01]  /*7840*/  LDC.64 R164, c[0x0][0x380] ;  /* 0x0000e000ffa47b82 */ /* 0x01fe220000000a00 */
[----:B------:R-:W-:Y:S01]  /*7850*/  UPLOP3.LUT UP1, UPT, UPT, UPT, UP1, 0x40, 0x4 ;  /* 0x000000000004789c */ /* 0x000fe20003f2e810 */
[----:B0-----:R-:W-:-:S04]  /*7860*/  IADD3 R0, PT, PT, R0, R164, RZ ;  /* 0x000000a400007210 */ /* 0x001fc80007ffe0ff */
[----:B------:R-:W-:-:S13]  /*7870*/  ISETP.GE.AND P2, PT, R0, R165, PT ;  /* 0x000000a50000720c */ /* 0x000fda0003f46270 */
[----:B------:R-:W-:Y:S05]  /*7880*/  @!P2 BRA `(.L_x_6288) ;  /* 0xffffff9000c0a947 */ /* 0x000fea000383ffff */
[----:B------:R-:W-:Y:S05]  /*7890*/  EXIT ;  /* 0x000000000000794d */ /* 0x000fea0003800000 */
.L_x_6289:
        /* <DEDUP_REMOVED lines=14> */
.L_x_27862:


//--------------------- .text._ZN10layer_norm31ln_parallel_residual_fwd_kernelINS_13Kernel_traitsIf13__nv_bfloat16S2_S2_fjLj7168ELj1ELj1ELj4ELj16ENS_18Kernel_traits_baseILj7168EfS2_S2_S2_fjLj128EEEEELb0ELb1ELb1EEEvNS_9FwdParamsE --------------------------
	.section	.text._ZN10layer_norm31ln_parallel_residual_fwd_kernelINS_13Kernel_traitsIf13__nv_bfloat16S2_S2_fjLj7168ELj1ELj1ELj4ELj16ENS_18Kernel_traits_baseILj7168EfS2_S2_S2_fjLj128EEEEELb0ELb1ELb1EEEvNS_9FwdParamsE,"ax",@progbits
	.align	128
        .global         _ZN10layer_norm31ln_parallel_residual_fwd_kernelINS_13Kernel_traitsIf13__nv_bfloat16S2_S2_fjLj7168ELj1ELj1ELj4ELj16ENS_18Kernel_traits_baseILj7168EfS2_S2_S2_fjLj128EEEEELb0ELb1ELb1EEEvNS_9FwdParamsE
        .type           _ZN10layer_norm31ln_parallel_residual_fwd_kernelINS_13Kernel_traitsIf13__nv_bfloat16S2_S2_fjLj7168ELj1ELj1ELj4ELj16ENS_18Kernel_traits_baseILj7168EfS2_S2_S2_fjLj128EEEEELb0ELb1ELb1EEEvNS_9FwdParamsE,@function
        .size           _ZN10layer_norm31ln_parallel_residual_fwd_kernelINS_13Kernel_traitsIf13__nv_bfloat16S2_S2_fjLj7168ELj1ELj1ELj4ELj16ENS_18Kernel_traits_baseILj7168EfS2_S2_S2_fjLj128EEEEELb0ELb1ELb1EEEvNS_9FwdParamsE,(.L_x_27863 - _ZN10layer_norm31ln_parallel_residual_fwd_kernelINS_13Kernel_traitsIf13__nv_bfloat16S2_S2_fjLj7168ELj1ELj1ELj4ELj16ENS_18Kernel_traits_baseILj7168EfS2_S2_S2_fjLj128EEEEELb0ELb1ELb1EEEvNS_9FwdParamsE)
        .other          _ZN10layer_norm31ln_parallel_residual_fwd_kernelINS_13Kernel_traitsIf13__nv_bfloat16S2_S2_fjLj7168ELj1ELj1ELj4ELj16ENS_18Kernel_traits_baseILj7168EfS2_S2_S2_fjLj128EEEEELb0ELb1ELb1EEEvNS_9FwdParamsE,@"STO_CUDA_ENTRY STV_DEFAULT"
_ZN10layer_norm31ln_parallel_residual_fwd_kernelINS_13Kernel_traitsIf13__nv_bfloat16S2_S2_fjLj7168ELj1ELj1ELj4ELj16ENS_18Kernel_traits_baseILj7168EfS2_S2_S2_fjLj128EEEEELb0ELb1ELb1EEEvNS_9FwdParamsE:
.text._ZN10layer_norm31ln_parallel_residual_fwd_kernelINS_13Kernel_traitsIf13__nv_bfloat16S2_S2_fjLj7168ELj1ELj1ELj4ELj16ENS_18Kernel_traits_baseILj7168EfS2_S2_S2_fjLj128EEEEELb0ELb1ELb1EEEvNS_9FwdParamsE:
        /* <DEDUP_REMOVED lines=12> */
[----:B--23--:R-:W-:Y:S09]  /*00c0*/  BRA.U !UP0, `(.L_x_6290) ;  /* 0x0000000108847547 */ /* 0x00cff2000b800000 */
        /* <DEDUP_REMOVED lines=33> */
.L_x_6290:
[----:B------:R-:W0:Y:S02]  /*02e0*/  LDC.64 R2, c[0x0][0x3d0] ;  /* 0x0000f400ff027b82 */ /* 0x000e240000000a00 */
[----:B0-----:R-:W-:-:S05]  /*02f0*/  IMAD.WIDE.U32 R2, R0, 0x20, R2 ;  /* 0x0000002000027825 */ /* 0x001fca00078e0002 */
        /* <DEDUP_REMOVED lines=41> */
[----:B0-----:R-:W-:-:S07]  /*0590*/  CS2R R68, SRZ ;  /* 0x0000000000447805 */ /* 0x001fce000001ff00 */
.L_x_6291:
        /* <DEDUP_REMOVED lines=10> */
.L_x_6324:
[----:B----4-:R-:W-:Y:S01]  /*0640*/  ISETP.NE.U32.AND P2, PT, RZ, UR10, PT ;  /* 0x0000000aff007c0c */ /* 0x010fe2000bf45070 */
[----:B01----:R-:W0:Y:S01]  /*0650*/  LDC.64 R2, c[0x0][0x390] ;  /* 0x0000e400ff027b82 */ /* 0x003e220000000a00 */
[----:B-1----:R-:W-:Y:S02]  /*0660*/  IMAD R128, R133, UR8, RZ ;  /* 0x0000000885807c24 */ /* 0x002fe4000f8e02ff */
[----:B------:R-:W-:-:S03]  /*0670*/  ISETP.NE.AND.EX P2, PT, RZ, UR11, PT, P2 ;  /* 0x0000000bff007c0c */ /* 0x000fc6000bf45320 */
[----:B------:R-:W-:Y:S02]  /*0680*/  SHF.R.S32.HI R129, RZ, 0x1f, R128 ;  /* 0x0000001fff817819 */ /* 0x000fe40000011480 */
[----:B------:R-:W1:Y:S02]  /*0690*/  @P1 LDC.64 R134, c[0x0][0x398] ;  /* 0x0000e600ff861b82 */ /* 0x000e640000000a00 */
[----:B------:R-:W-:-:S04]  /*06a0*/  LEA.HI R129, R129, R128, RZ, 0x3 ;  /* 0x0000008081817211 */ /* 0x000fc800078f18ff */
[----:B------:R-:W-:Y:S02]  /*06b0*/  LEA.HI.SX32 R141, R129, R0, 0x1d ;  /* 0x00000000818d7211 */ /* 0x000fe400078feaff */
[----:B------:R-:W4:Y:S03]  /*06c0*/  @P2 LDC.64 R136, c[0x0][0x3a0] ;  /* 0x0000e800ff882b82 */ /* 0x000f260000000a00 */
[----:B0-----:R-:W-:-:S06]  /*06d0*/  IMAD.WIDE.U32 R128, R141, 0x10, R2 ;  /* 0x000000108d807825 */ /* 0x001fcc00078e0002 */
[----:B-----5:R-:W5:Y:S01]  /*06e0*/  LDG.E.128 R128, desc[UR6][R128.64] ;  /* 0x0000000680807981 */ /* 0x020f62000c1e1d00 */
[----:B-1----:R-:W-:-:S05]  /*06f0*/  @P1 IMAD.WIDE.U32 R134, R141, 0x10, R134 ;  /* 0x000000108d861825 */ /* 0x002fca00078e0086 */
[----:B------:R0:W5:Y:S01]  /*0700*/  @P1 LDG.E.128 R8, desc[UR6][R134.64] ;  /* 0x0000000686081981 */ /* 0x000162000c1e1d00 */
[----:B----4-:R-:W-:-:S05]  /*0710*/  @P2 IMAD.WIDE.U32 R136, R141, 0x10, R136 ;  /* 0x000000108d882825 */ /* 0x010fca00078e0088 */
[----:B------:R-:W4:Y:S02]  /*0720*/  @P2 LDG.E.128 R12, desc[UR6][R136.64] ;  /* 0x00000006880c2981 */ /* 0x000f24000c1e1d00 */
[----:B----4-:R-:W-:Y:S02]  /*0730*/  PRMT R0, R15, 0x7632, R0 ;  /* 0x000076320f007816 */ /* 0x010fe40000000000 */
        /* <DEDUP_REMOVED lines=56> */
[----:B------:R-:W-:Y:S01]  /*0ac0*/  F2FP.BF16.F32.PACK_AB R4, R154, R173 ;  /* 0x000000ad9a04723e */ /* 0x000fe200000010ff */
[----:B------:R-:W-:Y:S06]  /*0ad0*/  BRA `(.L_x_6294) ;  /* 0x00000004004c7947 */ /* 0x000fec0003800000 */
.L_x_6293:
[C---:B-----5:R-:W-:Y:S02]  /*0ae0*/  PRMT R132, R129.reuse, 0x7632, R132 ;  /* 0x0000763281847816 */ /* 0x060fe40000000084 */
[----:B------:R-:W-:Y:S02]  /*0af0*/  SHF.L.U32 R129, R129, 0x10, RZ ;  /* 0x0000001081817819 */ /* 0x000fe400000006ff */
[----:B------:R-:W-:Y:S02]  /*0b00*/  SHF.L.U32 R0, R9, 0x10, RZ ;  /* 0x0000001009007819 */ /* 0x000fe400000006ff */
[----:B------:R-:W-:Y:S02]  /*0b10*/  PRMT R7, R128, 0x7632, R7 ;  /* 0x0000763280077816 */ /* 0x000fe40000000007 */
[C---:B------:R-:W-:Y:S01]  /*0b20*/  PRMT R134, R130.reuse, 0x7632, R134 ;  /* 0x0000763282867816 */ /* 0x040fe20000000086 */
[--C-:B------:R-:W-:Y:S01]  /*0b30*/  FADD.FTZ R175, R129, R0.reuse ;  /* 0x0000000081af7221 */ /* 0x100fe20000010000 */
[C---:B------:R-:W-:Y:S01]  /*0b40*/  PRMT R135, R131.reuse, 0x7632, R135 ;  /* 0x0000763283877816 */ /* 0x040fe20000000087 */
[----:B------:R-:W-:Y:S01]  /*0b50*/  IMAD.U32 R130, R130, 0x10000, RZ ;  /* 0x0001000082827824 */ /* 0x000fe200078e00ff */
[----:B------:R-:W-:Y:S01]  /*0b60*/  PRMT R0, R8, 0x7632, R0 ;  /* 0x0000763208007816 */ /* 0x000fe20000000000 */
[----:B------:R-:W-:Y:S01]  /*0b70*/  IMAD.U32 R131, R131, 0x10000, RZ ;  /* 0x0001000083837824 */ /* 0x000fe200078e00ff */
[----:B------:R-:W-:Y:S01]  /*0b80*/  PRMT R4, R9, 0x7632, R4 ;  /* 0x0000763209047816 */ /* 0x000fe20000000004 */
[----:B------:R-:W-:Y:S01]  /*0b90*/  IMAD.U32 R134, R134, 0x10000, RZ ;  /* 0x0001000086867824 */ /* 0x000fe200078e00ff */
[----:B------:R-:W-:-:S02]  /*0ba0*/  PRMT R5, R10, 0x7632, R5 ;  /* 0x000076320a057816 */ /* 0x000fc40000000005 */
[C---:B------:R-:W-:Y:S01]  /*0bb0*/  PRMT R6, R11.reuse, 0x7632, R6 ;  /* 0x000076320b067816 */ /* 0x040fe20000000006 */
        /* <DEDUP_REMOVED lines=23> */
.L_x_6292:
[----:B------:R-:W-:Y:S05]  /*0d30*/  @!P2 BRA `(.L_x_6295) ;  /* 0x000000000084a947 */ /* 0x000fea0003800000 */
[----:B-----5:R-:W-:Y:S01]  /*0d40*/  PRMT R4, R128, 0x7632, R4 ;  /* 0x0000763280047816 */ /* 0x020fe20000000004 */
[----:B------:R-:W-:Y:S01]  /*0d50*/  IMAD.U32 R169, R0, 0x10000, RZ ;  /* 0x0001000000a97824 */ /* 0x000fe200078e00ff */
[----:B------:R-:W-:Y:S02]  /*0d60*/  PRMT R5, R129, 0x7632, R5 ;  /* 0x0000763281057816 */ /* 0x000fe40000000005 */
[C---:B------:R-:W-:Y:S01]  /*0d70*/  PRMT R7, R130.reuse, 0x7632, R7 ;  /* 0x0000763282077816 */ /* 0x040fe20000000007 */
[----:B------:R-:W-:Y:S01]  /*0d80*/  IMAD.U32 R130, R130, 0x10000, RZ ;  /* 0x0001000082827824 */ /* 0x000fe200078e00ff */
[C---:B------:R-:W-:Y:S01]  /*0d90*/  PRMT R134, R131.reuse, 0x7632, R134 ;  /* 0x0000763283867816 */ /* 0x040fe20000000086 */
        /* <DEDUP_REMOVED lines=25> */
[----:B------:R-:W-:Y:S01]  /*0f30*/  F2FP.BF16.F32.PACK_AB R4, R154, R173 ;  /* 0x000000ad9a04723e */ /* 0x000fe200000010ff */
[----:B------:R-:W-:Y:S06]  /*0f40*/  BRA `(.L_x_6294) ;  /* 0x0000000000307947 */ /* 0x000fec0003800000 */
.L_x_6295:
        /* <DEDUP_REMOVED lines=12> */
.L_x_6294:
[----:B------:R-:W0:Y:S01]  /*1010*/  LDC.64 R144, c[0x0][0x398] ;  /* 0x0000e600ff907b82 */ /* 0x000e220000000a00 */
        /* <DEDUP_REMOVED lines=33> */
.L_x_6297:
[C---:B-----5:R-:W-:Y:S01]  /*1230*/  PRMT R132, R129.reuse, 0x7632, R132 ;  /* 0x0000763281847816 */ /* 0x060fe20000000084 */
[----:B------:R-:W-:Y:S01]  /*1240*/  IMAD.U32 R129, R129, 0x10000, RZ ;  /* 0x0001000081817824 */ /* 0x000fe200078e00ff */
[----:B------:R-:W-:Y:S01]  /*1250*/  SHF.L.U32 R0, R13, 0x10, RZ ;  /* 0x000000100d007819 */ /* 0x000fe200000006ff */
[----:B------:R-:W-:Y:S01]  /*1260*/  IMAD.U32 R179, R14, 0x10000, RZ ;  /* 0x000100000eb37824 */ /* 0x000fe200078e00ff */
        /* <DEDUP_REMOVED lines=8> */
[----:B------:R-:W-:Y:S02]  /*12f0*/  PRMT R6, R15, 0x7632, R6 ;  /* 0x000076320f067816 */ /* 0x000fe40000000006 */
[----:B------:R-:W-:Y:S01]  /*1300*/  SHF.L.U32 R128, R128, 0x10, RZ ;  /* 0x0000001080807819 */ /* 0x000fe200000006ff */
[----:B------:R-:W-:Y:S01]  /*1310*/  IMAD.U32 R5, R5, 0x10000, RZ ;  /* 0x0001000005057824 */ /* 0x000fe200078e00ff */
[----:B------:R-:W-:Y:S02]  /*1320*/  SHF.L.U32 R130, R130, 0x10, RZ ;  /* 0x0000001082827819 */ /* 0x000fe400000006ff */
        /* <DEDUP_REMOVED lines=21> */
.L_x_6296:
[----:B------:R-:W-:-:S04]  /*1480*/  UISETP.NE.U32.AND UP0, UPT, UR10, URZ, UPT ;  /* 0x000000ff0a00728c */ /* 0x000fc8000bf05070 */
[----:B------:R-:W-:-:S09]  /*1490*/  UISETP.NE.AND.EX UP0, UPT, UR11, URZ, UPT, UP0 ;  /* 0x000000ff0b00728c */ /* 0x000fd2000bf05300 */
[----:B------:R-:W-:Y:S05]  /*14a0*/  BRA.U UP0, `(.L_x_6299) ;  /* 0x0000000100947547 */ /* 0x000fea000b800000 */
        /* <DEDUP_REMOVED lines=37> */
.L_x_6299:
[----:B-----5:R-:W-:Y:S01]  /*1700*/  PRMT R4, R128, 0x7632, R4 ;  /* 0x0000763280047816 */ /* 0x020fe20000000004 */
[----:B------:R-:W-:Y:S01]  /*1710*/  IMAD.U32 R6, R12, 0x10000, RZ ;  /* 0x000100000c067824 */ /* 0x000fe200078e00ff */
[----:B------:R-:W-:Y:S02]  /*1720*/  SHF.L.U32 R128, R128, 0x10, RZ ;  /* 0x0000001080807819 */ /* 0x000fe400000006ff */
[----:B------:R-:W-:Y:S01]  /*1730*/  SHF.L.U32 R5, R8, 0x10, RZ ;  /* 0x0000001008057819 */ /* 0x000fe200000006ff */
[----:B------:R-:W-:Y:S01]  /*1740*/  IMAD.U32 R7, R4, 0x10000, RZ ;  /* 0x0001000004077824 */ /* 0x000fe200078e00ff */
[----:B------:R-:W-:Y:S02]  /*1750*/  PRMT R0, R8, 0x7632, R0 ;  /* 0x0000763208007816 */ /* 0x000fe40000000000 */
[----:B------:R-:W-:Y:S01]  /*1760*/  PRMT R132, R129, 0x7632, R132 ;  /* 0x0000763281847816 */ /* 0x000fe20000000084 */
[----:B------:R-:W-:Y:S01]  /*1770*/  FADD.FTZ R5, R5, R128 ;  /* 0x0000008005057221 */ /* 0x000fe20000010000 */
[----:B------:R-:W-:Y:S01]  /*1780*/  SHF.L.U32 R0, R0, 0x10, RZ ;  /* 0x0000001000007819 */ /* 0x000fe200000006ff */
[----:B------:R-:W-:Y:S01]  /*1790*/  IMAD.U32 R129, R129, 0x10000, RZ ;  /* 0x0001000081817824 */ /* 0x000fe200078e00ff */
[----:B------:R-:W-:Y:S01]  /*17a0*/  PRMT R135, R131, 0x7632, R135 ;  /* 0x0000763283877816 */ /* 0x000fe20000000087 */
[--C-:B------:R-:W-:Y:S01]  /*17b0*/  FADD.FTZ R181, R6, R5.reuse ;  /* 0x0000000506b57221 */ /* 0x100fe20000010000 */
        /* <DEDUP_REMOVED lines=17> */
[----:B------:R-:W-:Y:S01]  /*18d0*/  FADD.FTZ R168, R129, R4 ;  /* 0x0000000481a87221 */ /* 0x000fe20000010000 */
[----:B------:R-:W-:-:S02]  /*18e0*/  SHF.L.U32 R131, R10, 0x10, RZ ;  /* 0x000000100a837819 */ /* 0x000fc400000006ff */
[----:B------:R-:W-:Y:S02]  /*18f0*/  PRMT R5, R14, 0x7632, R5 ;  /* 0x000076320e057816 */ /* 0x000fe40000000005 */
[----:B------:R-:W-:Y:S01]  /*1900*/  SHF.L.U32 R139, R11, 0x10, RZ ;  /* 0x000000100b8b7819 */ /* 0x000fe200000006ff */
[----:B------:R-:W-:Y:S01]  /*1910*/  FADD.FTZ R130, R131, R130 ;  /* 0x0000008283827221 */ /* 0x000fe20000010000 */
[----:B------:R-:W-:Y:S01]  /*1920*/  PRMT R0, R12, 0x7632, R0 ;  /* 0x000076320c007816 */ /* 0x000fe20000000000 */
[----:B------:R-:W-:Y:S01]  /*1930*/  IMAD.U32 R129, R5, 0x10000, RZ ;  /* 0x0001000005817824 */ /* 0x000fe200078e00ff */
[----:B------:R-:W-:Y:S01]  /*1940*/  PRMT R6, R15, 0x7632, R6 ;  /* 0x000076320f067816 */ /* 0x000fe20000000006 */
[----:B------:R-:W-:Y:S01]  /*1950*/  FADD.FTZ R136, R139, R136 ;  /* 0x000000888b887221 */ /* 0x000fe20000010000 */
[C---:B------:R-:W-:Y:S01]  /*1960*/  PRMT R4, R13.reuse, 0x7632, R4 ;  /* 0x000076320d047816 */ /* 0x040fe20000000004 */
[----:B------:R-:W-:Y:S01]  /*1970*/  FADD.FTZ R168, R168, R129 ;  /* 0x00000081a8a87221 */ /* 0x000fe20000010000 */
        /* <DEDUP_REMOVED lines=16> */
.L_x_6298:
        /* <DEDUP_REMOVED lines=27> */
.L_x_6301:
[----:B-----5:R-:W-:Y:S01]  /*1c30*/  PRMT R132, R129, 0x7632, R132 ;  /* 0x0000763281847816 */ /* 0x020fe20000000084 */
[----:B------:R-:W-:Y:S01]  /*1c40*/  IMAD.U32 R0, R13, 0x10000, RZ ;  /* 0x000100000d007824 */ /* 0x000fe200078e00ff */
[----:B------:R-:W-:Y:S02]  /*1c50*/  SHF.L.U32 R129, R129, 0x10, RZ ;  /* 0x0000001081817819 */ /* 0x000fe400000006ff */
[C---:B0-----:R-:W-:Y:S01]  /*1c60*/  PRMT R7, R128.reuse, 0x7632, R7 ;  /* 0x0000763280077816 */ /* 0x041fe20000000007 */
        /* <DEDUP_REMOVED lines=21> */
[----:B------:R-:W-:-:S02]  /*1dc0*/  SHF.L.U32 R5, R5, 0x10, RZ ;  /* 0x0000001005057819 */ /* 0x000fc400000006ff */
[----:B------:R-:W-:Y:S01]  /*1dd0*/  SHF.L.U32 R4, R4, 0x10, RZ ;  /* 0x0000001004047819 */ /* 0x000fe200000006ff */
[----:B------:R-:W-:Y:S01]  /*1de0*/  FADD.FTZ R185, R135, R6 ;  /* 0x0000000687b97221 */ /* 0x000fe20000010000 */
[----:B------:R-:W-:Y:S01]  /*1df0*/  SHF.L.U32 R0, R0, 0x10, RZ ;  /* 0x0000001000007819 */ /* 0x000fe200000006ff */
[----:B------:R-:W-:Y:S02]  /*1e00*/  FADD.FTZ R176, R134, R5 ;  /* 0x0000000586b07221 */ /* 0x000fe40000010000 */
[----:B------:R-:W-:Y:S02]  /*1e10*/  FADD.FTZ R178, R129, R4 ;  /* 0x0000000481b27221 */ /* 0x000fe40000010000 */
[----:B------:R-:W-:Y:S01]  /*1e20*/  FADD.FTZ R180, R7, R0 ;  /* 0x0000000007b47221 */ /* 0x000fe20000010000 */
[----:B------:R-:W-:Y:S02]  /*1e30*/  F2FP.BF16.F32.PACK_AB R7, R185, R174 ;  /* 0x000000aeb907723e */ /* 0x000fe400000010ff */
[----:B------:R-:W-:-:S02]  /*1e40*/  F2FP.BF16.F32.PACK_AB R6, R176, R187 ;  /* 0x000000bbb006723e */ /* 0x000fc400000010ff */
[----:B------:R-:W-:Y:S02]  /*1e50*/  F2FP.BF16.F32.PACK_AB R5, R178, R191 ;  /* 0x000000bfb205723e */ /* 0x000fe400000010ff */
[----:B------:R-:W-:Y:S01]  /*1e60*/  F2FP.BF16.F32.PACK_AB R4, R180, R189 ;  /* 0x000000bdb404723e */ /* 0x000fe200000010ff */
[----:B------:R-:W-:Y:S06]  /*1e70*/  BRA `(.L_x_6302) ;  /* 0x0000000400787947 */ /* 0x000fec0003800000 */
.L_x_6300:
[----:B------:R-:W-:Y:S05]  /*1e80*/  BRA.U UP0, `(.L_x_6303) ;  /* 0x0000000100947547 */ /* 0x000fea000b800000 */
        /* <DEDUP_REMOVED lines=37> */
.L_x_6303:
[C---:B0----5:R-:W-:Y:S01]  /*20e0*/  PRMT R4, R128.reuse, 0x7632, R4 ;  /* 0x0000763280047816 */ /* 0x061fe20000000004 */
[----:B------:R-:W-:Y:S01]  /*20f0*/  IMAD.U32 R128, R128, 0x10000, RZ ;  /* 0x0001000080807824 */ /* 0x000fe200078e00ff */
[C---:B------:R-:W-:Y:S01]  /*2100*/  SHF.L.U32 R5, R8.reuse, 0x10, RZ ;  /* 0x0000001008057819 */ /* 0x040fe200000006ff */
        /* <DEDUP_REMOVED lines=13> */
[----:B------:R-:W-:-:S02]  /*21e0*/  SHF.L.U32 R128, R9, 0x10, RZ ;  /* 0x0000001009807819 */ /* 0x000fc400000006ff */
[----:B------:R-:W-:Y:S02]  /*21f0*/  PRMT R135, R131, 0x7632, R135 ;  /* 0x0000763283877816 */ /* 0x000fe40000000087 */
[----:B------:R-:W-:Y:S01]  /*2200*/  PRMT R5, R11, 0x7632, R5 ;  /* 0x000076320b057816 */ /* 0x000fe20000000005 */
[----:B------:R-:W-:Y:S01]  /*2210*/  FADD.FTZ R128, R128, R129 ;  /* 0x0000008180807221 */ /* 0x000fe20000010000 */
[----:B------:R-:W-:Y:S02]  /*2220*/  PRMT R134, R130, 0x7632, R134 ;  /* 0x0000763282867816 */ /* 0x000fe40000000086 */
[----:B------:R-:W-:Y:S02]  /*2230*/  PRMT R0, R9, 0x7632, R0 ;  /* 0x0000763209007816 */ /* 0x000fe40000000000 */
[----:B------:R-:W-:Y:S02]  /*2240*/  PRMT R4, R10, 0x7632, R4 ;  /* 0x000076320a047816 */ /* 0x000fe40000000004 */
[----:B------:R-:W-:-:S02]  /*2250*/  SHF.L.U32 R6, R135, 0x10, RZ ;  /* 0x0000001087067819 */ /* 0x000fc400000006ff */
[----:B------:R-:W-:Y:S01]  /*2260*/  SHF.L.U32 R5, R5, 0x10, RZ ;  /* 0x0000001005057819 */ /* 0x000fe200000006ff */
[----:B------:R-:W-:Y:S01]  /*2270*/  IMAD.U32 R4, R4, 0x10000, RZ ;  /* 0x0001000004047824 */ /* 0x000fe200078e00ff */
[----:B------:R-:W-:Y:S02]  /*2280*/  SHF.L.U32 R7, R132, 0x10, RZ ;  /* 0x0000001084077819 */ /* 0x000fe400000006ff */
[----:B------:R-:W-:Y:S01]  /*2290*/  SHF.L.U32 R0, R0, 0x10, RZ ;  /* 0x0000001000007819 */ /* 0x000fe200000006ff */
[--C-:B------:R-:W-:Y:S01]  /*22a0*/  FADD.FTZ R185, R6, R5.reuse ;  /* 0x0000000506b97221 */ /* 0x100fe20000010000 */
        /* <DEDUP_REMOVED lines=8> */
[----:B------:R-:W-:Y:S02]  /*2330*/  PRMT R6, R15, 0x7632, R6 ;  /* 0x000076320f067816 */ /* 0x000fe40000000006 */
[----:B------:R-:W-:Y:S01]  /*2340*/  PRMT R4, R13, 0x7632, R4 ;  /* 0x000076320d047816 */ /* 0x000fe20000000004 */
        /* <DEDUP_REMOVED lines=17> */
.L_x_6302:
[----:B0-----:R-:W0:Y:S01]  /*2460*/  @P0 LDC.64 R138, c[0x0][0x3a8] ;  /* 0x0000ea00ff8a0b82 */ /* 0x001e220000000a00 */
[----:B------:R-:W-:-:S04]  /*2470*/  VIADD R135, R141, 0x180 ;  /* 0x000001808d877836 */ /* 0x000fc80000000000 */
[----:B------:R-:W-:-:S03]  /*2480*/  IMAD.WIDE.U32 R128, R135, 0x10, R2 ;  /* 0x0000001087807825 */ /* 0x000fc600078e0002 */
        /* <DEDUP_REMOVED lines=24> */
.L_x_6305:
[C---:B-----5:R-:W-:Y:S01]  /*2610*/  PRMT R132, R129.reuse, 0x7632, R132 ;  /* 0x0000763281847816 */ /* 0x060fe20000000084 */
[----:B------:R-:W-:Y:S01]  /*2620*/  IMAD.U32 R197, R12, 0x10000, RZ ;  /* 0x000100000cc57824 */ /* 0x000fe200078e00ff */
[----:B------:R-:W-:Y:S01]  /*2630*/  SHF.L.U32 R129, R129, 0x10, RZ ;  /* 0x0000001081817819 */ /* 0x000fe200000006ff */
[----:B------:R-:W-:Y:S01]  /*2640*/  IMAD.U32 R182, R15, 0x10000, RZ ;  /* 0x000100000fb67824 */ /* 0x000fe200078e00ff */
[----:B------:R-:W-:Y:S02]  /*2650*/  SHF.L.U32 R0, R13, 0x10, RZ ;  /* 0x000000100d007819 */ /* 0x000fe400000006ff */
[----:B0-----:R-:W-:Y:S02]  /*2660*/  PRMT R7, R128, 0x7632, R7 ;  /* 0x0000763280077816 */ /* 0x001fe40000000007 */
        /* <DEDUP_REMOVED lines=8> */
[----:B------:R-:W-:Y:S02]  /*26f0*/  PRMT R6, R15, 0x7632, R6 ;  /* 0x000076320f067816 */ /* 0x000fe40000000006 */
[----:B------:R-:W-:Y:S02]  /*2700*/  SHF.L.U32 R128, R128, 0x10, RZ ;  /* 0x0000001080807819 */ /* 0x000fe400000006ff */
        /* <DEDUP_REMOVED lines=21> */
.L_x_6304:
[----:B------:R-:W-:Y:S05]  /*2860*/  BRA.U UP0, `(.L_x_6307) ;  /* 0x0000000100947547 */ /* 0x000fea000b800000 */
        /* <DEDUP_REMOVED lines=37> */
.L_x_6307:
[C---:B0----5:R-:W-:Y:S01]  /*2ac0*/  PRMT R4, R128.reuse, 0x7632, R4 ;  /* 0x0000763280047816 */ /* 0x061fe20000000004 */
[----:B------:R-:W-:Y:S01]  /*2ad0*/  IMAD.U32 R199, R13, 0x10000, RZ ;  /* 0x000100000dc77824 */ /* 0x000fe200078e00ff */
[----:B------:R-:W-:Y:S02]  /*2ae0*/  SHF.L.U32 R128, R128, 0x10, RZ ;  /* 0x0000001080807819 */ /* 0x000fe400000006ff */
[C---:B------:R-:W-:Y:S02]  /*2af0*/  SHF.L.U32 R5, R8.reuse, 0x10, RZ ;  /* 0x0000001008057819 */ /* 0x040fe400000006ff */
[----:B------:R-:W-:Y:S02]  /*2b00*/  PRMT R0, R8, 0x7632, R0 ;  /* 0x0000763208007816 */ /* 0x000fe40000000000 */
[----:B------:R-:W-:Y:S01]  /*2b10*/  SHF.L.U32 R6, R12, 0x10, RZ ;  /* 0x000000100c067819 */ /* 0x000fe200000006ff */
[----:B------:R-:W-:Y:S01]  /*2b20*/  FADD.FTZ R5, R5, R128 ;  /* 0x0000008005057221 */ /* 0x000fe20000010000 */
[----:B------:R-:W-:-:S02]  /*2b30*/  SHF.L.U32 R7, R4, 0x10, RZ ;  /* 0x0000001004077819 */ /* 0x000fc400000006ff */
[----:B------:R-:W-:Y:S01]  /*2b40*/  SHF.L.U32 R0, R0, 0x10, RZ ;  /* 0x0000001000007819 */ /* 0x000fe200000006ff */
[----:B------:R-:W-:Y:S01]  /*2b50*/  FADD.FTZ R197, R6, R5 ;  /* 0x0000000506c57221 */ /* 0x000fe20000010000 */
[C---:B------:R-:W-:Y:S02]  /*2b60*/  PRMT R132, R129.reuse, 0x7632, R132 ;  /* 0x0000763281847816 */ /* 0x040fe40000000084 */
[----:B------:R-:W-:Y:S01]  /*2b70*/  SHF.L.U32 R129, R129, 0x10, RZ ;  /* 0x0000001081817819 */ /* 0x000fe200000006ff */
[----:B------:R-:W-:Y:S01]  /*2b80*/  FADD.FTZ R188, R7, R0 ;  /* 0x0000000007bc7221 */ /* 0x000fe20000010000 */
[----:B------:R-:W-:Y:S02]  /*2b90*/  SHF.L.U32 R128, R9, 0x10, RZ ;  /* 0x0000001009807819 */ /* 0x000fe400000006ff */
[C---:B------:R-:W-:Y:S01]  /*2ba0*/  PRMT R134, R130.reuse, 0x7632, R134 ;  /* 0x0000763282867816 */ /* 0x040fe20000000086 */
[----:B------:R-:W-:Y:S01]  /*2bb0*/  IMAD.U32 R130, R130, 0x10000, RZ ;  /* 0x0001000082827824 */ /* 0x000fe200078e00ff */
[----:B------:R-:W-:Y:S01]  /*2bc0*/  PRMT R136, R131, 0x7632, R136 ;  /* 0x0000763283887816 */ /* 0x000fe20000000088 */
[----:B------:R-:W-:Y:S01]  /*2bd0*/  FADD.FTZ R128, R128, R129 ;  /* 0x0000008180807221 */ /* 0x000fe20000010000 */
        /* <DEDUP_REMOVED lines=38> */
.L_x_6306:
[----:B0-----:R-:W0:Y:S01]  /*2e40*/  @P0 LDC.64 R144, c[0x0][0x3a8] ;  /* 0x0000ea00ff900b82 */ /* 0x001e220000000a00 */
        /* <DEDUP_REMOVED lines=26> */
.L_x_6309:
[C---:B-----5:R-:W-:Y:S02]  /*2ff0*/  PRMT R132, R129.reuse, 0x7632, R132 ;  /* 0x0000763281847816 */ /* 0x060fe40000000084 */
[----:B------:R-:W-:Y:S02]  /*3000*/  SHF.L.U32 R129, R129, 0x10, RZ ;  /* 0x0000001081817819 */ /* 0x000fe400000006ff */
[----:B------:R-:W-:Y:S02]  /*3010*/  SHF.L.U32 R0, R13, 0x10, RZ ;  /* 0x000000100d007819 */ /* 0x000fe400000006ff */
[----:B0-----:R-:W-:Y:S02]  /*3020*/  PRMT R7, R128, 0x7632, R7 ;  /* 0x0000763280077816 */ /* 0x001fe40000000007 */
        /* <DEDUP_REMOVED lines=33> */
.L_x_6308:
[----:B------:R-:W-:Y:S05]  /*3240*/  BRA.U UP0, `(.L_x_6311) ;  /* 0x0000000100947547 */ /* 0x000fea000b800000 */
        /* <DEDUP_REMOVED lines=37> */
.L_x_6311:
[----:B0----5:R-:W-:Y:S01]  /*34a0*/  PRMT R4, R128, 0x7632, R4 ;  /* 0x0000763280047816 */ /* 0x021fe20000000004 */
[----:B------:R-:W-:Y:S01]  /*34b0*/  IMAD.U32 R5, R8, 0x10000, RZ ;  /* 0x0001000008057824 */ /* 0x000fe200078e00ff */
[----:B------:R-:W-:Y:S02]  /*34c0*/  SHF.L.U32 R128, R128, 0x10, RZ ;  /* 0x0000001080807819 */ /* 0x000fe400000006ff */
[----:B------:R-:W-:Y:S02]  /*34d0*/  PRMT R0, R8, 0x7632, R0 ;  /* 0x0000763208007816 */ /* 0x000fe40000000000 */
[----:B------:R-:W-:Y:S01]  /*34e0*/  SHF.L.U32 R6, R12, 0x10, RZ ;  /* 0x000000100c067819 */ /* 0x000fe200000006ff */
[----:B------:R-:W-:Y:S01]  /*34f0*/  FADD.FTZ R5, R5, R128 ;  /* 0x0000008005057221 */ /* 0x000fe20000010000 */
[----:B------:R-:W-:Y:S01]  /*3500*/  SHF.L.U32 R7, R4, 0x10, RZ ;  /* 0x0000001004077819 */ /* 0x000fe200000006ff */
[----:B------:R-:W-:Y:S01]  /*3510*/  IMAD.U32 R0, R0, 0x10000, RZ ;  /* 0x0001000000007824 */ /* 0x000fe200078e00ff */
[C---:B------:R-:W-:Y:S01]  /*3520*/  PRMT R132, R129.reuse, 0x7632, R132 ;  /* 0x0000763281847816 */ /* 0x040fe20000000084 */
[--C-:B------:R-:W-:Y:S01]  /*3530*/  FADD.FTZ R201, R6, R5.reuse ;  /* 0x0000000506c97221 */ /* 0x100fe20000010000 */
[----:B------:R-:W-:Y:S01]  /*3540*/  SHF.L.U32 R129, R129, 0x10, RZ ;  /* 0x0000001081817819 */ /* 0x000fe200000006ff */
        /* <DEDUP_REMOVED lines=20> */
[----:B------:R-:W-:Y:S02]  /*3690*/  PRMT R5, R14, 0x7632, R5 ;  /* 0x000076320e057816 */ /* 0x000fe40000000005 */
[----:B------:R-:W-:Y:S01]  /*36a0*/  SHF.L.U32 R145, R11, 0x10, RZ ;  /* 0x000000100b917819 */ /* 0x000fe200000006ff */
[----:B------:R-:W-:Y:S01]  /*36b0*/  FADD.FTZ R130, R131, R130 ;  /* 0x0000008283827221 */ /* 0x000fe20000010000 */
[----:B------:R-:W-:Y:S02]  /*36c0*/  PRMT R0, R12, 0x7632, R0 ;  /* 0x000076320c007816 */ /* 0x000fe40000000000 */
        /* <DEDUP_REMOVED lines=21> */
.L_x_6310:
        /* <DEDUP_REMOVED lines=15> */
[----:B0-----:R-:W-:Y:S01]  /*3910*/  IMAD.U32 R149, R129, 0x10000, RZ ;  /* 0x0001000081957824 */ /* 0x001fe200078e00ff */
        /* <DEDUP_REMOVED lines=11> */
.L_x_6313:
[C---:B-----5:R-:W-:Y:S01]  /*39d0*/  PRMT R132, R129.reuse, 0x7632, R132 ;  /* 0x0000763281847816 */ /* 0x060fe20000000084 */
[----:B------:R-:W-:Y:S01]  /*39e0*/  IMAD.U32 R129, R129, 0x10000, RZ ;  /* 0x0001000081817824 */ /* 0x000fe200078e00ff */
[----:B------:R-:W-:Y:S01]  /*39f0*/  SHF.L.U32 R0, R13, 0x10, RZ ;  /* 0x000000100d007819 */ /* 0x000fe200000006ff */
[----:B0-----:R-:W-:Y:S01]  /*3a00*/  IMAD.U32 R151, R14, 0x10000, RZ ;  /* 0x000100000e977824 */ /* 0x001fe200078e00ff */
        /* <DEDUP_REMOVED lines=33> */
.L_x_6312:
[----:B------:R-:W-:Y:S05]  /*3c20*/  BRA.U UP0, `(.L_x_6315) ;  /* 0x0000000100947547 */ /* 0x000fea000b800000 */
[C---:B-----5:R-:W-:Y:S01]  /*3c30*/  PRMT R132, R129.reuse, 0x7632, R132 ;  /* 0x0000763281847816 */ /* 0x060fe20000000084 */
[----:B------:R-:W-:Y:S01]  /*3c40*/  IMAD.U32 R129, R129, 0x10000, RZ ;  /* 0x0001000081817824 */ /* 0x000fe200078e00ff */
[----:B------:R-:W-:Y:S02]  /*3c50*/  SHF.L.U32 R0, R9, 0x10, RZ ;  /* 0x0000001009007819 */ /* 0x000fe400000006ff */
[C---:B0-----:R-:W-:Y:S02]  /*3c60*/  PRMT R7, R128.reuse, 0x7632, R7 ;  /* 0x0000763280077816 */ /* 0x041fe40000000007 */
        /* <DEDUP_REMOVED lines=11> */
[----:B------:R-:W-:Y:S02]  /*3d20*/  PRMT R6, R11, 0x7632, R6 ;  /* 0x000076320b067816 */ /* 0x000fe40000000006 */
        /* <DEDUP_REMOVED lines=21> */
.L_x_6315:
[C---:B0----5:R-:W-:Y:S01]  /*3e80*/  PRMT R4, R128.reuse, 0x7632, R4 ;  /* 0x0000763280047816 */ /* 0x061fe20000000004 */
[----:B------:R-:W-:Y:S01]  /*3e90*/  IMAD.U32 R128, R128, 0x10000, RZ ;  /* 0x0001000080807824 */ /* 0x000fe200078e00ff */
[----:B------:R-:W-:Y:S01]  /*3ea0*/  SHF.L.U32 R5, R8, 0x10, RZ ;  /* 0x0000001008057819 */ /* 0x000fe200000006ff */
[----:B------:R-:W-:Y:S01]  /*3eb0*/  IMAD.U32 R6, R12, 0x10000, RZ ;  /* 0x000100000c067824 */ /* 0x000fe200078e00ff */
[----:B------:R-:W-:Y:S02]  /*3ec0*/  PRMT R0, R8, 0x7632, R0 ;  /* 0x0000763208007816 */ /* 0x000fe40000000000 */
        /* <DEDUP_REMOVED lines=10> */
[----:B------:R-:W-:-:S02]  /*3f70*/  PRMT R136, R131, 0x7632, R136 ;  /* 0x0000763283887816 */ /* 0x000fc40000000088 */
[----:B------:R-:W-:Y:S02]  /*3f80*/  SHF.L.U32 R128, R9, 0x10, RZ ;  /* 0x0000001009807819 */ /* 0x000fe400000006ff */
[----:B------:R-:W-:Y:S02]  /*3f90*/  PRMT R5, R11, 0x7632, R5 ;  /* 0x000076320b057816 */ /* 0x000fe40000000005 */
[----:B------:R-:W-:Y:S01]  /*3fa0*/  PRMT R134, R130, 0x7632, R134 ;  /* 0x0000763282867816 */ /* 0x000fe20000000086 */
[----:B------:R-:W-:Y:S01]  /*3fb0*/  FADD.FTZ R128, R128, R129 ;  /* 0x0000008180807221 */ /* 0x000fe20000010000 */
[----:B------:R-:W-:Y:S02]  /*3fc0*/  PRMT R0, R9, 0x7632, R0 ;  /* 0x0000763209007816 */ /* 0x000fe40000000000 */
[----:B------:R-:W-:Y:S01]  /*3fd0*/  PRMT R4, R10, 0x7632, R4 ;  /* 0x000076320a047816 */ /* 0x000fe20000000004 */
[----:B------:R-:W-:Y:S01]  /*3fe0*/  IMAD.U32 R129, R134, 0x10000, RZ ;  /* 0x0001000086817824 */ /* 0x000fe200078e00ff */
[----:B------:R-:W-:-:S02]  /*3ff0*/  SHF.L.U32 R136, R136, 0x10, RZ ;  /* 0x0000001088887819 */ /* 0x000fc400000006ff */
[----:B------:R-:W-:Y:S02]  /*4000*/  SHF.L.U32 R5, R5, 0x10, RZ ;  /* 0x0000001005057819 */ /* 0x000fe400000006ff */
[----:B------:R-:W-:Y:S02]  /*4010*/  SHF.L.U32 R7, R132, 0x10, RZ ;  /* 0x0000001084077819 */ /* 0x000fe400000006ff */
[----:B------:R-:W-:Y:S01]  /*4020*/  SHF.L.U32 R0, R0, 0x10, RZ ;  /* 0x0000001000007819 */ /* 0x000fe200000006ff */
[--C-:B------:R-:W-:Y:S01]  /*4030*/  FADD.FTZ R153, R136, R5.reuse ;  /* 0x0000000588997221 */ /* 0x100fe20000010000 */
[----:B------:R-:W-:Y:S02]  /*4040*/  SHF.L.U32 R4, R4, 0x10, RZ ;  /* 0x0000001004047819 */ /* 0x000fe400000006ff */
        /* <DEDUP_REMOVED lines=27> */
.L_x_6314:
        /* <DEDUP_REMOVED lines=14> */
[----:B-----5:R-:W-:Y:S01]  /*42e0*/  PRMT R146, R129, 0x7632, R146 ;  /* 0x0000763281927816 */ /* 0x020fe20000000092 */
[C---:B0-----:R-:W-:Y:S01]  /*42f0*/  IMAD.U32 R161, R128.reuse, 0x10000, RZ ;  /* 0x0001000080a17824 */ /* 0x041fe200078e00ff */
[----:B------:R-:W-:Y:S02]  /*4300*/  PRMT R148, R128, 0x7632, R148 ;  /* 0x0000763280947816 */ /* 0x000fe40000000094 */
[----:B------:R-:W-:Y:S01]  /*4310*/  PRMT R144, R130, 0x7632, R144 ;  /* 0x0000763282907816 */ /* 0x000fe20000000090 */
[----:B------:R-:W-:Y:S01]  /*4320*/  IMAD.U32 R146, R146, 0x10000, RZ ;  /* 0x0001000092927824 */ /* 0x000fe200078e00ff */
[C---:B------:R-:W-:Y:S02]  /*4330*/  PRMT R0, R131.reuse, 0x7632, R0 ;  /* 0x0000763283007816 */ /* 0x040fe40000000000 */
[----:B------:R-:W-:Y:S02]  /*4340*/  SHF.L.U32 R165, R130, 0x10, RZ ;  /* 0x0000001082a57819 */ /* 0x000fe400000006ff */
[----:B------:R-:W-:-:S02]  /*4350*/  SHF.L.U32 R130, R131, 0x10, RZ ;  /* 0x0000001083827819 */ /* 0x000fc400000006ff */
[----:B------:R-:W-:Y:S02]  /*4360*/  SHF.L.U32 R163, R129, 0x10, RZ ;  /* 0x0000001081a37819 */ /* 0x000fe400000006ff */
[----:B------:R-:W-:Y:S02]  /*4370*/  SHF.L.U32 R148, R148, 0x10, RZ ;  /* 0x0000001094947819 */ /* 0x000fe400000006ff */
[----:B------:R-:W-:Y:S02]  /*4380*/  SHF.L.U32 R144, R144, 0x10, RZ ;  /* 0x0000001090907819 */ /* 0x000fe400000006ff */
[----:B------:R-:W-:Y:S01]  /*4390*/  SHF.L.U32 R131, R0, 0x10, RZ ;  /* 0x0000001000837819 */ /* 0x000fe200000006ff */
[----:B------:R-:W-:Y:S06]  /*43a0*/  BRA `(.L_x_6318) ;  /* 0x00000008000c7947 */ /* 0x000fec0003800000 */
.L_x_6317:
[C---:B0----5:R-:W-:Y:S02]  /*43b0*/  PRMT R6, R129.reuse, 0x7632, R6 ;  /* 0x0000763281067816 */ /* 0x061fe40000000006 */
[----:B------:R-:W-:Y:S02]  /*43c0*/  SHF.L.U32 R129, R129, 0x10, RZ ;  /* 0x0000001081817819 */ /* 0x000fe400000006ff */
[----:B------:R-:W-:Y:S02]  /*43d0*/  SHF.L.U32 R0, R13, 0x10, RZ ;  /* 0x000000100d007819 */ /* 0x000fe400000006ff */
[C---:B------:R-:W-:Y:S01]  /*43e0*/  PRMT R144, R130.reuse, 0x7632, R144 ;  /* 0x0000763282907816 */ /* 0x040fe20000000090 */
[----:B------:R-:W-:Y:S01]  /*43f0*/  IMAD.U32 R130, R130, 0x10000, RZ ;  /* 0x0001000082827824 */ /* 0x000fe200078e00ff */
[----:B------:R-:W-:Y:S01]  /*4400*/  SHF.L.U32 R165, R14, 0x10, RZ ;  /* 0x000000100ea57819 */ /* 0x000fe200000006ff */
[----:B------:R-:W-:Y:S01]  /*4410*/  FADD.FTZ R163, R0, R129 ;  /* 0x0000008100a37221 */ /* 0x000fe20000010000 */
[----:B------:R-:W-:-:S02]  /*4420*/  PRMT R5, R128, 0x7632, R5 ;  /* 0x0000763280057816 */ /* 0x000fc40000000005 */
[----:B------:R-:W-:Y:S01]  /*4430*/  PRMT R146, R131, 0x7632, R146 ;  /* 0x0000763283927816 */ /* 0x000fe20000000092 */
[----:B------:R-:W-:Y:S01]  /*4440*/  FADD.FTZ R165, R165, R130 ;  /* 0x00000082a5a57221 */ /* 0x000fe20000010000 */
[----:B------:R-:W-:Y:S01]  /*4450*/  PRMT R0, R12, 0x7632, R0 ;  /* 0x000076320c007816 */ /* 0x000fe20000000000 */
[----:B------:R-:W-:Y:S01]  /*4460*/  IMAD.U32 R130, R15, 0x10000, RZ ;  /* 0x000100000f827824 */ /* 0x000fe200078e00ff */
[----:B------:R-:W-:Y:S02]  /*4470*/  PRMT R2, R13, 0x7632, R2 ;  /* 0x000076320d027816 */ /* 0x000fe40000000002 */
[----:B------:R-:W-:Y:S02]  /*4480*/  PRMT R3, R14, 0x7632, R3 ;  /* 0x000076320e037816 */ /* 0x000fe40000000003 */
[----:B------:R-:W-:Y:S02]  /*4490*/  PRMT R4, R15, 0x7632, R4 ;  /* 0x000076320f047816 */ /* 0x000fe40000000004 */
[----:B------:R-:W-:-:S02]  /*44a0*/  SHF.L.U32 R131, R131, 0x10, RZ ;  /* 0x0000001083837819 */ /* 0x000fc400000006ff */
[----:B------:R-:W-:Y:S01]  /*44b0*/  SHF.L.U32 R128, R128, 0x10, RZ ;  /* 0x0000001080807819 */ /* 0x000fe200000006ff */
[----:B------:R-:W-:Y:S01]  /*44c0*/  IMAD.U32 R4, R4, 0x10000, RZ ;  /* 0x0001000004047824 */ /* 0x000fe200078e00ff */
[----:B------:R-:W-:Y:S01]  /*44d0*/  SHF.L.U32 R161, R12, 0x10, RZ ;  /* 0x000000100ca17819 */ /* 0x000fe200000006ff */
[----:B------:R-:W-:Y:S01]  /*44e0*/  FADD.FTZ R130, R130, R131 ;  /* 0x0000008382827221 */ /* 0x000fe20000010000 */
[----:B------:R-:W-:Y:S02]  /*44f0*/  SHF.L.U32 R5, R5, 0x10, RZ ;  /* 0x0000001005057819 */ /* 0x000fe400000006ff */
        /* <DEDUP_REMOVED lines=16> */
.L_x_6316:
[----:B------:R-:W-:Y:S05]  /*4600*/  BRA.U UP0, `(.L_x_6319) ;  /* 0x0000000100947547 */ /* 0x000fea000b800000 */
[C---:B0----5:R-:W-:Y:S01]  /*4610*/  PRMT R6, R129.reuse, 0x7632, R6 ;  /* 0x0000763281067816 */ /* 0x061fe20000000006 */
[----:B------:R-:W-:Y:S01]  /*4620*/  IMAD.U32 R129, R129, 0x10000, RZ ;  /* 0x0001000081817824 */ /* 0x000fe200078e00ff */
[----:B------:R-:W-:Y:S02]  /*4630*/  SHF.L.U32 R0, R9, 0x10, RZ ;  /* 0x0000001009007819 */ /* 0x000fe400000006ff */
[C---:B------:R-:W-:Y:S02]  /*4640*/  PRMT R144, R130.reuse, 0x7632, R144 ;  /* 0x0000763282907816 */ /* 0x040fe40000000090 */
        /* <DEDUP_REMOVED lines=11> */
[C---:B------:R-:W-:Y:S02]  /*4700*/  PRMT R4, R11.reuse, 0x7632, R4 ;  /* 0x000076320b047816 */ /* 0x040fe40000000004 */
[----:B------:R-:W-:-:S02]  /*4710*/  SHF.L.U32 R130, R11, 0x10, RZ ;  /* 0x000000100b827819 */ /* 0x000fc400000006ff */
[----:B------:R-:W-:Y:S02]  /*4720*/  SHF.L.U32 R128, R128, 0x10, RZ ;  /* 0x0000001080807819 */ /* 0x000fe400000006ff */
        /* <DEDUP_REMOVED lines=19> */
.L_x_6319:
[C---:B-----5:R-:W-:Y:S01]  /*4860*/  PRMT R2, R128.reuse, 0x7632, R2 ;  /* 0x0000763280027816 */ /* 0x060fe20000000002 */
[----:B------:R-:W-:Y:S01]  /*4870*/  IMAD.U32 R128, R128, 0x10000, RZ ;  /* 0x0001000080807824 */ /* 0x000fe200078e00ff */
[----:B------:R-:W-:Y:S01]  /*4880*/  SHF.L.U32 R3, R8, 0x10, RZ ;  /* 0x0000001008037819 */ /* 0x000fe200000006ff */
[----:B0-----:R-:W-:Y:S01]  /*4890*/  IMAD.U32 R4, R12, 0x10000, RZ ;  /* 0x000100000c047824 */ /* 0x001fe200078e00ff */
[----:B------:R-:W-:Y:S02]  /*48a0*/  PRMT R6, R129, 0x7632, R6 ;  /* 0x0000763281067816 */ /* 0x000fe40000000006 */
[----:B------:R-:W-:Y:S01]  /*48b0*/  PRMT R0, R8, 0x7632, R0 ;  /* 0x0000763208007816 */ /* 0x000fe20000000000 */
[----:B------:R-:W-:Y:S01]  /*48c0*/  FADD.FTZ R3, R3, R128 ;  /* 0x0000008003037221 */ /* 0x000fe20000010000 */
[----:B------:R-:W-:Y:S02]  /*48d0*/  SHF.L.U32 R129, R129, 0x10, RZ ;  /* 0x0000001081817819 */ /* 0x000fe400000006ff */
[----:B------:R-:W-:Y:S01]  /*48e0*/  SHF.L.U32 R128, R9, 0x10, RZ ;  /* 0x0000001009807819 */ /* 0x000fe200000006ff */
[----:B------:R-:W-:Y:S01]  /*48f0*/  IMAD.U32 R0, R0, 0x10000, RZ ;  /* 0x0001000000007824 */ /* 0x000fe200078e00ff */
[----:B------:R-:W-:-:S02]  /*4900*/  SHF.L.U32 R146, R131, 0x10, RZ ;  /* 0x0000001083927819 */ /* 0x000fc400000006ff */
[----:B------:R-:W-:Y:S01]  /*4910*/  SHF.L.U32 R161, R11, 0x10, RZ ;  /* 0x000000100ba17819 */ /* 0x000fe200000006ff */
[----:B------:R-:W-:Y:S01]  /*4920*/  FADD.FTZ R128, R128, R129 ;  /* 0x0000008180807221 */ /* 0x000fe20000010000 */
[----:B------:R-:W-:Y:S02]  /*4930*/  SHF.L.U32 R5, R2, 0x10, RZ ;  /* 0x0000001002057819 */ /* 0x000fe400000006ff */
[----:B------:R-:W-:Y:S01]  /*4940*/  PRMT R144, R131, 0x7632, R144 ;  /* 0x0000763283907816 */ /* 0x000fe20000000090 */
[----:B------:R-:W-:Y:S01]  /*4950*/  FADD.FTZ R129, R161, R146 ;  /* 0x00000092a1817221 */ /* 0x000fe20000010000 */
[--C-:B------:R-:W-:Y:S01]  /*4960*/  FADD.FTZ R161, R4, R3.reuse ;  /* 0x0000000304a17221 */ /* 0x100fe20000010000 */
[----:B------:R-:W-:Y:S01]  /*4970*/  FADD.FTZ R148, R5, R0 ;  /* 0x0000000005947221 */ /* 0x000fe20000010000 */
[----:B------:R-:W-:Y:S02]  /*4980*/  PRMT R3, R11, 0x7632, R3 ;  /* 0x000076320b037816 */ /* 0x000fe40000000003 */
[----:B------:R-:W-:-:S02]  /*4990*/  PRMT R7, R130, 0x7632, R7 ;  /* 0x0000763282077816 */ /* 0x000fc40000000007 */
[----:B------:R-:W-:Y:S02]  /*49a0*/  PRMT R0, R9, 0x7632, R0 ;  /* 0x0000763209007816 */ /* 0x000fe40000000000 */
[----:B------:R-:W-:Y:S01]  /*49b0*/  PRMT R2, R10, 0x7632, R2 ;  /* 0x000076320a027816 */ /* 0x000fe20000000002 */
[----:B------:R-:W-:Y:S01]  /*49c0*/  IMAD.U32 R7, R7, 0x10000, RZ ;  /* 0x0001000007077824 */ /* 0x000fe200078e00ff */
[----:B------:R-:W-:Y:S02]  /*49d0*/  SHF.L.U32 R130, R130, 0x10, RZ ;  /* 0x0000001082827819 */ /* 0x000fe400000006ff */
[----:B------:R-:W-:Y:S02]  /*49e0*/  SHF.L.U32 R131, R10, 0x10, RZ ;  /* 0x000000100a837819 */ /* 0x000fe400000006ff */
[----:B------:R-:W-:Y:S02]  /*49f0*/  SHF.L.U32 R4, R144, 0x10, RZ ;  /* 0x0000001090047819 */ /* 0x000fe400000006ff */
[----:B------:R-:W-:Y:S01]  /*4a00*/  SHF.L.U32 R3, R3, 0x10, RZ ;  /* 0x0000001003037819 */ /* 0x000fe200000006ff */
[----:B------:R-:W-:Y:S01]  /*4a10*/  FADD.FTZ R130, R131, R130 ;  /* 0x0000008283827221 */ /* 0x000fe20000010000 */
[----:B------:R-:W-:-:S02]  /*4a20*/  SHF.L.U32 R5, R6, 0x10, RZ ;  /* 0x0000001006057819 */ /* 0x000fc400000006ff */
[----:B------:R-:W-:Y:S01]  /*4a30*/  SHF.L.U32 R0, R0, 0x10, RZ ;  /* 0x0000001000007819 */ /* 0x000fe200000006ff */
[--C-:B------:R-:W-:Y:S01]  /*4a40*/  FADD.FTZ R131, R4, R3.reuse ;  /* 0x0000000304837221 */ /* 0x100fe20000010000 */
[----:B------:R-:W-:Y:S02]  /*4a50*/  SHF.L.U32 R2, R2, 0x10, RZ ;  /* 0x0000001002027819 */ /* 0x000fe400000006ff */
[C---:B------:R-:W-:Y:S01]  /*4a60*/  SHF.L.U32 R165, R14.reuse, 0x10, RZ ;  /* 0x000000100ea57819 */ /* 0x040fe200000006ff */
[----:B------:R-:W-:Y:S01]  /*4a70*/  FADD.FTZ R146, R5, R0 ;  /* 0x0000000005927221 */ /* 0x000fe20000010000 */
[----:B------:R-:W-:Y:S01]  /*4a80*/  PRMT R3, R14, 0x7632, R3 ;  /* 0x000076320e037816 */ /* 0x000fe20000000003 */
[----:B------:R-:W-:Y:S01]  /*4a90*/  FADD.FTZ R144, R7, R2 ;  /* 0x0000000207907221 */ /* 0x000fe20000010000 */
[----:B------:R-:W-:Y:S01]  /*4aa0*/  PRMT R0, R12, 0x7632, R0 ;  /* 0x000076320c007816 */ /* 0x000fe20000000000 */
[----:B------:R-:W-:Y:S01]  /*4ab0*/  FADD.FTZ R165, R165, R130 ;  /* 0x00000082a5a57221 */ /* 0x000fe20000010000 */
        /* <DEDUP_REMOVED lines=18> */
.L_x_6318:
        /* <DEDUP_REMOVED lines=203> */
.L_x_6321:
[----:B--23--:R-:W-:Y:S05]  /*5890*/  BSYNC.RECONVERGENT B0 ;  /* 0x0000000000007941 */ /* 0x00cfea0003800200 */
.L_x_6320:
        /* <DEDUP_REMOVED lines=15> */
.L_x_6323:
[----:B------:R-:W-:Y:S05]  /*5990*/  BSYNC.RECONVERGENT B0 ;  /* 0x0000000000007941 */ /* 0x000fea0003800200 */
.L_x_6322:
[----:B------:R-:W1:Y:S01]  /*59a0*/  SHFL.DOWN PT, R129, R128, 0x2, 0x1f ;  /* 0x08401f0080817f89 */ /* 0x000e6200000e0000 */
[----:B------:R-:W-:Y:S01]  /*59b0*/  ISETP.NE.AND P2, PT, R0, RZ, PT ;  /* 0x000000ff0000720c */ /* 0x000fe20003f45270 */
[----:B------:R-:W-:Y:S01]  /*59c0*/  UPLOP3.LUT UP1, UPT, UPT, UPT, UP1, 0x40, 0x4 ;  /* 0x000000000004789c */ /* 0x000fe20003f2e810 */
[----:B------:R-:W-:Y:S01]  /*59d0*/  ISETP.NE.AND P3, PT, RZ, UR12, PT ;  /* 0x0000000cff007c0c */ /* 0x000fe2000bf65270 */
[----:B0-----:R-:W0:Y:S04]  /*59e0*/  SHFL.DOWN PT, R167, R2, 0x2, 0x1f ;  /* 0x08401f0002a77f89 */ /* 0x001e2800000e0000 */
[----:B------:R-:W2:Y:S01]  /*59f0*/  SHFL.DOWN PT, R150, R3, 0x2, 0x1f ;  /* 0x08401f0003967f89 */ /* 0x000ea200000e0000 */
[----:B-1----:R-:W-:Y:S02]  /*5a00*/  IADD3 R152, PT, PT, R129, R128, RZ ;  /* 0x0000008081987210 */ /* 0x002fe40007ffe0ff */
[----:B------:R-:W-:-:S02]  /*5a10*/  I2FP.F32.S32 R194, R129 ;  /* 0x0000008100c27245 */ /* 0x000fc40000201400 */
        /* <DEDUP_REMOVED lines=19> */
[----:B------:R-:W3:Y:S01]  /*5b50*/  MUFU.RCP R152, R152 ;  /* 0x0000009800987308 */ /* 0x000ee20000001000 */
[----:B0-----:R-:W-:Y:S01]  /*5b60*/  FADD.FTZ R129, R205, -R2 ;  /* 0x80000002cd817221 */ /* 0x001fe20000010000 */
[----:B------:R-:W-:-:S03]  /*5b70*/  FMUL.FTZ R167, R2, R207 ;  /* 0x000000cf02a77220 */ /* 0x000fc60000410000 */
[----:B------:R-:W-:Y:S01]  /*5b80*/  FMUL.FTZ R129, R129, R129 ;  /* 0x0000008181817220 */ /* 0x000fe20000410000 */
[----:B------:R-:W-:-:S03]  /*5b90*/  FFMA.FTZ R167, R156, R205, R167 ;  /* 0x000000cd9ca77223 */ /* 0x000fc600000100a7 */
[----:B------:R-:W-:Y:S01]  /*5ba0*/  FMUL.FTZ R156, R156, R129 ;  /* 0x000000819c9c7220 */ /* 0x000fe20000410000 */
[----:B---3--:R-:W-:Y:S01]  /*5bb0*/  FMUL.FTZ R167, R152, R167 ;  /* 0x000000a798a77220 */ /* 0x008fe20000410000 */
[----:B-1----:R-:W-:Y:S02]  /*5bc0*/  FADD.FTZ R129, R3, R128 ;  /* 0x0000008003817221 */ /* 0x002fe40000010000 */
[----:B------:R-:W-:-:S03]  /*5bd0*/  FMUL.FTZ R156, R156, R207 ;  /* 0x000000cf9c9c7220 */ /* 0x000fc60000410000 */
[----:B------:R-:W0:Y:S01]  /*5be0*/  SHFL.IDX PT, R167, R167, RZ, 0x1f ;  /* 0x00001fffa7a77589 */ /* 0x000e2200000e0000 */
[----:B------:R-:W-:Y:S02]  /*5bf0*/  FFMA.FTZ R156, R152, R156, R129 ;  /* 0x0000009c989c7223 */ /* 0x000fe40000010081 */
[----:B------:R-:W1:Y:S03]  /*5c00*/  @!P2 LDC.64 R128, c[0x0][0x3c0] ;  /* 0x0000f000ff80ab82 */ /* 0x000e660000000a00 */
[----:B------:R-:W2:Y:S01]  /*5c10*/  SHFL.IDX PT, R205, R156, RZ, 0x1f ;  /* 0x00001fff9ccd7589 */ /* 0x000ea200000e0000 */
[C---:B0-----:R-:W-:Y:S01]  /*5c20*/  FMUL.FTZ R2, R167.reuse, R167 ;  /* 0x000000a7a7027220 */ /* 0x041fe20000410000 */
[----:B------:R-:W-:Y:S01]  /*5c30*/  FSEL R152, R167, RZ, !P3 ;  /* 0x000000ffa7987208 */ /* 0x000fe20005800000 */
[----:B-1----:R-:W-:-:S03]  /*5c40*/  @!P2 IMAD.WIDE R128, R133, 0x4, R128 ;  /* 0x000000048580a825 */ /* 0x002fc600078e0280 */
[----:B------:R-:W-:Y:S01]  /*5c50*/  FSEL R3, R2, RZ, P3 ;  /* 0x000000ff02037208 */ /* 0x000fe20001800000 */
[----:B--2---:R-:W-:Y:S01]  /*5c60*/  FFMA.FTZ R2, R205, UR9, R150 ;  /* 0x00000009cd027c23 */ /* 0x004fe20008010096 */
[C---:B------:R-:W-:Y:S01]  /*5c70*/  FADD.FTZ R210, -R152.reuse, R155 ;  /* 0x0000009b98d27221 */ /* 0x040fe20000010100 */
[C---:B------:R-:W-:Y:S01]  /*5c80*/  FADD.FTZ R230, -R152.reuse, R180 ;  /* 0x000000b498e67221 */ /* 0x040fe20000010100 */
[----:B------:R-:W-:Y:S01]  /*5c90*/  FADD.FTZ R180, -R152, R178 ;  /* 0x000000b298b47221 */ /* 0x000fe20000010100 */
[----:B------:R-:W-:Y:S01]  /*5ca0*/  FADD.FTZ R205, R2, R3 ;  /* 0x0000000302cd7221 */ /* 0x000fe20000010000 */
[C---:B------:R-:W-:Y:S01]  /*5cb0*/  FADD.FTZ R178, -R152.reuse, R174 ;  /* 0x000000ae98b27221 */ /* 0x040fe20000010100 */
[----:B------:R-:W0:Y:S01]  /*5cc0*/  @!P2 LDC.64 R2, c[0x0][0x3c8] ;  /* 0x0000f200ff02ab82 */ /* 0x000e220000000a00 */
        /* <DEDUP_REMOVED lines=53> */
[C---:B-1----:R-:W-:Y:S01]  /*6020*/  FMUL.FTZ R197, R155.reuse, R160 ;  /* 0x000000a09bc57220 */ /* 0x042fe20000410000 */
[----:B------:R-:W1:Y:S01]  /*6030*/  LDC.64 R152, c[0x0][0x428] ;  /* 0x00010a00ff987b82 */ /* 0x000e620000000a00 */
[----:B------:R-:W-:Y:S01]  /*6040*/  FMUL.FTZ R199, R155, R164 ;  /* 0x000000a49bc77220 */ /* 0x000fe20000410000 */
[----:B------:R2:W-:Y:S01]  /*6050*/  @!P2 STG.E desc[UR6][R128.64], R167 ;  /* 0x000000a78000a986 */ /* 0x0005e2000c101906 */
[----:B------:R-:W-:Y:S01]  /*6060*/  FFMA.FTZ R197, R197, R120, R64 ;  /* 0x00000078c5c57223 */ /* 0x000fe20000010040 */
        /* <DEDUP_REMOVED lines=8> */
[----:B0-----:R-:W-:-:S04]  /*60f0*/  @!P2 IMAD.WIDE R2, R133, 0x4, R2 ;  /* 0x000000048502a825 */ /* 0x001fc800078e0202 */
[----:B------:R-:W-:Y:S01]  /*6100*/  FFMA.FTZ R194, R194, R123, R67 ;  /* 0x0000007bc2c27223 */ /* 0x000fe20000010043 */
[----:B--2---:R-:W-:Y:S01]  /*6110*/  FFMA.FTZ R128, R199, R121, R65 ;  /* 0x00000079c7807223 */ /* 0x004fe20000010041 */
[----:B------:R-:W-:Y:S01]  /*6120*/  FFMA.FTZ R129, R131, R126, R70 ;  /* 0x0000007e83817223 */ /* 0x000fe20000010046 */
[----:B------:R-:W-:Y:S01]  /*6130*/  FFMA.FTZ R131, R201, R122, R66 ;  /* 0x0000007ac9837223 */ /* 0x000fe20000010042 */
[----:B------:R-:W-:Y:S01]  /*6140*/  FFMA.FTZ R150, R150, R127, R71 ;  /* 0x0000007f96967223 */ /* 0x000fe20000010047 */
[----:B------:R-:W-:Y:S01]  /*6150*/  FMUL.FTZ R203, R155, R196 ;  /* 0x000000c49bcb7220 */ /* 0x000fe20000410000 */
[----:B------:R-:W-:Y:S01]  /*6160*/  F2FP.BF16.F32.PACK_AB R130, R128, R197 ;  /* 0x000000c58082723e */ /* 0x000fe200000010ff */
[----:B------:R-:W-:Y:S01]  /*6170*/  FFMA.FTZ R128, R149, R124, R68 ;  /* 0x0000007c95807223 */ /* 0x000fe20000010044 */
[----:B------:R-:W-:Y:S01]  /*6180*/  FFMA.FTZ R149, R154, R125, R69 ;  /* 0x0000007d9a957223 */ /* 0x000fe20000010045 */
[C---:B------:R-:W-:Y:S01]  /*6190*/  FMUL.FTZ R172, R155.reuse, R172 ;  /* 0x000000ac9bac7220 */ /* 0x040fe20000410000 */
[C---:B------:R-:W-:Y:S01]  /*61a0*/  FMUL.FTZ R159, R155.reuse, R222 ;  /* 0x000000de9b9f7220 */ /* 0x040fe20000410000 */
[C---:B------:R-:W-:Y:S01]  /*61b0*/  FMUL.FTZ R136, R155.reuse, R180 ;  /* 0x000000b49b887220 */ /* 0x040fe20000410000 */
[----:B------:R-:W-:Y:S01]  /*61c0*/  FMUL.FTZ R164, R155, R148 ;  /* 0x000000949ba47220 */ /* 0x000fe20000410000 */
[----:B------:R0:W-:Y:S01]  /*61d0*/  @!P2 STG.E desc[UR6][R2.64], R155 ;  /* 0x0000009b0200a986 */ /* 0x0001e2000c101906 */
[----:B------:R-:W-:Y:S01]  /*61e0*/  F2FP.BF16.F32.PACK_AB R131, R194, R131 ;  /* 0x00000083c283723e */ /* 0x000fe200000010ff */
[----:B------:R-:W-:Y:S01]  /*61f0*/  FFMA.FTZ R148, R203, R116, R60 ;  /* 0x00000074cb947223 */ /* 0x000fe2000001003c */
[----:B------:R-:W-:Y:S01]  /*6200*/  F2FP.BF16.F32.PACK_AB R129, R150, R129 ;  /* 0x000000819681723e */ /* 0x000fe200000010ff */
[----:B-1----:R-:W-:Y:S01]  /*6210*/  IMAD.WIDE.U32 R196, R141, 0x10, R152 ;  /* 0x000000108dc47825 */ /* 0x002fe200078e0098 */
[----:B------:R-:W-:-:S03]  /*6220*/  F2FP.BF16.F32.PACK_AB R128, R149, R128 ;  /* 0x000000809580723e */ /* 0x000fc600000010ff */
[----:B------:R-:W-:Y:S01]  /*6230*/  FFMA.FTZ R159, R159, R110, R54 ;  /* 0x0000006e9f9f7223 */ /* 0x000fe20000010036 */
[----:B------:R-:W-:Y:S01]  /*6240*/  FFMA.FTZ R136, R136, R111, R55 ;  /* 0x0000006f88887223 */ /* 0x000fe20000010037 */
[C---:B------:R-:W-:Y:S01]  /*6250*/  FMUL.FTZ R161, R155.reuse, R228 ;  /* 0x000000e49ba17220 */ /* 0x040fe20000410000 */
[C---:B------:R-:W-:Y:S01]  /*6260*/  FMUL.FTZ R138, R155.reuse, R188 ;  /* 0x000000bc9b8a7220 */ /* 0x040fe20000410000 */
[C---:B------:R-:W-:Y:S01]  /*6270*/  FMUL.FTZ R157, R155.reuse, R232 ;  /* 0x000000e89b9d7220 */ /* 0x040fe20000410000 */
[----:B------:R-:W-:Y:S01]  /*6280*/  FMUL.FTZ R132, R155, R230 ;  /* 0x000000e69b847220 */ /* 0x000fe20000410000 */
[----:B0-----:R-:W-:Y:S01]  /*6290*/  FFMA.FTZ R3, R172, R117, R61 ;  /* 0x00000075ac037223 */ /* 0x001fe2000001003d */
[----:B------:R0:W-:Y:S01]  /*62a0*/  STG.E.128 desc[UR6][R196.64], R128 ;  /* 0x00000080c4007986 */ /* 0x0001e2000c101d06 */
[----:B------:R-:W-:Y:S01]  /*62b0*/  FFMA.FTZ R157, R157, R108, R52 ;  /* 0x0000006c9d9d7223 */ /* 0x000fe20000010034 */
[----:B------:R-:W-:Y:S01]  /*62c0*/  FFMA.FTZ R132, R132, R109, R53 ;  /* 0x0000006d84847223 */ /* 0x000fe20000010035 */
[----:B------:R-:W-:Y:S01]  /*62d0*/  FMUL.FTZ R146, R155, R192 ;  /* 0x000000c09b927220 */ /* 0x000fe20000410000 */
[----:B------:R-:W-:Y:S01]  /*62e0*/  F2FP.BF16.F32.PACK_AB R148, R3, R148 ;  /* 0x000000940394723e */ /* 0x000fe200000010ff */
[----:B------:R-:W-:-:S04]  /*62f0*/  IMAD.WIDE.U32 R2, R143, 0x10, R152 ;  /* 0x000000108f027825 */ /* 0x000fc800078e0098 */
        /* <DEDUP_REMOVED lines=12> */
[----:B0-----:R-:W-:Y:S01]  /*63c0*/  F2FP.BF16.F32.PACK_AB R129, R136, R159 ;  /* 0x0000009f8881723e */ /* 0x001fe200000010ff */
[----:B------:R-:W-:Y:S01]  /*63d0*/  FFMA.FTZ R136, R161, R100, R44 ;  /* 0x00000064a1887223 */ /* 0x000fe2000001002c */
[----:B------:R-:W-:Y:S01]  /*63e0*/  F2FP.BF16.F32.PACK_AB R128, R132, R157 ;  /* 0x0000009d8480723e */ /* 0x000fe200000010ff */
[C---:B------:R-:W-:Y:S01]  /*63f0*/  FMUL.FTZ R165, R155.reuse, R214 ;  /* 0x000000d69ba57220 */ /* 0x040fe20000410000 */
[C---:B------:R-:W-:Y:S01]  /*6400*/  FMUL.FTZ R144, R155.reuse, R186 ;  /* 0x000000ba9b907220 */ /* 0x040fe20000410000 */
[----:B------:R-:W-:Y:S01]  /*6410*/  FMUL.FTZ R171, R155, R216 ;  /* 0x000000d89bab7220 */ /* 0x000fe20000410000 */
[----:B------:R-:W-:Y:S01]  /*6420*/  F2FP.BF16.F32.PACK_AB R136, R143, R136 ;  /* 0x000000888f88723e */ /* 0x000fe200000010ff */
        /* <DEDUP_REMOVED lines=34> */
[----:B------:R-:W-:Y:S01]  /*6650*/  IMAD.WIDE.U32 R198, R137, 0x10, R152 ;  /* 0x0000001089c67825 */ /* 0x000fe200078e0098 */
[----:B------:R-:W-:-:S03]  /*6660*/  F2FP.BF16.F32.PACK_AB R146, R157, R146 ;  /* 0x000000929d92723e */ /* 0x000fc600000010ff */
[----:B------:R-:W-:Y:S01]  /*6670*/  FFMA.FTZ R137, R165, R102, R46 ;  /* 0x00000066a5897223 */ /* 0x000fe2000001002e */
[----:B------:R-:W-:Y:S01]  /*6680*/  F2FP.BF16.F32.PACK_AB R151, R202, R151 ;  /* 0x00000097ca97723e */ /* 0x000fe200000010ff */
[----:B------:R-:W0:Y:S01]  /*6690*/  LDC.64 R156, c[0x0][0x380] ;  /* 0x0000e000ff9c7b82 */ /* 0x000e220000000a00 */
[----:B------:R-:W-:Y:S01]  /*66a0*/  F2FP.BF16.F32.PACK_AB R150, R155, R150 ;  /* 0x000000969b96723e */ /* 0x000fe200000010ff */
[----:B------:R-:W-:Y:S01]  /*66b0*/  IMAD.WIDE.U32 R134, R135, 0x10, R152 ;  /* 0x0000001087867825 */ /* 0x000fe200078e0098 */
[----:B------:R-:W-:-:S03]  /*66c0*/  F2FP.BF16.F32.PACK_AB R149, R200, R205 ;  /* 0x000000cdc895723e */ /* 0x000fc600000010ff */
[----:B------:R-:W-:Y:S01]  /*66d0*/  FFMA.FTZ R144, R144, R103, R47 ;  /* 0x0000006790907223 */ /* 0x000fe2000001002f */
[----:B------:R-:W-:Y:S01]  /*66e0*/  FFMA.FTZ R138, R171, R96, R40 ;  /* 0x00000060ab8a7223 */ /* 0x000fe20000010028 */
[----:B------:R-:W-:-:S04]  /*66f0*/  IMAD.WIDE.U32 R140, R139, 0x10, R152 ;  /* 0x000000108b8c7825 */ /* 0x000fc800078e0098 */
[----:B------:R-:W-:Y:S01]  /*6700*/  FFMA.FTZ R163, R163, R104, R48 ;  /* 0x00000068a3a37223 */ /* 0x000fe20000010030 */
[----:B------:R1:W-:Y:S01]  /*6710*/  STG.E.128 desc[UR6][R198.64], R148 ;  /* 0x00000094c6007986 */ /* 0x0003e2000c101d06 */
[----:B------:R-:W-:Y:S01]  /*6720*/  FFMA.FTZ R142, R142, R105, R49 ;  /* 0x000000698e8e7223 */ /* 0x000fe20000010031 */
[----:B------:R-:W-:-:S04]  /*6730*/  IMAD.WIDE.U32 R154, R145, 0x10, R152 ;  /* 0x00000010919a7825 */ /* 0x000fc800078e0098 */
[----:B------:R-:W-:Y:S01]  /*6740*/  FFMA.FTZ R145, R158, R97, R41 ;  /* 0x000000619e917223 */ /* 0x000fe20000010029 */
[----:B------:R-:W-:Y:S01]  /*6750*/  FFMA.FTZ R139, R177, R98, R42 ;  /* 0x00000062b18b7223 */ /* 0x000fe2000001002a */
[----:B------:R-:W-:Y:S01]  /*6760*/  FFMA.FTZ R182, R182, R99, R43 ;  /* 0x00000063b6b67223 */ /* 0x000fe2000001002b */
[----:B------:R-:W-:-:S04]  /*6770*/  IMAD.WIDE.U32 R152, R147, 0x10, R152 ;  /* 0x0000001093987825 */ /* 0x000fc800078e0098 */
[----:B------:R-:W-:Y:S01]  /*6780*/  FFMA.FTZ R147, R174, R89, R33 ;  /* 0x00000059ae937223 */ /* 0x000fe20000010021 */
[----:B------:R-:W-:Y:S01]  /*6790*/  FFMA.FTZ R210, R210, R91, R35 ;  /* 0x0000005bd2d27223 */ /* 0x000fe20000010023 */
[----:B------:R-:W-:Y:S01]  /*67a0*/  F2FP.BF16.F32.PACK_AB R138, R145, R138 ;  /* 0x0000008a918a723e */ /* 0x000fe200000010ff */
[----:B------:R-:W-:Y:S01]  /*67b0*/  FFMA.FTZ R160, R160, R95, R39 ;  /* 0x0000005fa0a07223 */ /* 0x000fe20000010027 */
[----:B------:R-:W-:Y:S01]  /*67c0*/  F2FP.BF16.F32.PACK_AB R137, R144, R137 ;  /* 0x000000899089723e */ /* 0x000fe200000010ff */
[----:B------:R-:W-:Y:S01]  /*67d0*/  FFMA.FTZ R145, R181, R86, R30 ;  /* 0x00000056b5917223 */ /* 0x000fe2000001001e */
[----:B------:R-:W-:Y:S01]  /*67e0*/  FFMA.FTZ R252, R252, R83, R27 ;  /* 0x00000053fcfc7223 */ /* 0x000fe2000001001b */
[----:B------:R-:W-:Y:S01]  /*67f0*/  FFMA.FTZ R240, R240, R87, R31 ;  /* 0x00000057f0f07223 */ /* 0x000fe2000001001f */
[----:B------:R-:W-:Y:S01]  /*6800*/  FFMA.FTZ R144, R175, R84, R28 ;  /* 0x00000054af907223 */ /* 0x000fe2000001001c */
[----:B------:R-:W-:Y:S01]  /*6810*/  FFMA.FTZ R195, R195, R74, R18 ;  /* 0x0000004ac3c37223 */ /* 0x000fe20000010012 */
[----:B------:R-:W-:Y:S01]  /*6820*/  FFMA.FTZ R166, R166, R75, R19 ;  /* 0x0000004ba6a67223 */ /* 0x000fe20000010013 */
[----:B-1----:R-:W-:Y:S01]  /*6830*/  FFMA.FTZ R150, R179, R88, R32 ;  /* 0x00000058b3967223 */ /* 0x002fe20000010020 */
[----:B------:R-:W-:Y:S01]  /*6840*/  FFMA.FTZ R148, R167, R92, R36 ;  /* 0x0000005ca7947223 */ /* 0x000fe20000010024 */
[----:B------:R-:W-:Y:S01]  /*6850*/  FFMA.FTZ R151, R183, R90, R34 ;  /* 0x0000005ab7977223 */ /* 0x000fe20000010022 */
        /* <DEDUP_REMOVED lines=11> */
[----:B------:R-:W-:-:S02]  /*6910*/  F2FP.BF16.F32.PACK_AB R130, R142, R163 ;  /* 0x000000a38e82723e */ /* 0x000fc400000010ff */
[----:B------:R-:W-:Y:S02]  /*6920*/  F2FP.BF16.F32.PACK_AB R139, R182, R139 ;  /* 0x0000008bb68b723e */ /* 0x000fe400000010ff */
[----:B------:R-:W-:Y:S01]  /*6930*/  F2FP.BF16.F32.PACK_AB R151, R210, R151 ;  /* 0x00000097d297723e */ /* 0x000fe200000010ff */
[----:B------:R1:W-:Y:S01]  /*6940*/  STG.E.128 desc[UR6][R2.64], R128 ;  /* 0x0000008002007986 */ /* 0x0003e2000c101d06 */
[----:B------:R-:W-:Y:S02]  /*6950*/  F2FP.BF16.F32.PACK_AB R149, R160, R149 ;  /* 0x00000095a095723e */ /* 0x000fe400000010ff */
        /* <DEDUP_REMOVED lines=9> */
[----:B------:R-:W-:Y:S02]  /*69f0*/  F2FP.BF16.F32.PACK_AB R164, R164, R185 ;  /* 0x000000b9a4a4723e */ /* 0x000fe400000010ff */
[----:B0-----:R-:W-:-:S03]  /*6a00*/  IADD3 R133, PT, PT, R133, R156, RZ ;  /* 0x0000009c85857210 */ /* 0x001fc60007ffe0ff */
[----:B------:R1:W-:Y:S01]  /*6a10*/  STG.E.128 desc[UR6][R152.64], R164 ;  /* 0x000000a498007986 */ /* 0x0003e2000c101d06 */
[----:B------:R-:W-:-:S13]  /*6a20*/  ISETP.GE.AND P2, PT, R133, R157, PT ;  /* 0x0000009d8500720c */ /* 0x000fda0003f46270 */
[----:B------:R-:W-:Y:S05]  /*6a30*/  @!P2 BRA `(.L_x_6324) ;  /* 0xffffff9c0000a947 */ /* 0x000fea000383ffff */
[----:B------:R-:W-:Y:S05]  /*6a40*/  EXIT ;  /* 0x000000000000794d */ /* 0x000fea0003800000 */
.L_x_6325:
        /* <DEDUP_REMOVED lines=11> */
.L_x_27863:


//--------------------- .text._ZN10layer_norm31ln_parallel_residual_fwd_kernelINS_13Kernel_traitsIf13__nv_bfloat16S2_S2_fjLj7168ELj1ELj1ELj4ELj16ENS_18Kernel_traits_baseILj7168EfS2_S2_S2_fjLj128EEEEELb1ELb0ELb0EEEvNS_9FwdParamsE --------------------------
	.section	.text._ZN10layer_norm31ln_parallel_residual_fwd_kernelINS_13Kernel_traitsIf13__nv_bfloat16S2_S2_fjLj7168ELj1ELj1ELj4ELj16ENS_18Kernel_traits_baseILj7168EfS2_S2_S2_fjLj128EEEEELb1ELb0ELb0EEEvNS_9FwdParamsE,"ax",@progbits
	.align	128
        .global         _ZN10layer_norm31ln_parallel_residual_fwd_kernelINS_13Kernel_traitsIf13__nv_bfloat16S2_S2_fjLj7168ELj1ELj1ELj4ELj16ENS_18Kernel_traits_baseILj7168EfS2_S2_S2_fjLj128EEEEELb1ELb0ELb0EEEvNS_9FwdParamsE
        .type           _ZN10layer_norm31ln_parallel_residual_fwd_kernelINS_13Kernel_traitsIf13__nv_bfloat16S2_S2_fjLj7168ELj1ELj1ELj4ELj16ENS_18Kernel_traits_baseILj7168EfS2_S2_S2_fjLj128EEEEELb1ELb0ELb0EEEvNS_9FwdParamsE,@function
        .size           _ZN10layer_norm31ln_parallel_residual_fwd_kernelINS_13Kernel_traitsIf13__nv_bfloat16S2_S2_fjLj7168ELj1ELj1ELj4ELj16ENS_18Kernel_traits_baseILj7168EfS2_S2_S2_fjLj128EEEEELb1ELb0ELb0EEEvNS_9FwdParamsE,(.L_x_27864 - _ZN10layer_norm31ln_parallel_residual_fwd_kernelINS_13Kernel_traitsIf13__nv_bfloat16S2_S2_fjLj7168ELj1ELj1ELj4ELj16ENS_18Kernel_traits_baseILj7168EfS2_S2_S2_fjLj128EEEEELb1ELb0ELb0EEEvNS_9FwdParamsE)
        .other          _ZN10layer_norm31ln_parallel_residual_fwd_kernelINS_13Kernel_traitsIf13__nv_bfloat16S2_S2_fjLj7168ELj1ELj1ELj4ELj16ENS_18Kernel_traits_baseILj7168EfS2_S2_S2_fjLj128EEEEELb1ELb0ELb0EEEvNS_9FwdParamsE,@"STO_CUDA_ENTRY STV_DEFAULT"
_ZN10layer_norm31ln_parallel_residual_fwd_kernelINS_13Kernel_traitsIf13__nv_bfloat16S2_S2_fjLj7168ELj1ELj1ELj4ELj16ENS_18Kernel_traits_baseILj7168EfS2_S2_S2_fjLj128EEEEELb1ELb0ELb0EEEvNS_9FwdParamsE:
.text._ZN10layer_norm31ln_parallel_residual_fwd_kernelINS_13Kernel_traitsIf13__nv_bfloat16S2_S2_fjLj7168ELj1ELj1ELj4ELj16ENS_18Kernel_traits_baseILj7168EfS2_S2_S2_fjLj128EEEEELb1ELb0ELb0EEEvNS_9FwdParamsE:
[----:B------:R-:W0:Y:S01]  /*0000*/  LDC R1, c[0x0][0x37c] ;  /* 0x0000df00ff017b82 */ /* 0x000e220000000800 */
[----:B------:R-:W1:Y:S07]  /*0010*/  LDCU.U8 UR4, c[0x0][0x464] ;  /* 0x00008c80ff0477ac */ /* 0x000e6e0008000000 */
[----:B------:R-:W2:Y:S01]  /*0020*/  LDC R18, c[0x0][0x458] ;  /* 0x00011600ff127b82 */ /* 0x000ea20000000800 */
[----:B0-----:R-:W-:Y:S01]  /*0030*/  VIADD R1, R1, 0xfffffed8 ;  /* 0xfffffed801017836 */ /* 0x001fe20000000000 */
[----:B------:R-:W0:Y:S01]  /*0040*/  LDCU.64 UR8, c[0x0][0x450] ;  /* 0x00008a00ff0877ac */ /* 0x000e220008000a00 */
[----:B------:R-:W3:Y:S05]  /*0050*/  LDCU.64 UR10, c[0x0][0x358] ;  /* 0x00006b00ff0a77ac */ /* 0x000eea0008000a00 */
[----:B------:R-:W4:Y:S01]  /*0060*/  LDC R19, c[0x0][0x45c] ;  /* 0x00011700ff137b82 */ /* 0x000f220000000800 */
[----:B------:R-:W5:Y:S01]  /*0070*/  S2R R179, SR_TID.X ;  /* 0x0000000000b37919 */ /* 0x000f620000002100 */
[----:B------:R-:W4:Y:S01]  /*0080*/  LDCU UR5, c[0x0][0x388] ;  /* 0x00007100ff0577ac */ /* 0x000f220008000800 */
[----:B------:R-:W4:Y:S01]  /*0090*/  LDCU.64 UR6, c[0x0][0x438] ;  /* 0x00008700ff0677ac */ /* 0x000f220008000a00 */
[----:B-1----:R-:W-:Y:S01]  /*00a0*/  ISETP.NE.AND P0, PT, RZ, UR4, PT ;  /* 0x00000004ff007c0c */ /* 0x002fe2000bf05270 */
[----:B0-----:R-:W-:-:S02]  /*00b0*/  IMAD.U32 R2, RZ, RZ, UR8 ;  /* 0x00000008ff027e24 */ /* 0x001fc4000f8e00ff */
[----:B------:R-:W-:-:S10]  /*00c0*/  IMAD.U32 R3, RZ, RZ, UR9 ;  /* 0x00000009ff037e24 */ /* 0x000fd4000f8e00ff */
[----:B--2---:R-:W-:Y:S01]  /*00d0*/  @P0 MOV R4, R18 ;  /* 0x0000001200040202 */ /* 0x004fe20000000f00 */
[----:B---3--:R-:W2:Y:S01]  /*00e0*/  @P0 LDG.E.64 R2, desc[UR10][R2.64] ;  /* 0x0000000a02020981 */ /* 0x008ea2000c1e1b00 */
[----:B----4-:R-:W-:Y:S01]  /*00f0*/  @P0 IMAD.MOV.U32 R5, RZ, RZ, R19 ;  /* 0x000000ffff050224 */ /* 0x010fe200078e0013 */
[----:B------:R-:W0:Y:S05]  /*0100*/  @P0 LDC R7, c[0x0][0x460] ;  /* 0x00011800ff070b82 */ /* 0x000e2a0000000800 */
[----:B------:R-:W0:Y:S01]  /*0110*/  @P0 LDG.E.64 R4, desc[UR10][R4.64] ;  /* 0x0000000a04040981 */ /* 0x000e22000c1e1b00 */
[----:B------:R-:W-:Y:S02]  /*0120*/  USHF.R.S32.HI UR4, URZ, 0x1f, UR5 ;  /* 0x0000001fff047899 */ /* 0x000fe40008011405 */
[----:B------:R-:W-:-:S02]  /*0130*/  UISETP.NE.U32.AND UP0, UPT, UR6, URZ, UPT ;  /* 0x000000ff0600728c */ /* 0x000fc4000bf05070 */
[----:B------:R-:W-:Y:S02]  /*0140*/  ULEA.HI UR5, UR4, UR5, URZ, 0x3 ;  /* 0x0000000504057291 */ /* 0x000fe4000f8f18ff */
[----:B------:R-:W-:Y:S01]  /*0150*/  UISETP.NE.AND.EX UP0, UPT, UR7, URZ, UPT, UP0 ;  /* 0x000000ff0700728c */ /* 0x000fe2000bf05300 */
[----:B-----5:R-:W-:Y:S01]  /*0160*/  IMAD.MOV.U32 R0, RZ, RZ, R179 ;  /* 0x000000ffff007224 */ /* 0x020fe200078e00b3 */
[----:B------:R-:W-:Y:S04]  /*0170*/  BSSY.RECONVERGENT B0, `(.L_x_6326) ;  /* 0x0000614000007945 */ /* 0x000fe80003800200 */
[----:B------:R-:W-:Y:S02]  /*0180*/  LOP3.LUT R24, R0, 0x7f, RZ, 0x3c, !PT ;  /* 0x0000007f00187812 */ /* 0x000fe400078e3cff */
[----:B--2---:R-:W-:-:S02]  /*0190*/  @P0 R2UR UR8, R2 ;  /* 0x00000000020802ca */ /* 0x004fc400000e0000 */
[----:B------:R-:W-:Y:S01]  /*01a0*/  @P0 R2UR UR9, R3 ;  /* 0x00000000030902ca */ /* 0x000fe200000e0000 */
[----:B------:R-:W-:Y:S01]  /*01b0*/  IMAD.U32 R3, RZ, RZ, UR5 ;  /* 0x00000005ff037e24 */ /* 0x000fe2000f8e00ff */
[----:B0-----:R-:W-:-:S04]  /*01c0*/  @P0 IADD3 R18, P1, PT, R4, R7, RZ ;  /* 0x0000000704120210 */ /* 0x001fc80007f3e0ff */
[----:B------:R-:W-:Y:S02]  /*01d0*/  @P0 IADD3.X R19, PT, PT, RZ, R5, RZ, P1, !PT ;  /* 0x00000005ff130210 */ /* 0x000fe40000ffe4ff */
        /* <DEDUP_REMOVED lines=15> */
[----:B------:R-:W4:Y:S04]  /*02d0*/  LDL.64 R34, [R1+0xf8] ;  /* 0x0000f80001227983 */ /* 0x000f280000100a00 */
[----:B------:R-:W4:Y:S04]  /*02e0*/  LDL.64 R28, [R1+0xe0] ;  /* 0x0000e000011c7983 */ /* 0x000f280000100a00 */
[----:B------:R-:W4:Y:S01]  /*02f0*/  LDL.64 R30, [R1+0xe8] ;  /* 0x0000e800011e7983 */ /* 0x000f220000100a00 */
[C---:B------:R-:W-:Y:S01]  /*0300*/  ISETP.GE.U32.AND P2, PT, R24.reuse, 0x80, PT ;  /* 0x000000801800780c */ /* 0x040fe20003f46070 */
[----:B------:R-:W4:Y:S01]  /*0310*/  LDC.64 R8, c[0x0][0x3d8] ;  /* 0x0000f600ff087b82 */ /* 0x000f220000000a00 */
[----:B------:R-:W-:Y:S01]  /*0320*/  ISETP.GE.U32.AND P0, PT, R24, 0x100, PT ;  /* 0x000001001800780c */ /* 0x000fe20003f06070 */
[----:B------:R-:W4:Y:S01]  /*0330*/  LDL.64 R72, [R1+0xa0] ;  /* 0x0000a00001487983 */ /* 0x000f220000100a00 */
[----:B------:R-:W-:-:S03]  /*0340*/  LOP3.LUT R22, R22, 0xfffffdff, RZ, 0xc0, !PT ;  /* 0xfffffdff16167812 */ /* 0x000fc600078ec0ff */
[----:B------:R-:W4:Y:S02]  /*0350*/  LDL.64 R74, [R1+0xa8] ;  /* 0x0000a800014a7983 */ /* 0x000f240000100a00 */
[----:B------:R-:W4:Y:S02]  /*0360*/  LDC.64 R6, c[0x0][0x3d0] ;  /* 0x0000f400ff067b82 */ /* 0x000f240000000a00 */
[----:B------:R-:W4:Y:S02]  /*0370*/  LDL.64 R76, [R1+0xb0] ;  /* 0x0000b000014c7983 */ /* 0x000f240000100a00 */
[----:B0-----:R-:W-:-:S04]  /*0380*/  @P2 IMAD.WIDE.U32 R2, R0, 0x20, R2 ;  /* 0x0000002000022825 */ /* 0x001fc800078e0002 */
[----:B------:R-:W0:Y:S01]  /*0390*/  LDC.64 R12, c[0x0][0x3d8] ;  /* 0x0000f600ff0c7b82 */ /* 0x000e220000000a00 */
[----:B-1----:R-:W-:Y:S01]  /*03a0*/  @P2 IMAD.WIDE.U32 R4, R0, 0x20, R4 ;  /* 0x0000002000042825 */ /* 0x002fe200078e0004 */
[----:B------:R-:W4:Y:S06]  /*03b0*/  LDL.64 R78, [R1+0xb8] ;  /* 0x0000b800014e7983 */ /* 0x000f2c0000100a00 */
[----:B------:R-:W1:Y:S01]  /*03c0*/  LDC.64 R10, c[0x0][0x3d0] ;  /* 0x0000f400ff0a7b82 */ /* 0x000e620000000a00 */
[----:B------:R-:W4:Y:S01]  /*03d0*/  LDL.64 R80, [R1+0xc0] ;  /* 0x0000c00001507983 */ /* 0x000f220000100a00 */
[----:B------:R-:W-:-:S02]  /*03e0*/  ISETP.GE.U32.AND P1, PT, R24, 0x180, PT ;  /* 0x000001801800780c */ /* 0x000fc40003f26070 */
[----:B------:R-:W-:Y:S01]  /*03f0*/  @P2 LOP3.LUT R22, R22, 0x200, RZ, 0xfc, !PT ;  /* 0x0000020016162812 */ /* 0x000fe200078efcff */
        /* <DEDUP_REMOVED lines=21> */
[----:B---3--:R3:W2:Y:S01]  /*0550*/  @P2 LDG.E.128 R36, desc[UR10][R2.64+0x10] ;  /* 0x0000100a02242981 */ /* 0x0086a2000c1e1d00 */
[----:B------:R-:W-:-:S03]  /*0560*/  @P2 LOP3.LUT R0, R0, 0x80, RZ, 0xfc, !PT ;  /* 0x0000008000002812 */ /* 0x000fc600078efcff */
[----:B----4-:R-:W4:Y:S04]  /*0570*/  @P2 LDG.E.128 R32, desc[UR10][R4.64] ;  /* 0x0000000a04202981 */ /* 0x010f28000c1e1d00 */
[----:B------:R0:W4:Y:S01]  /*0580*/  @P2 LDG.E.128 R28, desc[UR10][R4.64+0x10] ;  /* 0x0000100a041c2981 */ /* 0x000122000c1e1d00 */
[----:B------:R-:W-:Y:S01]  /*0590*/  @P0 IMAD.WIDE.U32 R8, R0, 0x20, R8 ;  /* 0x0000002000080825 */ /* 0x000fe200078e0008 */
[----:B------:R-:W-:Y:S01]  /*05a0*/  ISETP.GE.U32.AND P3, PT, R24, 0x280, PT ;  /* 0x000002801800780c */ /* 0x000fe20003f66070 */
[----:B---3--:R-:W3:Y:S02]  /*05b0*/  LDC.64 R2, c[0x0][0x3d0] ;  /* 0x0000f400ff027b82 */ /* 0x008ee40000000a00 */
[C---:B------:R-:W-:Y:S01]  /*05c0*/  @P0 IMAD.WIDE.U32 R6, R0.reuse, 0x20, R6 ;  /* 0x0000002000060825 */ /* 0x040fe200078e0006 */
[----:B------:R-:W3:Y:S05]  /*05d0*/  @P0 LDG.E.128 R72, desc[UR10][R8.64+0x10] ;  /* 0x0000100a08480981 */ /* 0x000eea000c1e1d00 */
[----:B0-----:R-:W0:Y:S01]  /*05e0*/  LDC.64 R4, c[0x0][0x3d8] ;  /* 0x0000f600ff047b82 */ /* 0x001e220000000a00 */
        /* <DEDUP_REMOVED lines=10> */
[----:B-1----:R0:W2:Y:S04]  /*0690*/  LDL.64 R38, [R1+0x18] ;  /* 0x0000180001267983 */ /* 0x0020a80000100a00 */
[----:B----4-:R1:W-:Y:S04]  /*06a0*/  @P2 STL.64 [R1+0xf0], R32 ;  /* 0x0000f02001002387 */ /* 0x0103e80000100a00 */
[----:B------:R4:W-:Y:S04]  /*06b0*/  @P2 STL.64 [R1+0xf8], R34 ;  /* 0x0000f82201002387 */ /* 0x0009e80000100a00 */
[----:B-1----:R0:W2:Y:S04]  /*06c0*/  LDL.64 R32, [R1] ;  /* 0x0000000001207983 */ /* 0x0020a80000100a00 */
[----:B----4-:R0:W4:Y:S01]  /*06d0*/  LDL.64 R34, [R1+0x8] ;  /* 0x0000080001227983 */ /* 0x0101220000100a00 */
[----:B------:R-:W-:-:S03]  /*06e0*/  @P0 VIADD R0, R0, 0x80 ;  /* 0x0000008000000836 */ /* 0x000fc60000000000 */
[----:B------:R1:W-:Y:S04]  /*06f0*/  @P2 STL.64 [R1+0xe0], R28 ;  /* 0x0000e01c01002387 */ /* 0x0003e80000100a00 */
[----:B------:R-:W-:Y:S01]  /*0700*/  @P2 STL.64 [R1+0xe8], R30 ;  /* 0x0000e81e01002387 */ /* 0x000fe20000100a00 */
[----:B------:R-:W-:Y:S01]  /*0710*/  ISETP.GE.U32.AND P2, PT, R24, 0x200, PT ;  /* 0x000002001800780c */ /* 0x000fe20003f46070 */
[----:B------:R-:W-:-:S04]  /*0720*/  @P1 IMAD.WIDE.U32 R12, R0, 0x20, R12 ;  /* 0x00000020000c1825 */ /* 0x000fc800078e000c */
[C---:B------:R-:W-:Y:S01]  /*0730*/  @P1 IMAD.WIDE.U32 R10, R0.reuse, 0x20, R10 ;  /* 0x00000020000a1825 */ /* 0x040fe200078e000a */
[----:B------:R-:W4:Y:S01]  /*0740*/  @P1 LDG.E.128 R56, desc[UR10][R12.64+0x10] ;  /* 0x0000100a0c381981 */ /* 0x000f22000c1e1d00 */
[----:B-1----:R-:W1:Y:S02]  /*0750*/  LDC.64 R28, c[0x0][0x3d8] ;  /* 0x0000f600ff1c7b82 */ /* 0x002e640000000a00 */
[----:B------:R-:W-:Y:S01]  /*0760*/  @P1 VIADD R0, R0, 0x80 ;  /* 0x0000008000001836 */ /* 0x000fe20000000000 */
[----:B------:R-:W4:Y:S03]  /*0770*/  @P1 LDG.E.128 R60, desc[UR10][R12.64] ;  /* 0x0000000a0c3c1981 */ /* 0x000f26000c1e1d00 */
[C---:B------:R-:W-:Y:S01]  /*0780*/  @P2 IMAD.WIDE.U32 R14, R0.reuse, 0x20, R14 ;  /* 0x00000020000e2825 */ /* 0x040fe200078e000e */
[----:B------:R-:W4:Y:S03]  /*0790*/  @P1 LDG.E.128 R64, desc[UR10][R10.64+0x10] ;  /* 0x0000100a0a401981 */ /* 0x000f26000c1e1d00 */
[C---:B------:R-:W-:Y:S01]  /*07a0*/  @P2 IMAD.WIDE.U32 R20, R0.reuse, 0x20, R20 ;  /* 0x0000002000142825 */ /* 0x040fe200078e0014 */
[----:B------:R-:W4:Y:S03]  /*07b0*/  @P1 LDG.E.128 R68, desc[UR10][R10.64] ;  /* 0x0000000a0a441981 */ /* 0x000f26000c1e1d00 */
[----:B------:R-:W-:Y:S01]  /*07c0*/  @P2 VIADD R0, R0, 0x80 ;  /* 0x0000008000002836 */ /* 0x000fe20000000000 */
[----:B------:R-:W4:Y:S03]  /*07d0*/  @P2 LDG.E.128 R52, desc[UR10][R14.64] ;  /* 0x0000000a0e342981 */ /* 0x000f26000c1e1d00 */
[----:B------:R-:W-:Y:S01]  /*07e0*/  @P3 IMAD.WIDE.U32 R26, R0, 0x20, R26 ;  /* 0x00000020001a3825 */ /* 0x000fe200078e001a */
[----:B------:R-:W4:Y:S04]  /*07f0*/  @P2 LDG.E.128 R48, desc[UR10][R14.64+0x10] ;  /* 0x0000100a0e302981 */ /* 0x000f28000c1e1d00 */
[----:B------:R-:W4:Y:S04]  /*0800*/  @P2 LDG.E.128 R44, desc[UR10][R20.64] ;  /* 0x0000000a142c2981 */ /* 0x000f28000c1e1d00 */
[----:B---3--:R-:W-:Y:S04]  /*0810*/  @P0 STL.64 [R1+0xa0], R72 ;  /* 0x0000a04801000387 */ /* 0x008fe80000100a00 */
        /* <DEDUP_REMOVED lines=8> */
[C---:B-1----:R-:W-:Y:S01]  /*08a0*/  @P3 IMAD.WIDE.U32 R28, R0.reuse, 0x20, R28 ;  /* 0x00000020001c3825 */ /* 0x042fe200078e001c */
[----:B------:R-:W-:-:S04]  /*08b0*/  @P3 IADD3 R0, PT, PT, R0, 0x80, RZ ;  /* 0x0000008000003810 */ /* 0x000fc80007ffe0ff */
[----:B------:R0:W5:Y:S04]  /*08c0*/  @P3 LDG.E.128 R248, desc[UR10][R28.64] ;  /* 0x0000000a1cf83981 */ /* 0x000168000c1e1d00 */
[----:B------:R0:W5:Y:S03]  /*08d0*/  @P3 LDG.E.128 R244, desc[UR10][R28.64+0x10] ;  /* 0x0000100a1cf43981 */ /* 0x000166000c1e1d00 */
[----:B------:R-:W-:-:S04]  /*08e0*/  @P0 IMAD.WIDE.U32 R2, R0, 0x20, R2 ;  /* 0x0000002000020825 */ /* 0x000fc800078e0002 */
[----:B------:R-:W-:Y:S01]  /*08f0*/  @P0 IMAD.WIDE.U32 R4, R0, 0x20, R4 ;  /* 0x0000002000040825 */ /* 0x000fe200078e0004 */
[----:B------:R0:W5:Y:S04]  /*0900*/  @P0 LDG.E.128 R240, desc[UR10][R2.64] ;  /* 0x0000000a02f00981 */ /* 0x000168000c1e1d00 */
[----:B------:R0:W5:Y:S04]  /*0910*/  @P0 LDG.E.128 R236, desc[UR10][R2.64+0x10] ;  /* 0x0000100a02ec0981 */ /* 0x000168000c1e1d00 */
[----:B------:R0:W5:Y:S04]  /*0920*/  @P0 LDG.E.128 R232, desc[UR10][R4.64] ;  /* 0x0000000a04e80981 */ /* 0x000168000c1e1d00 */
[----:B------:R0:W5:Y:S04]  /*0930*/  @P0 LDG.E.128 R228, desc[UR10][R4.64+0x10] ;  /* 0x0000100a04e40981 */ /* 0x000168000c1e1d00 */
[----:B--2---:R-:W2:Y:S04]  /*0940*/  @P2 LDG.E.128 R40, desc[UR10][R20.64+0x10] ;  /* 0x0000100a14282981 */ /* 0x004ea8000c1e1d00 */
[----:B------:R-:W2:Y:S04]  /*0950*/  @P3 LDG.E.128 R36, desc[UR10][R26.64] ;  /* 0x0000000a1a243981 */ /* 0x000ea8000c1e1d00 */
[----:B----4-:R-:W4:Y:S04]  /*0960*/  @P3 LDG.E.128 R32, desc[UR10][R26.64+0x10] ;  /* 0x0000100a1a203981 */ /* 0x010f28000c1e1d00 */
[----:B------:R-:W-:Y:S04]  /*0970*/  @P1 STL.64 [R1+0x60], R56 ;  /* 0x0000603801001387 */ /* 0x000fe80000100a00 */
[----:B------:R-:W-:Y:S04]  /*0980*/  @P1 STL.64 [R1+0x68], R58 ;  /* 0x0000683a01001387 */ /* 0x000fe80000100a00 */
[----:B------:R-:W-:Y:S04]  /*0990*/  @P1 STL.64 [R1+0x70], R60 ;  /* 0x0000703c01001387 */ /* 0x000fe80000100a00 */
[----:B------:R-:W-:Y:S04]  /*09a0*/  @P1 STL.64 [R1+0x78], R62 ;  /* 0x0000783e01001387 */ /* 0x000fe80000100a00 */
[----:B------:R-:W-:Y:S04]  /*09b0*/  @P1 STL.64 [R1+0x80], R64 ;  /* 0x0000804001001387 */ /* 0x000fe80000100a00 */
[----:B------:R-:W-:Y:S04]  /*09c0*/  @P1 STL.64 [R1+0x88], R66 ;  /* 0x0000884201001387 */ /* 0x000fe80000100a00 */
[----:B------:R-:W-:Y:S04]  /*09d0*/  @P1 STL.64 [R1+0x90], R68 ;  /* 0x0000904401001387 */ /* 0x000fe80000100a00 */
        /* <DEDUP_REMOVED lines=40> */
[----:B---3--:R-:W-:Y:S02]  /*0c60*/  CS2R R86, SRZ ;  /* 0x0000000000567805 */ /* 0x008fe4000001ff00 */
[----:B------:R-:W-:Y:S02]  /*0c70*/  CS2R R84, SRZ ;  /* 0x0000000000547805 */ /* 0x000fe4000001ff00 */
[----:B------:R-:W-:Y:S02]  /*0c80*/  CS2R R82, SRZ ;  /* 0x0000000000527805 */ /* 0x000fe4000001ff00 */
[----:B------:R-:W-:-:S02]  /*0c90*/  CS2R R80, SRZ ;  /* 0x0000000000507805 */ /* 0x000fc4000001ff00 */
[----:B------:R-:W-:Y:S02]  /*0ca0*/  CS2R R78, SRZ ;  /* 0x00000000004e7805 */ /* 0x000fe4000001ff00 */
[----:B------:R-:W-:Y:S02]  /*0cb0*/  CS2R R76, SRZ ;  /* 0x00000000004c7805 */ /* 0x000fe4000001ff00 */
[----:B------:R-:W-:Y:S02]  /*0cc0*/  CS2R R74, SRZ ;  /* 0x00000000004a7805 */ /* 0x000fe4000001ff00 */
[----:B------:R-:W-:Y:S02]  /*0cd0*/  CS2R R72, SRZ ;  /* 0x0000000000487805 */ /* 0x000fe4000001ff00 */
[----:B-1----:R-:W-:Y:S02]  /*0ce0*/  CS2R R70, SRZ ;  /* 0x0000000000467805 */ /* 0x002fe4000001ff00 */
        /* <DEDUP_REMOVED lines=10> */
[----:B------:R0:W-:Y:S04]  /*0d90*/  @P3 STL.64 [R1+0x10], R36 ;  /* 0x0000102401003387 */ /* 0x0001e80000100a00 */
[----:B------:R0:W-:Y:S04]  /*0da0*/  @P3 STL.64 [R1+0x18], R38 ;  /* 0x0000182601003387 */ /* 0x0001e80000100a00 */
[----:B----4-:R0:W-:Y:S04]  /*0db0*/  @P3 STL.64 [R1], R32 ;  /* 0x0000002001003387 */ /* 0x0101e80000100a00 */
        /* <DEDUP_REMOVED lines=67> */
.L_x_6328:
        /* <DEDUP_REMOVED lines=49> */
[----:B---3--:R-:W-:Y:S02]  /*1500*/  IMAD.MOV.U32 R52, RZ, RZ, R50 ;  /* 0x000000ffff347224 */ /* 0x008fe400078e0032 */
[----:B----4-:R-:W-:Y:S01]  /*1510*/  IMAD.MOV.U32 R53, RZ, RZ, R49 ;  /* 0x000000ffff357224 */ /* 0x010fe200078e0031 */
[----:B--2---:R-:W-:Y:S01]  /*1520*/  MOV R54, R48 ;  /* 0x0000003000367202 */ /* 0x004fe20000000f00 */
[----:B------:R-:W-:Y:S01]  /*1530*/  IMAD.MOV.U32 R55, RZ, RZ, R47 ;  /* 0x000000ffff377224 */ /* 0x000fe200078e002f */
[----:B------:R-:W-:Y:S01]  /*1540*/  MOV R48, R44 ;  /* 0x0000002c00307202 */ /* 0x000fe20000000f00 */
[----:B------:R-:W-:-:S02]  /*1550*/  IMAD.MOV.U32 R50, RZ, RZ, R46 ;  /* 0x000000ffff327224 */ /* 0x000fc400078e002e */
[----:B------:R-:W-:Y:S02]  /*1560*/  IMAD.MOV.U32 R49, RZ, RZ, R45 ;  /* 0x000000ffff317224 */ /* 0x000fe400078e002d */
[----:B------:R-:W-:Y:S01]  /*1570*/  IMAD.MOV.U32 R47, RZ, RZ, R43 ;  /* 0x000000ffff2f7224 */ /* 0x000fe200078e002b */
[----:B------:R-:W-:Y:S01]  /*1580*/  MOV R116, R50 ;  /* 0x0000003200747202 */ /* 0x000fe20000000f00 */
[----:B------:R-:W-:Y:S01]  /*1590*/  IMAD.MOV.U32 R46, RZ, RZ, R42 ;  /* 0x000000ffff2e7224 */ /* 0x000fe200078e002a */
[----:B------:R2:W3:Y:S01]  /*15a0*/  @P3 LDG.E.128 R52, desc[UR10][R4.64+0x10] ;  /* 0x0000100a04343981 */ /* 0x0004e2000c1e1d00 */
[----:B------:R-:W-:Y:S02]  /*15b0*/  IMAD.MOV.U32 R45, RZ, RZ, R41 ;  /* 0x000000ffff2d7224 */ /* 0x000fe400078e0029 */
[----:B------:R-:W-:Y:S02]  /*15c0*/  IMAD.MOV.U32 R117, RZ, RZ, R49 ;  /* 0x000000ffff757224 */ /* 0x000fe400078e0031 */
[----:B------:R-:W-:-:S02]  /*15d0*/  IMAD.MOV.U32 R118, RZ, RZ, R48 ;  /* 0x000000ffff767224 */ /* 0x000fc400078e0030 */
[----:B------:R-:W-:Y:S02]  /*15e0*/  IMAD.MOV.U32 R119, RZ, RZ, R47 ;  /* 0x000000ffff777224 */ /* 0x000fe400078e002f */
[----:B------:R-:W-:Y:S01]  /*15f0*/  IMAD.MOV.U32 R42, RZ, RZ, R38 ;  /* 0x000000ffff2a7224 */ /* 0x000fe200078e0026 */
[----:B------:R-:W-:Y:S01]  /*1600*/  MOV R44, R40 ;  /* 0x00000028002c7202 */ /* 0x000fe20000000f00 */
[----:B------:R-:W-:Y:S01]  /*1610*/  IMAD.MOV.U32 R41, RZ, RZ, R37 ;  /* 0x000000ffff297224 */ /* 0x000fe200078e0025 */
[----:B------:R-:W-:Y:S01]  /*1620*/  ISETP.GE.U32.AND P2, PT, R24, 0x200, PT ;  /* 0x000002001800780c */ /* 0x000fe20003f46070 */
[----:B------:R-:W-:Y:S01]  /*1630*/  IMAD.MOV.U32 R38, RZ, RZ, R34 ;  /* 0x000000ffff267224 */ /* 0x000fe200078e0022 */
[----:B------:R-:W-:Y:S01]  /*1640*/  MOV R34, R27 ;  /* 0x0000001b00227202 */ /* 0x000fe20000000f00 */
[----:B------:R-:W-:Y:S01]  /*1650*/  IMAD.MOV.U32 R37, RZ, RZ, R33 ;  /* 0x000000ffff257224 */ /* 0x000fe200078e0021 */
[----:B------:R-:W4:Y:S01]  /*1660*/  LDL R27, [R1+0xa4] ;  /* 0x0000a400011b7983 */ /* 0x000f220000100800 */
[----:B------:R-:W-:Y:S01]  /*1670*/  IMAD.MOV.U32 R33, RZ, RZ, R26 ;  /* 0x000000ffff217224 */ /* 0x000fe200078e001a */
[----:B--2---:R-:W2:Y:S02]  /*1680*/  LDC.64 R4, c[0x0][0x3d0] ;  /* 0x0000f400ff047b82 */ /* 0x004ea40000000a00 */
[----:B------:R-:W2:Y:S04]  /*1690*/  LDL R26, [R1+0xa8] ;  /* 0x0000a800011a7983 */ /* 0x000ea80000100800 */
[----:B------:R-:W2:Y:S01]  /*16a0*/  @P3 LDG.E.128 R116, desc[UR10][R6.64] ;  /* 0x0000000a06743981 */ /* 0x000ea2000c1e1d00 */
[----:B------:R-:W-:Y:S01]  /*16b0*/  IMAD.MOV.U32 R43, RZ, RZ, R39 ;  /* 0x000000ffff2b7224 */ /* 0x000fe200078e0027 */
[----:B------:R-:W-:Y:S01]  /*16c0*/  MOV R40, R36 ;  /* 0x0000002400287202 */ /* 0x000fe20000000f00 */
[----:B------:R-:W-:Y:S01]  /*16d0*/  IMAD.MOV.U32 R39, RZ, RZ, R35 ;  /* 0x000000ffff277224 */ /* 0x000fe200078e0023 */
[----:B------:R-:W-:Y:S01]  /*16e0*/  MOV R36, R32 ;  /* 0x0000002000247202 */ /* 0x000fe20000000f00 */
[----:B------:R-:W-:-:S02]  /*16f0*/  IMAD.MOV.U32 R35, RZ, RZ, R31 ;  /* 0x000000ffff237224 */ /* 0x000fc400078e001f */
[----:B------:R-:W-:Y:S02]  /*1700*/  IMAD.MOV.U32 R32, RZ, RZ, R29 ;  /* 0x000000ffff207224 */ /* 0x000fe400078e001d */
[----:B------:R-:W-:Y:S02]  /*1710*/  IMAD.MOV.U32 R31, RZ, RZ, R28 ;  /* 0x000000ffff1f7224 */ /* 0x000fe400078e001c */
[----:B------:R-:W-:Y:S02]  /*1720*/  IMAD.MOV.U32 R29, RZ, RZ, R21 ;  /* 0x000000ffff1d7224 */ /* 0x000fe400078e0015 */
[----:B------:R-:W-:Y:S01]  /*1730*/  IMAD.MOV.U32 R28, RZ, RZ, R20 ;  /* 0x000000ffff1c7224 */ /* 0x000fe200078e0014 */
[----:B------:R-:W2:Y:S01]  /*1740*/  LDL R21, [R1+0xac] ;  /* 0x0000ac0001157983 */ /* 0x000ea20000100800 */
[----:B------:R-:W-:Y:S01]  /*1750*/  IMAD.MOV.U32 R50, RZ, RZ, R44 ;  /* 0x000000ffff327224 */ /* 0x000fe200078e002c */
[----:B------:R-:W-:Y:S01]  /*1760*/  MOV R48, R42 ;  /* 0x0000002a00307202 */ /* 0x000fe20000000f00 */
[----:B------:R-:W-:Y:S01]  /*1770*/  IMAD.MOV.U32 R49, RZ, RZ, R43 ;  /* 0x000000ffff317224 */ /* 0x000fe200078e002b */
[----:B------:R-:W2:Y:S01]  /*1780*/  LDL R20, [R1+0xa0] ;  /* 0x0000a00001147983 */ /* 0x000ea20000100800 */
[----:B------:R-:W-:Y:S01]  /*1790*/  IMAD.MOV.U32 R47, RZ, RZ, R41 ;  /* 0x000000ffff2f7224 */ /* 0x000fe200078e0029 */
[----:B------:R-:W-:Y:S01]  /*17a0*/  MOV R44, R38 ;  /* 0x00000026002c7202 */ /* 0x000fe20000000f00 */
[----:B------:R-:W-:-:S02]  /*17b0*/  IMAD.MOV.U32 R43, RZ, RZ, R37 ;  /* 0x000000ffff2b7224 */ /* 0x000fc400078e0025 */
[----:B------:R-:W-:Y:S02]  /*17c0*/  IMAD.MOV.U32 R42, RZ, RZ, R36 ;  /* 0x000000ffff2a7224 */ /* 0x000fe400078e0024 */
[----:B------:R-:W-:Y:S02]  /*17d0*/  IMAD.MOV.U32 R41, RZ, RZ, R35 ;  /* 0x000000ffff297224 */ /* 0x000fe400078e0023 */
[----:B------:R-:W-:Y:S02]  /*17e0*/  IMAD.MOV.U32 R51, RZ, RZ, R45 ;  /* 0x000000ffff337224 */ /* 0x000fe400078e002d */
[----:B------:R-:W-:Y:S02]  /*17f0*/  IMAD.MOV.U32 R38, RZ, RZ, R29 ;  /* 0x000000ffff267224 */ /* 0x000fe400078e001d */
[----:B------:R-:W-:Y:S01]  /*1800*/  IMAD.MOV.U32 R37, RZ, RZ, R28 ;  /* 0x000000ffff257224 */ /* 0x000fe200078e001c */
[----:B---3--:R3:W-:Y:S04]  /*1810*/  @P3 STL.64 [R1+0x100], R52 ;  /* 0x0001003401003387 */ /* 0x0087e80000100a00 */
[----:B------:R-:W-:Y:S04]  /*1820*/  @P3 STL.64 [R1+0x108], R54 ;  /* 0x0001083601003387 */ /* 0x000fe80000100a00 */
[----:B------:R-:W2:Y:S01]  /*1830*/  LDL R29, [R1+0x4] ;  /* 0x00000400011d7983 */ /* 0x000ea20000100800 */
[----:B---3--:R-:W-:-:S03]  /*1840*/  MOV R52, R46 ;  /* 0x0000002e00347202 */ /* 0x008fc60000000f00 */
[----:B------:R-:W3:Y:S01]  /*1850*/  LDL R28, [R1+0x8] ;  /* 0x00000800011c7983 */ /* 0x000ee20000100800 */
[----:B----4-:R-:W-:-:S03]  /*1860*/  MOV R36, R27 ;  /* 0x0000001b00247202 */ /* 0x010fc60000000f00 */
[----:B------:R-:W4:Y:S01]  /*1870*/  LDL R27, [R1+0xc] ;  /* 0x00000c00011b7983 */ /* 0x000f220000100800 */
[----:B--2---:R-:W-:-:S03]  /*1880*/  IMAD.MOV.U32 R35, RZ, RZ, R26 ;  /* 0x000000ffff237224 */ /* 0x004fc600078e001a */
[----:B------:R-:W2:Y:S04]  /*1890*/  LDL R26, [R1] ;  /* 0x00000000011a7983 */ /* 0x000ea80000100800 */
[----:B------:R0:W-:Y:S04]  /*18a0*/  @P3 STL.64 [R1+0xf0], R116 ;  /* 0x0000f07401003387 */ /* 0x0001e80000100a00 */
[----:B------:R1:W-:Y:S01]  /*18b0*/  @P3 STL.64 [R1+0xf8], R118 ;  /* 0x0000f87601003387 */ /* 0x0003e20000100a00 */
[----:B0-----:R-:W-:Y:S01]  /*18c0*/  MOV R116, R52 ;  /* 0x0000003400747202 */ /* 0x001fe20000000f00 */
[----:B------:R-:W-:-:S02]  /*18d0*/  IMAD.MOV.U32 R117, RZ, RZ, R51 ;  /* 0x000000ffff757224 */ /* 0x000fc400078e0033 */
[----:B-1----:R-:W-:Y:S02]  /*18e0*/  IMAD.MOV.U32 R118, RZ, RZ, R50 ;  /* 0x000000ffff767224 */ /* 0x002fe400078e0032 */
[----:B------:R-:W-:-:S06]  /*18f0*/  IMAD.MOV.U32 R119, RZ, RZ, R49 ;  /* 0x000000ffff777224 */ /* 0x000fcc00078e0031 */
[----:B------:R0:W2:Y:S01]  /*1900*/  @P3 LDG.E.128 R116, desc[UR10][R6.64+0x10] ;  /* 0x0000100a06743981 */ /* 0x0000a2000c1e1d00 */
[----:B------:R-:W-:Y:S02]  /*1910*/  IMAD.MOV.U32 R46, RZ, RZ, R40 ;  /* 0x000000ffff2e7224 */ /* 0x000fe400078e0028 */
[----:B------:R-:W-:Y:S01]  /*1920*/  IMAD.MOV.U32 R45, RZ, RZ, R39 ;  /* 0x000000ffff2d7224 */ /* 0x000fe200078e0027 */
[----:B------:R-:W-:Y:S01]  /*1930*/  MOV R40, R34 ;  /* 0x0000002200287202 */ /* 0x000fe20000000f00 */
[----:B------:R-:W-:Y:S01]  /*1940*/  IMAD.MOV.U32 R39, RZ, RZ, R33 ;  /* 0x000000ffff277224 */ /* 0x000fe200078e0021 */
[----:B------:R-:W-:Y:S01]  /*1950*/  MOV R52, R48 ;  /* 0x0000003000347202 */ /* 0x000fe20000000f00 */
[----:B------:R-:W-:Y:S02]  /*1960*/  IMAD.MOV.U32 R34, RZ, RZ, R21 ;  /* 0x000000ffff227224 */ /* 0x000fe400078e0015 */
[----:B------:R-:W-:Y:S01]  /*1970*/  IMAD.MOV.U32 R33, RZ, RZ, R20 ;  /* 0x000000ffff217224 */ /* 0x000fe200078e0014 */
[----:B------:R-:W-:Y:S01]  /*1980*/  MOV R48, R44 ;  /* 0x0000002c00307202 */ /* 0x000fe20000000f00 */
[----:B------:R-:W-:Y:S01]  /*1990*/  IMAD.MOV.U32 R51, RZ, RZ, R47 ;  /* 0x000000ffff337224 */ /* 0x000fe200078e002f */
[----:B0-----:R-:W0:Y:S01]  /*19a0*/  @P2 LDC.64 R6, c[0x0][0x440] ;  /* 0x00011000ff062b82 */ /* 0x001e220000000a00 */
[----:B------:R-:W-:-:S02]  /*19b0*/  IMAD.MOV.U32 R50, RZ, RZ, R46 ;  /* 0x000000ffff327224 */ /* 0x000fc400078e002e */
[----:B------:R-:W-:Y:S01]  /*19c0*/  IMAD.MOV.U32 R49, RZ, RZ, R45 ;  /* 0x000000ffff317224 */ /* 0x000fe200078e002d */
[----:B------:R-:W-:Y:S01]  /*19d0*/  MOV R44, R40 ;  /* 0x00000028002c7202 */ /* 0x000fe20000000f00 */
[----:B------:R-:W-:Y:S02]  /*19e0*/  IMAD.MOV.U32 R47, RZ, RZ, R43 ;  /* 0x000000ffff2f7224 */ /* 0x000fe400078e002b */
[----:B------:R-:W-:Y:S01]  /*19f0*/  IMAD.MOV.U32 R46, RZ, RZ, R42 ;  /* 0x000000ffff2e7224 */ /* 0x000fe200078e002a */
[----:B------:R-:W1:Y:S01]  /*1a00*/  LDC.64 R20, c[0x0][0x3d8] ;  /* 0x0000f600ff147b82 */ /* 0x000e620000000a00 */
[----:B------:R-:W-:Y:S01]  /*1a10*/  IMAD.MOV.U32 R45, RZ, RZ, R41 ;  /* 0x000000ffff2d7224 */ /* 0x000fe200078e0029 */
[----:B------:R-:W-:Y:S01]  /*1a20*/  MOV R40, R36 ;  /* 0x0000002400287202 */ /* 0x000fe20000000f00 */
[----:B------:R-:W-:Y:S02]  /*1a30*/  IMAD.MOV.U32 R43, RZ, RZ, R39 ;  /* 0x000000ffff2b7224 */ /* 0x000fe400078e0027 */
[----:B------:R-:W-:-:S02]  /*1a40*/  IMAD.MOV.U32 R42, RZ, RZ, R38 ;  /* 0x000000ffff2a7224 */ /* 0x000fc400078e0026 */
[----:B------:R-:W-:Y:S02]  /*1a50*/  IMAD.MOV.U32 R41, RZ, RZ, R37 ;  /* 0x000000ffff297224 */ /* 0x000fe400078e0025 */
[C---:B------:R-:W-:Y:S01]  /*1a60*/  @P3 IMAD.WIDE.U32 R2, R0.reuse, 0x20, R2 ;  /* 0x0000002000023825 */ /* 0x040fe200078e0002 */
[----:B------:R-:W-:-:S03]  /*1a70*/  @P3 LOP3.LUT R0, R0, 0x80, RZ, 0xfc, !PT ;  /* 0x0000008000003812 */ /* 0x000fc600078efcff */
[----:B------:R-:W-:Y:S01]  /*1a80*/  IMAD.MOV.U32 R39, RZ, RZ, R35 ;  /* 0x000000ffff277224 */ /* 0x000fe200078e0023 */
[----:B------:R-:W-:Y:S01]  /*1a90*/  MOV R54, R48 ;  /* 0x0000003000367202 */ /* 0x000fe20000000f00 */
[----:B------:R-:W-:Y:S01]  /*1aa0*/  IMAD.MOV.U32 R38, RZ, RZ, R34 ;  /* 0x000000ffff267224 */ /* 0x000fe200078e0022 */
[----:B------:R-:W5:Y:S01]  /*1ab0*/  @P3 LD.E.128 R56, desc[UR10][R2.64] ;  /* 0x0000000a02383980 */ /* 0x000f62000c101d00 */
[----:B------:R-:W-:Y:S02]  /*1ac0*/  IMAD.MOV.U32 R37, RZ, RZ, R33 ;  /* 0x000000ffff257224 */ /* 0x000fe400078e0021 */
[----:B------:R-:W-:Y:S01]  /*1ad0*/  @P0 IMAD.WIDE.U32 R8, R0, 0x20, R8 ;  /* 0x0000002000080825 */ /* 0x000fe200078e0008 */
[----:B------:R3:W5:Y:S01]  /*1ae0*/  @P3 LD.E.128 R60, desc[UR10][R2.64+0x10] ;  /* 0x0000100a023c3980 */ /* 0x000762000c101d00 */
[----:B------:R-:W-:Y:S02]  /*1af0*/  MOV R36, R29 ;  /* 0x0000001d00247202 */ /* 0x000fe40000000f00 */
[----:B---3--:R-:W-:Y:S01]  /*1b00*/  IMAD.MOV.U32 R35, RZ, RZ, R28 ;  /* 0x000000ffff237224 */ /* 0x008fe200078e001c */
[----:B------:R-:W3:Y:S01]  /*1b10*/  LDL R29, [R1+0x34] ;  /* 0x00003400011d7983 */ /* 0x000ee20000100800 */
[----:B------:R-:W-:Y:S01]  /*1b20*/  IMAD.MOV.U32 R53, RZ, RZ, R47 ;  /* 0x000000ffff357224 */ /* 0x000fe200078e002f */
[----:B------:R-:W0:Y:S01]  /*1b30*/  LDC.64 R2, c[0x0][0x3d0] ;  /* 0x0000f400ff027b82 */ /* 0x000e220000000a00 */
[----:B----4-:R-:W-:Y:S01]  /*1b40*/  IMAD.MOV.U32 R34, RZ, RZ, R27 ;  /* 0x000000ffff227224 */ /* 0x010fe200078e001b */
[----:B------:R-:W4:Y:S01]  /*1b50*/  LDL R28, [R1+0x38] ;  /* 0x00003800011c7983 */ /* 0x000f220000100800 */
[----:B--2---:R-:W-:-:S03]  /*1b60*/  IMAD.MOV.U32 R33, RZ, RZ, R26 ;  /* 0x000000ffff217224 */ /* 0x004fc600078e001a */
[----:B------:R-:W2:Y:S04]  /*1b70*/  LDL R27, [R1+0x3c] ;  /* 0x00003c00011b7983 */ /* 0x000ea80000100800 */
[----:B------:R-:W2:Y:S04]  /*1b80*/  LDL R26, [R1+0x30] ;  /* 0x00003000011a7983 */ /* 0x000ea80000100800 */
[----:B------:R1:W-:Y:S04]  /*1b90*/  @P3 STL.64 [R1+0xe0], R116 ;  /* 0x0000e07401003387 */ /* 0x0003e80000100a00 */
[----:B------:R0:W-:Y:S01]  /*1ba0*/  @P3 STL.64 [R1+0xe8], R118 ;  /* 0x0000e87601003387 */ /* 0x0001e20000100a00 */
[----:B-1----:R-:W-:Y:S01]  /*1bb0*/  MOV R116, R52 ;  /* 0x0000003400747202 */ /* 0x002fe20000000f00 */
[----:B------:R-:W-:-:S02]  /*1bc0*/  IMAD.MOV.U32 R117, RZ, RZ, R51 ;  /* 0x000000ffff757224 */ /* 0x000fc400078e0033 */
[----:B0-----:R-:W-:Y:S02]  /*1bd0*/  IMAD.MOV.U32 R118, RZ, RZ, R50 ;  /* 0x000000ffff767224 */ /* 0x001fe400078e0032 */
[----:B------:R-:W-:-:S06]  /*1be0*/  IMAD.MOV.U32 R119, RZ, RZ, R49 ;  /* 0x000000ffff777224 */ /* 0x000fcc00078e0031 */
[----:B------:R-:W2:Y:S01]  /*1bf0*/  @P0 LDG.E.128 R116, desc[UR10][R8.64] ;  /* 0x0000000a08740981 */ /* 0x000ea2000c1e1d00 */
[----:B------:R-:W-:Y:S01]  /*1c00*/  IMAD.MOV.U32 R52, RZ, RZ, R46 ;  /* 0x000000ffff347224 */ /* 0x000fe200078e002e */
[----:B------:R-:W-:Y:S01]  /*1c10*/  MOV R49, R44 ;  /* 0x0000002c00317202 */ /* 0x000fe20000000f00 */
[----:B------:R-:W-:Y:S01]  /*1c20*/  IMAD.MOV.U32 R46, RZ, RZ, R37 ;  /* 0x000000ffff2e7224 */ /* 0x000fe200078e0025 */
[----:B------:R-:W-:Y:S01]  /*1c30*/  MOV R37, R36 ;  /* 0x0000002400257202 */ /* 0x000fe20000000f00 */
[----:B------:R-:W-:Y:S02]  /*1c40*/  IMAD.MOV.U32 R44, RZ, RZ, R39 ;  /* 0x000000ffff2c7224 */ /* 0x000fe400078e0027 */
[----:B------:R-:W-:Y:S02]  /*1c50*/  IMAD.MOV.U32 R39, RZ, RZ, R34 ;  /* 0x000000ffff277224 */ /* 0x000fe400078e0022 */
[----:B------:R-:W-:Y:S01]  /*1c60*/  IMAD.MOV.U32 R36, RZ, RZ, R33 ;  /* 0x000000ffff247224 */ /* 0x000fe200078e0021 */
[----:B------:R-:W2:Y:S04]  /*1c70*/  LDL R34, [R1+0x80] ;  /* 0x0000800001227983 */ /* 0x000ea80000100800 */
[----:B------:R-:W2:Y:S01]  /*1c80*/  LDL R33, [R1+0x84] ;  /* 0x0000840001217983 */ /* 0x000ea20000100800 */
[----:B------:R-:W-:Y:S01]  /*1c90*/  IMAD.MOV.U32 R51, RZ, RZ, R45 ;  /* 0x000000ffff337224 */ /* 0x000fe200078e002d */
[----:B------:R-:W-:Y:S01]  /*1ca0*/  MOV R45, R40 ;  /* 0x00000028002d7202 */ /* 0x000fe20000000f00 */
[----:B------:R-:W-:-:S02]  /*1cb0*/  IMAD.MOV.U32 R50, RZ, RZ, R41 ;  /* 0x000000ffff327224 */ /* 0x000fc400078e0029 */
[----:B------:R-:W-:Y:S02]  /*1cc0*/  IMAD.MOV.U32 R48, RZ, RZ, R43 ;  /* 0x000000ffff307224 */ /* 0x000fe400078e002b */
[----:B------:R-:W-:Y:S02]  /*1cd0*/  IMAD.MOV.U32 R47, RZ, RZ, R42 ;  /* 0x000000ffff2f7224 */ /* 0x000fe400078e002a */
[----:B------:R-:W-:Y:S01]  /*1ce0*/  @P0 IMAD.WIDE.U32 R10, R0, 0x20, R10 ;  /* 0x00000020000a0825 */ /* 0x000fe200078e000a */
[----:B---3--:R-:W-:Y:S02]  /*1cf0*/  MOV R41, R29 ;  /* 0x0000001d00297202 */ /* 0x008fe40000000f00 */
[----:B------:R-:W3:Y:S01]  /*1d00*/  LDL R29, [R1+0x88] ;  /* 0x00008800011d7983 */ /* 0x000ee20000100800 */
[----:B----4-:R-:W-:-:S03]  /*1d10*/  IMAD.MOV.U32 R40, RZ, RZ, R28 ;  /* 0x000000ffff287224 */ /* 0x010fc600078e001c */
[----:B------:R-:W4:Y:S01]  /*1d20*/  LDL R28, [R1+0x8c] ;  /* 0x00008c00011c7983 */ /* 0x000f220000100800 */
[----:B--2---:R-:W-:-:S03]  /*1d30*/  IMAD.MOV.U32 R42, RZ, RZ, R26 ;  /* 0x000000ffff2a7224 */ /* 0x004fc600078e001a */
[----:B------:R0:W-:Y:S04]  /*1d40*/  @P0 STL.64 [R1+0xd0], R116 ;  /* 0x0000d07401000387 */ /* 0x0001e80000100a00 */
[----:B------:R1:W-:Y:S01]  /*1d50*/  @P0 STL.64 [R1+0xd8], R118 ;  /* 0x0000d87601000387 */ /* 0x0003e20000100a00 */
[----:B0-----:R-:W-:Y:S01]  /*1d60*/  MOV R116, R54 ;  /* 0x0000003600747202 */ /* 0x001fe20000000f00 */
[----:B------:R-:W-:Y:S01]  /*1d70*/  IMAD.MOV.U32 R117, RZ, RZ, R53 ;  /* 0x000000ffff757224 */ /* 0x000fe200078e0035 */
[----:B------:R-:W-:Y:S01]  /*1d80*/  MOV R54, R50 ;  /* 0x0000003200367202 */ /* 0x000fe20000000f00 */
[----:B------:R-:W-:Y:S02]  /*1d90*/  IMAD.MOV.U32 R53, RZ, RZ, R49 ;  /* 0x000000ffff357224 */ /* 0x000fe400078e0031 */
[----:B-1----:R-:W-:-:S02]  /*1da0*/  IMAD.MOV.U32 R118, RZ, RZ, R52 ;  /* 0x000000ffff767224 */ /* 0x002fc400078e0034 */
[----:B------:R-:W-:Y:S02]  /*1db0*/  IMAD.MOV.U32 R119, RZ, RZ, R51 ;  /* 0x000000ffff777224 */ /* 0x000fe400078e0033 */
[----:B------:R-:W-:Y:S02]  /*1dc0*/  IMAD.MOV.U32 R52, RZ, RZ, R48 ;  /* 0x000000ffff347224 */ /* 0x000fe400078e0030 */
[----:B------:R-:W-:Y:S01]  /*1dd0*/  IMAD.MOV.U32 R51, RZ, RZ, R47 ;  /* 0x000000ffff337224 */ /* 0x000fe200078e002f */
[----:B------:R-:W-:Y:S01]  /*1de0*/  MOV R120, R54 ;  /* 0x0000003600787202 */ /* 0x000fe20000000f00 */
[----:B------:R-:W-:Y:S01]  /*1df0*/  IMAD.MOV.U32 R121, RZ, RZ, R53 ;  /* 0x000000ffff797224 */ /* 0x000fe200078e0035 */
[----:B------:R-:W-:Y:S01]  /*1e00*/  MOV R50, R46 ;  /* 0x0000002e00327202 */ /* 0x000fe20000000f00 */
[----:B------:R-:W-:Y:S01]  /*1e10*/  IMAD.MOV.U32 R122, RZ, RZ, R52 ;  /* 0x000000ffff7a7224 */ /* 0x000fe200078e0034 */
[----:B------:R0:W2:Y:S01]  /*1e20*/  @P0 LDG.E.128 R116, desc[UR10][R8.64+0x10] ;  /* 0x0000100a08740981 */ /* 0x0000a2000c1e1d00 */
[----:B------:R-:W-:Y:S01]  /*1e30*/  IMAD.MOV.U32 R123, RZ, RZ, R51 ;  /* 0x000000ffff7b7224 */ /* 0x000fe200078e0033 */
[----:B------:R-:W-:Y:S01]  /*1e40*/  MOV R46, R42 ;  /* 0x0000002a002e7202 */ /* 0x000fe20000000f00 */
[----:B------:R-:W-:Y:S01]  /*1e50*/  IMAD.MOV.U32 R49, RZ, RZ, R45 ;  /* 0x000000ffff317224 */ /* 0x000fe200078e002d */
[----:B------:R-:W-:Y:S01]  /*1e60*/  MOV R42, R34 ;  /* 0x00000022002a7202 */ /* 0x000fe20000000f00 */
[----:B------:R-:W-:Y:S01]  /*1e70*/  IMAD.MOV.U32 R45, RZ, RZ, R41 ;  /* 0x000000ffff2d7224 */ /* 0x000fe200078e0029 */
[----:B------:R-:W2:Y:S01]  /*1e80*/  LDL R34, [R1+0x90] ;  /* 0x0000900001227983 */ /* 0x000ea20000100800 */
[----:B------:R-:W-:-:S03]  /*1e90*/  IMAD.MOV.U32 R41, RZ, RZ, R33 ;  /* 0x000000ffff297224 */ /* 0x000fc600078e0021 */
[----:B------:R-:W2:Y:S01]  /*1ea0*/  LDL R33, [R1+0x94] ;  /* 0x0000940001217983 */ /* 0x000ea20000100800 */
[----:B------:R-:W-:Y:S01]  /*1eb0*/  IMAD.MOV.U32 R43, RZ, RZ, R38 ;  /* 0x000000ffff2b7224 */ /* 0x000fe200078e0026 */
[----:B------:R-:W-:Y:S01]  /*1ec0*/  LOP3.LUT R22, R22, 0xfffffdff, RZ, 0xc0, !PT ;  /* 0xfffffdff16167812 */ /* 0x000fe200078ec0ff */
[----:B------:R-:W-:Y:S01]  /*1ed0*/  IMAD.MOV.U32 R48, RZ, RZ, R44 ;  /* 0x000000ffff307224 */ /* 0x000fe200078e002c */
[----:B------:R-:W2:Y:S01]  /*1ee0*/  @P0 LDG.E.128 R120, desc[UR10][R10.64] ;  /* 0x0000000a0a780981 */ /* 0x000ea2000c1e1d00 */
[----:B------:R-:W-:Y:S01]  /*1ef0*/  IMAD.MOV.U32 R38, RZ, RZ, R35 ;  /* 0x000000ffff267224 */ /* 0x000fe200078e0023 */
[----:B0-----:R-:W0:Y:S01]  /*1f00*/  LDC.64 R8, c[0x0][0x3d8] ;  /* 0x0000f600ff087b82 */ /* 0x001e220000000a00 */
[----:B------:R-:W-:Y:S02]  /*1f10*/  IMAD.MOV.U32 R35, RZ, RZ, R27 ;  /* 0x000000ffff237224 */ /* 0x000fe400078e001b */
[----:B------:R-:W-:Y:S02]  /*1f20*/  IMAD.MOV.U32 R47, RZ, RZ, R43 ;  /* 0x000000ffff2f7224 */ /* 0x000fe400078e002b */
[----:B------:R-:W-:-:S02]  /*1f30*/  IMAD.MOV.U32 R44, RZ, RZ, R40 ;  /* 0x000000ffff2c7224 */ /* 0x000fc400078e0028 */
[----:B------:R-:W-:Y:S02]  /*1f40*/  IMAD.MOV.U32 R43, RZ, RZ, R35 ;  /* 0x000000ffff2b7224 */ /* 0x000fe400078e0023 */
[----:B------:R-:W-:Y:S01]  /*1f50*/  IMAD.MOV.U32 R55, RZ, RZ, R49 ;  /* 0x000000ffff377224 */ /* 0x000fe200078e0031 */
[----:B------:R-:W-:Y:S01]  /*1f60*/  MOV R52, R42 ;  /* 0x0000002a00347202 */ /* 0x000fe20000000f00 */
[----:B------:R-:W-:Y:S01]  /*1f70*/  IMAD.MOV.U32 R54, RZ, RZ, R48 ;  /* 0x000000ffff367224 */ /* 0x000fe200078e0030 */
[----:B------:R-:W-:Y:S01]  /*1f80*/  MOV R48, R46 ;  /* 0x0000002e00307202 */ /* 0x000fe20000000f00 */
[----:B------:R-:W-:Y:S01]  /*1f90*/  IMAD.MOV.U32 R53, RZ, RZ, R47 ;  /* 0x000000ffff357224 */ /* 0x000fe200078e002f */
[----:B------:R-:W1:Y:S01]  /*1fa0*/  @P1 LDC.64 R26, c[0x0][0x440] ;  /* 0x00011000ff1a1b82 */ /* 0x000e620000000a00 */
[----:B------:R-:W-:Y:S02]  /*1fb0*/  IMAD.MOV.U32 R49, RZ, RZ, R45 ;  /* 0x000000ffff317224 */ /* 0x000fe400078e002d */
[----:B------:R-:W-:-:S02]  /*1fc0*/  IMAD.MOV.U32 R51, RZ, RZ, R43 ;  /* 0x000000ffff337224 */ /* 0x000fc400078e002b */
[----:B---3--:R-:W-:Y:S02]  /*1fd0*/  IMAD.MOV.U32 R40, RZ, RZ, R29 ;  /* 0x000000ffff287224 */ /* 0x008fe400078e001d */
[----:B------:R-:W3:Y:S01]  /*1fe0*/  LDL R29, [R1+0x98] ;  /* 0x00009800011d7983 */ /* 0x000ee20000100800 */
[----:B----4-:R-:W-:-:S03]  /*1ff0*/  IMAD.MOV.U32 R35, RZ, RZ, R28 ;  /* 0x000000ffff237224 */ /* 0x010fc600078e001c */
[----:B------:R-:W4:Y:S01]  /*2000*/  LDL R28, [R1+0x9c] ;  /* 0x00009c00011c7983 */ /* 0x000f220000100800 */
[----:B------:R-:W-:Y:S02]  /*2010*/  IMAD.MOV.U32 R46, RZ, RZ, R40 ;  /* 0x000000ffff2e7224 */ /* 0x000fe400078e0028 */
[----:B------:R-:W-:Y:S01]  /*2020*/  IMAD.MOV.U32 R45, RZ, RZ, R35 ;  /* 0x000000ffff2d7224 */ /* 0x000fe200078e0023 */
[----:B--2---:R2:W-:Y:S04]  /*2030*/  @P0 STL.64 [R1+0xc0], R116 ;  /* 0x0000c07401000387 */ /* 0x0045e80000100a00 */
[----:B------:R-:W-:Y:S04]  /*2040*/  @P0 STL.64 [R1+0xc8], R118 ;  /* 0x0000c87601000387 */ /* 0x000fe80000100a00 */
[----:B------:R-:W4:Y:S01]  /*2050*/  LDL R40, [R1+0x70] ;  /* 0x0000700001287983 */ /* 0x000f220000100800 */
[----:B------:R-:W-:Y:S01]  /*2060*/  IMAD.MOV.U32 R43, RZ, RZ, R33 ;  /* 0x000000ffff2b7224 */ /* 0x000fe200078e0021 */
[----:B--2---:R-:W-:Y:S01]  /*2070*/  MOV R116, R50 ;  /* 0x0000003200747202 */ /* 0x004fe20000000f00 */
[----:B------:R-:W-:Y:S01]  /*2080*/  IMAD.MOV.U32 R50, RZ, RZ, R44 ;  /* 0x000000ffff327224 */ /* 0x000fe200078e002c */
[----:B------:R-:W-:Y:S01]  /*2090*/  MOV R44, R34 ;  /* 0x00000022002c7202 */ /* 0x000fe20000000f00 */
[----:B------:R-:W2:Y:S04]  /*20a0*/  LDL R35, [R1+0x74] ;  /* 0x0000740001237983 */ /* 0x000ea80000100800 */
[----:B------:R-:W2:Y:S04]  /*20b0*/  LDL R34, [R1+0x78] ;  /* 0x0000780001227983 */ /* 0x000ea80000100800 */
[----:B------:R-:W2:Y:S04]  /*20c0*/  LDL R33, [R1+0x7c] ;  /* 0x00007c0001217983 */ /* 0x000ea80000100800 */
[----:B------:R0:W-:Y:S04]  /*20d0*/  @P0 STL.64 [R1+0xb0], R120 ;  /* 0x0000b07801000387 */ /* 0x0001e80000100a00 */
[----:B------:R1:W-:Y:S01]  /*20e0*/  @P0 STL.64 [R1+0xb8], R122 ;  /* 0x0000b87a01000387 */ /* 0x0003e20000100a00 */
[----:B0-----:R-:W-:-:S02]  /*20f0*/  IMAD.MOV.U32 R120, RZ, RZ, R116 ;  /* 0x000000ffff787224 */ /* 0x001fc400078e0074 */
[----:B------:R-:W-:Y:S02]  /*2100*/  IMAD.MOV.U32 R121, RZ, RZ, R55 ;  /* 0x000000ffff797224 */ /* 0x000fe400078e0037 */
[----:B-1----:R-:W-:Y:S01]  /*2110*/  IMAD.MOV.U32 R122, RZ, RZ, R54 ;  /* 0x000000ffff7a7224 */ /* 0x002fe200078e0036 */
[----:B------:R-:W-:-:S06]  /*2120*/  MOV R123, R53 ;  /* 0x00000035007b7202 */ /* 0x000fcc0000000f00 */
[----:B------:R0:W2:Y:S01]  /*2130*/  @P0 LDG.E.128 R120, desc[UR10][R10.64+0x10] ;  /* 0x0000100a0a780981 */ /* 0x0000a2000c1e1d00 */
[----:B------:R-:W-:Y:S01]  /*2140*/  IMAD.MOV.U32 R47, RZ, RZ, R41 ;  /* 0x000000ffff2f7224 */ /* 0x000fe200078e0029 */
[----:B------:R-:W-:Y:S01]  /*2150*/  MOV R53, R45 ;  /* 0x0000002d00357202 */ /* 0x000fe20000000f00 */
[----:B------:R-:W-:Y:S02]  /*2160*/  IMAD.MOV.U32 R116, RZ, RZ, R52 ;  /* 0x000000ffff747224 */ /* 0x000fe400078e0034 */
[----:B------:R-:W-:Y:S02]  /*2170*/  IMAD.MOV.U32 R52, RZ, RZ, R44 ;  /* 0x000000ffff347224 */ /* 0x000fe400078e002c */
[----:B------:R-:W-:Y:S02]  /*2180*/  IMAD.MOV.U32 R55, RZ, RZ, R47 ;  /* 0x000000ffff377224 */ /* 0x000fe400078e002f */
[----:B------:R-:W-:Y:S02]  /*2190*/  IMAD.MOV.U32 R54, RZ, RZ, R46 ;  /* 0x000000ffff367224 */ /* 0x000fe400078e002e */
[C---:B------:R-:W-:Y:S01]  /*21a0*/  @P0 IMAD.WIDE.U32 R12, R0.reuse, 0x20, R12 ;  /* 0x00000020000c0825 */ /* 0x040fe200078e000c */
[----:B------:R-:W-:Y:S01]  /*21b0*/  @P0 IADD3 R0, PT, PT, R0, 0x80, RZ ;  /* 0x0000008000000810 */ /* 0x000fe20007ffe0ff */
[----:B0-----:R-:W0:Y:S02]  /*21c0*/  LDC.64 R10, c[0x0][0x3d0] ;  /* 0x0000f400ff0a7b82 */ /* 0x001e240000000a00 */
[----:B------:R-:W-:-:S02]  /*21d0*/  IMAD.MOV.U32 R47, RZ, RZ, R43 ;  /* 0x000000ffff2f7224 */ /* 0x000fc400078e002b */
[----:B------:R-:W-:Y:S02]  /*21e0*/  IMAD.MOV.U32 R128, RZ, RZ, R52 ;  /* 0x000000ffff807224 */ /* 0x000fe400078e0034 */
[----:B---3--:R-:W-:Y:S02]  /*21f0*/  IMAD.MOV.U32 R42, RZ, RZ, R29 ;  /* 0x000000ffff2a7224 */ /* 0x008fe400078e001d */
[----:B----4-:R-:W-:Y:S02]  /*2200*/  IMAD.MOV.U32 R41, RZ, RZ, R28 ;  /* 0x000000ffff297224 */ /* 0x010fe400078e001c */
[----:B------:R-:W-:-:S03]  /*2210*/  IMAD.MOV.U32 R44, RZ, RZ, R40 ;  /* 0x000000ffff2c7224 */ /* 0x000fc600078e0028 */
[----:B------:R-:W-:Y:S01]  /*2220*/  MOV R45, R41 ;  /* 0x00000029002d7202 */ /* 0x000fe20000000f00 */
[----:B------:R-:W-:Y:S01]  /*2230*/  IMAD.MOV.U32 R46, RZ, RZ, R42 ;  /* 0x000000ffff2e7224 */ /* 0x000fe200078e002a */
[----:B------:R-:W-:Y:S02]  /*2240*/  MOV R40, R19 ;  /* 0x0000001300287202 */ /* 0x000fe40000000f00 */
[----:B------:R-:W-:Y:S01]  /*2250*/  @P3 LOP3.LUT R22, R22, 0x200, RZ, 0xfc, !PT ;  /* 0x0000020016163812 */ /* 0x000fe200078efcff */
[----:B------:R-:W3:Y:S01]  /*2260*/  LDL R19, [R1+0x50] ;  /* 0x0000500001137983 */ /* 0x000ee20000100800 */
[----:B--2---:R-:W-:Y:S01]  /*2270*/  IMAD.MOV.U32 R43, RZ, RZ, R35 ;  /* 0x000000ffff2b7224 */ /* 0x004fe200078e0023 */
[----:B------:R-:W1:Y:S01]  /*2280*/  LDC.64 R28, c[0x0][0x3d8] ;  /* 0x0000f600ff1c7b82 */ /* 0x000e620000000a00 */
[----:B------:R-:W-:Y:S01]  /*2290*/  IMAD.MOV.U32 R35, RZ, RZ, R25 ;  /* 0x000000ffff237224 */ /* 0x000fe200078e0019 */
[----:B------:R-:W-:Y:S01]  /*22a0*/  MOV R126, R54 ;  /* 0x00000036007e7202 */ /* 0x000fe20000000f00 */
[----:B------:R-:W-:Y:S01]  /*22b0*/  IMAD.MOV.U32 R42, RZ, RZ, R34 ;  /* 0x000000ffff2a7224 */ /* 0x000fe200078e0022 */
[----:B------:R-:W2:Y:S01]  /*22c0*/  LDL R25, [R1+0x4c] ;  /* 0x00004c0001197983 */ /* 0x000ea20000100800 */
[----:B------:R-:W-:Y:S01]  /*22d0*/  MOV R41, R33 ;  /* 0x0000002100297202 */ /* 0x000fe20000000f00 */
[----:B------:R-:W-:-:S02]  /*22e0*/  IMAD.MOV.U32 R33, RZ, RZ, R31 ;  /* 0x000000ffff217224 */ /* 0x000fc400078e001f */
[----:B------:R-:W5:Y:S01]  /*22f0*/  @P0 LD.E.128 R64, desc[UR10][R12.64] ;  /* 0x0000000a0c400980 */ /* 0x000f62000c101d00 */
[----:B------:R-:W-:Y:S02]  /*2300*/  IMAD.MOV.U32 R31, RZ, RZ, R16 ;  /* 0x000000ffff1f7224 */ /* 0x000fe400078e0010 */
[----:B------:R-:W-:Y:S01]  /*2310*/  IMAD.MOV.U32 R34, RZ, RZ, R30 ;  /* 0x000000ffff227224 */ /* 0x000fe200078e001e */
[----:B------:R-:W4:Y:S04]  /*2320*/  LDL R16, [R1+0x54] ;  /* 0x0000540001107983 */ /* 0x000f280000100800 */
[----:B------:R-:W4:Y:S01]  /*2330*/  LDL R30, [R1+0x48] ;  /* 0x00004800011e7983 */ /* 0x000f220000100800 */
[----:B------:R-:W-:Y:S01]  /*2340*/  @P1 IMAD.WIDE.U32 R20, R0, 0x20, R20 ;  /* 0x0000002000141825 */ /* 0x000fe200078e0014 */
[----:B------:R-:W-:-:S02]  /*2350*/  MOV R130, R46 ;  /* 0x0000002e00827202 */ /* 0x000fc40000000f00 */
[----:B------:R0:W5:Y:S01]  /*2360*/  @P0 LD.E.128 R68, desc[UR10][R12.64+0x10] ;  /* 0x0000100a0c440980 */ /* 0x000162000c101d00 */
[----:B------:R-:W-:Y:S02]  /*2370*/  IMAD.MOV.U32 R129, RZ, RZ, R47 ;  /* 0x000000ffff817224 */ /* 0x000fe400078e002f */
[----:B------:R-:W-:Y:S01]  /*2380*/  IMAD.MOV.U32 R131, RZ, RZ, R45 ;  /* 0x000000ffff837224 */ /* 0x000fe200078e002d */
[----:B------:R-:W4:Y:S01]  /*2390*/  @P1 LDG.E.128 R32, desc[UR10][R20.64+0x10] ;  /* 0x0000100a14201981 */ /* 0x000f22000c1e1d00 */
[----:B------:R-:W-:Y:S01]  /*23a0*/  IMAD.MOV.U32 R52, RZ, RZ, R40 ;  /* 0x000000ffff347224 */ /* 0x000fe200078e0028 */
[----:B------:R-:W-:Y:S01]  /*23b0*/  ISETP.GE.U32.AND P3, PT, R24, 0x280, PT ;  /* 0x000002801800780c */ /* 0x000fe20003f66070 */
[C---:B------:R-:W-:Y:S01]  /*23c0*/  @P1 IMAD.WIDE.U32 R14, R0.reuse, 0x20, R14 ;  /* 0x00000020000e1825 */ /* 0x040fe200078e000e */
[----:B0-----:R-:W0:Y:S03]  /*23d0*/  LDC.64 R12, c[0x0][0x3d8] ;  /* 0x0000f600ff0c7b82 */ /* 0x001e260000000a00 */
[----:B------:R-:W-:Y:S01]  /*23e0*/  @P1 IMAD.WIDE.U32 R26, R0, 0x20, R26 ;  /* 0x00000020001a1825 */ /* 0x000fe200078e001a */
[----:B------:R1:W-:Y:S04]  /*23f0*/  @P0 STL.64 [R1+0xa0], R120 ;  /* 0x0000a07801000387 */ /* 0x0003e80000100a00 */
[----:B------:R1:W-:Y:S04]  /*2400*/  @P0 STL.64 [R1+0xa8], R122 ;  /* 0x0000a87a01000387 */ /* 0x0003e80000100a00 */
[----:B------:R0:W4:Y:S04]  /*2410*/  LDL R118, [R1+0x58] ;  /* 0x0000580001767983 */ /* 0x0001280000100800 */
[----:B------:R0:W4:Y:S01]  /*2420*/  LDL R119, [R1+0x5c] ;  /* 0x00005c0001777983 */ /* 0x0001220000100800 */
[----:B-1----:R-:W-:-:S02]  /*2430*/  IMAD.MOV.U32 R120, RZ, RZ, R44 ;  /* 0x000000ffff787224 */ /* 0x002fc400078e002c */
[----:B------:R-:W-:Y:S01]  /*2440*/  IMAD.MOV.U32 R121, RZ, RZ, R43 ;  /* 0x000000ffff797224 */ /* 0x000fe200078e002b */
[----:B------:R1:W4:Y:S01]  /*2450*/  LDL R44, [R1+0x20] ;  /* 0x00002000012c7983 */ /* 0x0003220000100800 */
[----:B------:R-:W-:Y:S01]  /*2460*/  MOV R122, R42 ;  /* 0x0000002a007a7202 */ /* 0x000fe20000000f00 */
[----:B------:R-:W-:Y:S02]  /*2470*/  IMAD.MOV.U32 R123, RZ, RZ, R41 ;  /* 0x000000ffff7b7224 */ /* 0x000fe400078e0029 */
[----:B------:R1:W4:Y:S04]  /*2480*/  LDL R45, [R1+0x24] ;  /* 0x00002400012d7983 */ /* 0x0003280000100800 */
[----:B------:R1:W4:Y:S04]  /*2490*/  LDL R46, [R1+0x28] ;  /* 0x00002800012e7983 */ /* 0x0003280000100800 */
[----:B------:R1:W4:Y:S04]  /*24a0*/  LDL R47, [R1+0x2c] ;  /* 0x00002c00012f7983 */ /* 0x0003280000100800 */
[----:B------:R1:W4:Y:S04]  /*24b0*/  LDL R40, [R1+0x10] ;  /* 0x0000100001287983 */ /* 0x0003280000100800 */
[----:B------:R1:W4:Y:S04]  /*24c0*/  LDL R41, [R1+0x14] ;  /* 0x0000140001297983 */ /* 0x0003280000100800 */
[----:B------:R1:W4:Y:S04]  /*24d0*/  LDL R42, [R1+0x18] ;  /* 0x00001800012a7983 */ /* 0x0003280000100800 */
[----:B------:R1:W4:Y:S01]  /*24e0*/  LDL R43, [R1+0x1c] ;  /* 0x00001c00012b7983 */ /* 0x0003220000100800 */
[----:B------:R-:W-:Y:S01]  /*24f0*/  IMAD.MOV.U32 R124, RZ, RZ, R116 ;  /* 0x000000ffff7c7224 */ /* 0x000fe200078e0074 */
[----:B------:R-:W-:Y:S01]  /*2500*/  @P1 IADD3 R0, PT, PT, R0, 0x80, RZ ;  /* 0x0000008000001810 */ /* 0x000fe20007ffe0ff */
[----:B------:R-:W-:-:S02]  /*2510*/  IMAD.MOV.U32 R125, RZ, RZ, R55 ;  /* 0x000000ffff7d7224 */ /* 0x000fc400078e0037 */
[----:B------:R-:W-:Y:S01]  /*2520*/  IMAD.MOV.U32 R127, RZ, RZ, R53 ;  /* 0x000000ffff7f7224 */ /* 0x000fe200078e0035 */
[----:B------:R-:W-:Y:S01]  /*2530*/  ISETP.GE.U32.AND P0, PT, R24, 0x300, PT ;  /* 0x000003001800780c */ /* 0x000fe20003f06070 */
[----:B------:R-:W4:Y:S01]  /*2540*/  @P1 LDG.E.128 R128, desc[UR10][R14.64] ;  /* 0x0000000a0e801981 */ /* 0x000f22000c1e1d00 */
[----:B------:R-:W-:-:S03]  /*2550*/  @P2 IMAD.WIDE.U32 R4, R0, 0x20, R4 ;  /* 0x0000002000042825 */ /* 0x000fc600078e0004 */
[----:B------:R-:W4:Y:S01]  /*2560*/  @P1 LDG.E.128 R124, desc[UR10][R14.64+0x10] ;  /* 0x0000100a0e7c1981 */ /* 0x000f22000c1e1d00 */
[----:B------:R-:W-:Y:S02]  /*2570*/  IMAD.MOV.U32 R53, RZ, RZ, R31 ;  /* 0x000000ffff357224 */ /* 0x000fe400078e001f */
[C---:B------:R-:W-:Y:S01]  /*2580*/  @P2 IMAD.WIDE.U32 R28, R0.reuse, 0x20, R28 ;  /* 0x00000020001c2825 */ /* 0x040fe200078e001c */
[----:B------:R-:W4:Y:S03]  /*2590*/  @P1 LDG.E.128 R120, desc[UR10][R20.64] ;  /* 0x0000000a14781981 */ /* 0x000f26000c1e1d00 */
[C---:B------:R-:W-:Y:S01]  /*25a0*/  @P2 IMAD.WIDE.U32 R6, R0.reuse, 0x20, R6 ;  /* 0x0000002000062825 */ /* 0x040fe200078e0006 */
[----:B------:R-:W4:Y:S03]  /*25b0*/  @P2 LDG.E.128 R48, desc[UR10][R28.64] ;  /* 0x0000000a1c302981 */ /* 0x000f26000c1e1d00 */
[----:B------:R-:W-:Y:S01]  /*25c0*/  @P2 VIADD R0, R0, 0x80 ;  /* 0x0000008000002836 */ /* 0x000fe20000000000 */
[----:B------:R1:W5:Y:S03]  /*25d0*/  @P2 LD.E.128 R80, desc[UR10][R6.64] ;  /* 0x0000000a06502980 */ /* 0x000366000c101d00 */
[C---:B------:R-:W-:Y:S01]  /*25e0*/  @P3 IMAD.WIDE.U32 R2, R0.reuse, 0x20, R2 ;  /* 0x0000002000023825 */ /* 0x040fe200078e0002 */
[----:B------:R1:W5:Y:S04]  /*25f0*/  @P2 LD.E.128 R84, desc[UR10][R6.64+0x10] ;  /* 0x0000100a06542980 */ /* 0x000368000c101d00 */
[----:B------:R-:W4:Y:S01]  /*2600*/  @P3 LDG.E.128 R36, desc[UR10][R2.64+0x10] ;  /* 0x0000100a02243981 */ /* 0x000f22000c1e1d00 */
[----:B------:R-:W-:-:S03]  /*2610*/  @P3 IMAD.WIDE.U32 R8, R0, 0x20, R8 ;  /* 0x0000002000083825 */ /* 0x000fc600078e0008 */
[----:B------:R1:W5:Y:S04]  /*2620*/  @P1 LD.E.128 R72, desc[UR10][R26.64] ;  /* 0x0000000a1a481980 */ /* 0x000368000c101d00 */
[----:B------:R1:W5:Y:S04]  /*2630*/  @P3 LDG.E.128 R248, desc[UR10][R8.64] ;  /* 0x0000000a08f83981 */ /* 0x000368000c1e1d00 */
[----:B------:R1:W5:Y:S04]  /*2640*/  @P3 LDG.E.128 R244, desc[UR10][R8.64+0x10] ;  /* 0x0000100a08f43981 */ /* 0x000368000c1e1d00 */
[----:B------:R1:W5:Y:S01]  /*2650*/  @P1 LD.E.128 R76, desc[UR10][R26.64+0x10] ;  /* 0x0000100a1a4c1980 */ /* 0x000362000c101d00 */
[----:B---3--:R-:W-:-:S02]  /*2660*/  IMAD.MOV.U32 R116, RZ, RZ, R19 ;  /* 0x000000ffff747224 */ /* 0x008fc400078e0013 */
[----:B--2---:R-:W-:Y:S02]  /*2670*/  IMAD.MOV.U32 R55, RZ, RZ, R25 ;  /* 0x000000ffff377224 */ /* 0x004fe400078e0019 */
[----:B----4-:R-:W-:Y:S01]  /*2680*/  IMAD.MOV.U32 R117, RZ, RZ, R16 ;  /* 0x000000ffff757224 */ /* 0x010fe200078e0010 */
[----:B------:R-:W-:Y:S02]  /*2690*/  MOV R54, R30 ;  /* 0x0000001e00367202 */ /* 0x000fe40000000f00 */
[----:B------:R-:W2:Y:S04]  /*26a0*/  @P3 LDC.64 R30, c[0x0][0x440] ;  /* 0x00011000ff1e3b82 */ /* 0x000ea80000000a00 */
[----:B------:R-:W3:Y:S04]  /*26b0*/  @P2 LDG.E.128 R52, desc[UR10][R4.64+0x10] ;  /* 0x0000100a04342981 */ /* 0x000ee8000c1e1d00 */
[----:B------:R4:W-:Y:S02]  /*26c0*/  @P1 STL.64 [R1+0x60], R32 ;  /* 0x0000602001001387 */ /* 0x0009e40000100a00 */
[----:B----4-:R-:W4:Y:S02]  /*26d0*/  @P0 LDC.64 R32, c[0x0][0x440] ;  /* 0x00011000ff200b82 */ /* 0x010f240000000a00 */
[----:B------:R-:W3:Y:S04]  /*26e0*/  @P2 LDG.E.128 R116, desc[UR10][R4.64] ;  /* 0x0000000a04742981 */ /* 0x000ee8000c1e1d00 */
[----:B------:R-:W3:Y:S04]  /*26f0*/  @P2 LDG.E.128 R44, desc[UR10][R28.64+0x10] ;  /* 0x0000100a1c2c2981 */ /* 0x000ee8000c1e1d00 */
[----:B------:R-:W3:Y:S01]  /*2700*/  @P3 LDG.E.128 R40, desc[UR10][R2.64] ;  /* 0x0000000a02283981 */ /* 0x000ee2000c1e1d00 */
[----:B--2---:R-:W-:-:S04]  /*2710*/  @P3 IMAD.WIDE.U32 R30, R0, 0x20, R30 ;  /* 0x00000020001e3825 */ /* 0x004fc800078e001e */
[----:B------:R-:W-:Y:S01]  /*2720*/  @P3 VIADD R0, R0, 0x80 ;  /* 0x0000008000003836 */ /* 0x000fe20000000000 */
[----:B------:R1:W5:Y:S03]  /*2730*/  @P3 LD.E.128 R88, desc[UR10][R30.64] ;  /* 0x0000000a1e583980 */ /* 0x000366000c101d00 */
[C---:B------:R-:W-:Y:S01]  /*2740*/  @P0 IMAD.WIDE.U32 R10, R0.reuse, 0x20, R10 ;  /* 0x00000020000a0825 */ /* 0x040fe200078e000a */
[----:B------:R1:W5:Y:S03]  /*2750*/  @P3 LD.E.128 R92, desc[UR10][R30.64+0x10] ;  /* 0x0000100a1e5c3980 */ /* 0x000366000c101d00 */
[C---:B0-----:R-:W-:Y:S01]  /*2760*/  @P0 IMAD.WIDE.U32 R12, R0.reuse, 0x20, R12 ;  /* 0x00000020000c0825 */ /* 0x041fe200078e000c */
[----:B------:R1:W5:Y:S03]  /*2770*/  @P0 LDG.E.128 R240, desc[UR10][R10.64] ;  /* 0x0000000a0af00981 */ /* 0x000366000c1e1d00 */
[----:B----4-:R-:W-:Y:S01]  /*2780*/  @P0 IMAD.WIDE.U32 R32, R0, 0x20, R32 ;  /* 0x0000002000200825 */ /* 0x010fe200078e0020 */
[----:B------:R1:W5:Y:S04]  /*2790*/  @P0 LDG.E.128 R236, desc[UR10][R10.64+0x10] ;  /* 0x0000100a0aec0981 */ /* 0x000368000c1e1d00 */
[----:B------:R1:W5:Y:S04]  /*27a0*/  @P0 LDG.E.128 R232, desc[UR10][R12.64] ;  /* 0x0000000a0ce80981 */ /* 0x000368000c1e1d00 */
[----:B------:R1:W5:Y:S04]  /*27b0*/  @P0 LDG.E.128 R228, desc[UR10][R12.64+0x10] ;  /* 0x0000100a0ce40981 */ /* 0x000368000c1e1d00 */
[----:B------:R1:W5:Y:S04]  /*27c0*/  @P0 LD.E.128 R96, desc[UR10][R32.64] ;  /* 0x0000000a20600980 */ /* 0x000368000c101d00 */
[----:B------:R1:W5:Y:S04]  /*27d0*/  @P0 LD.E.128 R100, desc[UR10][R32.64+0x10] ;  /* 0x0000100a20640980 */ /* 0x000368000c101d00 */
        /* <DEDUP_REMOVED lines=87> */
.L_x_6327:
        /* <DEDUP_REMOVED lines=45> */
[----:B------:R-:W-:Y:S01]  /*3020*/  ISETP.GE.U32.AND P0, PT, R24, 0x100, PT ;  /* 0x000001001800780c */ /* 0x000fe20003f06070 */
[----:B------:R-:W4:Y:S02]  /*3030*/  LDC.64 R14, c[0x0][0x3d8] ;  /* 0x0000f600ff0e7b82 */ /* 0x000f240000000a00 */
[----:B--2---:R-:W2:Y:S01]  /*3040*/  @P2 LDG.E.128 R116, desc[UR10][R4.64] ;  /* 0x0000000a04742981 */ /* 0x004ea2000c1e1d00 */
[----:B-1----:R-:W-:-:S09]  /*3050*/  @P2 IMAD.WIDE.U32 R6, R0, 0x20, R6 ;  /* 0x0000002000062825 */ /* 0x002fd200078e0006 */
[----:B------:R-:W1:Y:S01]  /*3060*/  @P0 LDC.64 R12, c[0x0][0x438] ;  /* 0x00010e00ff0c0b82 */ /* 0x000e620000000a00 */
[----:B0-----:R-:W-:-:S04]  /*3070*/  @P2 IMAD.WIDE.U32 R2, R0, 0x20, R2 ;  /* 0x0000002000022825 */ /* 0x001fc800078e0002 */
[----:B------:R-:W-:-:S03]  /*3080*/  @P2 IMAD.WIDE.U32 R8, R0, 0x20, R8 ;  /* 0x0000002000082825 */ /* 0x000fc600078e0008 */
[----:B------:R-:W0:Y:S01]  /*3090*/  @P0 LDC.64 R20, c[0x0][0x440] ;  /* 0x00011000ff140b82 */ /* 0x000e220000000a00 */
[----:B--2---:R3:W-:Y:S04]  /*30a0*/  @P2 STL.64 [R1+0x110], R116 ;  /* 0x0001107401002387 */ /* 0x0047e80000100a00 */
[----:B------:R2:W-:Y:S01]  /*30b0*/  @P2 STL.64 [R1+0x118], R118 ;  /* 0x0001187601002387 */ /* 0x0005e20000100a00 */
[----:B------:R-:W-:Y:S02]  /*30c0*/  @P2 LOP3.LUT R0, R0, 0x80, RZ, 0xfc, !PT ;  /* 0x0000008000002812 */ /* 0x000fe400078efcff */
[----:B------:R-:W-:Y:S01]  /*30d0*/  ISETP.GE.U32.AND P1, PT, R24, 0x180, PT ;  /* 0x000001801800780c */ /* 0x000fe20003f26070 */
[----:B------:R-:W5:Y:S01]  /*30e0*/  @P2 LD.E.128 R104, desc[UR10][R2.64] ;  /* 0x0000000a02682980 */ /* 0x000f62000c101d00 */
[----:B---3--:R-:W-:Y:S01]  /*30f0*/  MOV R116, R52 ;  /* 0x0000003400747202 */ /* 0x008fe20000000f00 */
[----:B----4-:R-:W-:Y:S01]  /*3100*/  IMAD.MOV.U32 R117, RZ, RZ, R51 ;  /* 0x000000ffff757224 */ /* 0x010fe200078e0033 */
[----:B------:R-:W-:Y:S01]  /*3110*/  MOV R52, R48 ;  /* 0x0000003000347202 */ /* 0x000fe20000000f00 */
[----:B------:R-:W-:Y:S01]  /*3120*/  IMAD.MOV.U32 R51, RZ, RZ, R47 ;  /* 0x000000ffff337224 */ /* 0x000fe200078e002f */
[----:B------:R3:W5:Y:S01]  /*3130*/  @P2 LD.E.128 R108, desc[UR10][R2.64+0x10] ;  /* 0x0000100a026c2980 */ /* 0x000762000c101d00 */
[----:B--2---:R-:W-:-:S02]  /*3140*/  IMAD.MOV.U32 R118, RZ, RZ, R50 ;  /* 0x000000ffff767224 */ /* 0x004fc400078e0032 */
[----:B------:R-:W-:Y:S01]  /*3150*/  IMAD.MOV.U32 R119, RZ, RZ, R49 ;  /* 0x000000ffff777224 */ /* 0x000fe200078e0031 */
[----:B------:R-:W-:Y:S01]  /*3160*/  LOP3.LUT R22, R22, 0xfffffdff, RZ, 0xc0, !PT ;  /* 0xfffffdff16167812 */ /* 0x000fe200078ec0ff */
[----:B------:R-:W-:Y:S01]  /*3170*/  IMAD.MOV.U32 R50, RZ, RZ, R46 ;  /* 0x000000ffff327224 */ /* 0x000fe200078e002e */
[----:B------:R-:W5:Y:S01]  /*3180*/  @P2 LD.E.128 R56, desc[UR10][R8.64] ;  /* 0x0000000a08382980 */ /* 0x000f62000c101d00 */
[----:B------:R-:W-:Y:S01]  /*3190*/  IMAD.MOV.U32 R49, RZ, RZ, R45 ;  /* 0x000000ffff317224 */ /* 0x000fe200078e002d */
[----:B------:R-:W-:Y:S01]  /*31a0*/  MOV R120, R52 ;  /* 0x0000003400787202 */ /* 0x000fe20000000f00 */
[----:B------:R-:W-:Y:S01]  /*31b0*/  IMAD.MOV.U32 R121, RZ, RZ, R51 ;  /* 0x000000ffff797224 */ /* 0x000fe200078e0033 */
[----:B------:R2:W4:Y:S01]  /*31c0*/  @P2 LDG.E.128 R116, desc[UR10][R4.64+0x10] ;  /* 0x0000100a04742981 */ /* 0x000522000c1e1d00 */
[----:B------:R-:W-:Y:S01]  /*31d0*/  IMAD.MOV.U32 R122, RZ, RZ, R50 ;  /* 0x000000ffff7a7224 */ /* 0x000fe200078e0032 */
[----:B------:R-:W-:Y:S01]  /*31e0*/  MOV R48, R39 ;  /* 0x0000002700307202 */ /* 0x000fe20000000f00 */
[----:B------:R-:W-:Y:S01]  /*31f0*/  IMAD.MOV.U32 R123, RZ, RZ, R49 ;  /* 0x000000ffff7b7224 */ /* 0x000fe200078e0031 */
[----:B---3--:R-:W3:Y:S01]  /*3200*/  LDC.64 R2, c[0x0][0x3d8] ;  /* 0x0000f600ff027b82 */ /* 0x008ee20000000a00 */
[----:B------:R-:W5:Y:S04]  /*3210*/  @P2 LD.E.128 R60, desc[UR10][R8.64+0x10] ;  /* 0x0000100a083c2980 */ /* 0x000f68000c101d00 */
[----:B------:R-:W3:Y:S01]  /*3220*/  @P2 LDG.E.128 R120, desc[UR10][R6.64] ;  /* 0x0000000a06782981 */ /* 0x000ee2000c1e1d00 */
[----:B------:R-:W-:Y:S01]  /*3230*/  IMAD.MOV.U32 R47, RZ, RZ, R38 ;  /* 0x000000ffff2f7224 */ /* 0x000fe200078e0026 */
[----:B------:R-:W-:Y:S01]  /*3240*/  MOV R39, R35 ;  /* 0x0000002300277202 */ /* 0x000fe20000000f00 */
[----:B------:R-:W-:Y:S01]  /*3250*/  IMAD.MOV.U32 R46, RZ, RZ, R37 ;  /* 0x000000ffff2e7224 */ /* 0x000fe200078e0025 */
[----:B--2---:R-:W2:Y:S01]  /*3260*/  @P1 LDC.64 R4, c[0x0][0x440] ;  /* 0x00011000ff041b82 */ /* 0x004ea20000000a00 */
[----:B------:R-:W-:-:S02]  /*3270*/  IMAD.MOV.U32 R45, RZ, RZ, R36 ;  /* 0x000000ffff2d7224 */ /* 0x000fc400078e0024 */
[----:B------:R-:W-:Y:S02]  /*3280*/  IMAD.MOV.U32 R38, RZ, RZ, R34 ;  /* 0x000000ffff267224 */ /* 0x000fe400078e0022 */
[----:B------:R-:W-:Y:S02]  /*3290*/  IMAD.MOV.U32 R37, RZ, RZ, R33 ;  /* 0x000000ffff257224 */ /* 0x000fe400078e0021 */
[----:B------:R-:W-:Y:S01]  /*32a0*/  IMAD.MOV.U32 R36, RZ, RZ, R32 ;  /* 0x000000ffff247224 */ /* 0x000fe200078e0020 */
[----:B------:R-:W-:Y:S01]  /*32b0*/  MOV R35, R29 ;  /* 0x0000001d00237202 */ /* 0x000fe20000000f00 */
[----:B------:R-:W-:Y:S01]  /*32c0*/  IMAD.MOV.U32 R34, RZ, RZ, R28 ;  /* 0x000000ffff227224 */ /* 0x000fe200078e001c */
[----:B------:R-:W2:Y:S01]  /*32d0*/  LDL R29, [R1+0x44] ;  /* 0x00004400011d7983 */ /* 0x000ea20000100800 */
[----:B------:R-:W-:Y:S02]  /*32e0*/  IMAD.MOV.U32 R33, RZ, RZ, R27 ;  /* 0x000000ffff217224 */ /* 0x000fe400078e001b */
[----:B------:R-:W-:Y:S01]  /*32f0*/  IMAD.MOV.U32 R32, RZ, RZ, R26 ;  /* 0x000000ffff207224 */ /* 0x000fe200078e001a */
[----:B------:R-:W2:Y:S01]  /*3300*/  LDL R28, [R1+0x48] ;  /* 0x00004800011c7983 */ /* 0x000ea20000100800 */
[----:B------:R-:W-:Y:S01]  /*3310*/  IMAD.MOV.U32 R55, RZ, RZ, R47 ;  /* 0x000000ffff377224 */ /* 0x000fe200078e002f */
[----:B------:R-:W-:-:S02]  /*3320*/  MOV R52, R39 ;  /* 0x0000002700347202 */ /* 0x000fc40000000f00 */
[----:B------:R-:W2:Y:S01]  /*3330*/  LDL R27, [R1+0x4c] ;  /* 0x00004c00011b7983 */ /* 0x000ea20000100800 */
[----:B------:R-:W-:-:S03]  /*3340*/  IMAD.MOV.U32 R54, RZ, RZ, R46 ;  /* 0x000000ffff367224 */ /* 0x000fc600078e002e */
[----:B------:R-:W2:Y:S01]  /*3350*/  LDL R26, [R1+0x40] ;  /* 0x00004000011a7983 */ /* 0x000ea20000100800 */
[----:B------:R-:W-:Y:S02]  /*3360*/  IMAD.MOV.U32 R53, RZ, RZ, R45 ;  /* 0x000000ffff357224 */ /* 0x000fe400078e002d */
[----:B------:R-:W-:Y:S02]  /*3370*/  IMAD.MOV.U32 R51, RZ, RZ, R38 ;  /* 0x000000ffff337224 */ /* 0x000fe400078e0026 */
[----:B------:R-:W-:Y:S02]  /*3380*/  IMAD.MOV.U32 R50, RZ, RZ, R37 ;  /* 0x000000ffff327224 */ /* 0x000fe400078e0025 */
[----:B------:R-:W-:Y:S01]  /*3390*/  IMAD.MOV.U32 R49, RZ, RZ, R36 ;  /* 0x000000ffff317224 */ /* 0x000fe200078e0024 */
[----:B----4-:R4:W-:Y:S04]  /*33a0*/  @P2 STL.64 [R1+0x100], R116 ;  /* 0x0001007401002387 */ /* 0x0109e80000100a00 */
[----:B------:R-:W-:Y:S04]  /*33b0*/  @P2 STL.64 [R1+0x108], R118 ;  /* 0x0001087601002387 */ /* 0x000fe80000100a00 */
[----:B------:R-:W2:Y:S01]  /*33c0*/  LDL R38, [R1+0x74] ;  /* 0x0000740001267983 */ /* 0x000ea20000100800 */
[----:B----4-:R-:W-:-:S03]  /*33d0*/  MOV R116, R48 ;  /* 0x0000003000747202 */ /* 0x010fc60000000f00 */
[----:B------:R-:W4:Y:S04]  /*33e0*/  LDL R37, [R1+0x78] ;  /* 0x0000780001257983 */ /* 0x000f280000100800 */
[----:B------:R-:W4:Y:S04]  /*33f0*/  LDL R36, [R1+0x7c] ;  /* 0x00007c0001247983 */ /* 0x000f280000100800 */
[----:B------:R-:W4:Y:S04]  /*3400*/  LDL R39, [R1+0x70] ;  /* 0x0000700001277983 */ /* 0x000f280000100800 */
[----:B---3--:R3:W-:Y:S04]  /*3410*/  @P2 STL.64 [R1+0xf0], R120 ;  /* 0x0000f07801002387 */ /* 0x0087e80000100a00 */
[----:B------:R1:W-:Y:S01]  /*3420*/  @P2 STL.64 [R1+0xf8], R122 ;  /* 0x0000f87a01002387 */ /* 0x0003e20000100a00 */
[----:B---3--:R-:W-:Y:S01]  /*3430*/  MOV R120, R116 ;  /* 0x0000007400787202 */ /* 0x008fe20000000f00 */
[----:B------:R-:W-:-:S02]  /*3440*/  IMAD.MOV.U32 R121, RZ, RZ, R55 ;  /* 0x000000ffff797224 */ /* 0x000fc400078e0037 */
[----:B-1----:R-:W-:Y:S02]  /*3450*/  IMAD.MOV.U32 R122, RZ, RZ, R54 ;  /* 0x000000ffff7a7224 */ /* 0x002fe400078e0036 */
[----:B------:R-:W-:-:S06]  /*3460*/  IMAD.MOV.U32 R123, RZ, RZ, R53 ;  /* 0x000000ffff7b7224 */ /* 0x000fcc00078e0035 */
[----:B------:R1:W3:Y:S01]  /*3470*/  @P2 LDG.E.128 R120, desc[UR10][R6.64+0x10] ;  /* 0x0000100a06782981 */ /* 0x0002e2000c1e1d00 */
[----:B------:R-:W-:Y:S01]  /*3480*/  MOV R48, R35 ;  /* 0x0000002300307202 */ /* 0x000fe20000000f00 */
[----:B------:R-:W-:Y:S02]  /*3490*/  IMAD.MOV.U32 R47, RZ, RZ, R34 ;  /* 0x000000ffff2f7224 */ /* 0x000fe400078e0022 */
[----:B------:R-:W-:Y:S02]  /*34a0*/  IMAD.MOV.U32 R46, RZ, RZ, R33 ;  /* 0x000000ffff2e7224 */ /* 0x000fe400078e0021 */
[----:B------:R-:W-:Y:S01]  /*34b0*/  IMAD.MOV.U32 R45, RZ, RZ, R32 ;  /* 0x000000ffff2d7224 */ /* 0x000fe200078e0020 */
[----:B------:R-:W-:Y:S01]  /*34c0*/  MOV R116, R52 ;  /* 0x0000003400747202 */ /* 0x000fe20000000f00 */
[----:B------:R-:W-:Y:S01]  /*34d0*/  IMAD.MOV.U32 R55, RZ, RZ, R51 ;  /* 0x000000ffff377224 */ /* 0x000fe200078e0033 */
[----:B------:R-:W-:Y:S01]  /*34e0*/  MOV R52, R48 ;  /* 0x0000003000347202 */ /* 0x000fe20000000f00 */
[----:B------:R-:W-:-:S02]  /*34f0*/  IMAD.MOV.U32 R54, RZ, RZ, R50 ;  /* 0x000000ffff367224 */ /* 0x000fc400078e0032 */
[----:B------:R-:W-:Y:S01]  /*3500*/  IMAD.MOV.U32 R53, RZ, RZ, R49 ;  /* 0x000000ffff357224 */ /* 0x000fe200078e0031 */
[----:B------:R-:W-:Y:S01]  /*3510*/  MOV R48, R44 ;  /* 0x0000002c00307202 */ /* 0x000fe20000000f00 */
[----:B------:R-:W-:Y:S01]  /*3520*/  IMAD.MOV.U32 R51, RZ, RZ, R47 ;  /* 0x000000ffff337224 */ /* 0x000fe200078e002f */
[----:B-1----:R-:W1:Y:S01]  /*3530*/  LDC.64 R6, c[0x0][0x3d0] ;  /* 0x0000f400ff067b82 */ /* 0x002e620000000a00 */
[----:B------:R-:W-:Y:S02]  /*3540*/  IMAD.MOV.U32 R50, RZ, RZ, R46 ;  /* 0x000000ffff327224 */ /* 0x000fe400078e002e */
[----:B------:R-:W-:Y:S01]  /*3550*/  IMAD.MOV.U32 R49, RZ, RZ, R45 ;  /* 0x000000ffff317224 */ /* 0x000fe200078e002d */
[----:B------:R-:W-:Y:S01]  /*3560*/  MOV R44, R40 ;  /* 0x00000028002c7202 */ /* 0x000fe20000000f00 */
[----:B------:R-:W-:Y:S01]  /*3570*/  IMAD.MOV.U32 R47, RZ, RZ, R43 ;  /* 0x000000ffff2f7224 */ /* 0x000fe200078e002b */
[----:B------:R-:W4:Y:S01]  /*3580*/  LDL R40, [R1+0x20] ;  /* 0x0000200001287983 */ /* 0x000f220000100800 */
[----:B------:R-:W-:-:S02]  /*3590*/  IMAD.MOV.U32 R46, RZ, RZ, R42 ;  /* 0x000000ffff2e7224 */ /* 0x000fc400078e002a */
[----:B------:R-:W-:Y:S02]  /*35a0*/  IMAD.MOV.U32 R45, RZ, RZ, R41 ;  /* 0x000000ffff2d7224 */ /* 0x000fe400078e0029 */
[----:B------:R-:W-:Y:S02]  /*35b0*/  IMAD.MOV.U32 R43, RZ, RZ, R31 ;  /* 0x000000ffff2b7224 */ /* 0x000fe400078e001f */
[----:B------:R-:W-:Y:S01]  /*35c0*/  IMAD.MOV.U32 R42, RZ, RZ, R30 ;  /* 0x000000ffff2a7224 */ /* 0x000fe200078e001e */
[----:B------:R-:W4:Y:S01]  /*35d0*/  LDL R31, [R1+0x24] ;  /* 0x00002400011f7983 */ /* 0x000f220000100800 */
[----:B------:R-:W-:-:S03]  /*35e0*/  IMAD.MOV.U32 R41, RZ, RZ, R25 ;  /* 0x000000ffff297224 */ /* 0x000fc600078e0019 */
[----:B------:R-:W4:Y:S04]  /*35f0*/  LDL R30, [R1+0x28] ;  /* 0x00002800011e7983 */ /* 0x000f280000100800 */
[----:B------:R-:W4:Y:S01]  /*3600*/  LDL R25, [R1+0x2c] ;  /* 0x00002c0001197983 */ /* 0x000f220000100800 */
[----:B------:R-:W-:-:S03]  /*3610*/  @P0 IMAD.WIDE.U32 R10, R0, 0x20, R10 ;  /* 0x00000020000a0825 */ /* 0x000fc600078e000a */
[----:B---3--:R3:W-:Y:S04]  /*3620*/  @P2 STL.64 [R1+0xe0], R120 ;  /* 0x0000e07801002387 */ /* 0x0087e80000100a00 */
[----:B------:R0:W-:Y:S01]  /*3630*/  @P2 STL.64 [R1+0xe8], R122 ;  /* 0x0000e87a01002387 */ /* 0x0001e20000100a00 */
[----:B---3--:R-:W-:Y:S01]  /*3640*/  MOV R120, R116 ;  /* 0x0000007400787202 */ /* 0x008fe20000000f00 */
[----:B------:R-:W-:Y:S02]  /*3650*/  IMAD.MOV.U32 R121, RZ, RZ, R55 ;  /* 0x000000ffff797224 */ /* 0x000fe400078e0037 */
[----:B0-----:R-:W-:Y:S02]  /*3660*/  IMAD.MOV.U32 R122, RZ, RZ, R54 ;  /* 0x000000ffff7a7224 */ /* 0x001fe400078e0036 */
[----:B------:R-:W-:-:S06]  /*3670*/  IMAD.MOV.U32 R123, RZ, RZ, R53 ;  /* 0x000000ffff7b7224 */ /* 0x000fcc00078e0035 */
[----:B------:R-:W3:Y:S01]  /*3680*/  @P0 LDG.E.128 R120, desc[UR10][R10.64] ;  /* 0x0000000a0a780981 */ /* 0x000ee2000c1e1d00 */
[----:B------:R-:W-:Y:S01]  /*3690*/  MOV R116, R52 ;  /* 0x0000003400747202 */ /* 0x000fe20000000f00 */
[----:B------:R-:W-:Y:S01]  /*36a0*/  IMAD.MOV.U32 R55, RZ, RZ, R51 ;  /* 0x000000ffff377224 */ /* 0x000fe200078e0033 */
[----:B------:R-:W-:Y:S01]  /*36b0*/  MOV R52, R48 ;  /* 0x0000003000347202 */ /* 0x000fe20000000f00 */
[----:B------:R-:W-:Y:S02]  /*36c0*/  IMAD.MOV.U32 R54, RZ, RZ, R50 ;  /* 0x000000ffff367224 */ /* 0x000fe400078e0032 */
[----:B------:R-:W-:Y:S01]  /*36d0*/  IMAD.MOV.U32 R53, RZ, RZ, R49 ;  /* 0x000000ffff357224 */ /* 0x000fe200078e0031 */
[----:B------:R-:W-:Y:S01]  /*36e0*/  MOV R48, R44 ;  /* 0x0000002c00307202 */ /* 0x000fe20000000f00 */
[----:B------:R-:W-:Y:S01]  /*36f0*/  IMAD.MOV.U32 R51, RZ, RZ, R47 ;  /* 0x000000ffff337224 */ /* 0x000fe200078e002f */
[----:B------:R-:W2:Y:S01]  /*3700*/  LDL R44, [R1+0x90] ;  /* 0x00009000012c7983 */ /* 0x000ea20000100800 */
[----:B------:R-:W-:-:S02]  /*3710*/  IMAD.MOV.U32 R50, RZ, RZ, R46 ;  /* 0x000000ffff327224 */ /* 0x000fc400078e002e */
[----:B------:R-:W-:Y:S02]  /*3720*/  IMAD.MOV.U32 R49, RZ, RZ, R45 ;  /* 0x000000ffff317224 */ /* 0x000fe400078e002d */
[----:B------:R-:W-:Y:S02]  /*3730*/  IMAD.MOV.U32 R47, RZ, RZ, R43 ;  /* 0x000000ffff2f7224 */ /* 0x000fe400078e002b */
[----:B------:R-:W-:Y:S01]  /*3740*/  IMAD.MOV.U32 R46, RZ, RZ, R42 ;  /* 0x000000ffff2e7224 */ /* 0x000fe200078e002a */
[----:B------:R-:W4:Y:S01]  /*3750*/  LDL R43, [R1+0x94] ;  /* 0x00009400012b7983 */ /* 0x000f220000100800 */
[----:B------:R-:W-:-:S03]  /*3760*/  IMAD.MOV.U32 R45, RZ, RZ, R41 ;  /* 0x000000ffff2d7224 */ /* 0x000fc600078e0029 */
[----:B------:R-:W4:Y:S04]  /*3770*/  LDL R42, [R1+0x98] ;  /* 0x00009800012a7983 */ /* 0x000f280000100800 */
[----:B------:R-:W4:Y:S04]  /*3780*/  LDL R41, [R1+0x9c] ;  /* 0x00009c0001297983 */ /* 0x000f280000100800 */
[----:B---3--:R0:W-:Y:S04]  /*3790*/  @P0 STL.64 [R1+0xd0], R120 ;  /* 0x0000d07801000387 */ /* 0x0081e80000100a00 */
[----:B------:R3:W-:Y:S01]  /*37a0*/  @P0 STL.64 [R1+0xd8], R122 ;  /* 0x0000d87a01000387 */ /* 0x0007e20000100a00 */
[----:B0-----:R-:W-:Y:S01]  /*37b0*/  MOV R120, R116 ;  /* 0x0000007400787202 */ /* 0x001fe20000000f00 */
[----:B------:R-:W-:-:S02]  /*37c0*/  IMAD.MOV.U32 R121, RZ, RZ, R55 ;  /* 0x000000ffff797224 */ /* 0x000fc400078e0037 */
[----:B---3--:R-:W-:Y:S02]  /*37d0*/  IMAD.MOV.U32 R122, RZ, RZ, R54 ;  /* 0x000000ffff7a7224 */ /* 0x008fe400078e0036 */
[----:B------:R-:W-:-:S06]  /*37e0*/  IMAD.MOV.U32 R123, RZ, RZ, R53 ;  /* 0x000000ffff7b7224 */ /* 0x000fcc00078e0035 */
[----:B------:R0:W3:Y:S01]  /*37f0*/  @P0 LDG.E.128 R120, desc[UR10][R10.64+0x10] ;  /* 0x0000100a0a780981 */ /* 0x0000e2000c1e1d00 */
[----:B------:R-:W-:Y:S01]  /*3800*/  MOV R116, R52 ;  /* 0x0000003400747202 */ /* 0x000fe20000000f00 */
[----:B------:R-:W-:Y:S01]  /*3810*/  IMAD.MOV.U32 R55, RZ, RZ, R51 ;  /* 0x000000ffff377224 */ /* 0x000fe200078e0033 */
[----:B------:R-:W-:Y:S01]  /*3820*/  MOV R52, R48 ;  /* 0x0000003000347202 */ /* 0x000fe20000000f00 */
[----:B------:R-:W-:Y:S02]  /*3830*/  IMAD.MOV.U32 R54, RZ, RZ, R50 ;  /* 0x000000ffff367224 */ /* 0x000fe400078e0032 */
[----:B------:R-:W-:Y:S01]  /*3840*/  IMAD.MOV.U32 R53, RZ, RZ, R49 ;  /* 0x000000ffff357224 */ /* 0x000fe200078e0031 */
[----:B--2---:R-:W-:Y:S01]  /*3850*/  MOV R48, R44 ;  /* 0x0000002c00307202 */ /* 0x004fe20000000f00 */
[----:B------:R-:W-:Y:S01]  /*3860*/  IMAD.MOV.U32 R51, RZ, RZ, R47 ;  /* 0x000000ffff337224 */ /* 0x000fe200078e002f */
[----:B------:R-:W2:Y:S01]  /*3870*/  LDL R44, [R1+0x80] ;  /* 0x00008000012c7983 */ /* 0x000ea20000100800 */
[----:B------:R-:W-:-:S02]  /*3880*/  IMAD.MOV.U32 R50, RZ, RZ, R46 ;  /* 0x000000ffff327224 */ /* 0x000fc400078e002e */
[----:B------:R-:W-:-:S04]  /*3890*/  @P0 IMAD.WIDE.U32 R14, R0, 0x20, R14 ;  /* 0x00000020000e0825 */ /* 0x000fc800078e000e */
[----:B------:R-:W-:Y:S02]  /*38a0*/  IMAD.MOV.U32 R35, RZ, RZ, R27 ;  /* 0x000000ffff237224 */ /* 0x000fe400078e001b */
[----:B------:R-:W-:-:S04]  /*38b0*/  @P0 IMAD.WIDE.U32 R12, R0, 0x20, R12 ;  /* 0x00000020000c0825 */ /* 0x000fc800078e000c */
[----:B------:R-:W-:Y:S01]  /*38c0*/  @P0 IMAD.WIDE.U32 R20, R0, 0x20, R20 ;  /* 0x0000002000140825 */ /* 0x000fe200078e0014 */
[----:B------:R-:W-:Y:S01]  /*38d0*/  MOV R33, R29 ;  /* 0x0000001d00217202 */ /* 0x000fe20000000f00 */
[----:B------:R-:W5:Y:S01]  /*38e0*/  @P0 LD.E.128 R112, desc[UR10][R12.64] ;  /* 0x0000000a0c700980 */ /* 0x000f62000c101d00 */
[----:B------:R-:W-:Y:S01]  /*38f0*/  @P2 LOP3.LUT R22, R22, 0x200, RZ, 0xfc, !PT ;  /* 0x0000020016162812 */ /* 0x000fe200078efcff */
[----:B------:R-:W-:Y:S01]  /*3900*/  IMAD.MOV.U32 R49, RZ, RZ, R45 ;  /* 0x000000ffff317224 */ /* 0x000fe200078e002d */
[----:B0-----:R-:W0:Y:S01]  /*3910*/  LDC.64 R10, c[0x0][0x3d8] ;  /* 0x0000f600ff0a7b82 */ /* 0x001e220000000a00 */
[----:B----4-:R-:W-:Y:S02]  /*3920*/  IMAD.MOV.U32 R47, RZ, RZ, R43 ;  /* 0x000000ffff2f7224 */ /* 0x010fe400078e002b */
[----:B------:R-:W-:Y:S01]  /*3930*/  IMAD.MOV.U32 R46, RZ, RZ, R42 ;  /* 0x000000ffff2e7224 */ /* 0x000fe200078e002a */
[----:B------:R-:W4:Y:S01]  /*3940*/  LDL R43, [R1+0x84] ;  /* 0x00008400012b7983 */ /* 0x000f220000100800 */
[----:B------:R-:W-:-:S03]  /*3950*/  IMAD.MOV.U32 R45, RZ, RZ, R41 ;  /* 0x000000ffff2d7224 */ /* 0x000fc600078e0029 */
[----:B------:R-:W4:Y:S04]  /*3960*/  LDL R42, [R1+0x88] ;  /* 0x00008800012a7983 */ /* 0x000f280000100800 */
[----:B------:R-:W4:Y:S01]  /*3970*/  LDL R41, [R1+0x8c] ;  /* 0x00008c0001297983 */ /* 0x000f220000100800 */
[----:B------:R-:W-:Y:S02]  /*3980*/  IMAD.MOV.U32 R32, RZ, RZ, R26 ;  /* 0x000000ffff207224 */ /* 0x000fe400078e001a */
[----:B------:R-:W1:Y:S01]  /*3990*/  LDC.64 R26, c[0x0][0x3d0] ;  /* 0x0000f400ff1a7b82 */ /* 0x000e620000000a00 */
[----:B------:R-:W-:Y:S01]  /*39a0*/  @P0 IADD3 R0, PT, PT, R0, 0x80, RZ ;  /* 0x0000008000000810 */ /* 0x000fe20007ffe0ff */
[----:B------:R-:W-:Y:S01]  /*39b0*/  IMAD.MOV.U32 R34, RZ, RZ, R28 ;  /* 0x000000ffff227224 */ /* 0x000fe200078e001c */
[----:B------:R-:W5:Y:S04]  /*39c0*/  @P0 LD.E.128 R148, desc[UR10][R12.64+0x10] ;  /* 0x0000100a0c940980 */ /* 0x000f68000c101d00 */
[----:B------:R-:W5:Y:S01]  /*39d0*/  @P0 LD.E.128 R64, desc[UR10][R20.64] ;  /* 0x0000000a14400980 */ /* 0x000f62000c101d00 */
[----:B------:R-:W0:Y:S03]  /*39e0*/  @P1 LDC.64 R28, c[0x0][0x438] ;  /* 0x00010e00ff1c1b82 */ /* 0x000e260000000a00 */
[----:B------:R-:W5:Y:S04]  /*39f0*/  @P0 LD.E.128 R68, desc[UR10][R20.64+0x10] ;  /* 0x0000100a14440980 */ /* 0x000f68000c101d00 */
[----:B---3--:R3:W-:Y:S04]  /*3a00*/  @P0 STL.64 [R1+0xc0], R120 ;  /* 0x0000c07801000387 */ /* 0x0087e80000100a00 */
[----:B------:R1:W-:Y:S01]  /*3a10*/  @P0 STL.64 [R1+0xc8], R122 ;  /* 0x0000c87a01000387 */ /* 0x0003e20000100a00 */
[----:B---3--:R-:W-:Y:S01]  /*3a20*/  MOV R120, R116 ;  /* 0x0000007400787202 */ /* 0x008fe20000000f00 */
[----:B------:R-:W-:-:S02]  /*3a30*/  IMAD.MOV.U32 R121, RZ, RZ, R55 ;  /* 0x000000ffff797224 */ /* 0x000fc400078e0037 */
[----:B-1----:R-:W-:Y:S02]  /*3a40*/  IMAD.MOV.U32 R122, RZ, RZ, R54 ;  /* 0x000000ffff7a7224 */ /* 0x002fe400078e0036 */
[----:B------:R-:W-:-:S06]  /*3a50*/  IMAD.MOV.U32 R123, RZ, RZ, R53 ;  /* 0x000000ffff7b7224 */ /* 0x000fcc00078e0035 */
[----:B------:R-:W3:Y:S01]  /*3a60*/  @P0 LDG.E.128 R120, desc[UR10][R14.64] ;  /* 0x0000000a0e780981 */ /* 0x000ee2000c1e1d00 */
        /* <DEDUP_REMOVED lines=9> */
[----:B------:R-:W-:Y:S02]  /*3b00*/  IMAD.MOV.U32 R49, RZ, RZ, R45 ;  /* 0x000000ffff317224 */ /* 0x000fe400078e002d */
[----:B----4-:R-:W-:Y:S02]  /*3b10*/  IMAD.MOV.U32 R47, RZ, RZ, R43 ;  /* 0x000000ffff2f7224 */ /* 0x010fe400078e002b */
[----:B------:R-:W-:Y:S01]  /*3b20*/  IMAD.MOV.U32 R46, RZ, RZ, R42 ;  /* 0x000000ffff2e7224 */ /* 0x000fe200078e002a */
[----:B------:R-:W4:Y:S01]  /*3b30*/  LDL R43, [R1+0x64] ;  /* 0x00006400012b7983 */ /* 0x000f220000100800 */
[----:B------:R-:W-:-:S03]  /*3b40*/  IMAD.MOV.U32 R45, RZ, RZ, R41 ;  /* 0x000000ffff2d7224 */ /* 0x000fc600078e0029 */
[----:B------:R-:W4:Y:S04]  /*3b50*/  LDL R42, [R1+0x68] ;  /* 0x00006800012a7983 */ /* 0x000f280000100800 */
[----:B------:R-:W2:Y:S04]  /*3b60*/  LDL R41, [R1+0x6c] ;  /* 0x00006c0001297983 */ /* 0x000ea80000100800 */
[----:B---3--:R1:W-:Y:S04]  /*3b70*/  @P0 STL.64 [R1+0xb0], R120 ;  /* 0x0000b07801000387 */ /* 0x0083e80000100a00 */
[----:B------:R3:W-:Y:S01]  /*3b80*/  @P0 STL.64 [R1+0xb8], R122 ;  /* 0x0000b87a01000387 */ /* 0x0007e20000100a00 */
[----:B-1----:R-:W-:-:S02]  /*3b90*/  IMAD.MOV.U32 R120, RZ, RZ, R116 ;  /* 0x000000ffff787224 */ /* 0x002fc400078e0074 */
[----:B------:R-:W-:Y:S02]  /*3ba0*/  IMAD.MOV.U32 R121, RZ, RZ, R55 ;  /* 0x000000ffff797224 */ /* 0x000fe400078e0037 */
[----:B---3--:R-:W-:Y:S01]  /*3bb0*/  IMAD.MOV.U32 R122, RZ, RZ, R54 ;  /* 0x000000ffff7a7224 */ /* 0x008fe200078e0036 */
[----:B------:R-:W-:-:S06]  /*3bc0*/  MOV R123, R53 ;  /* 0x00000035007b7202 */ /* 0x000fcc0000000f00 */
[----:B------:R1:W3:Y:S01]  /*3bd0*/  @P0 LDG.E.128 R120, desc[UR10][R14.64+0x10] ;  /* 0x0000100a0e780981 */ /* 0x0002e2000c1e1d00 */
[----:B------:R-:W-:Y:S01]  /*3be0*/  IMAD.MOV.U32 R116, RZ, RZ, R52 ;  /* 0x000000ffff747224 */ /* 0x000fe200078e0034 */
[----:B------:R-:W-:Y:S01]  /*3bf0*/  MOV R53, R49 ;  /* 0x0000003100357202 */ /* 0x000fe20000000f00 */
[----:B------:R-:W-:Y:S01]  /*3c00*/  IMAD.MOV.U32 R55, RZ, RZ, R51 ;  /* 0x000000ffff377224 */ /* 0x000fe200078e0033 */
[----:B------:R-:W-:Y:S01]  /*3c10*/  MOV R49, R45 ;  /* 0x0000002d00317202 */ /* 0x000fe20000000f00 */
[----:B------:R-:W-:Y:S01]  /*3c20*/  IMAD.MOV.U32 R54, RZ, RZ, R50 ;  /* 0x000000ffff367224 */ /* 0x000fe200078e0032 */
[----:B--2---:R-:W-:Y:S01]  /*3c30*/  MOV R45, R41 ;  /* 0x00000029002d7202 */ /* 0x004fe20000000f00 */
[----:B------:R-:W-:Y:S02]  /*3c40*/  IMAD.MOV.U32 R52, RZ, RZ, R48 ;  /* 0x000000ffff347224 */ /* 0x000fe400078e0030 */
[----:B------:R-:W-:Y:S01]  /*3c50*/  IMAD.MOV.U32 R51, RZ, RZ, R47 ;  /* 0x000000ffff337224 */ /* 0x000fe200078e002f */
[----:B------:R-:W-:Y:S01]  /*3c60*/  ISETP.GE.U32.AND P2, PT, R24, 0x200, PT ;  /* 0x000002001800780c */ /* 0x000fe20003f46070 */
[----:B------:R-:W-:Y:S01]  /*3c70*/  IMAD.MOV.U32 R50, RZ, RZ, R46 ;  /* 0x000000ffff327224 */ /* 0x000fe200078e002e */
[----:B------:R-:W-:Y:S01]  /*3c80*/  MOV R41, R36 ;  /* 0x0000002400297202 */ /* 0x000fe20000000f00 */
[----:B------:R-:W-:Y:S01]  /*3c90*/  IMAD.MOV.U32 R48, RZ, RZ, R44 ;  /* 0x000000ffff307224 */ /* 0x000fe200078e002c */
[----:B------:R-:W2:Y:S01]  /*3ca0*/  LDL R36, [R1+0x5c] ;  /* 0x00005c0001247983 */ /* 0x000ea20000100800 */
[----:B----4-:R-:W-:Y:S01]  /*3cb0*/  IMAD.MOV.U32 R47, RZ, RZ, R43 ;  /* 0x000000ffff2f7224 */ /* 0x010fe200078e002b */
[----:B-1----:R-:W1:Y:S01]  /*3cc0*/  LDC.64 R14, c[0x0][0x3d0] ;  /* 0x0000f400ff0e7b82 */ /* 0x002e620000000a00 */
[----:B------:R-:W-:-:S02]  /*3cd0*/  IMAD.MOV.U32 R46, RZ, RZ, R42 ;  /* 0x000000ffff2e7224 */ /* 0x000fc400078e002a */
[----:B------:R-:W-:Y:S02]  /*3ce0*/  IMAD.MOV.U32 R44, RZ, RZ, R39 ;  /* 0x000000ffff2c7224 */ /* 0x000fe400078e0027 */
[----:B------:R-:W-:Y:S01]  /*3cf0*/  IMAD.MOV.U32 R43, RZ, RZ, R38 ;  /* 0x000000ffff2b7224 */ /* 0x000fe200078e0026 */
[----:B------:R-:W4:Y:S01]  /*3d00*/  LDL R39, [R1+0x50] ;  /* 0x0000500001277983 */ /* 0x000f220000100800 */
[----:B------:R-:W-:Y:S01]  /*3d10*/  IMAD.MOV.U32 R42, RZ, RZ, R37 ;  /* 0x000000ffff2a7224 */ /* 0x000fe200078e0025 */
[----:B------:R-:W1:Y:S02]  /*3d20*/  @P2 LDC.64 R8, c[0x0][0x438] ;  /* 0x00010e00ff082b82 */ /* 0x000e640000000a00 */
[----:B------:R-:W4:Y:S04]  /*3d30*/  LDL R38, [R1+0x54] ;  /* 0x0000540001267983 */ /* 0x000f280000100800 */
[----:B------:R-:W4:Y:S01]  /*3d40*/  LDL R37, [R1+0x58] ;  /* 0x0000580001257983 */ /* 0x000f220000100800 */
[----:B------:R-:W-:Y:S01]  /*3d50*/  @P1 IMAD.WIDE.U32 R26, R0, 0x20, R26 ;  /* 0x00000020001a1825 */ /* 0x000fe200078e001a */
[----:B------:R-:W1:Y:S02]  /*3d60*/  @P2 LDC.64 R12, c[0x0][0x440] ;  /* 0x00011000ff0c2b82 */ /* 0x000e640000000a00 */
[----:B---3--:R3:W-:Y:S04]  /*3d70*/  @P0 STL.64 [R1+0xa0], R120 ;  /* 0x0000a07801000387 */ /* 0x0087e80000100a00 */
[----:B------:R0:W-:Y:S01]  /*3d80*/  @P0 STL.64 [R1+0xa8], R122 ;  /* 0x0000a87a01000387 */ /* 0x0001e20000100a00 */
[----:B---3--:R-:W-:-:S02]  /*3d90*/  IMAD.MOV.U32 R120, RZ, RZ, R116 ;  /* 0x000000ffff787224 */ /* 0x008fc400078e0074 */
[----:B------:R-:W-:Y:S02]  /*3da0*/  IMAD.MOV.U32 R121, RZ, RZ, R55 ;  /* 0x000000ffff797224 */ /* 0x000fe400078e0037 */
[----:B0-----:R-:W-:Y:S01]  /*3db0*/  IMAD.MOV.U32 R122, RZ, RZ, R54 ;  /* 0x000000ffff7a7224 */ /* 0x001fe200078e0036 */
[----:B------:R-:W-:-:S06]  /*3dc0*/  MOV R123, R53 ;  /* 0x00000035007b7202 */ /* 0x000fcc0000000f00 */
[----:B------:R-:W3:Y:S01]  /*3dd0*/  @P1 LDG.E.128 R120, desc[UR10][R26.64] ;  /* 0x0000000a1a781981 */ /* 0x000ee2000c1e1d00 */
[----:B------:R-:W-:Y:S01]  /*3de0*/  IMAD.MOV.U32 R116, RZ, RZ, R52 ;  /* 0x000000ffff747224 */ /* 0x000fe200078e0034 */
[----:B------:R-:W-:Y:S01]  /*3df0*/  MOV R53, R49 ;  /* 0x0000003100357202 */ /* 0x000fe20000000f00 */
[----:B------:R-:W-:Y:S01]  /*3e00*/  IMAD.MOV.U32 R55, RZ, RZ, R51 ;  /* 0x000000ffff377224 */ /* 0x000fe200078e0033 */
[----:B------:R-:W-:Y:S01]  /*3e10*/  MOV R49, R45 ;  /* 0x0000002d00317202 */ /* 0x000fe20000000f00 */
[----:B------:R-:W-:Y:S01]  /*3e20*/  IMAD.MOV.U32 R54, RZ, RZ, R50 ;  /* 0x000000ffff367224 */ /* 0x000fe200078e0032 */
[----:B------:R-:W-:Y:S01]  /*3e30*/  MOV R45, R41 ;  /* 0x00000029002d7202 */ /* 0x000fe20000000f00 */
[----:B------:R-:W-:Y:S02]  /*3e40*/  IMAD.MOV.U32 R52, RZ, RZ, R48 ;  /* 0x000000ffff347224 */ /* 0x000fe400078e0030 */
[----:B------:R-:W-:Y:S02]  /*3e50*/  IMAD.MOV.U32 R51, RZ, RZ, R47 ;  /* 0x000000ffff337224 */ /* 0x000fe400078e002f */
[----:B------:R-:W-:Y:S01]  /*3e60*/  IMAD.MOV.U32 R50, RZ, RZ, R46 ;  /* 0x000000ffff327224 */ /* 0x000fe200078e002e */
[----:B--2---:R-:W-:Y:S01]  /*3e70*/  MOV R41, R36 ;  /* 0x0000002400297202 */ /* 0x004fe20000000f00 */
[----:B------:R-:W-:Y:S01]  /*3e80*/  IMAD.MOV.U32 R48, RZ, RZ, R44 ;  /* 0x000000ffff307224 */ /* 0x000fe200078e002c */
[----:B------:R-:W2:Y:S01]  /*3e90*/  LDL R36, [R1] ;  /* 0x0000000001247983 */ /* 0x000ea20000100800 */
[----:B------:R-:W-:-:S02]  /*3ea0*/  IMAD.MOV.U32 R47, RZ, RZ, R43 ;  /* 0x000000ffff2f7224 */ /* 0x000fc400078e002b */
[----:B------:R-:W-:Y:S02]  /*3eb0*/  IMAD.MOV.U32 R46, RZ, RZ, R42 ;  /* 0x000000ffff2e7224 */ /* 0x000fe400078e002a */
[----:B----4-:R-:W-:Y:S02]  /*3ec0*/  IMAD.MOV.U32 R44, RZ, RZ, R39 ;  /* 0x000000ffff2c7224 */ /* 0x010fe400078e0027 */
[----:B------:R-:W-:Y:S01]  /*3ed0*/  IMAD.MOV.U32 R43, RZ, RZ, R38 ;  /* 0x000000ffff2b7224 */ /* 0x000fe200078e0026 */
[----:B------:R-:W2:Y:S01]  /*3ee0*/  LDL R39, [R1+0xc] ;  /* 0x00000c0001277983 */ /* 0x000ea20000100800 */
[----:B------:R-:W-:-:S03]  /*3ef0*/  IMAD.MOV.U32 R42, RZ, RZ, R37 ;  /* 0x000000ffff2a7224 */ /* 0x000fc600078e0025 */
[----:B------:R-:W2:Y:S04]  /*3f00*/  LDL R37, [R1+0x4] ;  /* 0x0000040001257983 */ /* 0x000ea80000100800 */
[----:B------:R-:W2:Y:S04]  /*3f10*/  LDL R38, [R1+0x8] ;  /* 0x0000080001267983 */ /* 0x000ea80000100800 */
[----:B---3--:R0:W-:Y:S04]  /*3f20*/  @P1 STL.64 [R1+0x90], R120 ;  /* 0x0000907801001387 */ /* 0x0081e80000100a00 */
[----:B------:R3:W-:Y:S01]  /*3f30*/  @P1 STL.64 [R1+0x98], R122 ;  /* 0x0000987a01001387 */ /* 0x0007e20000100a00 */
[----:B0-----:R-:W-:-:S02]  /*3f40*/  IMAD.MOV.U32 R120, RZ, RZ, R116 ;  /* 0x000000ffff787224 */ /* 0x001fc400078e0074 */
[----:B------:R-:W-:Y:S02]  /*3f50*/  IMAD.MOV.U32 R121, RZ, RZ, R55 ;  /* 0x000000ffff797224 */ /* 0x000fe400078e0037 */
[----:B---3--:R-:W-:Y:S01]  /*3f60*/  IMAD.MOV.U32 R122, RZ, RZ, R54 ;  /* 0x000000ffff7a7224 */ /* 0x008fe200078e0036 */
[----:B------:R-:W-:-:S06]  /*3f70*/  MOV R123, R53 ;  /* 0x00000035007b7202 */ /* 0x000fcc0000000f00 */
[----:B------:R0:W3:Y:S01]  /*3f80*/  @P1 LDG.E.128 R120, desc[UR10][R26.64+0x10] ;  /* 0x0000100a1a781981 */ /* 0x0000e2000c1e1d00 */
[----:B------:R-:W-:Y:S01]  /*3f90*/  @P1 IMAD.WIDE.U32 R28, R0, 0x20, R28 ;  /* 0x00000020001c1825 */ /* 0x000fe200078e001c */
[----:B------:R-:W-:-:S03]  /*3fa0*/  MOV R53, R49 ;  /* 0x0000003100357202 */ /* 0x000fc60000000f00 */
[----:B------:R-:W-:-:S04]  /*3fb0*/  @P1 IMAD.WIDE.U32 R2, R0, 0x20, R2 ;  /* 0x0000002000021825 */ /* 0x000fc800078e0002 */
[----:B------:R-:W-:Y:S01]  /*3fc0*/  @P1 IMAD.WIDE.U32 R4, R0, 0x20, R4 ;  /* 0x0000002000041825 */ /* 0x000fe200078e0004 */
[----:B------:R-:W-:Y:S01]  /*3fd0*/  MOV R49, R45 ;  /* 0x0000002d00317202 */ /* 0x000fe20000000f00 */
[----:B------:R-:W5:Y:S01]  /*3fe0*/  @P1 LD.E.128 R152, desc[UR10][R28.64] ;  /* 0x0000000a1c981980 */ /* 0x000f62000c101d00 */
[C---:B------:R-:W-:Y:S01]  /*3ff0*/  ISETP.GE.U32.AND P0, PT, R24.reuse, 0x280, PT ;  /* 0x000002801800780c */ /* 0x040fe20003f06070 */
[----:B------:R-:W-:Y:S01]  /*4000*/  IMAD.MOV.U32 R116, RZ, RZ, R52 ;  /* 0x000000ffff747224 */ /* 0x000fe200078e0034 */
[----:B------:R-:W-:Y:S01]  /*4010*/  ISETP.GE.U32.AND P3, PT, R24, 0x300, PT ;  /* 0x000003001800780c */ /* 0x000fe20003f66070 */
[----:B------:R-:W-:Y:S01]  /*4020*/  IMAD.MOV.U32 R55, RZ, RZ, R51 ;  /* 0x000000ffff377224 */ /* 0x000fe200078e0033 */
[----:B------:R4:W5:Y:S01]  /*4030*/  @P1 LD.E.128 R156, desc[UR10][R28.64+0x10] ;  /* 0x0000100a1c9c1980 */ /* 0x000962000c101d00 */
[----:B------:R-:W-:Y:S01]  /*4040*/  @P1 VIADD R0, R0, 0x80 ;  /* 0x0000008000001836 */ /* 0x000fe20000000000 */
[----:B0-----:R-:W0:Y:S01]  /*4050*/  LDC.64 R26, c[0x0][0x3d8] ;  /* 0x0000f600ff1a7b82 */ /* 0x001e220000000a00 */
[----:B------:R-:W-:Y:S01]  /*4060*/  IMAD.MOV.U32 R52, RZ, RZ, R48 ;  /* 0x000000ffff347224 */ /* 0x000fe200078e0030 */
[----:B------:R-:W5:Y:S01]  /*4070*/  @P1 LD.E.128 R72, desc[UR10][R4.64] ;  /* 0x0000000a04481980 */ /* 0x000f62000c101d00 */
[----:B------:R-:W-:-:S02]  /*4080*/  IMAD.MOV.U32 R51, RZ, RZ, R47 ;  /* 0x000000ffff337224 */ /* 0x000fc400078e002f */
[----:B------:R-:W-:Y:S01]  /*4090*/  IMAD.MOV.U32 R54, RZ, RZ, R50 ;  /* 0x000000ffff367224 */ /* 0x000fe200078e0032 */
[----:B------:R-:W5:Y:S01]  /*40a0*/  @P1 LD.E.128 R76, desc[UR10][R4.64+0x10] ;  /* 0x0000100a044c1980 */ /* 0x000f62000c101d00 */
[----:B------:R-:W-:Y:S01]  /*40b0*/  IMAD.MOV.U32 R48, RZ, RZ, R44 ;  /* 0x000000ffff307224 */ /* 0x000fe200078e002c */
[----:B------:R-:W-:Y:S01]  /*40c0*/  MOV R45, R41 ;  /* 0x00000029002d7202 */ /* 0x000fe20000000f00 */
[----:B------:R-:W-:Y:S01]  /*40d0*/  IMAD.MOV.U32 R47, RZ, RZ, R43 ;  /* 0x000000ffff2f7224 */ /* 0x000fe200078e002b */
[----:B------:R-:W0:Y:S01]  /*40e0*/  @P0 LDC.64 R20, c[0x0][0x438] ;  /* 0x00010e00ff140b82 */ /* 0x000e220000000a00 */
[----:B------:R-:W-:Y:S02]  /*40f0*/  IMAD.MOV.U32 R50, RZ, RZ, R46 ;  /* 0x000000ffff327224 */ /* 0x000fe400078e002e */
[----:B------:R-:W-:Y:S02]  /*4100*/  IMAD.MOV.U32 R44, RZ, RZ, R40 ;  /* 0x000000ffff2c7224 */ /* 0x000fe400078e0028 */
[----:B------:R-:W-:Y:S01]  /*4110*/  IMAD.MOV.U32 R43, RZ, RZ, R31 ;  /* 0x000000ffff2b7224 */ /* 0x000fe200078e001f */
[----:B------:R-:W-:Y:S01]  /*4120*/  MOV R41, R25 ;  /* 0x0000001900297202 */ /* 0x000fe20000000f00 */
[----:B------:R-:W-:Y:S01]  /*4130*/  IMAD.MOV.U32 R46, RZ, RZ, R42 ;  /* 0x000000ffff2e7224 */ /* 0x000fe200078e002a */
[----:B------:R-:W2:Y:S01]  /*4140*/  LDL R25, [R1+0x3c] ;  /* 0x00003c0001197983 */ /* 0x000ea20000100800 */
[----:B------:R-:W-:Y:S01]  /*4150*/  IMAD.MOV.U32 R40, RZ, RZ, R19 ;  /* 0x000000ffff287224 */ /* 0x000fe200078e0013 */
[----:B----4-:R-:W4:Y:S01]  /*4160*/  @P0 LDC.64 R28, c[0x0][0x440] ;  /* 0x00011000ff1c0b82 */ /* 0x010f220000000a00 */
[----:B------:R-:W-:Y:S01]  /*4170*/  IMAD.MOV.U32 R31, RZ, RZ, R16 ;  /* 0x000000ffff1f7224 */ /* 0x000fe200078e0010 */
[----:B------:R-:W4:Y:S01]  /*4180*/  LDL R19, [R1+0x10] ;  /* 0x0000100001137983 */ /* 0x000f220000100800 */
[----:B------:R-:W-:-:S03]  /*4190*/  @P2 IMAD.WIDE.U32 R6, R0, 0x20, R6 ;  /* 0x0000002000062825 */ /* 0x000fc600078e0006 */
[----:B------:R-:W4:Y:S01]  /*41a0*/  LDL R16, [R1+0x14] ;  /* 0x0000140001107983 */ /* 0x000f220000100800 */
[----:B------:R-:W-:Y:S01]  /*41b0*/  IMAD.MOV.U32 R42, RZ, RZ, R30 ;  /* 0x000000ffff2a7224 */ /* 0x000fe200078e001e */
[----:B------:R-:W-:Y:S02]  /*41c0*/  MOV R118, R54 ;  /* 0x0000003600767202 */ /* 0x000fe40000000f00 */
[----:B------:R-:W4:Y:S01]  /*41d0*/  LDL R30, [R1+0x38] ;  /* 0x00003800011e7983 */ /* 0x000f220000100800 */
[----:B------:R-:W-:Y:S01]  /*41e0*/  IMAD.MOV.U32 R117, RZ, RZ, R55 ;  /* 0x000000ffff757224 */ /* 0x000fe200078e0037 */
[----:B------:R-:W-:Y:S01]  /*41f0*/  MOV R54, R46 ;  /* 0x0000002e00367202 */ /* 0x000fe20000000f00 */
[----:B------:R-:W-:Y:S01]  /*4200*/  IMAD.MOV.U32 R55, RZ, RZ, R45 ;  /* 0x000000ffff377224 */ /* 0x000fe200078e002d */
[----:B------:R-:W4:Y:S01]  /*4210*/  @P2 LDG.E.128 R32, desc[UR10][R6.64+0x10] ;  /* 0x0000100a06202981 */ /* 0x000f22000c1e1d00 */
[----:B------:R-:W-:Y:S02]  /*4220*/  IMAD.MOV.U32 R45, RZ, RZ, R43 ;  /* 0x000000ffff2d7224 */ /* 0x000fe400078e002b */
[----:B------:R-:W-:Y:S01]  /*4230*/  IMAD.MOV.U32 R46, RZ, RZ, R42 ;  /* 0x000000ffff2e7224 */ /* 0x000fe200078e002a */
[----:B---3--:R3:W-:Y:S04]  /*4240*/  @P1 STL.64 [R1+0x80], R120 ;  /* 0x0000807801001387 */ /* 0x0087e80000100a00 */
[----:B------:R1:W-:Y:S04]  /*4250*/  @P1 STL.64 [R1+0x88], R122 ;  /* 0x0000887a01001387 */ /* 0x0003e80000100a00 */
[----:B------:R-:W4:Y:S04]  /*4260*/  LDL R42, [R1+0x18] ;  /* 0x00001800012a7983 */ /* 0x000f280000100800 */
[----:B------:R-:W4:Y:S01]  /*4270*/  LDL R43, [R1+0x1c] ;  /* 0x00001c00012b7983 */ /* 0x000f220000100800 */
[----:B---3--:R-:W-:-:S02]  /*4280*/  IMAD.MOV.U32 R120, RZ, RZ, R52 ;  /* 0x000000ffff787224 */ /* 0x008fc400078e0034 */
[----:B------:R-:W-:Y:S01]  /*4290*/  IMAD.MOV.U32 R121, RZ, RZ, R51 ;  /* 0x000000ffff797224 */ /* 0x000fe200078e0033 */
[----:B-1----:R-:W-:Y:S01]  /*42a0*/  MOV R122, R50 ;  /* 0x00000032007a7202 */ /* 0x002fe20000000f00 */
[----:B------:R-:W-:Y:S02]  /*42b0*/  IMAD.MOV.U32 R123, RZ, RZ, R49 ;  /* 0x000000ffff7b7224 */ /* 0x000fe400078e0031 */
[----:B------:R-:W-:-:S04]  /*42c0*/  @P2 IMAD.WIDE.U32 R8, R0, 0x20, R8 ;  /* 0x0000002000082825 */ /* 0x000fc800078e0008 */
[C---:B------:R-:W-:Y:S01]  /*42d0*/  @P2 IMAD.WIDE.U32 R10, R0.reuse, 0x20, R10 ;  /* 0x00000020000a2825 */ /* 0x040fe200078e000a */
[----:B------:R-:W3:Y:S03]  /*42e0*/  @P1 LDG.E.128 R120, desc[UR10][R2.64] ;  /* 0x0000000a02781981 */ /* 0x000ee6000c1e1d00 */
[C---:B------:R-:W-:Y:S01]  /*42f0*/  @P2 IMAD.WIDE.U32 R12, R0.reuse, 0x20, R12 ;  /* 0x00000020000c2825 */ /* 0x040fe200078e000c */
[----:B------:R-:W-:Y:S01]  /*4300*/  @P2 IADD3 R0, PT, PT, R0, 0x80, RZ ;  /* 0x0000008000002810 */ /* 0x000fe20007ffe0ff */
[----:B------:R-:W5:Y:S02]  /*4310*/  @P2 LD.E.128 R160, desc[UR10][R8.64] ;  /* 0x0000000a08a02980 */ /* 0x000f64000c101d00 */
[----:B------:R-:W-:Y:S02]  /*4320*/  IMAD.MOV.U32 R119, RZ, RZ, R53 ;  /* 0x000000ffff777224 */ /* 0x000fe400078e0035 */
[----:B------:R-:W-:Y:S01]  /*4330*/  IMAD.MOV.U32 R52, RZ, RZ, R48 ;  /* 0x000000ffff347224 */ /* 0x000fe200078e0030 */
[----:B------:R-:W5:Y:S01]  /*4340*/  @P2 LD.E.128 R164, desc[UR10][R8.64+0x10] ;  /* 0x0000100a08a42980 */ /* 0x000f62000c101d00 */
[----:B------:R-:W-:Y:S01]  /*4350*/  IMAD.MOV.U32 R53, RZ, RZ, R47 ;  /* 0x000000ffff357224 */ /* 0x000fe200078e002f */
[----:B------:R-:W-:Y:S01]  /*4360*/  MOV R47, R41 ;  /* 0x00000029002f7202 */ /* 0x000fe20000000f00 */
[----:B------:R-:W-:Y:S01]  /*4370*/  IMAD.MOV.U32 R48, RZ, RZ, R40 ;  /* 0x000000ffff307224 */ /* 0x000fe200078e0028 */
[----:B------:R1:W3:Y:S01]  /*4380*/  @P1 LDG.E.128 R116, desc[UR10][R2.64+0x10] ;  /* 0x0000100a02741981 */ /* 0x0002e2000c1e1d00 */
[----:B------:R-:W-:Y:S01]  /*4390*/  @P0 IMAD.WIDE.U32 R14, R0, 0x20, R14 ;  /* 0x00000020000e0825 */ /* 0x000fe200078e000e */
[----:B--2---:R-:W-:-:S02]  /*43a0*/  MOV R51, R25 ;  /* 0x0000001900337202 */ /* 0x004fc40000000f00 */
[----:B------:R-:W2:Y:S01]  /*43b0*/  @P2 LDG.E.128 R52, desc[UR10][R6.64] ;  /* 0x0000000a06342981 */ /* 0x000ea2000c1e1d00 */
[----:B----4-:R-:W-:Y:S02]  /*43c0*/  IMAD.MOV.U32 R40, RZ, RZ, R19 ;  /* 0x000000ffff287224 */ /* 0x010fe400078e0013 */
[----:B------:R-:W-:Y:S01]  /*43d0*/  IMAD.MOV.U32 R41, RZ, RZ, R16 ;  /* 0x000000ffff297224 */ /* 0x000fe200078e0010 */
[----:B------:R-:W4:Y:S01]  /*43e0*/  @P0 LDG.E.128 R36, desc[UR10][R14.64+0x10] ;  /* 0x0000100a0e240981 */ /* 0x000f22000c1e1d00 */
[----:B------:R-:W-:Y:S01]  /*43f0*/  IMAD.MOV.U32 R49, RZ, RZ, R31 ;  /* 0x000000ffff317224 */ /* 0x000fe200078e001f */
[----:B-1----:R-:W1:Y:S01]  /*4400*/  @P3 LDC.64 R2, c[0x0][0x440] ;  /* 0x00011000ff023b82 */ /* 0x002e620000000a00 */
[----:B------:R-:W-:Y:S01]  /*4410*/  IMAD.MOV.U32 R50, RZ, RZ, R30 ;  /* 0x000000ffff327224 */ /* 0x000fe200078e001e */
[----:B------:R-:W4:Y:S04]  /*4420*/  @P2 LDG.E.128 R44, desc[UR10][R10.64+0x10] ;  /* 0x0000100a0a2c2981 */ /* 0x000f28000c1e1d00 */
[----:B------:R0:W-:Y:S02]  /*4430*/  @P2 STL.64 [R1+0x40], R32 ;  /* 0x0000402001002387 */ /* 0x0001e40000100a00 */
[----:B------:R-:W1:Y:S02]  /*4440*/  LDC.64 R30, c[0x0][0x3d0] ;  /* 0x0000f400ff1e7b82 */ /* 0x000e640000000a00 */
[----:B------:R0:W-:Y:S04]  /*4450*/  @P2 STL.64 [R1+0x48], R34 ;  /* 0x0000482201002387 */ /* 0x0001e80000100a00 */
[----:B------:R-:W4:Y:S02]  /*4460*/  @P2 LDG.E.128 R48, desc[UR10][R10.64] ;  /* 0x0000000a0a302981 */ /* 0x000f24000c1e1d00 */
[----:B0-----:R-:W0:Y:S02]  /*4470*/  @P3 LDC.64 R32, c[0x0][0x438] ;  /* 0x00010e00ff203b82 */ /* 0x001e240000000a00 */
[----:B------:R0:W5:Y:S04]  /*4480*/  @P2 LD.E.128 R80, desc[UR10][R12.64] ;  /* 0x0000000a0c502980 */ /* 0x000168000c101d00 */
[----:B------:R0:W5:Y:S02]  /*4490*/  @P2 LD.E.128 R84, desc[UR10][R12.64+0x10] ;  /* 0x0000100a0c542980 */ /* 0x000164000c101d00 */
[----:B------:R-:W0:Y:S01]  /*44a0*/  LDC.64 R34, c[0x0][0x3d8] ;  /* 0x0000f600ff227b82 */ /* 0x000e220000000a00 */
[----:B------:R-:W-:-:S04]  /*44b0*/  @P0 IMAD.WIDE.U32 R20, R0, 0x20, R20 ;  /* 0x0000002000140825 */ /* 0x000fc800078e0014 */
[C---:B------:R-:W-:Y:S01]  /*44c0*/  @P0 IMAD.WIDE.U32 R26, R0.reuse, 0x20, R26 ;  /* 0x00000020001a0825 */ /* 0x040fe200078e001a */
[----:B------:R0:W5:Y:S03]  /*44d0*/  @P0 LD.E.128 R180, desc[UR10][R20.64] ;  /* 0x0000000a14b40980 */ /* 0x000166000c101d00 */
[C---:B------:R-:W-:Y:S01]  /*44e0*/  @P0 IMAD.WIDE.U32 R28, R0.reuse, 0x20, R28 ;  /* 0x00000020001c0825 */ /* 0x040fe200078e001c */
[----:B------:R0:W5:Y:S03]  /*44f0*/  @P0 LD.E.128 R184, desc[UR10][R20.64+0x10] ;  /* 0x0000100a14b80980 */ /* 0x000166000c101d00 */
[----:B------:R-:W-:Y:S01]  /*4500*/  @P0 VIADD R0, R0, 0x80 ;  /* 0x0000008000000836 */ /* 0x000fe20000000000 */
[----:B------:R0:W5:Y:S03]  /*4510*/  @P0 LDG.E.128 R248, desc[UR10][R26.64] ;  /* 0x0000000a1af80981 */ /* 0x000166000c1e1d00 */
[C---:B-1----:R-:W-:Y:S01]  /*4520*/  @P3 IMAD.WIDE.U32 R30, R0.reuse, 0x20, R30 ;  /* 0x00000020001e3825 */ /* 0x042fe200078e001e */
[----:B------:R1:W5:Y:S03]  /*4530*/  @P0 LDG.E.128 R244, desc[UR10][R26.64+0x10] ;  /* 0x0000100a1af40981 */ /* 0x000366000c1e1d00 */
[C---:B0-----:R-:W-:Y:S01]  /*4540*/  @P3 IMAD.WIDE.U32 R32, R0.reuse, 0x20, R32 ;  /* 0x0000002000203825 */ /* 0x041fe200078e0020 */
[----:B------:R1:W5:Y:S03]  /*4550*/  @P3 LDG.E.128 R240, desc[UR10][R30.64] ;  /* 0x0000000a1ef03981 */ /* 0x000366000c1e1d00 */
[C---:B------:R-:W-:Y:S01]  /*4560*/  @P3 IMAD.WIDE.U32 R34, R0.reuse, 0x20, R34 ;  /* 0x0000002000223825 */ /* 0x040fe200078e0022 */
[----:B------:R1:W5:Y:S03]  /*4570*/  @P3 LDG.E.128 R236, desc[UR10][R30.64+0x10] ;  /* 0x0000100a1eec3981 */ /* 0x000366000c1e1d00 */
[C---:B------:R-:W-:Y:S01]  /*4580*/  @P3 IMAD.WIDE.U32 R2, R0.reuse, 0x20, R2 ;  /* 0x0000002000023825 */ /* 0x040fe200078e0002 */
[----:B------:R1:W5:Y:S04]  /*4590*/  @P3 LD.E.128 R188, desc[UR10][R32.64] ;  /* 0x0000000a20bc3980 */ /* 0x000368000c101d00 */
[----:B------:R1:W5:Y:S04]  /*45a0*/  @P3 LD.E.128 R192, desc[UR10][R32.64+0x10] ;  /* 0x0000100a20c03980 */ /* 0x000368000c101d00 */
[----:B------:R1:W5:Y:S04]  /*45b0*/  @P3 LDG.E.128 R232, desc[UR10][R34.64] ;  /* 0x0000000a22e83981 */ /* 0x000368000c1e1d00 */
[----:B------:R1:W5:Y:S04]  /*45c0*/  @P3 LDG.E.128 R228, desc[UR10][R34.64+0x10] ;  /* 0x0000100a22e43981 */ /* 0x000368000c1e1d00 */
[----:B------:R1:W5:Y:S04]  /*45d0*/  @P3 LD.E.128 R96, desc[UR10][R2.64] ;  /* 0x0000000a02603980 */ /* 0x000368000c101d00 */
[----:B------:R1:W5:Y:S04]  /*45e0*/  @P3 LD.E.128 R100, desc[UR10][R2.64+0x10] ;  /* 0x0000100a02643980 */ /* 0x000368000c101d00 */
[----:B------:R1:W5:Y:S04]  /*45f0*/  @P0 LD.E.128 R88, desc[UR10][R28.64] ;  /* 0x0000000a1c580980 */ /* 0x000368000c101d00 */
[----:B------:R1:W5:Y:S04]  /*4600*/  @P0 LD.E.128 R92, desc[UR10][R28.64+0x10] ;  /* 0x0000100a1c5c0980 */ /* 0x000368000c101d00 */
[----:B------:R-:W4:Y:S04]  /*4610*/  @P0 LDG.E.128 R40, desc[UR10][R14.64] ;  /* 0x0000000a0e280981 */ /* 0x000f28000c1e1d00 */
[----:B---3--:R1:W-:Y:S04]  /*4620*/  @P1 STL.64 [R1+0x70], R120 ;  /* 0x0000707801001387 */ /* 0x0083e80000100a00 */
[----:B------:R1:W-:Y:S04]  /*4630*/  @P1 STL.64 [R1+0x78], R122 ;  /* 0x0000787a01001387 */ /* 0x0003e80000100a00 */
[----:B------:R1:W-:Y:S04]  /*4640*/  @P1 STL.64 [R1+0x60], R116 ;  /* 0x0000607401001387 */ /* 0x0003e80000100a00 */
[----:B------:R1:W-:Y:S04]  /*4650*/  @P1 STL.64 [R1+0x68], R118 ;  /* 0x0000687601001387 */ /* 0x0003e80000100a00 */
[----:B--2---:R1:W-:Y:S04]  /*4660*/  @P2 STL.64 [R1+0x50], R52 ;  /* 0x0000503401002387 */ /* 0x0043e80000100a00 */
[----:B------:R1:W-:Y:S04]  /*4670*/  @P2 STL.64 [R1+0x58], R54 ;  /* 0x0000583601002387 */ /* 0x0003e80000100a00 */
[----:B----4-:R1:W-:Y:S04]  /*4680*/  @P0 STL.64 [R1], R36 ;  /* 0x0000002401000387 */ /* 0x0103e80000100a00 */
[----:B------:R1:W-:Y:S01]  /*4690*/  @P0 STL.64 [R1+0x8], R38 ;  /* 0x0000082601000387 */ /* 0x0003e20000100a00 */
[----:B------:R-:W-:-:S03]  /*46a0*/  @P3 VIADD R0, R0, 0x80 ;  /* 0x0000008000003836 */ /* 0x000fc60000000000 */
[----:B------:R1:W-:Y:S04]  /*46b0*/  @P0 STL.64 [R1+0x10], R40 ;  /* 0x0000102801000387 */ /* 0x0003e80000100a00 */
[----:B------:R1:W-:Y:S04]  /*46c0*/  @P2 STL.64 [R1+0x30], R48 ;  /* 0x0000303001002387 */ /* 0x0003e80000100a00 */
[----:B------:R1:W-:Y:S04]  /*46d0*/  @P2 STL.64 [R1+0x38], R50 ;  /* 0x0000383201002387 */ /* 0x0003e80000100a00 */
[----:B------:R1:W-:Y:S04]  /*46e0*/  @P0 STL.64 [R1+0x18], R42 ;  /* 0x0000182a01000387 */ /* 0x0003e80000100a00 */
[----:B------:R1:W-:Y:S04]  /*46f0*/  @P2 STL.64 [R1+0x20], R44 ;  /* 0x0000202c01002387 */ /* 0x0003e80000100a00 */
[----:B------:R1:W-:Y:S01]  /*4700*/  @P2 STL.64 [R1+0x28], R46 ;  /* 0x0000282e01002387 */ /* 0x0003e20000100a00 */
[----:B------:R-:W-:-:S13]  /*4710*/  ISETP.GE.U32.AND P0, PT, R24, 0x380, PT ;  /* 0x000003801800780c */ /* 0x000fda0003f06070 */
        /* <DEDUP_REMOVED lines=18> */
.L_x_6330:
        /* <DEDUP_REMOVED lines=39> */
[----:B------:R-:W4:Y:S01]  /*4ab0*/  LDL R42, [R1+0xe0] ;  /* 0x0000e000012a7983 */ /* 0x000f220000100800 */
[----:B------:R-:W-:Y:S01]  /*4ac0*/  ISETP.GE.U32.AND P0, PT, R24, 0x100, PT ;  /* 0x000001001800780c */ /* 0x000fe20003f06070 */
[----:B------:R-:W0:Y:S08]  /*4ad0*/  LDC.64 R12, c[0x0][0x3d8] ;  /* 0x0000f600ff0c7b82 */ /* 0x000e300000000a00 */
        /* <DEDUP_REMOVED lines=8> */
[----:B------:R-:W-:Y:S01]  /*4b60*/  IMAD.MOV.U32 R50, RZ, RZ, R46 ;  /* 0x000000ffff327224 */ /* 0x000fe200078e002e */
[----:B------:R-:W-:Y:S01]  /*4b70*/  MOV R49, R45 ;  /* 0x0000002d00317202 */ /* 0x000fe20000000f00 */
[----:B--2---:R-:W-:-:S02]  /*4b80*/  IMAD.MOV.U32 R54, RZ, RZ, R48 ;  /* 0x000000ffff367224 */ /* 0x004fc400078e0030 */
[----:B------:R-:W-:Y:S02]  /*4b90*/  IMAD.MOV.U32 R55, RZ, RZ, R47 ;  /* 0x000000ffff377224 */ /* 0x000fe400078e002f */
[----:B------:R-:W-:Y:S02]  /*4ba0*/  IMAD.MOV.U32 R48, RZ, RZ, R44 ;  /* 0x000000ffff307224 */ /* 0x000fe400078e002c */
[----:B------:R-:W-:Y:S01]  /*4bb0*/  IMAD.MOV.U32 R47, RZ, RZ, R43 ;  /* 0x000000ffff2f7224 */ /* 0x000fe200078e002b */
[----:B------:R-:W-:Y:S01]  /*4bc0*/  MOV R117, R49 ;  /* 0x0000003100757202 */ /* 0x000fe20000000f00 */
[----:B------:R-:W-:Y:S01]  /*4bd0*/  IMAD.MOV.U32 R116, RZ, RZ, R50 ;  /* 0x000000ffff747224 */ /* 0x000fe200078e0032 */
[----:B------:R2:W3:Y:S01]  /*4be0*/  @P3 LDG.E.128 R52, desc[UR10][R2.64+0x10] ;  /* 0x0000100a02343981 */ /* 0x0004e2000c1e1d00 */
[----:B------:R-:W-:Y:S02]  /*4bf0*/  IMAD.MOV.U32 R118, RZ, RZ, R48 ;  /* 0x000000ffff767224 */ /* 0x000fe400078e0030 */
[----:B------:R-:W-:-:S06]  /*4c00*/  IMAD.MOV.U32 R119, RZ, RZ, R47 ;  /* 0x000000ffff777224 */ /* 0x000fcc00078e002f */
        /* <DEDUP_REMOVED lines=8> */
[C---:B------:R-:W-:Y:S01]  /*4c90*/  ISETP.GE.U32.AND P1, PT, R24.reuse, 0x180, PT ;  /* 0x000001801800780c */ /* 0x040fe20003f26070 */
[----:B------:R-:W-:Y:S01]  /*4ca0*/  IMAD.MOV.U32 R42, RZ, RZ, R38 ;  /* 0x000000ffff2a7224 */ /* 0x000fe200078e0026 */
[----:B------:R-:W-:Y:S01]  /*4cb0*/  ISETP.GE.U32.AND P2, PT, R24, 0x200, PT ;  /* 0x000002001800780c */ /* 0x000fe20003f46070 */
[----:B------:R-:W-:Y:S01]  /*4cc0*/  IMAD.MOV.U32 R36, RZ, RZ, R30 ;  /* 0x000000ffff247224 */ /* 0x000fe200078e001e */
[----:B------:R-:W-:Y:S01]  /*4cd0*/  MOV R30, R25 ;  /* 0x00000019001e7202 */ /* 0x000fe20000000f00 */
[----:B------:R-:W-:Y:S01]  /*4ce0*/  IMAD.MOV.U32 R39, RZ, RZ, R35 ;  /* 0x000000ffff277224 */ /* 0x000fe200078e0023 */
[----:B--2---:R-:W2:Y:S01]  /*4cf0*/  LDC.64 R2, c[0x0][0x3d0] ;  /* 0x0000f400ff027b82 */ /* 0x004ea20000000a00 */
[----:B------:R-:W-:-:S02]  /*4d00*/  IMAD.MOV.U32 R38, RZ, RZ, R34 ;  /* 0x000000ffff267224 */ /* 0x000fc400078e0022 */
[----:B------:R-:W-:Y:S02]  /*4d10*/  IMAD.MOV.U32 R35, RZ, RZ, R27 ;  /* 0x000000ffff237224 */ /* 0x000fe400078e001b */
[----:B------:R-:W-:Y:S01]  /*4d20*/  IMAD.MOV.U32 R31, RZ, RZ, R26 ;  /* 0x000000ffff1f7224 */ /* 0x000fe200078e001a */
[----:B------:R-:W2:Y:S01]  /*4d30*/  LDL R27, [R1+0xb0] ;  /* 0x0000b000011b7983 */ /* 0x000ea20000100800 */
[----:B------:R-:W-:Y:S02]  /*4d40*/  IMAD.MOV.U32 R25, RZ, RZ, R21 ;  /* 0x000000ffff197224 */ /* 0x000fe400078e0015 */
[----:B------:R-:W-:Y:S01]  /*4d50*/  IMAD.MOV.U32 R34, RZ, RZ, R20 ;  /* 0x000000ffff227224 */ /* 0x000fe200078e0014 */
[----:B------:R-:W2:Y:S01]  /*4d60*/  LDL R26, [R1+0xb4] ;  /* 0x0000b400011a7983 */ /* 0x000ea20000100800 */
[----:B------:R-:W-:-:S03]  /*4d70*/  IMAD.MOV.U32 R51, RZ, RZ, R43 ;  /* 0x000000ffff337224 */ /* 0x000fc600078e002b */
[----:B------:R-:W2:Y:S01]  /*4d80*/  LDL R21, [R1+0xb8] ;  /* 0x0000b80001157983 */ /* 0x000ea20000100800 */
[----:B------:R-:W-:-:S03]  /*4d90*/  IMAD.MOV.U32 R48, RZ, RZ, R40 ;  /* 0x000000ffff307224 */ /* 0x000fc600078e0028 */
[----:B------:R-:W2:Y:S01]  /*4da0*/  LDL R20, [R1+0xbc] ;  /* 0x0000bc0001147983 */ /* 0x000ea20000100800 */
[----:B------:R-:W-:Y:S02]  /*4db0*/  IMAD.MOV.U32 R43, RZ, RZ, R35 ;  /* 0x000000ffff2b7224 */ /* 0x000fe400078e0023 */
[----:B------:R-:W-:Y:S01]  /*4dc0*/  IMAD.MOV.U32 R40, RZ, RZ, R34 ;  /* 0x000000ffff287224 */ /* 0x000fe200078e0022 */
[----:B---3--:R3:W-:Y:S04]  /*4dd0*/  @P3 STL.64 [R1+0x100], R52 ;  /* 0x0001003401003387 */ /* 0x0087e80000100a00 */
[----:B------:R0:W-:Y:S04]  /*4de0*/  @P3 STL.64 [R1+0x108], R54 ;  /* 0x0001083601003387 */ /* 0x0001e80000100a00 */
[----:B------:R-:W2:Y:S01]  /*4df0*/  LDL R35, [R1+0xac] ;  /* 0x0000ac0001237983 */ /* 0x000ea20000100800 */
[----:B---3--:R-:W-:Y:S01]  /*4e00*/  MOV R53, R45 ;  /* 0x0000002d00357202 */ /* 0x008fe20000000f00 */
[----:B------:R-:W-:Y:S01]  /*4e10*/  IMAD.MOV.U32 R52, RZ, RZ, R44 ;  /* 0x000000ffff347224 */ /* 0x000fe200078e002c */
[----:B------:R-:W-:Y:S01]  /*4e20*/  MOV R45, R37 ;  /* 0x00000025002d7202 */ /* 0x000fe20000000f00 */
[----:B------:R-:W-:Y:S01]  /*4e30*/  IMAD.MOV.U32 R44, RZ, RZ, R36 ;  /* 0x000000ffff2c7224 */ /* 0x000fe200078e0024 */
[----:B------:R-:W3:Y:S01]  /*4e40*/  LDL R37, [R1+0xa4] ;  /* 0x0000a40001257983 */ /* 0x000ee20000100800 */
[----:B0-----:R-:W-:-:S03]  /*4e50*/  IMAD.MOV.U32 R54, RZ, RZ, R46 ;  /* 0x000000ffff367224 */ /* 0x001fc600078e002e */
[----:B------:R-:W3:Y:S04]  /*4e60*/  LDL R36, [R1+0xa8] ;  /* 0x0000a80001247983 */ /* 0x000ee80000100800 */
[----:B------:R-:W3:Y:S04]  /*4e70*/  LDL R34, [R1+0xa0] ;  /* 0x0000a00001227983 */ /* 0x000ee80000100800 */
[----:B----4-:R0:W-:Y:S04]  /*4e80*/  @P3 STL.64 [R1+0xf0], R116 ;  /* 0x0000f07401003387 */ /* 0x0101e80000100a00 */
[----:B------:R4:W-:Y:S01]  /*4e90*/  @P3 STL.64 [R1+0xf8], R118 ;  /* 0x0000f87601003387 */ /* 0x0009e20000100a00 */
[----:B0-----:R-:W-:Y:S01]  /*4ea0*/  MOV R116, R54 ;  /* 0x0000003600747202 */ /* 0x001fe20000000f00 */
[----:B------:R-:W-:-:S02]  /*4eb0*/  IMAD.MOV.U32 R117, RZ, RZ, R53 ;  /* 0x000000ffff757224 */ /* 0x000fc400078e0035 */
[----:B----4-:R-:W-:Y:S02]  /*4ec0*/  IMAD.MOV.U32 R118, RZ, RZ, R52 ;  /* 0x000000ffff767224 */ /* 0x010fe400078e0034 */
[----:B------:R-:W-:-:S06]  /*4ed0*/  IMAD.MOV.U32 R119, RZ, RZ, R51 ;  /* 0x000000ffff777224 */ /* 0x000fcc00078e0033 */
[----:B------:R0:W4:Y:S01]  /*4ee0*/  @P3 LDG.E.128 R116, desc[UR10][R6.64+0x10] ;  /* 0x0000100a06743981 */ /* 0x000122000c1e1d00 */
[----:B------:R-:W-:Y:S01]  /*4ef0*/  IMAD.MOV.U32 R50, RZ, RZ, R42 ;  /* 0x000000ffff327224 */ /* 0x000fe200078e002a */
[----:B------:R-:W-:Y:S01]  /*4f00*/  MOV R49, R41 ;  /* 0x0000002900317202 */ /* 0x000fe20000000f00 */
[----:B------:R-:W-:Y:S02]  /*4f10*/  IMAD.MOV.U32 R47, RZ, RZ, R39 ;  /* 0x000000ffff2f7224 */ /* 0x000fe400078e0027 */
[----:B------:R-:W-:Y:S01]  /*4f20*/  IMAD.MOV.U32 R46, RZ, RZ, R38 ;  /* 0x000000ffff2e7224 */ /* 0x000fe200078e0026 */
[----:B--2---:R-:W-:Y:S01]  /*4f30*/  MOV R42, R27 ;  /* 0x0000001b002a7202 */ /* 0x004fe20000000f00 */
[----:B------:R-:W-:Y:S02]  /*4f40*/  IMAD.MOV.U32 R41, RZ, RZ, R26 ;  /* 0x000000ffff297224 */ /* 0x000fe400078e001a */
[----:B------:R-:W-:Y:S01]  /*4f50*/  IMAD.MOV.U32 R39, RZ, RZ, R21 ;  /* 0x000000ffff277224 */ /* 0x000fe200078e0015 */
[----:B------:R-:W-:Y:S01]  /*4f60*/  MOV R54, R50 ;  /* 0x0000003200367202 */ /* 0x000fe20000000f00 */
[----:B------:R-:W-:Y:S01]  /*4f70*/  IMAD.MOV.U32 R38, RZ, RZ, R20 ;  /* 0x000000ffff267224 */ /* 0x000fe200078e0014 */
[----:B------:R-:W-:Y:S01]  /*4f80*/  MOV R50, R46 ;  /* 0x0000002e00327202 */ /* 0x000fe20000000f00 */
[----:B------:R-:W-:Y:S01]  /*4f90*/  IMAD.MOV.U32 R53, RZ, RZ, R49 ;  /* 0x000000ffff357224 */ /* 0x000fe200078e0031 */
[----:B0-----:R-:W0:Y:S01]  /*4fa0*/  LDC.64 R6, c[0x0][0x3d0] ;  /* 0x0000f400ff067b82 */ /* 0x001e220000000a00 */
[----:B------:R-:W-:-:S02]  /*4fb0*/  IMAD.MOV.U32 R52, RZ, RZ, R48 ;  /* 0x000000ffff347224 */ /* 0x000fc400078e0030 */
[----:B------:R-:W-:Y:S01]  /*4fc0*/  IMAD.MOV.U32 R51, RZ, RZ, R47 ;  /* 0x000000ffff337224 */ /* 0x000fe200078e002f */
[----:B------:R-:W-:Y:S01]  /*4fd0*/  MOV R46, R42 ;  /* 0x0000002a002e7202 */ /* 0x000fe20000000f00 */
[----:B------:R-:W-:Y:S02]  /*4fe0*/  IMAD.MOV.U32 R49, RZ, RZ, R45 ;  /* 0x000000ffff317224 */ /* 0x000fe400078e002d */
[----:B------:R-:W-:Y:S01]  /*4ff0*/  IMAD.MOV.U32 R48, RZ, RZ, R44 ;  /* 0x000000ffff307224 */ /* 0x000fe200078e002c */
[----:B------:R-:W2:Y:S01]  /*5000*/  @P1 LDC.64 R20, c[0x0][0x438] ;  /* 0x00010e00ff141b82 */ /* 0x000ea20000000a00 */
[----:B------:R-:W-:Y:S02]  /*5010*/  IMAD.MOV.U32 R47, RZ, RZ, R43 ;  /* 0x000000ffff2f7224 */ /* 0x000fe400078e002b */
[----:B------:R-:W-:Y:S02]  /*5020*/  IMAD.MOV.U32 R45, RZ, RZ, R41 ;  /* 0x000000ffff2d7224 */ /* 0x000fe400078e0029 */
[----:B------:R-:W-:-:S02]  /*5030*/  IMAD.MOV.U32 R44, RZ, RZ, R39 ;  /* 0x000000ffff2c7224 */ /* 0x000fc400078e0027 */
[----:B------:R-:W-:Y:S01]  /*5040*/  IMAD.MOV.U32 R43, RZ, RZ, R38 ;  /* 0x000000ffff2b7224 */ /* 0x000fe200078e0026 */
[----:B------:R-:W0:Y:S01]  /*5050*/  LDC.64 R26, c[0x0][0x3d8] ;  /* 0x0000f600ff1a7b82 */ /* 0x000e220000000a00 */
[C---:B------:R-:W-:Y:S01]  /*5060*/  @P3 IMAD.WIDE.U32 R4, R0.reuse, 0x20, R4 ;  /* 0x0000002000043825 */ /* 0x040fe200078e0004 */
[----:B------:R-:W-:-:S04]  /*5070*/  @P3 LOP3.LUT R0, R0, 0x80, RZ, 0xfc, !PT ;  /* 0x0000008000003812 */ /* 0x000fc800078efcff */
[----:B------:R-:W5:Y:S01]  /*5080*/  @P3 LD.E.128 R104, desc[UR10][R4.64] ;  /* 0x0000000a04683980 */ /* 0x000f62000c101d00 */
[----:B------:R-:W-:-:S03]  /*5090*/  @P0 IMAD.WIDE.U32 R8, R0, 0x20, R8 ;  /* 0x0000002000080825 */ /* 0x000fc600078e0008 */
[----:B------:R1:W5:Y:S01]  /*50a0*/  @P3 LD.E.128 R108, desc[UR10][R4.64+0x10] ;  /* 0x0000100a046c3980 */ /* 0x000362000c101d00 */
[----:B------:R-:W-:Y:S01]  /*50b0*/  IMAD.MOV.U32 R39, RZ, RZ, R35 ;  /* 0x000000ffff277224 */ /* 0x000fe200078e0023 */
[----:B-1----:R-:W1:Y:S01]  /*50c0*/  @P2 LDC.64 R4, c[0x0][0x438] ;  /* 0x00010e00ff042b82 */ /* 0x002e620000000a00 */
[----:B------:R-:W-:Y:S02]  /*50d0*/  IMAD.MOV.U32 R35, RZ, RZ, R29 ;  /* 0x000000ffff237224 */ /* 0x000fe400078e001d */
[----:B------:R-:W2:Y:S01]  /*50e0*/  LDL R29, [R1+0x3c] ;  /* 0x00003c00011d7983 */ /* 0x000ea20000100800 */
[----:B---3--:R-:W-:Y:S02]  /*50f0*/  MOV R42, R37 ;  /* 0x00000025002a7202 */ /* 0x008fe40000000f00 */
[----:B------:R-:W-:Y:S01]  /*5100*/  MOV R37, R33 ;  /* 0x0000002100257202 */ /* 0x000fe20000000f00 */
[----:B------:R-:W-:Y:S01]  /*5110*/  IMAD.MOV.U32 R41, RZ, RZ, R36 ;  /* 0x000000ffff297224 */ /* 0x000fe200078e0024 */
[----:B------:R-:W3:Y:S01]  /*5120*/  LDL R33, [R1+0x34] ;  /* 0x0000340001217983 */ /* 0x000ee20000100800 */
[----:B------:R-:W-:-:S02]  /*5130*/  IMAD.MOV.U32 R36, RZ, RZ, R32 ;  /* 0x000000ffff247224 */ /* 0x000fc400078e0020 */
[----:B------:R-:W-:Y:S01]  /*5140*/  IMAD.MOV.U32 R38, RZ, RZ, R34 ;  /* 0x000000ffff267224 */ /* 0x000fe200078e0022 */
[----:B------:R-:W3:Y:S01]  /*5150*/  LDL R32, [R1+0x38] ;  /* 0x0000380001207983 */ /* 0x000ee20000100800 */
[----:B------:R-:W-:-:S03]  /*5160*/  IMAD.MOV.U32 R34, RZ, RZ, R28 ;  /* 0x000000ffff227224 */ /* 0x000fc600078e001c */
[----:B------:R-:W3:Y:S04]  /*5170*/  LDL R28, [R1+0x30] ;  /* 0x00003000011c7983 */ /* 0x000ee80000100800 */
[----:B----4-:R4:W-:Y:S04]  /*5180*/  @P3 STL.64 [R1+0xe0], R116 ;  /* 0x0000e07401003387 */ /* 0x0109e80000100a00 */
[----:B------:R0:W-:Y:S01]  /*5190*/  @P3 STL.64 [R1+0xe8], R118 ;  /* 0x0000e87601003387 */ /* 0x0001e20000100a00 */
[----:B----4-:R-:W-:Y:S01]  /*51a0*/  MOV R116, R54 ;  /* 0x0000003600747202 */ /* 0x010fe20000000f00 */
[----:B------:R-:W-:-:S02]  /*51b0*/  IMAD.MOV.U32 R117, RZ, RZ, R53 ;  /* 0x000000ffff757224 */ /* 0x000fc400078e0035 */
[----:B0-----:R-:W-:Y:S02]  /*51c0*/  IMAD.MOV.U32 R118, RZ, RZ, R52 ;  /* 0x000000ffff767224 */ /* 0x001fe400078e0034 */
[----:B------:R-:W-:-:S06]  /*51d0*/  IMAD.MOV.U32 R119, RZ, RZ, R51 ;  /* 0x000000ffff777224 */ /* 0x000fcc00078e0033 */
[----:B------:R-:W4:Y:S01]  /*51e0*/  @P0 LDG.E.128 R116, desc[UR10][R8.64] ;  /* 0x0000000a08740981 */ /* 0x000f22000c1e1d00 */
[----:B------:R-:W-:Y:S01]  /*51f0*/  IMAD.MOV.U32 R51, RZ, RZ, R47 ;  /* 0x000000ffff337224 */ /* 0x000fe200078e002f */
[----:B------:R-:W-:Y:S01]  /*5200*/  MOV R54, R50 ;  /* 0x0000003200367202 */ /* 0x000fe20000000f00 */
[----:B------:R-:W-:Y:S02]  /*5210*/  IMAD.MOV.U32 R52, RZ, RZ, R48 ;  /* 0x000000ffff347224 */ /* 0x000fe400078e0030 */
[----:B------:R-:W-:Y:S01]  /*5220*/  IMAD.MOV.U32 R47, RZ, RZ, R43 ;  /* 0x000000ffff2f7224 */ /* 0x000fe200078e002b */
        /* <DEDUP_REMOVED lines=11> */
[----:B------:R-:W-:-:S04]  /*52e0*/  @P0 IMAD.WIDE.U32 R12, R0, 0x20, R12 ;  /* 0x00000020000c0825 */ /* 0x000fc800078e000c */
[----:B--2---:R-:W-:Y:S02]  /*52f0*/  IMAD.MOV.U32 R35, RZ, RZ, R29 ;  /* 0x000000ffff237224 */ /* 0x004fe400078e001d */
[----:B------:R-:W2:Y:S01]  /*5300*/  LDL R29, [R1+0x8c] ;  /* 0x00008c00011d7983 */ /* 0x000ea20000100800 */
[----:B---3--:R-:W-:-:S03]  /*5310*/  IMAD.MOV.U32 R42, RZ, RZ, R33 ;  /* 0x000000ffff2a7224 */ /* 0x008fc600078e0021 */
[----:B------:R-:W3:Y:S01]  /*5320*/  LDL R33, [R1+0x84] ;  /* 0x0000840001217983 */ /* 0x000ee20000100800 */
[----:B------:R-:W-:-:S03]  /*5330*/  MOV R41, R32 ;  /* 0x0000002000297202 */ /* 0x000fc60000000f00 */
[----:B------:R-:W3:Y:S01]  /*5340*/  LDL R32, [R1+0x88] ;  /* 0x0000880001207983 */ /* 0x000ee20000100800 */
[----:B------:R-:W-:-:S03]  /*5350*/  IMAD.MOV.U32 R34, RZ, RZ, R28 ;  /* 0x000000ffff227224 */ /* 0x000fc600078e001c */
[----:B------:R-:W3:Y:S04]  /*5360*/  LDL R28, [R1+0x80] ;  /* 0x00008000011c7983 */ /* 0x000ee80000100800 */
[----:B----4-:R0:W-:Y:S04]  /*5370*/  @P0 STL.64 [R1+0xd0], R116 ;  /* 0x0000d07401000387 */ /* 0x0101e80000100a00 */
[----:B------:R4:W-:Y:S01]  /*5380*/  @P0 STL.64 [R1+0xd8], R118 ;  /* 0x0000d87601000387 */ /* 0x0009e20000100a00 */
[----:B0-----:R-:W-:Y:S01]  /*5390*/  MOV R117, R53 ;  /* 0x0000003500757202 */ /* 0x001fe20000000f00 */
[----:B------:R-:W-:Y:S01]  /*53a0*/  IMAD.MOV.U32 R116, RZ, RZ, R54 ;  /* 0x000000ffff747224 */ /* 0x000fe200078e0036 */
[----:B------:R-:W-:Y:S01]  /*53b0*/  MOV R53, R49 ;  /* 0x0000003100357202 */ /* 0x000fe20000000f00 */
[----:B----4-:R-:W-:-:S02]  /*53c0*/  IMAD.MOV.U32 R118, RZ, RZ, R52 ;  /* 0x000000ffff767224 */ /* 0x010fc400078e0034 */
[----:B------:R-:W-:Y:S02]  /*53d0*/  IMAD.MOV.U32 R119, RZ, RZ, R51 ;  /* 0x000000ffff777224 */ /* 0x000fe400078e0033 */
[----:B------:R-:W-:Y:S02]  /*53e0*/  IMAD.MOV.U32 R52, RZ, RZ, R48 ;  /* 0x000000ffff347224 */ /* 0x000fe400078e0030 */
[----:B------:R-:W-:Y:S02]  /*53f0*/  IMAD.MOV.U32 R54, RZ, RZ, R50 ;  /* 0x000000ffff367224 */ /* 0x000fe400078e0032 */
[----:B------:R-:W-:Y:S01]  /*5400*/  IMAD.MOV.U32 R51, RZ, RZ, R47 ;  /* 0x000000ffff337224 */ /* 0x000fe200078e002f */
[----:B------:R-:W-:Y:S01]  /*5410*/  MOV R122, R52 ;  /* 0x00000034007a7202 */ /* 0x000fe20000000f00 */
[----:B------:R-:W-:Y:S01]  /*5420*/  IMAD.MOV.U32 R120, RZ, RZ, R54 ;  /* 0x000000ffff787224 */ /* 0x000fe200078e0036 */
[----:B------:R-:W-:Y:S01]  /*5430*/  MOV R49, R45 ;  /* 0x0000002d00317202 */ /* 0x000fe20000000f00 */
[----:B------:R-:W-:Y:S01]  /*5440*/  IMAD.MOV.U32 R121, RZ, RZ, R53 ;  /* 0x000000ffff797224 */ /* 0x000fe200078e0035 */
[----:B------:R-:W4:Y:S01]  /*5450*/  @P0 LDG.E.128 R116, desc[UR10][R8.64+0x10] ;  /* 0x0000100a08740981 */ /* 0x000f22000c1e1d00 */
[----:B------:R-:W-:Y:S01]  /*5460*/  IMAD.MOV.U32 R123, RZ, RZ, R51 ;  /* 0x000000ffff7b7224 */ /* 0x000fe200078e0033 */
[----:B------:R-:W-:Y:S01]  /*5470*/  MOV R45, R41 ;  /* 0x00000029002d7202 */ /* 0x000fe20000000f00 */
[----:B------:R-:W-:Y:S01]  /*5480*/  IMAD.MOV.U32 R50, RZ, RZ, R46 ;  /* 0x000000ffff327224 */ /* 0x000fe200078e002e */
[----:B------:R-:W4:Y:S01]  /*5490*/  LDL R41, [R1+0x98] ;  /* 0x0000980001297983 */ /* 0x000f220000100800 */
[----:B------:R-:W-:-:S03]  /*54a0*/  IMAD.MOV.U32 R46, RZ, RZ, R42 ;  /* 0x000000ffff2e7224 */ /* 0x000fc600078e002a */
[----:B------:R-:W4:Y:S04]  /*54b0*/  LDL R42, [R1+0x94] ;  /* 0x00009400012a7983 */ /* 0x000f280000100800 */
[----:B------:R-:W4:Y:S01]  /*54c0*/  @P0 LDG.E.128 R120, desc[UR10][R12.64] ;  /* 0x0000000a0c780981 */ /* 0x000f22000c1e1d00 */
[----:B------:R-:W-:Y:S02]  /*54d0*/  IMAD.MOV.U32 R48, RZ, RZ, R44 ;  /* 0x000000ffff307224 */ /* 0x000fe400078e002c */
        /* <DEDUP_REMOVED lines=8> */
[----:B------:R-:W-:Y:S01]  /*5560*/  IMAD.MOV.U32 R48, RZ, RZ, R43 ;  /* 0x000000ffff307224 */ /* 0x000fe200078e002b */
[----:B--2---:R-:W-:Y:S02]  /*5570*/  MOV R35, R29 ;  /* 0x0000001d00237202 */ /* 0x004fe40000000f00 */
[----:B------:R-:W2:Y:S01]  /*5580*/  LDL R29, [R1+0x9c] ;  /* 0x00009c00011d7983 */ /* 0x000ea20000100800 */
[----:B---3--:R-:W-:Y:S02]  /*5590*/  IMAD.MOV.U32 R34, RZ, RZ, R32 ;  /* 0x000000ffff227224 */ /* 0x008fe400078e0020 */
[----:B------:R-:W-:Y:S02]  /*55a0*/  IMAD.MOV.U32 R32, RZ, RZ, R28 ;  /* 0x000000ffff207224 */ /* 0x000fe400078e001c */
[----:B------:R-:W3:Y:S04]  /*55b0*/  LDL R28, [R1+0x90] ;  /* 0x00009000011c7983 */ /* 0x000ee80000100800 */
[----:B----4-:R0:W-:Y:S04]  /*55c0*/  @P0 STL.64 [R1+0xc0], R116 ;  /* 0x0000c07401000387 */ /* 0x0101e80000100a00 */
[----:B------:R-:W-:Y:S01]  /*55d0*/  @P0 STL.64 [R1+0xc8], R118 ;  /* 0x0000c87601000387 */ /* 0x000fe20000100a00 */
[----:B------:R-:W-:-:S03]  /*55e0*/  IMAD.MOV.U32 R46, RZ, RZ, R41 ;  /* 0x000000ffff2e7224 */ /* 0x000fc600078e0029 */
        /* <DEDUP_REMOVED lines=8> */
[----:B0-----:R-:W-:Y:S01]  /*5670*/  IMAD.MOV.U32 R120, RZ, RZ, R116 ;  /* 0x000000ffff787224 */ /* 0x001fe200078e0074 */
[----:B------:R-:W-:Y:S01]  /*5680*/  MOV R121, R55 ;  /* 0x0000003700797202 */ /* 0x000fe20000000f00 */
[----:B-1----:R-:W-:-:S02]  /*5690*/  IMAD.MOV.U32 R122, RZ, RZ, R54 ;  /* 0x000000ffff7a7224 */ /* 0x002fc400078e0036 */
[----:B------:R-:W-:-:S06]  /*56a0*/  IMAD.MOV.U32 R123, RZ, RZ, R53 ;  /* 0x000000ffff7b7224 */ /* 0x000fcc00078e0035 */
[----:B------:R-:W4:Y:S01]  /*56b0*/  @P0 LDG.E.128 R120, desc[UR10][R12.64+0x10] ;  /* 0x0000100a0c780981 */ /* 0x000f22000c1e1d00 */
[----:B------:R-:W-:Y:S01]  /*56c0*/  IMAD.MOV.U32 R50, RZ, RZ, R45 ;  /* 0x000000ffff327224 */ /* 0x000fe200078e002d */
[----:B------:R-:W-:Y:S01]  /*56d0*/  MOV R55, R47 ;  /* 0x0000002f00377202 */ /* 0x000fe20000000f00 */
[----:B------:R-:W-:Y:S02]  /*56e0*/  IMAD.MOV.U32 R54, RZ, RZ, R46 ;  /* 0x000000ffff367224 */ /* 0x000fe400078e002e */
[----:B------:R-:W-:-:S04]  /*56f0*/  @P0 IMAD.WIDE.U32 R10, R0, 0x20, R10 ;  /* 0x00000020000a0825 */ /* 0x000fc800078e000a */
[----:B------:R-:W-:Y:S01]  /*5700*/  @P0 VIADD R0, R0, 0x80 ;  /* 0x0000008000000836 */ /* 0x000fe20000000000 */
[----:B------:R-:W-:Y:S01]  /*5710*/  LOP3.LUT R22, R22, 0xfffffdff, RZ, 0xc0, !PT ;  /* 0xfffffdff16167812 */ /* 0x000fe200078ec0ff */
[----:B------:R-:W-:Y:S01]  /*5720*/  IMAD.MOV.U32 R129, RZ, RZ, R55 ;  /* 0x000000ffff817224 */ /* 0x000fe200078e0037 */
[----:B------:R-:W5:Y:S01]  /*5730*/  @P0 LD.E.128 R112, desc[UR10][R10.64] ;  /* 0x0000000a0a700980 */ /* 0x000f62000c101d00 */
[----:B------:R-:W-:-:S03]  /*5740*/  @P1 IMAD.WIDE.U32 R14, R0, 0x20, R14 ;  /* 0x00000020000e1825 */ /* 0x000fc600078e000e */
[----:B------:R0:W5:Y:S01]  /*5750*/  @P0 LD.E.128 R148, desc[UR10][R10.64+0x10] ;  /* 0x0000100a0a940980 */ /* 0x000162000c101d00 */
[----:B------:R-:W-:-:S03]  /*5760*/  IMAD.MOV.U32 R130, RZ, RZ, R54 ;  /* 0x000000ffff827224 */ /* 0x000fc600078e0036 */
[----:B------:R-:W4:Y:S01]  /*5770*/  @P1 LDG.E.128 R32, desc[UR10][R14.64+0x10] ;  /* 0x0000100a0e201981 */ /* 0x000f22000c1e1d00 */
[----:B--2---:R-:W-:Y:S01]  /*5780*/  MOV R45, R29 ;  /* 0x0000001d002d7202 */ /* 0x004fe20000000f00 */
[----:B---3--:R-:W-:Y:S01]  /*5790*/  IMAD.MOV.U32 R52, RZ, RZ, R28 ;  /* 0x000000ffff347224 */ /* 0x008fe200078e001c */
[----:B----4-:R-:W-:-:S03]  /*57a0*/  MOV R47, R43 ;  /* 0x0000002b002f7202 */ /* 0x010fc60000000f00 */
[----:B------:R-:W-:Y:S01]  /*57b0*/  IMAD.MOV.U32 R53, RZ, RZ, R45 ;  /* 0x000000ffff357224 */ /* 0x000fe200078e002d */
[----:B------:R-:W1:Y:S01]  /*57c0*/  LDC.64 R28, c[0x0][0x3d8] ;  /* 0x0000f600ff1c7b82 */ /* 0x000e620000000a00 */
[----:B------:R-:W-:Y:S02]  /*57d0*/  IMAD.MOV.U32 R116, RZ, RZ, R52 ;  /* 0x000000ffff747224 */ /* 0x000fe400078e0034 */
[----:B------:R-:W-:Y:S01]  /*57e0*/  IMAD.MOV.U32 R45, RZ, RZ, R41 ;  /* 0x000000ffff2d7224 */ /* 0x000fe200078e0029 */
[----:B------:R-:W-:Y:S01]  /*57f0*/  MOV R43, R31 ;  /* 0x0000001f002b7202 */ /* 0x000fe20000000f00 */
[----:B------:R-:W-:Y:S02]  /*5800*/  IMAD.MOV.U32 R41, RZ, RZ, R25 ;  /* 0x000000ffff297224 */ /* 0x000fe400078e0019 */
[----:B------:R-:W-:Y:S01]  /*5810*/  IMAD.MOV.U32 R46, RZ, RZ, R42 ;  /* 0x000000ffff2e7224 */ /* 0x000fe200078e002a */
[----:B------:R-:W2:Y:S01]  /*5820*/  LDL R25, [R1+0x5c] ;  /* 0x00005c0001197983 */ /* 0x000ea20000100800 */
[----:B------:R-:W-:Y:S01]  /*5830*/  IMAD.MOV.U32 R42, RZ, RZ, R30 ;  /* 0x000000ffff2a7224 */ /* 0x000fe200078e001e */
[----:B------:R-:W-:Y:S01]  /*5840*/  @P3 LOP3.LUT R22, R22, 0x200, RZ, 0xfc, !PT ;  /* 0x0000020016163812 */ /* 0x000fe200078efcff */
[----:B------:R-:W-:Y:S01]  /*5850*/  IMAD.MOV.U32 R52, RZ, RZ, R44 ;  /* 0x000000ffff347224 */ /* 0x000fe200078e002c */
[----:B------:R-:W3:Y:S01]  /*5860*/  LDL R30, [R1+0x58] ;  /* 0x00005800011e7983 */ /* 0x000ee20000100800 */
[----:B------:R-:W-:Y:S01]  /*5870*/  IMAD.MOV.U32 R44, RZ, RZ, R40 ;  /* 0x000000ffff2c7224 */ /* 0x000fe200078e0028 */
[----:B------:R-:W-:Y:S01]  /*5880*/  MOV R31, R16 ;  /* 0x00000010001f7202 */ /* 0x000fe20000000f00 */
[----:B------:R-:W-:Y:S01]  /*5890*/  IMAD.MOV.U32 R40, RZ, RZ, R19 ;  /* 0x000000ffff287224 */ /* 0x000fe200078e0013 */
[----:B------:R-:W4:Y:S01]  /*58a0*/  LDL R16, [R1+0x44] ;  /* 0x0000440001107983 */ /* 0x000f220000100800 */
[----:B------:R-:W-:Y:S01]  /*58b0*/  @P1 IMAD.WIDE.U32 R20, R0, 0x20, R20 ;  /* 0x0000002000141825 */ /* 0x000fe200078e0014 */
[----:B0-----:R-:W0:Y:S02]  /*58c0*/  LDC.64 R10, c[0x0][0x3d0] ;  /* 0x0000f400ff0a7b82 */ /* 0x001e240000000a00 */
[----:B------:R-:W4:Y:S01]  /*58d0*/  LDL R19, [R1+0x40] ;  /* 0x0000400001137983 */ /* 0x000f220000100800 */
[----:B------:R-:W-:Y:S01]  /*58e0*/  IMAD.MOV.U32 R124, RZ, RZ, R44 ;  /* 0x000000ffff7c7224 */ /* 0x000fe200078e002c */
[----:B------:R-:W-:Y:S01]  /*58f0*/  MOV R127, R41 ;  /* 0x00000029007f7202 */ /* 0x000fe20000000f00 */
[----:B------:R-:W-:-:S02]  /*5900*/  IMAD.MOV.U32 R128, RZ, RZ, R116 ;  /* 0x000000ffff807224 */ /* 0x000fc400078e0074 */
[----:B------:R-:W-:Y:S02]  /*5910*/  IMAD.MOV.U32 R125, RZ, RZ, R43 ;  /* 0x000000ffff7d7224 */ /* 0x000fe400078e002b */
[----:B------:R-:W-:Y:S01]  /*5920*/  IMAD.MOV.U32 R126, RZ, RZ, R42 ;  /* 0x000000ffff7e7224 */ /* 0x000fe200078e002a */
[----:B------:R-:W-:Y:S01]  /*5930*/  ISETP.GE.U32.AND P3, PT, R24, 0x280, PT ;  /* 0x000002801800780c */ /* 0x000fe20003f66070 */
[----:B------:R-:W-:Y:S01]  /*5940*/  IMAD.MOV.U32 R116, RZ, RZ, R40 ;  /* 0x000000ffff747224 */ /* 0x000fe200078e0028 */
[----:B------:R-:W-:Y:S01]  /*5950*/  MOV R131, R53 ;  /* 0x0000003500837202 */ /* 0x000fe20000000f00 */
[----:B------:R-:W-:Y:S01]  /*5960*/  @P1 IMAD.WIDE.U32 R26, R0, 0x20, R26 ;  /* 0x00000020001a1825 */ /* 0x000fe200078e001a */
[----:B------:R0:W5:Y:S03]  /*5970*/  @P1 LD.E.128 R152, desc[UR10][R20.64] ;  /* 0x0000000a14981980 */ /* 0x000166000c101d00 */
[----:B------:R-:W-:Y:S01]  /*5980*/  IMAD.MOV.U32 R117, RZ, RZ, R31 ;  /* 0x000000ffff757224 */ /* 0x000fe200078e001f */
[----:B------:R-:W4:Y:S04]  /*5990*/  @P1 LDG.E.128 R128, desc[UR10][R14.64] ;  /* 0x0000000a0e801981 */ /* 0x000f28000c1e1d00 */
[----:B------:R1:W-:Y:S01]  /*59a0*/  @P0 STL.64 [R1+0xa0], R120 ;  /* 0x0000a07801000387 */ /* 0x0003e20000100a00 */
[----:B------:R-:W0:Y:S03]  /*59b0*/  @P3 LDC.64 R8, c[0x0][0x438] ;  /* 0x00010e00ff083b82 */ /* 0x000e260000000a00 */
[----:B------:R1:W-:Y:S04]  /*59c0*/  @P0 STL.64 [R1+0xa8], R122 ;  /* 0x0000a87a01000387 */ /* 0x0003e80000100a00 */
[----:B------:R0:W4:Y:S04]  /*59d0*/  LDL R54, [R1+0x48] ;  /* 0x0000480001367983 */ /* 0x0001280000100800 */
[----:B------:R0:W4:Y:S01]  /*59e0*/  LDL R55, [R1+0x4c] ;  /* 0x00004c0001377983 */ /* 0x0001220000100800 */
[----:B-1----:R-:W-:-:S02]  /*59f0*/  IMAD.MOV.U32 R121, RZ, RZ, R47 ;  /* 0x000000ffff797224 */ /* 0x002fc400078e002f */
[----:B------:R-:W-:Y:S01]  /*5a00*/  IMAD.MOV.U32 R122, RZ, RZ, R46 ;  /* 0x000000ffff7a7224 */ /* 0x000fe200078e002e */
[----:B------:R-:W-:Y:S01]  /*5a10*/  MOV R123, R45 ;  /* 0x0000002d007b7202 */ /* 0x000fe20000000f00 */
[----:B------:R1:W4:Y:S04]  /*5a20*/  LDL R44, [R1+0x20] ;  /* 0x00002000012c7983 */ /* 0x0003280000100800 */
[----:B------:R1:W4:Y:S04]  /*5a30*/  LDL R45, [R1+0x24] ;  /* 0x00002400012d7983 */ /* 0x0003280000100800 */
[----:B------:R1:W4:Y:S04]  /*5a40*/  LDL R46, [R1+0x28] ;  /* 0x00002800012e7983 */ /* 0x0003280000100800 */
[----:B------:R1:W4:Y:S04]  /*5a50*/  LDL R47, [R1+0x2c] ;  /* 0x00002c00012f7983 */ /* 0x0003280000100800 */
[----:B------:R1:W4:Y:S04]  /*5a60*/  LDL R40, [R1+0x10] ;  /* 0x0000100001287983 */ /* 0x0003280000100800 */
[----:B------:R1:W4:Y:S04]  /*5a70*/  LDL R41, [R1+0x14] ;  /* 0x0000140001297983 */ /* 0x0003280000100800 */
[----:B------:R1:W4:Y:S04]  /*5a80*/  LDL R42, [R1+0x18] ;  /* 0x00001800012a7983 */ /* 0x0003280000100800 */
[----:B------:R1:W4:Y:S01]  /*5a90*/  LDL R43, [R1+0x1c] ;  /* 0x00001c00012b7983 */ /* 0x0003220000100800 */
[----:B------:R-:W-:-:S02]  /*5aa0*/  IMAD.MOV.U32 R120, RZ, RZ, R52 ;  /* 0x000000ffff787224 */ /* 0x000fc400078e0034 */
[----:B------:R-:W-:Y:S01]  /*5ab0*/  @P1 VIADD R0, R0, 0x80 ;  /* 0x0000008000001836 */ /* 0x000fe20000000000 */
[----:B------:R-:W-:Y:S01]  /*5ac0*/  ISETP.GE.U32.AND P0, PT, R24, 0x300, PT ;  /* 0x000003001800780c */ /* 0x000fe20003f06070 */
[----:B------:R-:W4:Y:S02]  /*5ad0*/  @P1 LDG.E.128 R124, desc[UR10][R26.64] ;  /* 0x0000000a1a7c1981 */ /* 0x000f24000c1e1d00 */
[C---:B------:R-:W-:Y:S02]  /*5ae0*/  @P2 IMAD.WIDE.U32 R2, R0.reuse, 0x20, R2 ;  /* 0x0000002000022825 */ /* 0x040fe400078e0002 */
[----:B------:R-:W4:Y:S02]  /*5af0*/  @P1 LDG.E.128 R120, desc[UR10][R26.64+0x10] ;  /* 0x0000100a1a781981 */ /* 0x000f24000c1e1d00 */
[C---:B------:R-:W-:Y:S02]  /*5b00*/  @P2 IMAD.WIDE.U32 R4, R0.reuse, 0x20, R4 ;  /* 0x0000002000042825 */ /* 0x040fe400078e0004 */
[----:B------:R1:W5:Y:S02]  /*5b10*/  @P1 LD.E.128 R156, desc[UR10][R20.64+0x10] ;  /* 0x0000100a149c1980 */ /* 0x000364000c101d00 */
[C---:B------:R-:W-:Y:S01]  /*5b20*/  @P2 IMAD.WIDE.U32 R28, R0.reuse, 0x20, R28 ;  /* 0x00000020001c2825 */ /* 0x040fe200078e001c */
[----:B------:R-:W-:Y:S01]  /*5b30*/  @P2 IADD3 R0, PT, PT, R0, 0x80, RZ ;  /* 0x0000008000002810 */ /* 0x000fe20007ffe0ff */
[----:B------:R0:W-:Y:S01]  /*5b40*/  @P1 STL.64 [R1+0x80], R32 ;  /* 0x0000802001001387 */ /* 0x0001e20000100a00 */
[----:B------:R-:W1:Y:S03]  /*5b50*/  @P0 LDC.64 R12, c[0x0][0x438] ;  /* 0x00010e00ff0c0b82 */ /* 0x000e660000000a00 */
[C---:B------:R-:W-:Y:S01]  /*5b60*/  @P3 IMAD.WIDE.U32 R6, R0.reuse, 0x20, R6 ;  /* 0x0000002000063825 */ /* 0x040fe200078e0006 */
[----:B------:R-:W4:Y:S04]  /*5b70*/  @P2 LDG.E.128 R48, desc[UR10][R28.64] ;  /* 0x0000000a1c302981 */ /* 0x000f28000c1e1d00 */
[----:B------:R-:W4:Y:S01]  /*5b80*/  @P3 LDG.E.128 R36, desc[UR10][R6.64+0x10] ;  /* 0x0000100a06243981 */ /* 0x000f22000c1e1d00 */
[----:B0-----:R-:W0:Y:S01]  /*5b90*/  LDC.64 R32, c[0x0][0x3d8] ;  /* 0x0000f600ff207b82 */ /* 0x001e220000000a00 */
[----:B------:R-:W-:-:S02]  /*5ba0*/  @P3 IMAD.WIDE.U32 R8, R0, 0x20, R8 ;  /* 0x0000002000083825 */ /* 0x000fc400078e0008 */
[----:B------:R0:W5:Y:S04]  /*5bb0*/  @P2 LD.E.128 R160, desc[UR10][R4.64] ;  /* 0x0000000a04a02980 */ /* 0x000168000c101d00 */
[----:B------:R0:W5:Y:S04]  /*5bc0*/  @P2 LD.E.128 R164, desc[UR10][R4.64+0x10] ;  /* 0x0000100a04a42980 */ /* 0x000168000c101d00 */
[----:B------:R0:W5:Y:S04]  /*5bd0*/  @P3 LD.E.128 R180, desc[UR10][R8.64] ;  /* 0x0000000a08b43980 */ /* 0x000168000c101d00 */
[----:B------:R0:W5:Y:S01]  /*5be0*/  @P3 LD.E.128 R184, desc[UR10][R8.64+0x10] ;  /* 0x0000100a08b83980 */ /* 0x000162000c101d00 */
[----:B--2---:R-:W-:Y:S01]  /*5bf0*/  MOV R119, R25 ;  /* 0x0000001900777202 */ /* 0x004fe20000000f00 */
[----:B---3--:R-:W-:-:S02]  /*5c00*/  IMAD.MOV.U32 R118, RZ, RZ, R30 ;  /* 0x000000ffff767224 */ /* 0x008fc400078e001e */
[----:B------:R-:W2:Y:S01]  /*5c10*/  LDC.64 R30, c[0x0][0x3d8] ;  /* 0x0000f600ff1e7b82 */ /* 0x000ea20000000a00 */
[----:B----4-:R-:W-:-:S03]  /*5c20*/  IMAD.MOV.U32 R53, RZ, RZ, R16 ;  /* 0x000000ffff357224 */ /* 0x010fc600078e0010 */
[----:B------:R-:W3:Y:S01]  /*5c30*/  @P2 LDG.E.128 R116, desc[UR10][R2.64] ;  /* 0x0000000a02742981 */ /* 0x000ee2000c1e1d00 */
[----:B------:R-:W-:-:S06]  /*5c40*/  IMAD.MOV.U32 R52, RZ, RZ, R19 ;  /* 0x000000ffff347224 */ /* 0x000fcc00078e0013 */
[----:B------:R-:W4:Y:S04]  /*5c50*/  @P2 LDG.E.128 R52, desc[UR10][R2.64+0x10] ;  /* 0x0000100a02342981 */ /* 0x000f28000c1e1d00 */
[----:B------:R-:W4:Y:S04]  /*5c60*/  @P2 LDG.E.128 R44, desc[UR10][R28.64+0x10] ;  /* 0x0000100a1c2c2981 */ /* 0x000f28000c1e1d00 */
[----:B------:R-:W4:Y:S01]  /*5c70*/  @P3 LDG.E.128 R40, desc[UR10][R6.64] ;  /* 0x0000000a06283981 */ /* 0x000f22000c1e1d00 */
[----:B--2---:R-:W-:-:S04]  /*5c80*/  @P3 IMAD.WIDE.U32 R30, R0, 0x20, R30 ;  /* 0x00000020001e3825 */ /* 0x004fc800078e001e */
[----:B------:R-:W-:Y:S01]  /*5c90*/  @P3 VIADD R0, R0, 0x80 ;  /* 0x0000008000003836 */ /* 0x000fe20000000000 */
[----:B------:R2:W5:Y:S03]  /*5ca0*/  @P3 LDG.E.128 R248, desc[UR10][R30.64] ;  /* 0x0000000a1ef83981 */ /* 0x000566000c1e1d00 */
[C---:B------:R-:W-:Y:S01]  /*5cb0*/  @P0 IMAD.WIDE.U32 R10, R0.reuse, 0x20, R10 ;  /* 0x00000020000a0825 */ /* 0x040fe200078e000a */
[----:B------:R2:W5:Y:S03]  /*5cc0*/  @P3 LDG.E.128 R244, desc[UR10][R30.64+0x10] ;  /* 0x0000100a1ef43981 */ /* 0x000566000c1e1d00 */
[C---:B-1----:R-:W-:Y:S01]  /*5cd0*/  @P0 IMAD.WIDE.U32 R12, R0.reuse, 0x20, R12 ;  /* 0x00000020000c0825 */ /* 0x042fe200078e000c */
[----:B------:R2:W5:Y:S03]  /*5ce0*/  @P0 LDG.E.128 R240, desc[UR10][R10.64] ;  /* 0x0000000a0af00981 */ /* 0x000566000c1e1d00 */
[----:B0-----:R-:W-:Y:S01]  /*5cf0*/  @P0 IMAD.WIDE.U32 R32, R0, 0x20, R32 ;  /* 0x0000002000200825 */ /* 0x001fe200078e0020 */
[----:B------:R2:W5:Y:S04]  /*5d00*/  @P0 LDG.E.128 R236, desc[UR10][R10.64+0x10] ;  /* 0x0000100a0aec0981 */ /* 0x000568000c1e1d00 */
[----:B------:R2:W5:Y:S04]  /*5d10*/  @P0 LD.E.128 R188, desc[UR10][R12.64] ;  /* 0x0000000a0cbc0980 */ /* 0x000568000c101d00 */
[----:B------:R2:W5:Y:S04]  /*5d20*/  @P0 LD.E.128 R192, desc[UR10][R12.64+0x10] ;  /* 0x0000100a0cc00980 */ /* 0x000568000c101d00 */
[----:B------:R2:W5:Y:S04]  /*5d30*/  @P0 LDG.E.128 R232, desc[UR10][R32.64] ;  /* 0x0000000a20e80981 */ /* 0x000568000c1e1d00 */
[----:B------:R2:W5:Y:S04]  /*5d40*/  @P0 LDG.E.128 R228, desc[UR10][R32.64+0x10] ;  /* 0x0000100a20e40981 */ /* 0x000568000c1e1d00 */
        /* <DEDUP_REMOVED lines=35> */
[----:B----4-:R2:W-:Y:S04]  /*5f80*/  @P2 STL.64 [R1+0x40], R52 ;  /* 0x0000403401002387 */ /* 0x0105e80000100a00 */
        /* <DEDUP_REMOVED lines=10> */
[----:B------:R-:W0:Y:S08]  /*6030*/  LDC.64 R6, c[0x0][0x3d8] ;  /* 0x0000f600ff067b82 */ /* 0x000e300000000a00 */
[----:B------:R-:W1:Y:S08]  /*6040*/  LDC.64 R2, c[0x0][0x3d0] ;  /* 0x0000f400ff027b82 */ /* 0x000e700000000a00 */
[----:B------:R-:W3:Y:S01]  /*6050*/  LDC.64 R4, c[0x0][0x438] ;  /* 0x00010e00ff047b82 */ /* 0x000ee20000000a00 */
[----:B0-----:R-:W-:-:S05]  /*6060*/  IMAD.WIDE.U32 R6, R0, 0x20, R6 ;  /* 0x0000002000067825 */ /* 0x001fca00078e0006 */
[----:B------:R4:W5:Y:S01]  /*6070*/  LDG.E.128 R216, desc[UR10][R6.64] ;  /* 0x0000000a06d87981 */ /* 0x000962000c1e1d00 */
[----:B-1----:R-:W-:-:S03]  /*6080*/  IMAD.WIDE.U32 R2, R0, 0x20, R2 ;  /* 0x0000002000027825 */ /* 0x002fc600078e0002 */
[----:B------:R4:W5:Y:S04]  /*6090*/  LDG.E.128 R212, desc[UR10][R6.64+0x10] ;  /* 0x0000100a06d47981 */ /* 0x000968000c1e1d00 */
[----:B------:R4:W5:Y:S01]  /*60a0*/  LDG.E.128 R224, desc[UR10][R2.64] ;  /* 0x0000000a02e07981 */ /* 0x000962000c1e1d00 */
[----:B---3--:R-:W-:-:S03]  /*60b0*/  IMAD.WIDE.U32 R4, R0, 0x20, R4 ;  /* 0x0000002000047825 */ /* 0x008fc600078e0004 */
        /* <DEDUP_REMOVED lines=30> */
[----:B----4-:R-:W-:-:S07]  /*62a0*/  CS2R R56, SRZ ;  /* 0x0000000000387805 */ /* 0x010fce000001ff00 */
.L_x_6329:
[----:B------:R-:W-:Y:S05]  /*62b0*/  BSYNC.RECONVERGENT B0 ;  /* 0x0000000000007941 */ /* 0x000fea0003800200 */
.L_x_6326:
[----:B------:R-:W3:Y:S08]  /*62c0*/  S2UR UR4, SR_CTAID.X ;  /* 0x00000000000479c3 */ /* 0x000ef00000002500 */
[----:B------:R-:W3:Y:S02]  /*62d0*/  LDC R0, c[0x0][0x384] ;  /* 0x0000e100ff007b82 */ /* 0x000ee40000000800 */
[----:B---3--:R-:W-:-:S13]  /*62e0*/  ISETP.LE.AND P0, PT, R0, UR4, PT ;  /* 0x0000000400007c0c */ /* 0x008fda000bf03270 */
[----:B------:R-:W-:Y:S05]  /*62f0*/  @P0 EXIT ;  /* 0x000000000000094d */ /* 0x000fea0003800000 */
[----:B------:R-:W3:Y:S01]  /*6300*/  LDC R0, c[0x0][0x360] ;  /* 0x0000d800ff007b82 */ /* 0x000ee20000000800 */
[C---:B0---4-:R-:W-:Y:S01]  /*6310*/  IMAD.HI.U32 R2, R23.reuse, -0x2daee0ad, RZ ;  /* 0xd2511f5317027827 */ /* 0x051fe200078e00ff */
[----:B------:R-:W-:Y:S01]  /*6320*/  UIADD3 UR7, UPT, UPT, UR9, -0x4498517b, URZ ;  /* 0xbb67ae8509077890 */ /* 0x000fe2000fffe0ff */
[----:B------:R-:W-:Y:S01]  /*6330*/  LOP3.LUT R18, R18, 0x3, RZ, 0xc0, !PT ;  /* 0x0000000312127812 */ /* 0x000fe200078ec0ff */
[----:B------:R-:W-:Y:S01]  /*6340*/  UIADD3 UR6, UPT, UPT, UR8, -0x61c88647, URZ ;  /* 0x9e3779b908067890 */ /* 0x000fe2000fffe0ff */
[----:B-1----:R-:W-:Y:S01]  /*6350*/  IMAD R6, R23, -0x2daee0ad, RZ ;  /* 0xd2511f5317067824 */ /* 0x002fe200078e02ff */
[----:B------:R-:W-:Y:S01]  /*6360*/  LOP3.LUT R2, R2, UR9, RZ, 0x3c, !PT ;  /* 0x0000000902027c12 */ /* 0x000fe2000f8e3cff */
[----:B------:R-:W-:Y:S01]  /*6370*/  UIADD3 UR12, UPT, UPT, UR8, -0xe443238, URZ ;  /* 0xf1bbcdc8080c7890 */ /* 0x000fe2000fffe0ff */
[----:B------:R-:W-:Y:S01]  /*6380*/  IMAD.MOV.U32 R15, RZ, RZ, RZ ;  /* 0x000000ffff0f7224 */ /* 0x000fe200078e00ff */
[----:B------:R-:W-:Y:S02]  /*6390*/  UIADD3 UR21, UPT, UPT, UR9, -0x695add53, URZ ;  /* 0x96a522ad09157890 */ /* 0x000fe4000fffe0ff */
[----:B------:R-:W-:Y:S01]  /*63a0*/  IMAD.HI.U32 R3, R2, -0x326172a9, RZ ;  /* 0xcd9e8d5702037827 */ /* 0x000fe200078e00ff */
[----:B------:R-:W-:-:S02]  /*63b0*/  UIADD3 UR13, UPT, UPT, UR9, -0x24c28bd8, URZ ;  /* 0xdb3d7428090d7890 */ /* 0x000fc4000fffe0ff */
[----:B------:R-:W-:Y:S01]  /*63c0*/  UIADD3 UR22, UPT, UPT, UR8, -0x700cb87f, URZ ;  /* 0x8ff3478108167890 */ /* 0x000fe2000fffe0ff */
[----:B------:R-:W-:Y:S01]  /*63d0*/  IMAD R7, R2, -0x326172a9, RZ ;  /* 0xcd9e8d5702077824 */ /* 0x000fe200078e02ff */
[----:B------:R-:W0:Y:S01]  /*63e0*/  LDCU.U8 UR18, c[0x0][0x410] ;  /* 0x00008200ff1277ac */ /* 0x000e220008000000 */
[----:B------:R-:W1:Y:S01]  /*63f0*/  LDCU UR19, c[0x0][0x400] ;  /* 0x00008000ff1377ac */ /* 0x000e620008000800 */
[----:B---3--:R-:W-:Y:S01]  /*6400*/  IMAD R21, R0, UR4, R179 ;  /* 0x0000000400157c24 */ /* 0x008fe2000f8e02b3 */
[----:B------:R-:W3:Y:S03]  /*6410*/  LDCU.64 UR14, c[0x0][0x3a0] ;  /* 0x00007400ff0e77ac */ /* 0x000ee60008000a00 */
[C---:B------:R-:W-:Y:S01]  /*6420*/  IMAD.HI.U32 R0, R21.reuse, -0x326172a9, RZ ;  /* 0xcd9e8d5715007827 */ /* 0x040fe200078e00ff */
[----:B------:R-:W4:Y:S03]  /*6430*/  LDCU.64 UR16, c[0x0][0x380] ;  /* 0x00007000ff1077ac */ /* 0x000f260008000a00 */
[----:B------:R-:W-:Y:S01]  /*6440*/  IMAD R4, R21, -0x326172a9, RZ ;  /* 0xcd9e8d5715047824 */ /* 0x000fe200078e02ff */
[----:B------:R-:W-:Y:S01]  /*6450*/  LOP3.LUT R0, R17, UR8, R0, 0x96, !PT ;  /* 0x0000000811007c12 */ /* 0x000fe2000f8e9600 */
[----:B------:R-:W-:-:S03]  /*6460*/  UPLOP3.LUT UP1, UPT, UPT, UPT, UPT, 0x40, 0x4 ;  /* 0x000000000004789c */ /* 0x000fc60003f2e870 */
[----:B------:R-:W-:Y:S01]  /*6470*/  LOP3.LUT R3, R4, UR6, R3, 0x96, !PT ;  /* 0x0000000604037c12 */ /* 0x000fe2000f8e9603 */
[----:B------:R-:W-:Y:S01]  /*6480*/  IMAD.HI.U32 R5, R0, -0x2daee0ad, RZ ;  /* 0xd2511f5300057827 */ /* 0x000fe200078e00ff */
[----:B------:R-:W-:-:S03]  /*6490*/  UIADD3 UR6, UPT, UPT, UR8, 0x3c6ef372, URZ ;  /* 0x3c6ef37208067890 */ /* 0x000fc6000fffe0ff */
[----:B------:R-:W-:Y:S01]  /*64a0*/  IMAD R9, R0, -0x2daee0ad, RZ ;  /* 0xd2511f5300097824 */ /* 0x000fe200078e02ff */
[----:B------:R-:W-:Y:S01]  /*64b0*/  LOP3.LUT R5, R6, UR7, R5, 0x96, !PT ;  /* 0x0000000706057c12 */ /* 0x000fe2000f8e9605 */
[----:B------:R-:W-:Y:S01]  /*64c0*/  UIADD3 UR7, UPT, UPT, UR9, 0x76cf5d0a, URZ ;  /* 0x76cf5d0a09077890 */ /* 0x000fe2000fffe0ff */
[----:B------:R-:W-:-:S04]  /*64d0*/  IMAD.HI.U32 R2, R3, -0x2daee0ad, RZ ;  /* 0xd2511f5303027827 */ /* 0x000fc800078e00ff */
[----:B------:R-:W-:Y:S01]  /*64e0*/  IMAD.HI.U32 R0, R5, -0x326172a9, RZ ;  /* 0xcd9e8d5705007827 */ /* 0x000fe200078e00ff */
[----:B------:R-:W-:Y:S01]  /*64f0*/  LOP3.LUT R2, R9, UR7, R2, 0x96, !PT ;  /* 0x0000000709027c12 */ /* 0x000fe2000f8e9602 */
[----:B------:R-:W-:Y:S02]  /*6500*/  UIADD3 UR7, UPT, UPT, UR9, 0x32370b8f, URZ ;  /* 0x32370b8f09077890 */ /* 0x000fe4000fffe0ff */
[----:B------:R-:W-:Y:S01]  /*6510*/  IMAD R4, R5, -0x326172a9, RZ ;  /* 0xcd9e8d5705047824 */ /* 0x000fe200078e02ff */
[----:B------:R-:W-:Y:S01]  /*6520*/  LOP3.LUT R0, R7, UR6, R0, 0x96, !PT ;  /* 0x0000000607007c12 */ /* 0x000fe2000f8e9600 */
[----:B------:R-:W-:Y:S01]  /*6530*/  IMAD R6, R3, -0x2daee0ad, RZ ;  /* 0xd2511f5303067824 */ /* 0x000fe200078e02ff */
[----:B------:R-:W-:Y:S01]  /*6540*/  UIADD3 UR6, UPT, UPT, UR8, -0x255992d5, URZ ;  /* 0xdaa66d2b08067890 */ /* 0x000fe2000fffe0ff */
        /* <DEDUP_REMOVED lines=11> */
[----:B------:R-:W-:Y:S02]  /*6600*/  UIADD3 UR7, UPT, UPT, UR9, -0x56f99767, URZ ;  /* 0xa906689909077890 */ /* 0x000fe4000fffe0ff */
[----:B------:R-:W-:Y:S01]  /*6610*/  IMAD R4, R5, -0x326172a9, RZ ;  /* 0xcd9e8d5705047824 */ /* 0x000fe200078e02ff */
[----:B------:R-:W-:Y:S01]  /*6620*/  LOP3.LUT R0, R7, UR6, R0, 0x96, !PT ;  /* 0x0000000607007c12 */ /* 0x000fe2000f8e9600 */
[----:B------:R-:W-:Y:S01]  /*6630*/  IMAD R6, R3, -0x2daee0ad, RZ ;  /* 0xd2511f5303067824 */ /* 0x000fe200078e02ff */
[----:B------:R-:W-:Y:S01]  /*6640*/  UIADD3 UR6, UPT, UPT, UR8, 0x1715609d, URZ ;  /* 0x1715609d08067890 */ /* 0x000fe2000fffe0ff */
        /* <DEDUP_REMOVED lines=11> */
[----:B------:R-:W-:Y:S02]  /*6700*/  UIADD3 UR7, UPT, UPT, UR9, 0x1fd5c5a3, URZ ;  /* 0x1fd5c5a309077890 */ /* 0x000fe4000fffe0ff */
[----:B------:R-:W-:Y:S01]  /*6710*/  IMAD R3, R3, -0x2daee0ad, RZ ;  /* 0xd2511f5303037824 */ /* 0x000fe200078e02ff */
[----:B------:R-:W-:Y:S01]  /*6720*/  LOP3.LUT R7, R7, UR6, R0, 0x96, !PT ;  /* 0x0000000607077c12 */ /* 0x000fe2000f8e9600 */
[----:B------:R-:W-:Y:S01]  /*6730*/  UIADD3 UR6, UPT, UPT, UR8, 0x5384540f, URZ ;  /* 0x5384540f08067890 */ /* 0x000fe2000fffe0ff */
[----:B------:R-:W-:Y:S02]  /*6740*/  IMAD R5, R5, -0x326172a9, RZ ;  /* 0xcd9e8d5705057824 */ /* 0x000fe400078e02ff */
[----:B------:R-:W-:-:S04]  /*6750*/  IMAD.HI.U32 R0, R9, -0x326172a9, RZ ;  /* 0xcd9e8d5709007827 */ /* 0x000fc800078e00ff */
[----:B------:R-:W-:Y:S01]  /*6760*/  IMAD.HI.U32 R2, R7, -0x2daee0ad, RZ ;  /* 0xd2511f5307027827 */ /* 0x000fe200078e00ff */
[----:B------:R-:W-:Y:S01]  /*6770*/  LOP3.LUT R0, R5, UR6, R0, 0x96, !PT ;  /* 0x0000000605007c12 */ /* 0x000fe2000f8e9600 */
[----:B------:R-:W-:Y:S02]  /*6780*/  USHF.R.S32.HI UR6, URZ, 0x3, UR5 ;  /* 0x00000003ff067899 */ /* 0x000fe40008011405 */
[----:B------:R-:W-:Y:S01]  /*6790*/  IMAD R9, R9, -0x326172a9, RZ ;  /* 0xcd9e8d5709097824 */ /* 0x000fe200078e02ff */
[----:B------:R-:W-:Y:S01]  /*67a0*/  LOP3.LUT R2, R3, UR7, R2, 0x96, !PT ;  /* 0x0000000703027c12 */ /* 0x000fe2000f8e9602 */
[----:B------:R-:W-:Y:S01]  /*67b0*/  ULOP3.LUT UR20, UR6, 0x7f, URZ, 0xc0, !UPT ;  /* 0x0000007f06147892 */ /* 0x000fe2000f8ec0ff */
[C---:B------:R-:W-:Y:S01]  /*67c0*/  LOP3.LUT R3, R179.reuse, 0x60, RZ, 0xc0, !PT ;  /* 0x00000060b3037812 */ /* 0x040fe200078ec0ff */
[----:B------:R-:W-:Y:S01]  /*67d0*/  USHF.L.U32 UR6, UR6, 0x1, URZ ;  /* 0x0000000106067899 */ /* 0x000fe200080006ff */
[----:B------:R-:W-:Y:S01]  /*67e0*/  IMAD.HI.U32 R16, R0, -0x2daee0ad, RZ ;  /* 0xd2511f5300107827 */ /* 0x000fe200078e00ff */
[----:B------:R-:W0:Y:S03]  /*67f0*/  LDCU UR7, c[0x0][0x388] ;  /* 0x00007100ff0777ac */ /* 0x000e260008000800 */
[----:B------:R-:W-:Y:S01]  /*6800*/  IMAD.MOV R4, RZ, RZ, -R3 ;  /* 0x000000ffff047224 */ /* 0x000fe200078e0a03 */
[----:B------:R-:W-:Y:S01]  /*6810*/  SHF.L.U32 R3, R179, 0x5, RZ ;  /* 0x00000005b3037819 */ /* 0x000fe200000006ff */
[----:B------:R-:W-:Y:S01]  /*6820*/  ULOP3.LUT UR6, UR6, 0xffffff00, URZ, 0xc0, !UPT ;  /* 0xffffff0006067892 */ /* 0x000fe2000f8ec0ff */
[----:B------:R-:W-:-:S02]  /*6830*/  IMAD.HI.U32 R168, R2, -0x326172a9, RZ ;  /* 0xcd9e8d5702a87827 */ /* 0x000fc400078e00ff */
[----:B------:R-:W-:Y:S02]  /*6840*/  LOP3.LUT R3, R3, 0x3e0, RZ, 0xc0, !PT ;  /* 0x000003e003037812 */ /* 0x000fe400078ec0ff */
[----:B------:R-:W-:Y:S01]  /*6850*/  IMAD R0, R0, -0x2daee0ad, RZ ;  /* 0xd2511f5300007824 */ /* 0x000fe200078e02ff */
[----:B------:R-:W-:Y:S01]  /*6860*/  LOP3.LUT R168, R9, UR12, R168, 0x96, !PT ;  /* 0x0000000c09a87c12 */ /* 0x000fe2000f8e96a8 */
[----:B------:R-:W-:Y:S02]  /*6870*/  IMAD R7, R7, -0x2daee0ad, RZ ;  /* 0xd2511f5307077824 */ /* 0x000fe400078e02ff */
[----:B------:R-:W-:Y:S01]  /*6880*/  IMAD.MOV R5, RZ, RZ, -R3 ;  /* 0x000000ffff057224 */ /* 0x000fe200078e0a03 */
[----:B------:R-:W-:Y:S01]  /*6890*/  VIADDMNMX R3, R4, UR20, RZ, !PT ;  /* 0x0000001404037c46 */ /* 0x000fe2000f8001ff */
[----:B------:R-:W-:Y:S01]  /*68a0*/  IMAD.HI.U32 R19, R168, -0x2daee0ad, RZ ;  /* 0xd2511f53a8137827 */ /* 0x000fe200078e00ff */
[----:B------:R-:W-:Y:S01]  /*68b0*/  LOP3.LUT R16, R7, UR13, R16, 0x96, !PT ;  /* 0x0000000d07107c12 */ /* 0x000fe2000f8e9610 */
[----:B------:R-:W0:Y:S01]  /*68c0*/  LDCU.64 UR12, c[0x0][0x398] ;  /* 0x00007300ff0c77ac */ /* 0x000e220008000a00 */
[----:B------:R-:W-:Y:S01]  /*68d0*/  VIMNMX R3, PT, PT, R3, 0x20, PT ;  /* 0x0000002003037848 */ /* 0x000fe20003fe0100 */
[----:B------:R-:W-:Y:S01]  /*68e0*/  IMAD.MOV.U32 R4, RZ, RZ, R5 ;  /* 0x000000ffff047224 */ /* 0x000fe200078e0005 */
[----:B------:R-:W-:Y:S01]  /*68f0*/  LOP3.LUT R19, R0, UR21, R19, 0x96, !PT ;  /* 0x0000001500137c12 */ /* 0x000fe2000f8e9613 */
[----:B------:R-:W-:Y:S01]  /*6900*/  IMAD R5, R2, -0x326172a9, RZ ;  /* 0xcd9e8d5702057824 */ /* 0x000fe200078e02ff */
[----:B------:R-:W-:Y:S01]  /*6910*/  LEA R3, R3, UR6, 0x3 ;  /* 0x0000000603037c11 */ /* 0x000fe2000f8e18ff */
[----:B------:R-:W-:Y:S01]  /*6920*/  IMAD.HI.U32 R20, R16, -0x326172a9, RZ ;  /* 0xcd9e8d5710147827 */ /* 0x000fe200078e00ff */
[----:B------:R-:W-:-:S02]  /*6930*/  VIADDMNMX R4, R4, UR20, RZ, !PT ;  /* 0x0000001404047c46 */ /* 0x000fc4000f8001ff */
[----:B------:R-:W-:Y:S01]  /*6940*/  I2FP.F32.U32 R3, R3 ;  /* 0x0000000300037245 */ /* 0x000fe20000201000 */
[----:B------:R-:W-:Y:S01]  /*6950*/  IMAD R16, R16, -0x326172a9, RZ ;  /* 0xcd9e8d5710107824 */ /* 0x000fe200078e02ff */
[----:B------:R-:W-:Y:S01]  /*6960*/  VIMNMX R4, PT, PT, R4, 0x20, PT ;  /* 0x0000002004047848 */ /* 0x000fe20003fe0100 */
[----:B------:R-:W-:Y:S01]  /*6970*/  IMAD R168, R168, -0x2daee0ad, RZ ;  /* 0xd2511f53a8a87824 */ /* 0x000fe200078e02ff */
[----:B------:R-:W2:Y:S01]  /*6980*/  MUFU.RCP R2, R3 ;  /* 0x0000000300027308 */ /* 0x000ea20000001000 */
[----:B------:R-:W-:Y:S02]  /*6990*/  LOP3.LUT R20, R5, UR22, R20, 0x96, !PT ;  /* 0x0000001605147c12 */ /* 0x000fe4000f8e9614 */
[----:B------:R-:W-:Y:S01]  /*69a0*/  LEA R0, R4, UR6, 0x3 ;  /* 0x0000000604007c11 */ /* 0x000fe2000f8e18ff */
[----:B--2---:R2:W-:Y:S04]  /*69b0*/  STL [R1+0x124], R2 ;  /* 0x0001240201007387 */ /* 0x0045e80000100800 */
[----:B01-34-:R2:W-:Y:S02]  /*69c0*/  STL [R1+0x120], R0 ;  /* 0x0001200001007387 */ /* 0x01b5e40000100800 */
.L_x_7223:
[----:B------:R-:W-:Y:S01]  /*69d0*/  UIMAD UR5, UR4, UR7, URZ ;  /* 0x00000007040572a4 */ /* 0x000fe2000f8e02ff */
[----:B------:R-:W-:Y:S01]  /*69e0*/  LOP3.LUT P0, RZ, R22, 0x200, RZ, 0xc0, !PT ;  /* 0x0000020016ff7812 */ /* 0x000fe2000780c0ff */
[----:B------:R-:W-:Y:S02]  /*69f0*/  BSSY.RECONVERGENT B0, `(.L_x_6331) ;  /* 0x00009c6000007945 */ /* 0x000fe40003800200 */
[----:B------:R-:W-:-:S04]  /*6a00*/  USHF.R.S32.HI UR6, URZ, 0x1f, UR5 ;  /* 0x0000001fff067899 */ /* 0x000fc80008011405 */
[----:B------:R-:W-:-:S06]  /*6a10*/  ULEA.HI UR6, UR6, UR5, URZ, 0x3 ;  /* 0x0000000506067291 */ /* 0x000fcc000f8f18ff */
[----:B------:R-:W-:-:S04]  /*6a20*/  MOV R14, UR6 ;  /* 0x00000006000e7c02 */ /* 0x000fc80008000f00 */
[----:B------:R-:W-:-:S05]  /*6a30*/  LEA.HI.SX32 R14, R14, R179, 0x1d ;  /* 0x000000b30e0e7211 */ /* 0x000fca00078feaff */
[----:B------:R-:W-:Y:S01]  /*6a40*/  IMAD.MOV.U32 R169, RZ, RZ, R14 ;  /* 0x000000ffffa97224 */ /* 0x000fe200078e000e */
[----:B01-34-:R-:W-:Y:S06]  /*6a50*/  @!P0 BRA `(.L_x_6332) ;  /* 0x0000009800fc8947 */ /* 0x01bfec0003800000 */
        /* <DEDUP_REMOVED lines=32> */
.L_x_6336:
        /* <DEDUP_REMOVED lines=12> */
.L_x_6338:
[----:B------:R-:W-:Y:S05]  /*6d20*/  BSYNC.RECONVERGENT B2 ;  /* 0x0000000000027941 */ /* 0x000fea0003800200 */
.L_x_6337:
        /* <DEDUP_REMOVED lines=62> */
.L_x_6335:
[----:B------:R-:W-:Y:S05]  /*7110*/  BSYNC.RECONVERGENT B1 ;  /* 0x0000000000017941 */ /* 0x000fea0003800200 */
.L_x_6334:
[----:B------:R-:W0:Y:S01]  /*7120*/  LDC R178, c[0x0][0x404] ;  /* 0x00010100ffb27b82 */ /* 0x000e220000000800 */
[----:B------:R-:W-:Y:S01]  /*7130*/  I2FP.F32.U32 R13, R13 ;  /* 0x0000000d000d7245 */ /* 0x000fe20000201000 */
[----:B------:R-:W-:Y:S01]  /*7140*/  IMAD.MOV.U32 R176, RZ, RZ, 0x2f800000 ;  /* 0x2f800000ffb07424 */ /* 0x000fe200078e00ff */
[----:B------:R-:W-:Y:S01]  /*7150*/  ISETP.NE.AND P3, PT, R128, 0x1, PT ;  /* 0x000000018000780c */ /* 0x000fe20003f65270 */
[----:B------:R-:W-:Y:S01]  /*7160*/  BSSY.RECONVERGENT B1, `(.L_x_6339) ;  /* 0x0000064000017945 */ /* 0x000fe20003800200 */
[----:B-----5:R-:W-:Y:S01]  /*7170*/  @P1 SHF.L.U32 R18, R48, 0x10, RZ ;  /* 0x0000001030121819 */ /* 0x020fe200000006ff */
[----:B------:R-:W-:Y:S01]  /*7180*/  FFMA.FTZ R13, R13, R176, 1.1641532182693481445e-10 ;  /* 0x2f0000000d0d7423 */ /* 0x000fe200000100b0 */
[----:B------:R-:W-:Y:S01]  /*7190*/  LOP3.LUT R22, R22, 0xffffffef, RZ, 0xc0, !PT ;  /* 0xffffffef16167812 */ /* 0x000fe200078ec0ff */
[----:B------:R-:W1:Y:S01]  /*71a0*/  LDC R177, c[0x0][0x408] ;  /* 0x00010200ffb17b82 */ /* 0x000e620000000800 */
[C---:B------:R-:W-:Y:S01]  /*71b0*/  PRMT R37, R116.reuse, 0x7632, R37 ;  /* 0x0000763274257816 */ /* 0x040fe20000000025 */
[----:B------:R-:W-:Y:S01]  /*71c0*/  IMAD.MOV.U32 R38, RZ, RZ, R16 ;  /* 0x000000ffff267224 */ /* 0x000fe200078e0010 */
[----:B0-----:R-:W-:Y:S01]  /*71d0*/  FSETP.GTU.FTZ.AND P2, PT, R13, R178, PT ;  /* 0x000000b20d00720b */ /* 0x001fe20003f5c000 */
[----:B------:R-:W-:-:S04]  /*71e0*/  IMAD.U32 R13, R116, 0x10000, RZ ;  /* 0x00010000740d7824 */ /* 0x000fc800078e00ff */
        /* <DEDUP_REMOVED lines=16> */
.L_x_6341:
        /* <DEDUP_REMOVED lines=12> */
.L_x_6343:
[----:B------:R-:W-:Y:S05]  /*73b0*/  BSYNC.RECONVERGENT B2 ;  /* 0x0000000000027941 */ /* 0x000fea0003800200 */
.L_x_6342:
        /* <DEDUP_REMOVED lines=62> */
.L_x_6340:
[----:B------:R-:W-:Y:S05]  /*77a0*/  BSYNC.RECONVERGENT B1 ;  /* 0x0000000000017941 */ /* 0x000fea0003800200 */
.L_x_6339:
[----:B------:R-:W-:Y:S01]  /*77b0*/  I2FP.F32.U32 R38, R38 ;  /* 0x0000002600267245 */ /* 0x000fe20000201000 */
[----:B------:R-:W-:Y:S01]  /*77c0*/  IMAD.U32 R37, R37, 0x10000, RZ ;  /* 0x0001000025257824 */ /* 0x000fe200078e00ff */
[----:B------:R-:W-:Y:S01]  /*77d0*/  ISETP.NE.AND P3, PT, R18, 0x1, PT ;  /* 0x000000011200780c */ /* 0x000fe20003f65270 */
[----:B------:R-:W-:Y:S01]  /*77e0*/  BSSY.RECONVERGENT B1, `(.L_x_6344) ;  /* 0x0000062000017945 */ /* 0x000fe20003800200 */
[----:B------:R-:W-:Y:S01]  /*77f0*/  LOP3.LUT R22, R22, 0xfffffff7, RZ, 0xc0, !PT ;  /* 0xfffffff716167812 */ /* 0x000fe200078ec0ff */
[----:B------:R-:W-:Y:S01]  /*7800*/  FFMA.FTZ R38, R38, R176, 1.1641532182693481445e-10 ;  /* 0x2f00000026267423 */ /* 0x000fe200000100b0 */
[----:B------:R-:W-:-:S04]  /*7810*/  HFMA2 R128, -RZ, RZ, 0, 1.1920928955078125e-07 ;  /* 0x00000002ff807431 */ /* 0x000fc800000001ff */
        /* <DEDUP_REMOVED lines=19> */
.L_x_6346:
        /* <DEDUP_REMOVED lines=12> */
.L_x_6348:
[----:B------:R-:W-:Y:S05]  /*7a10*/  BSYNC.RECONVERGENT B2 ;  /* 0x0000000000027941 */ /* 0x000fea0003800200 */
.L_x_6347:
        /* <DEDUP_REMOVED lines=62> */
.L_x_6345:
[----:B------:R-:W-:Y:S05]  /*7e00*/  BSYNC.RECONVERGENT B1 ;  /* 0x0000000000017941 */ /* 0x000fea0003800200 */
.L_x_6344:
[----:B------:R-:W-:Y:S01]  /*7e10*/  I2FP.F32.U32 R18, R37 ;  /* 0x0000002500127245 */ /* 0x000fe20000201000 */
[----:B------:R-:W-:Y:S01]  /*7e20*/  BSSY.RECONVERGENT B1, `(.L_x_6349) ;  /* 0x0000064000017945 */ /* 0x000fe20003800200 */
[----:B------:R-:W-:Y:S02]  /*7e30*/  ISETP.NE.AND P2, PT, R128, 0x1, PT ;  /* 0x000000018000780c */ /* 0x000fe40003f45270 */
[----:B------:R-:W-:Y:S01]  /*7e40*/  LOP3.LUT R22, R22, 0xfffffffb, RZ, 0xc0, !PT ;  /* 0xfffffffb16167812 */ /* 0x000fe200078ec0ff */
[----:B------:R-:W-:Y:S01]  /*7e50*/  FFMA.FTZ R18, R18, R176, 1.1641532182693481445e-10 ;  /* 0x2f00000012127423 */ /* 0x000fe200000100b0 */
[----:B------:R-:W-:-:S04]  /*7e60*/  MOV R130, R16 ;  /* 0x0000001000827202 */ /* 0x000fc80000000f00 */
        /* <DEDUP_REMOVED lines=20> */
.L_x_6351:
        /* <DEDUP_REMOVED lines=12> */
.L_x_6353:
[----:B------:R-:W-:Y:S05]  /*8070*/  BSYNC.RECONVERGENT B2 ;  /* 0x0000000000027941 */ /* 0x000fea0003800200 */
.L_x_6352:
        /* <DEDUP_REMOVED lines=62> */
.L_x_6350:
[----:B------:R-:W-:Y:S05]  /*8460*/  BSYNC.RECONVERGENT B1 ;  /* 0x0000000000017941 */ /* 0x000fea0003800200 */
.L_x_6349:
        /* <DEDUP_REMOVED lines=26> */
.L_x_6356:
        /* <DEDUP_REMOVED lines=12> */
.L_x_6358:
[----:B------:R-:W-:Y:S05]  /*86d0*/  BSYNC.RECONVERGENT B2 ;  /* 0x0000000000027941 */ /* 0x000fea0003800200 */
.L_x_6357:
        /* <DEDUP_REMOVED lines=62> */
.L_x_6355:
[----:B------:R-:W-:Y:S05]  /*8ac0*/  BSYNC.RECONVERGENT B1 ;  /* 0x0000000000017941 */ /* 0x000fea0003800200 */
.L_x_6354:
        /* <DEDUP_REMOVED lines=24> */
.L_x_6361:
        /* <DEDUP_REMOVED lines=12> */
.L_x_6363:
[----:B------:R-:W-:Y:S05]  /*8d10*/  BSYNC.RECONVERGENT B2 ;  /* 0x0000000000027941 */ /* 0x000fea0003800200 */
.L_x_6362:
        /* <DEDUP_REMOVED lines=62> */
.L_x_6360:
[----:B------:R-:W-:Y:S05]  /*9100*/  BSYNC.RECONVERGENT B1 ;  /* 0x0000000000017941 */ /* 0x000fea0003800200 */
.L_x_6359:
[----:B------:R-:W-:Y:S01]  /*9110*/  I2FP.F32.U32 R130, R171 ;  /* 0x000000ab00827245 */ /* 0x000fe20000201000 */
[----:B------:R-:W-:Y:S01]  /*9120*/  BSSY.RECONVERGENT B1, `(.L_x_6364) ;  /* 0x0000062000017945 */ /* 0x000fe20003800200 */
[----:B------:R-:W-:Y:S01]  /*9130*/  ISETP.NE.AND P4, PT, R18, 0x1, PT ;  /* 0x000000011200780c */ /* 0x000fe20003f85270 */
[----:B------:R-:W-:Y:S01]  /*9140*/  HFMA2 R172, -RZ, RZ, 0, 1.1920928955078125e-07 ;  /* 0x00000002ffac7431 */ /* 0x000fe200000001ff */
[----:B------:R-:W-:Y:S01]  /*9150*/  @P1 PRMT R131, R50, 0x7632, R131 ;  /* 0x0000763232831816 */ /* 0x000fe20000000083 */
[----:B------:R-:W-:-:S04]  /*9160*/  FFMA.FTZ R130, R130, R176, 1.1641532182693481445e-10 ;  /* 0x2f00000082827423 */ /* 0x000fc800000100b0 */
[----:B------:R-:W-:Y:S01]  /*9170*/  @P1 IMAD.U32 R131, R131, 0x10000, RZ ;  /* 0x0001000083831824 */ /* 0x000fe200078e00ff */
[----:B------:R-:W-:Y:S01]  /*9180*/  FSETP.GTU.FTZ.AND P3, PT, R130, R178, PT ;  /* 0x000000b28200720b */ /* 0x000fe20003f7c000 */
[----:B------:R-:W-:-:S04]  /*9190*/  IMAD.U32 R130, R142, 0x10000, RZ ;  /* 0x000100008e827824 */ /* 0x000fc800078e00ff */
        /* <DEDUP_REMOVED lines=15> */
.L_x_6366:
        /* <DEDUP_REMOVED lines=12> */
.L_x_6368:
[----:B------:R-:W-:Y:S05]  /*9350*/  BSYNC.RECONVERGENT B2 ;  /* 0x0000000000027941 */ /* 0x000fea0003800200 */
.L_x_6367:
        /* <DEDUP_REMOVED lines=62> */
.L_x_6365:
[----:B------:R-:W-:Y:S05]  /*9740*/  BSYNC.RECONVERGENT B1 ;  /* 0x0000000000017941 */ /* 0x000fea0003800200 */
.L_x_6364:
        /* <DEDUP_REMOVED lines=24> */
.L_x_6371:
        /* <DEDUP_REMOVED lines=12> */
.L_x_6373:
[----:B------:R-:W-:Y:S05]  /*9990*/  BSYNC.RECONVERGENT B2 ;  /* 0x0000000000027941 */ /* 0x000fea0003800200 */
.L_x_6372:
        /* <DEDUP_REMOVED lines=62> */
.L_x_6370:
[----:B------:R-:W-:Y:S05]  /*9d80*/  BSYNC.RECONVERGENT B1 ;  /* 0x0000000000017941 */ /* 0x000fea0003800200 */
.L_x_6369:
        /* <DEDUP_REMOVED lines=16> */
.L_x_6333:
        /* <DEDUP_REMOVED lines=16> */
.L_x_6377:
        /* <DEDUP_REMOVED lines=12> */
.L_x_6379:
[----:B------:R-:W-:Y:S05]  /*a050*/  BSYNC.RECONVERGENT B2 ;  /* 0x0000000000027941 */ /* 0x000fea0003800200 */
.L_x_6378:
        /* <DEDUP_REMOVED lines=62> */
.L_x_6376:
[----:B------:R-:W-:Y:S05]  /*a440*/  BSYNC.RECONVERGENT B1 ;  /* 0x0000000000017941 */ /* 0x000fea0003800200 */
.L_x_6375:
        /* <DEDUP_REMOVED lines=9> */
[----:B------:R-:W-:Y:S02]  /*a4e0*/  IMAD.MOV.U32 R9, RZ, RZ, R16 ;  /* 0x000000ffff097224 */ /* 0x000fe400078e0010 */
[----:B0-----:R-:W-:-:S02]  /*a4f0*/  FSETP.GTU.FTZ.AND P2, PT, R5, R176, PT ;  /* 0x000000b00500720b */ /* 0x001fc40003f5c000 */
[----:B------:R-:W-:Y:S02]  /*a500*/  PRMT R5, R116, 0x7632, R5 ;  /* 0x0000763274057816 */ /* 0x000fe40000000005 */
[----:B------:R-:W-:Y:S01]  /*a510*/  PLOP3.LUT P4, PT, P2, PT, PT, 0x8, 0x80 ;  /* 0x000000000080781c */ /* 0x000fe2000178e170 */
[----:B-1----:R-:W-:-:S05]  /*a520*/  FMUL.FTZ R6, R6, R142 ;  /* 0x0000008e06067220 */ /* 0x002fca0000410000 */
[----:B------:R-:W-:Y:S01]  /*a530*/  FSEL R12, R6, RZ, !P2 ;  /* 0x000000ff060c7208 */ /* 0x000fe20005000000 */
[----:B------:R-:W-:-:S06]  /*a540*/  HFMA2 R6, -RZ, RZ, 0, 1.1920928955078125e-07 ;  /* 0x00000002ff067431 */ /* 0x000fcc00000001ff */
        /* <DEDUP_REMOVED lines=10> */
.L_x_6382:
        /* <DEDUP_REMOVED lines=12> */
.L_x_6384:
[----:B------:R-:W-:Y:S05]  /*a6b0*/  BSYNC.RECONVERGENT B2 ;  /* 0x0000000000027941 */ /* 0x000fea0003800200 */
.L_x_6383:
        /* <DEDUP_REMOVED lines=62> */
.L_x_6381:
[----:B------:R-:W-:Y:S05]  /*aaa0*/  BSYNC.RECONVERGENT B1 ;  /* 0x0000000000017941 */ /* 0x000fea0003800200 */
.L_x_6380:
        /* <DEDUP_REMOVED lines=10> */
[----:B------:R-:W-:-:S04]  /*ab50*/  FADD.FTZ R7, R12, R7 ;  /* 0x000000070c077221 */ /* 0x000fc80000010000 */
[--C-:B------:R-:W-:Y:S01]  /*ab60*/  @P1 FADD.FTZ R13, R8, R7.reuse ;  /* 0x00000007080d1221 */ /* 0x100fe20000010000 */
[----:B------:R-:W-:Y:S01]  /*ab70*/  @!P1 IMAD.MOV.U32 R13, RZ, RZ, R7 ;  /* 0x000000ffff0d9224 */ /* 0x000fe200078e0007 */
[----:B------:R-:W-:-:S04]  /*ab80*/  SEL R7, RZ, 0x1, P2 ;  /* 0x00000001ff077807 */ /* 0x000fc80001000000 */
[----:B------:R-:W-:Y:S02]  /*ab90*/  PRMT R12, R7, 0x7610, R12 ;  /* 0x00007610070c7816 */ /* 0x000fe4000000000c */
[----:B------:R-:W-:Y:S02]  /*aba0*/  F2FP.BF16.F32.PACK_AB R116, RZ, R13 ;  /* 0x0000000dff74723e */ /* 0x000fe400000010ff */
[----:B------:R-:W-:Y:S01]  /*abb0*/  MOV R7, 0x2 ;  /* 0x0000000200077802 */ /* 0x000fe20000000f00 */
        /* <DEDUP_REMOVED lines=9> */
.L_x_6387:
        /* <DEDUP_REMOVED lines=12> */
.L_x_6389:
[----:B------:R-:W-:Y:S05]  /*ad10*/  BSYNC.RECONVERGENT B2 ;  /* 0x0000000000027941 */ /* 0x000fea0003800200 */
.L_x_6388:
        /* <DEDUP_REMOVED lines=62> */
.L_x_6386:
[----:B------:R-:W-:Y:S05]  /*b100*/  BSYNC.RECONVERGENT B1 ;  /* 0x0000000000017941 */ /* 0x000fea0003800200 */
.L_x_6385:
        /* <DEDUP_REMOVED lines=22> */
.L_x_6392:
        /* <DEDUP_REMOVED lines=12> */
.L_x_6394:
[----:B------:R-:W-:Y:S05]  /*b330*/  BSYNC.RECONVERGENT B2 ;  /* 0x0000000000027941 */ /* 0x000fea0003800200 */
.L_x_6393:
        /* <DEDUP_REMOVED lines=62> */
.L_x_6391:
[----:B------:R-:W-:Y:S05]  /*b720*/  BSYNC.RECONVERGENT B1 ;  /* 0x0000000000017941 */ /* 0x000fea0003800200 */
.L_x_6390:
[----:B------:R-:W-:Y:S01]  /*b730*/  I2FP.F32.U32 R7, R9 ;  /* 0x0000000900077245 */ /* 0x000fe20000201000 */
[----:B------:R-:W-:Y:S01]  /*b740*/  BSSY.RECONVERGENT B1, `(.L_x_6395) ;  /* 0x0000066000017945 */ /* 0x000fe20003800200 */
[----:B------:R-:W-:-:S03]  /*b750*/  ISETP.NE.AND P3, PT, R6, 0x1, PT ;  /* 0x000000010600780c */ /* 0x000fc60003f65270 */
        /* <DEDUP_REMOVED lines=10> */
[----:B------:R-:W-:Y:S01]  /*b800*/  @!P1 IMAD.MOV.U32 R38, RZ, RZ, R5 ;  /* 0x000000ffff269224 */ /* 0x000fe200078e0005 */
[----:B------:R-:W-:Y:S01]  /*b810*/  SEL R5, RZ, 0x1, P2 ;  /* 0x00000001ff057807 */ /* 0x000fe20001000000 */
[----:B------:R-:W-:-:S03]  /*b820*/  IMAD.MOV.U32 R7, RZ, RZ, 0x2 ;  /* 0x00000002ff077424 */ /* 0x000fc600078e00ff */
[----:B------:R-:W-:Y:S01]  /*b830*/  PRMT R11, R5, 0x7610, R11 ;  /* 0x00007610050b7816 */ /* 0x000fe2000000000b */
        /* <DEDUP_REMOVED lines=11> */
.L_x_6397:
        /* <DEDUP_REMOVED lines=12> */
.L_x_6399:
[----:B------:R-:W-:Y:S05]  /*b9b0*/  BSYNC.RECONVERGENT B2 ;  /* 0x0000000000027941 */ /* 0x000fea0003800200 */
.L_x_6398:
        /* <DEDUP_REMOVED lines=62> */
.L_x_6396:
[----:B------:R-:W-:Y:S05]  /*bda0*/  BSYNC.RECONVERGENT B1 ;  /* 0x0000000000017941 */ /* 0x000fea0003800200 */
.L_x_6395:
        /* <DEDUP_REMOVED lines=23> */
.L_x_6402:
        /* <DEDUP_REMOVED lines=12> */
.L_x_6404:
[----:B------:R-:W-:Y:S05]  /*bfe0*/  BSYNC.RECONVERGENT B2 ;  /* 0x0000000000027941 */ /* 0x000fea0003800200 */
.L_x_6403:
        /* <DEDUP_REMOVED lines=62> */
.L_x_6401:
[----:B------:R-:W-:Y:S05]  /*c3d0*/  BSYNC.RECONVERGENT B1 ;  /* 0x0000000000017941 */ /* 0x000fea0003800200 */
.L_x_6400:
        /* <DEDUP_REMOVED lines=12> */
[----:B------:R-:W-:Y:S02]  /*c4a0*/  SEL R7, RZ, 0x1, P2 ;  /* 0x00000001ff077807 */ /* 0x000fe40001000000 */
[----:B------:R-:W-:Y:S02]  /*c4b0*/  ISETP.NE.AND P2, PT, R6, 0x1, PT ;  /* 0x000000010600780c */ /* 0x000fe40003f45270 */
[----:B------:R-:W-:Y:S02]  /*c4c0*/  PRMT R10, R7, 0x7610, R10 ;  /* 0x00007610070a7816 */ /* 0x000fe4000000000a */
[----:B------:R-:W-:Y:S02]  /*c4d0*/  F2FP.BF16.F32.PACK_AB R117, RZ, R37 ;  /* 0x00000025ff75723e */ /* 0x000fe400000010ff */
[----:B------:R-:W-:-:S07]  /*c4e0*/  MOV R7, 0x2 ;  /* 0x0000000200077802 */ /* 0x000fce0000000f00 */
        /* <DEDUP_REMOVED lines=9> */
.L_x_6407:
        /* <DEDUP_REMOVED lines=12> */
.L_x_6409:
[----:B------:R-:W-:Y:S05]  /*c640*/  BSYNC.RECONVERGENT B2 ;  /* 0x0000000000027941 */ /* 0x000fea0003800200 */
.L_x_6408:
        /* <DEDUP_REMOVED lines=62> */
.L_x_6406:
[----:B------:R-:W-:Y:S05]  /*ca30*/  BSYNC.RECONVERGENT B1 ;  /* 0x0000000000017941 */ /* 0x000fea0003800200 */
.L_x_6405:
        /* <DEDUP_REMOVED lines=22> */
.L_x_6412:
        /* <DEDUP_REMOVED lines=12> */
.L_x_6414:
[----:B------:R-:W-:Y:S05]  /*cc60*/  BSYNC.RECONVERGENT B2 ;  /* 0x0000000000027941 */ /* 0x000fea0003800200 */
.L_x_6413:
        /* <DEDUP_REMOVED lines=62> */
.L_x_6411:
[----:B------:R-:W-:Y:S05]  /*d050*/  BSYNC.RECONVERGENT B1 ;  /* 0x0000000000017941 */ /* 0x000fea0003800200 */
.L_x_6410:
[----:B------:R-:W-:Y:S01]  /*d060*/  I2FP.F32.U32 R7, R9 ;  /* 0x0000000900077245 */ /* 0x000fe20000201000 */
[----:B------:R-:W-:Y:S01]  /*d070*/  BSSY.RECONVERGENT B1, `(.L_x_6415) ;  /* 0x0000066000017945 */ /* 0x000fe20003800200 */
[----:B------:R-:W-:-:S03]  /*d080*/  IMAD.MOV.U32 R8, RZ, RZ, R16 ;  /* 0x000000ffff087224 */ /* 0x000fc600078e0010 */
        /* <DEDUP_REMOVED lines=12> */
[----:B------:R-:W-:Y:S01]  /*d150*/  IMAD.MOV.U32 R7, RZ, RZ, 0x2 ;  /* 0x00000002ff077424 */ /* 0x000fe200078e00ff */
[----:B------:R-:W-:Y:S02]  /*d160*/  ISETP.NE.AND P2, PT, R6, 0x1, PT ;  /* 0x000000010600780c */ /* 0x000fe40003f45270 */
[----:B------:R-:W-:Y:S02]  /*d170*/  F2FP.BF16.F32.PACK_AB R170, RZ, R129 ;  /* 0x00000081ffaa723e */ /* 0x000fe400000010ff */
[----:B------:R-:W-:-:S09]  /*d180*/  PRMT R9, R5, 0x7610, R9 ;  /* 0x0000761005097816 */ /* 0x000fd20000000009 */
        /* <DEDUP_REMOVED lines=9> */
.L_x_6417:
        /* <DEDUP_REMOVED lines=12> */
.L_x_6419:
[----:B------:R-:W-:Y:S05]  /*d2e0*/  BSYNC.RECONVERGENT B2 ;  /* 0x0000000000027941 */ /* 0x000fea0003800200 */
.L_x_6418:
        /* <DEDUP_REMOVED lines=62> */
.L_x_6416:
[----:B------:R-:W-:Y:S05]  /*d6d0*/  BSYNC.RECONVERGENT B1 ;  /* 0x0000000000017941 */ /* 0x000fea0003800200 */
.L_x_6415:
[----:B------:R-:W-:Y:S01]  /*d6e0*/  I2FP.F32.U32 R5, R8 ;  /* 0x0000000800057245 */ /* 0x000fe20000201000 */
[----:B------:R-:W-:Y:S01]  /*d6f0*/  IMAD.U32 R6, R118, 0x10000, RZ ;  /* 0x0001000076067824 */ /* 0x000fe200078e00ff */
[----:B------:R-:W-:Y:S01]  /*d700*/  ISETP.NE.AND P3, PT, R7, 0x1, PT ;  /* 0x000000010700780c */ /* 0x000fe20003f65270 */
[----:B------:R-:W-:Y:S02]  /*d710*/  BSSY.RECONVERGENT B1, `(.L_x_6420) ;  /* 0x000005d000017945 */ /* 0x000fe40003800200 */
[----:B------:R-:W-:Y:S01]  /*d720*/  FFMA.FTZ R5, R5, R177, 1.1641532182693481445e-10 ;  /* 0x2f00000005057423 */ /* 0x000fe200000100b1 */
[----:B------:R-:W-:-:S04]  /*d730*/  FMUL.FTZ R6, R6, R142 ;  /* 0x0000008e06067220 */ /* 0x000fc80000410000 */
[----:B------:R-:W-:Y:S02]  /*d740*/  FSETP.GTU.FTZ.AND P2, PT, R5, R176, PT ;  /* 0x000000b00500720b */ /* 0x000fe40003f5c000 */
[----:B------:R-:W-:Y:S01]  /*d750*/  PRMT R5, R118, 0x7632, R5 ;  /* 0x0000763276057816 */ /* 0x000fe20000000005 */
[----:B------:R-:W-:Y:S01]  /*d760*/  IMAD.MOV.U32 R118, RZ, RZ, R16 ;  /* 0x000000ffff767224 */ /* 0x000fe200078e0010 */
[----:B------:R-:W-:Y:S01]  /*d770*/  FSEL R8, R6, RZ, !P2 ;  /* 0x000000ff06087208 */ /* 0x000fe20005000000 */
[----:B------:R-:W-:Y:S01]  /*d780*/  HFMA2 R6, -RZ, RZ, 0, 1.1920928955078125e-07 ;  /* 0x00000002ff067431 */ /* 0x000fe200000001ff */
        /* <DEDUP_REMOVED lines=10> */
.L_x_6422:
        /* <DEDUP_REMOVED lines=12> */
.L_x_6424:
[----:B------:R-:W-:Y:S05]  /*d8f0*/  BSYNC.RECONVERGENT B2 ;  /* 0x0000000000027941 */ /* 0x000fea0003800200 */
.L_x_6423:
        /* <DEDUP_REMOVED lines=62> */
.L_x_6421:
[----:B------:R-:W-:Y:S05]  /*dce0*/  BSYNC.RECONVERGENT B1 ;  /* 0x0000000000017941 */ /* 0x000fea0003800200 */
.L_x_6420:
[----:B------:R-:W-:Y:S01]  /*dcf0*/  I2FP.F32.U32 R7, R118 ;  /* 0x0000007600077245 */ /* 0x000fe20000201000 */
[----:B------:R-:W-:Y:S01]  /*dd00*/  BSSY.RECONVERGENT B1, `(.L_x_6425) ;  /* 0x0000064000017945 */ /* 0x000fe20003800200 */
[----:B------:R-:W-:-:S03]  /*dd10*/  IMAD.MOV.U32 R130, RZ, RZ, R16 ;  /* 0x000000ffff827224 */ /* 0x000fc600078e0010 */
[----:B------:R-:W-:-:S05]  /*dd20*/  FFMA.FTZ R7, R7, R177, 1.1641532182693481445e-10 ;  /* 0x2f00000007077423 */ /* 0x000fca00000100b1 */
[----:B------:R-:W-:Y:S01]  /*dd30*/  FSETP.GTU.FTZ.AND P3, PT, R7, R176, PT ;  /* 0x000000b00700720b */ /* 0x000fe20003f7c000 */
[----:B------:R-:W-:-:S04]  /*dd40*/  IMAD.U32 R7, R54, 0x10000, RZ ;  /* 0x0001000036077824 */ /* 0x000fc800078e00ff */
[----:B------:R-:W-:-:S05]  /*dd50*/  FMUL.FTZ R7, R7, R142 ;  /* 0x0000008e07077220 */ /* 0x000fca0000410000 */
[----:B------:R-:W-:-:S05]  /*dd60*/  FSEL R7, R7, RZ, !P3 ;  /* 0x000000ff07077208 */ /* 0x000fca0005800000 */
[----:B------:R-:W-:Y:S01]  /*dd70*/  FADD.FTZ R7, R8, R7 ;  /* 0x0000000708077221 */ /* 0x000fe20000010000 */
[----:B------:R-:W-:-:S04]  /*dd80*/  @P1 IMAD.U32 R8, R50, 0x10000, RZ ;  /* 0x0001000032081824 */ /* 0x000fc800078e00ff */
        /* <DEDUP_REMOVED lines=16> */
.L_x_6427:
        /* <DEDUP_REMOVED lines=12> */
.L_x_6429:
[----:B------:R-:W-:Y:S05]  /*df50*/  BSYNC.RECONVERGENT B2 ;  /* 0x0000000000027941 */ /* 0x000fea0003800200 */
.L_x_6428:
        /* <DEDUP_REMOVED lines=62> */
.L_x_6426:
[----:B------:R-:W-:Y:S05]  /*e340*/  BSYNC.RECONVERGENT B1 ;  /* 0x0000000000017941 */ /* 0x000fea0003800200 */
.L_x_6425:
        /* <DEDUP_REMOVED lines=20> */
.L_x_6432:
        /* <DEDUP_REMOVED lines=12> */
.L_x_6434:
[----:B------:R-:W-:Y:S05]  /*e550*/  BSYNC.RECONVERGENT B2 ;  /* 0x0000000000027941 */ /* 0x000fea0003800200 */
.L_x_6433:
        /* <DEDUP_REMOVED lines=62> */
.L_x_6431:
[----:B------:R-:W-:Y:S05]  /*e940*/  BSYNC.RECONVERGENT B1 ;  /* 0x0000000000017941 */ /* 0x000fea0003800200 */
.L_x_6430:
        /* <DEDUP_REMOVED lines=27> */
.L_x_6437:
        /* <DEDUP_REMOVED lines=12> */
.L_x_6439:
[----:B------:R-:W-:Y:S05]  /*ebc0*/  BSYNC.RECONVERGENT B2 ;  /* 0x0000000000027941 */ /* 0x000fea0003800200 */
.L_x_6438:
[----:B------:R-:W-:Y:S01]  /*ebd0*/  IMAD.WIDE.U32 R174, R23, -0x2daee0ad, RZ ;  /* 0xd2511f5317ae7825 */ /* 0x000fe200078e00ff */
[----:B------:R-:W-:-:S03]  /*ebe0*/  UIADD3 UR5, UPT, UPT, UR8, -0x61c88647, URZ ;  /* 0x9e3779b908057890 */ /* 0x000fc6000fffe0ff */
[----:B------:R-:W-:Y:S01]  /*ebf0*/  IMAD.WIDE.U32 R18, R21, -0x326172a9, RZ ;  /* 0xcd9e8d5715127825 */ /* 0x000fe200078e00ff */
[----:B------:R-:W-:-:S03]  /*ec00*/  LOP3.LUT R5, R15, UR9, R175, 0x96, !PT ;  /* 0x000000090f057c12 */ /* 0x000fc6000f8e96af */
[----:B------:R-:W-:Y:S02]  /*ec10*/  IMAD.MOV.U32 R131, RZ, RZ, RZ ;  /* 0x000000ffff837224 */ /* 0x000fe400078e00ff */
[----:B------:R-:W-:Y:S01]  /*ec20*/  IMAD.WIDE.U32 R172, R5, -0x326172a9, RZ ;  /* 0xcd9e8d5705ac7825 */ /* 0x000fe200078e00ff */
[----:B------:R-:W-:-:S04]  /*ec30*/  LOP3.LUT R5, R17, UR8, R19, 0x96, !PT ;  /* 0x0000000811057c12 */ /* 0x000fc8000f8e9613 */
        /* <DEDUP_REMOVED lines=51> */
[----:B------:R-:W-:Y:S01]  /*ef70*/  MOV R169, R172 ;  /* 0x000000ac00a97202 */ /* 0x000fe20000000f00 */
[----:B------:R-:W-:-:S04]  /*ef80*/  IMAD.WIDE.U32 R172, R6, -0x326172a9, RZ ;  /* 0xcd9e8d5706ac7825 */ /* 0x000fc800078e00ff */
[----:B------:R-:W-:Y:S01]  /*ef90*/  IMAD.MOV.U32 R16, RZ, RZ, R172 ;  /* 0x000000ffff107224 */ /* 0x000fe200078e00ac */
[----:B------:R-:W-:-:S07]  /*efa0*/  LOP3.LUT R20, R18, UR5, R173, 0x96, !PT ;  /* 0x0000000512147c12 */ /* 0x000fce000f8e96ad */
.L_x_6436:
[----:B------:R-:W-:Y:S05]  /*efb0*/  BSYNC.RECONVERGENT B1 ;  /* 0x0000000000017941 */ /* 0x000fea0003800200 */
.L_x_6435:
        /* <DEDUP_REMOVED lines=21> */
.L_x_6442:
        /* <DEDUP_REMOVED lines=12> */
.L_x_6444:
[----:B------:R-:W-:Y:S05]  /*f1d0*/  BSYNC.RECONVERGENT B2 ;  /* 0x0000000000027941 */ /* 0x000fea0003800200 */
.L_x_6443:
        /* <DEDUP_REMOVED lines=62> */
.L_x_6441:
[----:B------:R-:W-:Y:S05]  /*f5c0*/  BSYNC.RECONVERGENT B1 ;  /* 0x0000000000017941 */ /* 0x000fea0003800200 */
.L_x_6440:
        /* <DEDUP_REMOVED lines=26> */
.L_x_6447:
        /* <DEDUP_REMOVED lines=12> */
.L_x_6449:
[----:B------:R-:W-:Y:S05]  /*f830*/  BSYNC.RECONVERGENT B2 ;  /* 0x0000000000027941 */ /* 0x000fea0003800200 */
.L_x_6448:
        /* <DEDUP_REMOVED lines=62> */
.L_x_6446:
[----:B------:R-:W-:Y:S05]  /*fc20*/  BSYNC.RECONVERGENT B1 ;  /* 0x0000000000017941 */ /* 0x000fea0003800200 */
.L_x_6445:
        /* <DEDUP_REMOVED lines=20> */
.L_x_6452:
        /* <DEDUP_REMOVED lines=15> */
.L_x_6454:
[----:B------:R-:W-:Y:S05]  /*fe60*/  BSYNC.RECONVERGENT B2 ;  /* 0x0000000000027941 */ /* 0x000fea0003800200 */
.L_x_6453:
        /* <DEDUP_REMOVED lines=62> */
.L_x_6451:
[----:B------:R-:W-:Y:S05]  /*10250*/  BSYNC.RECONVERGENT B1 ;  /* 0x0000000000017941 */ /* 0x000fea0003800200 */
.L_x_6450:
        /* <DEDUP_REMOVED lines=15> */
[----:B------:R-:W-:-:S04]  /*10350*/  SEL R5, RZ, 0x1, P6 ;  /* 0x00000001ff057807 */ /* 0x000fc80003000000 */
[----:B------:R-:W-:-:S04]  /*10360*/  F2FP.BF16.F32.PACK_AB R172, RZ, R142 ;  /* 0x0000008effac723e */ /* 0x000fc800000010ff */
[----:B------:R-:W-:-:S07]  /*10370*/  PRMT R119, R119, 0x5410, R172 ;  /* 0x0000541077777816 */ /* 0x000fce00000000ac */
.L_x_6374:
        /* <DEDUP_REMOVED lines=25> */
[----:B------:R-:W-:Y:S02]  /*10510*/  LOP3.LUT R118, R10, 0xff, RZ, 0xc0, !PT ;  /* 0x000000ff0a767812 */ /* 0x000fe400078ec0ff */
[----:B------:R-:W-:Y:S02]  /*10520*/  LOP3.LUT R116, R116, 0xff0000, RZ, 0xc0, !PT ;  /* 0x00ff000074747812 */ /* 0x000fe400078ec0ff */
[----:B------:R-:W-:Y:S01]  /*10530*/  LOP3.LUT R170, R11, 0xff, RZ, 0xc0, !PT ;  /* 0x000000ff0baa7812 */ /* 0x000fe200078ec0ff */
[----:B------:R-:W-:Y:S01]  /*10540*/  IMAD.WIDE.U32 R118, R118, 0x10000, RZ ;  /* 0x0001000076767825 */ /* 0x000fe200078e00ff */
[----:B------:R-:W-:Y:S02]  /*10550*/  PRMT R117, R116, 0x4210, R117 ;  /* 0x0000421074757816 */ /* 0x000fe40000000075 */
[----:B------:R-:W-:Y:S01]  /*10560*/  PRMT R116, R7, 0x7104, RZ ;  /* 0x0000710407747816 */ /* 0x000fe200000000ff */
[----:B------:R-:W-:-:S03]  /*10570*/  IMAD.WIDE.U32 R170, R170, 0x100, RZ ;  /* 0x00000100aaaa7825 */ /* 0x000fc600078e00ff */
        /* <DEDUP_REMOVED lines=11> */
.L_x_6455:
[----:B------:R-:W-:Y:S01]  /*10630*/  IMAD.MOV.U32 R168, RZ, RZ, R169 ;  /* 0x000000ffffa87224 */ /* 0x000fe200078e00a9 */
[----:B------:R-:W-:-:S07]  /*10640*/  IADD3 R169, PT, PT, R14, 0x80, RZ ;  /* 0x000000800ea97810 */ /* 0x000fce0007ffe0ff */
.L_x_6332:
[----:B------:R-:W-:Y:S05]  /*10650*/  BSYNC.RECONVERGENT B0 ;  /* 0x0000000000007941 */ /* 0x000fea0003800200 */
.L_x_6331:
        /* <DEDUP_REMOVED lines=35> */
.L_x_6461:
        /* <DEDUP_REMOVED lines=12> */
.L_x_6463:
[----:B------:R-:W-:Y:S05]  /*10950*/  BSYNC.RECONVERGENT B2 ;  /* 0x0000000000027941 */ /* 0x000fea0003800200 */
.L_x_6462:
        /* <DEDUP_REMOVED lines=53> */
[----:B------:R-:W-:-:S03]  /*10cb0*/  HFMA2 R7, -RZ, RZ, 0, 0 ;  /* 0x00000000ff077431 */ /* 0x000fc600000001ff */
        /* <DEDUP_REMOVED lines=8> */
.L_x_6460:
[----:B------:R-:W-:Y:S05]  /*10d40*/  BSYNC.RECONVERGENT B1 ;  /* 0x0000000000017941 */ /* 0x000fea0003800200 */
.L_x_6459:
        /* <DEDUP_REMOVED lines=26> */
.L_x_6466:
        /* <DEDUP_REMOVED lines=12> */
.L_x_6468:
[----:B------:R-:W-:Y:S05]  /*10fb0*/  BSYNC.RECONVERGENT B2 ;  /* 0x0000000000027941 */ /* 0x000fea0003800200 */
.L_x_6467:
        /* <DEDUP_REMOVED lines=62> */
.L_x_6465:
[----:B------:R-:W-:Y:S05]  /*113a0*/  BSYNC.RECONVERGENT B1 ;  /* 0x0000000000017941 */ /* 0x000fea0003800200 */
.L_x_6464:
[----:B------:R-:W-:Y:S01]  /*113b0*/  I2FP.F32.U32 R7, R9 ;  /* 0x0000000900077245 */ /* 0x000fe20000201000 */
[----:B------:R-:W-:Y:S01]  /*113c0*/  BSSY.RECONVERGENT B1, `(.L_x_6469) ;  /* 0x0000064000017945 */ /* 0x000fe20003800200 */
[----:B------:R-:W-:Y:S02]  /*113d0*/  ISETP.NE.AND P3, PT, R6, 0x1, PT ;  /* 0x000000010600780c */ /* 0x000fe40003f65270 */
[----:B------:R-:W-:Y:S01]  /*113e0*/  MOV R9, R16 ;  /* 0x0000001000097202 */ /* 0x000fe20000000f00 */
[----:B------:R-:W-:-:S05]  /*113f0*/  FFMA.FTZ R7, R7, R178, 1.1641532182693481445e-10 ;  /* 0x2f00000007077423 */ /* 0x000fca00000100b2 */
[----:B------:R-:W-:Y:S02]  /*11400*/  FSETP.GTU.FTZ.AND P2, PT, R7, R177, PT ;  /* 0x000000b10700720b */ /* 0x000fe40003f5c000 */
[----:B------:R-:W-:-:S05]  /*11410*/  SHF.L.U32 R7, R52, 0x10, RZ ;  /* 0x0000001034077819 */ /* 0x000fca00000006ff */
[----:B------:R-:W-:-:S05]  /*11420*/  FMUL.FTZ R7, R7, R176 ;  /* 0x000000b007077220 */ /* 0x000fca0000410000 */
[----:B------:R-:W-:-:S05]  /*11430*/  FSEL R7, R7, RZ, !P2 ;  /* 0x000000ff07077208 */ /* 0x000fca0005000000 */
[----:B------:R-:W-:Y:S01]  /*11440*/  FADD.FTZ R7, R4, R7 ;  /* 0x0000000704077221 */ /* 0x000fe20000010000 */
[----:B------:R-:W-:-:S04]  /*11450*/  @P1 IMAD.U32 R4, R48, 0x10000, RZ ;  /* 0x0001000030041824 */ /* 0x000fc800078e00ff */
[--C-:B------:R-:W-:Y:S01]  /*11460*/  @P1 FADD.FTZ R4, R4, R7.reuse ;  /* 0x0000000704041221 */ /* 0x100fe20000010000 */
[----:B------:R-:W-:Y:S01]  /*11470*/  @!P1 IMAD.MOV.U32 R4, RZ, RZ, R7 ;  /* 0x000000ffff049224 */ /* 0x000fe200078e0007 */
[----:B------:R-:W-:-:S04]  /*11480*/  SEL R7, RZ, 0x1, P2 ;  /* 0x00000001ff077807 */ /* 0x000fc80001000000 */
[----:B------:R-:W-:Y:S01]  /*11490*/  PRMT R12, R7, 0x7610, R12 ;  /* 0x00007610070c7816 */ /* 0x000fe2000000000c */
[----:B------:R-:W-:Y:S01]  /*114a0*/  IMAD.MOV.U32 R7, RZ, RZ, 0x2 ;  /* 0x00000002ff077424 */ /* 0x000fe200078e00ff */
        /* <DEDUP_REMOVED lines=10> */
.L_x_6471:
        /* <DEDUP_REMOVED lines=12> */
.L_x_6473:
[----:B------:R-:W-:Y:S05]  /*11610*/  BSYNC.RECONVERGENT B2 ;  /* 0x0000000000027941 */ /* 0x000fea0003800200 */
.L_x_6472:
        /* <DEDUP_REMOVED lines=62> */
.L_x_6470:
[----:B------:R-:W-:Y:S05]  /*11a00*/  BSYNC.RECONVERGENT B1 ;  /* 0x0000000000017941 */ /* 0x000fea0003800200 */
.L_x_6469:
        /* <DEDUP_REMOVED lines=22> */
.L_x_6476:
        /* <DEDUP_REMOVED lines=12> */
.L_x_6478:
[----:B------:R-:W-:Y:S05]  /*11c30*/  BSYNC.RECONVERGENT B2 ;  /* 0x0000000000027941 */ /* 0x000fea0003800200 */
.L_x_6477:
        /* <DEDUP_REMOVED lines=62> */
.L_x_6475:
[----:B------:R-:W-:Y:S05]  /*12020*/  BSYNC.RECONVERGENT B1 ;  /* 0x0000000000017941 */ /* 0x000fea0003800200 */
.L_x_6474:
        /* <DEDUP_REMOVED lines=10> */
[----:B------:R-:W-:-:S05]  /*120d0*/  @P1 PRMT R7, R48, 0x7632, R7 ;  /* 0x0000763230071816 */ /* 0x000fca0000000007 */
[----:B------:R-:W-:-:S04]  /*120e0*/  @P1 IMAD.U32 R7, R7, 0x10000, RZ ;  /* 0x0001000007071824 */ /* 0x000fc800078e00ff */
[----:B------:R-:W-:Y:S01]  /*120f0*/  @P1 FADD.FTZ R36, R5, R7 ;  /* 0x0000000705241221 */ /* 0x000fe20000010000 */
[----:B------:R-:W-:Y:S01]  /*12100*/  @!P1 MOV R36, R5 ;  /* 0x0000000500249202 */ /* 0x000fe20000000f00 */
[----:B------:R-:W-:Y:S01]  /*12110*/  IMAD.MOV.U32 R7, RZ, RZ, 0x2 ;  /* 0x00000002ff077424 */ /* 0x000fe200078e00ff */
[----:B------:R-:W-:Y:S02]  /*12120*/  SEL R5, RZ, 0x1, P2 ;  /* 0x00000001ff057807 */ /* 0x000fe40001000000 */
[----:B------:R-:W-:Y:S02]  /*12130*/  ISETP.NE.AND P2, PT, R6, 0x1, PT ;  /* 0x000000010600780c */ /* 0x000fe40003f45270 */
[----:B------:R-:W-:Y:S02]  /*12140*/  F2FP.BF16.F32.PACK_AB R168, RZ, R36 ;  /* 0x00000024ffa8723e */ /* 0x000fe400000010ff */
[----:B------:R-:W-:-:S09]  /*12150*/  PRMT R11, R5, 0x7610, R11 ;  /* 0x00007610050b7816 */ /* 0x000fd2000000000b */
        /* <DEDUP_REMOVED lines=9> */
.L_x_6481:
        /* <DEDUP_REMOVED lines=12> */
.L_x_6483:
[----:B------:R-:W-:Y:S05]  /*122b0*/  BSYNC.RECONVERGENT B2 ;  /* 0x0000000000027941 */ /* 0x000fea0003800200 */
.L_x_6482:
        /* <DEDUP_REMOVED lines=62> */
.L_x_6480:
[----:B------:R-:W-:Y:S05]  /*126a0*/  BSYNC.RECONVERGENT B1 ;  /* 0x0000000000017941 */ /* 0x000fea0003800200 */
.L_x_6479:
        /* <DEDUP_REMOVED lines=23> */
.L_x_6486:
        /* <DEDUP_REMOVED lines=12> */
.L_x_6488:
[----:B------:R-:W-:Y:S05]  /*128e0*/  BSYNC.RECONVERGENT B2 ;  /* 0x0000000000027941 */ /* 0x000fea0003800200 */
.L_x_6487:
        /* <DEDUP_REMOVED lines=62> */
.L_x_6485:
[----:B------:R-:W-:Y:S05]  /*12cd0*/  BSYNC.RECONVERGENT B1 ;  /* 0x0000000000017941 */ /* 0x000fea0003800200 */
.L_x_6484:
[----:B------:R-:W-:Y:S01]  /*12ce0*/  I2FP.F32.U32 R7, R9 ;  /* 0x0000000900077245 */ /* 0x000fe20000201000 */
[----:B------:R-:W-:Y:S01]  /*12cf0*/  BSSY.RECONVERGENT B1, `(.L_x_6489) ;  /* 0x0000064000017945 */ /* 0x000fe20003800200 */
[----:B------:R-:W-:-:S03]  /*12d00*/  MOV R9, R16 ;  /* 0x0000001000097202 */ /* 0x000fc60000000f00 */
        /* <DEDUP_REMOVED lines=8> */
[----:B------:R-:W-:Y:S01]  /*12d90*/  SEL R7, RZ, 0x1, P2 ;  /* 0x00000001ff077807 */ /* 0x000fe20001000000 */
[----:B------:R-:W-:Y:S01]  /*12da0*/  @!P1 IMAD.MOV.U32 R35, RZ, RZ, R5 ;  /* 0x000000ffff239224 */ /* 0x000fe200078e0005 */
[----:B------:R-:W-:Y:S02]  /*12db0*/  ISETP.NE.AND P2, PT, R6, 0x1, PT ;  /* 0x000000010600780c */ /* 0x000fe40003f45270 */
[----:B------:R-:W-:Y:S01]  /*12dc0*/  PRMT R10, R7, 0x7610, R10 ;  /* 0x00007610070a7816 */ /* 0x000fe2000000000a */
[----:B------:R-:W-:Y:S01]  /*12dd0*/  IMAD.MOV.U32 R7, RZ, RZ, 0x2 ;  /* 0x00000002ff077424 */ /* 0x000fe200078e00ff */
[----:B------:R-:W-:-:S09]  /*12de0*/  F2FP.BF16.F32.PACK_AB R5, RZ, R35 ;  /* 0x00000023ff05723e */ /* 0x000fd200000010ff */
        /* <DEDUP_REMOVED lines=9> */
.L_x_6491:
        /* <DEDUP_REMOVED lines=12> */
.L_x_6493:
[----:B------:R-:W-:Y:S05]  /*12f40*/  BSYNC.RECONVERGENT B2 ;  /* 0x0000000000027941 */ /* 0x000fea0003800200 */
.L_x_6492:
        /* <DEDUP_REMOVED lines=62> */
.L_x_6490:
[----:B------:R-:W-:Y:S05]  /*13330*/  BSYNC.RECONVERGENT B1 ;  /* 0x0000000000017941 */ /* 0x000fea0003800200 */
.L_x_6489:
[----:B------:R-:W-:Y:S01]  /*13340*/  I2FP.F32.U32 R6, R9 ;  /* 0x0000000900067245 */ /* 0x000fe20000201000 */
[----:B------:R-:W-:Y:S01]  /*13350*/  BSSY.RECONVERGENT B1, `(.L_x_6494) ;  /* 0x0000060000017945 */ /* 0x000fe20003800200 */
[----:B------:R-:W-:Y:S01]  /*13360*/  LOP3.LUT R22, R22, 0xfffffffd, RZ, 0xc0, !PT ;  /* 0xfffffffd16167812 */ /* 0x000fe200078ec0ff */
[----:B------:R-:W-:Y:S02]  /*13370*/  IMAD.MOV.U32 R9, RZ, RZ, R16 ;  /* 0x000000ffff097224 */ /* 0x000fe400078e0010 */
[----:B------:R-:W-:-:S05]  /*13380*/  FFMA.FTZ R6, R6, R178, 1.1641532182693481445e-10 ;  /* 0x2f00000006067423 */ /* 0x000fca00000100b2 */
[----:B------:R-:W-:Y:S02]  /*13390*/  FSETP.GTU.FTZ.AND P2, PT, R6, R177, PT ;  /* 0x000000b10600720b */ /* 0x000fe40003f5c000 */
[----:B------:R-:W-:-:S05]  /*133a0*/  SHF.L.U32 R6, R117, 0x10, RZ ;  /* 0x0000001075067819 */ /* 0x000fca00000006ff */
[----:B------:R-:W-:-:S05]  /*133b0*/  FMUL.FTZ R6, R6, R176 ;  /* 0x000000b006067220 */ /* 0x000fca0000410000 */
[----:B------:R-:W-:Y:S01]  /*133c0*/  FSEL R117, R6, RZ, !P2 ;  /* 0x000000ff06757208 */ /* 0x000fe20005000000 */
[----:B------:R-:W-:Y:S01]  /*133d0*/  IMAD.MOV.U32 R6, RZ, RZ, 0x2 ;  /* 0x00000002ff067424 */ /* 0x000fe200078e00ff */
        /* <DEDUP_REMOVED lines=12> */
.L_x_6496:
        /* <DEDUP_REMOVED lines=12> */
.L_x_6498:
[----:B------:R-:W-:Y:S05]  /*13560*/  BSYNC.RECONVERGENT B2 ;  /* 0x0000000000027941 */ /* 0x000fea0003800200 */
.L_x_6497:
        /* <DEDUP_REMOVED lines=62> */
.L_x_6495:
[----:B------:R-:W-:Y:S05]  /*13950*/  BSYNC.RECONVERGENT B1 ;  /* 0x0000000000017941 */ /* 0x000fea0003800200 */
.L_x_6494:
[----:B------:R-:W-:Y:S01]  /*13960*/  I2FP.F32.U32 R7, R9 ;  /* 0x0000000900077245 */ /* 0x000fe20000201000 */
[----:B------:R-:W-:Y:S01]  /*13970*/  BSSY.RECONVERGENT B1, `(.L_x_6499) ;  /* 0x0000066000017945 */ /* 0x000fe20003800200 */
[----:B------:R-:W-:-:S03]  /*13980*/  @P1 PRMT R8, R49, 0x7632, R8 ;  /* 0x0000763231081816 */ /* 0x000fc60000000008 */
        /* <DEDUP_REMOVED lines=9> */
[----:B------:R-:W-:Y:S01]  /*13a20*/  @!P1 MOV R127, R7 ;  /* 0x00000007007f9202 */ /* 0x000fe20000000f00 */
[----:B------:R-:W-:Y:S01]  /*13a30*/  IMAD.MOV.U32 R8, RZ, RZ, R16 ;  /* 0x000000ffff087224 */ /* 0x000fe200078e0010 */
[----:B------:R-:W-:Y:S02]  /*13a40*/  SEL R7, RZ, 0x1, P2 ;  /* 0x00000001ff077807 */ /* 0x000fe40001000000 */
        /* <DEDUP_REMOVED lines=13> */
.L_x_6501:
        /* <DEDUP_REMOVED lines=12> */
.L_x_6503:
[----:B------:R-:W-:Y:S05]  /*13be0*/  BSYNC.RECONVERGENT B2 ;  /* 0x0000000000027941 */ /* 0x000fea0003800200 */
.L_x_6502:
        /* <DEDUP_REMOVED lines=62> */
.L_x_6500:
[----:B------:R-:W-:Y:S05]  /*13fd0*/  BSYNC.RECONVERGENT B1 ;  /* 0x0000000000017941 */ /* 0x000fea0003800200 */
.L_x_6499:
[----:B------:R-:W-:Y:S01]  /*13fe0*/  I2FP.F32.U32 R6, R8 ;  /* 0x0000000800067245 */ /* 0x000fe20000201000 */
[----:B------:R-:W-:Y:S01]  /*13ff0*/  BSSY.RECONVERGENT B1, `(.L_x_6504) ;  /* 0x000005f000017945 */ /* 0x000fe20003800200 */
[----:B------:R-:W-:Y:S02]  /*14000*/  ISETP.NE.AND P3, PT, R7, 0x1, PT ;  /* 0x000000010700780c */ /* 0x000fe40003f65270 */
[----:B------:R-:W-:Y:S01]  /*14010*/  PRMT R143, R118, 0x7632, R143 ;  /* 0x00007632768f7816 */ /* 0x000fe2000000008f */
[----:B------:R-:W-:-:S05]  /*14020*/  FFMA.FTZ R6, R6, R178, 1.1641532182693481445e-10 ;  /* 0x2f00000006067423 */ /* 0x000fca00000100b2 */
[----:B------:R-:W-:Y:S01]  /*14030*/  FSETP.GTU.FTZ.AND P2, PT, R6, R177, PT ;  /* 0x000000b10600720b */ /* 0x000fe20003f5c000 */
[----:B------:R-:W-:Y:S01]  /*14040*/  IMAD.U32 R6, R118, 0x10000, RZ ;  /* 0x0001000076067824 */ /* 0x000fe200078e00ff */
[----:B------:R-:W-:-:S03]  /*14050*/  MOV R118, R16 ;  /* 0x0000001000767202 */ /* 0x000fc60000000f00 */
[----:B------:R-:W-:-:S05]  /*14060*/  FMUL.FTZ R6, R6, R176 ;  /* 0x000000b006067220 */ /* 0x000fca0000410000 */
[----:B------:R-:W-:Y:S01]  /*14070*/  FSEL R8, R6, RZ, !P2 ;  /* 0x000000ff06087208 */ /* 0x000fe20005000000 */
[----:B------:R-:W-:Y:S01]  /*14080*/  IMAD.MOV.U32 R6, RZ, RZ, 0x2 ;  /* 0x00000002ff067424 */ /* 0x000fe200078e00ff */
        /* <DEDUP_REMOVED lines=10> */
.L_x_6506:
        /* <DEDUP_REMOVED lines=12> */
.L_x_6508:
[----:B------:R-:W-:Y:S05]  /*141f0*/  BSYNC.RECONVERGENT B2 ;  /* 0x0000000000027941 */ /* 0x000fea0003800200 */
.L_x_6507:
        /* <DEDUP_REMOVED lines=62> */
.L_x_6505:
[----:B------:R-:W-:Y:S05]  /*145e0*/  BSYNC.RECONVERGENT B1 ;  /* 0x0000000000017941 */ /* 0x000fea0003800200 */
.L_x_6504:
        /* <DEDUP_REMOVED lines=26> */
.L_x_6511:
        /* <DEDUP_REMOVED lines=12> */
.L_x_6513:
[----:B------:R-:W-:Y:S05]  /*14850*/  BSYNC.RECONVERGENT B2 ;  /* 0x0000000000027941 */ /* 0x000fea0003800200 */
.L_x_6512:
        /* <DEDUP_REMOVED lines=62> */
.L_x_6510:
[----:B------:R-:W-:Y:S05]  /*14c40*/  BSYNC.RECONVERGENT B1 ;  /* 0x0000000000017941 */ /* 0x000fea0003800200 */
.L_x_6509:
[----:B------:R-:W-:Y:S01]  /*14c50*/  I2FP.F32.U32 R6, R132 ;  /* 0x0000008400067245 */ /* 0x000fe20000201000 */
[----:B------:R-:W-:Y:S01]  /*14c60*/  BSSY.RECONVERGENT B1, `(.L_x_6514) ;  /* 0x000005e000017945 */ /* 0x000fe20003800200 */
[----:B------:R-:W-:Y:S01]  /*14c70*/  ISETP.NE.AND P4, PT, R7, 0x1, PT ;  /* 0x000000010700780c */ /* 0x000fe20003f85270 */
[----:B------:R-:W-:Y:S02]  /*14c80*/  IMAD.MOV.U32 R132, RZ, RZ, R16 ;  /* 0x000000ffff847224 */ /* 0x000fe400078e0010 */
[----:B------:R-:W-:-:S05]  /*14c90*/  FFMA.FTZ R6, R6, R178, 1.1641532182693481445e-10 ;  /* 0x2f00000006067423 */ /* 0x000fca00000100b2 */
[----:B------:R-:W-:Y:S02]  /*14ca0*/  FSETP.GTU.FTZ.AND P3, PT, R6, R177, PT ;  /* 0x000000b10600720b */ /* 0x000fe40003f7c000 */
[----:B------:R-:W-:-:S05]  /*14cb0*/  SHF.L.U32 R6, R143, 0x10, RZ ;  /* 0x000000108f067819 */ /* 0x000fca00000006ff */
        /* <DEDUP_REMOVED lines=13> */
.L_x_6516:
        /* <DEDUP_REMOVED lines=12> */
.L_x_6518:
[----:B------:R-:W-:Y:S05]  /*14e50*/  BSYNC.RECONVERGENT B2 ;  /* 0x0000000000027941 */ /* 0x000fea0003800200 */
.L_x_6517:
        /* <DEDUP_REMOVED lines=62> */
.L_x_6515:
[----:B------:R-:W-:Y:S05]  /*15240*/  BSYNC.RECONVERGENT B1 ;  /* 0x0000000000017941 */ /* 0x000fea0003800200 */
.L_x_6514:
[----:B------:R-:W-:Y:S01]  /*15250*/  I2FP.F32.U32 R7, R132 ;  /* 0x0000008400077245 */ /* 0x000fe20000201000 */
[----:B------:R-:W-:Y:S01]  /*15260*/  BSSY.RECONVERGENT B1, `(.L_x_6519) ;  /* 0x0000065000017945 */ /* 0x000fe20003800200 */
[----:B------:R-:W-:Y:S01]  /*15270*/  @P1 PRMT R18, R50, 0x7632, R18 ;  /* 0x0000763232121816 */ /* 0x000fe20000000012 */
[----:B------:R-:W-:Y:S02]  /*15280*/  IMAD.MOV.U32 R172, RZ, RZ, 0x2 ;  /* 0x00000002ffac7424 */ /* 0x000fe400078e00ff */
[----:B------:R-:W-:Y:S01]  /*15290*/  FFMA.FTZ R7, R7, R178, 1.1641532182693481445e-10 ;  /* 0x2f00000007077423 */ /* 0x000fe200000100b2 */
[----:B------:R-:W-:Y:S02]  /*152a0*/  IMAD.MOV.U32 R133, RZ, RZ, R16 ;  /* 0x000000ffff857224 */ /* 0x000fe400078e0010 */
[----:B------:R-:W-:Y:S02]  /*152b0*/  @P1 IMAD.U32 R18, R18, 0x10000, RZ ;  /* 0x0001000012121824 */ /* 0x000fe400078e00ff */
[----:B------:R-:W-:-:S02]  /*152c0*/  FSETP.GTU.FTZ.AND P4, PT, R7, R177, PT ;  /* 0x000000b10700720b */ /* 0x000fc40003f9c000 */
[----:B------:R-:W-:-:S05]  /*152d0*/  PRMT R7, R54, 0x7632, R7 ;  /* 0x0000763236077816 */ /* 0x000fca0000000007 */
[----:B------:R-:W-:-:S04]  /*152e0*/  IMAD.U32 R7, R7, 0x10000, RZ ;  /* 0x0001000007077824 */ /* 0x000fc800078e00ff */
[----:B------:R-:W-:-:S05]  /*152f0*/  FMUL.FTZ R7, R7, R176 ;  /* 0x000000b007077220 */ /* 0x000fca0000410000 */
[----:B------:R-:W-:-:S05]  /*15300*/  FSEL R7, R7, RZ, !P4 ;  /* 0x000000ff07077208 */ /* 0x000fca0006000000 */
[----:B------:R-:W-:-:S04]  /*15310*/  FADD.FTZ R7, R143, R7 ;  /* 0x000000078f077221 */ /* 0x000fc80000010000 */
        /* <DEDUP_REMOVED lines=14> */
.L_x_6521:
        /* <DEDUP_REMOVED lines=12> */
.L_x_6523:
[----:B------:R-:W-:Y:S05]  /*154c0*/  BSYNC.RECONVERGENT B2 ;  /* 0x0000000000027941 */ /* 0x000fea0003800200 */
.L_x_6522:
        /* <DEDUP_REMOVED lines=62> */
.L_x_6520:
[----:B------:R-:W-:Y:S05]  /*158b0*/  BSYNC.RECONVERGENT B1 ;  /* 0x0000000000017941 */ /* 0x000fea0003800200 */
.L_x_6519:
        /* <DEDUP_REMOVED lines=21> */
.L_x_6526:
        /* <DEDUP_REMOVED lines=12> */
.L_x_6528:
[----:B------:R-:W-:Y:S05]  /*15ad0*/  BSYNC.RECONVERGENT B2 ;  /* 0x0000000000027941 */ /* 0x000fea0003800200 */
.L_x_6527:
        /* <DEDUP_REMOVED lines=62> */
.L_x_6525:
[----:B------:R-:W-:Y:S05]  /*15ec0*/  BSYNC.RECONVERGENT B1 ;  /* 0x0000000000017941 */ /* 0x000fea0003800200 */
.L_x_6524:
        /* <DEDUP_REMOVED lines=26> */
.L_x_6531:
        /* <DEDUP_REMOVED lines=12> */
.L_x_6533:
[----:B------:R-:W-:Y:S05]  /*16130*/  BSYNC.RECONVERGENT B2 ;  /* 0x0000000000027941 */ /* 0x000fea0003800200 */
.L_x_6532:
        /* <DEDUP_REMOVED lines=62> */
.L_x_6530:
[----:B------:R-:W-:Y:S05]  /*16520*/  BSYNC.RECONVERGENT B1 ;  /* 0x0000000000017941 */ /* 0x000fea0003800200 */
.L_x_6529:
        /* <DEDUP_REMOVED lines=20> */
.L_x_6536:
        /* <DEDUP_REMOVED lines=15> */
.L_x_6538:
[----:B------:R-:W-:Y:S05]  /*16760*/  BSYNC.RECONVERGENT B2 ;  /* 0x0000000000027941 */ /* 0x000fea0003800200 */
.L_x_6537:
        /* <DEDUP_REMOVED lines=62> */
.L_x_6535:
[----:B------:R-:W-:Y:S05]  /*16b50*/  BSYNC.RECONVERGENT B1 ;  /* 0x0000000000017941 */ /* 0x000fea0003800200 */
.L_x_6534:
        /* <DEDUP_REMOVED lines=20> */
.L_x_6458:
        /* <DEDUP_REMOVED lines=16> */
.L_x_6542:
        /* <DEDUP_REMOVED lines=12> */
.L_x_6544:
[----:B------:R-:W-:Y:S05]  /*16e60*/  BSYNC.RECONVERGENT B2 ;  /* 0x0000000000027941 */ /* 0x000fea0003800200 */
.L_x_6543:
        /* <DEDUP_REMOVED lines=59> */
[----:B------:R-:W-:Y:S02]  /*17220*/  HFMA2 R126, -RZ, RZ, 0, 0 ;  /* 0x00000000ff7e7431 */ /* 0x000fe400000001ff */
[----:B------:R-:W-:Y:S01]  /*17230*/  IMAD.MOV.U32 R4, RZ, RZ, R168 ;  /* 0x000000ffff047224 */ /* 0x000fe200078e00a8 */
[----:B------:R-:W-:-:S07]  /*17240*/  LOP3.LUT R20, R18, UR5, R127, 0x96, !PT ;  /* 0x0000000512147c12 */ /* 0x000fce000f8e967f */
.L_x_6541:
[----:B------:R-:W-:Y:S05]  /*17250*/  BSYNC.RECONVERGENT B1 ;  /* 0x0000000000017941 */ /* 0x000fea0003800200 */
.L_x_6540:
        /* <DEDUP_REMOVED lines=9> */
[----:B------:R-:W-:Y:S01]  /*172f0*/  PRMT R35, R116, 0x7632, R35 ;  /* 0x0000763274237816 */ /* 0x000fe20000000023 */
[----:B------:R-:W-:Y:S01]  /*17300*/  IMAD.MOV.U32 R36, RZ, RZ, R16 ;  /* 0x000000ffff247224 */ /* 0x000fe200078e0010 */
[----:B0-----:R-:W-:Y:S01]  /*17310*/  FSETP.GTU.FTZ.AND P2, PT, R4, R252, PT ;  /* 0x000000fc0400720b */ /* 0x001fe20003f5c000 */
[----:B------:R-:W-:-:S04]  /*17320*/  IMAD.U32 R4, R116, 0x10000, RZ ;  /* 0x0001000074047824 */ /* 0x000fc800078e00ff */
        /* <DEDUP_REMOVED lines=16> */
.L_x_6547:
        /* <DEDUP_REMOVED lines=12> */
.L_x_6549:
[----:B------:R-:W-:Y:S05]  /*174f0*/  BSYNC.RECONVERGENT B2 ;  /* 0x0000000000027941 */ /* 0x000fea0003800200 */
.L_x_6548:
        /* <DEDUP_REMOVED lines=62> */
.L_x_6546:
[----:B------:R-:W-:Y:S05]  /*178e0*/  BSYNC.RECONVERGENT B1 ;  /* 0x0000000000017941 */ /* 0x000fea0003800200 */
.L_x_6545:
[----:B------:R-:W-:Y:S01]  /*178f0*/  I2FP.F32.U32 R36, R36 ;  /* 0x0000002400247245 */ /* 0x000fe20000201000 */
[----:B------:R-:W-:Y:S01]  /*17900*/  IMAD.U32 R35, R35, 0x10000, RZ ;  /* 0x0001000023237824 */ /* 0x000fe200078e00ff */
[----:B------:R-:W-:Y:S01]  /*17910*/  ISETP.NE.AND P2, PT, R18, 0x1, PT ;  /* 0x000000011200780c */ /* 0x000fe20003f45270 */
[----:B------:R-:W-:Y:S01]  /*17920*/  BSSY.RECONVERGENT B1, `(.L_x_6550) ;  /* 0x0000062000017945 */ /* 0x000fe20003800200 */
[----:B------:R-:W-:Y:S01]  /*17930*/  LOP3.LUT R22, R22, 0xfffffff7, RZ, 0xc0, !PT ;  /* 0xfffffff716167812 */ /* 0x000fe200078ec0ff */
[----:B------:R-:W-:Y:S01]  /*17940*/  FFMA.FTZ R36, R36, R178, 1.1641532182693481445e-10 ;  /* 0x2f00000024247423 */ /* 0x000fe200000100b2 */
[----:B------:R-:W-:-:S04]  /*17950*/  IMAD.MOV.U32 R126, RZ, RZ, 0x2 ;  /* 0x00000002ff7e7424 */ /* 0x000fc800078e00ff */
[----:B------:R-:W-:Y:S01]  /*17960*/  FSETP.GTU.FTZ.AND P3, PT, R36, R252, PT ;  /* 0x000000fc2400720b */ /* 0x000fe20003f7c000 */
[----:B------:R-:W-:Y:S01]  /*17970*/  FMUL.FTZ R36, R35, R179 ;  /* 0x000000b323247220 */ /* 0x000fe20000410000 */
[----:B------:R-:W-:-:S04]  /*17980*/  @P1 PRMT R35, R48, 0x7632, R35 ;  /* 0x0000763230231816 */ /* 0x000fc80000000023 */
[----:B------:R-:W-:Y:S01]  /*17990*/  FSEL R36, R36, RZ, !P3 ;  /* 0x000000ff24247208 */ /* 0x000fe20005800000 */
[----:B------:R-:W-:Y:S01]  /*179a0*/  @P1 IMAD.U32 R35, R35, 0x10000, RZ ;  /* 0x0001000023231824 */ /* 0x000fe200078e00ff */
[----:B------:R-:W-:-:S03]  /*179b0*/  PLOP3.LUT P3, PT, P3, PT, PT, 0x8, 0x80 ;  /* 0x000000000080781c */ /* 0x000fc60001f6e170 */
[----:B------:R-:W-:Y:S01]  /*179c0*/  @P1 FADD.FTZ R36, R35, R36 ;  /* 0x0000002423241221 */ /* 0x000fe20000010000 */
[----:B------:R-:W-:-:S04]  /*179d0*/  MOV R35, R16 ;  /* 0x0000001000237202 */ /* 0x000fc80000000f00 */
        /* <DEDUP_REMOVED lines=11> */
.L_x_6552:
        /* <DEDUP_REMOVED lines=12> */
.L_x_6554:
[----:B------:R-:W-:Y:S05]  /*17b50*/  BSYNC.RECONVERGENT B2 ;  /* 0x0000000000027941 */ /* 0x000fea0003800200 */
.L_x_6553:
        /* <DEDUP_REMOVED lines=62> */
.L_x_6551:
[----:B------:R-:W-:Y:S05]  /*17f40*/  BSYNC.RECONVERGENT B1 ;  /* 0x0000000000017941 */ /* 0x000fea0003800200 */
.L_x_6550:
        /* <DEDUP_REMOVED lines=26> */
.L_x_6557:
        /* <DEDUP_REMOVED lines=12> */
.L_x_6559:
[----:B------:R-:W-:Y:S05]  /*181b0*/  BSYNC.RECONVERGENT B2 ;  /* 0x0000000000027941 */ /* 0x000fea0003800200 */
.L_x_6558:
        /* <DEDUP_REMOVED lines=62> */
.L_x_6556:
[----:B------:R-:W-:Y:S05]  /*185a0*/  BSYNC.RECONVERGENT B1 ;  /* 0x0000000000017941 */ /* 0x000fea0003800200 */
.L_x_6555:
[----:B------:R-:W-:Y:S01]  /*185b0*/  I2FP.F32.U32 R126, R132 ;  /* 0x00000084007e7245 */ /* 0x000fe20000201000 */
[----:B------:R-:W-:Y:S01]  /*185c0*/  IMAD.U32 R127, R143, 0x10000, RZ ;  /* 0x000100008f7f7824 */ /* 0x000fe200078e00ff */
[----:B------:R-:W-:Y:S01]  /*185d0*/  LOP3.LUT R22, R22, 0xfffffffd, RZ, 0xc0, !PT ;  /* 0xfffffffd16167812 */ /* 0x000fe200078ec0ff */
[----:B------:R-:W-:Y:S01]  /*185e0*/  BSSY.RECONVERGENT B1, `(.L_x_6560) ;  /* 0x0000062000017945 */ /* 0x000fe20003800200 */
[----:B------:R-:W-:Y:S02]  /*185f0*/  IMAD.MOV.U32 R132, RZ, RZ, 0x2 ;  /* 0x00000002ff847424 */ /* 0x000fe400078e00ff */
[----:B------:R-:W-:Y:S01]  /*18600*/  FFMA.FTZ R126, R126, R178, 1.1641532182693481445e-10 ;  /* 0x2f0000007e7e7423 */ /* 0x000fe200000100b2 */
[----:B------:R-:W-:-:S04]  /*18610*/  FMUL.FTZ R127, R127, R179 ;  /* 0x000000b37f7f7220 */ /* 0x000fc80000410000 */
        /* <DEDUP_REMOVED lines=19> */
.L_x_6562:
        /* <DEDUP_REMOVED lines=12> */
.L_x_6564:
[----:B------:R-:W-:Y:S05]  /*18810*/  BSYNC.RECONVERGENT B2 ;  /* 0x0000000000027941 */ /* 0x000fea0003800200 */
.L_x_6563:
        /* <DEDUP_REMOVED lines=62> */
.L_x_6561:
[----:B------:R-:W-:Y:S05]  /*18c00*/  BSYNC.RECONVERGENT B1 ;  /* 0x0000000000017941 */ /* 0x000fea0003800200 */
.L_x_6560:
        /* <DEDUP_REMOVED lines=24> */
.L_x_6567:
        /* <DEDUP_REMOVED lines=12> */
.L_x_6569:
[----:B------:R-:W-:Y:S05]  /*18e50*/  BSYNC.RECONVERGENT B2 ;  /* 0x0000000000027941 */ /* 0x000fea0003800200 */
.L_x_6568:
        /* <DEDUP_REMOVED lines=62> */
.L_x_6566:
[----:B------:R-:W-:Y:S05]  /*19240*/  BSYNC.RECONVERGENT B1 ;  /* 0x0000000000017941 */ /* 0x000fea0003800200 */
.L_x_6565:
[----:B------:R-:W-:Y:S01]  /*19250*/  I2FP.F32.U32 R132, R172 ;  /* 0x000000ac00847245 */ /* 0x000fe20000201000 */
[----:B------:R-:W-:Y:S01]  /*19260*/  BSSY.RECONVERGENT B1, `(.L_x_6570) ;  /* 0x0000062000017945 */ /* 0x000fe20003800200 */
[----:B------:R-:W-:Y:S01]  /*19270*/  ISETP.NE.AND P4, PT, R18, 0x1, PT ;  /* 0x000000011200780c */ /* 0x000fe20003f85270 */
[----:B------:R-:W-:Y:S01]  /*19280*/  IMAD.MOV.U32 R174, RZ, RZ, 0x2 ;  /* 0x00000002ffae7424 */ /* 0x000fe200078e00ff */
        /* <DEDUP_REMOVED lines=20> */
.L_x_6572:
        /* <DEDUP_REMOVED lines=12> */
.L_x_6574:
[----:B------:R-:W-:Y:S05]  /*19490*/  BSYNC.RECONVERGENT B2 ;  /* 0x0000000000027941 */ /* 0x000fea0003800200 */
.L_x_6573:
        /* <DEDUP_REMOVED lines=62> */
.L_x_6571:
[----:B------:R-:W-:Y:S05]  /*19880*/  BSYNC.RECONVERGENT B1 ;  /* 0x0000000000017941 */ /* 0x000fea0003800200 */
.L_x_6570:
        /* <DEDUP_REMOVED lines=24> */
.L_x_6577:
        /* <DEDUP_REMOVED lines=12> */
.L_x_6579:
[----:B------:R-:W-:Y:S05]  /*19ad0*/  BSYNC.RECONVERGENT B2 ;  /* 0x0000000000027941 */ /* 0x000fea0003800200 */
.L_x_6578:
        /* <DEDUP_REMOVED lines=62> */
.L_x_6576:
[----:B------:R-:W-:Y:S05]  /*19ec0*/  BSYNC.RECONVERGENT B1 ;  /* 0x0000000000017941 */ /* 0x000fea0003800200 */
.L_x_6575:
        /* <DEDUP_REMOVED lines=10> */
[----:B------:R-:W-:Y:S02]  /*19f70*/  @P1 SHF.L.U32 R173, R173, 0x10, RZ ;  /* 0x00000010adad1819 */ /* 0x000fe400000006ff */
[----:B------:R-:W-:-:S03]  /*19f80*/  PLOP3.LUT P5, PT, P5, PT, PT, 0x8, 0x80 ;  /* 0x000000000080781c */ /* 0x000fc60002fae170 */
[----:B------:R-:W-:-:S05]  /*19f90*/  @P1 FADD.FTZ R143, R173, R143 ;  /* 0x0000008fad8f1221 */ /* 0x000fca0000010000 */
[----:B------:R-:W-:-:S04]  /*19fa0*/  F2FP.BF16.F32.PACK_AB R173, RZ, R143 ;  /* 0x0000008fffad723e */ /* 0x000fc800000010ff */
[----:B------:R-:W-:-:S07]  /*19fb0*/  PRMT R119, R119, 0x5410, R173 ;  /* 0x0000541077777816 */ /* 0x000fce00000000ad */
.L_x_6539:
        /* <DEDUP_REMOVED lines=43> */
.L_x_6580:
[----:B------:R-:W-:Y:S02]  /*1a270*/  IMAD.MOV.U32 R168, RZ, RZ, R170 ;  /* 0x000000ffffa87224 */ /* 0x000fe400078e00aa */
[----:B------:R-:W-:-:S07]  /*1a280*/  VIADD R169, R169, 0x80 ;  /* 0x00000080a9a97836 */ /* 0x000fce0000000000 */
.L_x_6457:
[----:B------:R-:W-:Y:S05]  /*1a290*/  BSYNC.RECONVERGENT B0 ;  /* 0x0000000000007941 */ /* 0x000fea0003800200 */
.L_x_6456:
        /* <DEDUP_REMOVED lines=35> */
.L_x_6586:
        /* <DEDUP_REMOVED lines=12> */
.L_x_6588:
[----:B------:R-:W-:Y:S05]  /*1a590*/  BSYNC.RECONVERGENT B2 ;  /* 0x0000000000027941 */ /* 0x000fea0003800200 */
.L_x_6587:
        /* <DEDUP_REMOVED lines=62> */
.L_x_6585:
[----:B------:R-:W-:Y:S05]  /*1a980*/  BSYNC.RECONVERGENT B1 ;  /* 0x0000000000017941 */ /* 0x000fea0003800200 */
.L_x_6584:
        /* <DEDUP_REMOVED lines=26> */
.L_x_6591:
        /* <DEDUP_REMOVED lines=12> */
.L_x_6593:
[----:B------:R-:W-:Y:S05]  /*1abf0*/  BSYNC.RECONVERGENT B2 ;  /* 0x0000000000027941 */ /* 0x000fea0003800200 */
.L_x_6592:
        /* <DEDUP_REMOVED lines=62> */
.L_x_6590:
[----:B------:R-:W-:Y:S05]  /*1afe0*/  BSYNC.RECONVERGENT B1 ;  /* 0x0000000000017941 */ /* 0x000fea0003800200 */
.L_x_6589:
        /* <DEDUP_REMOVED lines=9> */
[----:B------:R-:W-:-:S05]  /*1b080*/  @P1 SHF.L.U32 R3, R48, 0x10, RZ ;  /* 0x0000001030031819 */ /* 0x000fca00000006ff */
        /* <DEDUP_REMOVED lines=16> */
.L_x_6596:
        /* <DEDUP_REMOVED lines=12> */
.L_x_6598:
[----:B------:R-:W-:Y:S05]  /*1b250*/  BSYNC.RECONVERGENT B2 ;  /* 0x0000000000027941 */ /* 0x000fea0003800200 */
.L_x_6597:
        /* <DEDUP_REMOVED lines=62> */
.L_x_6595:
[----:B------:R-:W-:Y:S05]  /*1b640*/  BSYNC.RECONVERGENT B1 ;  /* 0x0000000000017941 */ /* 0x000fea0003800200 */
.L_x_6594:
        /* <DEDUP_REMOVED lines=22> */
.L_x_6601:
        /* <DEDUP_REMOVED lines=12> */
.L_x_6603:
[----:B------:R-:W-:Y:S05]  /*1b870*/  BSYNC.RECONVERGENT B2 ;  /* 0x0000000000027941 */ /* 0x000fea0003800200 */
.L_x_6602:
        /* <DEDUP_REMOVED lines=62> */
.L_x_6600:
[----:B------:R-:W-:Y:S05]  /*1bc60*/  BSYNC.RECONVERGENT B1 ;  /* 0x0000000000017941 */ /* 0x000fea0003800200 */
.L_x_6599:
        /* <DEDUP_REMOVED lines=13> */
[----:B------:R-:W-:Y:S01]  /*1bd40*/  @!P1 IMAD.MOV.U32 R34, RZ, RZ, R5 ;  /* 0x000000ffff229224 */ /* 0x000fe200078e0005 */
[----:B------:R-:W-:Y:S02]  /*1bd50*/  SEL R5, RZ, 0x1, P2 ;  /* 0x00000001ff057807 */ /* 0x000fe40001000000 */
[----:B------:R-:W-:Y:S02]  /*1bd60*/  ISETP.NE.AND P2, PT, R6, 0x1, PT ;  /* 0x000000010600780c */ /* 0x000fe40003f45270 */
[----:B------:R-:W-:Y:S02]  /*1bd70*/  F2FP.BF16.F32.PACK_AB R168, RZ, R34 ;  /* 0x00000022ffa8723e */ /* 0x000fe400000010ff */
[----:B------:R-:W-:Y:S02]  /*1bd80*/  PRMT R11, R5, 0x7610, R11 ;  /* 0x00007610050b7816 */ /* 0x000fe4000000000b */
        /* <DEDUP_REMOVED lines=10> */
.L_x_6606:
        /* <DEDUP_REMOVED lines=12> */
.L_x_6608:
[----:B------:R-:W-:Y:S05]  /*1bef0*/  BSYNC.RECONVERGENT B2 ;  /* 0x0000000000027941 */ /* 0x000fea0003800200 */
.L_x_6607:
        /* <DEDUP_REMOVED lines=62> */
.L_x_6605:
[----:B------:R-:W-:Y:S05]  /*1c2e0*/  BSYNC.RECONVERGENT B1 ;  /* 0x0000000000017941 */ /* 0x000fea0003800200 */
.L_x_6604:
        /* <DEDUP_REMOVED lines=23> */
.L_x_6611:
        /* <DEDUP_REMOVED lines=12> */
.L_x_6613:
[----:B------:R-:W-:Y:S05]  /*1c520*/  BSYNC.RECONVERGENT B2 ;  /* 0x0000000000027941 */ /* 0x000fea0003800200 */
.L_x_6612:
        /* <DEDUP_REMOVED lines=62> */
.L_x_6610:
[----:B------:R-:W-:Y:S05]  /*1c910*/  BSYNC.RECONVERGENT B1 ;  /* 0x0000000000017941 */ /* 0x000fea0003800200 */
.L_x_6609:
        /* <DEDUP_REMOVED lines=26> */
.L_x_6616:
        /* <DEDUP_REMOVED lines=12> */
.L_x_6618:
[----:B------:R-:W-:Y:S05]  /*1cb80*/  BSYNC.RECONVERGENT B2 ;  /* 0x0000000000027941 */ /* 0x000fea0003800200 */
.L_x_6617:
        /* <DEDUP_REMOVED lines=62> */
.L_x_6615:
[----:B------:R-:W-:Y:S05]  /*1cf70*/  BSYNC.RECONVERGENT B1 ;  /* 0x0000000000017941 */ /* 0x000fea0003800200 */
.L_x_6614:
[----:B------:R-:W-:Y:S01]  /*1cf80*/  I2FP.F32.U32 R6, R9 ;  /* 0x0000000900067245 */ /* 0x000fe20000201000 */
[----:B------:R-:W-:Y:S01]  /*1cf90*/  BSSY.RECONVERGENT B1, `(.L_x_6619) ;  /* 0x0000060000017945 */ /* 0x000fe20003800200 */
[----:B------:R-:W-:Y:S01]  /*1cfa0*/  LOP3.LUT R22, R22, 0xfffffffd, RZ, 0xc0, !PT ;  /* 0xfffffffd16167812 */ /* 0x000fe200078ec0ff */
[----:B------:R-:W-:Y:S02]  /*1cfb0*/  IMAD.MOV.U32 R9, RZ, RZ, R16 ;  /* 0x000000ffff097224 */ /* 0x000fe400078e0010 */
[----:B------:R-:W-:-:S05]  /*1cfc0*/  FFMA.FTZ R6, R6, R178, 1.1641532182693481445e-10 ;  /* 0x2f00000006067423 */ /* 0x000fca00000100b2 */
[----:B------:R-:W-:Y:S01]  /*1cfd0*/  FSETP.GTU.FTZ.AND P2, PT, R6, R177, PT ;  /* 0x000000b10600720b */ /* 0x000fe20003f5c000 */
[----:B------:R-:W-:-:S04]  /*1cfe0*/  IMAD.U32 R6, R117, 0x10000, RZ ;  /* 0x0001000075067824 */ /* 0x000fc800078e00ff */
[----:B------:R-:W-:-:S05]  /*1cff0*/  FMUL.FTZ R6, R6, R176 ;  /* 0x000000b006067220 */ /* 0x000fca0000410000 */
[----:B------:R-:W-:Y:S01]  /*1d000*/  FSEL R117, R6, RZ, !P2 ;  /* 0x000000ff06757208 */ /* 0x000fe20005000000 */
[----:B------:R-:W-:Y:S01]  /*1d010*/  HFMA2 R6, -RZ, RZ, 0, 1.1920928955078125e-07 ;  /* 0x00000002ff067431 */ /* 0x000fe200000001ff */
        /* <DEDUP_REMOVED lines=12> */
.L_x_6621:
        /* <DEDUP_REMOVED lines=12> */
.L_x_6623:
[----:B------:R-:W-:Y:S05]  /*1d1a0*/  BSYNC.RECONVERGENT B2 ;  /* 0x0000000000027941 */ /* 0x000fea0003800200 */
.L_x_6622:
        /* <DEDUP_REMOVED lines=62> */
.L_x_6620:
[----:B------:R-:W-:Y:S05]  /*1d590*/  BSYNC.RECONVERGENT B1 ;  /* 0x0000000000017941 */ /* 0x000fea0003800200 */
.L_x_6619:
        /* <DEDUP_REMOVED lines=12> */
[----:B------:R-:W-:Y:S01]  /*1d660*/  @!P1 IMAD.MOV.U32 R125, RZ, RZ, R7 ;  /* 0x000000ffff7d9224 */ /* 0x000fe200078e0007 */
[----:B------:R-:W-:Y:S01]  /*1d670*/  SEL R7, RZ, 0x1, P2 ;  /* 0x00000001ff077807 */ /* 0x000fe20001000000 */
[----:B------:R-:W-:Y:S01]  /*1d680*/  IMAD.MOV.U32 R8, RZ, RZ, R16 ;  /* 0x000000ffff087224 */ /* 0x000fe200078e0010 */
        /* <DEDUP_REMOVED lines=13> */
.L_x_6626:
        /* <DEDUP_REMOVED lines=12> */
.L_x_6628:
[----:B------:R-:W-:Y:S05]  /*1d820*/  BSYNC.RECONVERGENT B2 ;  /* 0x0000000000027941 */ /* 0x000fea0003800200 */
.L_x_6627:
        /* <DEDUP_REMOVED lines=62> */
.L_x_6625:
[----:B------:R-:W-:Y:S05]  /*1dc10*/  BSYNC.RECONVERGENT B1 ;  /* 0x0000000000017941 */ /* 0x000fea0003800200 */
.L_x_6624:
[----:B------:R-:W-:Y:S01]  /*1dc20*/  I2FP.F32.U32 R6, R8 ;  /* 0x0000000800067245 */ /* 0x000fe20000201000 */
[----:B------:R-:W-:Y:S01]  /*1dc30*/  BSSY.RECONVERGENT B1, `(.L_x_6629) ;  /* 0x000005f000017945 */ /* 0x000fe20003800200 */
[----:B------:R-:W-:Y:S02]  /*1dc40*/  ISETP.NE.AND P3, PT, R7, 0x1, PT ;  /* 0x000000010700780c */ /* 0x000fe40003f65270 */
[----:B------:R-:W-:Y:S01]  /*1dc50*/  PRMT R144, R118, 0x7632, R144 ;  /* 0x0000763276907816 */ /* 0x000fe20000000090 */
[----:B------:R-:W-:-:S05]  /*1dc60*/  FFMA.FTZ R6, R6, R178, 1.1641532182693481445e-10 ;  /* 0x2f00000006067423 */ /* 0x000fca00000100b2 */
[----:B------:R-:W-:Y:S01]  /*1dc70*/  FSETP.GTU.FTZ.AND P2, PT, R6, R177, PT ;  /* 0x000000b10600720b */ /* 0x000fe20003f5c000 */
[----:B------:R-:W-:Y:S02]  /*1dc80*/  IMAD.U32 R6, R118, 0x10000, RZ ;  /* 0x0001000076067824 */ /* 0x000fe400078e00ff */
[----:B------:R-:W-:Y:S02]  /*1dc90*/  IMAD.MOV.U32 R118, RZ, RZ, R16 ;  /* 0x000000ffff767224 */ /* 0x000fe400078e0010 */
        /* <DEDUP_REMOVED lines=13> */
.L_x_6631:
        /* <DEDUP_REMOVED lines=12> */
.L_x_6633:
[----:B------:R-:W-:Y:S05]  /*1de30*/  BSYNC.RECONVERGENT B2 ;  /* 0x0000000000027941 */ /* 0x000fea0003800200 */
.L_x_6632:
        /* <DEDUP_REMOVED lines=62> */
.L_x_6630:
[----:B------:R-:W-:Y:S05]  /*1e220*/  BSYNC.RECONVERGENT B1 ;  /* 0x0000000000017941 */ /* 0x000fea0003800200 */
.L_x_6629:
        /* <DEDUP_REMOVED lines=26> */
.L_x_6636:
        /* <DEDUP_REMOVED lines=12> */
.L_x_6638:
[----:B------:R-:W-:Y:S05]  /*1e490*/  BSYNC.RECONVERGENT B2 ;  /* 0x0000000000027941 */ /* 0x000fea0003800200 */
.L_x_6637:
        /* <DEDUP_REMOVED lines=62> */
.L_x_6635:
[----:B------:R-:W-:Y:S05]  /*1e880*/  BSYNC.RECONVERGENT B1 ;  /* 0x0000000000017941 */ /* 0x000fea0003800200 */
.L_x_6634:
[----:B------:R-:W-:Y:S01]  /*1e890*/  I2FP.F32.U32 R6, R134 ;  /* 0x0000008600067245 */ /* 0x000fe20000201000 */
[----:B------:R-:W-:Y:S01]  /*1e8a0*/  BSSY.RECONVERGENT B1, `(.L_x_6639) ;  /* 0x000005e000017945 */ /* 0x000fe20003800200 */
[----:B------:R-:W-:Y:S01]  /*1e8b0*/  ISETP.NE.AND P4, PT, R7, 0x1, PT ;  /* 0x000000010700780c */ /* 0x000fe20003f85270 */
[----:B------:R-:W-:Y:S02]  /*1e8c0*/  IMAD.MOV.U32 R134, RZ, RZ, R16 ;  /* 0x000000ffff867224 */ /* 0x000fe400078e0010 */
[----:B------:R-:W-:-:S05]  /*1e8d0*/  FFMA.FTZ R6, R6, R178, 1.1641532182693481445e-10 ;  /* 0x2f00000006067423 */ /* 0x000fca00000100b2 */
[----:B------:R-:W-:Y:S01]  /*1e8e0*/  FSETP.GTU.FTZ.AND P3, PT, R6, R177, PT ;  /* 0x000000b10600720b */ /* 0x000fe20003f7c000 */
[----:B------:R-:W-:-:S04]  /*1e8f0*/  IMAD.U32 R6, R144, 0x10000, RZ ;  /* 0x0001000090067824 */ /* 0x000fc800078e00ff */
[----:B------:R-:W-:-:S05]  /*1e900*/  FMUL.FTZ R6, R6, R176 ;  /* 0x000000b006067220 */ /* 0x000fca0000410000 */
        /* <DEDUP_REMOVED lines=12> */
.L_x_6641:
        /* <DEDUP_REMOVED lines=12> */
.L_x_6643:
[----:B------:R-:W-:Y:S05]  /*1ea90*/  BSYNC.RECONVERGENT B2 ;  /* 0x0000000000027941 */ /* 0x000fea0003800200 */
.L_x_6642:
        /* <DEDUP_REMOVED lines=62> */
.L_x_6640:
[----:B------:R-:W-:Y:S05]  /*1ee80*/  BSYNC.RECONVERGENT B1 ;  /* 0x0000000000017941 */ /* 0x000fea0003800200 */
.L_x_6639:
[----:B------:R-:W-:Y:S01]  /*1ee90*/  I2FP.F32.U32 R7, R134 ;  /* 0x0000008600077245 */ /* 0x000fe20000201000 */
[----:B------:R-:W-:Y:S01]  /*1eea0*/  BSSY.RECONVERGENT B1, `(.L_x_6644) ;  /* 0x0000065000017945 */ /* 0x000fe20003800200 */
[----:B------:R-:W-:Y:S01]  /*1eeb0*/  @P1 PRMT R18, R50, 0x7632, R18 ;  /* 0x0000763232121816 */ /* 0x000fe20000000012 */
[----:B------:R-:W-:Y:S01]  /*1eec0*/  IMAD.MOV.U32 R135, RZ, RZ, R16 ;  /* 0x000000ffff877224 */ /* 0x000fe200078e0010 */
[----:B------:R-:W-:Y:S01]  /*1eed0*/  MOV R172, 0x2 ;  /* 0x0000000200ac7802 */ /* 0x000fe20000000f00 */
        /* <DEDUP_REMOVED lines=22> */
.L_x_6646:
        /* <DEDUP_REMOVED lines=12> */
.L_x_6648:
[----:B------:R-:W-:Y:S05]  /*1f100*/  BSYNC.RECONVERGENT B2 ;  /* 0x0000000000027941 */ /* 0x000fea0003800200 */
.L_x_6647:
        /* <DEDUP_REMOVED lines=62> */
.L_x_6645:
[----:B------:R-:W-:Y:S05]  /*1f4f0*/  BSYNC.RECONVERGENT B1 ;  /* 0x0000000000017941 */ /* 0x000fea0003800200 */
.L_x_6644:
        /* <DEDUP_REMOVED lines=21> */
.L_x_6651:
        /* <DEDUP_REMOVED lines=12> */
.L_x_6653:
[----:B------:R-:W-:Y:S05]  /*1f710*/  BSYNC.RECONVERGENT B2 ;  /* 0x0000000000027941 */ /* 0x000fea0003800200 */
.L_x_6652:
        /* <DEDUP_REMOVED lines=62> */
.L_x_6650:
[----:B------:R-:W-:Y:S05]  /*1fb00*/  BSYNC.RECONVERGENT B1 ;  /* 0x0000000000017941 */ /* 0x000fea0003800200 */
.L_x_6649:
        /* <DEDUP_REMOVED lines=26> */
.L_x_6656:
        /* <DEDUP_REMOVED lines=12> */
.L_x_6658:
[----:B------:R-:W-:Y:S05]  /*1fd70*/  BSYNC.RECONVERGENT B2 ;  /* 0x0000000000027941 */ /* 0x000fea0003800200 */
.L_x_6657:
        /* <DEDUP_REMOVED lines=62> */
.L_x_6655:
[----:B------:R-:W-:Y:S05]  /*20160*/  BSYNC.RECONVERGENT B1 ;  /* 0x0000000000017941 */ /* 0x000fea0003800200 */
.L_x_6654:
        /* <DEDUP_REMOVED lines=20> */
.L_x_6661:
        /* <DEDUP_REMOVED lines=15> */
.L_x_6663:
[----:B------:R-:W-:Y:S05]  /*203a0*/  BSYNC.RECONVERGENT B2 ;  /* 0x0000000000027941 */ /* 0x000fea0003800200 */
.L_x_6662:
        /* <DEDUP_REMOVED lines=62> */
.L_x_6660:
[----:B------:R-:W-:Y:S05]  /*20790*/  BSYNC.RECONVERGENT B1 ;  /* 0x0000000000017941 */ /* 0x000fea0003800200 */
.L_x_6659:
        /* <DEDUP_REMOVED lines=20> */
.L_x_6583:
        /* <DEDUP_REMOVED lines=16> */
.L_x_6667:
        /* <DEDUP_REMOVED lines=12> */
.L_x_6669:
[----:B------:R-:W-:Y:S05]  /*20aa0*/  BSYNC.RECONVERGENT B2 ;  /* 0x0000000000027941 */ /* 0x000fea0003800200 */
.L_x_6668:
        /* <DEDUP_REMOVED lines=62> */
.L_x_6666:
[----:B------:R-:W-:Y:S05]  /*20e90*/  BSYNC.RECONVERGENT B1 ;  /* 0x0000000000017941 */ /* 0x000fea0003800200 */
.L_x_6665:
        /* <DEDUP_REMOVED lines=9> */
[----:B------:R-:W-:Y:S02]  /*20f30*/  PRMT R33, R116, 0x7632, R33 ;  /* 0x0000763274217816 */ /* 0x000fe40000000021 */
[----:B------:R-:W-:-:S02]  /*20f40*/  MOV R34, R16 ;  /* 0x0000001000227202 */ /* 0x000fc40000000f00 */
        /* <DEDUP_REMOVED lines=18> */
.L_x_6672:
        /* <DEDUP_REMOVED lines=12> */
.L_x_6674:
[----:B------:R-:W-:Y:S05]  /*21130*/  BSYNC.RECONVERGENT B2 ;  /* 0x0000000000027941 */ /* 0x000fea0003800200 */
.L_x_6673:
        /* <DEDUP_REMOVED lines=62> */
.L_x_6671:
[----:B------:R-:W-:Y:S05]  /*21520*/  BSYNC.RECONVERGENT B1 ;  /* 0x0000000000017941 */ /* 0x000fea0003800200 */
.L_x_6670:
[----:B------:R-:W-:Y:S01]  /*21530*/  I2FP.F32.U32 R34, R34 ;  /* 0x0000002200227245 */ /* 0x000fe20000201000 */
[----:B------:R-:W-:Y:S01]  /*21540*/  BSSY.RECONVERGENT B1, `(.L_x_6675) ;  /* 0x0000064000017945 */ /* 0x000fe20003800200 */
[----:B------:R-:W-:Y:S01]  /*21550*/  SHF.L.U32 R33, R33, 0x10, RZ ;  /* 0x0000001021217819 */ /* 0x000fe200000006ff */
[----:B------:R-:W-:Y:S01]  /*21560*/  IMAD.MOV.U32 R124, RZ, RZ, 0x2 ;  /* 0x00000002ff7c7424 */ /* 0x000fe200078e00ff */
[----:B------:R-:W-:Y:S01]  /*21570*/  LOP3.LUT R22, R22, 0xfffffff7, RZ, 0xc0, !PT ;  /* 0xfffffff716167812 */ /* 0x000fe200078ec0ff */
        /* <DEDUP_REMOVED lines=21> */
.L_x_6677:
        /* <DEDUP_REMOVED lines=12> */
.L_x_6679:
[----:B------:R-:W-:Y:S05]  /*21790*/  BSYNC.RECONVERGENT B2 ;  /* 0x0000000000027941 */ /* 0x000fea0003800200 */
.L_x_6678:
        /* <DEDUP_REMOVED lines=62> */
.L_x_6676:
[----:B------:R-:W-:Y:S05]  /*21b80*/  BSYNC.RECONVERGENT B1 ;  /* 0x0000000000017941 */ /* 0x000fea0003800200 */
.L_x_6675:
        /* <DEDUP_REMOVED lines=26> */
.L_x_6682:
        /* <DEDUP_REMOVED lines=12> */
.L_x_6684:
[----:B------:R-:W-:Y:S05]  /*21df0*/  BSYNC.RECONVERGENT B2 ;  /* 0x0000000000027941 */ /* 0x000fea0003800200 */
.L_x_6683:
        /* <DEDUP_REMOVED lines=62> */
.L_x_6681:
[----:B------:R-:W-:Y:S05]  /*221e0*/  BSYNC.RECONVERGENT B1 ;  /* 0x0000000000017941 */ /* 0x000fea0003800200 */
.L_x_6680:
[----:B------:R-:W-:Y:S01]  /*221f0*/  I2FP.F32.U32 R124, R134 ;  /* 0x00000086007c7245 */ /* 0x000fe20000201000 */
[----:B------:R-:W-:Y:S01]  /*22200*/  IMAD.U32 R125, R144, 0x10000, RZ ;  /* 0x00010000907d7824 */ /* 0x000fe200078e00ff */
[----:B------:R-:W-:Y:S01]  /*22210*/  LOP3.LUT R22, R22, 0xfffffffd, RZ, 0xc0, !PT ;  /* 0xfffffffd16167812 */ /* 0x000fe200078ec0ff */
[----:B------:R-:W-:Y:S01]  /*22220*/  BSSY.RECONVERGENT B1, `(.L_x_6685) ;  /* 0x0000062000017945 */ /* 0x000fe20003800200 */
[----:B------:R-:W-:Y:S02]  /*22230*/  HFMA2 R134, -RZ, RZ, 0, 1.1920928955078125e-07 ;  /* 0x00000002ff867431 */ /* 0x000fe400000001ff */
[----:B------:R-:W-:Y:S01]  /*22240*/  FFMA.FTZ R124, R124, R178, 1.1641532182693481445e-10 ;  /* 0x2f0000007c7c7423 */ /* 0x000fe200000100b2 */
[----:B------:R-:W-:-:S04]  /*22250*/  FMUL.FTZ R125, R125, R179 ;  /* 0x000000b37d7d7220 */ /* 0x000fc80000410000 */
        /* <DEDUP_REMOVED lines=19> */
.L_x_6687:
        /* <DEDUP_REMOVED lines=12> */
.L_x_6689:
[----:B------:R-:W-:Y:S05]  /*22450*/  BSYNC.RECONVERGENT B2 ;  /* 0x0000000000027941 */ /* 0x000fea0003800200 */
.L_x_6688:
        /* <DEDUP_REMOVED lines=62> */
.L_x_6686:
[----:B------:R-:W-:Y:S05]  /*22840*/  BSYNC.RECONVERGENT B1 ;  /* 0x0000000000017941 */ /* 0x000fea0003800200 */
.L_x_6685:
        /* <DEDUP_REMOVED lines=24> */
.L_x_6692:
        /* <DEDUP_REMOVED lines=12> */
.L_x_6694:
[----:B------:R-:W-:Y:S05]  /*22a90*/  BSYNC.RECONVERGENT B2 ;  /* 0x0000000000027941 */ /* 0x000fea0003800200 */
.L_x_6693:
        /* <DEDUP_REMOVED lines=62> */
.L_x_6691:
[----:B------:R-:W-:Y:S05]  /*22e80*/  BSYNC.RECONVERGENT B1 ;  /* 0x0000000000017941 */ /* 0x000fea0003800200 */
.L_x_6690:
[----:B------:R-:W-:Y:S01]  /*22e90*/  I2FP.F32.U32 R134, R172 ;  /* 0x000000ac00867245 */ /* 0x000fe20000201000 */
[----:B------:R-:W-:Y:S01]  /*22ea0*/  BSSY.RECONVERGENT B1, `(.L_x_6695) ;  /* 0x0000062000017945 */ /* 0x000fe20003800200 */
[----:B------:R-:W-:Y:S01]  /*22eb0*/  ISETP.NE.AND P4, PT, R18, 0x1, PT ;  /* 0x000000011200780c */ /* 0x000fe20003f85270 */
[----:B------:R-:W-:Y:S01]  /*22ec0*/  IMAD.MOV.U32 R174, RZ, RZ, 0x2 ;  /* 0x00000002ffae7424 */ /* 0x000fe200078e00ff */
[----:B------:R-:W-:Y:S01]  /*22ed0*/  @P1 PRMT R135, R50, 0x7632, R135 ;  /* 0x0000763232871816 */ /* 0x000fe20000000087 */
[----:B------:R-:W-:-:S04]  /*22ee0*/  FFMA.FTZ R134, R134, R178, 1.1641532182693481445e-10 ;  /* 0x2f00000086867423 */ /* 0x000fc800000100b2 */
[----:B------:R-:W-:Y:S01]  /*22ef0*/  @P1 IMAD.U32 R135, R135, 0x10000, RZ ;  /* 0x0001000087871824 */ /* 0x000fe200078e00ff */
[----:B------:R-:W-:Y:S02]  /*22f00*/  FSETP.GTU.FTZ.AND P3, PT, R134, R252, PT ;  /* 0x000000fc8600720b */ /* 0x000fe40003f7c000 */
[----:B------:R-:W-:-:S05]  /*22f10*/  SHF.L.U32 R134, R144, 0x10, RZ ;  /* 0x0000001090867819 */ /* 0x000fca00000006ff */
        /* <DEDUP_REMOVED lines=15> */
.L_x_6697:
        /* <DEDUP_REMOVED lines=12> */
.L_x_6699:
[----:B------:R-:W-:Y:S05]  /*230d0*/  BSYNC.RECONVERGENT B2 ;  /* 0x0000000000027941 */ /* 0x000fea0003800200 */
.L_x_6698:
        /* <DEDUP_REMOVED lines=62> */
.L_x_6696:
[----:B------:R-:W-:Y:S05]  /*234c0*/  BSYNC.RECONVERGENT B1 ;  /* 0x0000000000017941 */ /* 0x000fea0003800200 */
.L_x_6695:
        /* <DEDUP_REMOVED lines=24> */
.L_x_6702:
        /* <DEDUP_REMOVED lines=12> */
.L_x_6704:
[----:B------:R-:W-:Y:S05]  /*23710*/  BSYNC.RECONVERGENT B2 ;  /* 0x0000000000027941 */ /* 0x000fea0003800200 */
.L_x_6703:
        /* <DEDUP_REMOVED lines=62> */
.L_x_6701:
[----:B------:R-:W-:Y:S05]  /*23b00*/  BSYNC.RECONVERGENT B1 ;  /* 0x0000000000017941 */ /* 0x000fea0003800200 */
.L_x_6700:
        /* <DEDUP_REMOVED lines=14> */
[----:B------:R-:W-:-:S07]  /*23bf0*/  PRMT R119, R119, 0x5410, R173 ;  /* 0x0000541077777816 */ /* 0x000fce00000000ad */
.L_x_6664:
        /* <DEDUP_REMOVED lines=26> */
[----:B------:R-:W-:Y:S02]  /*23da0*/  LOP3.LUT R118, R10, 0xff, RZ, 0xc0, !PT ;  /* 0x000000ff0a767812 */ /* 0x000fe400078ec0ff */
[----:B------:R-:W-:Y:S02]  /*23db0*/  PRMT R117, R116, 0x4210, R117 ;  /* 0x0000421074757816 */ /* 0x000fe40000000075 */
[----:B------:R-:W-:Y:S01]  /*23dc0*/  PRMT R116, R7, 0x7104, RZ ;  /* 0x0000710407747816 */ /* 0x000fe200000000ff */
[----:B------:R-:W-:Y:S01]  /*23dd0*/  IMAD.WIDE.U32 R118, R118, 0x10000, RZ ;  /* 0x0001000076767825 */ /* 0x000fe200078e00ff */
[----:B------:R-:W-:-:S02]  /*23de0*/  LOP3.LUT R171, R11, 0xff, RZ, 0xc0, !PT ;  /* 0x000000ff0bab7812 */ /* 0x000fc400078ec0ff */
[----:B------:R-:W-:Y:S02]  /*23df0*/  LOP3.LUT R117, R117, 0xff00, R116, 0xf8, !PT ;  /* 0x0000ff0075757812 */ /* 0x000fe400078ef874 */
        /* <DEDUP_REMOVED lines=11> */
.L_x_6705:
[----:B------:R-:W-:Y:S02]  /*23eb0*/  IMAD.MOV.U32 R168, RZ, RZ, R170 ;  /* 0x000000ffffa87224 */ /* 0x000fe400078e00aa */
[----:B------:R-:W-:-:S07]  /*23ec0*/  VIADD R169, R169, 0x80 ;  /* 0x00000080a9a97836 */ /* 0x000fce0000000000 */
.L_x_6582:
[----:B------:R-:W-:Y:S05]  /*23ed0*/  BSYNC.RECONVERGENT B0 ;  /* 0x0000000000007941 */ /* 0x000fea0003800200 */
.L_x_6581:
        /* <DEDUP_REMOVED lines=22> */
[----:B--2---:R-:W-:Y:S01]  /*24040*/  MOV R2, R16 ;  /* 0x0000001000027202 */ /* 0x004fe20000000f00 */
        /* <DEDUP_REMOVED lines=12> */
.L_x_6711:
        /* <DEDUP_REMOVED lines=12> */
.L_x_6713:
[----:B------:R-:W-:Y:S05]  /*241d0*/  BSYNC.RECONVERGENT B2 ;  /* 0x0000000000027941 */ /* 0x000fea0003800200 */
.L_x_6712:
        /* <DEDUP_REMOVED lines=60> */
[----:B------:R-:W-:Y:S01]  /*245a0*/  IMAD.MOV.U32 R7, RZ, RZ, RZ ;  /* 0x000000ffff077224 */ /* 0x000fe200078e00ff */
[----:B------:R-:W-:-:S07]  /*245b0*/  MOV R16, R6 ;  /* 0x0000000600107202 */ /* 0x000fce0000000f00 */
.L_x_6710:
[----:B------:R-:W-:Y:S05]  /*245c0*/  BSYNC.RECONVERGENT B1 ;  /* 0x0000000000017941 */ /* 0x000fea0003800200 */
.L_x_6709:
        /* <DEDUP_REMOVED lines=26> */
.L_x_6716:
        /* <DEDUP_REMOVED lines=12> */
.L_x_6718:
[----:B------:R-:W-:Y:S05]  /*24830*/  BSYNC.RECONVERGENT B2 ;  /* 0x0000000000027941 */ /* 0x000fea0003800200 */
.L_x_6717:
        /* <DEDUP_REMOVED lines=62> */
.L_x_6715:
[----:B------:R-:W-:Y:S05]  /*24c20*/  BSYNC.RECONVERGENT B1 ;  /* 0x0000000000017941 */ /* 0x000fea0003800200 */
.L_x_6714:
        /* <DEDUP_REMOVED lines=10> */
[----:B------:R-:W-:Y:S01]  /*24cd0*/  @P1 FADD.FTZ R2, R2, R7 ;  /* 0x0000000702021221 */ /* 0x000fe20000010000 */
[----:B------:R-:W-:Y:S02]  /*24ce0*/  @!P1 MOV R2, R7 ;  /* 0x0000000700029202 */ /* 0x000fe40000000f00 */
        /* <DEDUP_REMOVED lines=14> */
.L_x_6721:
        /* <DEDUP_REMOVED lines=12> */
.L_x_6723:
[----:B------:R-:W-:Y:S05]  /*24e90*/  BSYNC.RECONVERGENT B2 ;  /* 0x0000000000027941 */ /* 0x000fea0003800200 */
.L_x_6722:
        /* <DEDUP_REMOVED lines=62> */
.L_x_6720:
[----:B------:R-:W-:Y:S05]  /*25280*/  BSYNC.RECONVERGENT B1 ;  /* 0x0000000000017941 */ /* 0x000fea0003800200 */
.L_x_6719:
        /* <DEDUP_REMOVED lines=22> */
.L_x_6726:
        /* <DEDUP_REMOVED lines=12> */
.L_x_6728:
[----:B------:R-:W-:Y:S05]  /*254b0*/  BSYNC.RECONVERGENT B2 ;  /* 0x0000000000027941 */ /* 0x000fea0003800200 */
.L_x_6727:
        /* <DEDUP_REMOVED lines=62> */
.L_x_6725:
[----:B------:R-:W-:Y:S05]  /*258a0*/  BSYNC.RECONVERGENT B1 ;  /* 0x0000000000017941 */ /* 0x000fea0003800200 */
.L_x_6724:
[----:B------:R-:W-:Y:S01]  /*258b0*/  I2FP.F32.U32 R7, R9 ;  /* 0x0000000900077245 */ /* 0x000fe20000201000 */
[----:B------:R-:W-:Y:S01]  /*258c0*/  BSSY.RECONVERGENT B1, `(.L_x_6729) ;  /* 0x0000066000017945 */ /* 0x000fe20003800200 */
[----:B------:R-:W-:-:S03]  /*258d0*/  MOV R9, R16 ;  /* 0x0000001000097202 */ /* 0x000fc60000000f00 */
[----:B------:R-:W-:-:S05]  /*258e0*/  FFMA.FTZ R7, R7, R178, 1.1641532182693481445e-10 ;  /* 0x2f00000007077423 */ /* 0x000fca00000100b2 */
[----:B------:R-:W-:Y:S02]  /*258f0*/  FSETP.GTU.FTZ.AND P2, PT, R7, R177, PT ;  /* 0x000000b10700720b */ /* 0x000fe40003f5c000 */
[----:B------:R-:W-:-:S04]  /*25900*/  PRMT R7, R52, 0x7632, R7 ;  /* 0x0000763234077816 */ /* 0x000fc80000000007 */
[----:B------:R-:W-:-:S05]  /*25910*/  SHF.L.U32 R7, R7, 0x10, RZ ;  /* 0x0000001007077819 */ /* 0x000fca00000006ff */
[----:B------:R-:W-:-:S05]  /*25920*/  FMUL.FTZ R7, R7, R176 ;  /* 0x000000b007077220 */ /* 0x000fca0000410000 */
[----:B------:R-:W-:-:S05]  /*25930*/  FSEL R7, R7, RZ, !P2 ;  /* 0x000000ff07077208 */ /* 0x000fca0005000000 */
[--C-:B------:R-:W-:Y:S01]  /*25940*/  FADD.FTZ R5, R5, R7.reuse ;  /* 0x0000000705057221 */ /* 0x100fe20000010000 */
[----:B------:R-:W-:-:S05]  /*25950*/  @P1 PRMT R7, R48, 0x7632, R7 ;  /* 0x0000763230071816 */ /* 0x000fca0000000007 */
[----:B------:R-:W-:-:S04]  /*25960*/  @P1 IMAD.U32 R7, R7, 0x10000, RZ ;  /* 0x0001000007071824 */ /* 0x000fc800078e00ff */
        /* <DEDUP_REMOVED lines=16> */
.L_x_6731:
        /* <DEDUP_REMOVED lines=12> */
.L_x_6733:
[----:B------:R-:W-:Y:S05]  /*25b30*/  BSYNC.RECONVERGENT B2 ;  /* 0x0000000000027941 */ /* 0x000fea0003800200 */
.L_x_6732:
        /* <DEDUP_REMOVED lines=62> */
.L_x_6730:
[----:B------:R-:W-:Y:S05]  /*25f20*/  BSYNC.RECONVERGENT B1 ;  /* 0x0000000000017941 */ /* 0x000fea0003800200 */
.L_x_6729:
        /* <DEDUP_REMOVED lines=23> */
.L_x_6736:
        /* <DEDUP_REMOVED lines=12> */
.L_x_6738:
[----:B------:R-:W-:Y:S05]  /*26160*/  BSYNC.RECONVERGENT B2 ;  /* 0x0000000000027941 */ /* 0x000fea0003800200 */
.L_x_6737:
        /* <DEDUP_REMOVED lines=62> */
.L_x_6735:
[----:B------:R-:W-:Y:S05]  /*26550*/  BSYNC.RECONVERGENT B1 ;  /* 0x0000000000017941 */ /* 0x000fea0003800200 */
.L_x_6734:
        /* <DEDUP_REMOVED lines=11> */
[----:B------:R-:W-:Y:S02]  /*26610*/  SEL R7, RZ, 0x1, P2 ;  /* 0x00000001ff077807 */ /* 0x000fe40001000000 */
[----:B------:R-:W-:Y:S02]  /*26620*/  ISETP.NE.AND P2, PT, R6, 0x1, PT ;  /* 0x000000010600780c */ /* 0x000fe40003f45270 */
[----:B------:R-:W-:Y:S02]  /*26630*/  @!P1 MOV R31, R5 ;  /* 0x00000005001f9202 */ /* 0x000fe40000000f00 */
[----:B------:R-:W-:Y:S01]  /*26640*/  PRMT R10, R7, 0x7610, R10 ;  /* 0x00007610070a7816 */ /* 0x000fe2000000000a */
[----:B------:R-:W-:Y:S01]  /*26650*/  IMAD.MOV.U32 R7, RZ, RZ, 0x2 ;  /* 0x00000002ff077424 */ /* 0x000fe200078e00ff */
[----:B------:R-:W-:-:S07]  /*26660*/  F2FP.BF16.F32.PACK_AB R5, RZ, R31 ;  /* 0x0000001fff05723e */ /* 0x000fce00000010ff */
        /* <DEDUP_REMOVED lines=9> */
.L_x_6741:
        /* <DEDUP_REMOVED lines=12> */
.L_x_6743:
[----:B------:R-:W-:Y:S05]  /*267c0*/  BSYNC.RECONVERGENT B2 ;  /* 0x0000000000027941 */ /* 0x000fea0003800200 */
.L_x_6742:
        /* <DEDUP_REMOVED lines=62> */
.L_x_6740:
[----:B------:R-:W-:Y:S05]  /*26bb0*/  BSYNC.RECONVERGENT B1 ;  /* 0x0000000000017941 */ /* 0x000fea0003800200 */
.L_x_6739:
[----:B------:R-:W-:Y:S01]  /*26bc0*/  I2FP.F32.U32 R6, R9 ;  /* 0x0000000900067245 */ /* 0x000fe20000201000 */
[----:B------:R-:W-:Y:S01]  /*26bd0*/  BSSY.RECONVERGENT B1, `(.L_x_6744) ;  /* 0x0000060000017945 */ /* 0x000fe20003800200 */
[----:B------:R-:W-:Y:S02]  /*26be0*/  LOP3.LUT R22, R22, 0xfffffffd, RZ, 0xc0, !PT ;  /* 0xfffffffd16167812 */ /* 0x000fe400078ec0ff */
[----:B------:R-:W-:Y:S01]  /*26bf0*/  MOV R9, R16 ;  /* 0x0000001000097202 */ /* 0x000fe20000000f00 */
[----:B------:R-:W-:-:S05]  /*26c00*/  FFMA.FTZ R6, R6, R178, 1.1641532182693481445e-10 ;  /* 0x2f00000006067423 */ /* 0x000fca00000100b2 */
[----:B------:R-:W-:Y:S01]  /*26c10*/  FSETP.GTU.FTZ.AND P2, PT, R6, R177, PT ;  /* 0x000000b10600720b */ /* 0x000fe20003f5c000 */
[----:B------:R-:W-:-:S04]  /*26c20*/  IMAD.U32 R6, R117, 0x10000, RZ ;  /* 0x0001000075067824 */ /* 0x000fc800078e00ff */
        /* <DEDUP_REMOVED lines=15> */
.L_x_6746:
        /* <DEDUP_REMOVED lines=12> */
.L_x_6748:
[----:B------:R-:W-:Y:S05]  /*26de0*/  BSYNC.RECONVERGENT B2 ;  /* 0x0000000000027941 */ /* 0x000fea0003800200 */
.L_x_6747:
        /* <DEDUP_REMOVED lines=62> */
.L_x_6745:
[----:B------:R-:W-:Y:S05]  /*271d0*/  BSYNC.RECONVERGENT B1 ;  /* 0x0000000000017941 */ /* 0x000fea0003800200 */
.L_x_6744:
[----:B------:R-:W-:Y:S01]  /*271e0*/  I2FP.F32.U32 R7, R9 ;  /* 0x0000000900077245 */ /* 0x000fe20000201000 */
[----:B------:R-:W-:Y:S01]  /*271f0*/  BSSY.RECONVERGENT B1, `(.L_x_6749) ;  /* 0x0000066000017945 */ /* 0x000fe20003800200 */
[----:B------:R-:W-:-:S03]  /*27200*/  @P1 PRMT R8, R49, 0x7632, R8 ;  /* 0x0000763231081816 */ /* 0x000fc60000000008 */
[----:B------:R-:W-:Y:S02]  /*27210*/  FFMA.FTZ R7, R7, R178, 1.1641532182693481445e-10 ;  /* 0x2f00000007077423 */ /* 0x000fe400000100b2 */
[----:B------:R-:W-:-:S03]  /*27220*/  @P1 IMAD.U32 R8, R8, 0x10000, RZ ;  /* 0x0001000008081824 */ /* 0x000fc600078e00ff */
[----:B------:R-:W-:Y:S02]  /*27230*/  FSETP.GTU.FTZ.AND P2, PT, R7, R177, PT ;  /* 0x000000b10700720b */ /* 0x000fe40003f5c000 */
[----:B------:R-:W-:-:S04]  /*27240*/  PRMT R7, R53, 0x7632, R7 ;  /* 0x0000763235077816 */ /* 0x000fc80000000007 */
[----:B------:R-:W-:-:S05]  /*27250*/  SHF.L.U32 R7, R7, 0x10, RZ ;  /* 0x0000001007077819 */ /* 0x000fca00000006ff */
[----:B------:R-:W-:-:S05]  /*27260*/  FMUL.FTZ R7, R7, R176 ;  /* 0x000000b007077220 */ /* 0x000fca0000410000 */
[----:B------:R-:W-:-:S05]  /*27270*/  FSEL R7, R7, RZ, !P2 ;  /* 0x000000ff07077208 */ /* 0x000fca0005000000 */
[----:B------:R-:W-:-:S04]  /*27280*/  FADD.FTZ R7, R117, R7 ;  /* 0x0000000775077221 */ /* 0x000fc80000010000 */
[----:B------:R-:W-:Y:S01]  /*27290*/  @P1 FADD.FTZ R123, R7, R8 ;  /* 0x00000008077b1221 */ /* 0x000fe20000010000 */
[----:B------:R-:W-:Y:S01]  /*272a0*/  @!P1 IMAD.MOV.U32 R123, RZ, RZ, R7 ;  /* 0x000000ffff7b9224 */ /* 0x000fe200078e0007 */
[----:B------:R-:W-:Y:S02]  /*272b0*/  SEL R7, RZ, 0x1, P2 ;  /* 0x00000001ff077807 */ /* 0x000fe40001000000 */
[----:B------:R-:W-:Y:S02]  /*272c0*/  ISETP.NE.AND P2, PT, R6, 0x1, PT ;  /* 0x000000010600780c */ /* 0x000fe40003f45270 */
[----:B------:R-:W-:Y:S01]  /*272d0*/  PRMT R9, R7, 0x7610, R9 ;  /* 0x0000761007097816 */ /* 0x000fe20000000009 */
[----:B------:R-:W-:Y:S01]  /*272e0*/  IMAD.MOV.U32 R7, RZ, RZ, 0x2 ;  /* 0x00000002ff077424 */ /* 0x000fe200078e00ff */
[----:B------:R-:W-:Y:S02]  /*272f0*/  F2FP.BF16.F32.PACK_AB R117, RZ, R123 ;  /* 0x0000007bff75723e */ /* 0x000fe400000010ff */
[----:B------:R-:W-:-:S07]  /*27300*/  MOV R8, R16 ;  /* 0x0000001000087202 */ /* 0x000fce0000000f00 */
        /* <DEDUP_REMOVED lines=9> */
.L_x_6751:
        /* <DEDUP_REMOVED lines=12> */
.L_x_6753:
[----:B------:R-:W-:Y:S05]  /*27460*/  BSYNC.RECONVERGENT B2 ;  /* 0x0000000000027941 */ /* 0x000fea0003800200 */
.L_x_6752:
        /* <DEDUP_REMOVED lines=50> */
[----:B------:R-:W-:Y:S01]  /*27790*/  IMAD.WIDE.U32 R18, R8, -0x326172a9, RZ ;  /* 0xcd9e8d5708127825 */ /* 0x000fe200078e00ff */
[----:B------:R-:W-:-:S04]  /*277a0*/  MOV R8, R170 ;  /* 0x000000aa00087202 */ /* 0x000fc80000000f00 */
        /* <DEDUP_REMOVED lines=10> */
.L_x_6750:
[----:B------:R-:W-:Y:S05]  /*27850*/  BSYNC.RECONVERGENT B1 ;  /* 0x0000000000017941 */ /* 0x000fea0003800200 */
.L_x_6749:
[----:B------:R-:W-:Y:S01]  /*27860*/  I2FP.F32.U32 R6, R8 ;  /* 0x0000000800067245 */ /* 0x000fe20000201000 */
[----:B------:R-:W-:Y:S01]  /*27870*/  BSSY.RECONVERGENT B1, `(.L_x_6754) ;  /* 0x000005f000017945 */ /* 0x000fe20003800200 */
[----:B------:R-:W-:Y:S02]  /*27880*/  ISETP.NE.AND P3, PT, R7, 0x1, PT ;  /* 0x000000010700780c */ /* 0x000fe40003f65270 */
[----:B------:R-:W-:Y:S01]  /*27890*/  PRMT R145, R118, 0x7632, R145 ;  /* 0x0000763276917816 */ /* 0x000fe20000000091 */
[----:B------:R-:W-:-:S05]  /*278a0*/  FFMA.FTZ R6, R6, R178, 1.1641532182693481445e-10 ;  /* 0x2f00000006067423 */ /* 0x000fca00000100b2 */
[----:B------:R-:W-:Y:S02]  /*278b0*/  FSETP.GTU.FTZ.AND P2, PT, R6, R177, PT ;  /* 0x000000b10600720b */ /* 0x000fe40003f5c000 */
[----:B------:R-:W-:Y:S01]  /*278c0*/  SHF.L.U32 R6, R118, 0x10, RZ ;  /* 0x0000001076067819 */ /* 0x000fe200000006ff */
[----:B------:R-:W-:-:S04]  /*278d0*/  IMAD.MOV.U32 R118, RZ, RZ, R16 ;  /* 0x000000ffff767224 */ /* 0x000fc800078e0010 */
        /* <DEDUP_REMOVED lines=13> */
.L_x_6756:
        /* <DEDUP_REMOVED lines=12> */
.L_x_6758:
[----:B------:R-:W-:Y:S05]  /*27a70*/  BSYNC.RECONVERGENT B2 ;  /* 0x0000000000027941 */ /* 0x000fea0003800200 */
.L_x_6757:
        /* <DEDUP_REMOVED lines=62> */
.L_x_6755:
[----:B------:R-:W-:Y:S05]  /*27e60*/  BSYNC.RECONVERGENT B1 ;  /* 0x0000000000017941 */ /* 0x000fea0003800200 */
.L_x_6754:
        /* <DEDUP_REMOVED lines=26> */
.L_x_6761:
        /* <DEDUP_REMOVED lines=12> */
.L_x_6763:
[----:B------:R-:W-:Y:S05]  /*280d0*/  BSYNC.RECONVERGENT B2 ;  /* 0x0000000000027941 */ /* 0x000fea0003800200 */
.L_x_6762:
        /* <DEDUP_REMOVED lines=62> */
.L_x_6760:
[----:B------:R-:W-:Y:S05]  /*284c0*/  BSYNC.RECONVERGENT B1 ;  /* 0x0000000000017941 */ /* 0x000fea0003800200 */
.L_x_6759:
[----:B------:R-:W-:Y:S01]  /*284d0*/  I2FP.F32.U32 R6, R136 ;  /* 0x0000008800067245 */ /* 0x000fe20000201000 */
[----:B------:R-:W-:Y:S01]  /*284e0*/  BSSY.RECONVERGENT B1, `(.L_x_6764) ;  /* 0x000005e000017945 */ /* 0x000fe20003800200 */
[----:B------:R-:W-:Y:S02]  /*284f0*/  ISETP.NE.AND P4, PT, R7, 0x1, PT ;  /* 0x000000010700780c */ /* 0x000fe40003f85270 */
[----:B------:R-:W-:Y:S01]  /*28500*/  MOV R136, R16 ;  /* 0x0000001000887202 */ /* 0x000fe20000000f00 */
[----:B------:R-:W-:-:S05]  /*28510*/  FFMA.FTZ R6, R6, R178, 1.1641532182693481445e-10 ;  /* 0x2f00000006067423 */ /* 0x000fca00000100b2 */
[----:B------:R-:W-:Y:S01]  /*28520*/  FSETP.GTU.FTZ.AND P3, PT, R6, R177, PT ;  /* 0x000000b10600720b */ /* 0x000fe20003f7c000 */
[----:B------:R-:W-:-:S04]  /*28530*/  IMAD.U32 R6, R145, 0x10000, RZ ;  /* 0x0001000091067824 */ /* 0x000fc800078e00ff */
        /* <DEDUP_REMOVED lines=13> */
.L_x_6766:
        /* <DEDUP_REMOVED lines=12> */
.L_x_6768:
[----:B------:R-:W-:Y:S05]  /*286d0*/  BSYNC.RECONVERGENT B2 ;  /* 0x0000000000027941 */ /* 0x000fea0003800200 */
.L_x_6767:
        /* <DEDUP_REMOVED lines=62> */
.L_x_6765:
[----:B------:R-:W-:Y:S05]  /*28ac0*/  BSYNC.RECONVERGENT B1 ;  /* 0x0000000000017941 */ /* 0x000fea0003800200 */
.L_x_6764:
[----:B------:R-:W-:Y:S01]  /*28ad0*/  I2FP.F32.U32 R7, R136 ;  /* 0x0000008800077245 */ /* 0x000fe20000201000 */
[----:B------:R-:W-:Y:S01]  /*28ae0*/  BSSY.RECONVERGENT B1, `(.L_x_6769) ;  /* 0x0000065000017945 */ /* 0x000fe20003800200 */
[----:B------:R-:W-:Y:S01]  /*28af0*/  @P1 PRMT R18, R50, 0x7632, R18 ;  /* 0x0000763232121816 */ /* 0x000fe20000000012 */
[----:B------:R-:W-:Y:S01]  /*28b00*/  IMAD.MOV.U32 R172, RZ, RZ, 0x2 ;  /* 0x00000002ffac7424 */ /* 0x000fe200078e00ff */
[----:B------:R-:W-:Y:S01]  /*28b10*/  MOV R137, R16 ;  /* 0x0000001000897202 */ /* 0x000fe20000000f00 */
        /* <DEDUP_REMOVED lines=22> */
.L_x_6771:
        /* <DEDUP_REMOVED lines=12> */
.L_x_6773:
[----:B------:R-:W-:Y:S05]  /*28d40*/  BSYNC.RECONVERGENT B2 ;  /* 0x0000000000027941 */ /* 0x000fea0003800200 */
.L_x_6772:
        /* <DEDUP_REMOVED lines=62> */
.L_x_6770:
[----:B------:R-:W-:Y:S05]  /*29130*/  BSYNC.RECONVERGENT B1 ;  /* 0x0000000000017941 */ /* 0x000fea0003800200 */
.L_x_6769:
        /* <DEDUP_REMOVED lines=21> */
.L_x_6776:
        /* <DEDUP_REMOVED lines=12> */
.L_x_6778:
[----:B------:R-:W-:Y:S05]  /*29350*/  BSYNC.RECONVERGENT B2 ;  /* 0x0000000000027941 */ /* 0x000fea0003800200 */
.L_x_6777:
        /* <DEDUP_REMOVED lines=62> */
.L_x_6775:
[----:B------:R-:W-:Y:S05]  /*29740*/  BSYNC.RECONVERGENT B1 ;  /* 0x0000000000017941 */ /* 0x000fea0003800200 */
.L_x_6774:
        /* <DEDUP_REMOVED lines=26> */
.L_x_6781:
        /* <DEDUP_REMOVED lines=12> */
.L_x_6783:
[----:B------:R-:W-:Y:S05]  /*299b0*/  BSYNC.RECONVERGENT B2 ;  /* 0x0000000000027941 */ /* 0x000fea0003800200 */
.L_x_6782:
        /* <DEDUP_REMOVED lines=62> */
.L_x_6780:
[----:B------:R-:W-:Y:S05]  /*29da0*/  BSYNC.RECONVERGENT B1 ;  /* 0x0000000000017941 */ /* 0x000fea0003800200 */
.L_x_6779:
        /* <DEDUP_REMOVED lines=20> */
.L_x_6786:
        /* <DEDUP_REMOVED lines=15> */
.L_x_6788:
[----:B------:R-:W-:Y:S05]  /*29fe0*/  BSYNC.RECONVERGENT B2 ;  /* 0x0000000000027941 */ /* 0x000fea0003800200 */
.L_x_6787:
        /* <DEDUP_REMOVED lines=62> */
.L_x_6785:
[----:B------:R-:W-:Y:S05]  /*2a3d0*/  BSYNC.RECONVERGENT B1 ;  /* 0x0000000000017941 */ /* 0x000fea0003800200 */
.L_x_6784:
        /* <DEDUP_REMOVED lines=20> */
.L_x_6708:
[----:B------:R-:W-:Y:S01]  /*2a520*/  ISETP.NE.AND P2, PT, R18, 0x1, PT ;  /* 0x000000011200780c */ /* 0x000fe20003f45270 */
[----:B------:R-:W-:Y:S01]  /*2a530*/  BSSY.RECONVERGENT B1, `(.L_x_6790) ;  /* 0x000005a000017945 */ /* 0x000fe20003800200 */
[----:B------:R-:W-:Y:S01]  /*2a540*/  IMAD.MOV.U32 R122, RZ, RZ, 0x2 ;  /* 0x00000002ff7a7424 */ /* 0x000fe200078e00ff */
[----:B------:R-:W-:Y:S01]  /*2a550*/  MOV R170, R168 ;  /* 0x000000a800aa7202 */ /* 0x000fe20000000f00 */
[----:B--2---:R-:W-:-:S09]  /*2a560*/  IMAD.MOV.U32 R2, RZ, RZ, R16 ;  /* 0x000000ffff027224 */ /* 0x004fd200078e0010 */
        /* <DEDUP_REMOVED lines=11> */
.L_x_6792:
        /* <DEDUP_REMOVED lines=12> */
.L_x_6794:
[----:B------:R-:W-:Y:S05]  /*2a6e0*/  BSYNC.RECONVERGENT B2 ;  /* 0x0000000000027941 */ /* 0x000fea0003800200 */
.L_x_6793:
        /* <DEDUP_REMOVED lines=62> */
.L_x_6791:
[----:B------:R-:W-:Y:S05]  /*2aad0*/  BSYNC.RECONVERGENT B1 ;  /* 0x0000000000017941 */ /* 0x000fea0003800200 */
.L_x_6790:
[----:B------:R-:W0:Y:S01]  /*2aae0*/  LDC R252, c[0x0][0x404] ;  /* 0x00010100fffc7b82 */ /* 0x000e220000000800 */
[----:B------:R-:W-:Y:S01]  /*2aaf0*/  I2FP.F32.U32 R2, R2 ;  /* 0x0000000200027245 */ /* 0x000fe20000201000 */
[----:B------:R-:W-:Y:S01]  /*2ab00*/  HFMA2 R178, -RZ, RZ, 0.1171875, 0 ;  /* 0x2f800000ffb27431 */ /* 0x000fe200000001ff */
[----:B------:R-:W-:Y:S01]  /*2ab10*/  LOP3.LUT R22, R22, 0xffffffef, RZ, 0xc0, !PT ;  /* 0xffffffef16167812 */ /* 0x000fe200078ec0ff */
[----:B-----5:R-:W-:Y:S01]  /*2ab20*/  @P1 IMAD.U32 R18, R48, 0x10000, RZ ;  /* 0x0001000030121824 */ /* 0x020fe200078e00ff */
[----:B------:R-:W-:Y:S01]  /*2ab30*/  BSSY.RECONVERGENT B1, `(.L_x_6795) ;  /* 0x0000063000017945 */ /* 0x000fe20003800200 */
[----:B------:R-:W-:Y:S01]  /*2ab40*/  PRMT R31, R116, 0x7632, R31 ;  /* 0x00007632741f7816 */ /* 0x000fe2000000001f */
[----:B------:R-:W-:Y:S01]  /*2ab50*/  FFMA.FTZ R2, R2, R178, 1.1641532182693481445e-10 ;  /* 0x2f00000002027423 */ /* 0x000fe200000100b2 */
[----:B------:R-:W1:Y:S01]  /*2ab60*/  LDC R179, c[0x0][0x408] ;  /* 0x00010200ffb37b82 */ /* 0x000e620000000800 */
[----:B------:R-:W-:-:S03]  /*2ab70*/  IMAD.MOV.U32 R32, RZ, RZ, R16 ;  /* 0x000000ffff207224 */ /* 0x000fc600078e0010 */
        /* <DEDUP_REMOVED lines=19> */
.L_x_6797:
        /* <DEDUP_REMOVED lines=12> */
.L_x_6799:
[----:B------:R-:W-:Y:S05]  /*2ad70*/  BSYNC.RECONVERGENT B2 ;  /* 0x0000000000027941 */ /* 0x000fea0003800200 */
.L_x_6798:
        /* <DEDUP_REMOVED lines=62> */
.L_x_6796:
[----:B------:R-:W-:Y:S05]  /*2b160*/  BSYNC.RECONVERGENT B1 ;  /* 0x0000000000017941 */ /* 0x000fea0003800200 */
.L_x_6795:
        /* <DEDUP_REMOVED lines=26> */
.L_x_6802:
        /* <DEDUP_REMOVED lines=12> */
.L_x_6804:
[----:B------:R-:W-:Y:S05]  /*2b3d0*/  BSYNC.RECONVERGENT B2 ;  /* 0x0000000000027941 */ /* 0x000fea0003800200 */
.L_x_6803:
        /* <DEDUP_REMOVED lines=62> */
.L_x_6801:
[----:B------:R-:W-:Y:S05]  /*2b7c0*/  BSYNC.RECONVERGENT B1 ;  /* 0x0000000000017941 */ /* 0x000fea0003800200 */
.L_x_6800:
[----:B------:R-:W-:Y:S01]  /*2b7d0*/  I2FP.F32.U32 R18, R31 ;  /* 0x0000001f00127245 */ /* 0x000fe20000201000 */
[----:B------:R-:W-:Y:S01]  /*2b7e0*/  BSSY.RECONVERGENT B1, `(.L_x_6805) ;  /* 0x0000064000017945 */ /* 0x000fe20003800200 */
[----:B------:R-:W-:Y:S02]  /*2b7f0*/  LOP3.LUT R22, R22, 0xfffffffb, RZ, 0xc0, !PT ;  /* 0xfffffffb16167812 */ /* 0x000fe400078ec0ff */
[----:B------:R-:W-:Y:S01]  /*2b800*/  PRMT R145, R117, 0x7632, R145 ;  /* 0x0000763275917816 */ /* 0x000fe20000000091 */
[----:B------:R-:W-:Y:S01]  /*2b810*/  FFMA.FTZ R18, R18, R178, 1.1641532182693481445e-10 ;  /* 0x2f00000012127423 */ /* 0x000fe200000100b2 */
[----:B------:R-:W-:-:S04]  /*2b820*/  MOV R136, R16 ;  /* 0x0000001000887202 */ /* 0x000fc80000000f00 */
        /* <DEDUP_REMOVED lines=20> */
.L_x_6807:
        /* <DEDUP_REMOVED lines=12> */
.L_x_6809:
[----:B------:R-:W-:Y:S05]  /*2ba30*/  BSYNC.RECONVERGENT B2 ;  /* 0x0000000000027941 */ /* 0x000fea0003800200 */
.L_x_6808:
        /* <DEDUP_REMOVED lines=62> */
.L_x_6806:
[----:B------:R-:W-:Y:S05]  /*2be20*/  BSYNC.RECONVERGENT B1 ;  /* 0x0000000000017941 */ /* 0x000fea0003800200 */
.L_x_6805:
        /* <DEDUP_REMOVED lines=26> */
.L_x_6812:
        /* <DEDUP_REMOVED lines=12> */
.L_x_6814:
[----:B------:R-:W-:Y:S05]  /*2c090*/  BSYNC.RECONVERGENT B2 ;  /* 0x0000000000027941 */ /* 0x000fea0003800200 */
.L_x_6813:
        /* <DEDUP_REMOVED lines=62> */
.L_x_6811:
[----:B------:R-:W-:Y:S05]  /*2c480*/  BSYNC.RECONVERGENT B1 ;  /* 0x0000000000017941 */ /* 0x000fea0003800200 */
.L_x_6810:
        /* <DEDUP_REMOVED lines=24> */
.L_x_6817:
        /* <DEDUP_REMOVED lines=12> */
.L_x_6819:
[----:B------:R-:W-:Y:S05]  /*2c6d0*/  BSYNC.RECONVERGENT B2 ;  /* 0x0000000000027941 */ /* 0x000fea0003800200 */
.L_x_6818:
        /* <DEDUP_REMOVED lines=62> */
.L_x_6816:
[----:B------:R-:W-:Y:S05]  /*2cac0*/  BSYNC.RECONVERGENT B1 ;  /* 0x0000000000017941 */ /* 0x000fea0003800200 */
.L_x_6815:
        /* <DEDUP_REMOVED lines=24> */
.L_x_6822:
        /* <DEDUP_REMOVED lines=12> */
.L_x_6824:
[----:B------:R-:W-:Y:S05]  /*2cd10*/  BSYNC.RECONVERGENT B2 ;  /* 0x0000000000027941 */ /* 0x000fea0003800200 */
.L_x_6823:
        /* <DEDUP_REMOVED lines=62> */
.L_x_6821:
[----:B------:R-:W-:Y:S05]  /*2d100*/  BSYNC.RECONVERGENT B1 ;  /* 0x0000000000017941 */ /* 0x000fea0003800200 */
.L_x_6820:
        /* <DEDUP_REMOVED lines=24> */
.L_x_6827:
        /* <DEDUP_REMOVED lines=12> */
.L_x_6829:
[----:B------:R-:W-:Y:S05]  /*2d350*/  BSYNC.RECONVERGENT B2 ;  /* 0x0000000000027941 */ /* 0x000fea0003800200 */
.L_x_6828:
        /* <DEDUP_REMOVED lines=62> */
.L_x_6826:
[----:B------:R-:W-:Y:S05]  /*2d740*/  BSYNC.RECONVERGENT B1 ;  /* 0x0000000000017941 */ /* 0x000fea0003800200 */
.L_x_6825:
        /* <DEDUP_REMOVED lines=15> */
.L_x_6789:
        /* <DEDUP_REMOVED lines=43> */
.L_x_6830:
[----:B------:R-:W-:Y:S01]  /*2daf0*/  IMAD.MOV.U32 R168, RZ, RZ, R170 ;  /* 0x000000ffffa87224 */ /* 0x000fe200078e00aa */
[----:B------:R-:W-:-:S07]  /*2db00*/  IADD3 R169, PT, PT, R169, 0x80, RZ ;  /* 0x00000080a9a97810 */ /* 0x000fce0007ffe0ff */
.L_x_6707:
[----:B------:R-:W-:Y:S05]  /*2db10*/  BSYNC.RECONVERGENT B0 ;  /* 0x0000000000007941 */ /* 0x000fea0003800200 */
.L_x_6706:
        /* <DEDUP_REMOVED lines=35> */
.L_x_6836:
        /* <DEDUP_REMOVED lines=12> */
.L_x_6838:
[----:B------:R-:W-:Y:S05]  /*2de10*/  BSYNC.RECONVERGENT B2 ;  /* 0x0000000000027941 */ /* 0x000fea0003800200 */
.L_x_6837:
        /* <DEDUP_REMOVED lines=62> */
.L_x_6835:
[----:B------:R-:W-:Y:S05]  /*2e200*/  BSYNC.RECONVERGENT B1 ;  /* 0x0000000000017941 */ /* 0x000fea0003800200 */
.L_x_6834:
[----:B------:R-:W0:Y:S01]  /*2e210*/  LDC R177, c[0x0][0x404] ;  /* 0x00010100ffb17b82 */ /* 0x000e220000000800 */
[----:B------:R-:W-:Y:S01]  /*2e220*/  I2FP.F32.U32 R0, R0 ;  /* 0x0000000000007245 */ /* 0x000fe20000201000 */
[----:B------:R-:W-:Y:S02]  /*2e230*/  HFMA2 R178, -RZ, RZ, 0.1171875, 0 ;  /* 0x2f800000ffb27431 */ /* 0x000fe400000001ff */
[----:B-----5:R-:W-:Y:S01]  /*2e240*/  IMAD.U32 R5, R116, 0x10000, RZ ;  /* 0x0001000074057824 */ /* 0x020fe200078e00ff */
[----:B------:R-:W-:Y:S01]  /*2e250*/  LOP3.LUT R22, R22, 0xffffffef, RZ, 0xc0, !PT ;  /* 0xffffffef16167812 */ /* 0x000fe200078ec0ff */
[----:B------:R-:W-:Y:S01]  /*2e260*/  BSSY.RECONVERGENT B1, `(.L_x_6839) ;  /* 0x0000060000017945 */ /* 0x000fe20003800200 */
[----:B------:R-:W-:Y:S02]  /*2e270*/  IMAD.MOV.U32 R6, RZ, RZ, 0x2 ;  /* 0x00000002ff067424 */ /* 0x000fe400078e00ff */
[----:B------:R-:W-:Y:S01]  /*2e280*/  FFMA.FTZ R0, R0, R178, 1.1641532182693481445e-10 ;  /* 0x2f00000000007423 */ /* 0x000fe200000100b2 */
[----:B------:R-:W1:Y:S01]  /*2e290*/  LDC R176, c[0x0][0x408] ;  /* 0x00010200ffb07b82 */ /* 0x000e620000000800 */
[----:B------:R-:W-:-:S03]  /*2e2a0*/  MOV R9, R16 ;  /* 0x0000001000097202 */ /* 0x000fc60000000f00 */
        /* <DEDUP_REMOVED lines=16> */
.L_x_6841:
        /* <DEDUP_REMOVED lines=12> */
.L_x_6843:
[----:B------:R-:W-:Y:S05]  /*2e470*/  BSYNC.RECONVERGENT B2 ;  /* 0x0000000000027941 */ /* 0x000fea0003800200 */
.L_x_6842:
        /* <DEDUP_REMOVED lines=62> */
.L_x_6840:
[----:B------:R-:W-:Y:S05]  /*2e860*/  BSYNC.RECONVERGENT B1 ;  /* 0x0000000000017941 */ /* 0x000fea0003800200 */
.L_x_6839:
        /* <DEDUP_REMOVED lines=26> */
.L_x_6846:
        /* <DEDUP_REMOVED lines=12> */
.L_x_6848:
[----:B------:R-:W-:Y:S05]  /*2ead0*/  BSYNC.RECONVERGENT B2 ;  /* 0x0000000000027941 */ /* 0x000fea0003800200 */
.L_x_6847:
        /* <DEDUP_REMOVED lines=62> */
.L_x_6845:
[----:B------:R-:W-:Y:S05]  /*2eec0*/  BSYNC.RECONVERGENT B1 ;  /* 0x0000000000017941 */ /* 0x000fea0003800200 */
.L_x_6844:
        /* <DEDUP_REMOVED lines=22> */
.L_x_6851:
        /* <DEDUP_REMOVED lines=12> */
.L_x_6853:
[----:B------:R-:W-:Y:S05]  /*2f0f0*/  BSYNC.RECONVERGENT B2 ;  /* 0x0000000000027941 */ /* 0x000fea0003800200 */
.L_x_6852:
        /* <DEDUP_REMOVED lines=62> */
.L_x_6850:
[----:B------:R-:W-:Y:S05]  /*2f4e0*/  BSYNC.RECONVERGENT B1 ;  /* 0x0000000000017941 */ /* 0x000fea0003800200 */
.L_x_6849:
[----:B------:R-:W-:Y:S01]  /*2f4f0*/  I2FP.F32.U32 R7, R9 ;  /* 0x0000000900077245 */ /* 0x000fe20000201000 */
[----:B------:R-:W-:Y:S01]  /*2f500*/  BSSY.RECONVERGENT B1, `(.L_x_6854) ;  /* 0x0000066000017945 */ /* 0x000fe20003800200 */
[----:B------:R-:W-:-:S03]  /*2f510*/  IMAD.MOV.U32 R9, RZ, RZ, R16 ;  /* 0x000000ffff097224 */ /* 0x000fc600078e0010 */
        /* <DEDUP_REMOVED lines=12> */
[----:B------:R-:W-:Y:S01]  /*2f5e0*/  HFMA2 R7, -RZ, RZ, 0, 1.1920928955078125e-07 ;  /* 0x00000002ff077431 */ /* 0x000fe200000001ff */
        /* <DEDUP_REMOVED lines=12> */
.L_x_6856:
        /* <DEDUP_REMOVED lines=12> */
.L_x_6858:
[----:B------:R-:W-:Y:S05]  /*2f770*/  BSYNC.RECONVERGENT B2 ;  /* 0x0000000000027941 */ /* 0x000fea0003800200 */
.L_x_6857:
        /* <DEDUP_REMOVED lines=62> */
.L_x_6855:
[----:B------:R-:W-:Y:S05]  /*2fb60*/  BSYNC.RECONVERGENT B1 ;  /* 0x0000000000017941 */ /* 0x000fea0003800200 */
.L_x_6854:
        /* <DEDUP_REMOVED lines=23> */
.L_x_6861:
        /* <DEDUP_REMOVED lines=12> */
.L_x_6863:
[----:B------:R-:W-:Y:S05]  /*2fda0*/  BSYNC.RECONVERGENT B2 ;  /* 0x0000000000027941 */ /* 0x000fea0003800200 */
.L_x_6862:
        /* <DEDUP_REMOVED lines=62> */
.L_x_6860:
[----:B------:R-:W-:Y:S05]  /*30190*/  BSYNC.RECONVERGENT B1 ;  /* 0x0000000000017941 */ /* 0x000fea0003800200 */
.L_x_6859:
[----:B------:R-:W-:Y:S01]  /*301a0*/  I2FP.F32.U32 R7, R9 ;  /* 0x0000000900077245 */ /* 0x000fe20000201000 */
[----:B------:R-:W-:Y:S01]  /*301b0*/  BSSY.RECONVERGENT B1, `(.L_x_6864) ;  /* 0x0000064000017945 */ /* 0x000fe20003800200 */
[----:B------:R-:W-:-:S03]  /*301c0*/  MOV R9, R16 ;  /* 0x0000001000097202 */ /* 0x000fc60000000f00 */
        /* <DEDUP_REMOVED lines=23> */
.L_x_6866:
        /* <DEDUP_REMOVED lines=12> */
.L_x_6868:
[----:B------:R-:W-:Y:S05]  /*30400*/  BSYNC.RECONVERGENT B2 ;  /* 0x0000000000027941 */ /* 0x000fea0003800200 */
.L_x_6867:
        /* <DEDUP_REMOVED lines=62> */
.L_x_6865:
[----:B------:R-:W-:Y:S05]  /*307f0*/  BSYNC.RECONVERGENT B1 ;  /* 0x0000000000017941 */ /* 0x000fea0003800200 */
.L_x_6864:
        /* <DEDUP_REMOVED lines=22> */
.L_x_6871:
        /* <DEDUP_REMOVED lines=12> */
.L_x_6873:
[----:B------:R-:W-:Y:S05]  /*30a20*/  BSYNC.RECONVERGENT B2 ;  /* 0x0000000000027941 */ /* 0x000fea0003800200 */
.L_x_6872:
        /* <DEDUP_REMOVED lines=62> */
.L_x_6870:
[----:B------:R-:W-:Y:S05]  /*30e10*/  BSYNC.RECONVERGENT B1 ;  /* 0x0000000000017941 */ /* 0x000fea0003800200 */
.L_x_6869:
        /* <DEDUP_REMOVED lines=28> */
.L_x_6876:
        /* <DEDUP_REMOVED lines=12> */
.L_x_6878:
[----:B------:R-:W-:Y:S05]  /*310a0*/  BSYNC.RECONVERGENT B2 ;  /* 0x0000000000027941 */ /* 0x000fea0003800200 */
.L_x_6877:
        /* <DEDUP_REMOVED lines=62> */
.L_x_6875:
[----:B------:R-:W-:Y:S05]  /*31490*/  BSYNC.RECONVERGENT B1 ;  /* 0x0000000000017941 */ /* 0x000fea0003800200 */
.L_x_6874:
        /* <DEDUP_REMOVED lines=21> */
.L_x_6881:
        /* <DEDUP_REMOVED lines=12> */
.L_x_6883:
[----:B------:R-:W-:Y:S05]  /*316b0*/  BSYNC.RECONVERGENT B2 ;  /* 0x0000000000027941 */ /* 0x000fea0003800200 */
.L_x_6882:
        /* <DEDUP_REMOVED lines=62> */
.L_x_6880:
[----:B------:R-:W-:Y:S05]  /*31aa0*/  BSYNC.RECONVERGENT B1 ;  /* 0x0000000000017941 */ /* 0x000fea0003800200 */
.L_x_6879:
[----:B------:R-:W-:Y:S01]  /*31ab0*/  I2FP.F32.U32 R7, R118 ;  /* 0x0000007600077245 */ /* 0x000fe20000201000 */
[----:B------:R-:W-:Y:S01]  /*31ac0*/  BSSY.RECONVERGENT B1, `(.L_x_6884) ;  /* 0x0000064000017945 */ /* 0x000fe20003800200 */
[----:B------:R-:W-:-:S03]  /*31ad0*/  IMAD.MOV.U32 R138, RZ, RZ, R16 ;  /* 0x000000ffff8a7224 */ /* 0x000fc600078e0010 */
        /* <DEDUP_REMOVED lines=12> */
[----:B------:R-:W-:Y:S01]  /*31ba0*/  HFMA2 R7, -RZ, RZ, 0, 1.1920928955078125e-07 ;  /* 0x00000002ff077431 */ /* 0x000fe200000001ff */
        /* <DEDUP_REMOVED lines=10> */
.L_x_6886:
        /* <DEDUP_REMOVED lines=12> */
.L_x_6888:
[----:B------:R-:W-:Y:S05]  /*31d10*/  BSYNC.RECONVERGENT B2 ;  /* 0x0000000000027941 */ /* 0x000fea0003800200 */
.L_x_6887:
        /* <DEDUP_REMOVED lines=62> */
.L_x_6885:
[----:B------:R-:W-:Y:S05]  /*32100*/  BSYNC.RECONVERGENT B1 ;  /* 0x0000000000017941 */ /* 0x000fea0003800200 */
.L_x_6884:
        /* <DEDUP_REMOVED lines=20> */
.L_x_6891:
        /* <DEDUP_REMOVED lines=12> */
.L_x_6893:
[----:B------:R-:W-:Y:S05]  /*32310*/  BSYNC.RECONVERGENT B2 ;  /* 0x0000000000027941 */ /* 0x000fea0003800200 */
.L_x_6892:
        /* <DEDUP_REMOVED lines=62> */
.L_x_6890:
[----:B------:R-:W-:Y:S05]  /*32700*/  BSYNC.RECONVERGENT B1 ;  /* 0x0000000000017941 */ /* 0x000fea0003800200 */
.L_x_6889:
[----:B------:R-:W-:Y:S01]  /*32710*/  I2FP.F32.U32 R7, R138 ;  /* 0x0000008a00077245 */ /* 0x000fe20000201000 */
[----:B------:R-:W-:Y:S01]  /*32720*/  BSSY.RECONVERGENT B1, `(.L_x_6894) ;  /* 0x0000065000017945 */ /* 0x000fe20003800200 */
[----:B------:R-:W-:Y:S01]  /*32730*/  @P1 PRMT R18, R50, 0x7632, R18 ;  /* 0x0000763232121816 */ /* 0x000fe20000000012 */
[----:B------:R-:W-:Y:S01]  /*32740*/  IMAD.MOV.U32 R172, RZ, RZ, 0x2 ;  /* 0x00000002ffac7424 */ /* 0x000fe200078e00ff */
[----:B------:R-:W-:Y:S01]  /*32750*/  MOV R139, R16 ;  /* 0x00000010008b7202 */ /* 0x000fe20000000f00 */
[----:B------:R-:W-:Y:S01]  /*32760*/  FFMA.FTZ R7, R7, R178, 1.1641532182693481445e-10 ;  /* 0x2f00000007077423 */ /* 0x000fe200000100b2 */
[----:B------:R-:W-:-:S04]  /*32770*/  @P1 SHF.L.U32 R18, R18, 0x10, RZ ;  /* 0x0000001012121819 */ /* 0x000fc800000006ff */
        /* <DEDUP_REMOVED lines=20> */
.L_x_6896:
        /* <DEDUP_REMOVED lines=12> */
.L_x_6898:
[----:B------:R-:W-:Y:S05]  /*32980*/  BSYNC.RECONVERGENT B2 ;  /* 0x0000000000027941 */ /* 0x000fea0003800200 */
.L_x_6897:
        /* <DEDUP_REMOVED lines=62> */
.L_x_6895:
[----:B------:R-:W-:Y:S05]  /*32d70*/  BSYNC.RECONVERGENT B1 ;  /* 0x0000000000017941 */ /* 0x000fea0003800200 */
.L_x_6894:
        /* <DEDUP_REMOVED lines=21> */
.L_x_6901:
        /* <DEDUP_REMOVED lines=12> */
.L_x_6903:
[----:B------:R-:W-:Y:S05]  /*32f90*/  BSYNC.RECONVERGENT B2 ;  /* 0x0000000000027941 */ /* 0x000fea0003800200 */
.L_x_6902:
        /* <DEDUP_REMOVED lines=62> */
.L_x_6900:
[----:B------:R-:W-:Y:S05]  /*33380*/  BSYNC.RECONVERGENT B1 ;  /* 0x0000000000017941 */ /* 0x000fea0003800200 */
.L_x_6899:
        /* <DEDUP_REMOVED lines=26> */
.L_x_6906:
        /* <DEDUP_REMOVED lines=12> */
.L_x_6908:
[----:B------:R-:W-:Y:S05]  /*335f0*/  BSYNC.RECONVERGENT B2 ;  /* 0x0000000000027941 */ /* 0x000fea0003800200 */
.L_x_6907:
        /* <DEDUP_REMOVED lines=62> */
.L_x_6905:
[----:B------:R-:W-:Y:S05]  /*339e0*/  BSYNC.RECONVERGENT B1 ;  /* 0x0000000000017941 */ /* 0x000fea0003800200 */
.L_x_6904:
        /* <DEDUP_REMOVED lines=20> */
.L_x_6911:
        /* <DEDUP_REMOVED lines=9> */
[----:B------:R-:W-:Y:S02]  /*33bc0*/  @!P6 VIADD R16, R15, 0x1 ;  /* 0x000000010f10e836 */ /* 0x000fe40000000000 */
[----:B------:R-:W-:Y:S01]  /*33bd0*/  @!P6 IMAD.MOV.U32 R17, RZ, RZ, RZ ;  /* 0x000000ffff11e224 */ /* 0x000fe200078e00ff */
[----:B------:R-:W-:-:S13]  /*33be0*/  ISETP.NE.AND P0, PT, R21, RZ, !P6 ;  /* 0x000000ff1500720c */ /* 0x000fda0007705270 */
[----:B------:R-:W-:Y:S01]  /*33bf0*/  @P0 IMAD.MOV R16, RZ, RZ, R15 ;  /* 0x000000ffff100224 */ /* 0x000fe200078e020f */
[----:B------:R-:W-:-:S04]  /*33c00*/  LOP3.LUT P0, RZ, R22, 0x1000, RZ, 0xc0, !PT ;  /* 0x0000100016ff7812 */ /* 0x000fc8000780c0ff */
[----:B------:R-:W-:-:S09]  /*33c10*/  @!P6 MOV R15, R16 ;  /* 0x00000010000fe202 */ /* 0x000fd20000000f00 */
.L_x_6913:
[----:B------:R-:W-:Y:S05]  /*33c20*/  BSYNC.RECONVERGENT B2 ;  /* 0x0000000000027941 */ /* 0x000fea0003800200 */
.L_x_6912:
        /* <DEDUP_REMOVED lines=62> */
.L_x_6910:
[----:B------:R-:W-:Y:S05]  /*34010*/  BSYNC.RECONVERGENT B1 ;  /* 0x0000000000017941 */ /* 0x000fea0003800200 */
.L_x_6909:
        /* <DEDUP_REMOVED lines=20> */
.L_x_6833:
[----:B------:R-:W-:Y:S01]  /*34160*/  ISETP.NE.AND P2, PT, R18, 0x1, PT ;  /* 0x000000011200780c */ /* 0x000fe20003f45270 */
[----:B------:R-:W-:Y:S01]  /*34170*/  BSSY.RECONVERGENT B1, `(.L_x_6915) ;  /* 0x000005a000017945 */ /* 0x000fe20003800200 */
[----:B------:R-:W-:Y:S02]  /*34180*/  HFMA2 R120, -RZ, RZ, 0, 1.1920928955078125e-07 ;  /* 0x00000002ff787431 */ /* 0x000fe400000001ff */
[----:B--2---:R-:W-:Y:S02]  /*34190*/  IMAD.MOV.U32 R0, RZ, RZ, R16 ;  /* 0x000000ffff007224 */ /* 0x004fe400078e0010 */
        /* <DEDUP_REMOVED lines=12> */
.L_x_6917:
        /* <DEDUP_REMOVED lines=12> */
.L_x_6919:
[----:B------:R-:W-:Y:S05]  /*34320*/  BSYNC.RECONVERGENT B2 ;  /* 0x0000000000027941 */ /* 0x000fea0003800200 */
.L_x_6918:
        /* <DEDUP_REMOVED lines=62> */
.L_x_6916:
[----:B------:R-:W-:Y:S05]  /*34710*/  BSYNC.RECONVERGENT B1 ;  /* 0x0000000000017941 */ /* 0x000fea0003800200 */
.L_x_6915:
[----:B------:R-:W0:Y:S01]  /*34720*/  LDC R252, c[0x0][0x404] ;  /* 0x00010100fffc7b82 */ /* 0x000e220000000800 */
[----:B------:R-:W-:Y:S01]  /*34730*/  I2FP.F32.U32 R0, R0 ;  /* 0x0000000000007245 */ /* 0x000fe20000201000 */
[----:B------:R-:W-:Y:S01]  /*34740*/  IMAD.MOV.U32 R178, RZ, RZ, 0x2f800000 ;  /* 0x2f800000ffb27424 */ /* 0x000fe200078e00ff */
[----:B-----5:R-:W-:Y:S01]  /*34750*/  SHF.L.U32 R18, R116, 0x10, RZ ;  /* 0x0000001074127819 */ /* 0x020fe200000006ff */
[----:B------:R-:W-:Y:S01]  /*34760*/  BSSY.RECONVERGENT B1, `(.L_x_6920) ;  /* 0x0000064000017945 */ /* 0x000fe20003800200 */
[----:B------:R-:W-:Y:S01]  /*34770*/  LOP3.LUT R22, R22, 0xffffffef, RZ, 0xc0, !PT ;  /* 0xffffffef16167812 */ /* 0x000fe200078ec0ff */
[----:B------:R-:W-:Y:S01]  /*34780*/  FFMA.FTZ R0, R0, R178, 1.1641532182693481445e-10 ;  /* 0x2f00000000007423 */ /* 0x000fe200000100b2 */
[----:B------:R-:W-:Y:S01]  /*34790*/  PRMT R29, R116, 0x7632, R29 ;  /* 0x00007632741d7816 */ /* 0x000fe2000000001d */
[----:B------:R-:W1:Y:S01]  /*347a0*/  LDC R179, c[0x0][0x408] ;  /* 0x00010200ffb37b82 */ /* 0x000e620000000800 */
[----:B------:R-:W-:Y:S02]  /*347b0*/  MOV R30, R16 ;  /* 0x00000010001e7202 */ /* 0x000fe40000000f00 */
[----:B0-----:R-:W-:Y:S01]  /*347c0*/  FSETP.GTU.FTZ.AND P2, PT, R0, R252, PT ;  /* 0x000000fc0000720b */ /* 0x001fe20003f5c000 */
[----:B-1----:R-:W-:Y:S01]  /*347d0*/  FMUL.FTZ R0, R18, R179 ;  /* 0x000000b312007220 */ /* 0x002fe20000410000 */
[----:B------:R-:W-:-:S04]  /*347e0*/  @P1 IMAD.U32 R18, R48, 0x10000, RZ ;  /* 0x0001000030121824 */ /* 0x000fc800078e00ff */
        /* <DEDUP_REMOVED lines=16> */
.L_x_6922:
        /* <DEDUP_REMOVED lines=12> */
.L_x_6924:
[----:B------:R-:W-:Y:S05]  /*349b0*/  BSYNC.RECONVERGENT B2 ;  /* 0x0000000000027941 */ /* 0x000fea0003800200 */
.L_x_6923:
        /* <DEDUP_REMOVED lines=62> */
.L_x_6921:
[----:B------:R-:W-:Y:S05]  /*34da0*/  BSYNC.RECONVERGENT B1 ;  /* 0x0000000000017941 */ /* 0x000fea0003800200 */
.L_x_6920:
        /* <DEDUP_REMOVED lines=26> */
.L_x_6927:
        /* <DEDUP_REMOVED lines=12> */
.L_x_6929:
[----:B------:R-:W-:Y:S05]  /*35010*/  BSYNC.RECONVERGENT B2 ;  /* 0x0000000000027941 */ /* 0x000fea0003800200 */
.L_x_6928:
        /* <DEDUP_REMOVED lines=62> */
.L_x_6926:
[----:B------:R-:W-:Y:S05]  /*35400*/  BSYNC.RECONVERGENT B1 ;  /* 0x0000000000017941 */ /* 0x000fea0003800200 */
.L_x_6925:
        /* <DEDUP_REMOVED lines=26> */
.L_x_6932:
        /* <DEDUP_REMOVED lines=12> */
.L_x_6934:
[----:B------:R-:W-:Y:S05]  /*35670*/  BSYNC.RECONVERGENT B2 ;  /* 0x0000000000027941 */ /* 0x000fea0003800200 */
.L_x_6933:
        /* <DEDUP_REMOVED lines=62> */
.L_x_6931:
[----:B------:R-:W-:Y:S05]  /*35a60*/  BSYNC.RECONVERGENT B1 ;  /* 0x0000000000017941 */ /* 0x000fea0003800200 */
.L_x_6930:
        /* <DEDUP_REMOVED lines=26> */
.L_x_6937:
        /* <DEDUP_REMOVED lines=12> */
.L_x_6939:
[----:B------:R-:W-:Y:S05]  /*35cd0*/  BSYNC.RECONVERGENT B2 ;  /* 0x0000000000027941 */ /* 0x000fea0003800200 */
.L_x_6938:
        /* <DEDUP_REMOVED lines=62> */
.L_x_6936:
[----:B------:R-:W-:Y:S05]  /*360c0*/  BSYNC.RECONVERGENT B1 ;  /* 0x0000000000017941 */ /* 0x000fea0003800200 */
.L_x_6935:
        /* <DEDUP_REMOVED lines=24> */
.L_x_6942:
        /* <DEDUP_REMOVED lines=12> */
.L_x_6944:
[----:B------:R-:W-:Y:S05]  /*36310*/  BSYNC.RECONVERGENT B2 ;  /* 0x0000000000027941 */ /* 0x000fea0003800200 */
.L_x_6943:
        /* <DEDUP_REMOVED lines=62> */
.L_x_6941:
[----:B------:R-:W-:Y:S05]  /*36700*/  BSYNC.RECONVERGENT B1 ;  /* 0x0000000000017941 */ /* 0x000fea0003800200 */
.L_x_6940:
[----:B------:R-:W-:Y:S01]  /*36710*/  I2FP.F32.U32 R138, R172 ;  /* 0x000000ac008a7245 */ /* 0x000fe20000201000 */
[----:B------:R-:W-:Y:S01]  /*36720*/  BSSY.RECONVERGENT B1, `(.L_x_6945) ;  /* 0x0000062000017945 */ /* 0x000fe20003800200 */
[----:B------:R-:W-:Y:S01]  /*36730*/  ISETP.NE.AND P4, PT, R18, 0x1, PT ;  /* 0x000000011200780c */ /* 0x000fe20003f85270 */
[----:B------:R-:W-:Y:S01]  /*36740*/  IMAD.MOV.U32 R174, RZ, RZ, 0x2 ;  /* 0x00000002ffae7424 */ /* 0x000fe200078e00ff */
[----:B------:R-:W-:Y:S01]  /*36750*/  @P1 PRMT R139, R50, 0x7632, R139 ;  /* 0x00007632328b1816 */ /* 0x000fe2000000008b */
[----:B------:R-:W-:-:S03]  /*36760*/  FFMA.FTZ R138, R138, R178, 1.1641532182693481445e-10 ;  /* 0x2f0000008a8a7423 */ /* 0x000fc600000100b2 */
[----:B------:R-:W-:Y:S02]  /*36770*/  @P1 SHF.L.U32 R139, R139, 0x10, RZ ;  /* 0x000000108b8b1819 */ /* 0x000fe400000006ff */
        /* <DEDUP_REMOVED lines=17> */
.L_x_6947:
        /* <DEDUP_REMOVED lines=12> */
.L_x_6949:
[----:B------:R-:W-:Y:S05]  /*36950*/  BSYNC.RECONVERGENT B2 ;  /* 0x0000000000027941 */ /* 0x000fea0003800200 */
.L_x_6948:
        /* <DEDUP_REMOVED lines=62> */
.L_x_6946:
[----:B------:R-:W-:Y:S05]  /*36d40*/  BSYNC.RECONVERGENT B1 ;  /* 0x0000000000017941 */ /* 0x000fea0003800200 */
.L_x_6945:
[----:B------:R-:W-:Y:S01]  /*36d50*/  I2FP.F32.U32 R18, R139 ;  /* 0x0000008b00127245 */ /* 0x000fe20000201000 */
[----:B------:R-:W-:Y:S01]  /*36d60*/  BSSY.RECONVERGENT B1, `(.L_x_6950) ;  /* 0x0000062000017945 */ /* 0x000fe20003800200 */
[C---:B------:R-:W-:Y:S02]  /*36d70*/  SHF.L.U32 R139, R119.reuse, 0x10, RZ ;  /* 0x00000010778b7819 */ /* 0x040fe400000006ff */
        /* <DEDUP_REMOVED lines=21> */
.L_x_6952:
        /* <DEDUP_REMOVED lines=12> */
.L_x_6954:
[----:B------:R-:W-:Y:S05]  /*36f90*/  BSYNC.RECONVERGENT B2 ;  /* 0x0000000000027941 */ /* 0x000fea0003800200 */
.L_x_6953:
        /* <DEDUP_REMOVED lines=62> */
.L_x_6951:
[----:B------:R-:W-:Y:S05]  /*37380*/  BSYNC.RECONVERGENT B1 ;  /* 0x0000000000017941 */ /* 0x000fea0003800200 */
.L_x_6950:
        /* <DEDUP_REMOVED lines=15> */
.L_x_6914:
        /* <DEDUP_REMOVED lines=43> */
.L_x_6955:
[----:B------:R-:W-:Y:S02]  /*37730*/  IMAD.MOV.U32 R168, RZ, RZ, R170 ;  /* 0x000000ffffa87224 */ /* 0x000fe400078e00aa */
[----:B------:R-:W-:-:S07]  /*37740*/  VIADD R169, R169, 0x80 ;  /* 0x00000080a9a97836 */ /* 0x000fce0000000000 */
.L_x_6832:
[----:B------:R-:W-:Y:S05]  /*37750*/  BSYNC.RECONVERGENT B0 ;  /* 0x0000000000007941 */ /* 0x000fea0003800200 */
.L_x_6831:
[----:B------:R-:W-:Y:S01]  /*37760*/  ISETP.GE.U32.AND P0, PT, R24, 0x300, PT ;  /* 0x000003001800780c */ /* 0x000fe20003f06070 */
[----:B------:R-:W-:Y:S01]  /*37770*/  BSSY.RECONVERGENT B0, `(.L_x_6956) ;  /* 0x00009c2000007945 */ /* 0x000fe20003800200 */
[----:B------:R-:W-:-:S11]  /*37780*/  LOP3.LUT R22, R22, 0xffffffbf, RZ, 0xc0, !PT ;  /* 0xffffffbf16167812 */ /* 0x000fd600078ec0ff */
[----:B------:R-:W-:Y:S01]  /*37790*/  @P0 LOP3.LUT R22, R22, 0x40, RZ, 0xfc, !PT ;  /* 0x0000004016160812 */ /* 0x000fe200078efcff */
[----:B------:R-:W-:Y:S06]  /*377a0*/  @!P0 BRA `(.L_x_6957) ;  /* 0x0000009800f88947 */ /* 0x000fec0003800000 */
[----:B------:R-:W-:Y:S01]  /*377b0*/  ISETP.NE.U32.AND P0, PT, RZ, UR12, PT ;  /* 0x0000000cff007c0c */ /* 0x000fe2000bf05070 */
[----:B------:R-:W3:Y:S01]  /*377c0*/  LDC.64 R46, c[0x0][0x390] ;  /* 0x0000e400ff2e7b82 */ /* 0x000ee20000000a00 */
[----:B------:R-:W-:Y:S02]  /*377d0*/  ISETP.NE.U32.AND P1, PT, RZ, UR14, PT ;  /* 0x0000000eff007c0c */ /* 0x000fe4000bf25070 */
[----:B------:R-:W-:Y:S02]  /*377e0*/  ISETP.NE.AND.EX P0, PT, RZ, UR13, PT, P0 ;  /* 0x0000000dff007c0c */ /* 0x000fe4000bf05300 */
[----:B------:R-:W-:-:S11]  /*377f0*/  ISETP.NE.AND.EX P1, PT, RZ, UR15, PT, P1 ;  /* 0x0000000fff007c0c */ /* 0x000fd6000bf25310 */
[----:B------:R-:W4:Y:S02]  /*37800*/  @P0 LDC.64 R44, c[0x0][0x398] ;  /* 0x0000e600ff2c0b82 */ /* 0x000f240000000a00 */
[----:B----4-:R-:W-:-:S05]  /*37810*/  @P0 IMAD.WIDE.U32 R44, R169, 0x10, R44 ;  /* 0x00000010a92c0825 */ /* 0x010fca00078e002c */
[----:B------:R4:W5:Y:S02]  /*37820*/  @P0 LDG.E.128 R52, desc[UR10][R44.64] ;  /* 0x0000000a2c340981 */ /* 0x000964000c1e1d00 */
[----:B----4-:R-:W4:Y:S02]  /*37830*/  @P1 LDC.64 R44, c[0x0][0x3a0] ;  /* 0x0000e800ff2c1b82 */ /* 0x010f240000000a00 */
[----:B----4-:R-:W-:-:S05]  /*37840*/  @P1 IMAD.WIDE.U32 R44, R169, 0x10, R44 ;  /* 0x00000010a92c1825 */ /* 0x010fca00078e002c */
[----:B------:R3:W5:Y:S02]  /*37850*/  @P1 LDG.E.128 R48, desc[UR10][R44.64] ;  /* 0x0000000a2c301981 */ /* 0x000764000c1e1d00 */
[----:B---3--:R-:W-:-:S06]  /*37860*/  IMAD.WIDE.U32 R44, R169, 0x10, R46 ;  /* 0x00000010a92c7825 */ /* 0x008fcc00078e002e */
        /* <DEDUP_REMOVED lines=18> */
.L_x_6961:
        /* <DEDUP_REMOVED lines=12> */
.L_x_6963:
[----:B------:R-:W-:Y:S05]  /*37a50*/  BSYNC.RECONVERGENT B2 ;  /* 0x0000000000027941 */ /* 0x000fea0003800200 */
.L_x_6962:
        /* <DEDUP_REMOVED lines=62> */
.L_x_6960:
[----:B------:R-:W-:Y:S05]  /*37e40*/  BSYNC.RECONVERGENT B1 ;  /* 0x0000000000017941 */ /* 0x000fea0003800200 */
.L_x_6959:
[----:B------:R-:W3:Y:S01]  /*37e50*/  LDC R176, c[0x0][0x408] ;  /* 0x00010200ffb07b82 */ /* 0x000ee20000000800 */
[----:B------:R-:W-:Y:S01]  /*37e60*/  I2FP.F32.U32 R5, R5 ;  /* 0x0000000500057245 */ /* 0x000fe20000201000 */
[----:B------:R-:W-:Y:S01]  /*37e70*/  IMAD.MOV.U32 R178, RZ, RZ, 0x2f800000 ;  /* 0x2f800000ffb27424 */ /* 0x000fe200078e00ff */
[----:B-----5:R-:W-:Y:S01]  /*37e80*/  SHF.L.U32 R6, R44, 0x10, RZ ;  /* 0x000000102c067819 */ /* 0x020fe200000006ff */
[----:B------:R-:W-:Y:S01]  /*37e90*/  BSSY.RECONVERGENT B1, `(.L_x_6964) ;  /* 0x0000061000017945 */ /* 0x000fe20003800200 */
[----:B------:R-:W-:Y:S01]  /*37ea0*/  LOP3.LUT R22, R22, 0xffffffef, RZ, 0xc0, !PT ;  /* 0xffffffef16167812 */ /* 0x000fe200078ec0ff */
[----:B------:R-:W-:Y:S01]  /*37eb0*/  FFMA.FTZ R5, R5, R178, 1.1641532182693481445e-10 ;  /* 0x2f00000005057423 */ /* 0x000fe200000100b2 */
[----:B------:R-:W-:Y:S01]  /*37ec0*/  IMAD.MOV.U32 R9, RZ, RZ, R16 ;  /* 0x000000ffff097224 */ /* 0x000fe200078e0010 */
[----:B------:R-:W4:Y:S01]  /*37ed0*/  LDC R177, c[0x0][0x404] ;  /* 0x00010100ffb17b82 */ /* 0x000f220000000800 */
[----:B---3--:R-:W-:Y:S02]  /*37ee0*/  FMUL.FTZ R6, R6, R176 ;  /* 0x000000b006067220 */ /* 0x008fe40000410000 */
[----:B----4-:R-:W-:-:S02]  /*37ef0*/  FSETP.GTU.FTZ.AND P2, PT, R5, R177, PT ;  /* 0x000000b10500720b */ /* 0x010fc40003f5c000 */
[----:B------:R-:W-:Y:S02]  /*37f00*/  PRMT R5, R44, 0x7632, R5 ;  /* 0x000076322c057816 */ /* 0x000fe40000000005 */
        /* <DEDUP_REMOVED lines=14> */
.L_x_6966:
        /* <DEDUP_REMOVED lines=12> */
.L_x_6968:
[----:B------:R-:W-:Y:S05]  /*380b0*/  BSYNC.RECONVERGENT B2 ;  /* 0x0000000000027941 */ /* 0x000fea0003800200 */
.L_x_6967:
        /* <DEDUP_REMOVED lines=62> */
.L_x_6965:
[----:B------:R-:W-:Y:S05]  /*384a0*/  BSYNC.RECONVERGENT B1 ;  /* 0x0000000000017941 */ /* 0x000fea0003800200 */
.L_x_6964:
        /* <DEDUP_REMOVED lines=9> */
[----:B------:R-:W-:-:S04]  /*38540*/  FADD.FTZ R7, R12, R7 ;  /* 0x000000070c077221 */ /* 0x000fc80000010000 */
[--C-:B------:R-:W-:Y:S01]  /*38550*/  @P1 FADD.FTZ R25, R8, R7.reuse ;  /* 0x0000000708191221 */ /* 0x100fe20000010000 */
[----:B------:R-:W-:Y:S01]  /*38560*/  @!P1 IMAD.MOV.U32 R25, RZ, RZ, R7 ;  /* 0x000000ffff199224 */ /* 0x000fe200078e0007 */
[----:B------:R-:W-:Y:S02]  /*38570*/  SEL R7, RZ, 0x1, P2 ;  /* 0x00000001ff077807 */ /* 0x000fe40001000000 */
[----:B------:R-:W-:Y:S02]  /*38580*/  ISETP.NE.AND P2, PT, R6, 0x1, PT ;  /* 0x000000010600780c */ /* 0x000fe40003f45270 */
[----:B------:R-:W-:Y:S01]  /*38590*/  PRMT R12, R7, 0x7610, R12 ;  /* 0x00007610070c7816 */ /* 0x000fe2000000000c */
[----:B------:R-:W-:Y:S01]  /*385a0*/  HFMA2 R7, -RZ, RZ, 0, 1.1920928955078125e-07 ;  /* 0x00000002ff077431 */ /* 0x000fe200000001ff */
[----:B01----:R-:W-:-:S09]  /*385b0*/  F2FP.BF16.F32.PACK_AB R116, RZ, R25 ;  /* 0x00000019ff74723e */ /* 0x003fd200000010ff */
        /* <DEDUP_REMOVED lines=9> */
.L_x_6971:
        /* <DEDUP_REMOVED lines=12> */
.L_x_6973:
[----:B------:R-:W-:Y:S05]  /*38710*/  BSYNC.RECONVERGENT B2 ;  /* 0x0000000000027941 */ /* 0x000fea0003800200 */
.L_x_6972:
        /* <DEDUP_REMOVED lines=62> */
.L_x_6970:
[----:B------:R-:W-:Y:S05]  /*38b00*/  BSYNC.RECONVERGENT B1 ;  /* 0x0000000000017941 */ /* 0x000fea0003800200 */
.L_x_6969:
        /* <DEDUP_REMOVED lines=22> */
.L_x_6976:
        /* <DEDUP_REMOVED lines=12> */
.L_x_6978:
[----:B------:R-:W-:Y:S05]  /*38d30*/  BSYNC.RECONVERGENT B2 ;  /* 0x0000000000027941 */ /* 0x000fea0003800200 */
.L_x_6977:
        /* <DEDUP_REMOVED lines=62> */
.L_x_6975:
[----:B------:R-:W-:Y:S05]  /*39120*/  BSYNC.RECONVERGENT B1 ;  /* 0x0000000000017941 */ /* 0x000fea0003800200 */
.L_x_6974:
[----:B------:R-:W-:Y:S01]  /*39130*/  I2FP.F32.U32 R7, R9 ;  /* 0x0000000900077245 */ /* 0x000fe20000201000 */
[----:B------:R-:W-:Y:S01]  /*39140*/  BSSY.RECONVERGENT B1, `(.L_x_6979) ;  /* 0x0000066000017945 */ /* 0x000fe20003800200 */
[----:B------:R-:W-:-:S03]  /*39150*/  MOV R9, R16 ;  /* 0x0000001000097202 */ /* 0x000fc60000000f00 */
        /* <DEDUP_REMOVED lines=25> */
.L_x_6981:
        /* <DEDUP_REMOVED lines=12> */
.L_x_6983:
[----:B------:R-:W-:Y:S05]  /*393b0*/  BSYNC.RECONVERGENT B2 ;  /* 0x0000000000027941 */ /* 0x000fea0003800200 */
.L_x_6982:
        /* <DEDUP_REMOVED lines=62> */
.L_x_6980:
[----:B------:R-:W-:Y:S05]  /*397a0*/  BSYNC.RECONVERGENT B1 ;  /* 0x0000000000017941 */ /* 0x000fea0003800200 */
.L_x_6979:
        /* <DEDUP_REMOVED lines=23> */
.L_x_6986:
        /* <DEDUP_REMOVED lines=12> */
.L_x_6988:
[----:B------:R-:W-:Y:S05]  /*399e0*/  BSYNC.RECONVERGENT B2 ;  /* 0x0000000000027941 */ /* 0x000fea0003800200 */
.L_x_6987:
        /* <DEDUP_REMOVED lines=62> */
.L_x_6985:
[----:B------:R-:W-:Y:S05]  /*39dd0*/  BSYNC.RECONVERGENT B1 ;  /* 0x0000000000017941 */ /* 0x000fea0003800200 */
.L_x_6984:
        /* <DEDUP_REMOVED lines=26> */
.L_x_6991:
        /* <DEDUP_REMOVED lines=12> */
.L_x_6993:
[----:B------:R-:W-:Y:S05]  /*3a040*/  BSYNC.RECONVERGENT B2 ;  /* 0x0000000000027941 */ /* 0x000fea0003800200 */
.L_x_6992:
        /* <DEDUP_REMOVED lines=62> */
.L_x_6990:
[----:B------:R-:W-:Y:S05]  /*3a430*/  BSYNC.RECONVERGENT B1 ;  /* 0x0000000000017941 */ /* 0x000fea0003800200 */
.L_x_6989:
        /* <DEDUP_REMOVED lines=22> */
.L_x_6996:
        /* <DEDUP_REMOVED lines=12> */
.L_x_6998:
[----:B------:R-:W-:Y:S05]  /*3a660*/  BSYNC.RECONVERGENT B2 ;  /* 0x0000000000027941 */ /* 0x000fea0003800200 */
.L_x_6997:
        /* <DEDUP_REMOVED lines=62> */
.L_x_6995:
[----:B------:R-:W-:Y:S05]  /*3aa50*/  BSYNC.RECONVERGENT B1 ;  /* 0x0000000000017941 */ /* 0x000fea0003800200 */
.L_x_6994:
        /* <DEDUP_REMOVED lines=28> */
.L_x_7001:
        /* <DEDUP_REMOVED lines=12> */
.L_x_7003:
[----:B------:R-:W-:Y:S05]  /*3ace0*/  BSYNC.RECONVERGENT B2 ;  /* 0x0000000000027941 */ /* 0x000fea0003800200 */
.L_x_7002:
        /* <DEDUP_REMOVED lines=62> */
.L_x_7000:
[----:B------:R-:W-:Y:S05]  /*3b0d0*/  BSYNC.RECONVERGENT B1 ;  /* 0x0000000000017941 */ /* 0x000fea0003800200 */
.L_x_6999:
[----:B------:R-:W-:Y:S01]  /*3b0e0*/  I2FP.F32.U32 R6, R8 ;  /* 0x0000000800067245 */ /* 0x000fe20000201000 */
[----:B------:R-:W-:Y:S01]  /*3b0f0*/  BSSY.RECONVERGENT B1, `(.L_x_7004) ;  /* 0x000005f000017945 */ /* 0x000fe20003800200 */
[----:B------:R-:W-:Y:S01]  /*3b100*/  ISETP.NE.AND P3, PT, R7, 0x1, PT ;  /* 0x000000010700780c */ /* 0x000fe20003f65270 */
[----:B------:R-:W-:Y:S02]  /*3b110*/  IMAD.MOV.U32 R43, RZ, RZ, R16 ;  /* 0x000000ffff2b7224 */ /* 0x000fe400078e0010 */
[----:B------:R-:W-:-:S05]  /*3b120*/  FFMA.FTZ R6, R6, R178, 1.1641532182693481445e-10 ;  /* 0x2f00000006067423 */ /* 0x000fca00000100b2 */
[----:B------:R-:W-:Y:S01]  /*3b130*/  FSETP.GTU.FTZ.AND P2, PT, R6, R177, PT ;  /* 0x000000b10600720b */ /* 0x000fe20003f5c000 */
[C---:B------:R-:W-:Y:S01]  /*3b140*/  IMAD.U32 R6, R46.reuse, 0x10000, RZ ;  /* 0x000100002e067824 */ /* 0x040fe200078e00ff */
[----:B------:R-:W-:-:S03]  /*3b150*/  PRMT R46, R46, 0x7632, R46 ;  /* 0x000076322e2e7816 */ /* 0x000fc6000000002e */
        /* <DEDUP_REMOVED lines=13> */
.L_x_7006:
        /* <DEDUP_REMOVED lines=12> */
.L_x_7008:
[----:B------:R-:W-:Y:S05]  /*3b2f0*/  BSYNC.RECONVERGENT B2 ;  /* 0x0000000000027941 */ /* 0x000fea0003800200 */
.L_x_7007:
        /* <DEDUP_REMOVED lines=62> */
.L_x_7005:
[----:B------:R-:W-:Y:S05]  /*3b6e0*/  BSYNC.RECONVERGENT B1 ;  /* 0x0000000000017941 */ /* 0x000fea0003800200 */
.L_x_7004:
        /* <DEDUP_REMOVED lines=26> */
.L_x_7011:
        /* <DEDUP_REMOVED lines=12> */
.L_x_7013:
[----:B------:R-:W-:Y:S05]  /*3b950*/  BSYNC.RECONVERGENT B2 ;  /* 0x0000000000027941 */ /* 0x000fea0003800200 */
.L_x_7012:
        /* <DEDUP_REMOVED lines=62> */
.L_x_7010:
[----:B------:R-:W-:Y:S05]  /*3bd40*/  BSYNC.RECONVERGENT B1 ;  /* 0x0000000000017941 */ /* 0x000fea0003800200 */
.L_x_7009:
[----:B------:R-:W-:Y:S01]  /*3bd50*/  I2FP.F32.U32 R6, R45 ;  /* 0x0000002d00067245 */ /* 0x000fe20000201000 */
[----:B------:R-:W-:Y:S01]  /*3bd60*/  BSSY.RECONVERGENT B1, `(.L_x_7014) ;  /* 0x000005e000017945 */ /* 0x000fe20003800200 */
[----:B------:R-:W-:-:S03]  /*3bd70*/  ISETP.NE.AND P4, PT, R7, 0x1, PT ;  /* 0x000000010700780c */ /* 0x000fc60003f85270 */
        /* <DEDUP_REMOVED lines=17> */
.L_x_7016:
        /* <DEDUP_REMOVED lines=12> */
.L_x_7018:
[----:B------:R-:W-:Y:S05]  /*3bf50*/  BSYNC.RECONVERGENT B2 ;  /* 0x0000000000027941 */ /* 0x000fea0003800200 */
.L_x_7017:
        /* <DEDUP_REMOVED lines=62> */
.L_x_7015:
[----:B------:R-:W-:Y:S05]  /*3c340*/  BSYNC.RECONVERGENT B1 ;  /* 0x0000000000017941 */ /* 0x000fea0003800200 */
.L_x_7014:
        /* <DEDUP_REMOVED lines=27> */
.L_x_7021:
        /* <DEDUP_REMOVED lines=12> */
.L_x_7023:
[----:B------:R-:W-:Y:S05]  /*3c5c0*/  BSYNC.RECONVERGENT B2 ;  /* 0x0000000000027941 */ /* 0x000fea0003800200 */
.L_x_7022:
        /* <DEDUP_REMOVED lines=62> */
.L_x_7020:
[----:B------:R-:W-:Y:S05]  /*3c9b0*/  BSYNC.RECONVERGENT B1 ;  /* 0x0000000000017941 */ /* 0x000fea0003800200 */
.L_x_7019:
        /* <DEDUP_REMOVED lines=21> */
.L_x_7026:
        /* <DEDUP_REMOVED lines=12> */
.L_x_7028:
[----:B------:R-:W-:Y:S05]  /*3cbd0*/  BSYNC.RECONVERGENT B2 ;  /* 0x0000000000027941 */ /* 0x000fea0003800200 */
.L_x_7027:
        /* <DEDUP_REMOVED lines=62> */
.L_x_7025:
[----:B------:R-:W-:Y:S05]  /*3cfc0*/  BSYNC.RECONVERGENT B1 ;  /* 0x0000000000017941 */ /* 0x000fea0003800200 */
.L_x_7024:
        /* <DEDUP_REMOVED lines=26> */
.L_x_7031:
        /* <DEDUP_REMOVED lines=12> */
.L_x_7033:
[----:B------:R-:W-:Y:S05]  /*3d230*/  BSYNC.RECONVERGENT B2 ;  /* 0x0000000000027941 */ /* 0x000fea0003800200 */
.L_x_7032:
        /* <DEDUP_REMOVED lines=62> */
.L_x_7030:
[----:B------:R-:W-:Y:S05]  /*3d620*/  BSYNC.RECONVERGENT B1 ;  /* 0x0000000000017941 */ /* 0x000fea0003800200 */
.L_x_7029:
        /* <DEDUP_REMOVED lines=20> */
.L_x_7036:
        /* <DEDUP_REMOVED lines=15> */
.L_x_7038:
[----:B------:R-:W-:Y:S05]  /*3d860*/  BSYNC.RECONVERGENT B2 ;  /* 0x0000000000027941 */ /* 0x000fea0003800200 */
.L_x_7037:
        /* <DEDUP_REMOVED lines=62> */
.L_x_7035:
[----:B------:R-:W-:Y:S05]  /*3dc50*/  BSYNC.RECONVERGENT B1 ;  /* 0x0000000000017941 */ /* 0x000fea0003800200 */
.L_x_7034:
        /* <DEDUP_REMOVED lines=20> */
.L_x_6958:
        /* <DEDUP_REMOVED lines=16> */
.L_x_7042:
        /* <DEDUP_REMOVED lines=12> */
.L_x_7044:
[----:B------:R-:W-:Y:S05]  /*3df60*/  BSYNC.RECONVERGENT B2 ;  /* 0x0000000000027941 */ /* 0x000fea0003800200 */
.L_x_7043:
        /* <DEDUP_REMOVED lines=62> */
.L_x_7041:
[----:B------:R-:W-:Y:S05]  /*3e350*/  BSYNC.RECONVERGENT B1 ;  /* 0x0000000000017941 */ /* 0x000fea0003800200 */
.L_x_7040:
[----:B------:R-:W3:Y:S01]  /*3e360*/  LDC R179, c[0x0][0x404] ;  /* 0x00010100ffb37b82 */ /* 0x000ee20000000800 */
[----:B------:R-:W-:Y:S01]  /*3e370*/  I2FP.F32.U32 R18, R25 ;  /* 0x0000001900127245 */ /* 0x000fe20000201000 */
[----:B------:R-:W-:Y:S01]  /*3e380*/  IMAD.MOV.U32 R177, RZ, RZ, 0x2f800000 ;  /* 0x2f800000ffb17424 */ /* 0x000fe200078e00ff */
[----:B------:R-:W-:Y:S01]  /*3e390*/  LOP3.LUT R22, R22, 0xffffffef, RZ, 0xc0, !PT ;  /* 0xffffffef16167812 */ /* 0x000fe200078ec0ff */
[----:B-----5:R-:W-:Y:S01]  /*3e3a0*/  IMAD.U32 R25, R44, 0x10000, RZ ;  /* 0x000100002c197824 */ /* 0x020fe200078e00ff */
[----:B------:R-:W-:Y:S01]  /*3e3b0*/  BSSY.RECONVERGENT B1, `(.L_x_7045) ;  /* 0x0000063000017945 */ /* 0x000fe20003800200 */
[----:B------:R-:W-:Y:S01]  /*3e3c0*/  FFMA.FTZ R18, R18, R177, 1.1641532182693481445e-10 ;  /* 0x2f00000012127423 */ /* 0x000fe200000100b1 */
[----:B------:R-:W-:Y:S01]  /*3e3d0*/  PRMT R27, R44, 0x7632, R27 ;  /* 0x000076322c1b7816 */ /* 0x000fe2000000001b */
[----:B------:R-:W4:Y:S01]  /*3e3e0*/  LDC R178, c[0x0][0x408] ;  /* 0x00010200ffb27b82 */ /* 0x000f220000000800 */
[----:B------:R-:W-:Y:S02]  /*3e3f0*/  IMAD.MOV.U32 R28, RZ, RZ, R16 ;  /* 0x000000ffff1c7224 */ /* 0x000fe400078e0010 */
[----:B---3--:R-:W-:Y:S01]  /*3e400*/  FSETP.GTU.FTZ.AND P2, PT, R18, R179, PT ;  /* 0x000000b31200720b */ /* 0x008fe20003f5c000 */
[----:B----4-:R-:W-:-:S05]  /*3e410*/  FMUL.FTZ R18, R25, R178 ;  /* 0x000000b219127220 */ /* 0x010fca0000410000 */
[----:B------:R-:W-:Y:S02]  /*3e420*/  FSEL R25, R18, RZ, !P2 ;  /* 0x000000ff12197208 */ /* 0x000fe40005000000 */
[----:B------:R-:W-:Y:S02]  /*3e430*/  PLOP3.LUT P2, PT, P2, PT, PT, 0x8, 0x80 ;  /* 0x000000000080781c */ /* 0x000fe4000174e170 */
[----:B------:R-:W-:-:S05]  /*3e440*/  @P1 SHF.L.U32 R18, R48, 0x10, RZ ;  /* 0x0000001030121819 */ /* 0x000fca00000006ff */
[----:B------:R-:W-:Y:S01]  /*3e450*/  @P1 FADD.FTZ R25, R18, R25 ;  /* 0x0000001912191221 */ /* 0x000fe20000010000 */
[----:B------:R-:W-:-:S04]  /*3e460*/  IMAD.MOV.U32 R18, RZ, RZ, 0x2 ;  /* 0x00000002ff127424 */ /* 0x000fc800078e00ff */
[----:B01----:R-:W-:Y:S02]  /*3e470*/  F2FP.BF16.F32.PACK_AB R116, RZ, R25 ;  /* 0x00000019ff74723e */ /* 0x003fe400000010ff */
        /* <DEDUP_REMOVED lines=11> */
.L_x_7047:
        /* <DEDUP_REMOVED lines=12> */
.L_x_7049:
[----:B------:R-:W-:Y:S05]  /*3e5f0*/  BSYNC.RECONVERGENT B2 ;  /* 0x0000000000027941 */ /* 0x000fea0003800200 */
.L_x_7048:
        /* <DEDUP_REMOVED lines=62> */
.L_x_7046:
[----:B------:R-:W-:Y:S05]  /*3e9e0*/  BSYNC.RECONVERGENT B1 ;  /* 0x0000000000017941 */ /* 0x000fea0003800200 */
.L_x_7045:
        /* <DEDUP_REMOVED lines=26> */
.L_x_7052:
        /* <DEDUP_REMOVED lines=12> */
.L_x_7054:
[----:B------:R-:W-:Y:S05]  /*3ec50*/  BSYNC.RECONVERGENT B2 ;  /* 0x0000000000027941 */ /* 0x000fea0003800200 */
.L_x_7053:
        /* <DEDUP_REMOVED lines=62> */
.L_x_7051:
[----:B------:R-:W-:Y:S05]  /*3f040*/  BSYNC.RECONVERGENT B1 ;  /* 0x0000000000017941 */ /* 0x000fea0003800200 */
.L_x_7050:
        /* <DEDUP_REMOVED lines=26> */
.L_x_7057:
        /* <DEDUP_REMOVED lines=12> */
.L_x_7059:
[----:B------:R-:W-:Y:S05]  /*3f2b0*/  BSYNC.RECONVERGENT B2 ;  /* 0x0000000000027941 */ /* 0x000fea0003800200 */
.L_x_7058:
        /* <DEDUP_REMOVED lines=62> */
.L_x_7056:
[----:B------:R-:W-:Y:S05]  /*3f6a0*/  BSYNC.RECONVERGENT B1 ;  /* 0x0000000000017941 */ /* 0x000fea0003800200 */
.L_x_7055:
        /* <DEDUP_REMOVED lines=26> */
.L_x_7062:
        /* <DEDUP_REMOVED lines=12> */
.L_x_7064:
[----:B------:R-:W-:Y:S05]  /*3f910*/  BSYNC.RECONVERGENT B2 ;  /* 0x0000000000027941 */ /* 0x000fea0003800200 */
.L_x_7063:
        /* <DEDUP_REMOVED lines=62> */
.L_x_7061:
[----:B------:R-:W-:Y:S05]  /*3fd00*/  BSYNC.RECONVERGENT B1 ;  /* 0x0000000000017941 */ /* 0x000fea0003800200 */
.L_x_7060:
        /* <DEDUP_REMOVED lines=24> */
.L_x_7067:
        /* <DEDUP_REMOVED lines=12> */
.L_x_7069:
[----:B------:R-:W-:Y:S05]  /*3ff50*/  BSYNC.RECONVERGENT B2 ;  /* 0x0000000000027941 */ /* 0x000fea0003800200 */
.L_x_7068:
        /* <DEDUP_REMOVED lines=62> */
.L_x_7066:
[----:B------:R-:W-:Y:S05]  /*40340*/  BSYNC.RECONVERGENT B1 ;  /* 0x0000000000017941 */ /* 0x000fea0003800200 */
.L_x_7065:
        /* <DEDUP_REMOVED lines=24> */
.L_x_7072:
        /* <DEDUP_REMOVED lines=12> */
.L_x_7074:
[----:B------:R-:W-:Y:S05]  /*40590*/  BSYNC.RECONVERGENT B2 ;  /* 0x0000000000027941 */ /* 0x000fea0003800200 */
.L_x_7073:
        /* <DEDUP_REMOVED lines=62> */
.L_x_7071:
[----:B------:R-:W-:Y:S05]  /*40980*/  BSYNC.RECONVERGENT B1 ;  /* 0x0000000000017941 */ /* 0x000fea0003800200 */
.L_x_7070:
        /* <DEDUP_REMOVED lines=24> */
.L_x_7077:
        /* <DEDUP_REMOVED lines=12> */
.L_x_7079:
[----:B------:R-:W-:Y:S05]  /*40bd0*/  BSYNC.RECONVERGENT B2 ;  /* 0x0000000000027941 */ /* 0x000fea0003800200 */
.L_x_7078:
        /* <DEDUP_REMOVED lines=62> */
.L_x_7076:
[----:B------:R-:W-:Y:S05]  /*40fc0*/  BSYNC.RECONVERGENT B1 ;  /* 0x0000000000017941 */ /* 0x000fea0003800200 */
.L_x_7075:
        /* <DEDUP_REMOVED lines=15> */
.L_x_7039:
        /* <DEDUP_REMOVED lines=43> */
.L_x_7080:
[----:B------:R-:W-:Y:S01]  /*41370*/  MOV R168, R170 ;  /* 0x000000aa00a87202 */ /* 0x000fe20000000f00 */
[----:B------:R-:W-:-:S07]  /*41380*/  VIADD R169, R169, 0x80 ;  /* 0x00000080a9a97836 */ /* 0x000fce0000000000 */
.L_x_6957:
[----:B------:R-:W-:Y:S05]  /*41390*/  BSYNC.RECONVERGENT B0 ;  /* 0x0000000000007941 */ /* 0x000fea0003800200 */
.L_x_6956:
        /* <DEDUP_REMOVED lines=35> */
.L_x_7086:
        /* <DEDUP_REMOVED lines=12> */
.L_x_7088:
[----:B------:R-:W-:Y:S05]  /*41690*/  BSYNC.RECONVERGENT B2 ;  /* 0x0000000000027941 */ /* 0x000fea0003800200 */
.L_x_7087:
        /* <DEDUP_REMOVED lines=60> */
[----:B------:R-:W-:Y:S02]  /*41a60*/  HFMA2 R7, -RZ, RZ, 0, 0 ;  /* 0x00000000ff077431 */ /* 0x000fe400000001ff */
[----:B------:R-:W-:-:S07]  /*41a70*/  IMAD.MOV.U32 R6, RZ, RZ, R168 ;  /* 0x000000ffff067224 */ /* 0x000fce00078e00a8 */
.L_x_7085:
[----:B------:R-:W-:Y:S05]  /*41a80*/  BSYNC.RECONVERGENT B1 ;  /* 0x0000000000017941 */ /* 0x000fea0003800200 */
.L_x_7084:
[----:B------:R-:W1:Y:S01]  /*41a90*/  LDC R177, c[0x0][0x404] ;  /* 0x00010100ffb17b82 */ /* 0x000e620000000800 */
        /* <DEDUP_REMOVED lines=9> */
[----:B-1----:R-:W-:Y:S01]  /*41b30*/  FSETP.GTU.FTZ.AND P2, PT, R6, R177, PT ;  /* 0x000000b10600720b */ /* 0x002fe20003f5c000 */
[----:B---3--:R-:W-:-:S05]  /*41b40*/  FMUL.FTZ R6, R8, R176 ;  /* 0x000000b008067220 */ /* 0x008fca0000410000 */
        /* <DEDUP_REMOVED lines=14> */
.L_x_7091:
        /* <DEDUP_REMOVED lines=12> */
.L_x_7093:
[----:B------:R-:W-:Y:S05]  /*41cf0*/  BSYNC.RECONVERGENT B2 ;  /* 0x0000000000027941 */ /* 0x000fea0003800200 */
.L_x_7092:
        /* <DEDUP_REMOVED lines=62> */
.L_x_7090:
[----:B------:R-:W-:Y:S05]  /*420e0*/  BSYNC.RECONVERGENT B1 ;  /* 0x0000000000017941 */ /* 0x000fea0003800200 */
.L_x_7089:
        /* <DEDUP_REMOVED lines=26> */
.L_x_7096:
        /* <DEDUP_REMOVED lines=12> */
.L_x_7098:
[----:B------:R-:W-:Y:S05]  /*42350*/  BSYNC.RECONVERGENT B2 ;  /* 0x0000000000027941 */ /* 0x000fea0003800200 */
.L_x_7097:
        /* <DEDUP_REMOVED lines=62> */
.L_x_7095:
[----:B------:R-:W-:Y:S05]  /*42740*/  BSYNC.RECONVERGENT B1 ;  /* 0x0000000000017941 */ /* 0x000fea0003800200 */
.L_x_7094:
        /* <DEDUP_REMOVED lines=22> */
.L_x_7101:
        /* <DEDUP_REMOVED lines=12> */
.L_x_7103:
[----:B------:R-:W-:Y:S05]  /*42970*/  BSYNC.RECONVERGENT B2 ;  /* 0x0000000000027941 */ /* 0x000fea0003800200 */
.L_x_7102:
        /* <DEDUP_REMOVED lines=62> */
.L_x_7100:
[----:B------:R-:W-:Y:S05]  /*42d60*/  BSYNC.RECONVERGENT B1 ;  /* 0x0000000000017941 */ /* 0x000fea0003800200 */
.L_x_7099:
[----:B------:R-:W-:Y:S01]  /*42d70*/  I2FP.F32.U32 R7, R9 ;  /* 0x0000000900077245 */ /* 0x000fe20000201000 */
[----:B------:R-:W-:Y:S01]  /*42d80*/  BSSY.RECONVERGENT B1, `(.L_x_7104) ;  /* 0x0000066000017945 */ /* 0x000fe20003800200 */
[----:B------:R-:W-:Y:S01]  /*42d90*/  @P1 PRMT R8, R48, 0x7632, R8 ;  /* 0x0000763230081816 */ /* 0x000fe20000000008 */
[----:B------:R-:W-:Y:S02]  /*42da0*/  IMAD.MOV.U32 R9, RZ, RZ, R16 ;  /* 0x000000ffff097224 */ /* 0x000fe400078e0010 */
        /* <DEDUP_REMOVED lines=24> */
.L_x_7106:
        /* <DEDUP_REMOVED lines=12> */
.L_x_7108:
[----:B------:R-:W-:Y:S05]  /*42ff0*/  BSYNC.RECONVERGENT B2 ;  /* 0x0000000000027941 */ /* 0x000fea0003800200 */
.L_x_7107:
        /* <DEDUP_REMOVED lines=62> */
.L_x_7105:
[----:B------:R-:W-:Y:S05]  /*433e0*/  BSYNC.RECONVERGENT B1 ;  /* 0x0000000000017941 */ /* 0x000fea0003800200 */
.L_x_7104:
[----:B------:R-:W-:Y:S01]  /*433f0*/  I2FP.F32.U32 R6, R9 ;  /* 0x0000000900067245 */ /* 0x000fe20000201000 */
[----:B------:R-:W-:Y:S01]  /*43400*/  BSSY.RECONVERGENT B1, `(.L_x_7109) ;  /* 0x0000061000017945 */ /* 0x000fe20003800200 */
[----:B------:R-:W-:Y:S01]  /*43410*/  LOP3.LUT R22, R22, 0xfffffffb, RZ, 0xc0, !PT ;  /* 0xfffffffb16167812 */ /* 0x000fe200078ec0ff */
[----:B------:R-:W-:Y:S01]  /*43420*/  IMAD.MOV.U32 R9, RZ, RZ, R16 ;  /* 0x000000ffff097224 */ /* 0x000fe200078e0010 */
[----:B0-----:R-:W-:Y:S01]  /*43430*/  PRMT R41, R117, 0x7632, R41 ;  /* 0x0000763275297816 */ /* 0x001fe20000000029 */
        /* <DEDUP_REMOVED lines=18> */
.L_x_7111:
        /* <DEDUP_REMOVED lines=12> */
.L_x_7113:
[----:B------:R-:W-:Y:S05]  /*43620*/  BSYNC.RECONVERGENT B2 ;  /* 0x0000000000027941 */ /* 0x000fea0003800200 */
.L_x_7112:
        /* <DEDUP_REMOVED lines=62> */
.L_x_7110:
[----:B------:R-:W-:Y:S05]  /*43a10*/  BSYNC.RECONVERGENT B1 ;  /* 0x0000000000017941 */ /* 0x000fea0003800200 */
.L_x_7109:
        /* <DEDUP_REMOVED lines=26> */
.L_x_7116:
        /* <DEDUP_REMOVED lines=12> */
.L_x_7118:
[----:B------:R-:W-:Y:S05]  /*43c80*/  BSYNC.RECONVERGENT B2 ;  /* 0x0000000000027941 */ /* 0x000fea0003800200 */
.L_x_7117:
        /* <DEDUP_REMOVED lines=62> */
.L_x_7115:
[----:B------:R-:W-:Y:S05]  /*44070*/  BSYNC.RECONVERGENT B1 ;  /* 0x0000000000017941 */ /* 0x000fea0003800200 */
.L_x_7114:
        /* <DEDUP_REMOVED lines=22> */
.L_x_7121:
        /* <DEDUP_REMOVED lines=12> */
.L_x_7123:
[----:B------:R-:W-:Y:S05]  /*442a0*/  BSYNC.RECONVERGENT B2 ;  /* 0x0000000000027941 */ /* 0x000fea0003800200 */
.L_x_7122:
        /* <DEDUP_REMOVED lines=62> */
.L_x_7120:
[----:B------:R-:W-:Y:S05]  /*44690*/  BSYNC.RECONVERGENT B1 ;  /* 0x0000000000017941 */ /* 0x000fea0003800200 */
.L_x_7119:
[----:B------:R-:W-:Y:S01]  /*446a0*/  I2FP.F32.U32 R7, R9 ;  /* 0x0000000900077245 */ /* 0x000fe20000201000 */
[----:B------:R-:W-:Y:S01]  /*446b0*/  BSSY.RECONVERGENT B1, `(.L_x_7124) ;  /* 0x0000066000017945 */ /* 0x000fe20003800200 */
[----:B------:R-:W-:-:S03]  /*446c0*/  @P1 PRMT R8, R49, 0x7632, R8 ;  /* 0x0000763231081816 */ /* 0x000fc60000000008 */
        /* <DEDUP_REMOVED lines=25> */
.L_x_7126:
        /* <DEDUP_REMOVED lines=12> */
.L_x_7128:
[----:B------:R-:W-:Y:S05]  /*44920*/  BSYNC.RECONVERGENT B2 ;  /* 0x0000000000027941 */ /* 0x000fea0003800200 */
.L_x_7127:
        /* <DEDUP_REMOVED lines=62> */
.L_x_7125:
[----:B------:R-:W-:Y:S05]  /*44d10*/  BSYNC.RECONVERGENT B1 ;  /* 0x0000000000017941 */ /* 0x000fea0003800200 */
.L_x_7124:
[----:B------:R-:W-:Y:S01]  /*44d20*/  I2FP.F32.U32 R6, R8 ;  /* 0x0000000800067245 */ /* 0x000fe20000201000 */
[----:B------:R-:W-:Y:S01]  /*44d30*/  BSSY.RECONVERGENT B1, `(.L_x_7129) ;  /* 0x000005f000017945 */ /* 0x000fe20003800200 */
[----:B------:R-:W-:Y:S02]  /*44d40*/  ISETP.NE.AND P3, PT, R7, 0x1, PT ;  /* 0x000000010700780c */ /* 0x000fe40003f65270 */
[----:B------:R-:W-:Y:S01]  /*44d50*/  PRMT R147, R118, 0x7632, R147 ;  /* 0x0000763276937816 */ /* 0x000fe20000000093 */
[----:B------:R-:W-:Y:S01]  /*44d60*/  FFMA.FTZ R6, R6, R178, 1.1641532182693481445e-10 ;  /* 0x2f00000006067423 */ /* 0x000fe200000100b2 */
[----:B------:R-:W-:-:S04]  /*44d70*/  MOV R41, R16 ;  /* 0x0000001000297202 */ /* 0x000fc80000000f00 */
        /* <DEDUP_REMOVED lines=15> */
.L_x_7131:
        /* <DEDUP_REMOVED lines=12> */
.L_x_7133:
[----:B------:R-:W-:Y:S05]  /*44f30*/  BSYNC.RECONVERGENT B2 ;  /* 0x0000000000027941 */ /* 0x000fea0003800200 */
.L_x_7132:
        /* <DEDUP_REMOVED lines=62> */
.L_x_7130:
[----:B------:R-:W-:Y:S05]  /*45320*/  BSYNC.RECONVERGENT B1 ;  /* 0x0000000000017941 */ /* 0x000fea0003800200 */
.L_x_7129:
        /* <DEDUP_REMOVED lines=26> */
.L_x_7136:
        /* <DEDUP_REMOVED lines=12> */
.L_x_7138:
[----:B------:R-:W-:Y:S05]  /*45590*/  BSYNC.RECONVERGENT B2 ;  /* 0x0000000000027941 */ /* 0x000fea0003800200 */
.L_x_7137:
        /* <DEDUP_REMOVED lines=62> */
.L_x_7135:
[----:B------:R-:W-:Y:S05]  /*45980*/  BSYNC.RECONVERGENT B1 ;  /* 0x0000000000017941 */ /* 0x000fea0003800200 */
.L_x_7134:
        /* <DEDUP_REMOVED lines=20> */
.L_x_7141:
        /* <DEDUP_REMOVED lines=12> */
.L_x_7143:
[----:B------:R-:W-:Y:S05]  /*45b90*/  BSYNC.RECONVERGENT B2 ;  /* 0x0000000000027941 */ /* 0x000fea0003800200 */
.L_x_7142:
        /* <DEDUP_REMOVED lines=62> */
.L_x_7140:
[----:B------:R-:W-:Y:S05]  /*45f80*/  BSYNC.RECONVERGENT B1 ;  /* 0x0000000000017941 */ /* 0x000fea0003800200 */
.L_x_7139:
[----:B------:R-:W-:Y:S01]  /*45f90*/  I2FP.F32.U32 R7, R140 ;  /* 0x0000008c00077245 */ /* 0x000fe20000201000 */
[----:B------:R-:W-:Y:S01]  /*45fa0*/  BSSY.RECONVERGENT B1, `(.L_x_7144) ;  /* 0x0000065000017945 */ /* 0x000fe20003800200 */
[----:B------:R-:W-:Y:S01]  /*45fb0*/  @P1 PRMT R18, R50, 0x7632, R18 ;  /* 0x0000763232121816 */ /* 0x000fe20000000012 */
[----:B------:R-:W-:Y:S02]  /*45fc0*/  HFMA2 R172, -RZ, RZ, 0, 1.1920928955078125e-07 ;  /* 0x00000002ffac7431 */ /* 0x000fe400000001ff */
[----:B------:R-:W-:Y:S02]  /*45fd0*/  IMAD.MOV.U32 R141, RZ, RZ, R16 ;  /* 0x000000ffff8d7224 */ /* 0x000fe400078e0010 */
[----:B------:R-:W-:Y:S01]  /*45fe0*/  FFMA.FTZ R7, R7, R178, 1.1641532182693481445e-10 ;  /* 0x2f00000007077423 */ /* 0x000fe200000100b2 */
[----:B------:R-:W-:-:S04]  /*45ff0*/  @P1 IMAD.U32 R18, R18, 0x10000, RZ ;  /* 0x0001000012121824 */ /* 0x000fc800078e00ff */
        /* <DEDUP_REMOVED lines=20> */
.L_x_7146:
        /* <DEDUP_REMOVED lines=12> */
.L_x_7148:
[----:B------:R-:W-:Y:S05]  /*46200*/  BSYNC.RECONVERGENT B2 ;  /* 0x0000000000027941 */ /* 0x000fea0003800200 */
.L_x_7147:
        /* <DEDUP_REMOVED lines=62> */
.L_x_7145:
[----:B------:R-:W-:Y:S05]  /*465f0*/  BSYNC.RECONVERGENT B1 ;  /* 0x0000000000017941 */ /* 0x000fea0003800200 */
.L_x_7144:
        /* <DEDUP_REMOVED lines=21> */
.L_x_7151:
        /* <DEDUP_REMOVED lines=12> */
.L_x_7153:
[----:B------:R-:W-:Y:S05]  /*46810*/  BSYNC.RECONVERGENT B2 ;  /* 0x0000000000027941 */ /* 0x000fea0003800200 */
.L_x_7152:
        /* <DEDUP_REMOVED lines=62> */
.L_x_7150:
[----:B------:R-:W-:Y:S05]  /*46c00*/  BSYNC.RECONVERGENT B1 ;  /* 0x0000000000017941 */ /* 0x000fea0003800200 */
.L_x_7149:
        /* <DEDUP_REMOVED lines=26> */
.L_x_7156:
        /* <DEDUP_REMOVED lines=12> */
.L_x_7158:
[----:B------:R-:W-:Y:S05]  /*46e70*/  BSYNC.RECONVERGENT B2 ;  /* 0x0000000000027941 */ /* 0x000fea0003800200 */
.L_x_7157:
        /* <DEDUP_REMOVED lines=62> */
.L_x_7155:
[----:B------:R-:W-:Y:S05]  /*47260*/  BSYNC.RECONVERGENT B1 ;  /* 0x0000000000017941 */ /* 0x000fea0003800200 */
.L_x_7154:
        /* <DEDUP_REMOVED lines=20> */
.L_x_7161:
        /* <DEDUP_REMOVED lines=15> */
.L_x_7163:
[----:B------:R-:W-:Y:S05]  /*474a0*/  BSYNC.RECONVERGENT B2 ;  /* 0x0000000000027941 */ /* 0x000fea0003800200 */
.L_x_7162:
        /* <DEDUP_REMOVED lines=62> */
.L_x_7160:
[----:B------:R-:W-:Y:S05]  /*47890*/  BSYNC.RECONVERGENT B1 ;  /* 0x0000000000017941 */ /* 0x000fea0003800200 */
.L_x_7159:
[----:B------:R-:W-:Y:S02]  /*478a0*/  I2FP.F32.U32 R172, R174 ;  /* 0x000000ae00ac7245 */ /* 0x000fe40000201000 */
[----:B------:R-:W-:Y:S01]  /*478b0*/  PRMT R117, R117, 0x5410, R168 ;  /* 0x0000541075757816 */ /* 0x000fe200000000a8 */
[----:B------:R-:W-:Y:S01]  /*478c0*/  IMAD.MOV.U32 R168, RZ, RZ, R5 ;  /* 0x000000ffffa87224 */ /* 0x000fe200078e0005 */
        /* <DEDUP_REMOVED lines=18> */
.L_x_7083:
        /* <DEDUP_REMOVED lines=16> */
.L_x_7167:
        /* <DEDUP_REMOVED lines=12> */
.L_x_7169:
[----:B------:R-:W-:Y:S05]  /*47bb0*/  BSYNC.RECONVERGENT B2 ;  /* 0x0000000000027941 */ /* 0x000fea0003800200 */
.L_x_7168:
        /* <DEDUP_REMOVED lines=62> */
.L_x_7166:
[----:B------:R-:W-:Y:S05]  /*47fa0*/  BSYNC.RECONVERGENT B1 ;  /* 0x0000000000017941 */ /* 0x000fea0003800200 */
.L_x_7165:
        /* <DEDUP_REMOVED lines=10> */
[----:B0-----:R-:W-:Y:S01]  /*48050*/  FSETP.GTU.FTZ.AND P2, PT, R18, R252, PT ;  /* 0x000000fc1200720b */ /* 0x001fe20003f5c000 */
[----:B-1----:R-:W-:-:S05]  /*48060*/  FMUL.FTZ R18, R26, R179 ;  /* 0x000000b31a127220 */ /* 0x002fca0000410000 */
        /* <DEDUP_REMOVED lines=17> */
.L_x_7172:
        /* <DEDUP_REMOVED lines=12> */
.L_x_7174:
[----:B------:R-:W-:Y:S05]  /*48240*/  BSYNC.RECONVERGENT B2 ;  /* 0x0000000000027941 */ /* 0x000fea0003800200 */
.L_x_7173:
        /* <DEDUP_REMOVED lines=62> */
.L_x_7171:
[----:B------:R-:W-:Y:S05]  /*48630*/  BSYNC.RECONVERGENT B1 ;  /* 0x0000000000017941 */ /* 0x000fea0003800200 */
.L_x_7170:
        /* <DEDUP_REMOVED lines=26> */
.L_x_7177:
        /* <DEDUP_REMOVED lines=12> */
.L_x_7179:
[----:B------:R-:W-:Y:S05]  /*488a0*/  BSYNC.RECONVERGENT B2 ;  /* 0x0000000000027941 */ /* 0x000fea0003800200 */
.L_x_7178:
        /* <DEDUP_REMOVED lines=59> */
[----:B------:R-:W-:Y:S02]  /*48c60*/  HFMA2 R140, -RZ, RZ, 0, 0 ;  /* 0x00000000ff8c7431 */ /* 0x000fe400000001ff */
[----:B------:R-:W-:Y:S01]  /*48c70*/  IMAD.MOV.U32 R16, RZ, RZ, R40 ;  /* 0x000000ffff107224 */ /* 0x000fe200078e0028 */
[----:B------:R-:W-:-:S07]  /*48c80*/  LOP3.LUT R20, R18, UR5, R41, 0x96, !PT ;  /* 0x0000000512147c12 */ /* 0x000fce000f8e9629 */
.L_x_7176:
[----:B------:R-:W-:Y:S05]  /*48c90*/  BSYNC.RECONVERGENT B1 ;  /* 0x0000000000017941 */ /* 0x000fea0003800200 */
.L_x_7175:
        /* <DEDUP_REMOVED lines=26> */
.L_x_7182:
        /* <DEDUP_REMOVED lines=12> */
.L_x_7184:
[----:B------:R-:W-:Y:S05]  /*48f00*/  BSYNC.RECONVERGENT B2 ;  /* 0x0000000000027941 */ /* 0x000fea0003800200 */
.L_x_7183:
        /* <DEDUP_REMOVED lines=62> */
.L_x_7181:
[----:B------:R-:W-:Y:S05]  /*492f0*/  BSYNC.RECONVERGENT B1 ;  /* 0x0000000000017941 */ /* 0x000fea0003800200 */
.L_x_7180:
        /* <DEDUP_REMOVED lines=26> */
.L_x_7187:
        /* <DEDUP_REMOVED lines=12> */
.L_x_7189:
[----:B------:R-:W-:Y:S05]  /*49560*/  BSYNC.RECONVERGENT B2 ;  /* 0x0000000000027941 */ /* 0x000fea0003800200 */
.L_x_7188:
        /* <DEDUP_REMOVED lines=62> */
.L_x_7186:
[----:B------:R-:W-:Y:S05]  /*49950*/  BSYNC.RECONVERGENT B1 ;  /* 0x0000000000017941 */ /* 0x000fea0003800200 */
.L_x_7185:
        /* <DEDUP_REMOVED lines=24> */
.L_x_7192:
        /* <DEDUP_REMOVED lines=12> */
.L_x_7194:
[----:B------:R-:W-:Y:S05]  /*49ba0*/  BSYNC.RECONVERGENT B2 ;  /* 0x0000000000027941 */ /* 0x000fea0003800200 */
.L_x_7193:
        /* <DEDUP_REMOVED lines=62> */
.L_x_7191:
[----:B------:R-:W-:Y:S05]  /*49f90*/  BSYNC.RECONVERGENT B1 ;  /* 0x0000000000017941 */ /* 0x000fea0003800200 */
.L_x_7190:
        /* <DEDUP_REMOVED lines=24> */
.L_x_7197:
        /* <DEDUP_REMOVED lines=12> */
.L_x_7199:
[----:B------:R-:W-:Y:S05]  /*4a1e0*/  BSYNC.RECONVERGENT B2 ;  /* 0x0000000000027941 */ /* 0x000fea0003800200 */
.L_x_7198:
        /* <DEDUP_REMOVED lines=62> */
.L_x_7196:
[----:B------:R-:W-:Y:S05]  /*4a5d0*/  BSYNC.RECONVERGENT B1 ;  /* 0x0000000000017941 */ /* 0x000fea0003800200 */
.L_x_7195:
        /* <DEDUP_REMOVED lines=24> */
.L_x_7202:
        /* <DEDUP_REMOVED lines=12> */
.L_x_7204:
[----:B------:R-:W-:Y:S05]  /*4a820*/  BSYNC.RECONVERGENT B2 ;  /* 0x0000000000027941 */ /* 0x000fea0003800200 */
.L_x_7203:
        /* <DEDUP_REMOVED lines=62> */
.L_x_7201:
[----:B------:R-:W-:Y:S05]  /*4ac10*/  BSYNC.RECONVERGENT B1 ;  /* 0x0000000000017941 */ /* 0x000fea0003800200 */
.L_x_7200:
        /* <DEDUP_REMOVED lines=12> */
[----:B------:R-:W-:Y:S01]  /*4ace0*/  @P1 FADD.FTZ R147, R168, R147 ;  /* 0x00000093a8931221 */ /* 0x000fe20000010000 */
[----:B------:R-:W-:-:S04]  /*4acf0*/  IMAD.MOV.U32 R168, RZ, RZ, R171 ;  /* 0x000000ffffa87224 */ /* 0x000fc800078e00ab */
[----:B------:R-:W-:-:S04]  /*4ad00*/  F2FP.BF16.F32.PACK_AB R174, RZ, R147 ;  /* 0x00000093ffae723e */ /* 0x000fc800000010ff */
[----:B------:R-:W-:-:S07]  /*4ad10*/  PRMT R119, R119, 0x5410, R174 ;  /* 0x0000541077777816 */ /* 0x000fce00000000ae */
.L_x_7164:
        /* <DEDUP_REMOVED lines=23> */
[----:B---3--:R-:W-:Y:S02]  /*4ae90*/  SHF.L.U32 R116, R6, 0x10, RZ ;  /* 0x0000001006747819 */ /* 0x008fe400000006ff */
        /* <DEDUP_REMOVED lines=19> */
.L_x_7082:
[----:B------:R-:W-:Y:S05]  /*4afd0*/  BSYNC.RECONVERGENT B0 ;  /* 0x0000000000007941 */ /* 0x000fea0003800200 */
.L_x_7081:
[----:B01-34-:R-:W-:Y:S01]  /*4afe0*/  FADD.FTZ R116, RZ, R13 ;  /* 0x0000000dff747221 */ /* 0x01bfe20000010000 */
[----:B------:R-:W3:Y:S01]  /*4aff0*/  LDL R118, [R1+0x124] ;  /* 0x0001240001767983 */ /* 0x000ee20000100800 */
[----:B------:R-:W-:Y:S01]  /*4b000*/  ISETP.GE.U32.AND P0, PT, R24, 0x80, PT ;  /* 0x000000801800780c */ /* 0x000fe20003f06070 */
[----:B------:R-:W-:Y:S01]  /*4b010*/  BSSY.RECONVERGENT B0, `(.L_x_7205) ;  /* 0x00000cf000007945 */ /* 0x000fe20003800200 */
[----:B------:R-:W-:Y:S01]  /*4b020*/  FADD.FTZ R116, R38, R116 ;  /* 0x0000007426747221 */ /* 0x000fe20000010000 */
[C---:B------:R-:W-:Y:S01]  /*4b030*/  ISETP.GT.U32.AND P1, PT, R24.reuse, 0xff, PT ;  /* 0x000000ff1800780c */ /* 0x040fe20003f24070 */
[----:B------:R-:W0:Y:S01]  /*4b040*/  S2R R179, SR_TID.X ;  /* 0x0000000000b37919 */ /* 0x000e220000002100 */
[C---:B------:R-:W-:Y:S01]  /*4b050*/  ISETP.GT.U32.AND P2, PT, R24.reuse, 0x17f, PT ;  /* 0x0000017f1800780c */ /* 0x040fe20003f44070 */
[----:B------:R-:W-:Y:S01]  /*4b060*/  FADD.FTZ R116, R37, R116 ;  /* 0x0000007425747221 */ /* 0x000fe20000010000 */
[C---:B------:R-:W-:Y:S02]  /*4b070*/  ISETP.GT.U32.AND P3, PT, R24.reuse, 0x1ff, PT ;  /* 0x000001ff1800780c */ /* 0x040fe40003f64070 */
[C---:B------:R-:W-:Y:S01]  /*4b080*/  ISETP.GT.U32.AND P4, PT, R24.reuse, 0x27f, PT ;  /* 0x0000027f1800780c */ /* 0x040fe20003f84070 */
[----:B------:R-:W-:Y:S01]  /*4b090*/  FADD.FTZ R116, R129, R116 ;  /* 0x0000007481747221 */ /* 0x000fe20000010000 */
[----:B------:R-:W-:-:S02]  /*4b0a0*/  ISETP.GT.U32.AND P5, PT, R24, 0x2ff, PT ;  /* 0x000002ff1800780c */ /* 0x000fc40003fa4070 */
[----:B------:R-:W-:Y:S01]  /*4b0b0*/  ISETP.GT.U32.AND P6, PT, R24, 0x37f, PT ;  /* 0x0000037f1800780c */ /* 0x000fe20003fc4070 */
        /* <DEDUP_REMOVED lines=63> */
[----:B---3--:R-:W-:-:S04]  /*4b4b0*/  FMUL.FTZ R116, R118, R116 ;  /* 0x0000007476747220 */ /* 0x008fc80000410000 */
        /* <DEDUP_REMOVED lines=132> */
.L_x_7206:
[----:B------:R-:W-:Y:S05]  /*4bd00*/  BSYNC.RECONVERGENT B0 ;  /* 0x0000000000007941 */ /* 0x000fea0003800200 */
.L_x_7205:
[----:B------:R-:W-:Y:S01]  /*4bd10*/  LOP3.LUT R119, R179, 0x1f, RZ, 0xc0, !PT ;  /* 0x0000001fb3777812 */ /* 0x000fe200078ec0ff */
[----:B------:R-:W-:Y:S01]  /*4bd20*/  BAR.SYNC.DEFER_BLOCKING 0x0 ;  /* 0x0000000000007b1d */ /* 0x000fe20000010000 */
[----:B0-----:R-:W-:Y:S01]  /*4bd30*/  IMAD.MOV.U32 R118, RZ, RZ, RZ ;  /* 0x000000ffff767224 */ /* 0x001fe200078e00ff */
[----:B------:R-:W-:Y:S02]  /*4bd40*/  CS2R R116, SRZ ;  /* 0x0000000000747805 */ /* 0x000fe4000001ff00 */
[----:B------:R-:W-:Y:S02]  /*4bd50*/  ISETP.GT.U32.AND P1, PT, R119, 0x3, PT ;  /* 0x000000037700780c */ /* 0x000fe40003f24070 */
[----:B------:R-:W-:Y:S11]  /*4bd60*/  BSSY.RECONVERGENT B0, `(.L_x_7207) ;  /* 0x000000a000007945 */ /* 0x000ff60003800200 */
[----:B------:R-:W-:Y:S05]  /*4bd70*/  @P1 BRA `(.L_x_7208) ;  /* 0x0000000000201947 */ /* 0x000fea0003800000 */
[----:B------:R0:W5:Y:S01]  /*4bd80*/  LDL R118, [R1+0x120] ;  /* 0x0001200001767983 */ /* 0x0001620000100800 */
[----:B------:R-:W1:Y:S01]  /*4bd90*/  S2UR UR6, SR_CgaCtaId ;  /* 0x00000000000679c3 */ /* 0x000e620000008800 */
[----:B------:R-:W-:Y:S01]  /*4bda0*/  UMOV UR5, 0x400 ;  /* 0x0000040000057882 */ /* 0x000fe20000000000 */
[----:B------:R-:W-:-:S05]  /*4bdb0*/  IMAD.SHL.U32 R116, R179, 0x8, RZ ;  /* 0x00000008b3747824 */ /* 0x000fca00078e00ff */
[----:B------:R-:W-:Y:S01]  /*4bdc0*/  LOP3.LUT R116, R116, 0xf8, RZ, 0xc0, !PT ;  /* 0x000000f874747812 */ /* 0x000fe200078ec0ff */
[----:B-1----:R-:W-:-:S04]  /*4bdd0*/  ULEA UR5, UR6, UR5, 0x18 ;  /* 0x0000000506057291 */ /* 0x002fc8000f8ec0ff */
[----:B------:R-:W-:-:S09]  /*4bde0*/  @UP1 UIADD3 UR5, UPT, UPT, UR5, 0x20, URZ ;  /* 0x0000002005051890 */ /* 0x000fd2000fffe0ff */
[----:B0-----:R-:W1:Y:S03]  /*4bdf0*/  LDS.64 R116, [R116+UR5] ;  /* 0x0000000574747984 */ /* 0x001e660008000a00 */
.L_x_7208:
[----:B------:R-:W-:Y:S05]  /*4be00*/  BSYNC.RECONVERGENT B0 ;  /* 0x0000000000007941 */ /* 0x000fea0003800200 */
.L_x_7207:
[----:B-----5:R-:W0:Y:S01]  /*4be10*/  SHFL.DOWN PT, R171, R118, 0x2, 0x1f ;  /* 0x08401f0076ab7f89 */ /* 0x020e2200000e0000 */
[-C--:B------:R-:W-:Y:S01]  /*4be20*/  I2FP.F32.S32 R170, R118.reuse ;  /* 0x0000007600aa7245 */ /* 0x080fe20000201400 */
[----:B------:R-:W-:Y:S01]  /*4be30*/  BSSY.RECONVERGENT B0, `(.L_x_7209) ;  /* 0x0000076000007945 */ /* 0x000fe20003800200 */
[----:B------:R-:W-:Y:S01]  /*4be40*/  ISETP.NE.AND P1, PT, RZ, UR18, PT ;  /* 0x00000012ff007c0c */ /* 0x000fe2000bf25270 */
[----:B-1----:R-:W1:Y:S01]  /*4be50*/  SHFL.DOWN PT, R169, R116, 0x2, 0x1f ;  /* 0x08401f0074a97f89 */ /* 0x002e6200000e0000 */
[----:B------:R-:W-:Y:S02]  /*4be60*/  ISETP.NE.AND P2, PT, R179, RZ, PT ;  /* 0x000000ffb300720c */ /* 0x000fe40003f45270 */
[----:B0-----:R-:W-:Y:S02]  /*4be70*/  IADD3 R118, PT, PT, R171, R118, RZ ;  /* 0x00000076ab767210 */ /* 0x001fe40007ffe0ff */
[----:B------:R-:W-:Y:S01]  /*4be80*/  I2FP.F32.S32 R171, R171 ;  /* 0x000000ab00ab7245 */ /* 0x000fe20000201400 */
[----:B-1----:R-:W-:-:S04]  /*4be90*/  FADD.FTZ R119, -R169, R116 ;  /* 0x00000074a9777221 */ /* 0x002fc80000010100 */
[----:B------:R-:W-:Y:S01]  /*4bea0*/  FMUL.FTZ R169, R169, R171 ;  /* 0x000000aba9a97220 */ /* 0x000fe20000410000 */
[----:B------:R-:W-:-:S04]  /*4beb0*/  FMUL.FTZ R119, R119, R119 ;  /* 0x0000007777777220 */ /* 0x000fc80000410000 */
[----:B------:R-:W-:Y:S01]  /*4bec0*/  FMUL.FTZ R119, R119, R170 ;  /* 0x000000aa77777220 */ /* 0x000fe20000410000 */
[----:B------:R-:W-:Y:S02]  /*4bed0*/  FFMA.FTZ R170, R170, R116, R169 ;  /* 0x00000074aaaa7223 */ /* 0x000fe400000100a9 */
[----:B------:R-:W0:Y:S01]  /*4bee0*/  SHFL.DOWN PT, R116, R117, 0x2, 0x1f ;  /* 0x08401f0075747f89 */ /* 0x000e2200000e0000 */
[----:B------:R-:W-:-:S03]  /*4bef0*/  FMUL.FTZ R119, R119, R171 ;  /* 0x000000ab77777220 */ /* 0x000fc60000410000 */
[----:B------:R-:W1:Y:S01]  /*4bf00*/  SHFL.DOWN PT, R171, R118, 0x1, 0x1f ;  /* 0x08201f0076ab7f89 */ /* 0x000e6200000e0000 */
[----:B0-----:R-:W-:Y:S01]  /*4bf10*/  FADD.FTZ R117, R116, R117 ;  /* 0x0000007574757221 */ /* 0x001fe20000010000 */
[----:B------:R-:W-:Y:S01]  /*4bf20*/  I2FP.F32.S32 R116, R118 ;  /* 0x0000007600747245 */ /* 0x000fe20000201400 */
[----:B-1----:R-:W-:-:S03]  /*4bf30*/  IMAD.IADD R118, R118, 0x1, R171 ;  /* 0x0000000176767824 */ /* 0x002fc600078e02ab */
[----:B------:R-:W0:Y:S01]  /*4bf40*/  MUFU.RCP R169, R116 ;  /* 0x0000007400a97308 */ /* 0x000e220000001000 */
[----:B------:R-:W-:Y:S02]  /*4bf50*/  I2FP.F32.S32 R171, R171 ;  /* 0x000000ab00ab7245 */ /* 0x000fe40000201400 */
[----:B------:R-:W-:-:S06]  /*4bf60*/  I2FP.F32.S32 R118, R118 ;  /* 0x0000007600767245 */ /* 0x000fcc0000201400 */
[----:B------:R-:W1:Y:S01]  /*4bf70*/  MUFU.RCP R118, R118 ;  /* 0x0000007600767308 */ /* 0x000e620000001000 */
[C---:B0-----:R-:W-:Y:S01]  /*4bf80*/  FFMA.FTZ R117, R169.reuse, R119, R117 ;  /* 0x00000077a9757223 */ /* 0x041fe20000010075 */
[----:B------:R-:W-:-:S05]  /*4bf90*/  FMUL.FTZ R119, R169, R170 ;  /* 0x000000aaa9777220 */ /* 0x000fca0000410000 */
[----:B------:R-:W0:Y:S02]  /*4bfa0*/  SHFL.DOWN PT, R169, R119, 0x1, 0x1f ;  /* 0x08201f0077a97f89 */ /* 0x000e2400000e0000 */
[----:B0-----:R-:W-:Y:S01]  /*4bfb0*/  FADD.FTZ R170, R119, -R169 ;  /* 0x800000a977aa7221 */ /* 0x001fe20000010000 */
[----:B------:R-:W-:-:S03]  /*4bfc0*/  FMUL.FTZ R169, R169, R171 ;  /* 0x000000aba9a97220 */ /* 0x000fc60000410000 */
[----:B------:R-:W-:-:S04]  /*4bfd0*/  FMUL.FTZ R170, R170, R170 ;  /* 0x000000aaaaaa7220 */ /* 0x000fc80000410000 */
[C---:B------:R-:W-:Y:S01]  /*4bfe0*/  FMUL.FTZ R170, R116.reuse, R170 ;  /* 0x000000aa74aa7220 */ /* 0x040fe20000410000 */
[----:B------:R-:W-:Y:S02]  /*4bff0*/  FFMA.FTZ R116, R116, R119, R169 ;  /* 0x0000007774747223 */ /* 0x000fe400000100a9 */
[----:B------:R-:W0:Y:S01]  /*4c000*/  SHFL.DOWN PT, R119, R117, 0x1, 0x1f ;  /* 0x08201f0075777f89 */ /* 0x000e2200000e0000 */
[----:B------:R-:W-:Y:S01]  /*4c010*/  FMUL.FTZ R170, R170, R171 ;  /* 0x000000abaaaa7220 */ /* 0x000fe20000410000 */
[----:B-1----:R-:W-:-:S05]  /*4c020*/  FMUL.FTZ R116, R118, R116 ;  /* 0x0000007476747220 */ /* 0x002fca0000410000 */
[----:B------:R-:W-:Y:S01]  /*4c030*/  SHFL.IDX PT, R169, R116, RZ, 0x1f ;  /* 0x00001fff74a97589 */ /* 0x000fe200000e0000 */
[----:B0-----:R-:W-:Y:S02]  /*4c040*/  FADD.FTZ R119, R117, R119 ;  /* 0x0000007775777221 */ /* 0x001fe40000010000 */
[----:B------:R-:W0:Y:S02]  /*4c050*/  LDC R117, c[0x0][0x448] ;  /* 0x00011200ff757b82 */ /* 0x000e240000000800 */
[----:B------:R-:W-:-:S05]  /*4c060*/  FFMA.FTZ R119, R118, R170, R119 ;  /* 0x000000aa76777223 */ /* 0x000fca0000010077 */
[----:B------:R-:W0:Y:S02]  /*4c070*/  SHFL.IDX PT, R116, R119, RZ, 0x1f ;  /* 0x00001fff77747589 */ /* 0x000e2400000e0000 */
[----:B0-----:R-:W-:Y:S01]  /*4c080*/  FFMA.FTZ R116, R116, UR19, R117 ;  /* 0x0000001374747c23 */ /* 0x001fe20008010075 */
[----:B------:R-:W-:-:S05]  /*4c090*/  FMUL.FTZ R117, R169, R169 ;  /* 0x000000a9a9757220 */ /* 0x000fca0000410000 */
[----:B------:R-:W-:-:S05]  /*4c0a0*/  FSEL R117, R117, RZ, P1 ;  /* 0x000000ff75757208 */ /* 0x000fca0000800000 */
[----:B------:R-:W-:-:S04]  /*4c0b0*/  FADD.FTZ R116, R116, R117 ;  /* 0x0000007574747221 */ /* 0x000fc80000010000 */
[----:B------:R0:W1:Y:S02]  /*4c0c0*/  MUFU.RSQ R118, R116 ;  /* 0x0000007400767308 */ /* 0x0000640000001400 */
[----:B0-----:R-:W0:Y:S01]  /*4c0d0*/  @!P2 LDC.64 R116, c[0x0][0x3c0] ;  /* 0x0000f000ff74ab82 */ /* 0x001e220000000a00 */
[----:B-1----:R-:W-:Y:S01]  /*4c0e0*/  R2UR UR5, R118 ;  /* 0x00000000760572ca */ /* 0x002fe200000e0000 */
[----:B------:R-:W-:-:S04]  /*4c0f0*/  IMAD.U32 R118, RZ, RZ, UR4 ;  /* 0x00000004ff767e24 */ /* 0x000fc8000f8e00ff */
[----:B0-----:R-:W-:Y:S02]  /*4c100*/  @!P2 IMAD.WIDE R116, R118, 0x4, R116 ;  /* 0x000000047674a825 */ /* 0x001fe400078e0274 */
[----:B------:R-:W0:Y:S03]  /*4c110*/  @!P2 LDC.64 R118, c[0x0][0x3c8] ;  /* 0x0000f200ff76ab82 */ /* 0x000e260000000a00 */
[----:B------:R1:W-:Y:S02]  /*4c120*/  @!P2 STG.E desc[UR10][R116.64], R169 ;  /* 0x000000a97400a986 */ /* 0x0003e4000c10190a */
[----:B-1----:R-:W-:-:S05]  /*4c130*/  MOV R116, UR4 ;  /* 0x0000000400747c02 */ /* 0x002fca0008000f00 */
[----:B0-----:R-:W-:-:S04]  /*4c140*/  @!P2 IMAD.WIDE R118, R116, 0x4, R118 ;  /* 0x000000047476a825 */ /* 0x001fc800078e0276 */
[----:B------:R-:W-:-:S05]  /*4c150*/  IMAD.U32 R116, RZ, RZ, UR5 ;  /* 0x00000005ff747e24 */ /* 0x000fca000f8e00ff */
[----:B------:R0:W-:Y:S02]  /*4c160*/  @!P2 STG.E desc[UR10][R118.64], R116 ;  /* 0x000000747600a986 */ /* 0x0001e4000c10190a */
[----:B0-----:R-:W-:-:S04]  /*4c170*/  FSEL R116, R169, RZ, !P1 ;  /* 0x000000ffa9747208 */ /* 0x001fc80004800000 */
[----:B------:R-:W-:Y:S01]  /*4c180*/  R2UR UR6, R116 ;  /* 0x00000000740672ca */ /* 0x000fe200000e0000 */
[----:B------:R-:W-:-:S14]  /*4c190*/  @!P0 BRA `(.L_x_7210) ;  /* 0x0000000000fc8947 */ /* 0x000fdc0003800000 */
[----:B------:R-:W3:Y:S04]  /*4c1a0*/  LDL R171, [R1+0x110] ;  /* 0x0001100001ab7983 */ /* 0x000ee80000100800 */
[----:B------:R-:W4:Y:S04]  /*4c1b0*/  LDL R252, [R1+0x114] ;  /* 0x0001140001fc7983 */ /* 0x000f280000100800 */
[----:B------:R-:W5:Y:S04]  /*4c1c0*/  LDL R176, [R1+0x118] ;  /* 0x0001180001b07983 */ /* 0x000f680000100800 */
[----:B------:R-:W2:Y:S04]  /*4c1d0*/  LDL R175, [R1+0x11c] ;  /* 0x00011c0001af7983 */ /* 0x000ea80000100800 */
[----:B------:R-:W2:Y:S04]  /*4c1e0*/  LDL R178, [R1+0x100] ;  /* 0x0001000001b27983 */ /* 0x000ea80000100800 */
[----:B------:R-:W2:Y:S01]  /*4c1f0*/  LDL R177, [R1+0x104] ;  /* 0x0001040001b17983 */ /* 0x000ea20000100800 */
[----:B------:R-:W-:Y:S01]  /*4c200*/  FADD.FTZ R116, R13, -UR6 ;  /* 0x800000060d747e21 */ /* 0x000fe20008010000 */
[----:B------:R-:W-:Y:S01]  /*4c210*/  FADD.FTZ R118, R38, -UR6 ;  /* 0x8000000626767e21 */ /* 0x000fe20008010000 */
[----:B------:R-:W-:-:S02]  /*4c220*/  FADD.FTZ R117, R37, -UR6 ;  /* 0x8000000625757e21 */ /* 0x000fc40008010000 */
[----:B------:R-:W-:Y:S01]  /*4c230*/  FMUL.FTZ R173, R116, UR5 ;  /* 0x0000000574ad7c20 */ /* 0x000fe20008410000 */
[----:B------:R-:W-:Y:S01]  /*4c240*/  FADD.FTZ R116, R129, -UR6 ;  /* 0x8000000681747e21 */ /* 0x000fe20008010000 */
[----:B------:R-:W-:Y:S01]  /*4c250*/  FMUL.FTZ R172, R118, UR5 ;  /* 0x0000000576ac7c20 */ /* 0x000fe20008410000 */
[----:B------:R-:W-:Y:S02]  /*4c260*/  FMUL.FTZ R174, R117, UR5 ;  /* 0x0000000575ae7c20 */ /* 0x000fe40008410000 */
[----:B------:R-:W-:Y:S01]  /*4c270*/  FMUL.FTZ R169, R116, UR5 ;  /* 0x0000000574a97c20 */ /* 0x000fe20008410000 */
[----:B------:R-:W-:Y:S01]  /*4c280*/  FADD.FTZ R170, R142, -UR6 ;  /* 0x800000068eaa7e21 */ /* 0x000fe20008010000 */
[----:B---3--:R-:W-:Y:S01]  /*4c290*/  FFMA.FTZ R116, R173, R171, R104 ;  /* 0x000000abad747223 */ /* 0x008fe20000010068 */
[----:B----4-:R-:W-:Y:S01]  /*4c2a0*/  FFMA.FTZ R119, R172, R252, R105 ;  /* 0x000000fcac777223 */ /* 0x010fe20000010069 */
[----:B-----5:R-:W-:Y:S01]  /*4c2b0*/  FFMA.FTZ R117, R174, R176, R106 ;  /* 0x000000b0ae757223 */ /* 0x020fe2000001006a */
[----:B--2---:R-:W-:-:S03]  /*4c2c0*/  FFMA.FTZ R118, R169, R175, R107 ;  /* 0x000000afa9767223 */ /* 0x004fc6000001006b */
[----:B------:R-:W-:Y:S01]  /*4c2d0*/  F2FP.BF16.F32.PACK_AB R116, R119, R116 ;  /* 0x000000747774723e */ /* 0x000fe200000010ff */
[----:B------:R-:W-:Y:S01]  /*4c2e0*/  FADD.FTZ R119, R128, -UR6 ;  /* 0x8000000680777e21 */ /* 0x000fe20008010000 */
[----:B------:R-:W-:Y:S01]  /*4c2f0*/  FADD.FTZ R171, R131, -UR6 ;  /* 0x8000000683ab7e21 */ /* 0x000fe20008010000 */
[----:B------:R-:W2:Y:S01]  /*4c300*/  LDL R252, [R1+0xf4] ;  /* 0x0000f40001fc7983 */ /* 0x000ea20000100800 */
[----:B------:R-:W-:Y:S01]  /*4c310*/  F2FP.BF16.F32.PACK_AB R117, R118, R117 ;  /* 0x000000757675723e */ /* 0x000fe200000010ff */
[----:B------:R-:W-:Y:S01]  /*4c320*/  FADD.FTZ R118, R130, -UR6 ;  /* 0x8000000682767e21 */ /* 0x000fe20008010000 */
[----:B------:R-:W-:-:S03]  /*4c330*/  FMUL.FTZ R175, R119, UR5 ;  /* 0x0000000577af7c20 */ /* 0x000fc60008410000 */
[----:B------:R-:W-:Y:S01]  /*4c340*/  FMUL.FTZ R176, R118, UR5 ;  /* 0x0000000576b07c20 */ /* 0x000fe20008410000 */
[----:B------:R-:W-:Y:S01]  /*4c350*/  FFMA.FTZ R118, R175, R178, R108 ;  /* 0x000000b2af767223 */ /* 0x000fe2000001006c */
[----:B------:R-:W-:Y:S02]  /*4c360*/  FMUL.FTZ R178, R170, UR5 ;  /* 0x00000005aab27c20 */ /* 0x000fe40008410000 */
[----:B------:R-:W-:Y:S01]  /*4c370*/  FFMA.FTZ R119, R176, R177, R109 ;  /* 0x000000b1b0777223 */ /* 0x000fe2000001006d */
[----:B------:R-:W-:Y:S01]  /*4c380*/  FMUL.FTZ R177, R171, UR5 ;  /* 0x00000005abb17c20 */ /* 0x000fe20008410000 */
[----:B------:R-:W3:Y:S04]  /*4c390*/  LDL R170, [R1+0x108] ;  /* 0x0001080001aa7983 */ /* 0x000ee80000100800 */
[----:B------:R-:W4:Y:S01]  /*4c3a0*/  LDL R171, [R1+0x10c] ;  /* 0x00010c0001ab7983 */ /* 0x000f220000100800 */
[----:B------:R-:W-:Y:S01]  /*4c3b0*/  F2FP.BF16.F32.PACK_AB R118, R119, R118 ;  /* 0x000000767776723e */ /* 0x000fe200000010ff */
[----:B---3--:R-:W-:Y:S01]  /*4c3c0*/  FFMA.FTZ R119, R177, R170, R110 ;  /* 0x000000aab1777223 */ /* 0x008fe2000001006e */
[----:B----4-:R-:W-:-:S05]  /*4c3d0*/  FFMA.FTZ R170, R178, R171, R111 ;  /* 0x000000abb2aa7223 */ /* 0x010fca000001006f */
[----:B------:R-:W-:Y:S02]  /*4c3e0*/  F2FP.BF16.F32.PACK_AB R119, R170, R119 ;  /* 0x00000077aa77723e */ /* 0x000fe400000010ff */
[----:B------:R-:W0:Y:S02]  /*4c3f0*/  LDC.64 R170, c[0x0][0x428] ;  /* 0x00010a00ffaa7b82 */ /* 0x000e240000000a00 */
[----:B0-----:R-:W-:-:S05]  /*4c400*/  IMAD.WIDE.U32 R170, R14, 0x10, R170 ;  /* 0x000000100eaa7825 */ /* 0x001fca00078e00aa */
[----:B------:R0:W-:Y:S04]  /*4c410*/  STG.E.128 desc[UR10][R170.64], R116 ;  /* 0x00000074aa007986 */ /* 0x0001e8000c101d0a */
[----:B0-----:R-:W3:Y:S04]  /*4c420*/  LDL R119, [R1+0xe8] ;  /* 0x0000e80001777983 */ /* 0x001ee80000100800 */
[----:B------:R-:W4:Y:S04]  /*4c430*/  LDL R117, [R1+0xf8] ;  /* 0x0000f80001757983 */ /* 0x000f280000100800 */
[----:B------:R-:W5:Y:S04]  /*4c440*/  LDL R118, [R1+0xe0] ;  /* 0x0000e00001767983 */ /* 0x000f680000100800 */
[----:B------:R-:W2:Y:S04]  /*4c450*/  LDL R116, [R1+0xec] ;  /* 0x0000ec0001747983 */ /* 0x000ea80000100800 */
[----:B------:R-:W2:Y:S04]  /*4c460*/  LDL R171, [R1+0xfc] ;  /* 0x0000fc0001ab7983 */ /* 0x000ea80000100800 */
[----:B------:R-:W2:Y:S01]  /*4c470*/  LDL R170, [R1+0xe4] ;  /* 0x0000e40001aa7983 */ /* 0x000ea20000100800 */
[----:B---3--:R-:W-:-:S03]  /*4c480*/  FFMA.FTZ R119, R177, R119, R62 ;  /* 0x00000077b1777223 */ /* 0x008fc6000001003e */
[----:B------:R-:W3:Y:S01]  /*4c490*/  LDL R177, [R1+0xf0] ;  /* 0x0000f00001b17983 */ /* 0x000ee20000100800 */
[----:B----4-:R-:W-:Y:S01]  /*4c4a0*/  FFMA.FTZ R117, R174, R117, R58 ;  /* 0x00000075ae757223 */ /* 0x010fe2000001003a */
[----:B-----5:R-:W-:Y:S02]  /*4c4b0*/  FFMA.FTZ R118, R175, R118, R60 ;  /* 0x00000076af767223 */ /* 0x020fe4000001003c */
[----:B------:R-:W0:Y:S01]  /*4c4c0*/  LDC.64 R174, c[0x0][0x430] ;  /* 0x00010c00ffae7b82 */ /* 0x000e220000000a00 */
[----:B--2---:R-:W-:Y:S01]  /*4c4d0*/  FFMA.FTZ R116, R178, R116, R63 ;  /* 0x00000074b2747223 */ /* 0x004fe2000001003f */
[----:B------:R-:W-:-:S04]  /*4c4e0*/  FFMA.FTZ R169, R169, R171, R59 ;  /* 0x000000aba9a97223 */ /* 0x000fc8000001003b */
[----:B------:R-:W-:Y:S01]  /*4c4f0*/  F2FP.BF16.F32.PACK_AB R119, R116, R119 ;  /* 0x000000777477723e */ /* 0x000fe200000010ff */
[----:B------:R-:W-:Y:S01]  /*4c500*/  FFMA.FTZ R171, R172, R252, R57 ;  /* 0x000000fcacab7223 */ /* 0x000fe20000010039 */
[----:B------:R-:W-:Y:S01]  /*4c510*/  FFMA.FTZ R170, R176, R170, R61 ;  /* 0x000000aab0aa7223 */ /* 0x000fe2000001003d */
[----:B------:R-:W-:-:S04]  /*4c520*/  F2FP.BF16.F32.PACK_AB R117, R169, R117 ;  /* 0x00000075a975723e */ /* 0x000fc800000010ff */
[----:B------:R-:W-:Y:S01]  /*4c530*/  F2FP.BF16.F32.PACK_AB R118, R170, R118 ;  /* 0x00000076aa76723e */ /* 0x000fe200000010ff */
[----:B---3--:R-:W-:-:S05]  /*4c540*/  FFMA.FTZ R116, R173, R177, R56 ;  /* 0x000000b1ad747223 */ /* 0x008fca0000010038 */
[----:B------:R-:W-:Y:S01]  /*4c550*/  F2FP.BF16.F32.PACK_AB R116, R171, R116 ;  /* 0x00000074ab74723e */ /* 0x000fe200000010ff */
[----:B0-----:R-:W-:-:S05]  /*4c560*/  IMAD.WIDE.U32 R170, R14, 0x10, R174 ;  /* 0x000000100eaa7825 */ /* 0x001fca00078e00ae */
[----:B------:R0:W-:Y:S01]  /*4c570*/  STG.E.128 desc[UR10][R170.64], R116 ;  /* 0x00000074aa007986 */ /* 0x0001e2000c101d0a */
[----:B------:R-:W-:-:S07]  /*4c580*/  VIADD R14, R14, 0x80 ;  /* 0x000000800e0e7836 */ /* 0x000fce0000000000 */
.L_x_7210:
[----:B------:R-:W-:Y:S05]  /*4c590*/  BSYNC.RECONVERGENT B0 ;  /* 0x0000000000007941 */ /* 0x000fea0003800200 */
.L_x_7209:
[----:B------:R-:W-:Y:S01]  /*4c5a0*/  LOP3.LUT P0, RZ, R22, 0x800, RZ, 0xc0, !PT ;  /* 0x0000080016ff7812 */ /* 0x000fe2000780c0ff */
[----:B------:R-:W-:-:S12]  /*4c5b0*/  BSSY.RECONVERGENT B0, `(.L_x_7211) ;  /* 0x0000041000007945 */ /* 0x000fd80003800200 */
[----:B------:R-:W-:Y:S05]  /*4c5c0*/  @!P0 BRA `(.L_x_7212) ;  /* 0x0000000000fc8947 */ /* 0x000fea0003800000 */
[----:B------:R-:W3:Y:S04]  /*4c5d0*/  LDL R175, [R1+0xd0] ;  /* 0x0000d00001af7983 */ /* 0x000ee80000100800 */
[----:B0-----:R-:W4:Y:S04]  /*4c5e0*/  LDL R119, [R1+0xd4] ;  /* 0x0000d40001777983 */ /* 0x001f280000100800 */
[----:B------:R-:W5:Y:S04]  /*4c5f0*/  LDL R171, [R1+0xd8] ;  /* 0x0000d80001ab7983 */ /* 0x000f680000100800 */
[----:B------:R-:W2:Y:S04]  /*4c600*/  LDL R170, [R1+0xdc] ;  /* 0x0000dc0001aa7983 */ /* 0x000ea80000100800 */
[----:B------:R-:W2:Y:S04]  /*4c610*/  LDL R178, [R1+0xc0] ;  /* 0x0000c00001b27983 */ /* 0x000ea80000100800 */
[----:B------:R-:W2:Y:S01]  /*4c620*/  LDL R177, [R1+0xc4] ;  /* 0x0000c40001b17983 */ /* 0x000ea20000100800 */
[----:B------:R-:W-:Y:S01]  /*4c630*/  FADD.FTZ R116, R4, -UR6 ;  /* 0x8000000604747e21 */ /* 0x000fe20008010000 */
[----:B------:R-:W-:Y:S01]  /*4c640*/  FADD.FTZ R118, R36, -UR6 ;  /* 0x8000000624767e21 */ /* 0x000fe20008010000 */
[----:B------:R-:W-:Y:S01]  /*4c650*/  FADD.FTZ R117, R35, -UR6 ;  /* 0x8000000623757e21 */ /* 0x000fe20008010000 */
[----:B------:R-:W2:Y:S01]  /*4c660*/  LDL R252, [R1+0xb4] ;  /* 0x0000b40001fc7983 */ /* 0x000ea20000100800 */
[----:B------:R-:W-:Y:S01]  /*4c670*/  FMUL.FTZ R173, R116, UR5 ;  /* 0x0000000574ad7c20 */ /* 0x000fe20008410000 */
[----:B------:R-:W-:Y:S01]  /*4c680*/  FADD.FTZ R116, R127, -UR6 ;  /* 0x800000067f747e21 */ /* 0x000fe20008010000 */
[----:B------:R-:W-:Y:S01]  /*4c690*/  FMUL.FTZ R172, R118, UR5 ;  /* 0x0000000576ac7c20 */ /* 0x000fe20008410000 */
[----:B------:R-:W-:-:S02]  /*4c6a0*/  FMUL.FTZ R174, R117, UR5 ;  /* 0x0000000575ae7c20 */ /* 0x000fc40008410000 */
[----:B------:R-:W-:Y:S01]  /*4c6b0*/  FMUL.FTZ R169, R116, UR5 ;  /* 0x0000000574a97c20 */ /* 0x000fe20008410000 */
[----:B---3--:R-:W-:Y:S01]  /*4c6c0*/  FFMA.FTZ R116, R173, R175, R112 ;  /* 0x000000afad747223 */ /* 0x008fe20000010070 */
[----:B----4-:R-:W-:Y:S01]  /*4c6d0*/  FFMA.FTZ R119, R172, R119, R113 ;  /* 0x00000077ac777223 */ /* 0x010fe20000010071 */
[----:B-----5:R-:W-:Y:S01]  /*4c6e0*/  FFMA.FTZ R117, R174, R171, R114 ;  /* 0x000000abae757223 */ /* 0x020fe20000010072 */
[----:B--2---:R-:W-:-:S03]  /*4c6f0*/  FFMA.FTZ R118, R169, R170, R115 ;  /* 0x000000aaa9767223 */ /* 0x004fc60000010073 */
[----:B------:R-:W-:Y:S01]  /*4c700*/  F2FP.BF16.F32.PACK_AB R116, R119, R116 ;  /* 0x000000747774723e */ /* 0x000fe200000010ff */
[----:B------:R-:W-:Y:S01]  /*4c710*/  FADD.FTZ R119, R126, -UR6 ;  /* 0x800000067e777e21 */ /* 0x000fe20008010000 */
[----:B------:R-:W-:Y:S01]  /*4c720*/  F2FP.BF16.F32.PACK_AB R117, R118, R117 ;  /* 0x000000757675723e */ /* 0x000fe200000010ff */
[----:B------:R-:W-:Y:S02]  /*4c730*/  FADD.FTZ R118, R132, -UR6 ;  /* 0x8000000684767e21 */ /* 0x000fe40008010000 */
[----:B------:R-:W-:Y:S01]  /*4c740*/  FMUL.FTZ R175, R119, UR5 ;  /* 0x0000000577af7c20 */ /* 0x000fe20008410000 */
[----:B------:R-:W-:Y:S01]  /*4c750*/  FADD.FTZ R170, R143, -UR6 ;  /* 0x800000068faa7e21 */ /* 0x000fe20008010000 */
[----:B------:R-:W-:Y:S01]  /*4c760*/  FADD.FTZ R171, R133, -UR6 ;  /* 0x8000000685ab7e21 */ /* 0x000fe20008010000 */
[----:B------:R-:W-:Y:S01]  /*4c770*/  FMUL.FTZ R176, R118, UR5 ;  /* 0x0000000576b07c20 */ /* 0x000fe20008410000 */
[----:B------:R-:W-:Y:S01]  /*4c780*/  FFMA.FTZ R118, R175, R178, R148 ;  /* 0x000000b2af767223 */ /* 0x000fe20000010094 */
[----:B------:R-:W-:-:S02]  /*4c790*/  FMUL.FTZ R178, R170, UR5 ;  /* 0x00000005aab27c20 */ /* 0x000fc40008410000 */
[----:B------:R-:W-:Y:S01]  /*4c7a0*/  FFMA.FTZ R119, R176, R177, R149 ;  /* 0x000000b1b0777223 */ /* 0x000fe20000010095 */
[----:B------:R-:W-:Y:S01]  /*4c7b0*/  FMUL.FTZ R177, R171, UR5 ;  /* 0x00000005abb17c20 */ /* 0x000fe20008410000 */
[----:B------:R-:W2:Y:S04]  /*4c7c0*/  LDL R170, [R1+0xc8] ;  /* 0x0000c80001aa7983 */ /* 0x000ea80000100800 */
[----:B------:R-:W3:Y:S01]  /*4c7d0*/  LDL R171, [R1+0xcc] ;  /* 0x0000cc0001ab7983 */ /* 0x000ee20000100800 */
[----:B------:R-:W-:Y:S01]  /*4c7e0*/  F2FP.BF16.F32.PACK_AB R118, R119, R118 ;  /* 0x000000767776723e */ /* 0x000fe200000010ff */
[----:B--2---:R-:W-:Y:S01]  /*4c7f0*/  FFMA.FTZ R119, R177, R170, R150 ;  /* 0x000000aab1777223 */ /* 0x004fe20000010096 */
[----:B---3--:R-:W-:-:S05]  /*4c800*/  FFMA.FTZ R170, R178, R171, R151 ;  /* 0x000000abb2aa7223 */ /* 0x008fca0000010097 */
[----:B------:R-:W-:Y:S02]  /*4c810*/  F2FP.BF16.F32.PACK_AB R119, R170, R119 ;  /* 0x00000077aa77723e */ /* 0x000fe400000010ff */
[----:B------:R-:W0:Y:S02]  /*4c820*/  LDC.64 R170, c[0x0][0x428] ;  /* 0x00010a00ffaa7b82 */ /* 0x000e240000000a00 */
[----:B0-----:R-:W-:-:S05]  /*4c830*/  IMAD.WIDE.U32 R170, R14, 0x10, R170 ;  /* 0x000000100eaa7825 */ /* 0x001fca00078e00aa */
[----:B------:R0:W-:Y:S04]  /*4c840*/  STG.E.128 desc[UR10][R170.64], R116 ;  /* 0x00000074aa007986 */ /* 0x0001e8000c101d0a */
[----:B0-----:R-:W2:Y:S04]  /*4c850*/  LDL R119, [R1+0xa8] ;  /* 0x0000a80001777983 */ /* 0x001ea80000100800 */
[----:B------:R-:W3:Y:S04]  /*4c860*/  LDL R117, [R1+0xb8] ;  /* 0x0000b80001757983 */ /* 0x000ee80000100800 */
[----:B------:R-:W4:Y:S04]  /*4c870*/  LDL R118, [R1+0xa0] ;  /* 0x0000a00001767983 */ /* 0x000f280000100800 */
[----:B------:R-:W5:Y:S04]  /*4c880*/  LDL R116, [R1+0xac] ;  /* 0x0000ac0001747983 */ /* 0x000f680000100800 */
[----:B------:R-:W5:Y:S04]  /*4c890*/  LDL R171, [R1+0xbc] ;  /* 0x0000bc0001ab7983 */ /* 0x000f680000100800 */
[----:B------:R-:W5:Y:S01]  /*4c8a0*/  LDL R170, [R1+0xa4] ;  /* 0x0000a40001aa7983 */ /* 0x000f620000100800 */
[----:B--2---:R-:W-:-:S03]  /*4c8b0*/  FFMA.FTZ R119, R177, R119, R70 ;  /* 0x00000077b1777223 */ /* 0x004fc60000010046 */
[----:B------:R-:W2:Y:S01]  /*4c8c0*/  LDL R177, [R1+0xb0] ;  /* 0x0000b00001b17983 */ /* 0x000ea20000100800 */
[----:B---3--:R-:W-:Y:S01]  /*4c8d0*/  FFMA.FTZ R117, R174, R117, R66 ;  /* 0x00000075ae757223 */ /* 0x008fe20000010042 */
[----:B----4-:R-:W-:Y:S02]  /*4c8e0*/  FFMA.FTZ R118, R175, R118, R68 ;  /* 0x00000076af767223 */ /* 0x010fe40000010044 */
[----:B------:R-:W0:Y:S01]  /*4c8f0*/  LDC.64 R174, c[0x0][0x430] ;  /* 0x00010c00ffae7b82 */ /* 0x000e220000000a00 */
[----:B-----5:R-:W-:Y:S01]  /*4c900*/  FFMA.FTZ R116, R178, R116, R71 ;  /* 0x00000074b2747223 */ /* 0x020fe20000010047 */
[----:B------:R-:W-:-:S04]  /*4c910*/  FFMA.FTZ R169, R169, R171, R67 ;  /* 0x000000aba9a97223 */ /* 0x000fc80000010043 */
[----:B------:R-:W-:Y:S01]  /*4c920*/  F2FP.BF16.F32.PACK_AB R119, R116, R119 ;  /* 0x000000777477723e */ /* 0x000fe200000010ff */
[----:B------:R-:W-:Y:S01]  /*4c930*/  FFMA.FTZ R171, R172, R252, R65 ;  /* 0x000000fcacab7223 */ /* 0x000fe20000010041 */
[----:B------:R-:W-:Y:S01]  /*4c940*/  FFMA.FTZ R170, R176, R170, R69 ;  /* 0x000000aab0aa7223 */ /* 0x000fe20000010045 */
[----:B------:R-:W-:-:S04]  /*4c950*/  F2FP.BF16.F32.PACK_AB R117, R169, R117 ;  /* 0x00000075a975723e */ /* 0x000fc800000010ff */
[----:B------:R-:W-:Y:S01]  /*4c960*/  F2FP.BF16.F32.PACK_AB R118, R170, R118 ;  /* 0x00000076aa76723e */ /* 0x000fe200000010ff */
[----:B--2---:R-:W-:-:S05]  /*4c970*/  FFMA.FTZ R116, R173, R177, R64 ;  /* 0x000000b1ad747223 */ /* 0x004fca0000010040 */
[----:B------:R-:W-:Y:S01]  /*4c980*/  F2FP.BF16.F32.PACK_AB R116, R171, R116 ;  /* 0x00000074ab74723e */ /* 0x000fe200000010ff */
[----:B0-----:R-:W-:-:S05]  /*4c990*/  IMAD.WIDE.U32 R170, R14, 0x10, R174 ;  /* 0x000000100eaa7825 */ /* 0x001fca00078e00ae */
[----:B------:R1:W-:Y:S01]  /*4c9a0*/  STG.E.128 desc[UR10][R170.64], R116 ;  /* 0x00000074aa007986 */ /* 0x0003e2000c101d0a */
[----:B------:R-:W-:-:S07]  /*4c9b0*/  IADD3 R14, PT, PT, R14, 0x80, RZ ;  /* 0x000000800e0e7810 */ /* 0x000fce0007ffe0ff */
.L_x_7212:
[----:B------:R-:W-:Y:S05]  /*4c9c0*/  BSYNC.RECONVERGENT B0 ;  /* 0x0000000000007941 */ /* 0x000fea0003800200 */
.L_x_7211:
[----:B------:R-:W-:Y:S01]  /*4c9d0*/  LOP3.LUT P0, RZ, R22, 0x400, RZ, 0xc0, !PT ;  /* 0x0000040016ff7812 */ /* 0x000fe2000780c0ff */
[----:B------:R-:W-:-:S12]  /*4c9e0*/  BSSY.RECONVERGENT B0, `(.L_x_7213) ;  /* 0x0000041000007945 */ /* 0x000fd80003800200 */
[----:B------:R-:W-:Y:S05]  /*4c9f0*/  @!P0 BRA `(.L_x_7214) ;  /* 0x0000000000fc8947 */ /* 0x000fea0003800000 */
[----:B------:R-:W3:Y:S04]  /*4ca00*/  LDL R175, [R1+0x90] ;  /* 0x0000900001af7983 */ /* 0x000ee80000100800 */
[----:B01----:R-:W4:Y:S04]  /*4ca10*/  LDL R119, [R1+0x94] ;  /* 0x0000940001777983 */ /* 0x003f280000100800 */
        /* <DEDUP_REMOVED lines=60> */
[----:B------:R-:W-:-:S07]  /*4cde0*/  VIADD R14, R14, 0x80 ;  /* 0x000000800e0e7836 */ /* 0x000fce0000000000 */
.L_x_7214:
[----:B------:R-:W-:Y:S05]  /*4cdf0*/  BSYNC.RECONVERGENT B0 ;  /* 0x0000000000007941 */ /* 0x000fea0003800200 */
.L_x_7213:
[----:B------:R-:W-:Y:S01]  /*4ce00*/  LOP3.LUT P0, RZ, R22, 0x100, RZ, 0xc0, !PT ;  /* 0x0000010016ff7812 */ /* 0x000fe2000780c0ff */
[----:B------:R-:W-:-:S12]  /*4ce10*/  BSSY.RECONVERGENT B0, `(.L_x_7215) ;  /* 0x0000041000007945 */ /* 0x000fd80003800200 */
[----:B------:R-:W-:Y:S05]  /*4ce20*/  @!P0 BRA `(.L_x_7216) ;  /* 0x0000000000fc8947 */ /* 0x000fea0003800000 */
[----:B------:R-:W4:Y:S04]  /*4ce30*/  LDL R175, [R1+0x50] ;  /* 0x0000500001af7983 */ /* 0x000f280000100800 */
[----:B01-3--:R-:W3:Y:S04]  /*4ce40*/  LDL R119, [R1+0x54] ;  /* 0x0000540001777983 */ /* 0x00bee80000100800 */
        /* <DEDUP_REMOVED lines=13> */
[----:B----4-:R-:W-:Y:S01]  /*4cf20*/  FFMA.FTZ R116, R173, R175, R160 ;  /* 0x000000afad747223 */ /* 0x010fe200000100a0 */
[----:B---3--:R-:W-:Y:S01]  /*4cf30*/  FFMA.FTZ R119, R172, R119, R161 ;  /* 0x00000077ac777223 */ /* 0x008fe200000100a1 */
        /* <DEDUP_REMOVED lines=46> */
.L_x_7216:
[----:B------:R-:W-:Y:S05]  /*4d220*/  BSYNC.RECONVERGENT B0 ;  /* 0x0000000000007941 */ /* 0x000fea0003800200 */
.L_x_7215:
[----:B------:R-:W-:Y:S01]  /*4d230*/  LOP3.LUT P0, RZ, R22, 0x80, RZ, 0xc0, !PT ;  /* 0x0000008016ff7812 */ /* 0x000fe2000780c0ff */
[----:B------:R-:W-:-:S12]  /*4d240*/  BSSY.RECONVERGENT B0, `(.L_x_7217) ;  /* 0x0000039000007945 */ /* 0x000fd80003800200 */
[----:B------:R-:W-:Y:S05]  /*4d250*/  @!P0 BRA `(.L_x_7218) ;  /* 0x0000000000dc8947 */ /* 0x000fea0003800000 */
[----:B01-34-:R-:W3:Y:S04]  /*4d260*/  LDL R171, [R1+0x18] ;  /* 0x0000180001ab7983 */ /* 0x01bee80000100800 */
[----:B------:R-:W4:Y:S04]  /*4d270*/  LDL R170, [R1+0x1c] ;  /* 0x00001c0001aa7983 */ /* 0x000f280000100800 */
[----:B------:R-:W5:Y:S04]  /*4d280*/  LDL R175, [R1+0x10] ;  /* 0x0000100001af7983 */ /* 0x000f680000100800 */
[----:B------:R-:W2:Y:S04]  /*4d290*/  LDL R119, [R1+0x14] ;  /* 0x0000140001777983 */ /* 0x000ea80000100800 */
[----:B------:R-:W2:Y:S01]  /*4d2a0*/  LDL R177, [R1+0x4] ;  /* 0x0000040001b17983 */ /* 0x000ea20000100800 */
[----:B------:R-:W-:Y:S01]  /*4d2b0*/  FADD.FTZ R116, R0, -UR6 ;  /* 0x8000000600747e21 */ /* 0x000fe20008010000 */
[----:B------:R-:W-:-:S02]  /*4d2c0*/  FADD.FTZ R117, R29, -UR6 ;  /* 0x800000061d757e21 */ /* 0x000fc40008010000 */
[----:B------:R-:W2:Y:S01]  /*4d2d0*/  LDL R178, [R1] ;  /* 0x0000000001b27983 */ /* 0x000ea20000100800 */
[----:B------:R-:W-:Y:S01]  /*4d2e0*/  FMUL.FTZ R173, R116, UR5 ;  /* 0x0000000574ad7c20 */ /* 0x000fe20008410000 */
[----:B------:R-:W-:Y:S01]  /*4d2f0*/  FADD.FTZ R116, R121, -UR6 ;  /* 0x8000000679747e21 */ /* 0x000fe20008010000 */
[----:B------:R-:W-:Y:S01]  /*4d300*/  FADD.FTZ R118, R30, -UR6 ;  /* 0x800000061e767e21 */ /* 0x000fe20008010000 */
[----:B------:R-:W-:Y:S01]  /*4d310*/  FMUL.FTZ R174, R117, UR5 ;  /* 0x0000000575ae7c20 */ /* 0x000fe20008410000 */
[----:B------:R-:W2:Y:S01]  /*4d320*/  LDL R252, [R1+0xc] ;  /* 0x00000c0001fc7983 */ /* 0x000ea20000100800 */
[----:B------:R-:W-:Y:S01]  /*4d330*/  FMUL.FTZ R169, R116, UR5 ;  /* 0x0000000574a97c20 */ /* 0x000fe20008410000 */
[----:B------:R-:W-:Y:S01]  /*4d340*/  FMUL.FTZ R172, R118, UR5 ;  /* 0x0000000576ac7c20 */ /* 0x000fe20008410000 */
[----:B---3--:R-:W-:Y:S02]  /*4d350*/  FFMA.FTZ R117, R174, R171, R182 ;  /* 0x000000abae757223 */ /* 0x008fe400000100b6 */
[----:B----4-:R-:W-:Y:S01]  /*4d360*/  FFMA.FTZ R118, R169, R170, R183 ;  /* 0x000000aaa9767223 */ /* 0x010fe200000100b7 */
[----:B-----5:R-:W-:-:S04]  /*4d370*/  FFMA.FTZ R116, R173, R175, R180 ;  /* 0x000000afad747223 */ /* 0x020fc800000100b4 */
[----:B------:R-:W-:Y:S01]  /*4d380*/  F2FP.BF16.F32.PACK_AB R117, R118, R117 ;  /* 0x000000757675723e */ /* 0x000fe200000010ff */
[----:B--2---:R-:W-:Y:S01]  /*4d390*/  FFMA.FTZ R119, R172, R119, R181 ;  /* 0x00000077ac777223 */ /* 0x004fe200000100b5 */
[----:B------:R-:W-:Y:S01]  /*4d3a0*/  FADD.FTZ R118, R138, -UR6 ;  /* 0x800000068a767e21 */ /* 0x000fe20008010000 */
[----:B------:R-:W-:-:S03]  /*4d3b0*/  FADD.FTZ R171, R139, -UR6 ;  /* 0x800000068bab7e21 */ /* 0x000fc60008010000 */
[----:B------:R-:W-:Y:S01]  /*4d3c0*/  F2FP.BF16.F32.PACK_AB R116, R119, R116 ;  /* 0x000000747774723e */ /* 0x000fe200000010ff */
[----:B------:R-:W-:Y:S01]  /*4d3d0*/  FADD.FTZ R119, R120, -UR6 ;  /* 0x8000000678777e21 */ /* 0x000fe20008010000 */
[----:B------:R-:W-:-:S03]  /*4d3e0*/  FMUL.FTZ R176, R118, UR5 ;  /* 0x0000000576b07c20 */ /* 0x000fc60008410000 */
[----:B------:R-:W-:Y:S01]  /*4d3f0*/  FMUL.FTZ R175, R119, UR5 ;  /* 0x0000000577af7c20 */ /* 0x000fe20008410000 */
[----:B------:R-:W-:Y:S01]  /*4d400*/  FFMA.FTZ R119, R176, R177, R185 ;  /* 0x000000b1b0777223 */ /* 0x000fe200000100b9 */
[----:B------:R-:W-:Y:S02]  /*4d410*/  FMUL.FTZ R177, R171, UR5 ;  /* 0x00000005abb17c20 */ /* 0x000fe40008410000 */
[----:B------:R-:W2:Y:S01]  /*4d420*/  LDL R171, [R1+0x8] ;  /* 0x0000080001ab7983 */ /* 0x000ea20000100800 */
[----:B------:R-:W-:Y:S01]  /*4d430*/  FADD.FTZ R170, R146, -UR6 ;  /* 0x8000000692aa7e21 */ /* 0x000fe20008010000 */
[----:B------:R-:W-:-:S03]  /*4d440*/  FFMA.FTZ R118, R175, R178, R184 ;  /* 0x000000b2af767223 */ /* 0x000fc600000100b8 */
[----:B------:R-:W-:Y:S02]  /*4d450*/  FMUL.FTZ R178, R170, UR5 ;  /* 0x00000005aab27c20 */ /* 0x000fe40008410000 */
[----:B------:R-:W-:Y:S02]  /*4d460*/  F2FP.BF16.F32.PACK_AB R118, R119, R118 ;  /* 0x000000767776723e */ /* 0x000fe400000010ff */
[----:B------:R-:W-:Y:S01]  /*4d470*/  FFMA.FTZ R170, R178, R252, R187 ;  /* 0x000000fcb2aa7223 */ /* 0x000fe200000100bb */
[----:B------:R-:W-:Y:S01]  /*4d480*/  FFMA.FTZ R169, R169, R251, R91 ;  /* 0x000000fba9a97223 */ /* 0x000fe2000001005b */
[----:B--2---:R-:W-:-:S05]  /*4d490*/  FFMA.FTZ R119, R177, R171, R186 ;  /* 0x000000abb1777223 */ /* 0x004fca00000100ba */
[----:B------:R-:W-:Y:S02]  /*4d4a0*/  F2FP.BF16.F32.PACK_AB R119, R170, R119 ;  /* 0x00000077aa77723e */ /* 0x000fe400000010ff */
[----:B------:R-:W0:Y:S02]  /*4d4b0*/  LDC.64 R170, c[0x0][0x428] ;  /* 0x00010a00ffaa7b82 */ /* 0x000e240000000a00 */
[----:B0-----:R-:W-:-:S05]  /*4d4c0*/  IMAD.WIDE.U32 R170, R14, 0x10, R170 ;  /* 0x000000100eaa7825 */ /* 0x001fca00078e00aa */
[----:B------:R0:W-:Y:S02]  /*4d4d0*/  STG.E.128 desc[UR10][R170.64], R116 ;  /* 0x00000074aa007986 */ /* 0x0001e4000c101d0a */
[----:B0-----:R-:W-:Y:S01]  /*4d4e0*/  FFMA.FTZ R117, R174, R250, R90 ;  /* 0x000000faae757223 */ /* 0x001fe2000001005a */
[----:B------:R-:W-:Y:S02]  /*4d4f0*/  FFMA.FTZ R118, R175, R244, R92 ;  /* 0x000000f4af767223 */ /* 0x000fe4000001005c */
[----:B------:R-:W0:Y:S01]  /*4d500*/  LDC.64 R174, c[0x0][0x430] ;  /* 0x00010c00ffae7b82 */ /* 0x000e220000000a00 */
[----:B------:R-:W-:Y:S01]  /*4d510*/  FFMA.FTZ R119, R177, R246, R94 ;  /* 0x000000f6b1777223 */ /* 0x000fe2000001005e */
[----:B------:R-:W-:Y:S01]  /*4d520*/  FFMA.FTZ R116, R178, R247, R95 ;  /* 0x000000f7b2747223 */ /* 0x000fe2000001005f */
[----:B------:R-:W-:Y:S01]  /*4d530*/  FFMA.FTZ R170, R176, R245, R93 ;  /* 0x000000f5b0aa7223 */ /* 0x000fe2000001005d */
[----:B------:R-:W-:-:S03]  /*4d540*/  FFMA.FTZ R171, R172, R249, R89 ;  /* 0x000000f9acab7223 */ /* 0x000fc60000010059 */
[----:B------:R-:W-:Y:S01]  /*4d550*/  F2FP.BF16.F32.PACK_AB R119, R116, R119 ;  /* 0x000000777477723e */ /* 0x000fe200000010ff */
[----:B------:R-:W-:Y:S01]  /*4d560*/  FFMA.FTZ R116, R173, R248, R88 ;  /* 0x000000f8ad747223 */ /* 0x000fe20000010058 */
[----:B------:R-:W-:Y:S02]  /*4d570*/  F2FP.BF16.F32.PACK_AB R118, R170, R118 ;  /* 0x00000076aa76723e */ /* 0x000fe400000010ff */
[----:B------:R-:W-:Y:S02]  /*4d580*/  F2FP.BF16.F32.PACK_AB R117, R169, R117 ;  /* 0x00000075a975723e */ /* 0x000fe400000010ff */
[----:B------:R-:W-:Y:S01]  /*4d590*/  F2FP.BF16.F32.PACK_AB R116, R171, R116 ;  /* 0x00000074ab74723e */ /* 0x000fe200000010ff */
[----:B0-----:R-:W-:-:S05]  /*4d5a0*/  IMAD.WIDE.U32 R170, R14, 0x10, R174 ;  /* 0x000000100eaa7825 */ /* 0x001fca00078e00ae */
[----:B------:R0:W-:Y:S01]  /*4d5b0*/  STG.E.128 desc[UR10][R170.64], R116 ;  /* 0x00000074aa007986 */ /* 0x0001e2000c101d0a */
[----:B------:R-:W-:-:S07]  /*4d5c0*/  IADD3 R14, PT, PT, R14, 0x80, RZ ;  /* 0x000000800e0e7810 */ /* 0x000fce0007ffe0ff */
.L_x_7218:
[----:B------:R-:W-:Y:S05]  /*4d5d0*/  BSYNC.RECONVERGENT B0 ;  /* 0x0000000000007941 */ /* 0x000fea0003800200 */
.L_x_7217:
[----:B------:R-:W-:Y:S01]  /*4d5e0*/  LOP3.LUT P0, RZ, R22, 0x40, RZ, 0xc0, !PT ;  /* 0x0000004016ff7812 */ /* 0x000fe2000780c0ff */
[----:B------:R-:W-:-:S12]  /*4d5f0*/  BSSY.RECONVERGENT B0, `(.L_x_7219) ;  /* 0x0000031000007945 */ /* 0x000fd80003800200 */
[----:B------:R-:W-:Y:S05]  /*4d600*/  @!P0 BRA `(.L_x_7220) ;  /* 0x0000000000bc8947 */ /* 0x000fea0003800000 */
[----:B01-34-:R-:W-:Y:S01]  /*4d610*/  FADD.FTZ R116, R25, -UR6 ;  /* 0x8000000619747e21 */ /* 0x01bfe20008010000 */
[----:B------:R-:W-:Y:S01]  /*4d620*/  FADD.FTZ R118, R28, -UR6 ;  /* 0x800000061c767e21 */ /* 0x000fe20008010000 */
[----:B------:R-:W-:Y:S01]  /*4d630*/  FADD.FTZ R117, R27, -UR6 ;  /* 0x800000061b757e21 */ /* 0x000fe20008010000 */
[----:B------:R-:W-:Y:S01]  /*4d640*/  FADD.FTZ R171, R46, -UR6 ;  /* 0x800000062eab7e21 */ /* 0x000fe20008010000 */
[----:B------:R-:W-:Y:S01]  /*4d650*/  FMUL.FTZ R173, R116, UR5 ;  /* 0x0000000574ad7c20 */ /* 0x000fe20008410000 */
[----:B------:R-:W-:Y:S01]  /*4d660*/  FADD.FTZ R116, R44, -UR6 ;  /* 0x800000062c747e21 */ /* 0x000fe20008010000 */
[----:B------:R-:W-:Y:S01]  /*4d670*/  FMUL.FTZ R172, R118, UR5 ;  /* 0x0000000576ac7c20 */ /* 0x000fe20008410000 */
[----:B------:R-:W-:Y:S01]  /*4d680*/  FMUL.FTZ R174, R117, UR5 ;  /* 0x0000000575ae7c20 */ /* 0x000fe20008410000 */
[----:B------:R-:W-:Y:S01]  /*4d690*/  FADD.FTZ R170, R47, -UR6 ;  /* 0x800000062faa7e21 */ /* 0x000fe20008010000 */
[----:B------:R-:W-:Y:S01]  /*4d6a0*/  FMUL.FTZ R169, R116, UR5 ;  /* 0x0000000574a97c20 */ /* 0x000fe20008410000 */
[----:B------:R-:W-:Y:S01]  /*4d6b0*/  FFMA.FTZ R116, R173, R240, R188 ;  /* 0x000000f0ad747223 */ /* 0x000fe200000100bc */
[----:B------:R-:W-:Y:S01]  /*4d6c0*/  FFMA.FTZ R119, R172, R241, R189 ;  /* 0x000000f1ac777223 */ /* 0x000fe200000100bd */
[----:B------:R-:W-:Y:S01]  /*4d6d0*/  FFMA.FTZ R117, R174, R242, R190 ;  /* 0x000000f2ae757223 */ /* 0x000fe200000100be */
[----:B------:R-:W-:Y:S01]  /*4d6e0*/  FFMA.FTZ R118, R169, R243, R191 ;  /* 0x000000f3a9767223 */ /* 0x000fe200000100bf */
[----:B------:R-:W-:Y:S01]  /*4d6f0*/  FMUL.FTZ R177, R171, UR5 ;  /* 0x00000005abb17c20 */ /* 0x000fe20008410000 */
[----:B------:R-:W-:Y:S01]  /*4d700*/  FMUL.FTZ R178, R170, UR5 ;  /* 0x00000005aab27c20 */ /* 0x000fe20008410000 */
[----:B------:R-:W-:Y:S01]  /*4d710*/  F2FP.BF16.F32.PACK_AB R116, R119, R116 ;  /* 0x000000747774723e */ /* 0x000fe200000010ff */
[----:B------:R-:W-:Y:S01]  /*4d720*/  FADD.FTZ R119, R43, -UR6 ;  /* 0x800000062b777e21 */ /* 0x000fe20008010000 */
[----:B------:R-:W-:Y:S01]  /*4d730*/  F2FP.BF16.F32.PACK_AB R117, R118, R117 ;  /* 0x000000757675723e */ /* 0x000fe200000010ff */
[----:B------:R-:W-:Y:S01]  /*4d740*/  FADD.FTZ R118, R45, -UR6 ;  /* 0x800000062d767e21 */ /* 0x000fe20008010000 */
[----:B------:R-:W-:Y:S01]  /*4d750*/  FFMA.FTZ R170, R178, R239, R195 ;  /* 0x000000efb2aa7223 */ /* 0x000fe200000100c3 */
[----:B------:R-:W-:Y:S01]  /*4d760*/  FMUL.FTZ R175, R119, UR5 ;  /* 0x0000000577af7c20 */ /* 0x000fe20008410000 */
[----:B------:R-:W-:Y:S01]  /*4d770*/  FFMA.FTZ R169, R169, R235, R99 ;  /* 0x000000eba9a97223 */ /* 0x000fe20000010063 */
[----:B------:R-:W-:-:S02]  /*4d780*/  FMUL.FTZ R176, R118, UR5 ;  /* 0x0000000576b07c20 */ /* 0x000fc40008410000 */
[----:B------:R-:W-:Y:S02]  /*4d790*/  FFMA.FTZ R118, R175, R236, R192 ;  /* 0x000000ecaf767223 */ /* 0x000fe400000100c0 */
[----:B------:R-:W-:-:S05]  /*4d7a0*/  FFMA.FTZ R119, R176, R237, R193 ;  /* 0x000000edb0777223 */ /* 0x000fca00000100c1 */
[----:B------:R-:W-:Y:S01]  /*4d7b0*/  F2FP.BF16.F32.PACK_AB R118, R119, R118 ;  /* 0x000000767776723e */ /* 0x000fe200000010ff */
        /* <DEDUP_REMOVED lines=11> */
[----:B------:R-:W-:Y:S01]  /*4d870*/  FFMA.FTZ R171, R172, R233, R97 ;  /* 0x000000e9acab7223 */ /* 0x000fe20000010061 */
[----:B------:R-:W-:Y:S02]  /*4d880*/  F2FP.BF16.F32.PACK_AB R117, R169, R117 ;  /* 0x00000075a975723e */ /* 0x000fe400000010ff */
[----:B------:R-:W-:Y:S01]  /*4d890*/  F2FP.BF16.F32.PACK_AB R119, R116, R119 ;  /* 0x000000777477723e */ /* 0x000fe200000010ff */
[----:B------:R-:W-:Y:S01]  /*4d8a0*/  FFMA.FTZ R116, R173, R232, R96 ;  /* 0x000000e8ad747223 */ /* 0x000fe20000010060 */
[----:B------:R-:W-:-:S04]  /*4d8b0*/  F2FP.BF16.F32.PACK_AB R118, R170, R118 ;  /* 0x00000076aa76723e */ /* 0x000fc800000010ff */
[----:B------:R-:W-:Y:S01]  /*4d8c0*/  F2FP.BF16.F32.PACK_AB R116, R171, R116 ;  /* 0x00000074ab74723e */ /* 0x000fe200000010ff */
[----:B0-----:R-:W-:-:S04]  /*4d8d0*/  IMAD.WIDE.U32 R170, R14, 0x10, R174 ;  /* 0x000000100eaa7825 */ /* 0x001fc800078e00ae */
[----:B------:R-:W-:Y:S01]  /*4d8e0*/  VIADD R14, R14, 0x80 ;  /* 0x000000800e0e7836 */ /* 0x000fe20000000000 */
[----:B------:R0:W-:Y:S06]  /*4d8f0*/  STG.E.128 desc[UR10][R170.64], R116 ;  /* 0x00000074aa007986 */ /* 0x0001ec000c101d0a */
.L_x_7220:
[----:B------:R-:W-:Y:S05]  /*4d900*/  BSYNC.RECONVERGENT B0 ;  /* 0x0000000000007941 */ /* 0x000fea0003800200 */
.L_x_7219:
        /* <DEDUP_REMOVED lines=47> */
[----:B0-----:R-:W-:-:S05]  /*4dc00*/  IMAD.WIDE.U32 R170, R14, 0x10, R174 ;  /* 0x000000100eaa7825 */ /* 0x001fca00078e00ae */
[----:B------:R0:W-:Y:S02]  /*4dc10*/  STG.E.128 desc[UR10][R170.64], R116 ;  /* 0x00000074aa007986 */ /* 0x0001e4000c101d0a */
.L_x_7222:
[----:B------:R-:W-:Y:S05]  /*4dc20*/  BSYNC.RECONVERGENT B0 ;  /* 0x0000000000007941 */ /* 0x000fea0003800200 */
.L_x_7221:
[----:B------:R-:W-:Y:S02]  /*4dc30*/  UIADD3 UR4, UPT, UPT, UR4, UR16, URZ ;  /* 0x0000001004047290 */ /* 0x000fe4000fffe0ff */
[----:B------:R-:W-:Y:S02]  /*4dc40*/  UPLOP3.LUT UP1, UPT, UPT, UPT, UP1, 0x40, 0x4 ;  /* 0x000000000004789c */ /* 0x000fe40003f2e810 */
[----:B------:R-:W-:-:S09]  /*4dc50*/  UISETP.GE.AND UP0, UPT, UR4, UR17, UPT ;  /* 0x000000110400728c */ /* 0x000fd2000bf06270 */
[----:B------:R-:W-:Y:S05]  /*4dc60*/  BRA.U !UP0, `(.L_x_7223) ;  /* 0xfffffb8d08587547 */ /* 0x000fea000b83ffff */
[----:B------:R-:W-:Y:S05]  /*4dc70*/  EXIT ;  /* 0x000000000000794d */ /* 0x000fea0003800000 */
.L_x_7224:
        /* <DEDUP_REMOVED lines=16> */
.L_x_27864:


//--------------------- .text._ZN10layer_norm31ln_parallel_residual_fwd_kernelINS_13Kernel_traitsIf13__nv_bfloat16S2_S2_fjLj7168ELj1ELj1ELj4ELj16ENS_18Kernel_traits_baseILj7168EfS2_S2_S2_fjLj128EEEEELb1ELb0ELb1EEEvNS_9FwdParamsE --------------------------
	.section	.text._ZN10layer_norm31ln_parallel_residual_fwd_kernelINS_13Kernel_traitsIf13__nv_bfloat16S2_S2_fjLj7168ELj1ELj1ELj4ELj16ENS_18Kernel_traits_baseILj7168EfS2_S2_S2_fjLj128EEEEELb1ELb0ELb1EEEvNS_9FwdParamsE,"ax",@progbits
	.align	128
        .global         _ZN10layer_norm31ln_parallel_residual_fwd_kernelINS_13Kernel_traitsIf13__nv_bfloat16S2_S2_fjLj7168ELj1ELj1ELj4ELj16ENS_18Kernel_traits_baseILj7168EfS2_S2_S2_fjLj128EEEEELb1ELb0ELb1EEEvNS_9FwdParamsE
        .type           _ZN10layer_norm31ln_parallel_residual_fwd_kernelINS_13Kernel_traitsIf13__nv_bfloat16S2_S2_fjLj7168ELj1ELj1ELj4ELj16ENS_18Kernel_traits_baseILj7168EfS2_S2_S2_fjLj128EEEEELb1ELb0ELb1EEEvNS_9FwdParamsE,@function
        .size           _ZN10layer_norm31ln_parallel_residual_fwd_kernelINS_13Kernel_traitsIf13__nv_bfloat16S2_S2_fjLj7168ELj1ELj1ELj4ELj16ENS_18Kernel_traits_baseILj7168EfS2_S2_S2_fjLj128EEEEELb1ELb0ELb1EEEvNS_9FwdParamsE,(.L_x_27865 - _ZN10layer_norm31ln_parallel_residual_fwd_kernelINS_13Kernel_traitsIf13__nv_bfloat16S2_S2_fjLj7168ELj1ELj1ELj4ELj16ENS_18Kernel_traits_baseILj7168EfS2_S2_S2_fjLj128EEEEELb1ELb0ELb1EEEvNS_9FwdParamsE)
        .other          _ZN10layer_norm31ln_parallel_residual_fwd_kernelINS_13Kernel_traitsIf13__nv_bfloat16S2_S2_fjLj7168ELj1ELj1ELj4ELj16ENS_18Kernel_traits_baseILj7168EfS2_S2_S2_fjLj128EEEEELb1ELb0ELb1EEEvNS_9FwdParamsE,@"STO_CUDA_ENTRY STV_DEFAULT"
_ZN10layer_norm31ln_parallel_residual_fwd_kernelINS_13Kernel_traitsIf13__nv_bfloat16S2_S2_fjLj7168ELj1ELj1ELj4ELj16ENS_18Kernel_traits_baseILj7168EfS2_S2_S2_fjLj128EEEEELb1ELb0ELb1EEEvNS_9FwdParamsE:
.text._ZN10layer_norm31ln_parallel_residual_fwd_kernelINS_13Kernel_traitsIf13__nv_bfloat16S2_S2_fjLj7168ELj1ELj1ELj4ELj16ENS_18Kernel_traits_baseILj7168EfS2_S2_S2_fjLj128EEEEELb1ELb0ELb1EEEvNS_9FwdParamsE:
        /* <DEDUP_REMOVED lines=88> */
[----:B------:R0:W-:Y:S01]  /*0580*/  STL [R1+0x50], RZ ;  /* 0x000050ff01007387 */ /* 0x0001e20000100800 */
[----:B------:R-:W-:Y:S05]  /*0590*/  BRA.U UP0, `(.L_x_7226) ;  /* 0x00000005001c7547 */ /* 0x000fea000b800000 */
[----:B------:R-:W1:Y:S08]  /*05a0*/  LDC.64 R2, c[0x0][0x3d0] ;  /* 0x0000f400ff027b82 */ /* 0x000e700000000a00 */
[----:B------:R-:W2:Y:S01]  /*05b0*/  LDC.64 R4, c[0x0][0x3d8] ;  /* 0x0000f600ff047b82 */ /* 0x000ea20000000a00 */
[----:B-1----:R-:W-:-:S05]  /*05c0*/  IMAD.WIDE.U32 R2, R176, 0x20, R2 ;  /* 0x00000020b0027825 */ /* 0x002fca00078e0002 */
[----:B------:R-:W3:Y:S01]  /*05d0*/  LDG.E.128 R24, desc[UR20][R2.64] ;  /* 0x0000001402187981 */ /* 0x000ee2000c1e1d00 */
[----:B--2---:R-:W-:-:S03]  /*05e0*/  IMAD.WIDE.U32 R4, R176, 0x20, R4 ;  /* 0x00000020b0047825 */ /* 0x004fc600078e0004 */
[----:B------:R-:W2:Y:S04]  /*05f0*/  LDG.E.128 R20, desc[UR20][R2.64+0x10] ;  /* 0x0000101402147981 */ /* 0x000ea8000c1e1d00 */
[----:B------:R-:W4:Y:S04]  /*0600*/  LDG.E.128 R16, desc[UR20][R2.64+0x1000] ;  /* 0x0010001402107981 */ /* 0x000f28000c1e1d00 */
[----:B------:R-:W4:Y:S04]  /*0610*/  LDG.E.128 R12, desc[UR20][R4.64] ;  /* 0x00000014040c7981 */ /* 0x000f28000c1e1d00 */
[----:B------:R-:W4:Y:S04]  /*0620*/  LDG.E.128 R8, desc[UR20][R4.64+0x10] ;  /* 0x0000101404087981 */ /* 0x000f28000c1e1d00 */
        /* <DEDUP_REMOVED lines=51> */
[----:B---3--:R1:W-:Y:S04]  /*0960*/  STL.64 [R1+0x40], R24 ;  /* 0x0000401801007387 */ /* 0x0083e80000100a00 */
[----:B------:R1:W-:Y:S04]  /*0970*/  STL.64 [R1+0x48], R26 ;  /* 0x0000481a01007387 */ /* 0x0003e80000100a00 */
[----:B--2---:R1:W-:Y:S04]  /*0980*/  STL.64 [R1+0x30], R20 ;  /* 0x0000301401007387 */ /* 0x0043e80000100a00 */
[----:B------:R1:W-:Y:S04]  /*0990*/  STL.64 [R1+0x38], R22 ;  /* 0x0000381601007387 */ /* 0x0003e80000100a00 */
[----:B----4-:R1:W-:Y:S04]  /*09a0*/  STL.64 [R1], R16 ;  /* 0x0000001001007387 */ /* 0x0103e80000100a00 */
[----:B------:R1:W-:Y:S04]  /*09b0*/  STL.64 [R1+0x8], R18 ;  /* 0x0000081201007387 */ /* 0x0003e80000100a00 */
[----:B------:R1:W-:Y:S04]  /*09c0*/  STL.64 [R1+0x20], R12 ;  /* 0x0000200c01007387 */ /* 0x0003e80000100a00 */
[----:B------:R1:W-:Y:S04]  /*09d0*/  STL.64 [R1+0x28], R14 ;  /* 0x0000280e01007387 */ /* 0x0003e80000100a00 */
[----:B------:R1:W-:Y:S04]  /*09e0*/  STL.64 [R1+0x10], R8 ;  /* 0x0000100801007387 */ /* 0x0003e80000100a00 */
[----:B------:R1:W-:Y:S01]  /*09f0*/  STL.64 [R1+0x18], R10 ;  /* 0x0000180a01007387 */ /* 0x0003e20000100a00 */
[----:B------:R-:W-:Y:S05]  /*0a00*/  BRA `(.L_x_7227) ;  /* 0x0000001000607947 */ /* 0x000fea0003800000 */
.L_x_7226:
[----:B------:R-:W1:Y:S08]  /*0a10*/  LDC.64 R4, c[0x0][0x3d0] ;  /* 0x0000f400ff047b82 */ /* 0x000e700000000a00 */
[----:B------:R-:W2:Y:S08]  /*0a20*/  LDC.64 R6, c[0x0][0x3d8] ;  /* 0x0000f600ff067b82 */ /* 0x000eb00000000a00 */
[----:B------:R-:W3:Y:S01]  /*0a30*/  LDC.64 R2, c[0x0][0x440] ;  /* 0x00011000ff027b82 */ /* 0x000ee20000000a00 */
[----:B-1----:R-:W-:-:S05]  /*0a40*/  IMAD.WIDE.U32 R4, R176, 0x20, R4 ;  /* 0x00000020b0047825 */ /* 0x002fca00078e0004 */
[----:B------:R-:W4:Y:S01]  /*0a50*/  LDG.E.128 R24, desc[UR20][R4.64] ;  /* 0x0000001404187981 */ /* 0x000f22000c1e1d00 */
[----:B--2---:R-:W-:-:S03]  /*0a60*/  IMAD.WIDE.U32 R6, R176, 0x20, R6 ;  /* 0x00000020b0067825 */ /* 0x004fc600078e0006 */
[----:B------:R-:W2:Y:S04]  /*0a70*/  LDG.E.128 R20, desc[UR20][R4.64+0x10] ;  /* 0x0000101404147981 */ /* 0x000ea8000c1e1d00 */
[----:B------:R-:W2:Y:S01]  /*0a80*/  LDG.E.128 R16, desc[UR20][R4.64+0x1000] ;  /* 0x0010001404107981 */ /* 0x000ea2000c1e1d00 */
[----:B---3--:R-:W-:-:S03]  /*0a90*/  IMAD.WIDE.U32 R2, R176, 0x20, R2 ;  /* 0x00000020b0027825 */ /* 0x008fc600078e0002 */
[----:B------:R-:W3:Y:S04]  /*0aa0*/  LDG.E.128 R8, desc[UR20][R6.64+0x10] ;  /* 0x0000101406087981 */ /* 0x000ee8000c1e1d00 */
[----:B------:R-:W3:Y:S04]  /*0ab0*/  LDG.E.128 R12, desc[UR20][R6.64] ;  /* 0x00000014060c7981 */ /* 0x000ee8000c1e1d00 */
        /* <DEDUP_REMOVED lines=37> */
[----:B----4-:R1:W-:Y:S04]  /*0d10*/  STL.64 [R1+0x40], R24 ;  /* 0x0000401801007387 */ /* 0x0103e80000100a00 */
[----:B------:R1:W-:Y:S04]  /*0d20*/  STL.64 [R1+0x48], R26 ;  /* 0x0000481a01007387 */ /* 0x0003e80000100a00 */
[----:B--2---:R1:W-:Y:S04]  /*0d30*/  STL.64 [R1+0x30], R20 ;  /* 0x0000301401007387 */ /* 0x0043e80000100a00 */
[----:B------:R1:W-:Y:S04]  /*0d40*/  STL.64 [R1+0x38], R22 ;  /* 0x0000381601007387 */ /* 0x0003e80000100a00 */
[----:B------:R1:W-:Y:S04]  /*0d50*/  STL.64 [R1], R16 ;  /* 0x0000001001007387 */ /* 0x0003e80000100a00 */
[----:B------:R1:W-:Y:S04]  /*0d60*/  STL.64 [R1+0x8], R18 ;  /* 0x0000081201007387 */ /* 0x0003e80000100a00 */
[----:B---3--:R1:W-:Y:S04]  /*0d70*/  STL.64 [R1+0x10], R8 ;  /* 0x0000100801007387 */ /* 0x0083e80000100a00 */
[----:B------:R1:W-:Y:S04]  /*0d80*/  STL.64 [R1+0x18], R10 ;  /* 0x0000180a01007387 */ /* 0x0003e80000100a00 */
[----:B------:R1:W-:Y:S04]  /*0d90*/  STL.64 [R1+0x20], R12 ;  /* 0x0000200c01007387 */ /* 0x0003e80000100a00 */
[----:B------:R1:W-:Y:S01]  /*0da0*/  STL.64 [R1+0x28], R14 ;  /* 0x0000280e01007387 */ /* 0x0003e20000100a00 */
[----:B------:R-:W-:Y:S05]  /*0db0*/  BRA `(.L_x_7227) ;  /* 0x0000000c00747947 */ /* 0x000fea0003800000 */
.L_x_7225:
        /* <DEDUP_REMOVED lines=58> */
[----:B---3--:R-:W-:Y:S04]  /*1160*/  STL.64 [R1+0x40], R56 ;  /* 0x0000403801007387 */ /* 0x008fe80000100a00 */
[----:B------:R-:W-:Y:S04]  /*1170*/  STL.64 [R1+0x48], R58 ;  /* 0x0000483a01007387 */ /* 0x000fe80000100a00 */
[----:B----4-:R-:W-:Y:S04]  /*1180*/  STL.64 [R1+0x30], R52 ;  /* 0x0000303401007387 */ /* 0x010fe80000100a00 */
[----:B------:R-:W-:Y:S04]  /*1190*/  STL.64 [R1+0x38], R54 ;  /* 0x0000383601007387 */ /* 0x000fe80000100a00 */
[----:B------:R-:W-:Y:S04]  /*11a0*/  STL.64 [R1], R48 ;  /* 0x0000003001007387 */ /* 0x000fe80000100a00 */
        /* <DEDUP_REMOVED lines=16> */
[----:B------:R1:W5:Y:S04]  /*12b0*/  LDG.E.128 R52, desc[UR20][R8.64+0x10] ;  /* 0x0000101408347981 */ /* 0x000368000c1e1d00 */
[----:B------:R1:W5:Y:S04]  /*12c0*/  LDG.E.128 R56, desc[UR20][R8.64+0x1000] ;  /* 0x0010001408387981 */ /* 0x000368000c1e1d00 */
[----:B--2---:R1:W5:Y:S04]  /*12d0*/  LDG.E.128 R60, desc[UR20][R8.64+0x1010] ;  /* 0x00101014083c7981 */ /* 0x004368000c1e1d00 */
[----:B---3--:R1:W5:Y:S04]  /*12e0*/  LDG.E.128 R64, desc[UR20][R8.64+0x2000] ;  /* 0x0020001408407981 */ /* 0x008368000c1e1d00 */
[----:B----4-:R1:W5:Y:S04]  /*12f0*/  LDG.E.128 R68, desc[UR20][R8.64+0x2010] ;  /* 0x0020101408447981 */ /* 0x010368000c1e1d00 */
[----:B0-----:R1:W5:Y:S04]  /*1300*/  LDG.E.128 R72, desc[UR20][R8.64+0x3000] ;  /* 0x0030001408487981 */ /* 0x001368000c1e1d00 */
        /* <DEDUP_REMOVED lines=22> */
.L_x_7228:
        /* <DEDUP_REMOVED lines=58> */
[----:B---3--:R-:W-:Y:S04]  /*1810*/  STL.64 [R1+0x40], R80 ;  /* 0x0000405001007387 */ /* 0x008fe80000100a00 */
[----:B------:R1:W-:Y:S04]  /*1820*/  STL.64 [R1+0x48], R82 ;  /* 0x0000485201007387 */ /* 0x0003e80000100a00 */
[----:B----4-:R-:W-:Y:S04]  /*1830*/  STL.64 [R1+0x30], R76 ;  /* 0x0000304c01007387 */ /* 0x010fe80000100a00 */
[----:B------:R3:W-:Y:S04]  /*1840*/  STL.64 [R1+0x38], R78 ;  /* 0x0000384e01007387 */ /* 0x0007e80000100a00 */
        /* <DEDUP_REMOVED lines=51> */
[----:B------:R-:W-:-:S07]  /*1b80*/  CS2R R48, SRZ ;  /* 0x0000000000307805 */ /* 0x000fce000001ff00 */
.L_x_7227:
[----:B------:R-:W2:Y:S08]  /*1b90*/  S2UR UR22, SR_CTAID.X ;  /* 0x00000000001679c3 */ /* 0x000eb00000002500 */
[----:B------:R-:W2:Y:S02]  /*1ba0*/  LDC R0, c[0x0][0x384] ;  /* 0x0000e100ff007b82 */ /* 0x000ea40000000800 */
[----:B--2---:R-:W-:-:S13]  /*1bb0*/  ISETP.LE.AND P0, PT, R0, UR22, PT ;  /* 0x0000001600007c0c */ /* 0x004fda000bf03270 */
[----:B------:R-:W-:Y:S05]  /*1bc0*/  @P0 EXIT ;  /* 0x000000000000094d */ /* 0x000fea0003800000 */
[----:B-1----:R-:W1:Y:S01]  /*1bd0*/  LDC R3, c[0x0][0x360] ;  /* 0x0000d800ff037b82 */ /* 0x002e620000000800 */
[----:B------:R-:W-:Y:S02]  /*1be0*/  ULOP3.LUT UR4, UR6, 0x3, URZ, 0xc0, !UPT ;  /* 0x0000000306047892 */ /* 0x000fe4000f8ec0ff */
[----:B------:R-:W-:Y:S02]  /*1bf0*/  UIMAD.WIDE.U32 UR6, UR26, -0x2daee0ad, URZ ;  /* 0xd2511f531a0678a5 */ /* 0x000fe4000f8e00ff */
[----:B------:R-:W-:Y:S02]  /*1c00*/  UIADD3 UR10, UPT, UPT, UR19, -0x4498517b, URZ ;  /* 0xbb67ae85130a7890 */ /* 0x000fe4000fffe0ff */
[----:B------:R-:W-:Y:S02]  /*1c10*/  ULOP3.LUT UR5, UR7, UR19, URZ, 0x3c, !UPT ;  /* 0x0000001307057292 */ /* 0x000fe4000f8e3cff */
[----:B------:R-:W-:Y:S02]  /*1c20*/  UIMAD UR9, UR26, -0x2daee0ad, URZ ;  /* 0xd2511f531a0978a4 */ /* 0x000fe4000f8e02ff */
[----:B------:R-:W-:Y:S01]  /*1c30*/  UIMAD.WIDE.U32 UR6, UR5, -0x326172a9, URZ ;  /* 0xcd9e8d57050678a5 */ /* 0x000fe2000f8e00ff */
[----:B------:R-:W-:Y:S01]  /*1c40*/  IMAD.U32 R5, RZ, RZ, UR10 ;  /* 0x0000000aff057e24 */ /* 0x000fe2000f8e00ff */
[----:B------:R-:W-:-:S02]  /*1c50*/  UIADD3 UR8, UPT, UPT, UR18, -0x61c88647, URZ ;  /* 0x9e3779b912087890 */ /* 0x000fc4000fffe0ff */
[----:B------:R-:W-:Y:S02]  /*1c60*/  UIADD3 UR11, UPT, UPT, UR18, 0x3c6ef372, URZ ;  /* 0x3c6ef372120b7890 */ /* 0x000fe4000fffe0ff */
[----:B------:R-:W-:Y:S01]  /*1c70*/  IMAD.U32 R6, RZ, RZ, UR7 ;  /* 0x00000007ff067e24 */ /* 0x000fe2000f8e00ff */
[----:B------:R-:W-:Y:S02]  /*1c80*/  UIMAD UR5, UR5, -0x326172a9, URZ ;  /* 0xcd9e8d57050578a4 */ /* 0x000fe4000f8e02ff */
[----:B------:R-:W-:Y:S02]  /*1c90*/  UIADD3 UR12, UPT, UPT, UR19, 0x76cf5d0a, URZ ;  /* 0x76cf5d0a130c7890 */ /* 0x000fe4000fffe0ff */
[----:B------:R-:W-:Y:S01]  /*1ca0*/  UIADD3 UR14, UPT, UPT, UR19, 0x32370b8f, URZ ;  /* 0x32370b8f130e7890 */ /* 0x000fe2000fffe0ff */
[----:B-1----:R-:W-:Y:S01]  /*1cb0*/  IMAD R2, R3, UR22, R176 ;  /* 0x0000001603027c24 */ /* 0x002fe2000f8e02b0 */
[----:B------:R-:W-:Y:S02]  /*1cc0*/  UIADD3 UR13, UPT, UPT, UR18, -0x255992d5, URZ ;  /* 0xdaa66d2b120d7890 */ /* 0x000fe4000fffe0ff */
[----:B------:R-:W-:Y:S01]  /*1cd0*/  IMAD.U32 R3, RZ, RZ, UR18 ;  /* 0x00000012ff037e24 */ /* 0x000fe2000f8e00ff */
[----:B------:R-:W-:Y:S01]  /*1ce0*/  UIADD3 UR15, UPT, UPT, UR18, 0x78dde6e4, URZ ;  /* 0x78dde6e4120f7890 */ /* 0x000fe2000fffe0ff */
[----:B------:R-:W-:Y:S01]  /*1cf0*/  IMAD.HI.U32 R0, R2, -0x326172a9, RZ ;  /* 0xcd9e8d5702007827 */ /* 0x000fe200078e00ff */
[----:B------:R-:W-:-:S02]  /*1d00*/  UIADD3 UR28, UPT, UPT, UR19, -0x126145ec, URZ ;  /* 0xed9eba14131c7890 */ /* 0x000fc4000fffe0ff */
[----:B------:R-:W-:Y:S02]  /*1d10*/  UIADD3 UR30, UPT, UPT, UR19, -0x56f99767, URZ ;  /* 0xa9066899131e7890 */ /* 0x000fe4000fffe0ff */
[----:B------:R-:W-:Y:S01]  /*1d20*/  LOP3.LUT R0, R0, UR23, R3, 0x96, !PT ;  /* 0x0000001700007c12 */ /* 0x000fe2000f8e9603 */
[----:B------:R-:W-:Y:S01]  /*1d30*/  IMAD R3, R2, -0x326172a9, RZ ;  /* 0xcd9e8d5702037824 */ /* 0x000fe200078e02ff */
[----:B------:R-:W-:Y:S02]  /*1d40*/  UIADD3 UR29, UPT, UPT, UR18, 0x1715609d, URZ ;  /* 0x1715609d121d7890 */ /* 0x000fe4000fffe0ff */
[----:B------:R-:W-:Y:S01]  /*1d50*/  UIADD3 UR31, UPT, UPT, UR18, -0x4ab325aa, URZ ;  /* 0xb54cda56121f7890 */ /* 0x000fe2000fffe0ff */
[C---:B------:R-:W-:Y:S01]  /*1d60*/  IMAD.HI.U32 R4, R0.reuse, -0x2daee0ad, RZ ;  /* 0xd2511f5300047827 */ /* 0x040fe200078e00ff */
[----:B------:R-:W-:Y:S01]  /*1d70*/  LOP3.LUT R3, R3, UR8, R6, 0x96, !PT ;  /* 0x0000000803037c12 */ /* 0x000fe2000f8e9606 */
[----:B------:R-:W-:Y:S02]  /*1d80*/  UIADD3 UR32, UPT, UPT, UR19, 0x646e171e, URZ ;  /* 0x646e171e13207890 */ /* 0x000fe4000fffe0ff */
[----:B------:R-:W-:Y:S01]  /*1d90*/  IMAD.U32 R6, RZ, RZ, UR11 ;  /* 0x0000000bff067e24 */ /* 0x000fe2000f8e00ff */
[----:B------:R-:W-:Y:S01]  /*1da0*/  LOP3.LUT R4, R5, UR9, R4, 0x96, !PT ;  /* 0x0000000905047c12 */ /* 0x000fe2000f8e9604 */
[----:B------:R-:W-:Y:S01]  /*1db0*/  IMAD R7, R0, -0x2daee0ad, RZ ;  /* 0xd2511f5300077824 */ /* 0x000fe200078e02ff */
[----:B------:R-:W-:Y:S01]  /*1dc0*/  UIADD3 UR34, UPT, UPT, UR19, 0x1fd5c5a3, URZ ;  /* 0x1fd5c5a313227890 */ /* 0x000fe2000fffe0ff */
[----:B------:R-:W-:Y:S01]  /*1dd0*/  IMAD.HI.U32 R0, R3, -0x2daee0ad, RZ ;  /* 0xd2511f5303007827 */ /* 0x000fe200078e00ff */
[----:B------:R-:W-:-:S02]  /*1de0*/  UIADD3 UR33, UPT, UPT, UR18, 0x5384540f, URZ ;  /* 0x5384540f12217890 */ /* 0x000fc4000fffe0ff */
[----:B------:R-:W-:Y:S01]  /*1df0*/  UIADD3 UR6, UPT, UPT, UR18, -0xe443238, URZ ;  /* 0xf1bbcdc812067890 */ /* 0x000fe2000fffe0ff */
[----:B------:R-:W-:Y:S01]  /*1e00*/  IMAD.HI.U32 R5, R4, -0x326172a9, RZ ;  /* 0xcd9e8d5704057827 */ /* 0x000fe200078e00ff */
[----:B------:R-:W-:Y:S01]  /*1e10*/  LOP3.LUT R0, R7, UR12, R0, 0x96, !PT ;  /* 0x0000000c07007c12 */ /* 0x000fe2000f8e9600 */
[----:B------:R-:W-:Y:S02]  /*1e20*/  UIADD3 UR35, UPT, UPT, UR19, -0x24c28bd8, URZ ;  /* 0xdb3d742813237890 */ /* 0x000fe4000fffe0ff */
[----:B------:R-:W-:Y:S01]  /*1e30*/  IMAD R7, R3, -0x2daee0ad, RZ ;  /* 0xd2511f5303077824 */ /* 0x000fe200078e02ff */
[----:B------:R-:W-:Y:S01]  /*1e40*/  LOP3.LUT R5, R6, UR5, R5, 0x96, !PT ;  /* 0x0000000506057c12 */ /* 0x000fe2000f8e9605 */
[----:B------:R-:W-:Y:S01]  /*1e50*/  IMAD R4, R4, -0x326172a9, RZ ;  /* 0xcd9e8d5704047824 */ /* 0x000fe200078e02ff */
[----:B------:R-:W-:Y:S01]  /*1e60*/  UIADD3 UR36, UPT, UPT, UR19, -0x695add53, URZ ;  /* 0x96a522ad13247890 */ /* 0x000fe2000fffe0ff */
[----:B------:R-:W-:Y:S01]  /*1e70*/  IMAD.HI.U32 R3, R0, -0x326172a9, RZ ;  /* 0xcd9e8d5700037827 */ /* 0x000fe200078e00ff */
[----:B------:R-:W-:Y:S01]  /*1e80*/  UIADD3 UR37, UPT, UPT, UR18, -0x700cb87f, URZ ;  /* 0x8ff3478112257890 */ /* 0x000fe2000fffe0ff */
[----:B------:R-:W1:Y:S02]  /*1e90*/  LDCU UR25, c[0x0][0x404] ;  /* 0x00008080ff1977ac */ /* 0x000e640008000800 */
[C---:B------:R-:W-:Y:S01]  /*1ea0*/  IMAD.HI.U32 R6, R5.reuse, -0x2daee0ad, RZ ;  /* 0xd2511f5305067827 */ /* 0x040fe200078e00ff */
[----:B------:R-:W-:Y:S01]  /*1eb0*/  LOP3.LUT R3, R4, UR13, R3, 0x96, !PT ;  /* 0x0000000d04037c12 */ /* 0x000fe2000f8e9603 */
[----:B------:R-:W2:Y:S02]  /*1ec0*/  LDCU UR24, c[0x0][0x408] ;  /* 0x00008100ff1877ac */ /* 0x000ea40008000800 */
[----:B------:R-:W-:Y:S01]  /*1ed0*/  IMAD R5, R5, -0x2daee0ad, RZ ;  /* 0xd2511f5305057824 */ /* 0x000fe200078e02ff */
[----:B------:R-:W-:Y:S01]  /*1ee0*/  LOP3.LUT R6, R7, UR14, R6, 0x96, !PT ;  /* 0x0000000e07067c12 */ /* 0x000fe2000f8e9606 */
[----:B------:R-:W-:Y:S01]  /*1ef0*/  IMAD R7, R0, -0x326172a9, RZ ;  /* 0xcd9e8d5700077824 */ /* 0x000fe200078e02ff */
[----:B------:R-:W3:Y:S01]  /*1f00*/  LDCU UR27, c[0x0][0x388] ;  /* 0x00007100ff1b77ac */ /* 0x000ee20008000800 */
[----:B------:R-:W-:Y:S01]  /*1f10*/  IMAD.HI.U32 R4, R3, -0x2daee0ad, RZ ;  /* 0xd2511f5303047827 */ /* 0x000fe200078e00ff */
[----:B------:R-:W4:Y:S03]  /*1f20*/  LDCU.64 UR16, c[0x0][0x390] ;  /* 0x00007200ff1077ac */ /* 0x000f260008000a00 */
        /* <DEDUP_REMOVED lines=8> */
[----:B------:R-:W0:Y:S03]  /*1fb0*/  LDCU.U8 UR28, c[0x0][0x410] ;  /* 0x00008200ff1c77ac */ /* 0x000e260008000000 */
[----:B------:R-:W-:Y:S01]  /*1fc0*/  IMAD.HI.U32 R5, R0, -0x2daee0ad, RZ ;  /* 0xd2511f5300057827 */ /* 0x000fe200078e00ff */
[----:B------:R-:W-:Y:S01]  /*1fd0*/  LOP3.LUT R3, R6, UR29, R3, 0x96, !PT ;  /* 0x0000001d06037c12 */ /* 0x000fe2000f8e9603 */
[----:B------:R-:W0:Y:S02]  /*1fe0*/  LDCU UR29, c[0x0][0x400] ;  /* 0x00008000ff1d77ac */ /* 0x000e240008000800 */
        /* <DEDUP_REMOVED lines=12> */
[----:B------:R-:W1:Y:S01]  /*20b0*/  LDCU.64 UR30, c[0x0][0x398] ;  /* 0x00007300ff1e77ac */ /* 0x000e620008000a00 */
[----:B------:R-:W-:-:S04]  /*20c0*/  IMAD.HI.U32 R3, R0, -0x326172a9, RZ ;  /* 0xcd9e8d5700037827 */ /* 0x000fc800078e00ff */
[----:B------:R-:W-:Y:S01]  /*20d0*/  IMAD.HI.U32 R7, R4, -0x2daee0ad, RZ ;  /* 0xd2511f5304077827 */ /* 0x000fe200078e00ff */
[----:B------:R-:W-:-:S03]  /*20e0*/  LOP3.LUT R3, R6, UR33, R3, 0x96, !PT ;  /* 0x0000002106037c12 */ /* 0x000fc6000f8e9603 */
[----:B------:R-:W-:Y:S01]  /*20f0*/  IMAD R5, R0, -0x326172a9, RZ ;  /* 0xcd9e8d5700057824 */ /* 0x000fe200078e02ff */
[----:B------:R-:W-:Y:S01]  /*2100*/  LOP3.LUT R7, R8, UR34, R7, 0x96, !PT ;  /* 0x0000002208077c12 */ /* 0x000fe2000f8e9607 */
[----:B------:R-:W-:Y:S02]  /*2110*/  IMAD R9, R4, -0x2daee0ad, RZ ;  /* 0xd2511f5304097824 */ /* 0x000fe400078e02ff */
[----:B------:R-:W-:-:S04]  /*2120*/  IMAD.HI.U32 R4, R3, -0x2daee0ad, RZ ;  /* 0xd2511f5303047827 */ /* 0x000fc800078e00ff */
[----:B------:R-:W-:Y:S01]  /*2130*/  IMAD.HI.U32 R0, R7, -0x326172a9, RZ ;  /* 0xcd9e8d5707007827 */ /* 0x000fe200078e00ff */
[----:B------:R-:W-:Y:S01]  /*2140*/  LOP3.LUT R9, R9, UR35, R4, 0x96, !PT ;  /* 0x0000002309097c12 */ /* 0x000fe2000f8e9604 */
[----:B-1----:R-:W-:Y:S02]  /*2150*/  UISETP.NE.U32.AND UP0, UPT, UR30, URZ, UPT ;  /* 0x000000ff1e00728c */ /* 0x002fe4000bf05070 */
[----:B------:R-:W-:Y:S01]  /*2160*/  IMAD R7, R7, -0x326172a9, RZ ;  /* 0xcd9e8d5707077824 */ /* 0x000fe200078e02ff */
[----:B------:R-:W-:Y:S01]  /*2170*/  LOP3.LUT R5, R5, UR6, R0, 0x96, !PT ;  /* 0x0000000605057c12 */ /* 0x000fe2000f8e9600 */
[----:B------:R-:W-:Y:S01]  /*2180*/  IMAD R0, R3, -0x2daee0ad, RZ ;  /* 0xd2511f5303007824 */ /* 0x000fe200078e02ff */
[----:B------:R-:W1:Y:S01]  /*2190*/  LDCU.64 UR6, c[0x0][0x380] ;  /* 0x00007000ff0677ac */ /* 0x000e620008000a00 */
[----:B------:R-:W-:Y:S01]  /*21a0*/  IMAD.HI.U32 R4, R9, -0x326172a9, RZ ;  /* 0xcd9e8d5709047827 */ /* 0x000fe200078e00ff */
[----:B------:R-:W-:-:S03]  /*21b0*/  UISETP.NE.AND.EX UP0, UPT, UR31, URZ, UPT, UP0 ;  /* 0x000000ff1f00728c */ /* 0x000fc6000bf05300 */
[----:B------:R-:W-:-:S04]  /*21c0*/  IMAD.HI.U32 R3, R5, -0x2daee0ad, RZ ;  /* 0xd2511f5305037827 */ /* 0x000fc800078e00ff */
[----:B------:R-:W-:Y:S01]  /*21d0*/  IMAD R169, R5, -0x2daee0ad, RZ ;  /* 0xd2511f5305a97824 */ /* 0x000fe200078e02ff */
[----:B------:R-:W-:Y:S01]  /*21e0*/  LOP3.LUT R3, R0, UR36, R3, 0x96, !PT ;  /* 0x0000002400037c12 */ /* 0x000fe2000f8e9603 */
[----:B------:R-:W-:Y:S01]  /*21f0*/  IMAD R38, R9, -0x326172a9, RZ ;  /* 0xcd9e8d5709267824 */ /* 0x000fe200078e02ff */
[----:B------:R-:W-:Y:S01]  /*2200*/  LOP3.LUT R0, R7, UR37, R4, 0x96, !PT ;  /* 0x0000002507007c12 */ /* 0x000fe2000f8e9604 */
[----:B0-234-:R-:W-:-:S07]  /*2210*/  HFMA2 R4, -RZ, RZ, 0, 0 ;  /* 0x00000000ff047431 */ /* 0x01dfce00000001ff */
.L_x_7758:
[----:B------:R-:W-:Y:S01]  /*2220*/  ISETP.NE.U32.AND P0, PT, RZ, UR8, PT ;  /* 0x00000008ff007c0c */ /* 0x000fe2000bf05070 */
[----:B------:R-:W-:Y:S01]  /*2230*/  UIMAD UR5, UR22, UR27, URZ ;  /* 0x0000001b160572a4 */ /* 0x000fe2000f8e02ff */
[----:B------:R-:W-:Y:S01]  /*2240*/  PLOP3.LUT P1, PT, PT, PT, UP0, 0x80, 0x8 ;  /* 0x000000000008781c */ /* 0x000fe20003f2f008 */
[----:B0-----:R-:W0:Y:S01]  /*2250*/  @UP0 LDCU.64 UR32, c[0x0][0x398] ;  /* 0x00007300ff2007ac */ /* 0x001e220008000a00 */
[----:B------:R-:W-:Y:S02]  /*2260*/  ISETP.NE.AND.EX P0, PT, RZ, UR9, PT, P0 ;  /* 0x00000009ff007c0c */ /* 0x000fe4000bf05300 */
[----:B------:R-:W-:Y:S01]  /*2270*/  PLOP3.LUT P2, PT, PT, PT, UP0, 0x80, 0x8 ;  /* 0x000000000008781c */ /* 0x000fe20003f4f008 */
[----:B------:R-:W-:-:S04]  /*2280*/  USHF.R.S32.HI UR30, URZ, 0x1f, UR5 ;  /* 0x0000001fff1e7899 */ /* 0x000fc80008011405 */
[----:B------:R-:W-:-:S06]  /*2290*/  ULEA.HI UR30, UR30, UR5, URZ, 0x3 ;  /* 0x000000051e1e7291 */ /* 0x000fcc000f8f18ff */
[----:B------:R-:W2:Y:S01]  /*22a0*/  @P0 LDC.64 R14, c[0x0][0x3a0] ;  /* 0x0000e800ff0e0b82 */ /* 0x000ea20000000a00 */
[----:B------:R-:W-:-:S05]  /*22b0*/  IMAD.U32 R17, RZ, RZ, UR30 ;  /* 0x0000001eff117e24 */ /* 0x000fca000f8e00ff */
[----:B------:R-:W-:Y:S01]  /*22c0*/  LEA.HI.SX32 R24, R17, R176, 0x1d ;  /* 0x000000b011187211 */ /* 0x000fe200078feaff */
[----:B------:R-:W-:Y:S02]  /*22d0*/  IMAD.MOV.U32 R17, RZ, RZ, 0x10 ;  /* 0x00000010ff117424 */ /* 0x000fe400078e00ff */
[----:B------:R-:W-:Y:S02]  /*22e0*/  IMAD.MOV.U32 R19, RZ, RZ, 0x10 ;  /* 0x00000010ff137424 */ /* 0x000fe400078e00ff */
[----:B0-----:R-:W-:-:S05]  /*22f0*/  @P1 IMAD.WIDE.U32 R16, R24, R17, UR32 ;  /* 0x0000002018101e25 */ /* 0x001fca000f8e0011 */
[----:B-----5:R-:W5:Y:S01]  /*2300*/  @P2 LDG.E.128 R44, desc[UR20][R16.64] ;  /* 0x00000014102c2981 */ /* 0x020f62000c1e1d00 */
[----:B--2---:R-:W-:-:S05]  /*2310*/  @P0 IMAD.WIDE.U32 R14, R24, 0x10, R14 ;  /* 0x00000010180e0825 */ /* 0x004fca00078e000e */
[----:B------:R0:W5:Y:S02]  /*2320*/  @P0 LDG.E.128 R40, desc[UR20][R14.64] ;  /* 0x000000140e280981 */ /* 0x000164000c1e1d00 */
[----:B0-----:R-:W-:-:S05]  /*2330*/  IMAD.WIDE.U32 R14, R24, R19, UR16 ;  /* 0x00000010180e7e25 */ /* 0x001fca000f8e0013 */
[----:B------:R0:W5:Y:S01]  /*2340*/  LDG.E.128 R16, desc[UR20][R14.64] ;  /* 0x000000140e107981 */ /* 0x000162000c1e1d00 */
[----:B------:R-:W-:Y:S01]  /*2350*/  UISETP.NE.U32.AND UP0, UPT, UR10, URZ, UPT ;  /* 0x000000ff0a00728c */ /* 0x000fe2000bf05070 */
[----:B------:R-:W-:-:S03]  /*2360*/  IMAD.MOV.U32 R179, RZ, RZ, 0x2f800000 ;  /* 0x2f800000ffb37424 */ /* 0x000fc600078e00ff */
[----:B------:R-:W-:-:S09]  /*2370*/  UISETP.NE.AND.EX UP0, UPT, UR11, URZ, UPT, UP0 ;  /* 0x000000ff0b00728c */ /* 0x000fd2000bf05300 */
[----:B0-----:R-:W-:Y:S05]  /*2380*/  BRA.U UP0, `(.L_x_7229) ;  /* 0x0000003500007547 */ /* 0x001fea000b800000 */
        /* <DEDUP_REMOVED lines=16> */
.L_x_7231:
        /* <DEDUP_REMOVED lines=16> */
.L_x_7232:
        /* <DEDUP_REMOVED lines=59> */
[----:B------:R-:W-:-:S07]  /*2940*/  IMAD.MOV.U32 R15, RZ, RZ, R169 ;  /* 0x000000ffff0f7224 */ /* 0x000fce00078e00a9 */
.L_x_7230:
[----:B------:R-:W-:Y:S01]  /*2950*/  I2FP.F32.U32 R15, R15 ;  /* 0x0000000f000f7245 */ /* 0x000fe20000201000 */
[----:B------:R-:W-:Y:S01]  /*2960*/  UISETP.NE.AND UP0, UPT, UR5, 0x1, UPT ;  /* 0x000000010500788c */ /* 0x000fe2000bf05270 */
[----:B------:R-:W-:Y:S01]  /*2970*/  LOP3.LUT R5, R5, 0xfffffffb, RZ, 0xc0, !PT ;  /* 0xfffffffb05057812 */ /* 0x000fe200078ec0ff */
[----:B------:R-:W-:Y:S01]  /*2980*/  IMAD.MOV.U32 R23, RZ, RZ, R38 ;  /* 0x000000ffff177224 */ /* 0x000fe200078e0026 */
[----:B------:R-:W-:Y:S01]  /*2990*/  UMOV UR4, 0x2 ;  /* 0x0000000200047882 */ /* 0x000fe20000000000 */
[----:B------:R-:W-:-:S05]  /*29a0*/  FFMA.FTZ R15, R15, R179, 1.1641532182693481445e-10 ;  /* 0x2f0000000f0f7423 */ /* 0x000fca00000100b3 */
[----:B------:R-:W-:Y:S02]  /*29b0*/  FSETP.GTU.FTZ.AND P1, PT, R15, UR25, PT ;  /* 0x000000190f007c0b */ /* 0x000fe4000bf3c000 */
[C---:B-----5:R-:W-:Y:S02]  /*29c0*/  SHF.L.U32 R15, R16.reuse, 0x10, RZ ;  /* 0x00000010100f7819 */ /* 0x060fe400000006ff */
[----:B------:R-:W-:-:S03]  /*29d0*/  PRMT R16, R16, 0x7632, R16 ;  /* 0x0000763210107816 */ /* 0x000fc60000000010 */
        /* <DEDUP_REMOVED lines=17> */
.L_x_7234:
        /* <DEDUP_REMOVED lines=16> */
.L_x_7235:
        /* <DEDUP_REMOVED lines=61> */
.L_x_7233:
[----:B------:R-:W-:Y:S01]  /*2fc0*/  I2FP.F32.U32 R20, R23 ;  /* 0x0000001700147245 */ /* 0x000fe20000201000 */
[----:B------:R-:W-:Y:S01]  /*2fd0*/  UISETP.NE.AND UP0, UPT, UR4, 0x1, UPT ;  /* 0x000000010400788c */ /* 0x000fe2000bf05270 */
[----:B------:R-:W-:Y:S01]  /*2fe0*/  SHF.L.U32 R16, R16, 0x10, RZ ;  /* 0x0000001010107819 */ /* 0x000fe200000006ff */
[----:B------:R-:W-:Y:S01]  /*2ff0*/  IMAD.MOV.U32 R23, RZ, RZ, R38 ;  /* 0x000000ffff177224 */ /* 0x000fe200078e0026 */
[----:B------:R-:W-:Y:S01]  /*3000*/  LOP3.LUT R5, R5, 0xfffffffd, RZ, 0xc0, !PT ;  /* 0xfffffffd05057812 */ /* 0x000fe200078ec0ff */
        /* <DEDUP_REMOVED lines=21> */
.L_x_7237:
        /* <DEDUP_REMOVED lines=16> */
.L_x_7238:
        /* <DEDUP_REMOVED lines=61> */
.L_x_7236:
[----:B------:R-:W-:Y:S01]  /*3630*/  I2FP.F32.U32 R20, R23 ;  /* 0x0000001700147245 */ /* 0x000fe20000201000 */
[----:B------:R-:W-:Y:S01]  /*3640*/  UISETP.NE.AND UP0, UPT, UR5, 0x1, UPT ;  /* 0x000000010500788c */ /* 0x000fe2000bf05270 */
[----:B------:R-:W-:Y:S01]  /*3650*/  LOP3.LUT R5, R5, 0xfffffffe, RZ, 0xc0, !PT ;  /* 0xfffffffe05057812 */ /* 0x000fe200078ec0ff */
[----:B------:R-:W-:Y:S01]  /*3660*/  IMAD.MOV.U32 R21, RZ, RZ, R38 ;  /* 0x000000ffff157224 */ /* 0x000fe200078e0026 */
[----:B------:R-:W-:Y:S01]  /*3670*/  UMOV UR4, 0x2 ;  /* 0x0000000200047882 */ /* 0x000fe20000000000 */
[----:B------:R-:W-:-:S05]  /*3680*/  FFMA.FTZ R20, R20, R179, 1.1641532182693481445e-10 ;  /* 0x2f00000014147423 */ /* 0x000fca00000100b3 */
[----:B------:R-:W-:Y:S02]  /*3690*/  FSETP.GTU.FTZ.AND P1, PT, R20, UR25, PT ;  /* 0x0000001914007c0b */ /* 0x000fe4000bf3c000 */
[C---:B------:R-:W-:Y:S02]  /*36a0*/  SHF.L.U32 R20, R17.reuse, 0x10, RZ ;  /* 0x0000001011147819 */ /* 0x040fe400000006ff */
        /* <DEDUP_REMOVED lines=18> */
.L_x_7240:
        /* <DEDUP_REMOVED lines=16> */
.L_x_7241:
[----:B------:R-:W-:Y:S01]  /*38d0*/  LOP3.LUT R0, R4, UR5, R0, 0x96, !PT ;  /* 0x0000000504007c12 */ /* 0x000fe2000f8e9600 */
[----:B------:R-:W-:Y:S01]  /*38e0*/  IMAD.WIDE.U32 R26, R2, -0x326172a9, RZ ;  /* 0xcd9e8d57021a7825 */ /* 0x000fe200078e00ff */
[----:B------:R-:W-:Y:S01]  /*38f0*/  MOV R3, UR18 ;  /* 0x0000001200037c02 */ /* 0x000fe20008000f00 */
[----:B------:R-:W-:Y:S02]  /*3900*/  UIADD3 UR5, UPT, UPT, UR19, 0x76cf5d0a, URZ ;  /* 0x76cf5d0a13057890 */ /* 0x000fe4000fffe0ff */
        /* <DEDUP_REMOVED lines=57> */
.L_x_7239:
[----:B------:R-:W-:Y:S01]  /*3ca0*/  I2FP.F32.U32 R21, R21 ;  /* 0x0000001500157245 */ /* 0x000fe20000201000 */
[----:B------:R-:W-:Y:S01]  /*3cb0*/  UISETP.NE.AND UP0, UPT, UR4, 0x1, UPT ;  /* 0x000000010400788c */ /* 0x000fe2000bf05270 */
[----:B------:R-:W-:Y:S01]  /*3cc0*/  SHF.L.U32 R17, R17, 0x10, RZ ;  /* 0x0000001011117819 */ /* 0x000fe200000006ff */
[----:B------:R-:W-:Y:S02]  /*3cd0*/  UMOV UR5, 0x2 ;  /* 0x0000000200057882 */ /* 0x000fe40000000000 */
[----:B------:R-:W-:-:S05]  /*3ce0*/  FFMA.FTZ R21, R21, R179, 1.1641532182693481445e-10 ;  /* 0x2f00000015157423 */ /* 0x000fca00000100b3 */
[----:B------:R-:W-:Y:S01]  /*3cf0*/  FSETP.GTU.FTZ.AND P1, PT, R21, UR25, PT ;  /* 0x0000001915007c0b */ /* 0x000fe2000bf3c000 */
[----:B------:R-:W-:Y:S01]  /*3d00*/  FMUL.FTZ R21, R17, UR24 ;  /* 0x0000001811157c20 */ /* 0x000fe20008410000 */
[----:B------:R-:W-:-:S04]  /*3d10*/  @P0 PRMT R17, R41, 0x7632, R17 ;  /* 0x0000763229110816 */ /* 0x000fc80000000011 */
[----:B------:R-:W-:Y:S01]  /*3d20*/  FSEL R36, R21, RZ, !P1 ;  /* 0x000000ff15247208 */ /* 0x000fe20004800000 */
[----:B------:R-:W-:Y:S01]  /*3d30*/  @P0 IMAD.U32 R17, R17, 0x10000, RZ ;  /* 0x0001000011110824 */ /* 0x000fe200078e00ff */
[----:B------:R-:W-:Y:S01]  /*3d40*/  PLOP3.LUT P1, PT, P1, PT, PT, 0x8, 0x80 ;  /* 0x000000000080781c */ /* 0x000fe20000f2e170 */
[----:B------:R-:W-:Y:S02]  /*3d50*/  IMAD.MOV.U32 R21, RZ, RZ, R38 ;  /* 0x000000ffff157224 */ /* 0x000fe400078e0026 */
        /* <DEDUP_REMOVED lines=12> */
.L_x_7243:
        /* <DEDUP_REMOVED lines=16> */
.L_x_7244:
        /* <DEDUP_REMOVED lines=61> */
.L_x_7242:
[----:B------:R-:W-:Y:S01]  /*42f0*/  I2FP.F32.U32 R21, R21 ;  /* 0x0000001500157245 */ /* 0x000fe20000201000 */
[----:B------:R-:W-:Y:S01]  /*4300*/  UISETP.NE.AND UP0, UPT, UR5, 0x1, UPT ;  /* 0x000000010500788c */ /* 0x000fe2000bf05270 */
[----:B------:R-:W-:Y:S01]  /*4310*/  IMAD.MOV.U32 R25, RZ, RZ, R38 ;  /* 0x000000ffff197224 */ /* 0x000fe200078e0026 */
[----:B------:R-:W-:Y:S02]  /*4320*/  UMOV UR4, 0x2 ;  /* 0x0000000200047882 */ /* 0x000fe40000000000 */
        /* <DEDUP_REMOVED lines=20> */
.L_x_7246:
        /* <DEDUP_REMOVED lines=19> */
.L_x_7247:
        /* <DEDUP_REMOVED lines=61> */
.L_x_7245:
        /* <DEDUP_REMOVED lines=25> */
.L_x_7249:
        /* <DEDUP_REMOVED lines=19> */
.L_x_7250:
        /* <DEDUP_REMOVED lines=61> */
.L_x_7248:
[----:B------:R-:W-:Y:S01]  /*5000*/  I2FP.F32.U32 R22, R25 ;  /* 0x0000001900167245 */ /* 0x000fe20000201000 */
[----:B------:R-:W-:Y:S01]  /*5010*/  UISETP.NE.AND UP0, UPT, UR5, 0x1, UPT ;  /* 0x000000010500788c */ /* 0x000fe2000bf05270 */
[----:B------:R-:W-:Y:S01]  /*5020*/  IMAD.MOV.U32 R23, RZ, RZ, R38 ;  /* 0x000000ffff177224 */ /* 0x000fe200078e0026 */
[----:B------:R-:W-:Y:S02]  /*5030*/  UMOV UR4, 0x2 ;  /* 0x0000000200047882 */ /* 0x000fe40000000000 */
[----:B------:R-:W-:-:S05]  /*5040*/  FFMA.FTZ R22, R22, R179, 1.1641532182693481445e-10 ;  /* 0x2f00000016167423 */ /* 0x000fca00000100b3 */
[----:B------:R-:W-:Y:S02]  /*5050*/  FSETP.GTU.FTZ.AND P4, PT, R22, UR25, PT ;  /* 0x0000001916007c0b */ /* 0x000fe4000bf9c000 */
[----:B------:R-:W-:-:S05]  /*5060*/  SHF.L.U32 R22, R19, 0x10, RZ ;  /* 0x0000001013167819 */ /* 0x000fca00000006ff */
[----:B------:R-:W-:-:S05]  /*5070*/  FMUL.FTZ R22, R22, UR24 ;  /* 0x0000001816167c20 */ /* 0x000fca0008410000 */
[----:B------:R-:W-:Y:S01]  /*5080*/  FSEL R31, R22, RZ, !P4 ;  /* 0x000000ff161f7208 */ /* 0x000fe20006000000 */
[----:B------:R-:W-:Y:S01]  /*5090*/  @P0 IMAD.U32 R22, R43, 0x10000, RZ ;  /* 0x000100002b160824 */ /* 0x000fe200078e00ff */
[----:B------:R-:W-:-:S03]  /*50a0*/  PLOP3.LUT P4, PT, P4, PT, PT, 0x8, 0x80 ;  /* 0x000000000080781c */ /* 0x000fc6000278e170 */
[--C-:B------:R-:W-:Y:S01]  /*50b0*/  @P0 FADD.FTZ R31, R31, R22.reuse ;  /* 0x000000161f1f0221 */ /* 0x100fe20000010000 */
        /* <DEDUP_REMOVED lines=13> */
.L_x_7252:
        /* <DEDUP_REMOVED lines=19> */
.L_x_7253:
        /* <DEDUP_REMOVED lines=59> */
[----:B------:R-:W-:Y:S01]  /*5670*/  IMAD.MOV.U32 R38, RZ, RZ, R26 ;  /* 0x000000ffff267224 */ /* 0x000fe200078e001a */
[----:B------:R-:W-:-:S06]  /*5680*/  UMOV UR4, URZ ;  /* 0x000000ff00047c82 */ /* 0x000fcc0008000000 */
.L_x_7251:
[----:B------:R-:W-:Y:S02]  /*5690*/  I2FP.F32.U32 R23, R23 ;  /* 0x0000001700177245 */ /* 0x000fe40000201000 */
[----:B------:R-:W-:Y:S02]  /*56a0*/  SHF.L.U32 R22, R22, 0x10, RZ ;  /* 0x0000001016167819 */ /* 0x000fe400000006ff */
[----:B------:R-:W-:Y:S01]  /*56b0*/  PRMT R18, R21, 0x5410, R18 ;  /* 0x0000541015127816 */ /* 0x000fe20000000012 */
[----:B------:R-:W-:Y:S01]  /*56c0*/  FFMA.FTZ R23, R23, R179, 1.1641532182693481445e-10 ;  /* 0x2f00000017177423 */ /* 0x000fe200000100b3 */
[----:B------:R-:W-:Y:S02]  /*56d0*/  PRMT R17, R20, 0x5410, R17 ;  /* 0x0000541014117816 */ /* 0x000fe40000000011 */
[----:B------:R-:W-:Y:S02]  /*56e0*/  PRMT R16, R15, 0x5410, R16 ;  /* 0x000054100f107816 */ /* 0x000fe40000000010 */
[----:B------:R-:W-:Y:S01]  /*56f0*/  FSETP.GTU.FTZ.AND P5, PT, R23, UR25, PT ;  /* 0x0000001917007c0b */ /* 0x000fe2000bfbc000 */
[----:B------:R-:W-:Y:S01]  /*5700*/  FMUL.FTZ R23, R22, UR24 ;  /* 0x0000001816177c20 */ /* 0x000fe20008410000 */
[----:B------:R-:W-:-:S04]  /*5710*/  @P0 PRMT R22, R43, 0x7632, R22 ;  /* 0x000076322b160816 */ /* 0x000fc80000000016 */
[----:B------:R-:W-:Y:S01]  /*5720*/  FSEL R32, R23, RZ, !P5 ;  /* 0x000000ff17207208 */ /* 0x000fe20006800000 */
[----:B------:R-:W-:Y:S01]  /*5730*/  @P0 IMAD.U32 R22, R22, 0x10000, RZ ;  /* 0x0001000016160824 */ /* 0x000fe200078e00ff */
[----:B------:R-:W-:-:S03]  /*5740*/  PLOP3.LUT P5, PT, P5, PT, PT, 0x8, 0x80 ;  /* 0x000000000080781c */ /* 0x000fc60002fae170 */
[----:B------:R-:W-:-:S05]  /*5750*/  @P0 FADD.FTZ R32, R32, R22 ;  /* 0x0000001620200221 */ /* 0x000fca0000010000 */
[----:B------:R-:W-:-:S04]  /*5760*/  F2FP.BF16.F32.PACK_AB R22, RZ, R32 ;  /* 0x00000020ff16723e */ /* 0x000fc800000010ff */
[----:B------:R-:W-:Y:S01]  /*5770*/  PRMT R19, R19, 0x5410, R22 ;  /* 0x0000541013137816 */ /* 0x000fe20000000016 */
[----:B------:R-:W-:Y:S06]  /*5780*/  BRA `(.L_x_7254) ;  /* 0x0000006400ac7947 */ /* 0x000fec0003800000 */
.L_x_7229:
        /* <DEDUP_REMOVED lines=16> */
.L_x_7256:
        /* <DEDUP_REMOVED lines=16> */
.L_x_7257:
        /* <DEDUP_REMOVED lines=61> */
.L_x_7255:
        /* <DEDUP_REMOVED lines=23> */
.L_x_7259:
        /* <DEDUP_REMOVED lines=16> */
.L_x_7260:
        /* <DEDUP_REMOVED lines=61> */
.L_x_7258:
        /* <DEDUP_REMOVED lines=25> */
.L_x_7262:
        /* <DEDUP_REMOVED lines=16> */
.L_x_7263:
        /* <DEDUP_REMOVED lines=61> */
.L_x_7261:
        /* <DEDUP_REMOVED lines=22> */
.L_x_7265:
        /* <DEDUP_REMOVED lines=16> */
.L_x_7266:
        /* <DEDUP_REMOVED lines=61> */
.L_x_7264:
[----:B------:R-:W-:Y:S01]  /*7030*/  I2FP.F32.U32 R8, R11 ;  /* 0x0000000b00087245 */ /* 0x000fe20000201000 */
[----:B------:R-:W-:Y:S01]  /*7040*/  UISETP.NE.AND UP0, UPT, UR4, 0x1, UPT ;  /* 0x000000010400788c */ /* 0x000fe2000bf05270 */
[----:B------:R-:W-:Y:S01]  /*7050*/  PRMT R9, R44, 0x7632, R9 ;  /* 0x000076322c097816 */ /* 0x000fe20000000009 */
[----:B------:R-:W-:Y:S01]  /*7060*/  UMOV UR5, 0x2 ;  /* 0x0000000200057882 */ /* 0x000fe20000000000 */
[----:B------:R-:W-:Y:S01]  /*7070*/  MOV R11, R38 ;  /* 0x00000026000b7202 */ /* 0x000fe20000000f00 */
[----:B------:R-:W-:Y:S02]  /*7080*/  FFMA.FTZ R8, R8, R179, 1.1641532182693481445e-10 ;  /* 0x2f00000008087423 */ /* 0x000fe400000100b3 */
[----:B------:R-:W-:-:S03]  /*7090*/  IMAD.U32 R9, R9, 0x10000, RZ ;  /* 0x0001000009097824 */ /* 0x000fc600078e00ff */
[----:B------:R-:W-:Y:S01]  /*70a0*/  FSETP.GTU.FTZ.AND P1, PT, R8, UR25, PT ;  /* 0x0000001908007c0b */ /* 0x000fe2000bf3c000 */
        /* <DEDUP_REMOVED lines=19> */
.L_x_7268:
        /* <DEDUP_REMOVED lines=16> */
.L_x_7269:
        /* <DEDUP_REMOVED lines=61> */
.L_x_7267:
[----:B------:R-:W-:Y:S01]  /*76b0*/  I2FP.F32.U32 R8, R11 ;  /* 0x0000000b00087245 */ /* 0x000fe20000201000 */
[----:B------:R-:W-:Y:S01]  /*76c0*/  UISETP.NE.AND UP0, UPT, UR5, 0x1, UPT ;  /* 0x000000010500788c */ /* 0x000fe2000bf05270 */
[----:B------:R-:W-:Y:S01]  /*76d0*/  LOP3.LUT R5, R5, 0xfffffffe, RZ, 0xc0, !PT ;  /* 0xfffffffe05057812 */ /* 0x000fe200078ec0ff */
[----:B------:R-:W-:Y:S01]  /*76e0*/  IMAD.MOV.U32 R13, RZ, RZ, R38 ;  /* 0x000000ffff0d7224 */ /* 0x000fe200078e0026 */
[----:B------:R-:W-:Y:S01]  /*76f0*/  PRMT R9, R17, 0x7632, R9 ;  /* 0x0000763211097816 */ /* 0x000fe20000000009 */
        /* <DEDUP_REMOVED lines=18> */
.L_x_7271:
        /* <DEDUP_REMOVED lines=16> */
.L_x_7272:
        /* <DEDUP_REMOVED lines=61> */
.L_x_7270:
        /* <DEDUP_REMOVED lines=25> */
.L_x_7274:
        /* <DEDUP_REMOVED lines=16> */
.L_x_7275:
        /* <DEDUP_REMOVED lines=61> */
.L_x_7273:
        /* <DEDUP_REMOVED lines=20> */
.L_x_7277:
        /* <DEDUP_REMOVED lines=16> */
.L_x_7278:
        /* <DEDUP_REMOVED lines=61> */
.L_x_7276:
        /* <DEDUP_REMOVED lines=27> */
.L_x_7280:
        /* <DEDUP_REMOVED lines=16> */
.L_x_7281:
        /* <DEDUP_REMOVED lines=61> */
.L_x_7279:
[----:B------:R-:W-:Y:S01]  /*8fe0*/  I2FP.F32.U32 R10, R13 ;  /* 0x0000000d000a7245 */ /* 0x000fe20000201000 */
[----:B------:R-:W-:Y:S01]  /*8ff0*/  UISETP.NE.AND UP0, UPT, UR5, 0x1, UPT ;  /* 0x000000010500788c */ /* 0x000fe2000bf05270 */
[----:B------:R-:W-:Y:S01]  /*9000*/  PRMT R11, R18, 0x7632, R11 ;  /* 0x00007632120b7816 */ /* 0x000fe2000000000b */
[----:B------:R-:W-:Y:S02]  /*9010*/  UMOV UR4, 0x2 ;  /* 0x0000000200047882 */ /* 0x000fe40000000000 */
[----:B------:R-:W-:-:S05]  /*9020*/  FFMA.FTZ R10, R10, R179, 1.1641532182693481445e-10 ;  /* 0x2f0000000a0a7423 */ /* 0x000fca00000100b3 */
[----:B------:R-:W-:Y:S01]  /*9030*/  FSETP.GTU.FTZ.AND P3, PT, R10, UR25, PT ;  /* 0x000000190a007c0b */ /* 0x000fe2000bf7c000 */
[----:B------:R-:W-:Y:S02]  /*9040*/  IMAD.U32 R10, R18, 0x10000, RZ ;  /* 0x00010000120a7824 */ /* 0x000fe400078e00ff */
[----:B------:R-:W-:Y:S01]  /*9050*/  IMAD.MOV.U32 R18, RZ, RZ, R38 ;  /* 0x000000ffff127224 */ /* 0x000fe200078e0026 */
[----:B------:R-:W-:Y:S01]  /*9060*/  PLOP3.LUT P2, PT, P3, PT, PT, 0x8, 0x80 ;  /* 0x000000000080781c */ /* 0x000fe20001f4e170 */
[----:B------:R-:W-:-:S05]  /*9070*/  FMUL.FTZ R10, R10, UR24 ;  /* 0x000000180a0a7c20 */ /* 0x000fca0008410000 */
[----:B------:R-:W-:Y:S01]  /*9080*/  FSEL R10, R10, RZ, !P3 ;  /* 0x000000ff0a0a7208 */ /* 0x000fe20005800000 */
        /* <DEDUP_REMOVED lines=10> */
.L_x_7283:
        /* <DEDUP_REMOVED lines=19> */
.L_x_7284:
        /* <DEDUP_REMOVED lines=61> */
.L_x_7282:
        /* <DEDUP_REMOVED lines=25> */
.L_x_7286:
        /* <DEDUP_REMOVED lines=19> */
.L_x_7287:
        /* <DEDUP_REMOVED lines=61> */
.L_x_7285:
        /* <DEDUP_REMOVED lines=21> */
.L_x_7289:
        /* <DEDUP_REMOVED lines=19> */
.L_x_7290:
        /* <DEDUP_REMOVED lines=61> */
.L_x_7288:
        /* <DEDUP_REMOVED lines=28> */
.L_x_7292:
        /* <DEDUP_REMOVED lines=19> */
.L_x_7293:
        /* <DEDUP_REMOVED lines=61> */
.L_x_7291:
        /* <DEDUP_REMOVED lines=22> */
.L_x_7295:
        /* <DEDUP_REMOVED lines=19> */
.L_x_7296:
        /* <DEDUP_REMOVED lines=61> */
.L_x_7294:
        /* <DEDUP_REMOVED lines=26> */
.L_x_7298:
        /* <DEDUP_REMOVED lines=19> */
.L_x_7299:
        /* <DEDUP_REMOVED lines=61> */
.L_x_7297:
        /* <DEDUP_REMOVED lines=21> */
.L_x_7301:
        /* <DEDUP_REMOVED lines=19> */
.L_x_7302:
        /* <DEDUP_REMOVED lines=61> */
.L_x_7300:
[----:B------:R-:W-:Y:S02]  /*bd20*/  I2FP.F32.U32 R22, R25 ;  /* 0x0000001900167245 */ /* 0x000fe40000201000 */
[----:B------:R-:W-:Y:S02]  /*bd30*/  PRMT R18, R18, 0x5410, R21 ;  /* 0x0000541012127816 */ /* 0x000fe40000000015 */
[----:B------:R-:W-:Y:S01]  /*bd40*/  PRMT R17, R17, 0x5410, R20 ;  /* 0x0000541011117816 */ /* 0x000fe20000000014 */
[----:B------:R-:W-:Y:S01]  /*bd50*/  FFMA.FTZ R22, R22, R179, 1.1641532182693481445e-10 ;  /* 0x2f00000016167423 */ /* 0x000fe200000100b3 */
[----:B------:R-:W-:-:S04]  /*bd60*/  PRMT R16, R15, 0x5410, R16 ;  /* 0x000054100f107816 */ /* 0x000fc80000000010 */
        /* <DEDUP_REMOVED lines=11> */
[----:B------:R-:W-:-:S04]  /*be20*/  F2FP.BF16.F32.PACK_AB R22, RZ, R32 ;  /* 0x00000020ff16723e */ /* 0x000fc800000010ff */
[----:B------:R-:W-:-:S07]  /*be30*/  PRMT R19, R19, 0x5410, R22 ;  /* 0x0000541013137816 */ /* 0x000fce0000000016 */
.L_x_7254:
[----:B------:R-:W-:Y:S01]  /*be40*/  HFMA2 R20, -RZ, RZ, 0, 9.5367431640625e-07 ;  /* 0x00000010ff147431 */ /* 0x000fe200000001ff */
[----:B------:R-:W-:Y:S01]  /*be50*/  SEL R15, RZ, 0x1000000, !P5 ;  /* 0x01000000ff0f7807 */ /* 0x000fe20006800000 */
[----:B------:R-:W-:Y:S01]  /*be60*/  UISETP.NE.U32.AND UP0, UPT, UR10, URZ, UPT ;  /* 0x000000ff0a00728c */ /* 0x000fe2000bf05070 */
[C---:B------:R-:W-:Y:S02]  /*be70*/  LOP3.LUT P5, RZ, R5.reuse, 0x2, RZ, 0xc0, !PT ;  /* 0x0000000205ff7812 */ /* 0x040fe400078ac0ff */
[----:B------:R-:W-:Y:S01]  /*be80*/  IMAD.WIDE.U32 R20, R24, R20, UR14 ;  /* 0x0000000e18147e25 */ /* 0x000fe2000f8e0014 */
[----:B------:R-:W-:Y:S01]  /*be90*/  LOP3.LUT P6, RZ, R5, 0x4, RZ, 0xc0, !PT ;  /* 0x0000000405ff7812 */ /* 0x000fe200078cc0ff */
[----:B------:R-:W-:-:S03]  /*bea0*/  UISETP.NE.AND.EX UP0, UPT, UR11, URZ, UPT, UP0 ;  /* 0x000000ff0b00728c */ /* 0x000fc6000bf05300 */
[----:B------:R0:W-:Y:S08]  /*beb0*/  STG.E.128 desc[UR20][R20.64], R16 ;  /* 0x0000001014007986 */ /* 0x0001f0000c101d14 */
[----:B------:R-:W2:Y:S01]  /*bec0*/  @UP0 LDCU.64 UR30, c[0x0][0x398] ;  /* 0x00007300ff1e07ac */ /* 0x000ea20008000a00 */
[----:B0-----:R-:W-:Y:S02]  /*bed0*/  SEL R16, RZ, 0x10000, !P4 ;  /* 0x00010000ff107807 */ /* 0x001fe40006000000 */
[----:B------:R-:W-:-:S02]  /*bee0*/  SEL R17, RZ, 0x100, !P3 ;  /* 0x00000100ff117807 */ /* 0x000fc40005800000 */
[----:B------:R-:W-:Y:S02]  /*bef0*/  LOP3.LUT P4, RZ, R5, 0x1, RZ, 0xc0, !PT ;  /* 0x0000000105ff7812 */ /* 0x000fe4000788c0ff */
[----:B------:R-:W-:Y:S02]  /*bf00*/  LOP3.LUT R16, R17, R15, R16, 0xfe, !PT ;  /* 0x0000000f11107212 */ /* 0x000fe400078efe10 */
[----:B------:R-:W-:Y:S02]  /*bf10*/  SEL R15, RZ, 0x1000000, !P1 ;  /* 0x01000000ff0f7807 */ /* 0x000fe40004800000 */
[----:B------:R-:W-:Y:S02]  /*bf20*/  SEL R17, RZ, 0x10000, !P4 ;  /* 0x00010000ff117807 */ /* 0x000fe40006000000 */
[----:B------:R-:W-:-:S04]  /*bf30*/  SEL R18, RZ, 0x100, !P5 ;  /* 0x00000100ff127807 */ /* 0x000fc80006800000 */
[----:B------:R-:W-:Y:S01]  /*bf40*/  LOP3.LUT R15, R18, R15, R17, 0xfe, !PT ;  /* 0x0000000f120f7212 */ /* 0x000fe200078efe11 */
[----:B------:R-:W-:Y:S01]  /*bf50*/  IMAD.MOV.U32 R18, RZ, RZ, 0x8 ;  /* 0x00000008ff127424 */ /* 0x000fe200078e00ff */
[----:B------:R-:W-:-:S03]  /*bf60*/  SEL R17, RZ, 0x1, !P2 ;  /* 0x00000001ff117807 */ /* 0x000fc60005000000 */
[----:B------:R-:W-:Y:S01]  /*bf70*/  IMAD.WIDE.U32 R18, R24, R18, UR12 ;  /* 0x0000000c18127e25 */ /* 0x000fe2000f8e0012 */
[----:B------:R-:W-:Y:S02]  /*bf80*/  LOP3.LUT R17, R16, R17, RZ, 0xfc, !PT ;  /* 0x0000001110117212 */ /* 0x000fe400078efcff */
[----:B------:R-:W-:-:S04]  /*bf90*/  SEL R16, RZ, 0x1, !P6 ;  /* 0x00000001ff107807 */ /* 0x000fc80007000000 */
[----:B------:R-:W-:-:S05]  /*bfa0*/  LOP3.LUT R16, R15, R16, RZ, 0xfc, !PT ;  /* 0x000000100f107212 */ /* 0x000fca00078efcff */
[----:B------:R0:W-:Y:S01]  /*bfb0*/  STG.E.64 desc[UR20][R18.64], R16 ;  /* 0x0000001012007986 */ /* 0x0001e2000c101b14 */
[----:B--2---:R-:W-:Y:S05]  /*bfc0*/  BRA.U !UP0, `(.L_x_7303) ;  /* 0x0000000108507547 */ /* 0x004fea000b800000 */
[----:B------:R-:W-:Y:S01]  /*bfd0*/  IMAD.U32 R15, R12, 0x10000, RZ ;  /* 0x000100000c0f7824 */ /* 0x000fe200078e00ff */
[----:B0-----:R-:W-:Y:S02]  /*bfe0*/  LOP3.LUT R16, R13, 0xffff, RZ, 0xc0, !PT ;  /* 0x0000ffff0d107812 */ /* 0x001fe400078ec0ff */
        /* <DEDUP_REMOVED lines=18> */
.L_x_7303:
[----:B0-2---:R-:W0:Y:S01]  /*c110*/  @P0 LDC.64 R16, c[0x0][0x3a0] ;  /* 0x0000e800ff100b82 */ /* 0x005e220000000a00 */
[----:B------:R-:W-:Y:S01]  /*c120*/  VIADD R15, R24, 0x80 ;  /* 0x00000080180f7836 */ /* 0x000fe20000000000 */
[----:B------:R-:W-:Y:S01]  /*c130*/  PLOP3.LUT P1, PT, PT, PT, UP0, 0x80, 0x8 ;  /* 0x000000000008781c */ /* 0x000fe20003f2f008 */
[----:B------:R-:W-:Y:S01]  /*c140*/  IMAD.MOV.U32 R18, RZ, RZ, 0x10 ;  /* 0x00000010ff127424 */ /* 0x000fe200078e00ff */
[----:B------:R-:W-:-:S11]  /*c150*/  PLOP3.LUT P2, PT, PT, PT, UP0, 0x80, 0x8 ;  /* 0x000000000008781c */ /* 0x000fd60003f4f008 */
[----:B------:R-:W-:-:S05]  /*c160*/  @P1 IMAD.WIDE.U32 R18, R15, R18, UR30 ;  /* 0x0000001e0f121e25 */ /* 0x000fca000f8e0012 */
[----:B------:R-:W5:Y:S01]  /*c170*/  @P2 LDG.E.128 R44, desc[UR20][R18.64] ;  /* 0x00000014122c2981 */ /* 0x000f62000c1e1d00 */
[----:B0-----:R-:W-:-:S05]  /*c180*/  @P0 IMAD.WIDE.U32 R16, R15, 0x10, R16 ;  /* 0x000000100f100825 */ /* 0x001fca00078e0010 */
[----:B------:R0:W5:Y:S02]  /*c190*/  @P0 LDG.E.128 R40, desc[UR20][R16.64] ;  /* 0x0000001410280981 */ /* 0x000164000c1e1d00 */
[----:B0-----:R-:W-:-:S05]  /*c1a0*/  MOV R16, 0x10 ;  /* 0x0000001000107802 */ /* 0x001fca0000000f00 */
[----:B------:R-:W-:-:S06]  /*c1b0*/  IMAD.WIDE.U32 R16, R15, R16, UR16 ;  /* 0x000000100f107e25 */ /* 0x000fcc000f8e0010 */
[----:B------:R-:W5:Y:S01]  /*c1c0*/  LDG.E.128 R16, desc[UR20][R16.64] ;  /* 0x0000001410107981 */ /* 0x000f62000c1e1d00 */
[----:B------:R-:W-:Y:S05]  /*c1d0*/  BRA.U !UP0, `(.L_x_7304) ;  /* 0x0000006508d47547 */ /* 0x000fea000b800000 */
        /* <DEDUP_REMOVED lines=16> */
.L_x_7306:
        /* <DEDUP_REMOVED lines=16> */
.L_x_7307:
        /* <DEDUP_REMOVED lines=61> */
.L_x_7305:
        /* <DEDUP_REMOVED lines=23> */
.L_x_7309:
        /* <DEDUP_REMOVED lines=16> */
.L_x_7310:
        /* <DEDUP_REMOVED lines=61> */
.L_x_7308:
        /* <DEDUP_REMOVED lines=25> */
.L_x_7312:
        /* <DEDUP_REMOVED lines=16> */
.L_x_7313:
        /* <DEDUP_REMOVED lines=61> */
.L_x_7311:
        /* <DEDUP_REMOVED lines=22> */
.L_x_7315:
        /* <DEDUP_REMOVED lines=16> */
.L_x_7316:
        /* <DEDUP_REMOVED lines=61> */
.L_x_7314:
        /* <DEDUP_REMOVED lines=27> */
.L_x_7318:
        /* <DEDUP_REMOVED lines=16> */
.L_x_7319:
        /* <DEDUP_REMOVED lines=61> */
.L_x_7317:
        /* <DEDUP_REMOVED lines=23> */
.L_x_7321:
        /* <DEDUP_REMOVED lines=16> */
.L_x_7322:
        /* <DEDUP_REMOVED lines=61> */
.L_x_7320:
        /* <DEDUP_REMOVED lines=25> */
.L_x_7324:
        /* <DEDUP_REMOVED lines=16> */
.L_x_7325:
        /* <DEDUP_REMOVED lines=61> */
.L_x_7323:
        /* <DEDUP_REMOVED lines=20> */
.L_x_7327:
        /* <DEDUP_REMOVED lines=9> */
[----:B------:R-:W-:Y:S02]  /*ef70*/  PLOP3.LUT P2, PT, PT, PT, UP2, 0x80, 0x8 ;  /* 0x000000000008781c */ /* 0x000fe40003f4f028 */
[----:B------:R-:W-:-:S03]  /*ef80*/  PLOP3.LUT P3, PT, PT, PT, UP2, 0x80, 0x8 ;  /* 0x000000000008781c */ /* 0x000fc60003f6f028 */
[----:B------:R-:W-:-:S08]  /*ef90*/  @!UP2 UMOV UR23, URZ ;  /* 0x000000ff0017ac82 */ /* 0x000fd00008000000 */
[----:B------:R-:W-:Y:S01]  /*efa0*/  @!P2 VIADD R2, R2, 0x1 ;  /* 0x000000010202a836 */ /* 0x000fe20000000000 */
[----:B------:R-:W-:Y:S01]  /*efb0*/  PLOP3.LUT P2, PT, PT, PT, UP2, 0x40, 0x4 ;  /* 0x000000000004781c */ /* 0x000fe20003f4e828 */
[----:B------:R-:W-:Y:S01]  /*efc0*/  @!P3 VIADD R3, R4, 0x1 ;  /* 0x000000010403b836 */ /* 0x000fe20000000000 */
[----:B------:R-:W-:Y:S02]  /*efd0*/  PLOP3.LUT P3, PT, PT, PT, UP2, 0x80, 0x8 ;  /* 0x000000000008781c */ /* 0x000fe40003f6f028 */
[----:B------:R-:W-:-:S13]  /*efe0*/  ISETP.NE.AND P2, PT, R2, RZ, P2 ;  /* 0x000000ff0200720c */ /* 0x000fda0001745270 */
[----:B------:R-:W-:-:S05]  /*eff0*/  @P2 IMAD.MOV R3, RZ, RZ, R4 ;  /* 0x000000ffff032224 */ /* 0x000fca00078e0204 */
[----:B------:R-:W-:-:S07]  /*f000*/  @!P3 MOV R4, R3 ;  /* 0x000000030004b202 */ /* 0x000fce0000000f00 */
.L_x_7328:
        /* <DEDUP_REMOVED lines=61> */
.L_x_7326:
        /* <DEDUP_REMOVED lines=27> */
.L_x_7330:
        /* <DEDUP_REMOVED lines=17> */
[----:B------:R-:W-:-:S05]  /*f6a0*/  @P2 IADD3 R3, PT, PT, R4, RZ, RZ ;  /* 0x000000ff04032210 */ /* 0x000fca0007ffe0ff */
[----:B------:R-:W-:-:S07]  /*f6b0*/  @!P3 IMAD.MOV.U32 R4, RZ, RZ, R3 ;  /* 0x000000ffff04b224 */ /* 0x000fce00078e0003 */
.L_x_7331:
        /* <DEDUP_REMOVED lines=61> */
.L_x_7329:
[----:B------:R-:W-:Y:S01]  /*fa90*/  I2FP.F32.U32 R10, R12 ;  /* 0x0000000c000a7245 */ /* 0x000fe20000201000 */
[----:B------:R-:W-:Y:S01]  /*faa0*/  UISETP.NE.AND UP2, UPT, UR5, 0x1, UPT ;  /* 0x000000010500788c */ /* 0x000fe2000bf45270 */
[----:B------:R-:W-:Y:S01]  /*fab0*/  PRMT R11, R18, 0x7632, R11 ;  /* 0x00007632120b7816 */ /* 0x000fe2000000000b */
[----:B------:R-:W-:Y:S01]  /*fac0*/  IMAD.MOV.U32 R12, RZ, RZ, R38 ;  /* 0x000000ffff0c7224 */ /* 0x000fe200078e0026 */
[----:B------:R-:W-:Y:S01]  /*fad0*/  UMOV UR4, 0x2 ;  /* 0x0000000200047882 */ /* 0x000fe20000000000 */
[----:B------:R-:W-:-:S05]  /*fae0*/  FFMA.FTZ R10, R10, R179, 1.1641532182693481445e-10 ;  /* 0x2f0000000a0a7423 */ /* 0x000fca00000100b3 */
[----:B------:R-:W-:Y:S01]  /*faf0*/  FSETP.GTU.FTZ.AND P3, PT, R10, UR25, PT ;  /* 0x000000190a007c0b */ /* 0x000fe2000bf7c000 */
[----:B------:R-:W-:-:S03]  /*fb00*/  IMAD.U32 R10, R18, 0x10000, RZ ;  /* 0x00010000120a7824 */ /* 0x000fc600078e00ff */
        /* <DEDUP_REMOVED lines=14> */
.L_x_7333:
        /* <DEDUP_REMOVED lines=19> */
.L_x_7334:
        /* <DEDUP_REMOVED lines=61> */
.L_x_7332:
[----:B------:R-:W-:Y:S01]  /*100f0*/  I2FP.F32.U32 R12, R12 ;  /* 0x0000000c000c7245 */ /* 0x000fe20000201000 */
[----:B------:R-:W-:Y:S01]  /*10100*/  UISETP.NE.AND UP2, UPT, UR4, 0x1, UPT ;  /* 0x000000010400788c */ /* 0x000fe2000bf45270 */
[----:B------:R-:W-:-:S03]  /*10110*/  UMOV UR5, 0x2 ;  /* 0x0000000200057882 */ /* 0x000fc60000000000 */
        /* <DEDUP_REMOVED lines=23> */
.L_x_7336:
        /* <DEDUP_REMOVED lines=19> */
.L_x_7337:
        /* <DEDUP_REMOVED lines=58> */
[----:B------:R-:W-:-:S05]  /*10760*/  IMAD.WIDE.U32 R22, R0, -0x326172a9, RZ ;  /* 0xcd9e8d5700167825 */ /* 0x000fca00078e00ff */
[----:B------:R-:W-:Y:S01]  /*10770*/  LOP3.LUT R0, R38, UR4, R23, 0x96, !PT ;  /* 0x0000000426007c12 */ /* 0x000fe2000f8e9617 */
[----:B------:R-:W-:-:S07]  /*10780*/  IMAD.MOV.U32 R38, RZ, RZ, R22 ;  /* 0x000000ffff267224 */ /* 0x000fce00078e0016 */
.L_x_7335:
        /* <DEDUP_REMOVED lines=21> */
.L_x_7339:
        /* <DEDUP_REMOVED lines=19> */
.L_x_7340:
        /* <DEDUP_REMOVED lines=59> */
[----:B------:R-:W-:Y:S01]  /*10dc0*/  UMOV UR4, URZ ;  /* 0x000000ff00047c82 */ /* 0x000fe20008000000 */
[----:B------:R-:W-:-:S07]  /*10dd0*/  MOV R38, R22 ;  /* 0x0000001600267202 */ /* 0x000fce0000000f00 */
.L_x_7338:
        /* <DEDUP_REMOVED lines=28> */
.L_x_7342:
        /* <DEDUP_REMOVED lines=19> */
.L_x_7343:
        /* <DEDUP_REMOVED lines=61> */
.L_x_7341:
        /* <DEDUP_REMOVED lines=22> */
.L_x_7345:
        /* <DEDUP_REMOVED lines=19> */
.L_x_7346:
        /* <DEDUP_REMOVED lines=61> */
.L_x_7344:
        /* <DEDUP_REMOVED lines=26> */
.L_x_7348:
        /* <DEDUP_REMOVED lines=19> */
.L_x_7349:
        /* <DEDUP_REMOVED lines=61> */
.L_x_7347:
        /* <DEDUP_REMOVED lines=21> */
.L_x_7351:
        /* <DEDUP_REMOVED lines=19> */
.L_x_7352:
        /* <DEDUP_REMOVED lines=61> */
.L_x_7350:
        /* <DEDUP_REMOVED lines=20> */
.L_x_7304:
        /* <DEDUP_REMOVED lines=16> */
.L_x_7355:
        /* <DEDUP_REMOVED lines=16> */
.L_x_7356:
        /* <DEDUP_REMOVED lines=61> */
.L_x_7354:
        /* <DEDUP_REMOVED lines=26> */
.L_x_7358:
        /* <DEDUP_REMOVED lines=16> */
.L_x_7359:
        /* <DEDUP_REMOVED lines=61> */
.L_x_7357:
        /* <DEDUP_REMOVED lines=26> */
.L_x_7361:
        /* <DEDUP_REMOVED lines=16> */
.L_x_7362:
        /* <DEDUP_REMOVED lines=61> */
.L_x_7360:
        /* <DEDUP_REMOVED lines=26> */
.L_x_7364:
        /* <DEDUP_REMOVED lines=16> */
.L_x_7365:
        /* <DEDUP_REMOVED lines=61> */
.L_x_7363:
        /* <DEDUP_REMOVED lines=24> */
.L_x_7367:
        /* <DEDUP_REMOVED lines=17> */
[----:B------:R-:W-:-:S04]  /*144e0*/  @P2 IMAD.MOV R3, RZ, RZ, R4 ;  /* 0x000000ffff032224 */ /* 0x000fc800078e0204 */
[----:B------:R-:W-:-:S07]  /*144f0*/  @!P3 IMAD.MOV.U32 R4, RZ, RZ, R3 ;  /* 0x000000ffff04b224 */ /* 0x000fce00078e0003 */
.L_x_7368:
        /* <DEDUP_REMOVED lines=61> */
.L_x_7366:
        /* <DEDUP_REMOVED lines=25> */
.L_x_7370:
        /* <DEDUP_REMOVED lines=19> */
.L_x_7371:
        /* <DEDUP_REMOVED lines=61> */
.L_x_7369:
        /* <DEDUP_REMOVED lines=25> */
.L_x_7373:
        /* <DEDUP_REMOVED lines=19> */
.L_x_7374:
        /* <DEDUP_REMOVED lines=61> */
.L_x_7372:
        /* <DEDUP_REMOVED lines=25> */
.L_x_7376:
        /* <DEDUP_REMOVED lines=19> */
.L_x_7377:
        /* <DEDUP_REMOVED lines=61> */
.L_x_7375:
        /* <DEDUP_REMOVED lines=15> */
.L_x_7353:
[----:B------:R-:W-:Y:S01]  /*15d70*/  IMAD.MOV.U32 R136, RZ, RZ, 0x10 ;  /* 0x00000010ff887424 */ /* 0x000fe200078e00ff */
[----:B------:R-:W-:Y:S01]  /*15d80*/  SEL R14, RZ, 0x1000000, !P5 ;  /* 0x01000000ff0e7807 */ /* 0x000fe20006800000 */
[----:B------:R-:W0:Y:S01]  /*15d90*/  @UP0 LDCU.64 UR30, c[0x0][0x398] ;  /* 0x00007300ff1e07ac */ /* 0x000e220008000a00 */
[----:B------:R-:W-:Y:S01]  /*15da0*/  LOP3.LUT P5, RZ, R5, 0x2, RZ, 0xc0, !PT ;  /* 0x0000000205ff7812 */ /* 0x000fe200078ac0ff */
[----:B------:R-:W-:Y:S01]  /*15db0*/  IMAD.WIDE.U32 R136, R15, R136, UR14 ;  /* 0x0000000e0f887e25 */ /* 0x000fe2000f8e0088 */
[----:B------:R-:W-:-:S04]  /*15dc0*/  LOP3.LUT P6, RZ, R5, 0x4, RZ, 0xc0, !PT ;  /* 0x0000000405ff7812 */ /* 0x000fc800078cc0ff */
[----:B------:R2:W-:Y:S02]  /*15dd0*/  STG.E.128 desc[UR20][R136.64], R16 ;  /* 0x0000001088007986 */ /* 0x0005e4000c101d14 */
[----:B--2---:R-:W-:Y:S02]  /*15de0*/  SEL R16, RZ, 0x10000, !P4 ;  /* 0x00010000ff107807 */ /* 0x004fe40006000000 */
[----:B------:R-:W-:Y:S02]  /*15df0*/  SEL R17, RZ, 0x100, !P3 ;  /* 0x00000100ff117807 */ /* 0x000fe40005800000 */
[----:B------:R-:W-:Y:S02]  /*15e00*/  LOP3.LUT P4, RZ, R5, 0x1, RZ, 0xc0, !PT ;  /* 0x0000000105ff7812 */ /* 0x000fe4000788c0ff */
[----:B------:R-:W-:Y:S02]  /*15e10*/  LOP3.LUT R16, R17, R14, R16, 0xfe, !PT ;  /* 0x0000000e11107212 */ /* 0x000fe400078efe10 */
[----:B------:R-:W-:-:S02]  /*15e20*/  SEL R14, RZ, 0x1000000, !P1 ;  /* 0x01000000ff0e7807 */ /* 0x000fc40004800000 */
[----:B------:R-:W-:Y:S02]  /*15e30*/  SEL R17, RZ, 0x10000, !P4 ;  /* 0x00010000ff117807 */ /* 0x000fe40006000000 */
[----:B------:R-:W-:-:S04]  /*15e40*/  SEL R18, RZ, 0x100, !P5 ;  /* 0x00000100ff127807 */ /* 0x000fc80006800000 */
[----:B------:R-:W-:Y:S01]  /*15e50*/  LOP3.LUT R14, R18, R14, R17, 0xfe, !PT ;  /* 0x0000000e120e7212 */ /* 0x000fe200078efe11 */
[----:B------:R-:W-:Y:S01]  /*15e60*/  HFMA2 R18, -RZ, RZ, 0, 4.76837158203125e-07 ;  /* 0x00000008ff127431 */ /* 0x000fe200000001ff */
[----:B------:R-:W-:-:S04]  /*15e70*/  SEL R17, RZ, 0x1, !P2 ;  /* 0x00000001ff117807 */ /* 0x000fc80005000000 */
[----:B------:R-:W-:Y:S01]  /*15e80*/  LOP3.LUT R17, R16, R17, RZ, 0xfc, !PT ;  /* 0x0000001110117212 */ /* 0x000fe200078efcff */
[----:B------:R-:W-:Y:S01]  /*15e90*/  IMAD.WIDE.U32 R18, R15, R18, UR12 ;  /* 0x0000000c0f127e25 */ /* 0x000fe2000f8e0012 */
[----:B------:R-:W-:-:S04]  /*15ea0*/  SEL R16, RZ, 0x1, !P6 ;  /* 0x00000001ff107807 */ /* 0x000fc80007000000 */
[----:B------:R-:W-:-:S05]  /*15eb0*/  LOP3.LUT R16, R14, R16, RZ, 0xfc, !PT ;  /* 0x000000100e107212 */ /* 0x000fca00078efcff */
[----:B------:R2:W-:Y:S01]  /*15ec0*/  STG.E.64 desc[UR20][R18.64], R16 ;  /* 0x0000001012007986 */ /* 0x0005e2000c101b14 */
[----:B0-----:R-:W-:Y:S05]  /*15ed0*/  BRA.U !UP0, `(.L_x_7378) ;  /* 0x0000000108507547 */ /* 0x001fea000b800000 */
[----:B------:R-:W-:Y:S01]  /*15ee0*/  IMAD.U32 R14, R12, 0x10000, RZ ;  /* 0x000100000c0e7824 */ /* 0x000fe200078e00ff */
[----:B--2---:R-:W-:Y:S02]  /*15ef0*/  LOP3.LUT R16, R13, 0xffff, RZ, 0xc0, !PT ;  /* 0x0000ffff0d107812 */ /* 0x004fe400078ec0ff */
        /* <DEDUP_REMOVED lines=18> */
.L_x_7378:
        /* <DEDUP_REMOVED lines=10> */
[----:B------:R-:W-:-:S05]  /*160c0*/  IMAD.WIDE.U32 R16, R14, R16, UR16 ;  /* 0x000000100e107e25 */ /* 0x000fca000f8e0010 */
[----:B------:R0:W5:Y:S01]  /*160d0*/  LDG.E.128 R136, desc[UR20][R16.64] ;  /* 0x0000001410887981 */ /* 0x000162000c1e1d00 */
        /* <DEDUP_REMOVED lines=17> */
.L_x_7381:
        /* <DEDUP_REMOVED lines=16> */
.L_x_7382:
        /* <DEDUP_REMOVED lines=61> */
.L_x_7380:
        /* <DEDUP_REMOVED lines=23> */
.L_x_7384:
        /* <DEDUP_REMOVED lines=16> */
.L_x_7385:
        /* <DEDUP_REMOVED lines=61> */
.L_x_7383:
        /* <DEDUP_REMOVED lines=11> */
[--C-:B0-----:R-:W-:Y:S01]  /*16db0*/  @P0 FADD.FTZ R16, R8, R6.reuse ;  /* 0x0000000608100221 */ /* 0x101fe20000010000 */
        /* <DEDUP_REMOVED lines=13> */
.L_x_7387:
        /* <DEDUP_REMOVED lines=16> */
.L_x_7388:
        /* <DEDUP_REMOVED lines=61> */
.L_x_7386:
        /* <DEDUP_REMOVED lines=22> */
.L_x_7390:
        /* <DEDUP_REMOVED lines=16> */
.L_x_7391:
        /* <DEDUP_REMOVED lines=61> */
.L_x_7389:
        /* <DEDUP_REMOVED lines=27> */
.L_x_7393:
        /* <DEDUP_REMOVED lines=16> */
.L_x_7394:
        /* <DEDUP_REMOVED lines=61> */
.L_x_7392:
        /* <DEDUP_REMOVED lines=23> */
.L_x_7396:
        /* <DEDUP_REMOVED lines=16> */
.L_x_7397:
        /* <DEDUP_REMOVED lines=61> */
.L_x_7395:
        /* <DEDUP_REMOVED lines=25> */
.L_x_7399:
        /* <DEDUP_REMOVED lines=16> */
.L_x_7400:
        /* <DEDUP_REMOVED lines=60> */
[----:B------:R-:W-:-:S07]  /*18ca0*/  IMAD.MOV.U32 R38, RZ, RZ, R10 ;  /* 0x000000ffff267224 */ /* 0x000fce00078e000a */
.L_x_7398:
[----:B------:R-:W-:Y:S01]  /*18cb0*/  I2FP.F32.U32 R10, R12 ;  /* 0x0000000c000a7245 */ /* 0x000fe20000201000 */
[----:B------:R-:W-:Y:S01]  /*18cc0*/  UISETP.NE.AND UP2, UPT, UR5, 0x1, UPT ;  /* 0x000000010500788c */ /* 0x000fe2000bf45270 */
[----:B------:R-:W-:Y:S01]  /*18cd0*/  IMAD.U32 R9, R9, 0x10000, RZ ;  /* 0x0001000009097824 */ /* 0x000fe200078e00ff */
[----:B------:R-:W-:Y:S01]  /*18ce0*/  MOV R12, R38 ;  /* 0x00000026000c7202 */ /* 0x000fe20000000f00 */
[----:B------:R-:W-:Y:S01]  /*18cf0*/  UMOV UR4, 0x2 ;  /* 0x0000000200047882 */ /* 0x000fe20000000000 */
        /* <DEDUP_REMOVED lines=15> */
.L_x_7402:
        /* <DEDUP_REMOVED lines=12> */
[----:B------:R-:W-:Y:S02]  /*18eb0*/  @!P2 IADD3 R2, PT, PT, R2, 0x1, RZ ;  /* 0x000000010202a810 */ /* 0x000fe40007ffe0ff */
[----:B------:R-:W-:Y:S01]  /*18ec0*/  PLOP3.LUT P2, PT, PT, PT, UP2, 0x40, 0x4 ;  /* 0x000000000004781c */ /* 0x000fe20003f4e828 */
[----:B------:R-:W-:Y:S01]  /*18ed0*/  @!P3 VIADD R3, R4, 0x1 ;  /* 0x000000010403b836 */ /* 0x000fe20000000000 */
[----:B------:R-:W-:Y:S02]  /*18ee0*/  PLOP3.LUT P3, PT, PT, PT, UP2, 0x80, 0x8 ;  /* 0x000000000008781c */ /* 0x000fe40003f6f028 */
[----:B------:R-:W-:-:S13]  /*18ef0*/  ISETP.NE.AND P2, PT, R2, RZ, P2 ;  /* 0x000000ff0200720c */ /* 0x000fda0001745270 */
[----:B------:R-:W-:-:S04]  /*18f00*/  @P2 IMAD.MOV R3, RZ, RZ, R4 ;  /* 0x000000ffff032224 */ /* 0x000fc800078e0204 */
[----:B------:R-:W-:-:S07]  /*18f10*/  @!P3 IMAD.MOV.U32 R4, RZ, RZ, R3 ;  /* 0x000000ffff04b224 */ /* 0x000fce00078e0003 */
.L_x_7403:
        /* <DEDUP_REMOVED lines=61> */
.L_x_7401:
        /* <DEDUP_REMOVED lines=27> */
.L_x_7405:
        /* <DEDUP_REMOVED lines=19> */
.L_x_7406:
        /* <DEDUP_REMOVED lines=61> */
.L_x_7404:
        /* <DEDUP_REMOVED lines=22> */
.L_x_7408:
        /* <DEDUP_REMOVED lines=19> */
.L_x_7409:
        /* <DEDUP_REMOVED lines=59> */
[----:B------:R-:W-:-:S06]  /*19fe0*/  UMOV UR4, URZ ;  /* 0x000000ff00047c82 */ /* 0x000fcc0008000000 */
.L_x_7407:
        /* <DEDUP_REMOVED lines=11> */
[----:B------:R-:W-:Y:S01]  /*1a0a0*/  @!P0 MOV R19, R10 ;  /* 0x0000000a00138202 */ /* 0x000fe20000000f00 */
[----:B------:R-:W-:Y:S01]  /*1a0b0*/  IMAD.MOV.U32 R12, RZ, RZ, R38 ;  /* 0x000000ffff0c7224 */ /* 0x000fe200078e0026 */
        /* <DEDUP_REMOVED lines=13> */
.L_x_7411:
        /* <DEDUP_REMOVED lines=19> */
.L_x_7412:
        /* <DEDUP_REMOVED lines=59> */
[----:B------:R-:W-:-:S07]  /*1a670*/  LOP3.LUT R0, R140, UR4, R39, 0x96, !PT ;  /* 0x000000048c007c12 */ /* 0x000fce000f8e9627 */
.L_x_7410:
        /* <DEDUP_REMOVED lines=21> */
.L_x_7414:
        /* <DEDUP_REMOVED lines=19> */
.L_x_7415:
        /* <DEDUP_REMOVED lines=60> */
.L_x_7413:
        /* <DEDUP_REMOVED lines=28> */
.L_x_7417:
        /* <DEDUP_REMOVED lines=19> */
.L_x_7418:
        /* <DEDUP_REMOVED lines=61> */
.L_x_7416:
        /* <DEDUP_REMOVED lines=22> */
.L_x_7420:
        /* <DEDUP_REMOVED lines=19> */
.L_x_7421:
        /* <DEDUP_REMOVED lines=61> */
.L_x_7419:
        /* <DEDUP_REMOVED lines=26> */
.L_x_7423:
        /* <DEDUP_REMOVED lines=19> */
.L_x_7424:
        /* <DEDUP_REMOVED lines=61> */
.L_x_7422:
[----:B------:R-:W-:Y:S01]  /*1c080*/  I2FP.F32.U32 R145, R145 ;  /* 0x0000009100917245 */ /* 0x000fe20000201000 */
[----:B------:R-:W-:Y:S01]  /*1c090*/  UISETP.NE.AND UP2, UPT, UR5, 0x1, UPT ;  /* 0x000000010500788c */ /* 0x000fe2000bf45270 */
[----:B------:R-:W-:Y:S01]  /*1c0a0*/  SHF.L.U32 R141, R141, 0x10, RZ ;  /* 0x000000108d8d7819 */ /* 0x000fe200000006ff */
[----:B------:R-:W-:Y:S02]  /*1c0b0*/  UMOV UR4, 0x2 ;  /* 0x0000000200047882 */ /* 0x000fe40000000000 */
[----:B------:R-:W-:Y:S02]  /*1c0c0*/  FFMA.FTZ R145, R145, R179, 1.1641532182693481445e-10 ;  /* 0x2f00000091917423 */ /* 0x000fe400000100b3 */
[----:B------:R-:W-:-:S03]  /*1c0d0*/  FMUL.FTZ R141, R141, UR24 ;  /* 0x000000188d8d7c20 */ /* 0x000fc60008410000 */
        /* <DEDUP_REMOVED lines=15> */
.L_x_7426:
        /* <DEDUP_REMOVED lines=19> */
.L_x_7427:
        /* <DEDUP_REMOVED lines=61> */
.L_x_7425:
        /* <DEDUP_REMOVED lines=20> */
.L_x_7379:
[----:B------:R-:W-:Y:S01]  /*1c810*/  UISETP.NE.AND UP2, UPT, UR4, 0x1, UPT ;  /* 0x000000010400788c */ /* 0x000fe2000bf45270 */
[----:B0-----:R-:W-:Y:S01]  /*1c820*/  IMAD.MOV.U32 R16, RZ, RZ, R38 ;  /* 0x000000ffff107224 */ /* 0x001fe200078e0026 */
        /* <DEDUP_REMOVED lines=14> */
.L_x_7430:
        /* <DEDUP_REMOVED lines=16> */
.L_x_7431:
        /* <DEDUP_REMOVED lines=61> */
.L_x_7429:
[----:B------:R-:W-:Y:S01]  /*1cde0*/  I2FP.F32.U32 R16, R16 ;  /* 0x0000001000107245 */ /* 0x000fe20000201000 */
[----:B------:R-:W-:Y:S01]  /*1cdf0*/  UISETP.NE.AND UP2, UPT, UR5, 0x1, UPT ;  /* 0x000000010500788c */ /* 0x000fe2000bf45270 */
[----:B-----5:R-:W-:Y:S01]  /*1ce00*/  @P0 IMAD.U32 R17, R40, 0x10000, RZ ;  /* 0x0001000028110824 */ /* 0x020fe200078e00ff */
[----:B------:R-:W-:Y:S01]  /*1ce10*/  LOP3.LUT R5, R5, 0xfffffffb, RZ, 0xc0, !PT ;  /* 0xfffffffb05057812 */ /* 0x000fe200078ec0ff */
[----:B------:R-:W-:Y:S02]  /*1ce20*/  IMAD.MOV.U32 R37, RZ, RZ, R38 ;  /* 0x000000ffff257224 */ /* 0x000fe400078e0026 */
[----:B------:R-:W-:Y:S01]  /*1ce30*/  FFMA.FTZ R16, R16, R179, 1.1641532182693481445e-10 ;  /* 0x2f00000010107423 */ /* 0x000fe200000100b3 */
[----:B------:R-:W-:-:S04]  /*1ce40*/  UMOV UR4, 0x2 ;  /* 0x0000000200047882 */ /* 0x000fc80000000000 */
[----:B------:R-:W-:Y:S01]  /*1ce50*/  FSETP.GTU.FTZ.AND P1, PT, R16, UR25, PT ;  /* 0x0000001910007c0b */ /* 0x000fe2000bf3c000 */
[----:B------:R-:W-:-:S04]  /*1ce60*/  IMAD.U32 R16, R136, 0x10000, RZ ;  /* 0x0001000088107824 */ /* 0x000fc800078e00ff */
[----:B------:R-:W-:-:S05]  /*1ce70*/  FMUL.FTZ R16, R16, UR24 ;  /* 0x0000001810107c20 */ /* 0x000fca0008410000 */
[----:B------:R-:W-:Y:S02]  /*1ce80*/  FSEL R16, R16, RZ, !P1 ;  /* 0x000000ff10107208 */ /* 0x000fe40004800000 */
[----:B------:R-:W-:-:S03]  /*1ce90*/  PLOP3.LUT P1, PT, P1, PT, PT, 0x8, 0x80 ;  /* 0x000000000080781c */ /* 0x000fc60000f2e170 */
[----:B------:R-:W-:Y:S01]  /*1cea0*/  @P0 FADD.FTZ R16, R17, R16 ;  /* 0x0000001011100221 */ /* 0x000fe20000010000 */
[----:B------:R-:W-:-:S04]  /*1ceb0*/  PRMT R17, R136, 0x7632, R17 ;  /* 0x0000763288117816 */ /* 0x000fc80000000011 */
        /* <DEDUP_REMOVED lines=12> */
.L_x_7433:
        /* <DEDUP_REMOVED lines=16> */
.L_x_7434:
        /* <DEDUP_REMOVED lines=61> */
.L_x_7432:
[----:B------:R-:W-:Y:S01]  /*1d450*/  I2FP.F32.U32 R18, R37 ;  /* 0x0000002500127245 */ /* 0x000fe20000201000 */
[----:B------:R-:W-:Y:S01]  /*1d460*/  UISETP.NE.AND UP2, UPT, UR4, 0x1, UPT ;  /* 0x000000010400788c */ /* 0x000fe2000bf45270 */
[----:B------:R-:W-:Y:S01]  /*1d470*/  SHF.L.U32 R17, R17, 0x10, RZ ;  /* 0x0000001011117819 */ /* 0x000fe200000006ff */
[----:B------:R-:W-:Y:S01]  /*1d480*/  IMAD.MOV.U32 R37, RZ, RZ, R38 ;  /* 0x000000ffff257224 */ /* 0x000fe200078e0026 */
[----:B------:R-:W-:Y:S01]  /*1d490*/  LOP3.LUT R5, R5, 0xfffffffd, RZ, 0xc0, !PT ;  /* 0xfffffffd05057812 */ /* 0x000fe200078ec0ff */
[----:B------:R-:W-:Y:S01]  /*1d4a0*/  FFMA.FTZ R18, R18, R179, 1.1641532182693481445e-10 ;  /* 0x2f00000012127423 */ /* 0x000fe200000100b3 */
[----:B------:R-:W-:Y:S01]  /*1d4b0*/  UMOV UR5, 0x2 ;  /* 0x0000000200057882 */ /* 0x000fe20000000000 */
[----:B------:R-:W-:-:S03]  /*1d4c0*/  FMUL.FTZ R17, R17, UR24 ;  /* 0x0000001811117c20 */ /* 0x000fc60008410000 */
[----:B------:R-:W-:Y:S02]  /*1d4d0*/  FSETP.GTU.FTZ.AND P1, PT, R18, UR25, PT ;  /* 0x0000001912007c0b */ /* 0x000fe4000bf3c000 */
[----:B------:R-:W-:Y:S02]  /*1d4e0*/  @P0 PRMT R18, R40, 0x7632, R18 ;  /* 0x0000763228120816 */ /* 0x000fe40000000012 */
[----:B------:R-:W-:Y:S02]  /*1d4f0*/  FSEL R17, R17, RZ, !P1 ;  /* 0x000000ff11117208 */ /* 0x000fe40004800000 */
[----:B------:R-:W-:Y:S01]  /*1d500*/  PLOP3.LUT P1, PT, P1, PT, PT, 0x8, 0x80 ;  /* 0x000000000080781c */ /* 0x000fe20000f2e170 */
[----:B------:R-:W-:-:S04]  /*1d510*/  @P0 IMAD.U32 R18, R18, 0x10000, RZ ;  /* 0x0001000012120824 */ /* 0x000fc800078e00ff */
[----:B------:R-:W-:-:S05]  /*1d520*/  @P0 FADD.FTZ R17, R17, R18 ;  /* 0x0000001211110221 */ /* 0x000fca0000010000 */
[----:B------:R-:W-:-:S03]  /*1d530*/  F2FP.BF16.F32.PACK_AB R136, RZ, R17 ;  /* 0x00000011ff88723e */ /* 0x000fc600000010ff */
        /* <DEDUP_REMOVED lines=11> */
.L_x_7436:
        /* <DEDUP_REMOVED lines=16> */
.L_x_7437:
        /* <DEDUP_REMOVED lines=61> */
.L_x_7435:
[----:B------:R-:W-:Y:S01]  /*1dac0*/  I2FP.F32.U32 R18, R37 ;  /* 0x0000002500127245 */ /* 0x000fe20000201000 */
[----:B------:R-:W-:Y:S01]  /*1dad0*/  UISETP.NE.AND UP2, UPT, UR5, 0x1, UPT ;  /* 0x000000010500788c */ /* 0x000fe2000bf45270 */
[----:B------:R-:W-:Y:S01]  /*1dae0*/  @P0 SHF.L.U32 R19, R41, 0x10, RZ ;  /* 0x0000001029130819 */ /* 0x000fe200000006ff */
[----:B------:R-:W-:Y:S01]  /*1daf0*/  IMAD.MOV.U32 R37, RZ, RZ, R38 ;  /* 0x000000ffff257224 */ /* 0x000fe200078e0026 */
[----:B------:R-:W-:Y:S01]  /*1db00*/  LOP3.LUT R5, R5, 0xfffffffe, RZ, 0xc0, !PT ;  /* 0xfffffffe05057812 */ /* 0x000fe200078ec0ff */
        /* <DEDUP_REMOVED lines=21> */
.L_x_7439:
        /* <DEDUP_REMOVED lines=16> */
.L_x_7440:
        /* <DEDUP_REMOVED lines=59> */
[----:B------:R-:W-:-:S06]  /*1e110*/  UMOV UR4, URZ ;  /* 0x000000ff00047c82 */ /* 0x000fcc0008000000 */
.L_x_7438:
[----:B------:R-:W-:Y:S01]  /*1e120*/  I2FP.F32.U32 R37, R37 ;  /* 0x0000002500257245 */ /* 0x000fe20000201000 */
[----:B------:R-:W-:Y:S01]  /*1e130*/  IMAD.U32 R19, R19, 0x10000, RZ ;  /* 0x0001000013137824 */ /* 0x000fe200078e00ff */
[----:B------:R-:W-:Y:S01]  /*1e140*/  UISETP.NE.AND UP2, UPT, UR4, 0x1, UPT ;  /* 0x000000010400788c */ /* 0x000fe2000bf45270 */
[----:B------:R-:W-:Y:S02]  /*1e150*/  UMOV UR5, 0x2 ;  /* 0x0000000200057882 */ /* 0x000fe40000000000 */
        /* <DEDUP_REMOVED lines=20> */
.L_x_7442:
        /* <DEDUP_REMOVED lines=13> */
[----:B------:R-:W-:Y:S02]  /*1e370*/  PLOP3.LUT P2, PT, PT, PT, UP2, 0x40, 0x4 ;  /* 0x000000000004781c */ /* 0x000fe40003f4e828 */
[----:B------:R-:W-:Y:S02]  /*1e380*/  @!P3 IADD3 R3, PT, PT, R4, 0x1, RZ ;  /* 0x000000010403b810 */ /* 0x000fe40007ffe0ff */
[----:B------:R-:W-:Y:S02]  /*1e390*/  ISETP.NE.AND P2, PT, R2, RZ, P2 ;  /* 0x000000ff0200720c */ /* 0x000fe40001745270 */
[----:B------:R-:W-:-:S11]  /*1e3a0*/  PLOP3.LUT P3, PT, PT, PT, UP2, 0x80, 0x8 ;  /* 0x000000000008781c */ /* 0x000fd60003f6f028 */
[----:B------:R-:W-:-:S04]  /*1e3b0*/  @P2 IMAD.MOV R3, RZ, RZ, R4 ;  /* 0x000000ffff032224 */ /* 0x000fc800078e0204 */
[----:B------:R-:W-:-:S07]  /*1e3c0*/  @!P3 IMAD.MOV.U32 R4, RZ, RZ, R3 ;  /* 0x000000ffff04b224 */ /* 0x000fce00078e0003 */
.L_x_7443:
        /* <DEDUP_REMOVED lines=59> */
[----:B------:R-:W-:-:S07]  /*1e780*/  LOP3.LUT R0, R140, UR4, R39, 0x96, !PT ;  /* 0x000000048c007c12 */ /* 0x000fce000f8e9627 */
.L_x_7441:
        /* <DEDUP_REMOVED lines=25> */
.L_x_7445:
        /* <DEDUP_REMOVED lines=19> */
.L_x_7446:
        /* <DEDUP_REMOVED lines=57> */
[----:B------:R-:W-:-:S05]  /*1ede0*/  IMAD.WIDE.U32 R38, R0, -0x326172a9, RZ ;  /* 0xcd9e8d5700267825 */ /* 0x000fca00078e00ff */
[----:B------:R-:W-:Y:S01]  /*1edf0*/  LOP3.LUT R0, R140, UR4, R39, 0x96, !PT ;  /* 0x000000048c007c12 */ /* 0x000fe2000f8e9627 */
[----:B------:R-:W-:-:S06]  /*1ee00*/  UMOV UR4, URZ ;  /* 0x000000ff00047c82 */ /* 0x000fcc0008000000 */
.L_x_7444:
[----:B------:R-:W-:Y:S01]  /*1ee10*/  I2FP.F32.U32 R39, R141 ;  /* 0x0000008d00277245 */ /* 0x000fe20000201000 */
[----:B------:R-:W-:Y:S01]  /*1ee20*/  UISETP.NE.AND UP2, UPT, UR4, 0x1, UPT ;  /* 0x000000010400788c */ /* 0x000fe2000bf45270 */
[----:B------:R-:W-:Y:S01]  /*1ee30*/  IMAD.MOV.U32 R147, RZ, RZ, R38 ;  /* 0x000000ffff937224 */ /* 0x000fe200078e0026 */
[----:B------:R-:W-:Y:S02]  /*1ee40*/  UMOV UR5, 0x2 ;  /* 0x0000000200057882 */ /* 0x000fe40000000000 */
[----:B------:R-:W-:-:S05]  /*1ee50*/  FFMA.FTZ R39, R39, R179, 1.1641532182693481445e-10 ;  /* 0x2f00000027277423 */ /* 0x000fca00000100b3 */
[----:B------:R-:W-:Y:S01]  /*1ee60*/  FSETP.GTU.FTZ.AND P3, PT, R39, UR25, PT ;  /* 0x0000001927007c0b */ /* 0x000fe2000bf7c000 */
[----:B------:R-:W-:Y:S01]  /*1ee70*/  IMAD.U32 R39, R138, 0x10000, RZ ;  /* 0x000100008a277824 */ /* 0x000fe200078e00ff */
[----:B------:R-:W-:-:S03]  /*1ee80*/  @P0 PRMT R138, R42, 0x7632, R138 ;  /* 0x000076322a8a0816 */ /* 0x000fc6000000008a */
[----:B------:R-:W-:Y:S02]  /*1ee90*/  FMUL.FTZ R39, R39, UR24 ;  /* 0x0000001827277c20 */ /* 0x000fe40008410000 */
        /* <DEDUP_REMOVED lines=16> */
.L_x_7448:
        /* <DEDUP_REMOVED lines=19> */
.L_x_7449:
        /* <DEDUP_REMOVED lines=61> */
.L_x_7447:
[----:B------:R-:W-:Y:S01]  /*1f4a0*/  I2FP.F32.U32 R140, R147 ;  /* 0x00000093008c7245 */ /* 0x000fe20000201000 */
[----:B------:R-:W-:Y:S01]  /*1f4b0*/  UISETP.NE.AND UP2, UPT, UR5, 0x1, UPT ;  /* 0x000000010500788c */ /* 0x000fe2000bf45270 */
[----:B------:R-:W-:Y:S01]  /*1f4c0*/  @P0 IMAD.U32 R141, R43, 0x10000, RZ ;  /* 0x000100002b8d0824 */ /* 0x000fe200078e00ff */
[----:B------:R-:W-:Y:S01]  /*1f4d0*/  UMOV UR4, 0x2 ;  /* 0x0000000200047882 */ /* 0x000fe20000000000 */
[----:B------:R-:W-:Y:S02]  /*1f4e0*/  IMAD.MOV.U32 R149, RZ, RZ, R38 ;  /* 0x000000ffff957224 */ /* 0x000fe400078e0026 */
[----:B------:R-:W-:-:S05]  /*1f4f0*/  FFMA.FTZ R140, R140, R179, 1.1641532182693481445e-10 ;  /* 0x2f0000008c8c7423 */ /* 0x000fca00000100b3 */
[----:B------:R-:W-:Y:S02]  /*1f500*/  FSETP.GTU.FTZ.AND P4, PT, R140, UR25, PT ;  /* 0x000000198c007c0b */ /* 0x000fe4000bf9c000 */
[----:B------:R-:W-:-:S05]  /*1f510*/  SHF.L.U32 R140, R139, 0x10, RZ ;  /* 0x000000108b8c7819 */ /* 0x000fca00000006ff */
        /* <DEDUP_REMOVED lines=17> */
.L_x_7451:
        /* <DEDUP_REMOVED lines=19> */
.L_x_7452:
        /* <DEDUP_REMOVED lines=61> */
.L_x_7450:
        /* <DEDUP_REMOVED lines=10> */
[----:B------:R-:W-:Y:S02]  /*1fbd0*/  @P0 SHF.L.U32 R146, R146, 0x10, RZ ;  /* 0x0000001092920819 */ /* 0x000fe400000006ff */
[----:B------:R-:W-:-:S03]  /*1fbe0*/  PLOP3.LUT P5, PT, P5, PT, PT, 0x8, 0x80 ;  /* 0x000000000080781c */ /* 0x000fc60002fae170 */
[----:B------:R-:W-:-:S05]  /*1fbf0*/  @P0 FADD.FTZ R141, R141, R146 ;  /* 0x000000928d8d0221 */ /* 0x000fca0000010000 */
[----:B------:R-:W-:-:S04]  /*1fc00*/  F2FP.BF16.F32.PACK_AB R146, RZ, R141 ;  /* 0x0000008dff92723e */ /* 0x000fc800000010ff */
[----:B------:R-:W-:-:S07]  /*1fc10*/  PRMT R139, R139, 0x5410, R146 ;  /* 0x000054108b8b7816 */ /* 0x000fce0000000092 */
.L_x_7428:
[----:B------:R-:W-:Y:S01]  /*1fc20*/  IMAD.MOV.U32 R144, RZ, RZ, 0x10 ;  /* 0x00000010ff907424 */ /* 0x000fe200078e00ff */
[----:B------:R-:W-:Y:S01]  /*1fc30*/  LOP3.LUT P6, RZ, R5, 0x4, RZ, 0xc0, !PT ;  /* 0x0000000405ff7812 */ /* 0x000fe200078cc0ff */
[----:B------:R-:W0:Y:S02]  /*1fc40*/  @UP0 LDCU.64 UR30, c[0x0][0x398] ;  /* 0x00007300ff1e07ac */ /* 0x000e240008000a00 */
[----:B------:R-:W-:-:S05]  /*1fc50*/  IMAD.WIDE.U32 R144, R14, R144, UR14 ;  /* 0x0000000e0e907e25 */ /* 0x000fca000f8e0090 */
[----:B------:R2:W-:Y:S02]  /*1fc60*/  STG.E.128 desc[UR20][R144.64], R136 ;  /* 0x0000008890007986 */ /* 0x0005e4000c101d14 */
[----:B--2---:R-:W-:Y:S02]  /*1fc70*/  SEL R137, RZ, 0x1000000, !P5 ;  /* 0x01000000ff897807 */ /* 0x004fe40006800000 */
[----:B------:R-:W-:Y:S02]  /*1fc80*/  SEL R136, RZ, 0x10000, !P4 ;  /* 0x00010000ff887807 */ /* 0x000fe40006000000 */
[----:B------:R-:W-:Y:S02]  /*1fc90*/  SEL R138, RZ, 0x100, !P3 ;  /* 0x00000100ff8a7807 */ /* 0x000fe40005800000 */
[C---:B------:R-:W-:Y:S02]  /*1fca0*/  LOP3.LUT P5, RZ, R5.reuse, 0x2, RZ, 0xc0, !PT ;  /* 0x0000000205ff7812 */ /* 0x040fe400078ac0ff */
[----:B------:R-:W-:-:S02]  /*1fcb0*/  LOP3.LUT P4, RZ, R5, 0x1, RZ, 0xc0, !PT ;  /* 0x0000000105ff7812 */ /* 0x000fc4000788c0ff */
        /* <DEDUP_REMOVED lines=12> */
[----:B0-----:R-:W-:Y:S05]  /*1fd80*/  BRA.U !UP0, `(.L_x_7453) ;  /* 0x0000000108507547 */ /* 0x001fea000b800000 */
[----:B--2---:R-:W-:Y:S01]  /*1fd90*/  IMAD.U32 R136, R12, 0x10000, RZ ;  /* 0x000100000c887824 */ /* 0x004fe200078e00ff */
        /* <DEDUP_REMOVED lines=19> */
.L_x_7453:
[----:B0-2---:R-:W0:Y:S01]  /*1fed0*/  @P0 LDC.64 R136, c[0x0][0x3a0] ;  /* 0x0000e800ff880b82 */ /* 0x005e220000000a00 */
[----:B------:R-:W-:Y:S01]  /*1fee0*/  IADD3 R142, PT, PT, R24, 0x180, RZ ;  /* 0x00000180188e7810 */ /* 0x000fe20007ffe0ff */
[----:B------:R-:W-:Y:S01]  /*1fef0*/  IMAD.MOV.U32 R138, RZ, RZ, 0x10 ;  /* 0x00000010ff8a7424 */ /* 0x000fe200078e00ff */
[----:B------:R-:W-:Y:S02]  /*1ff00*/  PLOP3.LUT P1, PT, PT, PT, UP0, 0x80, 0x8 ;  /* 0x000000000008781c */ /* 0x000fe40003f2f008 */
[----:B------:R-:W-:-:S11]  /*1ff10*/  PLOP3.LUT P2, PT, PT, PT, UP0, 0x80, 0x8 ;  /* 0x000000000008781c */ /* 0x000fd60003f4f008 */
[----:B------:R-:W-:-:S05]  /*1ff20*/  @P1 IMAD.WIDE.U32 R138, R142, R138, UR30 ;  /* 0x0000001e8e8a1e25 */ /* 0x000fca000f8e008a */
[----:B------:R-:W5:Y:S01]  /*1ff30*/  @P2 LDG.E.128 R44, desc[UR20][R138.64] ;  /* 0x000000148a2c2981 */ /* 0x000f62000c1e1d00 */
[----:B0-----:R-:W-:-:S05]  /*1ff40*/  @P0 IMAD.WIDE.U32 R136, R142, 0x10, R136 ;  /* 0x000000108e880825 */ /* 0x001fca00078e0088 */
[----:B------:R0:W5:Y:S02]  /*1ff50*/  @P0 LDG.E.128 R40, desc[UR20][R136.64] ;  /* 0x0000001488280981 */ /* 0x000164000c1e1d00 */
[----:B0-----:R-:W-:-:S04]  /*1ff60*/  IMAD.MOV.U32 R136, RZ, RZ, 0x10 ;  /* 0x00000010ff887424 */ /* 0x001fc800078e00ff */
[----:B------:R-:W-:-:S06]  /*1ff70*/  IMAD.WIDE.U32 R136, R142, R136, UR16 ;  /* 0x000000108e887e25 */ /* 0x000fcc000f8e0088 */
[----:B------:R-:W5:Y:S01]  /*1ff80*/  LDG.E.128 R136, desc[UR20][R136.64] ;  /* 0x0000001488887981 */ /* 0x000f62000c1e1d00 */
[----:B------:R-:W-:Y:S05]  /*1ff90*/  BRA.U !UP0, `(.L_x_7454) ;  /* 0x0000006508d47547 */ /* 0x000fea000b800000 */
        /* <DEDUP_REMOVED lines=16> */
.L_x_7456:
        /* <DEDUP_REMOVED lines=16> */
.L_x_7457:
        /* <DEDUP_REMOVED lines=61> */
.L_x_7455:
        /* <DEDUP_REMOVED lines=23> */
.L_x_7459:
        /* <DEDUP_REMOVED lines=16> */
.L_x_7460:
        /* <DEDUP_REMOVED lines=61> */
.L_x_7458:
        /* <DEDUP_REMOVED lines=25> */
.L_x_7462:
        /* <DEDUP_REMOVED lines=16> */
.L_x_7463:
        /* <DEDUP_REMOVED lines=61> */
.L_x_7461:
        /* <DEDUP_REMOVED lines=22> */
.L_x_7465:
        /* <DEDUP_REMOVED lines=16> */
.L_x_7466:
        /* <DEDUP_REMOVED lines=61> */
.L_x_7464:
        /* <DEDUP_REMOVED lines=27> */
.L_x_7468:
        /* <DEDUP_REMOVED lines=16> */
.L_x_7469:
        /* <DEDUP_REMOVED lines=61> */
.L_x_7467:
        /* <DEDUP_REMOVED lines=23> */
.L_x_7471:
        /* <DEDUP_REMOVED lines=16> */
.L_x_7472:
        /* <DEDUP_REMOVED lines=61> */
.L_x_7470:
        /* <DEDUP_REMOVED lines=25> */
.L_x_7474:
        /* <DEDUP_REMOVED lines=16> */
.L_x_7475:
        /* <DEDUP_REMOVED lines=61> */
.L_x_7473:
        /* <DEDUP_REMOVED lines=20> */
.L_x_7477:
        /* <DEDUP_REMOVED lines=19> */
.L_x_7478:
        /* <DEDUP_REMOVED lines=61> */
.L_x_7476:
        /* <DEDUP_REMOVED lines=27> */
.L_x_7480:
        /* <DEDUP_REMOVED lines=19> */
.L_x_7481:
        /* <DEDUP_REMOVED lines=61> */
.L_x_7479:
[----:B------:R-:W-:Y:S01]  /*23850*/  I2FP.F32.U32 R10, R12 ;  /* 0x0000000c000a7245 */ /* 0x000fe20000201000 */
[----:B------:R-:W-:Y:S01]  /*23860*/  UISETP.NE.AND UP2, UPT, UR5, 0x1, UPT ;  /* 0x000000010500788c */ /* 0x000fe2000bf45270 */
[----:B------:R-:W-:Y:S01]  /*23870*/  PRMT R11, R138, 0x7632, R11 ;  /* 0x000076328a0b7816 */ /* 0x000fe2000000000b */
[----:B------:R-:W-:Y:S01]  /*23880*/  UMOV UR4, 0x2 ;  /* 0x0000000200047882 */ /* 0x000fe20000000000 */
[----:B------:R-:W-:Y:S01]  /*23890*/  MOV R12, R38 ;  /* 0x00000026000c7202 */ /* 0x000fe20000000f00 */
        /* <DEDUP_REMOVED lines=17> */
.L_x_7483:
        /* <DEDUP_REMOVED lines=19> */
.L_x_7484:
        /* <DEDUP_REMOVED lines=61> */
.L_x_7482:
        /* <DEDUP_REMOVED lines=26> */
.L_x_7486:
        /* <DEDUP_REMOVED lines=19> */
.L_x_7487:
        /* <DEDUP_REMOVED lines=61> */
.L_x_7485:
        /* <DEDUP_REMOVED lines=21> */
.L_x_7489:
        /* <DEDUP_REMOVED lines=19> */
.L_x_7490:
        /* <DEDUP_REMOVED lines=61> */
.L_x_7488:
        /* <DEDUP_REMOVED lines=28> */
.L_x_7492:
        /* <DEDUP_REMOVED lines=19> */
.L_x_7493:
        /* <DEDUP_REMOVED lines=61> */
.L_x_7491:
        /* <DEDUP_REMOVED lines=22> */
.L_x_7495:
        /* <DEDUP_REMOVED lines=19> */
.L_x_7496:
        /* <DEDUP_REMOVED lines=61> */
.L_x_7494:
        /* <DEDUP_REMOVED lines=26> */
.L_x_7498:
        /* <DEDUP_REMOVED lines=19> */
.L_x_7499:
        /* <DEDUP_REMOVED lines=61> */
.L_x_7497:
        /* <DEDUP_REMOVED lines=21> */
.L_x_7501:
        /* <DEDUP_REMOVED lines=19> */
.L_x_7502:
        /* <DEDUP_REMOVED lines=61> */
.L_x_7500:
        /* <DEDUP_REMOVED lines=20> */
.L_x_7454:
        /* <DEDUP_REMOVED lines=16> */
.L_x_7505:
        /* <DEDUP_REMOVED lines=16> */
.L_x_7506:
        /* <DEDUP_REMOVED lines=61> */
.L_x_7504:
        /* <DEDUP_REMOVED lines=26> */
.L_x_7508:
        /* <DEDUP_REMOVED lines=16> */
.L_x_7509:
        /* <DEDUP_REMOVED lines=61> */
.L_x_7507:
        /* <DEDUP_REMOVED lines=26> */
.L_x_7511:
        /* <DEDUP_REMOVED lines=16> */
.L_x_7512:
        /* <DEDUP_REMOVED lines=61> */
.L_x_7510:
[----:B------:R-:W-:Y:S01]  /*279a0*/  I2FP.F32.U32 R145, R145 ;  /* 0x0000009100917245 */ /* 0x000fe20000201000 */
[----:B------:R-:W-:Y:S01]  /*279b0*/  UISETP.NE.AND UP2, UPT, UR5, 0x1, UPT ;  /* 0x000000010500788c */ /* 0x000fe2000bf45270 */
[----:B------:R-:W-:Y:S01]  /*279c0*/  @P0 IMAD.U32 R146, R41, 0x10000, RZ ;  /* 0x0001000029920824 */ /* 0x000fe200078e00ff */
[----:B------:R-:W-:Y:S01]  /*279d0*/  LOP3.LUT R5, R5, 0xfffffffe, RZ, 0xc0, !PT ;  /* 0xfffffffe05057812 */ /* 0x000fe200078ec0ff */
[----:B------:R-:W-:Y:S02]  /*279e0*/  IMAD.MOV.U32 R149, RZ, RZ, R38 ;  /* 0x000000ffff957224 */ /* 0x000fe400078e0026 */
[----:B------:R-:W-:Y:S01]  /*279f0*/  FFMA.FTZ R145, R145, R179, 1.1641532182693481445e-10 ;  /* 0x2f00000091917423 */ /* 0x000fe200000100b3 */
[----:B------:R-:W-:-:S04]  /*27a00*/  UMOV UR4, 0x2 ;  /* 0x0000000200047882 */ /* 0x000fc80000000000 */
[----:B------:R-:W-:Y:S02]  /*27a10*/  FSETP.GTU.FTZ.AND P1, PT, R145, UR25, PT ;  /* 0x0000001991007c0b */ /* 0x000fe4000bf3c000 */
[C---:B------:R-:W-:Y:S02]  /*27a20*/  SHF.L.U32 R145, R137.reuse, 0x10, RZ ;  /* 0x0000001089917819 */ /* 0x040fe400000006ff */
        /* <DEDUP_REMOVED lines=17> */
.L_x_7514:
        /* <DEDUP_REMOVED lines=16> */
.L_x_7515:
        /* <DEDUP_REMOVED lines=61> */
.L_x_7513:
        /* <DEDUP_REMOVED lines=24> */
.L_x_7517:
        /* <DEDUP_REMOVED lines=19> */
.L_x_7518:
        /* <DEDUP_REMOVED lines=61> */
.L_x_7516:
[----:B------:R-:W-:Y:S01]  /*28690*/  I2FP.F32.U32 R147, R147 ;  /* 0x0000009300937245 */ /* 0x000fe20000201000 */
[----:B------:R-:W-:Y:S01]  /*286a0*/  UISETP.NE.AND UP2, UPT, UR5, 0x1, UPT ;  /* 0x000000010500788c */ /* 0x000fe2000bf45270 */
[----:B------:R-:W-:Y:S01]  /*286b0*/  @P0 IMAD.U32 R148, R42, 0x10000, RZ ;  /* 0x000100002a940824 */ /* 0x000fe200078e00ff */
[----:B------:R-:W-:Y:S01]  /*286c0*/  MOV R150, R38 ;  /* 0x0000002600967202 */ /* 0x000fe20000000f00 */
        /* <DEDUP_REMOVED lines=21> */
.L_x_7520:
        /* <DEDUP_REMOVED lines=19> */
.L_x_7521:
        /* <DEDUP_REMOVED lines=61> */
.L_x_7519:
        /* <DEDUP_REMOVED lines=25> */
.L_x_7523:
        /* <DEDUP_REMOVED lines=19> */
.L_x_7524:
        /* <DEDUP_REMOVED lines=61> */
.L_x_7522:
        /* <DEDUP_REMOVED lines=25> */
.L_x_7526:
        /* <DEDUP_REMOVED lines=19> */
.L_x_7527:
        /* <DEDUP_REMOVED lines=61> */
.L_x_7525:
        /* <DEDUP_REMOVED lines=15> */
.L_x_7503:
        /* <DEDUP_REMOVED lines=43> */
.L_x_7528:
        /* <DEDUP_REMOVED lines=29> */
.L_x_7531:
        /* <DEDUP_REMOVED lines=16> */
.L_x_7532:
        /* <DEDUP_REMOVED lines=61> */
.L_x_7530:
        /* <DEDUP_REMOVED lines=23> */
.L_x_7534:
        /* <DEDUP_REMOVED lines=16> */
.L_x_7535:
        /* <DEDUP_REMOVED lines=61> */
.L_x_7533:
        /* <DEDUP_REMOVED lines=25> */
.L_x_7537:
        /* <DEDUP_REMOVED lines=16> */
.L_x_7538:
        /* <DEDUP_REMOVED lines=61> */
.L_x_7536:
        /* <DEDUP_REMOVED lines=22> */
.L_x_7540:
        /* <DEDUP_REMOVED lines=16> */
.L_x_7541:
        /* <DEDUP_REMOVED lines=61> */
.L_x_7539:
        /* <DEDUP_REMOVED lines=27> */
.L_x_7543:
        /* <DEDUP_REMOVED lines=16> */
.L_x_7544:
        /* <DEDUP_REMOVED lines=61> */
.L_x_7542:
        /* <DEDUP_REMOVED lines=23> */
.L_x_7546:
        /* <DEDUP_REMOVED lines=16> */
.L_x_7547:
        /* <DEDUP_REMOVED lines=61> */
.L_x_7545:
        /* <DEDUP_REMOVED lines=25> */
.L_x_7549:
        /* <DEDUP_REMOVED lines=16> */
.L_x_7550:
        /* <DEDUP_REMOVED lines=61> */
.L_x_7548:
        /* <DEDUP_REMOVED lines=20> */
.L_x_7552:
        /* <DEDUP_REMOVED lines=19> */
.L_x_7553:
        /* <DEDUP_REMOVED lines=61> */
.L_x_7551:
        /* <DEDUP_REMOVED lines=27> */
.L_x_7555:
        /* <DEDUP_REMOVED lines=19> */
.L_x_7556:
        /* <DEDUP_REMOVED lines=61> */
.L_x_7554:
        /* <DEDUP_REMOVED lines=22> */
.L_x_7558:
        /* <DEDUP_REMOVED lines=19> */
.L_x_7559:
        /* <DEDUP_REMOVED lines=61> */
.L_x_7557:
        /* <DEDUP_REMOVED lines=26> */
.L_x_7561:
        /* <DEDUP_REMOVED lines=19> */
.L_x_7562:
        /* <DEDUP_REMOVED lines=61> */
.L_x_7560:
        /* <DEDUP_REMOVED lines=21> */
.L_x_7564:
        /* <DEDUP_REMOVED lines=19> */
.L_x_7565:
        /* <DEDUP_REMOVED lines=61> */
.L_x_7563:
        /* <DEDUP_REMOVED lines=28> */
.L_x_7567:
        /* <DEDUP_REMOVED lines=19> */
.L_x_7568:
        /* <DEDUP_REMOVED lines=61> */
.L_x_7566:
        /* <DEDUP_REMOVED lines=22> */
.L_x_7570:
        /* <DEDUP_REMOVED lines=19> */
.L_x_7571:
        /* <DEDUP_REMOVED lines=61> */
.L_x_7569:
        /* <DEDUP_REMOVED lines=26> */
.L_x_7573:
        /* <DEDUP_REMOVED lines=19> */
.L_x_7574:
        /* <DEDUP_REMOVED lines=61> */
.L_x_7572:
        /* <DEDUP_REMOVED lines=21> */
.L_x_7576:
        /* <DEDUP_REMOVED lines=19> */
.L_x_7577:
        /* <DEDUP_REMOVED lines=61> */
.L_x_7575:
        /* <DEDUP_REMOVED lines=20> */
.L_x_7529:
        /* <DEDUP_REMOVED lines=16> */
.L_x_7580:
        /* <DEDUP_REMOVED lines=16> */
.L_x_7581:
        /* <DEDUP_REMOVED lines=61> */
.L_x_7579:
[----:B------:R-:W-:Y:S01]  /*30bd0*/  I2FP.F32.U32 R152, R153 ;  /* 0x0000009900987245 */ /* 0x000fe20000201000 */
[----:B------:R-:W-:Y:S01]  /*30be0*/  UISETP.NE.AND UP2, UPT, UR5, 0x1, UPT ;  /* 0x000000010500788c */ /* 0x000fe2000bf45270 */
[----:B-----5:R-:W-:Y:S01]  /*30bf0*/  @P0 IMAD.U32 R153, R40, 0x10000, RZ ;  /* 0x0001000028990824 */ /* 0x020fe200078e00ff */
        /* <DEDUP_REMOVED lines=23> */
.L_x_7583:
        /* <DEDUP_REMOVED lines=16> */
.L_x_7584:
        /* <DEDUP_REMOVED lines=61> */
.L_x_7582:
        /* <DEDUP_REMOVED lines=26> */
.L_x_7586:
        /* <DEDUP_REMOVED lines=16> */
.L_x_7587:
        /* <DEDUP_REMOVED lines=61> */
.L_x_7585:
[----:B------:R-:W-:Y:S01]  /*318b0*/  I2FP.F32.U32 R154, R157 ;  /* 0x0000009d009a7245 */ /* 0x000fe20000201000 */
[----:B------:R-:W-:Y:S01]  /*318c0*/  UISETP.NE.AND UP2, UPT, UR5, 0x1, UPT ;  /* 0x000000010500788c */ /* 0x000fe2000bf45270 */
[----:B------:R-:W-:Y:S01]  /*318d0*/  @P0 IMAD.U32 R155, R41, 0x10000, RZ ;  /* 0x00010000299b0824 */ /* 0x000fe200078e00ff */
        /* <DEDUP_REMOVED lines=23> */
.L_x_7589:
        /* <DEDUP_REMOVED lines=16> */
.L_x_7590:
        /* <DEDUP_REMOVED lines=61> */
.L_x_7588:
        /* <DEDUP_REMOVED lines=24> */
.L_x_7592:
        /* <DEDUP_REMOVED lines=19> */
.L_x_7593:
        /* <DEDUP_REMOVED lines=61> */
.L_x_7591:
[----:B------:R-:W-:Y:S01]  /*325a0*/  I2FP.F32.U32 R156, R159 ;  /* 0x0000009f009c7245 */ /* 0x000fe20000201000 */
[----:B------:R-:W-:Y:S01]  /*325b0*/  UISETP.NE.AND UP2, UPT, UR5, 0x1, UPT ;  /* 0x000000010500788c */ /* 0x000fe2000bf45270 */
[----:B------:R-:W-:Y:S01]  /*325c0*/  @P0 IMAD.U32 R157, R42, 0x10000, RZ ;  /* 0x000100002a9d0824 */ /* 0x000fe200078e00ff */
[----:B------:R-:W-:Y:S02]  /*325d0*/  UMOV UR4, 0x2 ;  /* 0x0000000200047882 */ /* 0x000fe40000000000 */
        /* <DEDUP_REMOVED lines=21> */
.L_x_7595:
        /* <DEDUP_REMOVED lines=19> */
.L_x_7596:
        /* <DEDUP_REMOVED lines=61> */
.L_x_7594:
        /* <DEDUP_REMOVED lines=25> */
.L_x_7598:
        /* <DEDUP_REMOVED lines=19> */
.L_x_7599:
        /* <DEDUP_REMOVED lines=61> */
.L_x_7597:
        /* <DEDUP_REMOVED lines=25> */
.L_x_7601:
        /* <DEDUP_REMOVED lines=19> */
.L_x_7602:
        /* <DEDUP_REMOVED lines=61> */
.L_x_7600:
        /* <DEDUP_REMOVED lines=15> */
.L_x_7578:
        /* <DEDUP_REMOVED lines=43> */
.L_x_7603:
        /* <DEDUP_REMOVED lines=29> */
.L_x_7606:
        /* <DEDUP_REMOVED lines=16> */
.L_x_7607:
        /* <DEDUP_REMOVED lines=61> */
.L_x_7605:
        /* <DEDUP_REMOVED lines=23> */
.L_x_7609:
        /* <DEDUP_REMOVED lines=16> */
.L_x_7610:
        /* <DEDUP_REMOVED lines=61> */
.L_x_7608:
        /* <DEDUP_REMOVED lines=25> */
.L_x_7612:
        /* <DEDUP_REMOVED lines=16> */
.L_x_7613:
        /* <DEDUP_REMOVED lines=61> */
.L_x_7611:
        /* <DEDUP_REMOVED lines=22> */
.L_x_7615:
        /* <DEDUP_REMOVED lines=16> */
.L_x_7616:
        /* <DEDUP_REMOVED lines=61> */
.L_x_7614:
        /* <DEDUP_REMOVED lines=27> */
.L_x_7618:
        /* <DEDUP_REMOVED lines=16> */
.L_x_7619:
        /* <DEDUP_REMOVED lines=61> */
.L_x_7617:
        /* <DEDUP_REMOVED lines=23> */
.L_x_7621:
        /* <DEDUP_REMOVED lines=16> */
.L_x_7622:
        /* <DEDUP_REMOVED lines=61> */
.L_x_7620:
        /* <DEDUP_REMOVED lines=25> */
.L_x_7624:
        /* <DEDUP_REMOVED lines=16> */
.L_x_7625:
        /* <DEDUP_REMOVED lines=61> */
.L_x_7623:
        /* <DEDUP_REMOVED lines=20> */
.L_x_7627:
        /* <DEDUP_REMOVED lines=19> */
.L_x_7628:
        /* <DEDUP_REMOVED lines=61> */
.L_x_7626:
        /* <DEDUP_REMOVED lines=27> */
.L_x_7630:
        /* <DEDUP_REMOVED lines=19> */
.L_x_7631:
        /* <DEDUP_REMOVED lines=61> */
.L_x_7629:
        /* <DEDUP_REMOVED lines=22> */
.L_x_7633:
        /* <DEDUP_REMOVED lines=19> */
.L_x_7634:
        /* <DEDUP_REMOVED lines=61> */
.L_x_7632:
        /* <DEDUP_REMOVED lines=26> */
.L_x_7636:
        /* <DEDUP_REMOVED lines=19> */
.L_x_7637:
        /* <DEDUP_REMOVED lines=61> */
.L_x_7635:
        /* <DEDUP_REMOVED lines=21> */
.L_x_7639:
        /* <DEDUP_REMOVED lines=19> */
.L_x_7640:
        /* <DEDUP_REMOVED lines=61> */
.L_x_7638:
        /* <DEDUP_REMOVED lines=28> */
.L_x_7642:
        /* <DEDUP_REMOVED lines=19> */
.L_x_7643:
        /* <DEDUP_REMOVED lines=61> */
.L_x_7641:
        /* <DEDUP_REMOVED lines=22> */
.L_x_7645:
        /* <DEDUP_REMOVED lines=19> */
.L_x_7646:
        /* <DEDUP_REMOVED lines=61> */
.L_x_7644:
        /* <DEDUP_REMOVED lines=26> */
.L_x_7648:
        /* <DEDUP_REMOVED lines=19> */
.L_x_7649:
        /* <DEDUP_REMOVED lines=61> */
.L_x_7647:
        /* <DEDUP_REMOVED lines=21> */
.L_x_7651:
        /* <DEDUP_REMOVED lines=19> */
.L_x_7652:
        /* <DEDUP_REMOVED lines=61> */
.L_x_7650:
        /* <DEDUP_REMOVED lines=20> */
.L_x_7604:
        /* <DEDUP_REMOVED lines=16> */
.L_x_7655:
        /* <DEDUP_REMOVED lines=16> */
.L_x_7656:
        /* <DEDUP_REMOVED lines=61> */
.L_x_7654:
        /* <DEDUP_REMOVED lines=26> */
.L_x_7658:
        /* <DEDUP_REMOVED lines=16> */
.L_x_7659:
        /* <DEDUP_REMOVED lines=61> */
.L_x_7657:
        /* <DEDUP_REMOVED lines=26> */
.L_x_7661:
        /* <DEDUP_REMOVED lines=16> */
.L_x_7662:
        /* <DEDUP_REMOVED lines=61> */
.L_x_7660:
        /* <DEDUP_REMOVED lines=26> */
.L_x_7664:
        /* <DEDUP_REMOVED lines=16> */
.L_x_7665:
        /* <DEDUP_REMOVED lines=61> */
.L_x_7663:
        /* <DEDUP_REMOVED lines=24> */
.L_x_7667:
        /* <DEDUP_REMOVED lines=19> */
.L_x_7668:
        /* <DEDUP_REMOVED lines=61> */
.L_x_7666:
        /* <DEDUP_REMOVED lines=25> */
.L_x_7670:
        /* <DEDUP_REMOVED lines=19> */
.L_x_7671:
        /* <DEDUP_REMOVED lines=61> */
.L_x_7669:
        /* <DEDUP_REMOVED lines=25> */
.L_x_7673:
        /* <DEDUP_REMOVED lines=19> */
.L_x_7674:
        /* <DEDUP_REMOVED lines=61> */
.L_x_7672:
        /* <DEDUP_REMOVED lines=25> */
.L_x_7676:
        /* <DEDUP_REMOVED lines=19> */
.L_x_7677:
        /* <DEDUP_REMOVED lines=61> */
.L_x_7675:
        /* <DEDUP_REMOVED lines=15> */
.L_x_7653:
        /* <DEDUP_REMOVED lines=43> */
.L_x_7678:
        /* <DEDUP_REMOVED lines=29> */
.L_x_7681:
        /* <DEDUP_REMOVED lines=16> */
.L_x_7682:
        /* <DEDUP_REMOVED lines=61> */
.L_x_7680:
        /* <DEDUP_REMOVED lines=23> */
.L_x_7684:
        /* <DEDUP_REMOVED lines=16> */
.L_x_7685:
        /* <DEDUP_REMOVED lines=61> */
.L_x_7683:
        /* <DEDUP_REMOVED lines=25> */
.L_x_7687:
        /* <DEDUP_REMOVED lines=16> */
.L_x_7688:
        /* <DEDUP_REMOVED lines=61> */
.L_x_7686:
        /* <DEDUP_REMOVED lines=22> */
.L_x_7690:
        /* <DEDUP_REMOVED lines=16> */
.L_x_7691:
        /* <DEDUP_REMOVED lines=61> */
.L_x_7689:
        /* <DEDUP_REMOVED lines=27> */
.L_x_7693:
        /* <DEDUP_REMOVED lines=16> */
.L_x_7694:
        /* <DEDUP_REMOVED lines=61> */
.L_x_7692:
        /* <DEDUP_REMOVED lines=23> */
.L_x_7696:
        /* <DEDUP_REMOVED lines=16> */
.L_x_7697:
        /* <DEDUP_REMOVED lines=61> */
.L_x_7695:
        /* <DEDUP_REMOVED lines=25> */
.L_x_7699:
        /* <DEDUP_REMOVED lines=16> */
.L_x_7700:
        /* <DEDUP_REMOVED lines=61> */
.L_x_7698:
        /* <DEDUP_REMOVED lines=20> */
.L_x_7702:
        /* <DEDUP_REMOVED lines=19> */
.L_x_7703:
        /* <DEDUP_REMOVED lines=61> */
.L_x_7701:
        /* <DEDUP_REMOVED lines=27> */
.L_x_7705:
        /* <DEDUP_REMOVED lines=19> */
.L_x_7706:
        /* <DEDUP_REMOVED lines=61> */
.L_x_7704:
        /* <DEDUP_REMOVED lines=22> */
.L_x_7708:
        /* <DEDUP_REMOVED lines=19> */
.L_x_7709:
        /* <DEDUP_REMOVED lines=61> */
.L_x_7707:
        /* <DEDUP_REMOVED lines=26> */
.L_x_7711:
        /* <DEDUP_REMOVED lines=19> */
.L_x_7712:
        /* <DEDUP_REMOVED lines=61> */
.L_x_7710:
        /* <DEDUP_REMOVED lines=21> */
.L_x_7714:
        /* <DEDUP_REMOVED lines=19> */
.L_x_7715:
        /* <DEDUP_REMOVED lines=61> */
.L_x_7713:
        /* <DEDUP_REMOVED lines=28> */
.L_x_7717:
        /* <DEDUP_REMOVED lines=19> */
.L_x_7718:
        /* <DEDUP_REMOVED lines=61> */
.L_x_7716:
        /* <DEDUP_REMOVED lines=22> */
.L_x_7720:
        /* <DEDUP_REMOVED lines=19> */
.L_x_7721:
        /* <DEDUP_REMOVED lines=61> */
.L_x_7719:
        /* <DEDUP_REMOVED lines=26> */
.L_x_7723:
        /* <DEDUP_REMOVED lines=19> */
.L_x_7724:
        /* <DEDUP_REMOVED lines=61> */
.L_x_7722:
        /* <DEDUP_REMOVED lines=21> */
.L_x_7726:
        /* <DEDUP_REMOVED lines=19> */
.L_x_7727:
        /* <DEDUP_REMOVED lines=61> */
.L_x_7725:
        /* <DEDUP_REMOVED lines=19> */
.L_x_7679:
        /* <DEDUP_REMOVED lines=16> */
.L_x_7730:
        /* <DEDUP_REMOVED lines=16> */
.L_x_7731:
        /* <DEDUP_REMOVED lines=61> */
.L_x_7729:
        /* <DEDUP_REMOVED lines=26> */
.L_x_7733:
        /* <DEDUP_REMOVED lines=16> */
.L_x_7734:
        /* <DEDUP_REMOVED lines=61> */
.L_x_7732:
        /* <DEDUP_REMOVED lines=26> */
.L_x_7736:
        /* <DEDUP_REMOVED lines=16> */
.L_x_7737:
        /* <DEDUP_REMOVED lines=61> */
.L_x_7735:
        /* <DEDUP_REMOVED lines=26> */
.L_x_7739:
        /* <DEDUP_REMOVED lines=16> */
.L_x_7740:
        /* <DEDUP_REMOVED lines=61> */
.L_x_7738:
[----:B------:R-:W-:Y:S01]  /*45d30*/  I2FP.F32.U32 R136, R175 ;  /* 0x000000af00887245 */ /* 0x000fe20000201000 */
[----:B------:R-:W-:Y:S01]  /*45d40*/  IMAD.U32 R137, R178, 0x10000, RZ ;  /* 0x00010000b2897824 */ /* 0x000fe200078e00ff */
[----:B------:R-:W-:Y:S01]  /*45d50*/  UISETP.NE.AND UP2, UPT, UR4, 0x1, UPT ;  /* 0x000000010400788c */ /* 0x000fe2000bf45270 */
[----:B------:R-:W-:Y:S01]  /*45d60*/  IMAD.MOV.U32 R175, RZ, RZ, R38 ;  /* 0x000000ffffaf7224 */ /* 0x000fe200078e0026 */
[----:B------:R-:W-:Y:S01]  /*45d70*/  UMOV UR5, 0x2 ;  /* 0x0000000200057882 */ /* 0x000fe20000000000 */
[----:B------:R-:W-:Y:S01]  /*45d80*/  FFMA.FTZ R136, R136, R179, 1.1641532182693481445e-10 ;  /* 0x2f00000088887423 */ /* 0x000fe200000100b3 */
[----:B------:R-:W-:-:S04]  /*45d90*/  FMUL.FTZ R137, R137, UR24 ;  /* 0x0000001889897c20 */ /* 0x000fc80008410000 */
[----:B------:R-:W-:Y:S02]  /*45da0*/  FSETP.GTU.FTZ.AND P1, PT, R136, UR25, PT ;  /* 0x0000001988007c0b */ /* 0x000fe4000bf3c000 */
[----:B------:R-:W-:Y:S02]  /*45db0*/  @P0 PRMT R136, R41, 0x7632, R136 ;  /* 0x0000763229880816 */ /* 0x000fe40000000088 */
[----:B------:R-:W-:Y:S02]  /*45dc0*/  FSEL R174, R137, RZ, !P1 ;  /* 0x000000ff89ae7208 */ /* 0x000fe40004800000 */
[----:B------:R-:W-:Y:S02]  /*45dd0*/  @P0 SHF.L.U32 R136, R136, 0x10, RZ ;  /* 0x0000001088880819 */ /* 0x000fe400000006ff */
        /* <DEDUP_REMOVED lines=13> */
.L_x_7742:
        /* <DEDUP_REMOVED lines=19> */
.L_x_7743:
        /* <DEDUP_REMOVED lines=61> */
.L_x_7741:
        /* <DEDUP_REMOVED lines=25> */
.L_x_7745:
        /* <DEDUP_REMOVED lines=19> */
.L_x_7746:
        /* <DEDUP_REMOVED lines=61> */
.L_x_7744:
        /* <DEDUP_REMOVED lines=25> */
.L_x_7748:
        /* <DEDUP_REMOVED lines=19> */
.L_x_7749:
        /* <DEDUP_REMOVED lines=61> */
.L_x_7747:
        /* <DEDUP_REMOVED lines=25> */
.L_x_7751:
        /* <DEDUP_REMOVED lines=19> */
.L_x_7752:
        /* <DEDUP_REMOVED lines=61> */
.L_x_7750:
[----:B------:R-:W-:Y:S01]  /*47760*/  I2FP.F32.U32 R136, R139 ;  /* 0x0000008b00887245 */ /* 0x000fe20000201000 */
[----:B------:R-:W-:Y:S01]  /*47770*/  IMAD.U32 R137, R194, 0x10000, RZ ;  /* 0x00010000c2897824 */ /* 0x000fe200078e00ff */
[----:B------:R-:W-:-:S03]  /*47780*/  PRMT R138, R189, 0x5410, R188 ;  /* 0x00005410bd8a7816 */ /* 0x000fc600000000bc */
[----:B------:R-:W-:Y:S01]  /*47790*/  FFMA.FTZ R136, R136, R179, 1.1641532182693481445e-10 ;  /* 0x2f00000088887423 */ /* 0x000fe200000100b3 */
[----:B------:R-:W-:-:S04]  /*477a0*/  FMUL.FTZ R137, R137, UR24 ;  /* 0x0000001889897c20 */ /* 0x000fc80008410000 */
[----:B------:R-:W-:Y:S02]  /*477b0*/  FSETP.GTU.FTZ.AND P5, PT, R136, UR25, PT ;  /* 0x0000001988007c0b */ /* 0x000fe4000bfbc000 */
[----:B------:R-:W-:Y:S02]  /*477c0*/  @P0 PRMT R136, R43, 0x7632, R136 ;  /* 0x000076322b880816 */ /* 0x000fe40000000088 */
[----:B------:R-:W-:Y:S02]  /*477d0*/  FSEL R179, R137, RZ, !P5 ;  /* 0x000000ff89b37208 */ /* 0x000fe40006800000 */
[----:B------:R-:W-:Y:S02]  /*477e0*/  @P0 SHF.L.U32 R136, R136, 0x10, RZ ;  /* 0x0000001088880819 */ /* 0x000fe400000006ff */
[----:B------:R-:W-:Y:S02]  /*477f0*/  PLOP3.LUT P5, PT, P5, PT, PT, 0x8, 0x80 ;  /* 0x000000000080781c */ /* 0x000fe40002fae170 */
[----:B------:R-:W-:Y:S01]  /*47800*/  PRMT R137, R191, 0x5410, R190 ;  /* 0x00005410bf897816 */ /* 0x000fe200000000be */
[----:B------:R-:W-:Y:S01]  /*47810*/  @P0 FADD.FTZ R179, R179, R136 ;  /* 0x00000088b3b30221 */ /* 0x000fe20000010000 */
[----:B------:R-:W-:-:S04]  /*47820*/  PRMT R136, R193, 0x5410, R192 ;  /* 0x00005410c1887816 */ /* 0x000fc800000000c0 */
[----:B------:R-:W-:-:S04]  /*47830*/  F2FP.BF16.F32.PACK_AB R139, RZ, R179 ;  /* 0x000000b3ff8b723e */ /* 0x000fc800000010ff */
[----:B------:R-:W-:-:S07]  /*47840*/  PRMT R139, R181, 0x5410, R139 ;  /* 0x00005410b58b7816 */ /* 0x000fce000000008b */
.L_x_7728:
        /* <DEDUP_REMOVED lines=11> */
[----:B------:R-:W-:Y:S02]  /*47900*/  SEL R138, RZ, 0x10000, !P5 ;  /* 0x00010000ff8a7807 */ /* 0x000fe40006800000 */
[----:B------:R-:W-:Y:S02]  /*47910*/  LOP3.LUT R137, R136, R137, RZ, 0xfc, !PT ;  /* 0x0000008988897212 */ /* 0x000fe400078efcff */
        /* <DEDUP_REMOVED lines=8> */
[----:B------:R-:W-:Y:S05]  /*479a0*/  BRA.U !UP0, `(.L_x_7753) ;  /* 0x0000000108507547 */ /* 0x000fea000b800000 */
        /* <DEDUP_REMOVED lines=20> */
.L_x_7753:
[----:B0-2---:R-:W-:Y:S01]  /*47af0*/  FADD.FTZ R136, RZ, R33 ;  /* 0x00000021ff887221 */ /* 0x005fe20000010000 */
        /* <DEDUP_REMOVED lines=199> */
.L_x_7755:
[----:B-1----:R-:W-:Y:S05]  /*48770*/  BSYNC.RECONVERGENT B0 ;  /* 0x0000000000007941 */ /* 0x002fea0003800200 */
.L_x_7754:
        /* <DEDUP_REMOVED lines=15> */
.L_x_7757:
[----:B------:R-:W-:Y:S05]  /*48870*/  BSYNC.RECONVERGENT B0 ;  /* 0x0000000000007941 */ /* 0x000fea0003800200 */
.L_x_7756:
[----:B------:R-:W1:Y:S04]  /*48880*/  SHFL.DOWN PT, R138, R139, 0x2, 0x1f ;  /* 0x08401f008b8a7f89 */ /* 0x000e6800000e0000 */
[----:B0-----:R-:W0:Y:S04]  /*48890*/  SHFL.DOWN PT, R183, R136, 0x2, 0x1f ;  /* 0x08401f0088b77f89 */ /* 0x001e2800000e0000 */
[----:B------:R-:W2:Y:S04]  /*488a0*/  LDL R252, [R1+0x4c] ;  /* 0x00004c0001fc7983 */ /* 0x000ea80000100800 */
[----:B------:R-:W3:Y:S04]  /*488b0*/  LDL R191, [R1+0x68] ;  /* 0x0000680001bf7983 */ /* 0x000ee80000100800 */
[----:B------:R-:W3:Y:S04]  /*488c0*/  LDL R190, [R1+0x38] ;  /* 0x0000380001be7983 */ /* 0x000ee80000100800 */
[----:B------:R-:W4:Y:S01]  /*488d0*/  LDL R195, [R1+0x60] ;  /* 0x0000600001c37983 */ /* 0x000f220000100800 */
[----:B-1----:R-:W-:Y:S01]  /*488e0*/  I2FP.F32.S32 R182, R138 ;  /* 0x0000008a00b67245 */ /* 0x002fe20000201400 */
[----:B------:R-:W-:Y:S01]  /*488f0*/  IMAD.IADD R138, R138, 0x1, R139 ;  /* 0x000000018a8a7824 */ /* 0x000fe200078e028b */
[----:B------:R-:W-:Y:S01]  /*48900*/  I2FP.F32.U32 R139, R139 ;  /* 0x0000008b008b7245 */ /* 0x000fe20000201000 */
[----:B------:R-:W4:Y:S01]  /*48910*/  LDL R194, [R1+0x30] ;  /* 0x0000300001c27983 */ /* 0x000f220000100800 */
[C---:B0-----:R-:W-:Y:S01]  /*48920*/  FADD.FTZ R177, -R183.reuse, R136 ;  /* 0x00000088b7b17221 */ /* 0x041fe20000010100 */
[----:B------:R-:W-:-:S02]  /*48930*/  FMUL.FTZ R183, R183, R182 ;  /* 0x000000b6b7b77220 */ /* 0x000fc40000410000 */
[----:B------:R-:W5:Y:S01]  /*48940*/  LDL R193, [R1+0x64] ;  /* 0x0000640001c17983 */ /* 0x000f620000100800 */
[----:B------:R-:W-:Y:S01]  /*48950*/  FMUL.FTZ R177, R177, R177 ;  /* 0x000000b1b1b17220 */ /* 0x000fe20000410000 */
[----:B------:R-:W-:Y:S01]  /*48960*/  FFMA.FTZ R183, R139, R136, R183 ;  /* 0x000000888bb77223 */ /* 0x000fe200000100b7 */
[----:B------:R-:W-:Y:S01]  /*48970*/  I2FP.F32.S32 R136, R138 ;  /* 0x0000008a00887245 */ /* 0x000fe20000201400 */
[----:B------:R-:W5:Y:S01]  /*48980*/  LDL R192, [R1+0x34] ;  /* 0x0000340001c07983 */ /* 0x000f620000100800 */
[----:B------:R-:W-:-:S03]  /*48990*/  FMUL.FTZ R181, R177, R139 ;  /* 0x0000008bb1b57220 */ /* 0x000fc60000410000 */
[----:B------:R-:W0:Y:S01]  /*489a0*/  SHFL.DOWN PT, R139, R137, 0x2, 0x1f ;  /* 0x08401f00898b7f89 */ /* 0x000e2200000e0000 */
[----:B------:R-:W1:Y:S01]  /*489b0*/  MUFU.RCP R177, R136 ;  /* 0x0000008800b17308 */ /* 0x000e620000001000 */
[----:B------:R-:W-:Y:S02]  /*489c0*/  FMUL.FTZ R182, R181, R182 ;  /* 0x000000b6b5b67220 */ /* 0x000fe40000410000 */
[----:B------:R-:W0:Y:S04]  /*489d0*/  SHFL.DOWN PT, R181, R138, 0x1, 0x1f ;  /* 0x08201f008ab57f89 */ /* 0x000e2800000e0000 */
[----:B------:R-:W5:Y:S04]  /*489e0*/  LDL R189, [R1+0x6c] ;  /* 0x00006c0001bd7983 */ /* 0x000f680000100800 */
[----:B------:R-:W5:Y:S01]  /*489f0*/  LDL R188, [R1+0x3c] ;  /* 0x00003c0001bc7983 */ /* 0x000f620000100800 */
[----:B-1----:R-:W-:Y:S01]  /*48a00*/  FMUL.FTZ R183, R177, R183 ;  /* 0x000000b7b1b77220 */ /* 0x002fe20000410000 */
[----:B0-----:R-:W-:-:S04]  /*48a10*/  FADD.FTZ R139, R139, R137 ;  /* 0x000000898b8b7221 */ /* 0x001fc80000010000 */
[----:B------:R-:W0:Y:S01]  /*48a20*/  SHFL.DOWN PT, R137, R183, 0x1, 0x1f ;  /* 0x08201f00b7897f89 */ /* 0x000e2200000e0000 */
[----:B------:R-:W-:Y:S01]  /*48a30*/  FFMA.FTZ R139, R177, R182, R139 ;  /* 0x000000b6b18b7223 */ /* 0x000fe2000001008b */
[----:B------:R-:W-:-:S04]  /*48a40*/  IADD3 R138, PT, PT, R138, R181, RZ ;  /* 0x000000b58a8a7210 */ /* 0x000fc80007ffe0ff */
[----:B------:R-:W1:Y:S01]  /*48a50*/  SHFL.DOWN PT, R177, R139, 0x1, 0x1f ;  /* 0x08201f008bb17f89 */ /* 0x000e6200000e0000 */
[----:B------:R-:W-:-:S06]  /*48a60*/  I2FP.F32.S32 R138, R138 ;  /* 0x0000008a008a7245 */ /* 0x000fcc0000201400 */
[----:B------:R-:W1:Y:S01]  /*48a70*/  MUFU.RCP R138, R138 ;  /* 0x0000008a008a7308 */ /* 0x000e620000001000 */
[----:B------:R-:W-:Y:S01]  /*48a80*/  I2FP.F32.S32 R181, R181 ;  /* 0x000000b500b57245 */ /* 0x000fe20000201400 */
[----:B0-----:R-:W-:-:S04]  /*48a90*/  FADD.FTZ R182, R183, -R137 ;  /* 0x80000089b7b67221 */ /* 0x001fc80000010000 */
[----:B------:R-:W-:Y:S01]  /*48aa0*/  FMUL.FTZ R137, R137, R181 ;  /* 0x000000b589897220 */ /* 0x000fe20000410000 */
[----:B------:R-:W-:-:S03]  /*48ab0*/  FMUL.FTZ R182, R182, R182 ;  /* 0x000000b6b6b67220 */ /* 0x000fc60000410000 */
[C---:B------:R-:W-:Y:S01]  /*48ac0*/  FFMA.FTZ R137, R136.reuse, R183, R137 ;  /* 0x000000b788897223 */ /* 0x040fe20000010089 */
[----:B------:R-:W-:Y:S01]  /*48ad0*/  FMUL.FTZ R182, R136, R182 ;  /* 0x000000b688b67220 */ /* 0x000fe20000410000 */
[----:B-1----:R-:W-:-:S03]  /*48ae0*/  FADD.FTZ R139, R139, R177 ;  /* 0x000000b18b8b7221 */ /* 0x002fc60000010000 */
[----:B------:R-:W-:Y:S01]  /*48af0*/  FMUL.FTZ R136, R182, R181 ;  /* 0x000000b5b6887220 */ /* 0x000fe20000410000 */
[----:B------:R-:W-:-:S03]  /*48b00*/  FMUL.FTZ R137, R138, R137 ;  /* 0x000000898a897220 */ /* 0x000fc60000410000 */
[----:B------:R-:W-:Y:S02]  /*48b10*/  FFMA.FTZ R136, R138, R136, R139 ;  /* 0x000000888a887223 */ /* 0x000fe4000001008b */
[----:B------:R-:W0:Y:S01]  /*48b20*/  SHFL.IDX PT, R181, R137, RZ, 0x1f ;  /* 0x00001fff89b57589 */ /* 0x000e2200000e0000 */
[----:B------:R-:W1:Y:S03]  /*48b30*/  LDC R138, c[0x0][0x448] ;  /* 0x00011200ff8a7b82 */ /* 0x000e660000000800 */
[----:B------:R0:W1:Y:S01]  /*48b40*/  SHFL.IDX PT, R137, R136, RZ, 0x1f ;  /* 0x00001fff88897589 */ /* 0x00006200000e0000 */
[----:B------:R-:W-:Y:S02]  /*48b50*/  ISETP.NE.AND P0, PT, R176, RZ, PT ;  /* 0x000000ffb000720c */ /* 0x000fe40003f05270 */
[----:B------:R-:W-:Y:S01]  /*48b60*/  ISETP.NE.AND P1, PT, RZ, UR28, PT ;  /* 0x0000001cff007c0c */ /* 0x000fe2000bf25270 */
[----:B------:R-:W-:Y:S01]  /*48b70*/  IMAD.U32 R183, RZ, RZ, UR22 ;  /* 0x00000016ffb77e24 */ /* 0x000fe2000f8e00ff */
[----:B------:R-:W3:Y:S01]  /*48b80*/  LDL R176, [R1+0x50] ;  /* 0x0000500001b07983 */ /* 0x000ee20000100800 */
[----:B0-----:R-:W-:Y:S01]  /*48b90*/  FMUL.FTZ R136, R181, R181 ;  /* 0x000000b5b5887220 */ /* 0x001fe20000410000 */
[----:B-1----:R-:W-:-:S07]  /*48ba0*/  FFMA.FTZ R177, R137, UR29, R138 ;  /* 0x0000001d89b17c23 */ /* 0x002fce000801008a */
[----:B------:R-:W0:Y:S01]  /*48bb0*/  @!P0 LDC.64 R138, c[0x0][0x3c0] ;  /* 0x0000f000ff8a8b82 */ /* 0x000e220000000a00 */
[----:B------:R-:W-:-:S07]  /*48bc0*/  FSEL R182, R136, RZ, P1 ;  /* 0x000000ff88b67208 */ /* 0x000fce0000800000 */
[----:B------:R-:W1:Y:S01]  /*48bd0*/  @!P0 LDC.64 R136, c[0x0][0x3c8] ;  /* 0x0000f200ff888b82 */ /* 0x000e620000000a00 */
[----:B------:R-:W-:-:S06]  /*48be0*/  FADD.FTZ R177, R177, R182 ;  /* 0x000000b6b1b17221 */ /* 0x000fcc0000010000 */
[----:B------:R-:W1:Y:S01]  /*48bf0*/  MUFU.RSQ R177, R177 ;  /* 0x000000b100b17308 */ /* 0x000e620000001400 */
[----:B------:R-:W-:Y:S02]  /*48c00*/  IMAD.U32 R182, RZ, RZ, UR22 ;  /* 0x00000016ffb67e24 */ /* 0x000fe4000f8e00ff */
[----:B0-----:R-:W-:Y:S02]  /*48c10*/  @!P0 IMAD.WIDE R138, R183, 0x4, R138 ;  /* 0x00000004b78a8825 */ /* 0x001fe400078e028a */
[----:B------:R-:W2:Y:S04]  /*48c20*/  LDL R183, [R1+0x5c] ;  /* 0x00005c0001b77983 */ /* 0x000ea80000100800 */
[----:B------:R0:W-:Y:S01]  /*48c30*/  @!P0 STG.E desc[UR20][R138.64], R181 ;  /* 0x000000b58a008986 */ /* 0x0001e2000c101914 */
[----:B-1----:R-:W-:Y:S01]  /*48c40*/  @!P0 IMAD.WIDE R136, R182, 0x4, R136 ;  /* 0x00000004b6888825 */ /* 0x002fe200078e0288 */
[----:B0-----:R-:W-:-:S04]  /*48c50*/  FSEL R181, R181, RZ, !P1 ;  /* 0x000000ffb5b57208 */ /* 0x001fc80004800000 */
[----:B------:R0:W-:Y:S01]  /*48c60*/  @!P0 STG.E desc[UR20][R136.64], R177 ;  /* 0x000000b188008986 */ /* 0x0001e2000c101914 */
[C---:B------:R-:W-:Y:S01]  /*48c70*/  FADD.FTZ R35, -R181.reuse, R35 ;  /* 0x00000023b5237221 */ /* 0x040fe20000010100 */
[----:B------:R-:W-:Y:S02]  /*48c80*/  FADD.FTZ R33, -R181, R33 ;  /* 0x00000021b5217221 */ /* 0x000fe40000010100 */
[----:B------:R-:W4:Y:S01]  /*48c90*/  LDL R138, [R1+0x44] ;  /* 0x00004400018a7983 */ /* 0x000f220000100800 */
[----:B------:R-:W-:-:S03]  /*48ca0*/  FMUL.FTZ R182, R177, R35 ;  /* 0x00000023b1b67220 */ /* 0x000fc60000410000 */
[----:B------:R-:W4:Y:S01]  /*48cb0*/  LDL R35, [R1+0x54] ;  /* 0x0000540001237983 */ /* 0x000f220000100800 */
[----:B0-----:R-:W-:Y:S01]  /*48cc0*/  FADD.FTZ R136, -R181, R36 ;  /* 0x00000024b5887221 */ /* 0x001fe20000010100 */
[C---:B------:R-:W-:Y:S02]  /*48cd0*/  FMUL.FTZ R36, R177.reuse, R33 ;  /* 0x00000021b1247220 */ /* 0x040fe40000410000 */
[----:B------:R-:W5:Y:S01]  /*48ce0*/  LDL R139, [R1+0x48] ;  /* 0x00004800018b7983 */ /* 0x000f620000100800 */
[----:B------:R-:W-:-:S03]  /*48cf0*/  FMUL.FTZ R33, R177, R136 ;  /* 0x00000088b1217220 */ /* 0x000fc60000410000 */
[----:B------:R-:W5:Y:S04]  /*48d00*/  LDL R137, [R1+0x58] ;  /* 0x0000580001897983 */ /* 0x000f680000100800 */
[----:B------:R-:W3:Y:S01]  /*48d10*/  LDL R136, [R1+0x40] ;  /* 0x0000400001887983 */ /* 0x000ee20000100800 */
[----:B------:R-:W-:-:S04]  /*48d20*/  FADD.FTZ R34, -R181, R34 ;  /* 0x00000022b5227221 */ /* 0x000fc80000010100 */
[----:B------:R-:W-:Y:S01]  /*48d30*/  FMUL.FTZ R34, R177, R34 ;  /* 0x00000022b1227220 */ /* 0x000fe20000410000 */
[C---:B------:R-:W-:Y:S01]  /*48d40*/  FADD.FTZ R31, -R181.reuse, R31 ;  /* 0x0000001fb51f7221 */ /* 0x040fe20000010100 */
[C---:B------:R-:W-:Y:S01]  /*48d50*/  FADD.FTZ R30, -R181.reuse, R30 ;  /* 0x0000001eb51e7221 */ /* 0x040fe20000010100 */
[----:B------:R-:W-:-:S04]  /*48d60*/  FADD.FTZ R29, -R181, R29 ;  /* 0x0000001db51d7221 */ /* 0x000fc80000010100 */
[----:B------:R-:W-:Y:S01]  /*48d70*/  FMUL.FTZ R29, R177, R29 ;  /* 0x0000001db11d7220 */ /* 0x000fe20000410000 */
[----:B----4-:R-:W-:Y:S01]  /*48d80*/  FFMA.FTZ R138, R34, R138, R35 ;  /* 0x0000008a228a7223 */ /* 0x010fe20000010023 */
[----:B-----5:R-:W-:Y:S01]  /*48d90*/  FFMA.FTZ R35, R182, R139, R137 ;  /* 0x0000008bb6237223 */ /* 0x020fe20000010089 */
[----:B--2---:R-:W-:Y:S02]  /*48da0*/  FFMA.FTZ R137, R33, R252, R183 ;  /* 0x000000fc21897223 */ /* 0x004fe400000100b7 */
[----:B------:R-:W2:Y:S01]  /*48db0*/  LDL R252, [R1+0x2c] ;  /* 0x00002c0001fc7983 */ /* 0x000ea20000100800 */
[----:B---3--:R-:W-:Y:S02]  /*48dc0*/  FFMA.FTZ R136, R36, R136, R176 ;  /* 0x0000008824887223 */ /* 0x008fe400000100b0 */
[----:B------:R-:W-:Y:S01]  /*48dd0*/  F2FP.BF16.F32.PACK_AB R137, R137, R35 ;  /* 0x000000238989723e */ /* 0x000fe200000010ff */
[----:B------:R-:W-:Y:S02]  /*48de0*/  FMUL.FTZ R35, R177, R31 ;  /* 0x0000001fb1237220 */ /* 0x000fe40000410000 */
[----:B------:R-:W-:Y:S01]  /*48df0*/  F2FP.BF16.F32.PACK_AB R136, R138, R136 ;  /* 0x000000888a88723e */ /* 0x000fe200000010ff */
[----:B------:R-:W-:Y:S01]  /*48e00*/  FADD.FTZ R138, -R181, R32 ;  /* 0x00000020b58a7221 */ /* 0x000fe20000010100 */
[----:B------:R-:W-:Y:S01]  /*48e10*/  FMUL.FTZ R32, R177, R30 ;  /* 0x0000001eb1207220 */ /* 0x000fe20000410000 */
[----:B------:R-:W-:-:S02]  /*48e20*/  FFMA.FTZ R30, R35, R190, R191 ;  /* 0x000000be231e7223 */ /* 0x000fc400000100bf */
[----:B------:R-:W0:Y:S01]  /*48e30*/  LDC.64 R190, c[0x0][0x428] ;  /* 0x00010a00ffbe7b82 */ /* 0x000e220000000a00 */
[----:B------:R-:W-:Y:S01]  /*48e40*/  FMUL.FTZ R183, R177, R138 ;  /* 0x0000008ab1b77220 */ /* 0x000fe20000410000 */
[----:B------:R-:W-:Y:S01]  /*48e50*/  FFMA.FTZ R138, R29, R194, R195 ;  /* 0x000000c21d8a7223 */ /* 0x000fe200000100c3 */
[----:B------:R-:W-:Y:S01]  /*48e60*/  FFMA.FTZ R139, R32, R192, R193 ;  /* 0x000000c0208b7223 */ /* 0x000fe200000100c1 */
[----:B------:R-:W3:Y:S01]  /*48e70*/  LDL R195, [R1+0x24] ;  /* 0x0000240001c37983 */ /* 0x000ee20000100800 */
[----:B------:R-:W-:-:S03]  /*48e80*/  FFMA.FTZ R31, R183, R188, R189 ;  /* 0x000000bcb71f7223 */ /* 0x000fc600000100bd */
[----:B------:R-:W-:Y:S01]  /*48e90*/  F2FP.BF16.F32.PACK_AB R138, R139, R138 ;  /* 0x0000008a8b8a723e */ /* 0x000fe200000010ff */
[----:B------:R-:W4:Y:S01]  /*48ea0*/  LDL R194, [R1+0x8] ;  /* 0x0000080001c27983 */ /* 0x000f220000100800 */
[----:B------:R-:W-:Y:S01]  /*48eb0*/  F2FP.BF16.F32.PACK_AB R139, R31, R30 ;  /* 0x0000001e1f8b723e */ /* 0x000fe200000010ff */
[----:B------:R-:W1:Y:S02]  /*48ec0*/  LDC.64 R188, c[0x0][0x430] ;  /* 0x00010c00ffbc7b82 */ /* 0x000e640000000a00 */
[----:B------:R-:W5:Y:S04]  /*48ed0*/  LDL R193, [R1+0x7c] ;  /* 0x00007c0001c17983 */ /* 0x000f680000100800 */
[----:B------:R-:W5:Y:S01]  /*48ee0*/  LDL R192, [R1+0xc] ;  /* 0x00000c0001c07983 */ /* 0x000f620000100800 */
[----:B0-----:R-:W-:-:S05]  /*48ef0*/  IMAD.WIDE.U32 R30, R24, 0x10, R190 ;  /* 0x00000010181e7825 */ /* 0x001fca00078e00be */
[----:B------:R0:W-:Y:S04]  /*48f00*/  STG.E.128 desc[UR20][R30.64], R136 ;  /* 0x000000881e007986 */ /* 0x0001e8000c101d14 */
[----:B0-----:R-:W3:Y:S04]  /*48f10*/  LDL R30, [R1+0x18] ;  /* 0x00001800011e7983 */ /* 0x001ee80000100800 */
[----:B------:R-:W4:Y:S04]  /*48f20*/  LDL R31, [R1+0x1c] ;  /* 0x00001c00011f7983 */ /* 0x000f280000100800 */
[----:B------:R-:W5:Y:S04]  /*48f30*/  LDL R137, [R1+0x28] ;  /* 0x0000280001897983 */ /* 0x000f680000100800 */
[----:B------:R-:W5:Y:S04]  /*48f40*/  LDL R136, [R1+0x20] ;  /* 0x0000200001887983 */ /* 0x000f680000100800 */
[----:B------:R-:W5:Y:S04]  /*48f50*/  LDL R138, [R1+0x10] ;  /* 0x00001000018a7983 */ /* 0x000f680000100800 */
[----:B------:R-:W5:Y:S01]  /*48f60*/  LDL R139, [R1+0x14] ;  /* 0x00001400018b7983 */ /* 0x000f620000100800 */
[----:B--2---:R-:W-:-:S03]  /*48f70*/  FFMA.FTZ R33, R33, R252, R51 ;  /* 0x000000fc21217223 */ /* 0x004fc60000010033 */
[----:B------:R-:W2:Y:S01]  /*48f80*/  LDL R252, [R1] ;  /* 0x0000000001fc7983 */ /* 0x000ea20000100800 */
[----:B---3--:R-:W-:Y:S01]  /*48f90*/  FFMA.FTZ R30, R35, R30, R54 ;  /* 0x0000001e231e7223 */ /* 0x008fe20000010036 */
[----:B----4-:R-:W-:Y:S02]  /*48fa0*/  FFMA.FTZ R31, R183, R31, R55 ;  /* 0x0000001fb71f7223 */ /* 0x010fe40000010037 */
[----:B------:R-:W3:Y:S03]  /*48fb0*/  LDL R183, [R1+0x4] ;  /* 0x0000040001b77983 */ /* 0x000ee60000100800 */
[----:B------:R-:W-:Y:S01]  /*48fc0*/  F2FP.BF16.F32.PACK_AB R35, R31, R30 ;  /* 0x0000001e1f23723e */ /* 0x000fe200000010ff */
[----:B-----5:R-:W-:Y:S02]  /*48fd0*/  FFMA.FTZ R31, R182, R137, R50 ;  /* 0x00000089b61f7223 */ /* 0x020fe40000010032 */
[----:B------:R-:W4:Y:S01]  /*48fe0*/  LDL R182, [R1+0x78] ;  /* 0x0000780001b67983 */ /* 0x000f220000100800 */
[----:B------:R-:W-:Y:S01]  /*48ff0*/  FFMA.FTZ R30, R36, R136, R48 ;  /* 0x00000088241e7223 */ /* 0x000fe20000010030 */
[----:B------:R-:W-:Y:S01]  /*49000*/  FFMA.FTZ R36, R34, R195, R49 ;  /* 0x000000c322247223 */ /* 0x000fe20000010031 */
[----:B------:R-:W-:Y:S01]  /*49010*/  FFMA.FTZ R29, R29, R138, R52 ;  /* 0x0000008a1d1d7223 */ /* 0x000fe20000010034 */
[----:B------:R-:W3:Y:S01]  /*49020*/  LDL R195, [R1+0x74] ;  /* 0x0000740001c37983 */ /* 0x000ee20000100800 */
[----:B------:R-:W-:-:S03]  /*49030*/  FFMA.FTZ R32, R32, R139, R53 ;  /* 0x0000008b20207223 */ /* 0x000fc60000010035 */
[----:B------:R-:W5:Y:S02]  /*49040*/  LDL R138, [R1+0x84] ;  /* 0x00008400018a7983 */ /* 0x000f640000100800 */
[----:B------:R-:W-:Y:S02]  /*49050*/  F2FP.BF16.F32.PACK_AB R34, R32, R29 ;  /* 0x0000001d2022723e */ /* 0x000fe400000010ff */
[----:B------:R-:W5:Y:S01]  /*49060*/  LDL R139, [R1+0x80] ;  /* 0x00008000018b7983 */ /* 0x000f620000100800 */
[----:B------:R-:W-:-:S03]  /*49070*/  F2FP.BF16.F32.PACK_AB R32, R36, R30 ;  /* 0x0000001e2420723e */ /* 0x000fc600000010ff */
[----:B------:R-:W2:Y:S04]  /*49080*/  LDL R36, [R1+0x70] ;  /* 0x0000700001247983 */ /* 0x000ea80000100800 */
[----:B------:R-:W5:Y:S04]  /*49090*/  LDL R137, [R1+0x88] ;  /* 0x0000880001897983 */ /* 0x000f680000100800 */
[----:B------:R-:W5:Y:S01]  /*490a0*/  LDL R136, [R1+0x8c] ;  /* 0x00008c0001887983 */ /* 0x000f620000100800 */
[----:B------:R-:W-:Y:S01]  /*490b0*/  F2FP.BF16.F32.PACK_AB R33, R33, R31 ;  /* 0x0000001f2121723e */ /* 0x000fe200000010ff */
[----:B-1----:R-:W-:-:S04]  /*490c0*/  IMAD.WIDE.U32 R30, R24, 0x10, R188 ;  /* 0x00000010181e7825 */ /* 0x002fc800078e00bc */
[C---:B------:R-:W-:Y:S01]  /*490d0*/  FADD.FTZ R27, -R181.reuse, R27 ;  /* 0x0000001bb51b7221 */ /* 0x040fe20000010100 */
[C---:B------:R-:W-:Y:S01]  /*490e0*/  FADD.FTZ R24, -R181.reuse, R28 ;  /* 0x0000001cb5187221 */ /* 0x040fe20000010100 */
[C---:B------:R-:W-:Y:S01]  /*490f0*/  FADD.FTZ R25, -R181.reuse, R25 ;  /* 0x00000019b5197221 */ /* 0x040fe20000010100 */
[----:B------:R-:W-:Y:S01]  /*49100*/  FADD.FTZ R26, -R181, R26 ;  /* 0x0000001ab51a7221 */ /* 0x000fe20000010100 */
[----:B------:R0:W-:Y:S01]  /*49110*/  STG.E.128 desc[UR20][R30.64], R32 ;  /* 0x000000201e007986 */ /* 0x0001e2000c101d14 */
[C---:B------:R-:W-:Y:S02]  /*49120*/  FMUL.FTZ R28, R177.reuse, R24 ;  /* 0x00000018b11c7220 */ /* 0x040fe40000410000 */
[----:B------:R-:W-:Y:S02]  /*49130*/  FMUL.FTZ R29, R177, R26 ;  /* 0x0000001ab11d7220 */ /* 0x000fe40000410000 */
[----:B------:R-:W-:Y:S01]  /*49140*/  FFMA.FTZ R26, R28, R192, R193 ;  /* 0x000000c01c1a7223 */ /* 0x000fe200000100c1 */
[C---:B------:R-:W-:Y:S01]  /*49150*/  FADD.FTZ R20, -R181.reuse, R20 ;  /* 0x00000014b5147221 */ /* 0x040fe20000010100 */
[C---:B------:R-:W-:Y:S01]  /*49160*/  FADD.FTZ R21, -R181.reuse, R21 ;  /* 0x00000015b5157221 */ /* 0x040fe20000010100 */
[C---:B------:R-:W-:Y:S01]  /*49170*/  FADD.FTZ R23, -R181.reuse, R23 ;  /* 0x00000017b5177221 */ /* 0x040fe20000010100 */
[C---:B------:R-:W-:Y:S01]  /*49180*/  FADD.FTZ R17, -R181.reuse, R17 ;  /* 0x00000011b5117221 */ /* 0x040fe20000010100 */
[C---:B------:R-:W-:Y:S01]  /*49190*/  FADD.FTZ R18, -R181.reuse, R18 ;  /* 0x00000012b5127221 */ /* 0x040fe20000010100 */
[----:B------:R-:W-:Y:S01]  /*491a0*/  FADD.FTZ R19, -R181, R19 ;  /* 0x00000013b5137221 */ /* 0x000fe20000010100 */
[----:B------:R-:W5:Y:S04]  /*491b0*/  LDL R193, [R1+0xc0] ;  /* 0x0000c00001c17983 */ /* 0x000f680000100800 */
[----:B------:R-:W5:Y:S01]  /*491c0*/  LDL R192, [R1+0xc4] ;  /* 0x0000c40001c07983 */ /* 0x000f620000100800 */
[C---:B0-----:R-:W-:Y:S01]  /*491d0*/  FMUL.FTZ R31, R177.reuse, R27 ;  /* 0x0000001bb11f7220 */ /* 0x041fe20000410000 */
[C---:B------:R-:W-:Y:S01]  /*491e0*/  FMUL.FTZ R30, R177.reuse, R25 ;  /* 0x00000019b11e7220 */ /* 0x040fe20000410000 */
[C---:B------:R-:W-:Y:S01]  /*491f0*/  FMUL.FTZ R32, R177.reuse, R21 ;  /* 0x00000015b1207220 */ /* 0x040fe20000410000 */
[----:B------:R-:W-:Y:S01]  /*49200*/  FMUL.FTZ R23, R177, R23 ;  /* 0x00000017b1177220 */ /* 0x000fe20000410000 */
[----:B------:R-:W5:Y:S04]  /*49210*/  LDL R35, [R1+0xa8] ;  /* 0x0000a80001237983 */ /* 0x000f680000100800 */
[----:B------:R-:W5:Y:S01]  /*49220*/  LDL R34, [R1+0xac] ;  /* 0x0000ac0001227983 */ /* 0x000f620000100800 */
[----:B----4-:R-:W-:-:S03]  /*49230*/  FFMA.FTZ R25, R31, R194, R182 ;  /* 0x000000c21f197223 */ /* 0x010fc600000100b6 */
[----:B------:R-:W4:Y:S02]  /*49240*/  LDL R182, [R1+0x90] ;  /* 0x0000900001b67983 */ /* 0x000f240000100800 */
[----:B------:R-:W-:Y:S01]  /*49250*/  F2FP.BF16.F32.PACK_AB R25, R26, R25 ;  /* 0x000000191a19723e */ /* 0x000fe200000010ff */
[----:B------:R-:W-:Y:S01]  /*49260*/  FADD.FTZ R26, -R181, R22 ;  /* 0x00000016b51a7221 */ /* 0x000fe20000010100 */
[----:B---3--:R-:W-:Y:S01]  /*49270*/  FFMA.FTZ R27, R29, R183, R195 ;  /* 0x000000b71d1b7223 */ /* 0x008fe200000100c3 */
[C---:B------:R-:W-:Y:S01]  /*49280*/  FMUL.FTZ R22, R177.reuse, R20 ;  /* 0x00000014b1167220 */ /* 0x040fe20000410000 */
[----:B------:R-:W3:Y:S01]  /*49290*/  LDL R195, [R1+0xb8] ;  /* 0x0000b80001c37983 */ /* 0x000ee20000100800 */
[----:B------:R-:W-:-:S03]  /*492a0*/  FMUL.FTZ R33, R177, R26 ;  /* 0x0000001ab1217220 */ /* 0x000fc60000410000 */
[----:B------:R-:W3:Y:S01]  /*492b0*/  LDL R194, [R1+0xbc] ;  /* 0x0000bc0001c27983 */ /* 0x000ee20000100800 */
[----:B--2---:R-:W-:Y:S01]  /*492c0*/  FFMA.FTZ R24, R30, R252, R36 ;  /* 0x000000fc1e187223 */ /* 0x004fe20000010024 */
[----:B-----5:R-:W-:Y:S02]  /*492d0*/  FFMA.FTZ R26, R22, R248, R139 ;  /* 0x000000f8161a7223 */ /* 0x020fe4000001008b */
[----:B------:R-:W2:Y:S01]  /*492e0*/  LDL R36, [R1+0xa4] ;  /* 0x0000a40001247983 */ /* 0x000ea20000100800 */
[----:B------:R-:W-:Y:S01]  /*492f0*/  FFMA.FTZ R20, R33, R250, R137 ;  /* 0x000000fa21147223 */ /* 0x000fe20000010089 */
[----:B------:R-:W-:Y:S01]  /*49300*/  F2FP.BF16.F32.PACK_AB R24, R27, R24 ;  /* 0x000000181b18723e */ /* 0x000fe200000010ff */
[----:B------:R-:W-:Y:S01]  /*49310*/  FFMA.FTZ R27, R32, R249, R138 ;  /* 0x000000f9201b7223 */ /* 0x000fe2000001008a */
[----:B------:R-:W5:Y:S04]  /*49320*/  LDL R139, [R1+0x94] ;  /* 0x00009400018b7983 */ /* 0x000f680000100800 */
[----:B------:R-:W3:Y:S04]  /*49330*/  LDL R138, [R1+0x98] ;  /* 0x00009800018a7983 */ /* 0x000ee80000100800 */
[----:B------:R-:W2:Y:S01]  /*49340*/  LDL R137, [R1+0x9c] ;  /* 0x00009c0001897983 */ /* 0x000ea20000100800 */
[----:B------:R-:W-:-:S03]  /*49350*/  FFMA.FTZ R21, R23, R251, R136 ;  /* 0x000000fb17157223 */ /* 0x000fc60000010088 */
[----:B------:R-:W2:Y:S01]  /*49360*/  LDL R136, [R1+0xa0] ;  /* 0x0000a00001887983 */ /* 0x000ea20000100800 */
[----:B------:R-:W-:Y:S02]  /*49370*/  F2FP.BF16.F32.PACK_AB R26, R27, R26 ;  /* 0x0000001a1b1a723e */ /* 0x000fe400000010ff */
[----:B------:R-:W-:Y:S01]  /*49380*/  F2FP.BF16.F32.PACK_AB R27, R21, R20 ;  /* 0x00000014151b723e */ /* 0x000fe200000010ff */
[----:B------:R-:W-:-:S04]  /*49390*/  IMAD.WIDE.U32 R20, R15, 0x10, R190 ;  /* 0x000000100f147825 */ /* 0x000fc800078e00be */
[----:B------:R-:W-:Y:S01]  /*493a0*/  FFMA.FTZ R23, R23, R243, R63 ;  /* 0x000000f317177223 */ /* 0x000fe2000001003f */
[----:B------:R-:W2:Y:S04]  /*493b0*/  LDL R252, [R1+0xb4] ;  /* 0x0000b40001fc7983 */ /* 0x000ea80000100800 */
[----:B------:R0:W-:Y:S01]  /*493c0*/  STG.E.128 desc[UR20][R20.64], R24 ;  /* 0x0000001814007986 */ /* 0x0001e2000c101d14 */
[----:B------:R-:W-:-:S03]  /*493d0*/  FFMA.FTZ R22, R22, R240, R60 ;  /* 0x000000f016167223 */ /* 0x000fc6000001003c */
[----:B------:R-:W2:Y:S01]  /*493e0*/  LDL R183, [R1+0xc8] ;  /* 0x0000c80001b77983 */ /* 0x000ea20000100800 */
[----:B0-----:R-:W-:Y:S01]  /*493f0*/  FFMA.FTZ R20, R33, R242, R62 ;  /* 0x000000f221147223 */ /* 0x001fe2000001003e */
[----:B------:R-:W-:Y:S01]  /*49400*/  FFMA.FTZ R21, R31, R246, R58 ;  /* 0x000000f61f157223 */ /* 0x000fe2000001003a */
[----:B------:R-:W-:Y:S01]  /*49410*/  FFMA.FTZ R24, R32, R241, R61 ;  /* 0x000000f120187223 */ /* 0x000fe2000001003d */
[----:B------:R-:W-:Y:S01]  /*49420*/  FFMA.FTZ R25, R28, R247, R59 ;  /* 0x000000f71c197223 */ /* 0x000fe2000001003b */
[----:B------:R-:W-:Y:S01]  /*49430*/  FFMA.FTZ R26, R29, R245, R57 ;  /* 0x000000f51d1a7223 */ /* 0x000fe20000010039 */
[----:B------:R-:W-:Y:S01]  /*49440*/  F2FP.BF16.F32.PACK_AB R23, R23, R20 ;  /* 0x000000141717723e */ /* 0x000fe200000010ff */
[----:B------:R-:W-:Y:S01]  /*49450*/  FFMA.FTZ R20, R30, R244, R56 ;  /* 0x000000f41e147223 */ /* 0x000fe20000010038 */
[----:B------:R-:W-:Y:S02]  /*49460*/  F2FP.BF16.F32.PACK_AB R22, R24, R22 ;  /* 0x000000161816723e */ /* 0x000fe400000010ff */
[----:B------:R-:W-:Y:S01]  /*49470*/  F2FP.BF16.F32.PACK_AB R21, R25, R21 ;  /* 0x000000151915723e */ /* 0x000fe200000010ff */
[----:B------:R-:W-:Y:S01]  /*49480*/  IMAD.WIDE.U32 R24, R15, 0x10, R188 ;  /* 0x000000100f187825 */ /* 0x000fe200078e00bc */
[----:B------:R-:W-:-:S03]  /*49490*/  F2FP.BF16.F32.PACK_AB R20, R26, R20 ;  /* 0x000000141a14723e */ /* 0x000fc600000010ff */
[C---:B------:R-:W-:Y:S01]  /*494a0*/  FADD.FTZ R15, -R181.reuse, R16 ;  /* 0x00000010b50f7221 */ /* 0x040fe20000010100 */
[----:B------:R-:W-:Y:S01]  /*494b0*/  FADD.FTZ R16, -R181, R37 ;  /* 0x00000025b5107221 */ /* 0x000fe20000010100 */
[----:B------:R0:W-:Y:S01]  /*494c0*/  STG.E.128 desc[UR20][R24.64], R20 ;  /* 0x0000001418007986 */ /* 0x0001e2000c101d14 */
[C---:B------:R-:W-:Y:S01]  /*494d0*/  FMUL.FTZ R26, R177.reuse, R19 ;  /* 0x00000013b11a7220 */ /* 0x040fe20000410000 */
[C---:B0-----:R-:W-:Y:S01]  /*494e0*/  FMUL.FTZ R24, R177.reuse, R15 ;  /* 0x0000000fb1187220 */ /* 0x041fe20000410000 */
[C---:B------:R-:W-:Y:S01]  /*494f0*/  FMUL.FTZ R15, R177.reuse, R17 ;  /* 0x00000011b10f7220 */ /* 0x040fe20000410000 */
[C---:B------:R-:W-:Y:S01]  /*49500*/  FMUL.FTZ R23, R177.reuse, R18 ;  /* 0x00000012b1177220 */ /* 0x040fe20000410000 */
[----:B------:R-:W-:Y:S01]  /*49510*/  FMUL.FTZ R22, R177, R16 ;  /* 0x00000010b1167220 */ /* 0x000fe20000410000 */
[----:B------:R-:W-:-:S04]  /*49520*/  FADD.FTZ R21, -R181, R141 ;  /* 0x0000008db5157221 */ /* 0x000fc80000010100 */
[----:B------:R-:W-:Y:S01]  /*49530*/  FMUL.FTZ R28, R177, R21 ;  /* 0x00000015b11c7220 */ /* 0x000fe20000410000 */
[C---:B------:R-:W-:Y:S01]  /*49540*/  FADD.FTZ R37, -R181.reuse, R167 ;  /* 0x000000a7b5257221 */ /* 0x040fe20000010100 */
[C---:B------:R-:W-:Y:S01]  /*49550*/  FADD.FTZ R33, -R181.reuse, R168 ;  /* 0x000000a8b5217221 */ /* 0x040fe20000010100 */
[----:B------:R-:W2:Y:S04]  /*49560*/  LDL R167, [R1+0xdc] ;  /* 0x0000dc0001a77983 */ /* 0x000ea80000100800 */
[----:B------:R-:W2:Y:S01]  /*49570*/  LDL R168, [R1+0xd8] ;  /* 0x0000d80001a87983 */ /* 0x000ea20000100800 */
[----:B------:R-:W-:-:S03]  /*49580*/  FADD.FTZ R31, -R181, R172 ;  /* 0x000000acb51f7221 */ /* 0x000fc60000010100 */
[----:B------:R-:W2:Y:S01]  /*49590*/  LDL R172, [R1+0xd0] ;  /* 0x0000d00001ac7983 */ /* 0x000ea20000100800 */
[C---:B------:R-:W-:Y:S01]  /*495a0*/  FADD.FTZ R29, -R181.reuse, R164 ;  /* 0x000000a4b51d7221 */ /* 0x040fe20000010100 */
[C---:B------:R-:W-:Y:S01]  /*495b0*/  FADD.FTZ R30, -R181.reuse, R165 ;  /* 0x000000a5b51e7221 */ /* 0x040fe20000010100 */
[----:B------:R-:W-:Y:S01]  /*495c0*/  FADD.FTZ R32, -R181, R166 ;  /* 0x000000a6b5207221 */ /* 0x000fe20000010100 */
[----:B------:R-:W2:Y:S04]  /*495d0*/  LDL R164, [R1+0xe8] ;  /* 0x0000e80001a47983 */ /* 0x000ea80000100800 */
[----:B------:R-:W2:Y:S04]  /*495e0*/  LDL R166, [R1+0xe0] ;  /* 0x0000e00001a67983 */ /* 0x000ea80000100800 */
[----:B------:R-:W2:Y:S01]  /*495f0*/  LDL R165, [R1+0xe4] ;  /* 0x0000e40001a57983 */ /* 0x000ea20000100800 */
[----:B----4-:R-:W-:-:S03]  /*49600*/  FFMA.FTZ R16, R24, R236, R182 ;  /* 0x000000ec18107223 */ /* 0x010fc600000100b6 */
[----:B------:R-:W4:Y:S01]  /*49610*/  LDL R182, [R1+0xcc] ;  /* 0x0000cc0001b67983 */ /* 0x000f220000100800 */
[----:B-----5:R-:W-:Y:S01]  /*49620*/  FFMA.FTZ R20, R15, R237, R139 ;  /* 0x000000ed0f147223 */ /* 0x020fe2000001008b */
[----:B---3--:R-:W-:Y:S01]  /*49630*/  FFMA.FTZ R17, R23, R238, R138 ;  /* 0x000000ee17117223 */ /* 0x008fe2000001008a */
[----:B--2---:R-:W-:-:S03]  /*49640*/  FFMA.FTZ R18, R22, R239, R137 ;  /* 0x000000ef16127223 */ /* 0x004fc60000010089 */
[----:B------:R-:W-:Y:S01]  /*49650*/  F2FP.BF16.F32.PACK_AB R16, R20, R16 ;  /* 0x000000101410723e */ /* 0x000fe200000010ff */
[C---:B------:R-:W-:Y:S01]  /*49660*/  FADD.FTZ R20, -R181.reuse, R140 ;  /* 0x0000008cb5147221 */ /* 0x040fe20000010100 */
[----:B------:R-:W-:Y:S01]  /*49670*/  F2FP.BF16.F32.PACK_AB R17, R18, R17 ;  /* 0x000000111211723e */ /* 0x000fe200000010ff */
[----:B------:R-:W-:Y:S02]  /*49680*/  FADD.FTZ R18, -R181, R39 ;  /* 0x00000027b5127221 */ /* 0x000fe40000010100 */
[C---:B------:R-:W-:Y:S02]  /*49690*/  FMUL.FTZ R27, R177.reuse, R20 ;  /* 0x00000014b11b7220 */ /* 0x040fe40000410000 */
[----:B------:R-:W-:Y:S01]  /*496a0*/  FMUL.FTZ R25, R177, R18 ;  /* 0x00000012b1197220 */ /* 0x000fe20000410000 */
[----:B------:R-:W-:Y:S01]  /*496b0*/  FFMA.FTZ R18, R26, R232, R136 ;  /* 0x000000e81a127223 */ /* 0x000fe20000010088 */
[----:B------:R-:W-:Y:S01]  /*496c0*/  FFMA.FTZ R19, R27, R234, R35 ;  /* 0x000000ea1b137223 */ /* 0x000fe20000010023 */
[----:B------:R-:W-:Y:S01]  /*496d0*/  FFMA.FTZ R20, R28, R235, R34 ;  /* 0x000000eb1c147223 */ /* 0x000fe20000010022 */
[----:B------:R-:W-:-:S04]  /*496e0*/  FFMA.FTZ R21, R25, R233, R36 ;  /* 0x000000e919157223 */ /* 0x000fc80000010024 */
[----:B------:R-:W-:Y:S02]  /*496f0*/  F2FP.BF16.F32.PACK_AB R19, R20, R19 ;  /* 0x000000131413723e */ /* 0x000fe400000010ff */
[----:B------:R-:W-:Y:S01]  /*49700*/  F2FP.BF16.F32.PACK_AB R18, R21, R18 ;  /* 0x000000121512723e */ /* 0x000fe200000010ff */
[----:B------:R-:W-:-:S04]  /*49710*/  IMAD.WIDE.U32 R20, R14, 0x10, R190 ;  /* 0x000000100e147825 */ /* 0x000fc800078e00be */
[----:B------:R-:W-:Y:S01]  /*49720*/  FFMA.FTZ R15, R15, R229, R65 ;  /* 0x000000e50f0f7223 */ /* 0x000fe20000010041 */
[----:B------:R-:W-:Y:S01]  /*49730*/  FFMA.FTZ R22, R22, R231, R67 ;  /* 0x000000e716167223 */ /* 0x000fe20000010043 */
[----:B------:R0:W-:Y:S02]  /*49740*/  STG.E.128 desc[UR20][R20.64], R16 ;  /* 0x0000001014007986 */ /* 0x0001e4000c101d14 */
[----:B0-----:R-:W-:Y:S01]  /*49750*/  FFMA.FTZ R16, R24, R228, R64 ;  /* 0x000000e418107223 */ /* 0x001fe20000010040 */
[----:B------:R-:W-:Y:S01]  /*49760*/  FFMA.FTZ R17, R23, R230, R66 ;  /* 0x000000e617117223 */ /* 0x000fe20000010042 */
[----:B------:R-:W-:Y:S01]  /*49770*/  FFMA.FTZ R18, R26, R224, R68 ;  /* 0x000000e01a127223 */ /* 0x000fe20000010044 */
[----:B------:R-:W-:Y:S01]  /*49780*/  FFMA.FTZ R19, R27, R226, R70 ;  /* 0x000000e21b137223 */ /* 0x000fe20000010046 */
[----:B------:R-:W-:Y:S01]  /*49790*/  FFMA.FTZ R20, R28, R227, R71 ;  /* 0x000000e31c147223 */ /* 0x000fe20000010047 */
[----:B------:R-:W-:Y:S01]  /*497a0*/  FFMA.FTZ R21, R25, R225, R69 ;  /* 0x000000e119157223 */ /* 0x000fe20000010045 */
[----:B------:R-:W-:Y:S01]  /*497b0*/  F2FP.BF16.F32.PACK_AB R16, R15, R16 ;  /* 0x000000100f10723e */ /* 0x000fe200000010ff */
[----:B------:R-:W-:Y:S01]  /*497c0*/  IMAD.WIDE.U32 R14, R14, 0x10, R188 ;  /* 0x000000100e0e7825 */ /* 0x000fe200078e00bc */
[----:B------:R-:W-:-:S02]  /*497d0*/  F2FP.BF16.F32.PACK_AB R17, R22, R17 ;  /* 0x000000111611723e */ /* 0x000fc400000010ff */
[----:B------:R-:W-:Y:S02]  /*497e0*/  F2FP.BF16.F32.PACK_AB R19, R20, R19 ;  /* 0x000000131413723e */ /* 0x000fe400000010ff */
[----:B------:R-:W-:-:S05]  /*497f0*/  F2FP.BF16.F32.PACK_AB R18, R21, R18 ;  /* 0x000000121512723e */ /* 0x000fca00000010ff */
[----:B------:R0:W-:Y:S02]  /*49800*/  STG.E.128 desc[UR20][R14.64], R16 ;  /* 0x000000100e007986 */ /* 0x0001e4000c101d14 */
[C---:B0-----:R-:W-:Y:S02]  /*49810*/  FADD.FTZ R19, -R181.reuse, R148 ;  /* 0x00000094b5137221 */ /* 0x041fe40000010100 */
[----:B------:R-:W2:Y:S01]  /*49820*/  LDL R148, [R1+0xb0] ;  /* 0x0000b00001947983 */ /* 0x000ea20000100800 */
[----:B------:R-:W-:-:S03]  /*49830*/  FADD.FTZ R36, -R181, R171 ;  /* 0x000000abb5247221 */ /* 0x000fc60000010100 */
[----:B------:R-:W3:Y:S01]  /*49840*/  LDL R171, [R1+0xd4] ;  /* 0x0000d40001ab7983 */ /* 0x000ee20000100800 */
[----:B------:R-:W-:-:S03]  /*49850*/  FADD.FTZ R15, -R181, R163 ;  /* 0x000000a3b50f7221 */ /* 0x000fc60000010100 */
[----:B------:R-:W5:Y:S01]  /*49860*/  LDL R163, [R1+0xec] ;  /* 0x0000ec0001a37983 */ /* 0x000f620000100800 */
        /* <DEDUP_REMOVED lines=18> */
[----:B------:R-:W-:Y:S01]  /*49990*/  FADD.FTZ R28, -R181, R155 ;  /* 0x0000009bb51c7221 */ /* 0x000fe20000010100 */
[----:B------:R-:W-:Y:S01]  /*499a0*/  FFMA.FTZ R17, R143, R222, R195 ;  /* 0x000000de8f117223 */ /* 0x000fe200000100c3 */
[----:B------:R-:W-:Y:S01]  /*499b0*/  FFMA.FTZ R146, R144, R223, R194 ;  /* 0x000000df90927223 */ /* 0x000fe200000100c2 */
[----:B------:R-:W-:Y:S01]  /*499c0*/  FFMA.FTZ R147, R23, R221, R252 ;  /* 0x000000dd17937223 */ /* 0x000fe200000100fc */
[----:B------:R-:W-:Y:S01]  /*499d0*/  FFMA.FTZ R18, R145, R216, R193 ;  /* 0x000000d891127223 */ /* 0x000fe200000100c1 */
[----:B------:R-:W-:Y:S01]  /*499e0*/  FFMA.FTZ R21, R158, R217, R192 ;  /* 0x000000d99e157223 */ /* 0x000fe200000100c0 */
[----:B------:R-:W-:Y:S01]  /*499f0*/  FFMA.FTZ R19, R159, R218, R183 ;  /* 0x000000da9f137223 */ /* 0x000fe200000100b7 */
        /* <DEDUP_REMOVED lines=13> */
[----:B------:R-:W-:Y:S01]  /*49ad0*/  F2FP.BF16.F32.PACK_AB R17, R146, R17 ;  /* 0x000000119211723e */ /* 0x000fe200000010ff */
[----:B------:R-:W-:Y:S01]  /*49ae0*/  FMUL.FTZ R28, R177, R15 ;  /* 0x0000000fb11c7220 */ /* 0x000fe20000410000 */
[----:B------:R-:W-:Y:S01]  /*49af0*/  F2FP.BF16.F32.PACK_AB R18, R21, R18 ;  /* 0x000000121512723e */ /* 0x000fe200000010ff */
        /* <DEDUP_REMOVED lines=20> */
[----:B------:R-:W5:Y:S04]  /*49c40*/  LDL R175, [R1+0xf4] ;  /* 0x0000f40001af7983 */ /* 0x000f680000100800 */
[----:B------:R-:W5:Y:S04]  /*49c50*/  LDL R174, [R1+0x100] ;  /* 0x0001000001ae7983 */ /* 0x000f680000100800 */
[----:B------:R-:W5:Y:S01]  /*49c60*/  LDL R173, [R1+0x108] ;  /* 0x0001080001ad7983 */ /* 0x000f620000100800 */
[----:B------:R-:W-:Y:S01]  /*49c70*/  FFMA.FTZ R136, R158, R209, R77 ;  /* 0x000000d19e887223 */ /* 0x000fe2000001004d */
[----:B------:R-:W-:Y:S01]  /*49c80*/  FFMA.FTZ R26, R143, R214, R74 ;  /* 0x000000d68f1a7223 */ /* 0x000fe2000001004a */
[----:B------:R-:W-:Y:S01]  /*49c90*/  FFMA.FTZ R137, R144, R215, R75 ;  /* 0x000000d790897223 */ /* 0x000fe2000001004b */
[----:B------:R-:W5:Y:S04]  /*49ca0*/  LDL R162, [R1+0x120] ;  /* 0x0001200001a27983 */ /* 0x000f680000100800 */
[----:B------:R-:W5:Y:S04]  /*49cb0*/  LDL R159, [R1+0x128] ;  /* 0x00012800019f7983 */ /* 0x000f680000100800 */
[----:B------:R-:W5:Y:S01]  /*49cc0*/  LDL R158, [R1+0x12c] ;  /* 0x00012c00019e7983 */ /* 0x000f620000100800 */
[----:B----4-:R-:W-:-:S05]  /*49cd0*/  FFMA.FTZ R20, R161, R219, R182 ;  /* 0x000000dba1147223 */ /* 0x010fca00000100b6 */
[----:B------:R-:W-:Y:S01]  /*49ce0*/  F2FP.BF16.F32.PACK_AB R19, R20, R19 ;  /* 0x000000131413723e */ /* 0x000fe200000010ff */
[----:B------:R-:W-:-:S04]  /*49cf0*/  IMAD.WIDE.U32 R20, R142, 0x10, R190 ;  /* 0x000000108e147825 */ /* 0x000fc800078e00be */
[----:B--2---:R-:W-:Y:S01]  /*49d00*/  FFMA.FTZ R16, R22, R220, R148 ;  /* 0x000000dc16107223 */ /* 0x004fe20000010094 */
[C---:B------:R-:W-:Y:S01]  /*49d10*/  FMUL.FTZ R148, R177.reuse, R33 ;  /* 0x00000021b1947220 */ /* 0x040fe20000410000 */
[----:B------:R-:W-:-:S03]  /*49d20*/  FMUL.FTZ R33, R177, R27 ;  /* 0x0000001bb1217220 */ /* 0x000fc60000410000 */
[----:B------:R-:W-:Y:S01]  /*49d30*/  F2FP.BF16.F32.PACK_AB R16, R147, R16 ;  /* 0x000000109310723e */ /* 0x000fe200000010ff */
[----:B------:R-:W-:Y:S01]  /*49d40*/  FMUL.FTZ R147, R177, R37 ;  /* 0x00000025b1937220 */ /* 0x000fe20000410000 */
[----:B------:R-:W-:Y:S01]  /*49d50*/  FFMA.FTZ R37, R161, R211, R79 ;  /* 0x000000d3a1257223 */ /* 0x000fe2000001004f */
[----:B------:R-:W2:Y:S04]  /*49d60*/  LDL R177, [R1+0xf0] ;  /* 0x0000f00001b17983 */ /* 0x000ea80000100800 */
[----:B------:R0:W-:Y:S01]  /*49d70*/  STG.E.128 desc[UR20][R20.64], R16 ;  /* 0x0000001014007986 */ /* 0x0001e2000c101d14 */
[----:B------:R-:W-:-:S03]  /*49d80*/  FFMA.FTZ R27, R145, R208, R76 ;  /* 0x000000d0911b7223 */ /* 0x000fc6000001004c */
[----:B------:R-:W4:Y:S01]  /*49d90*/  LDL R161, [R1+0x124] ;  /* 0x0001240001a17983 */ /* 0x000f220000100800 */
[----:B0-----:R-:W-:Y:S01]  /*49da0*/  F2FP.BF16.F32.PACK_AB R19, R37, R36 ;  /* 0x000000242513723e */ /* 0x001fe200000010ff */
[----:B------:R-:W-:Y:S01]  /*49db0*/  FFMA.FTZ R36, R153, R207, R167 ;  /* 0x000000cf99247223 */ /* 0x000fe200000100a7 */
[----:B------:R-:W-:Y:S01]  /*49dc0*/  FFMA.FTZ R21, R152, R206, R168 ;  /* 0x000000ce98157223 */ /* 0x000fe200000100a8 */
[----:B------:R-:W4:Y:S04]  /*49dd0*/  LDL R167, [R1+0x10c] ;  /* 0x00010c0001a77983 */ /* 0x000f280000100800 */
[----:B------:R-:W4:Y:S01]  /*49de0*/  LDL R168, [R1+0x104] ;  /* 0x0001040001a87983 */ /* 0x000f220000100800 */
[----:B------:R-:W-:Y:S01]  /*49df0*/  FFMA.FTZ R20, R149, R204, R172 ;  /* 0x000000cc95147223 */ /* 0x000fe200000100ac */
[----:B---3--:R-:W-:-:S02]  /*49e00*/  FFMA.FTZ R37, R150, R205, R171 ;  /* 0x000000cd96257223 */ /* 0x008fc400000100ab */
[----:B------:R-:W3:Y:S01]  /*49e10*/  LDL R172, [R1+0xf8] ;  /* 0x0000f80001ac7983 */ /* 0x000ee20000100800 */
[----:B------:R-:W-:-:S03]  /*49e20*/  F2FP.BF16.F32.PACK_AB R18, R136, R27 ;  /* 0x0000001b8812723e */ /* 0x000fc600000010ff */
[----:B------:R-:W3:Y:S01]  /*49e30*/  LDL R171, [R1+0xfc] ;  /* 0x0000fc0001ab7983 */ /* 0x000ee20000100800 */
[----:B------:R-:W-:Y:S01]  /*49e40*/  F2FP.BF16.F32.PACK_AB R17, R137, R26 ;  /* 0x0000001a8911723e */ /* 0x000fe200000010ff */
[----:B------:R-:W-:Y:S01]  /*49e50*/  FFMA.FTZ R136, R23, R213, R73 ;  /* 0x000000d517887223 */ /* 0x000fe20000010049 */
[----:B------:R-:W-:Y:S01]  /*49e60*/  FFMA.FTZ R16, R22, R212, R72 ;  /* 0x000000d416107223 */ /* 0x000fe20000010048 */
[----:B------:R-:W-:Y:S01]  /*49e70*/  FFMA.FTZ R23, R156, R202, R164 ;  /* 0x000000ca9c177223 */ /* 0x000fe200000100a4 */
[----:B-----5:R-:W-:Y:S01]  /*49e80*/  FFMA.FTZ R26, R157, R203, R163 ;  /* 0x000000cb9d1a7223 */ /* 0x020fe200000100a3 */
[----:B------:R-:W-:Y:S01]  /*49e90*/  FFMA.FTZ R22, R154, R200, R166 ;  /* 0x000000c89a167223 */ /* 0x000fe200000100a6 */
[----:B------:R-:W-:Y:S01]  /*49ea0*/  FFMA.FTZ R27, R155, R201, R165 ;  /* 0x000000c99b1b7223 */ /* 0x000fe200000100a5 */
[----:B------:R-:W5:Y:S04]  /*49eb0*/  LDL R164, [R1+0x118] ;  /* 0x0001180001a47983 */ /* 0x000f680000100800 */
[----:B------:R-:W5:Y:S04]  /*49ec0*/  LDL R163, [R1+0x11c] ;  /* 0x00011c0001a37983 */ /* 0x000f680000100800 */
[----:B------:R-:W5:Y:S04]  /*49ed0*/  LDL R166, [R1+0x110] ;  /* 0x0001100001a67983 */ /* 0x000f680000100800 */
[----:B------:R-:W5:Y:S01]  /*49ee0*/  LDL R165, [R1+0x114] ;  /* 0x0001140001a57983 */ /* 0x000f620000100800 */
[----:B------:R-:W-:Y:S01]  /*49ef0*/  F2FP.BF16.F32.PACK_AB R16, R136, R16 ;  /* 0x000000108810723e */ /* 0x000fe200000010ff */
[----:B------:R-:W-:Y:S01]  /*49f00*/  IMAD.WIDE.U32 R144, R142, 0x10, R188 ;  /* 0x000000108e907825 */ /* 0x000fe200078e00bc */
[----:B------:R-:W-:-:S02]  /*49f10*/  F2FP.BF16.F32.PACK_AB R22, R27, R22 ;  /* 0x000000161b16723e */ /* 0x000fc400000010ff */
[----:B------:R-:W-:Y:S01]  /*49f20*/  F2FP.BF16.F32.PACK_AB R23, R26, R23 ;  /* 0x000000171a17723e */ /* 0x000fe200000010ff */
[----:B------:R-:W-:Y:S01]  /*49f30*/  IMAD.WIDE.U32 R26, R151, 0x10, R190 ;  /* 0x00000010971a7825 */ /* 0x000fe200078e00be */
[----:B------:R-:W-:Y:S02]  /*49f40*/  F2FP.BF16.F32.PACK_AB R20, R37, R20 ;  /* 0x000000142514723e */ /* 0x000fe400000010ff */
[----:B------:R-:W-:Y:S01]  /*49f50*/  F2FP.BF16.F32.PACK_AB R21, R36, R21 ;  /* 0x000000152415723e */ /* 0x000fe200000010ff */
[----:B------:R0:W-:Y:S04]  /*49f60*/  STG.E.128 desc[UR20][R144.64], R16 ;  /* 0x0000001090007986 */ /* 0x0001e8000c101d14 */
[----:B------:R1:W-:Y:S01]  /*49f70*/  STG.E.128 desc[UR20][R26.64], R20 ;  /* 0x000000141a007986 */ /* 0x0003e2000c101d14 */
[----:B0-----:R-:W-:Y:S01]  /*49f80*/  FFMA.FTZ R16, R149, R196, R80 ;  /* 0x000000c495107223 */ /* 0x001fe20000010050 */
[----:B------:R-:W-:Y:S01]  /*49f90*/  FFMA.FTZ R18, R154, R184, R84 ;  /* 0x000000b89a127223 */ /* 0x000fe20000010054 */
[----:B------:R-:W-:Y:S01]  /*49fa0*/  FFMA.FTZ R17, R152, R198, R82 ;  /* 0x000000c698117223 */ /* 0x000fe20000010052 */
[----:B-1----:R-:W-:Y:S01]  /*49fb0*/  FFMA.FTZ R20, R150, R197, R81 ;  /* 0x000000c596147223 */ /* 0x002fe20000010051 */
[----:B------:R-:W-:Y:S01]  /*49fc0*/  FFMA.FTZ R26, R155, R185, R85 ;  /* 0x000000b99b1a7223 */ /* 0x000fe20000010055 */
[----:B------:R-:W-:Y:S01]  /*49fd0*/  FFMA.FTZ R22, R25, R133, R175 ;  /* 0x0000008519167223 */ /* 0x000fe200000100af */
[----:B------:R-:W-:Y:S01]  /*49fe0*/  FFMA.FTZ R19, R156, R186, R86 ;  /* 0x000000ba9c137223 */ /* 0x000fe20000010056 */
[----:B------:R-:W-:Y:S01]  /*49ff0*/  FFMA.FTZ R23, R157, R187, R87 ;  /* 0x000000bb9d177223 */ /* 0x000fe20000010057 */
[----:B------:R-:W-:Y:S01]  /*4a000*/  FFMA.FTZ R27, R153, R199, R83 ;  /* 0x000000c7991b7223 */ /* 0x000fe20000010053 */
[----:B------:R-:W-:-:S02]  /*4a010*/  F2FP.BF16.F32.PACK_AB R16, R20, R16 ;  /* 0x000000101410723e */ /* 0x000fc400000010ff */
[----:B------:R-:W-:Y:S01]  /*4a020*/  F2FP.BF16.F32.PACK_AB R18, R26, R18 ;  /* 0x000000121a12723e */ /* 0x000fe200000010ff */
[----:B------:R-:W-:Y:S01]  /*4a030*/  FFMA.FTZ R26, R30, R112, R92 ;  /* 0x000000701e1a7223 */ /* 0x000fe2000001005c */
[----:B------:R-:W-:Y:S01]  /*4a040*/  F2FP.BF16.F32.PACK_AB R19, R23, R19 ;  /* 0x000000131713723e */ /* 0x000fe200000010ff */
[----:B------:R-:W-:Y:S01]  /*4a050*/  FFMA.FTZ R23, R147, R130, R173 ;  /* 0x0000008293177223 */ /* 0x000fe200000100ad */
[----:B------:R-:W-:Y:S01]  /*4a060*/  F2FP.BF16.F32.PACK_AB R17, R27, R17 ;  /* 0x000000111b11723e */ /* 0x000fe200000010ff */
[----:B------:R-:W-:Y:S01]  /*4a070*/  FFMA.FTZ R27, R147, R114, R94 ;  /* 0x00000072931b7223 */ /* 0x000fe2000001005e */
[----:B------:R-:W-:-:S05]  /*4a080*/  FFMA.FTZ R144, R148, R115, R95 ;  /* 0x0000007394907223 */ /* 0x000fca000001005f */
[----:B------:R-:W-:Y:S01]  /*4a090*/  F2FP.BF16.F32.PACK_AB R27, R144, R27 ;  /* 0x0000001b901b723e */ /* 0x000fe200000010ff */
[----:B------:R-:W-:-:S04]  /*4a0a0*/  IMAD.WIDE.U32 R138, R151, 0x10, R188 ;  /* 0x00000010978a7825 */ /* 0x000fc800078e00bc */
[C---:B------:R-:W-:Y:S01]  /*4a0b0*/  IMAD.WIDE.U32 R36, R160.reuse, 0x10, R190 ;  /* 0x00000010a0247825 */ /* 0x040fe200078e00be */
[----:B------:R0:W-:Y:S03]  /*4a0c0*/  STG.E.128 desc[UR20][R138.64], R16 ;  /* 0x000000108a007986 */ /* 0x0001e6000c101d14 */
[----:B------:R-:W-:-:S04]  /*4a0d0*/  IMAD.WIDE.U32 R140, R160, 0x10, R188 ;  /* 0x00000010a08c7825 */ /* 0x000fc800078e00bc */
[----:B------:R-:W-:-:S04]  /*4a0e0*/  IMAD.WIDE.U32 R136, R170, 0x10, R190 ;  /* 0x00000010aa887825 */ /* 0x000fc800078e00be */
[----:B------:R-:W-:Y:S01]  /*4a0f0*/  IMAD.WIDE.U32 R142, R170, 0x10, R188 ;  /* 0x00000010aa8e7825 */ /* 0x000fe200078e00bc */
[----:B------:R-:W1:Y:S01]  /*4a100*/  S2R R176, SR_TID.X ;  /* 0x0000000000b07919 */ /* 0x000e620000002100 */
[----:B------:R-:W-:-:S04]  /*4a110*/  UIADD3 UR22, UPT, UPT, UR22, UR6, URZ ;  /* 0x0000000616167290 */ /* 0x000fc8000fffe0ff */
[----:B------:R-:W-:Y:S02]  /*4a120*/  UISETP.GE.AND UP2, UPT, UR22, UR7, UPT ;  /* 0x000000071600728c */ /* 0x000fe4000bf46270 */
[----:B------:R-:W-:Y:S01]  /*4a130*/  UPLOP3.LUT UP1, UPT, UPT, UPT, UP1, 0x40, 0x4 ;  /* 0x000000000004789c */ /* 0x000fe20003f2e810 */
[----:B--2---:R-:W-:-:S05]  /*4a140*/  FFMA.FTZ R21, R24, R132, R177 ;  /* 0x0000008418157223 */ /* 0x004fca00000100b1 */
[----:B------:R-:W-:Y:S01]  /*4a150*/  F2FP.BF16.F32.PACK_AB R20, R22, R21 ;  /* 0x000000151614723e */ /* 0x000fe200000010ff */
[----:B------:R-:W-:Y:S01]  /*4a160*/  FFMA.FTZ R22, R30, R128, R174 ;  /* 0x000000801e167223 */ /* 0x000fe200000100ae */
[----:B------:R-:W-:Y:S01]  /*4a170*/  FFMA.FTZ R24, R24, R116, R88 ;  /* 0x0000007418187223 */ /* 0x000fe20000010058 */
[C---:B----4-:R-:W-:Y:S01]  /*4a180*/  FFMA.FTZ R144, R34.reuse, R121, R161 ;  /* 0x0000007922907223 */ /* 0x050fe200000100a1 */
[----:B------:R-:W-:Y:S01]  /*4a190*/  FFMA.FTZ R34, R34, R105, R101 ;  /* 0x0000006922227223 */ /* 0x000fe20000010065 */
[----:B------:R-:W-:Y:S01]  /*4a1a0*/  FFMA.FTZ R30, R148, R131, R167 ;  /* 0x00000083941e7223 */ /* 0x000fe200000100a7 */
[----:B------:R-:W-:-:S04]  /*4a1b0*/  FFMA.FTZ R145, R146, R129, R168 ;  /* 0x0000008192917223 */ /* 0x000fc800000100a8 */
[----:B------:R-:W-:Y:S01]  /*4a1c0*/  F2FP.BF16.F32.PACK_AB R23, R30, R23 ;  /* 0x000000171e17723e */ /* 0x000fe200000010ff */
[----:B------:R-:W-:Y:S01]  /*4a1d0*/  FFMA.FTZ R146, R146, R113, R93 ;  /* 0x0000007192927223 */ /* 0x000fe2000001005d */
[----:B------:R-:W-:Y:S01]  /*4a1e0*/  FFMA.FTZ R30, R33, R120, R162 ;  /* 0x00000078211e7223 */ /* 0x000fe200000100a2 */
[----:B---3--:R-:W-:Y:S01]  /*4a1f0*/  FFMA.FTZ R21, R28, R134, R172 ;  /* 0x000000861c157223 */ /* 0x008fe200000100ac */
[----:B------:R-:W-:Y:S01]  /*4a200*/  F2FP.BF16.F32.PACK_AB R22, R145, R22 ;  /* 0x000000169116723e */ /* 0x000fe200000010ff */
[----:B------:R-:W-:Y:S01]  /*4a210*/  FFMA.FTZ R145, R25, R117, R89 ;  /* 0x0000007519917223 */ /* 0x000fe20000010059 */
[C---:B------:R-:W-:Y:S01]  /*4a220*/  FFMA.FTZ R147, R29.reuse, R135, R171 ;  /* 0x000000871d937223 */ /* 0x040fe200000100ab */
[----:B------:R-:W-:Y:S01]  /*4a230*/  F2FP.BF16.F32.PACK_AB R26, R146, R26 ;  /* 0x0000001a921a723e */ /* 0x000fe200000010ff */
[----:B------:R-:W-:Y:S01]  /*4a240*/  FFMA.FTZ R148, R29, R119, R91 ;  /* 0x000000771d947223 */ /* 0x000fe2000001005b */
[----:B------:R-:W-:Y:S01]  /*4a250*/  F2FP.BF16.F32.PACK_AB R30, R144, R30 ;  /* 0x0000001e901e723e */ /* 0x000fe200000010ff */
[----:B------:R-:W-:Y:S01]  /*4a260*/  FFMA.FTZ R25, R28, R118, R90 ;  /* 0x000000761c197223 */ /* 0x000fe2000001005a */
[----:B------:R-:W-:Y:S01]  /*4a270*/  F2FP.BF16.F32.PACK_AB R21, R147, R21 ;  /* 0x000000159315723e */ /* 0x000fe200000010ff */
[----:B------:R-:W-:Y:S01]  /*4a280*/  FFMA.FTZ R144, R31, R110, R98 ;  /* 0x0000006e1f907223 */ /* 0x000fe20000010062 */
[----:B------:R-:W-:Y:S01]  /*4a290*/  F2FP.BF16.F32.PACK_AB R24, R145, R24 ;  /* 0x000000189118723e */ /* 0x000fe200000010ff */
[----:B-----5:R-:W-:Y:S01]  /*4a2a0*/  FFMA.FTZ R29, R31, R126, R164 ;  /* 0x0000007e1f1d7223 */ /* 0x020fe200000100a4 */
[----:B------:R-:W-:Y:S01]  /*4a2b0*/  FFMA.FTZ R33, R33, R104, R100 ;  /* 0x0000006821217223 */ /* 0x000fe20000010064 */
[----:B------:R-:W-:Y:S01]  /*4a2c0*/  FFMA.FTZ R31, R35, R122, R159 ;  /* 0x0000007a231f7223 */ /* 0x000fe2000001009f */
[----:B------:R-:W-:Y:S01]  /*4a2d0*/  FFMA.FTZ R145, R39, R123, R158 ;  /* 0x0000007b27917223 */ /* 0x000fe2000001009e */
[C---:B------:R-:W-:Y:S01]  /*4a2e0*/  FFMA.FTZ R146, R32.reuse, R127, R163 ;  /* 0x0000007f20927223 */ /* 0x040fe200000100a3 */
[----:B------:R-:W-:Y:S01]  /*4a2f0*/  FFMA.FTZ R32, R32, R111, R99 ;  /* 0x0000006f20207223 */ /* 0x000fe20000010063 */
[----:B------:R-:W-:Y:S01]  /*4a300*/  FFMA.FTZ R35, R35, R106, R102 ;  /* 0x0000006a23237223 */ /* 0x000fe20000010066 */
[----:B------:R-:W-:Y:S01]  /*4a310*/  FFMA.FTZ R39, R39, R107, R103 ;  /* 0x0000006b27277223 */ /* 0x000fe20000010067 */
[C---:B------:R-:W-:Y:S01]  /*4a320*/  FFMA.FTZ R28, R14.reuse, R124, R166 ;  /* 0x0000007c0e1c7223 */ /* 0x040fe200000100a6 */
[----:B------:R-:W-:Y:S01]  /*4a330*/  FFMA.FTZ R14, R14, R108, R96 ;  /* 0x0000006c0e0e7223 */ /* 0x000fe20000010060 */
[C---:B------:R-:W-:Y:S01]  /*4a340*/  FFMA.FTZ R147, R15.reuse, R125, R165 ;  /* 0x0000007d0f937223 */ /* 0x040fe200000100a5 */
[----:B------:R-:W-:Y:S01]  /*4a350*/  FFMA.FTZ R15, R15, R109, R97 ;  /* 0x0000006d0f0f7223 */ /* 0x000fe20000010061 */
[----:B------:R-:W-:-:S02]  /*4a360*/  F2FP.BF16.F32.PACK_AB R25, R148, R25 ;  /* 0x000000199419723e */ /* 0x000fc400000010ff */
[----:B------:R-:W-:Y:S02]  /*4a370*/  F2FP.BF16.F32.PACK_AB R34, R34, R33 ;  /* 0x000000212222723e */ /* 0x000fe400000010ff */
[----:B------:R-:W-:Y:S02]  /*4a380*/  F2FP.BF16.F32.PACK_AB R28, R147, R28 ;  /* 0x0000001c931c723e */ /* 0x000fe400000010ff */
[----:B------:R-:W-:Y:S02]  /*4a390*/  F2FP.BF16.F32.PACK_AB R29, R146, R29 ;  /* 0x0000001d921d723e */ /* 0x000fe400000010ff */
[----:B------:R-:W-:Y:S02]  /*4a3a0*/  F2FP.BF16.F32.PACK_AB R31, R145, R31 ;  /* 0x0000001f911f723e */ /* 0x000fe400000010ff */
[----:B------:R-:W-:Y:S02]  /*4a3b0*/  F2FP.BF16.F32.PACK_AB R33, R32, R144 ;  /* 0x000000902021723e */ /* 0x000fe400000010ff */
[----:B------:R-:W-:-:S02]  /*4a3c0*/  F2FP.BF16.F32.PACK_AB R35, R39, R35 ;  /* 0x000000232723723e */ /* 0x000fc400000010ff */
[----:B------:R-:W-:Y:S01]  /*4a3d0*/  F2FP.BF16.F32.PACK_AB R32, R15, R14 ;  /* 0x0000000e0f20723e */ /* 0x000fe200000010ff */
[----:B------:R0:W-:Y:S04]  /*4a3e0*/  STG.E.128 desc[UR20][R36.64], R20 ;  /* 0x0000001424007986 */ /* 0x0001e8000c101d14 */
[----:B------:R0:W-:Y:S04]  /*4a3f0*/  STG.E.128 desc[UR20][R140.64], R24 ;  /* 0x000000188c007986 */ /* 0x0001e8000c101d14 */
[----:B------:R0:W-:Y:S04]  /*4a400*/  STG.E.128 desc[UR20][R136.64], R28 ;  /* 0x0000001c88007986 */ /* 0x0001e8000c101d14 */
[----:B------:R0:W-:Y:S01]  /*4a410*/  STG.E.128 desc[UR20][R142.64], R32 ;  /* 0x000000208e007986 */ /* 0x0001e2000c101d14 */
[----:B-1----:R-:W-:Y:S05]  /*4a420*/  BRA.U !UP2, `(.L_x_7758) ;  /* 0xfffffb7d0a7c7547 */ /* 0x002fea000b83ffff */
[----:B------:R-:W-:Y:S05]  /*4a430*/  EXIT ;  /* 0x000000000000794d */ /* 0x000fea0003800000 */
.L_x_7759:
        /* <DEDUP_REMOVED lines=12> */
.L_x_27865:


//--------------------- .text._ZN10layer_norm31ln_parallel_residual_fwd_kernelINS_13Kernel_traitsIf13__nv_bfloat16S2_S2_fjLj7168ELj1ELj1ELj4ELj16ENS_18Kernel_traits_baseILj7168EfS2_S2_S2_fjLj128EEEEELb1ELb1ELb0EEEvNS_9FwdParamsE --------------------------
	.section	.text._ZN10layer_norm31ln_parallel_residual_fwd_kernelINS_13Kernel_traitsIf13__nv_bfloat16S2_S2_fjLj7168ELj1ELj1ELj4ELj16ENS_18Kernel_traits_baseILj7168EfS2_S2_S2_fjLj128EEEEELb1ELb1ELb0EEEvNS_9FwdParamsE,"ax",@progbits
	.align	128
        .global         _ZN10layer_norm31ln_parallel_residual_fwd_kernelINS_13Kernel_traitsIf13__nv_bfloat16S2_S2_fjLj7168ELj1ELj1ELj4ELj16ENS_18Kernel_traits_baseILj7168EfS2_S2_S2_fjLj128EEEEELb1ELb1ELb0EEEvNS_9FwdParamsE
        .type           _ZN10layer_norm31ln_parallel_residual_fwd_kernelINS_13Kernel_traitsIf13__nv_bfloat16S2_S2_fjLj7168ELj1ELj1ELj4ELj16ENS_18Kernel_traits_baseILj7168EfS2_S2_S2_fjLj128EEEEELb1ELb1ELb0EEEvNS_9FwdParamsE,@function
        .size           _ZN10layer_norm31ln_parallel_residual_fwd_kernelINS_13Kernel_traitsIf13__nv_bfloat16S2_S2_fjLj7168ELj1ELj1ELj4ELj16ENS_18Kernel_traits_baseILj7168EfS2_S2_S2_fjLj128EEEEELb1ELb1ELb0EEEvNS_9FwdParamsE,(.L_x_27866 - _ZN10layer_norm31ln_parallel_residual_fwd_kernelINS_13Kernel_traitsIf13__nv_bfloat16S2_S2_fjLj7168ELj1ELj1ELj4ELj16ENS_18Kernel_traits_baseILj7168EfS2_S2_S2_fjLj128EEEEELb1ELb1ELb0EEEvNS_9FwdParamsE)
        .other          _ZN10layer_norm31ln_parallel_residual_fwd_kernelINS_13Kernel_traitsIf13__nv_bfloat16S2_S2_fjLj7168ELj1ELj1ELj4ELj16ENS_18Kernel_traits_baseILj7168EfS2_S2_S2_fjLj128EEEEELb1ELb1ELb0EEEvNS_9FwdParamsE,@"STO_CUDA_ENTRY STV_DEFAULT"
_ZN10layer_norm31ln_parallel_residual_fwd_kernelINS_13Kernel_traitsIf13__nv_bfloat16S2_S2_fjLj7168ELj1ELj1ELj4ELj16ENS_18Kernel_traits_baseILj7168EfS2_S2_S2_fjLj128EEEEELb1ELb1ELb0EEEvNS_9FwdParamsE:
.text._ZN10layer_norm31ln_parallel_residual_fwd_kernelINS_13Kernel_traitsIf13__nv_bfloat16S2_S2_fjLj7168ELj1ELj1ELj4ELj16ENS_18Kernel_traits_baseILj7168EfS2_S2_S2_fjLj128EEEEELb1ELb1ELb0EEEvNS_9FwdParamsE:
        /* <DEDUP_REMOVED lines=18> */
[----:B------:R-:W-:Y:S01]  /*0120*/  BSSY.RECONVERGENT B0, `(.L_x_7760) ;  /* 0x00000b5000007945 */ /* 0x000fe20003800200 */
[----:B------:R-:W5:Y:S02]  /*0130*/  S2UR UR6, SR_CTAID.X ;  /* 0x00000000000679c3 */ /* 0x000f640000002500 */
[----:B------:R-:W-:-:S06]  /*0140*/  UISETP.NE.AND.EX UP0, UPT, UR5, URZ, UPT, UP0 ;  /* 0x000000ff0500728c */ /* 0x000fcc000bf05300 */
[----:B------:R-:W5:Y:S02]  /*0150*/  LDC R13, c[0x0][0x360] ;  /* 0x0000d800ff0d7b82 */ /* 0x000f640000000800 */
[--C-:B-----5:R-:W-:Y:S01]  /*0160*/  IMAD R13, R13, UR6, R14.reuse ;  /* 0x000000060d0d7c24 */ /* 0x120fe2000f8e020e */
[----:B--2---:R-:W-:Y:S02]  /*0170*/  @P0 R2UR UR9, R3 ;  /* 0x00000000030902ca */ /* 0x004fe400000e0000 */
[----:B------:R-:W-:Y:S02]  /*0180*/  LOP3.LUT R3, R14, 0x60, RZ, 0xc0, !PT ;  /* 0x000000600e037812 */ /* 0x000fe400078ec0ff */
[----:B------:R-:W-:Y:S02]  /*0190*/  @P0 R2UR UR8, R2 ;  /* 0x00000000020802ca */ /* 0x000fe400000e0000 */
[----:B------:R-:W-:Y:S02]  /*01a0*/  LOP3.LUT R15, R3, 0x1f, R14, 0xf8, !PT ;  /* 0x0000001f030f7812 */ /* 0x000fe400078ef80e */
[----:B-1----:R-:W-:-:S02]  /*01b0*/  @P0 IADD3 R0, P1, PT, R4, R9, RZ ;  /* 0x0000000904000210 */ /* 0x002fc40007f3e0ff */
[----:B------:R-:W-:Y:S02]  /*01c0*/  LOP3.LUT R12, R15, 0x7f, RZ, 0x3c, !PT ;  /* 0x0000007f0f0c7812 */ /* 0x000fe400078e3cff */
[----:B------:R-:W-:Y:S01]  /*01d0*/  LOP3.LUT R2, R14, 0x1f, RZ, 0xc0, !PT ;  /* 0x0000001f0e027812 */ /* 0x000fe200078ec0ff */
[----:B------:R-:W-:Y:S01]  /*01e0*/  @P0 IMAD.X R7, RZ, RZ, R5, P1 ;  /* 0x000000ffff070224 */ /* 0x000fe200008e0605 */
[----:B------:R-:W-:Y:S01]  /*01f0*/  SHF.R.S32.HI R5, RZ, 0x1f, R6 ;  /* 0x0000001fff057819 */ /* 0x000fe20000011406 */
[----:B------:R-:W-:Y:S02]  /*0200*/  UIADD3 UR20, UPT, UPT, UR9, -0x4498517b, URZ ;  /* 0xbb67ae8509147890 */ /* 0x000fe4000fffe0ff */
[----:B------:R-:W-:Y:S01]  /*0210*/  UIADD3 UR17, UPT, UPT, UR8, -0x61c88647, URZ ;  /* 0x9e3779b908117890 */ /* 0x000fe2000fffe0ff */
[----:B------:R-:W-:Y:S01]  /*0220*/  LEA.HI R5, R5, R6, RZ, 0x3 ;  /* 0x0000000605057211 */ /* 0x000fe200078f18ff */
[----:B------:R-:W-:Y:S01]  /*0230*/  UIADD3 UR21, UPT, UPT, UR8, 0x3c6ef372, URZ ;  /* 0x3c6ef37208157890 */ /* 0x000fe2000fffe0ff */
[--C-:B------:R-:W-:Y:S01]  /*0240*/  SHF.R.U64 R11, R0, 0x2, R7.reuse ;  /* 0x00000002000b7819 */ /* 0x100fe20000001207 */
[----:B------:R-:W-:Y:S01]  /*0250*/  UIADD3 UR22, UPT, UPT, UR9, 0x76cf5d0a, URZ ;  /* 0x76cf5d0a09167890 */ /* 0x000fe2000fffe0ff */
[----:B------:R-:W-:Y:S01]  /*0260*/  LEA.HI.SX32 R12, R5, R12, 0x1d ;  /* 0x0000000c050c7211 */ /* 0x000fe200078feaff */
        /* <DEDUP_REMOVED lines=37> */
[----:B------:R-:W0:Y:S08]  /*04c0*/  @P2 LDC.64 R26, c[0x0][0x438] ;  /* 0x00010e00ff1a2b82 */ /* 0x000e300000000a00 */
[----:B------:R-:W0:Y:S08]  /*04d0*/  @P3 LDC.64 R28, c[0x0][0x3d0] ;  /* 0x0000f400ff1c3b82 */ /* 0x000e300000000a00 */
[----:B------:R-:W0:Y:S01]  /*04e0*/  @P3 LDC.64 R30, c[0x0][0x438] ;  /* 0x00010e00ff1e3b82 */ /* 0x000e220000000a00 */
[C---:B--2---:R-:W-:Y:S01]  /*04f0*/  @P0 IMAD.WIDE.U32 R16, R15.reuse, 0x20, R16 ;  /* 0x000000200f100825 */ /* 0x044fe200078e0010 */
[----:B------:R2:W5:Y:S03]  /*0500*/  @P5 LD.E.128 R136, desc[UR10][R8.64+0x10] ;  /* 0x0000100a08885980 */ /* 0x000566000c101d00 */
[C---:B---3--:R-:W-:Y:S01]  /*0510*/  @P0 IMAD.WIDE.U32 R18, R15.reuse, 0x20, R18 ;  /* 0x000000200f120825 */ /* 0x048fe200078e0012 */
[----:B------:R2:W5:Y:S02]  /*0520*/  @P0 LDG.E.128 R132, desc[UR10][R16.64] ;  /* 0x0000000a10840981 */ /* 0x000564000c1e1d00 */
[----:B------:R-:W3:Y:S01]  /*0530*/  @P4 LDC.64 R32, c[0x0][0x3d0] ;  /* 0x0000f400ff204b82 */ /* 0x000ee20000000a00 */
[----:B------:R-:W-:Y:S01]  /*0540*/  @P0 VIADD R15, R15, 0x80 ;  /* 0x000000800f0f0836 */ /* 0x000fe20000000000 */
[----:B------:R2:W5:Y:S06]  /*0550*/  @P0 LDG.E.128 R128, desc[UR10][R16.64+0x10] ;  /* 0x0000100a10800981 */ /* 0x00056c000c1e1d00 */
[----:B------:R-:W2:Y:S01]  /*0560*/  @P4 LDC.64 R34, c[0x0][0x438] ;  /* 0x00010e00ff224b82 */ /* 0x000ea20000000a00 */
[C---:B----4-:R-:W-:Y:S01]  /*0570*/  @P1 IMAD.WIDE.U32 R20, R15.reuse, 0x20, R20 ;  /* 0x000000200f141825 */ /* 0x050fe200078e0014 */
[----:B------:R4:W5:Y:S03]  /*0580*/  @P0 LD.E.128 R124, desc[UR10][R18.64] ;  /* 0x0000000a127c0980 */ /* 0x000966000c101d00 */
        /* <DEDUP_REMOVED lines=9> */
[C---:B------:R-:W-:Y:S01]  /*0620*/  @P3 IMAD.WIDE.U32 R28, R15.reuse, 0x20, R28 ;  /* 0x000000200f1c3825 */ /* 0x040fe200078e001c */
[----:B------:R4:W5:Y:S03]  /*0630*/  @P2 LDG.E.128 R100, desc[UR10][R24.64] ;  /* 0x0000000a18642981 */ /* 0x000966000c1e1d00 */
[C---:B------:R-:W-:Y:S01]  /*0640*/  @P3 IMAD.WIDE.U32 R30, R15.reuse, 0x20, R30 ;  /* 0x000000200f1e3825 */ /* 0x040fe200078e001e */
[----:B------:R4:W5:Y:S03]  /*0650*/  @P2 LDG.E.128 R96, desc[UR10][R24.64+0x10] ;  /* 0x0000100a18602981 */ /* 0x000966000c1e1d00 */
[----:B------:R-:W-:Y:S01]  /*0660*/  @P3 VIADD R15, R15, 0x80 ;  /* 0x000000800f0f3836 */ /* 0x000fe20000000000 */
[----:B------:R4:W5:Y:S03]  /*0670*/  @P2 LD.E.128 R92, desc[UR10][R26.64] ;  /* 0x0000000a1a5c2980 */ /* 0x000966000c101d00 */
[C---:B---3--:R-:W-:Y:S01]  /*0680*/  @P4 IMAD.WIDE.U32 R32, R15.reuse, 0x20, R32 ;  /* 0x000000200f204825 */ /* 0x048fe200078e0020 */
[----:B------:R4:W5:Y:S03]  /*0690*/  @P2 LD.E.128 R88, desc[UR10][R26.64+0x10] ;  /* 0x0000100a1a582980 */ /* 0x000966000c101d00 */
[C---:B--2---:R-:W-:Y:S01]  /*06a0*/  @P4 IMAD.WIDE.U32 R34, R15.reuse, 0x20, R34 ;  /* 0x000000200f224825 */ /* 0x044fe200078e0022 */
        /* <DEDUP_REMOVED lines=8> */
[----:B------:R4:W5:Y:S01]  /*0730*/  @P0 LD.E.128 R120, desc[UR10][R18.64+0x10] ;  /* 0x0000100a12780980 */ /* 0x000962000c101d00 */
[----:B------:R-:W-:Y:S01]  /*0740*/  ISETP.GE.U32.AND P0, PT, R12, 0x380, PT ;  /* 0x000003800c00780c */ /* 0x000fe20003f06070 */
[----:B------:R-:W-:-:S12]  /*0750*/  @P4 VIADD R15, R15, 0x80 ;  /* 0x000000800f0f4836 */ /* 0x000fd80000000000 */
[----:B----4-:R-:W-:Y:S05]  /*0760*/  @!P0 BRA `(.L_x_7762) ;  /* 0x0000000400408947 */ /* 0x010fea0003800000 */
        /* <DEDUP_REMOVED lines=9> */
.L_x_7761:
[C---:B------:R-:W-:Y:S02]  /*0800*/  ISETP.GE.U32.AND P6, PT, R12.reuse, 0x80, PT ;  /* 0x000000800c00780c */ /* 0x040fe40003fc6070 */
[C---:B------:R-:W-:Y:S02]  /*0810*/  ISETP.GE.U32.AND P0, PT, R12.reuse, 0x100, PT ;  /* 0x000001000c00780c */ /* 0x040fe40003f06070 */
[C---:B------:R-:W-:Y:S02]  /*0820*/  ISETP.GE.U32.AND P1, PT, R12.reuse, 0x180, PT ;  /* 0x000001800c00780c */ /* 0x040fe40003f26070 */
[C---:B------:R-:W-:Y:S02]  /*0830*/  ISETP.GE.U32.AND P2, PT, R12.reuse, 0x200, PT ;  /* 0x000002000c00780c */ /* 0x040fe40003f46070 */
[C---:B------:R-:W-:Y:S02]  /*0840*/  ISETP.GE.U32.AND P3, PT, R12.reuse, 0x280, PT ;  /* 0x000002800c00780c */ /* 0x040fe40003f66070 */
[----:B------:R-:W-:-:S02]  /*0850*/  ISETP.GE.U32.AND P4, PT, R12, 0x300, PT ;  /* 0x000003000c00780c */ /* 0x000fc40003f86070 */
[----:B------:R-:W-:Y:S01]  /*0860*/  ISETP.GE.U32.AND P5, PT, R12, 0x380, PT ;  /* 0x000003800c00780c */ /* 0x000fe20003fa6070 */
[----:B------:R-:W0:Y:S01]  /*0870*/  @P6 LDC.64 R6, c[0x0][0x3d0] ;  /* 0x0000f400ff066b82 */ /* 0x000e220000000a00 */
[----:B------:R-:W-:Y:S02]  /*0880*/  LOP3.LUT R10, R10, 0xfffff7ff, RZ, 0xc0, !PT ;  /* 0xfffff7ff0a0a7812 */ /* 0x000fe400078ec0ff */
[----:B------:R-:W-:Y:S02]  /*0890*/  CS2R R58, SRZ ;  /* 0x00000000003a7805 */ /* 0x000fe4000001ff00 */
[----:B------:R-:W-:Y:S02]  /*08a0*/  CS2R R56, SRZ ;  /* 0x0000000000387805 */ /* 0x000fe4000001ff00 */
[----:B------:R-:W-:Y:S02]  /*08b0*/  CS2R R62, SRZ ;  /* 0x00000000003e7805 */ /* 0x000fe4000001ff00 */
[----:B------:R-:W-:Y:S01]  /*08c0*/  @P6 LOP3.LUT R10, R10, 0x800, RZ, 0xfc, !PT ;  /* 0x000008000a0a6812 */ /* 0x000fe200078efcff */
        /* <DEDUP_REMOVED lines=8> */
[----:B------:R0:W5:Y:S03]  /*0950*/  @P6 LDG.E.128 R144, desc[UR10][R8.64+0x10] ;  /* 0x0000100a08906981 */ /* 0x000166000c1e1d00 */
[----:B------:R-:W-:Y:S01]  /*0960*/  @P0 VIADD R15, R15, 0x80 ;  /* 0x000000800f0f0836 */ /* 0x000fe20000000000 */
[----:B------:R0:W5:Y:S02]  /*0970*/  @P0 LDG.E.128 R132, desc[UR10][R16.64] ;  /* 0x0000000a10840981 */ /* 0x000164000c1e1d00 */
        /* <DEDUP_REMOVED lines=10> */
[C---:B----4-:R-:W-:Y:S02]  /*0a20*/  @P3 IMAD.WIDE.U32 R22, R15.reuse, 0x20, R22 ;  /* 0x000000200f163825 */ /* 0x050fe400078e0016 */
[----:B------:R0:W5:Y:S02]  /*0a30*/  @P2 LDG.E.128 R96, desc[UR10][R20.64+0x10] ;  /* 0x0000100a14602981 */ /* 0x000164000c1e1d00 */
[----:B------:R-:W-:-:S02]  /*0a40*/  @P3 VIADD R15, R15, 0x80 ;  /* 0x000000800f0f3836 */ /* 0x000fc40000000000 */
[----:B------:R0:W5:Y:S02]  /*0a50*/  @P3 LDG.E.128 R84, desc[UR10][R22.64] ;  /* 0x0000000a16543981 */ /* 0x000164000c1e1d00 */
[C---:B-1----:R-:W-:Y:S02]  /*0a60*/  @P4 IMAD.WIDE.U32 R24, R15.reuse, 0x20, R6 ;  /* 0x000000200f184825 */ /* 0x042fe400078e0006 */
[----:B------:R0:W5:Y:S02]  /*0a70*/  @P3 LDG.E.128 R80, desc[UR10][R22.64+0x10] ;  /* 0x0000100a16503981 */ /* 0x000164000c1e1d00 */
[----:B------:R-:W-:Y:S02]  /*0a80*/  @P4 VIADD R15, R15, 0x80 ;  /* 0x000000800f0f4836 */ /* 0x000fe40000000000 */
[----:B------:R0:W5:Y:S02]  /*0a90*/  @P4 LDG.E.128 R68, desc[UR10][R24.64] ;  /* 0x0000000a18444981 */ /* 0x000164000c1e1d00 */
[----:B--2---:R-:W-:-:S02]  /*0aa0*/  @P5 IMAD.WIDE.U32 R6, R15, 0x20, R26 ;  /* 0x000000200f065825 */ /* 0x004fc400078e001a */
        /* <DEDUP_REMOVED lines=24> */
[----:B------:R-:W-:Y:S02]  /*0c30*/  @P5 CS2R R42, SRZ ;  /* 0x00000000002a5805 */ /* 0x000fe4000001ff00 */
[----:B------:R-:W-:Y:S02]  /*0c40*/  @P5 CS2R R40, SRZ ;  /* 0x0000000000285805 */ /* 0x000fe4000001ff00 */
[----:B------:R-:W-:Y:S02]  /*0c50*/  @P5 CS2R R46, SRZ ;  /* 0x00000000002e5805 */ /* 0x000fe4000001ff00 */
[----:B0-----:R-:W-:-:S07]  /*0c60*/  @P5 CS2R R44, SRZ ;  /* 0x00000000002c5805 */ /* 0x001fce000001ff00 */
.L_x_7762:
[----:B------:R-:W-:Y:S05]  /*0c70*/  BSYNC.RECONVERGENT B0 ;  /* 0x0000000000007941 */ /* 0x000fea0003800200 */
.L_x_7760:
[----:B------:R-:W1:Y:S02]  /*0c80*/  LDCU UR4, c[0x0][0x384] ;  /* 0x00007080ff0477ac */ /* 0x000e640008000800 */
[----:B-1----:R-:W-:-:S06]  /*0c90*/  UISETP.GE.AND UP0, UPT, UR6, UR4, UPT ;  /* 0x000000040600728c */ /* 0x002fcc000bf06270 */
[----:B------:R-:W-:-:S13]  /*0ca0*/  PLOP3.LUT P0, PT, PT, PT, UP0, 0x80, 0x8 ;  /* 0x000000000008781c */ /* 0x000fda0003f0f008 */
[----:B------:R-:W-:Y:S05]  /*0cb0*/  @P0 EXIT ;  /* 0x000000000000094d */ /* 0x000fea0003800000 */
[----:B0-----:R-:W-:Y:S01]  /*0cc0*/  IMAD.HI.U32 R6, R11, -0x2daee0ad, RZ ;  /* 0xd2511f530b067827 */ /* 0x001fe200078e00ff */
[----:B------:R-:W-:Y:S01]  /*0cd0*/  SHF.R.S32.HI R17, RZ, 0x3, R5 ;  /* 0x00000003ff117819 */ /* 0x000fe20000011405 */
[----:B------:R-:W0:Y:S02]  /*0ce0*/  LDCU UR37, c[0x0][0x388] ;  /* 0x00007100ff2577ac */ /* 0x000e240008000800 */
[C---:B------:R-:W-:Y:S01]  /*0cf0*/  IMAD.HI.U32 R7, R13.reuse, -0x326172a9, RZ ;  /* 0xcd9e8d570d077827 */ /* 0x040fe200078e00ff */
[----:B------:R-:W-:Y:S01]  /*0d00*/  LOP3.LUT R6, R6, UR9, RZ, 0x3c, !PT ;  /* 0x0000000906067c12 */ /* 0x000fe2000f8e3cff */
[----:B------:R-:W1:Y:S02]  /*0d10*/  LDCU.U8 UR7, c[0x0][0x410] ;  /* 0x00008200ff0777ac */ /* 0x000e640008000000 */
[----:B------:R-:W-:Y:S01]  /*0d20*/  IMAD R9, R13, -0x326172a9, RZ ;  /* 0xcd9e8d570d097824 */ /* 0x000fe200078e02ff */
[----:B------:R-:W-:Y:S01]  /*0d30*/  LOP3.LUT R7, R4, UR8, R7, 0x96, !PT ;  /* 0x0000000804077c12 */ /* 0x000fe2000f8e9607 */
[C---:B------:R-:W-:Y:S01]  /*0d40*/  IMAD.HI.U32 R8, R6.reuse, -0x326172a9, RZ ;  /* 0xcd9e8d5706087827 */ /* 0x040fe200078e00ff */
[----:B------:R-:W2:Y:S03]  /*0d50*/  LDCU UR16, c[0x0][0x400] ;  /* 0x00008000ff1077ac */ /* 0x000ea60008000800 */
[----:B------:R-:W-:Y:S01]  /*0d60*/  IMAD R16, R11, -0x2daee0ad, RZ ;  /* 0xd2511f530b107824 */ /* 0x000fe200078e02ff */
[----:B------:R-:W-:Y:S01]  /*0d70*/  LOP3.LUT R8, R9, UR17, R8, 0x96, !PT ;  /* 0x0000001109087c12 */ /* 0x000fe2000f8e9608 */
[C---:B------:R-:W-:Y:S01]  /*0d80*/  IMAD.HI.U32 R15, R7.reuse, -0x2daee0ad, RZ ;  /* 0xd2511f53070f7827 */ /* 0x040fe200078e00ff */
[----:B------:R-:W3:Y:S03]  /*0d90*/  LDCU.64 UR12, c[0x0][0x398] ;  /* 0x00007300ff0c77ac */ /* 0x000ee60008000a00 */
[----:B------:R-:W-:Y:S01]  /*0da0*/  IMAD R9, R6, -0x326172a9, RZ ;  /* 0xcd9e8d5706097824 */ /* 0x000fe200078e02ff */
[----:B------:R-:W-:Y:S01]  /*0db0*/  LOP3.LUT R15, R16, UR20, R15, 0x96, !PT ;  /* 0x00000014100f7c12 */ /* 0x000fe2000f8e960f */
[----:B------:R-:W-:Y:S01]  /*0dc0*/  IMAD R16, R7, -0x2daee0ad, RZ ;  /* 0xd2511f5307107824 */ /* 0x000fe200078e02ff */
[----:B------:R-:W4:Y:S01]  /*0dd0*/  LDCU.64 UR14, c[0x0][0x3a0] ;  /* 0x00007400ff0e77ac */ /* 0x000f220008000a00 */
[----:B------:R-:W-:Y:S01]  /*0de0*/  IMAD.HI.U32 R7, R8, -0x2daee0ad, RZ ;  /* 0xd2511f5308077827 */ /* 0x000fe200078e00ff */
[----:B------:R-:W0:Y:S03]  /*0df0*/  LDCU.64 UR18, c[0x0][0x380] ;  /* 0x00007000ff1277ac */ /* 0x000e260008000a00 */
[----:B------:R-:W-:Y:S01]  /*0e00*/  IMAD.HI.U32 R6, R15, -0x326172a9, RZ ;  /* 0xcd9e8d570f067827 */ /* 0x000fe200078e00ff */
[----:B------:R-:W-:Y:S01]  /*0e10*/  LOP3.LUT R7, R16, UR22, R7, 0x96, !PT ;  /* 0x0000001610077c12 */ /* 0x000fe2000f8e9607 */
[----:B------:R-:W-:-:S02]  /*0e20*/  UPLOP3.LUT UP1, UPT, UPT, UPT, UPT, 0x40, 0x4 ;  /* 0x000000000004789c */ /* 0x000fc40003f2e870 */
[----:B------:R-:W-:Y:S01]  /*0e30*/  IMAD R16, R8, -0x2daee0ad, RZ ;  /* 0xd2511f5308107824 */ /* 0x000fe200078e02ff */
[----:B------:R-:W-:Y:S01]  /*0e40*/  LOP3.LUT R6, R9, UR21, R6, 0x96, !PT ;  /* 0x0000001509067c12 */ /* 0x000fe2000f8e9606 */
[----:B------:R-:W-:Y:S02]  /*0e50*/  IMAD R15, R15, -0x326172a9, RZ ;  /* 0xcd9e8d570f0f7824 */ /* 0x000fe400078e02ff */
[----:B------:R-:W-:-:S04]  /*0e60*/  IMAD.HI.U32 R8, R7, -0x326172a9, RZ ;  /* 0xcd9e8d5707087827 */ /* 0x000fc800078e00ff */
        /* <DEDUP_REMOVED lines=25> */
[----:B------:R-:W-:Y:S02]  /*1000*/  LOP3.LUT R8, R15, UR31, R8, 0x96, !PT ;  /* 0x0000001f0f087c12 */ /* 0x000fe4000f8e9608 */
[----:B------:R-:W-:Y:S02]  /*1010*/  LOP3.LUT R15, R17, 0x7f, RZ, 0xc0, !PT ;  /* 0x0000007f110f7812 */ /* 0x000fe400078ec0ff */
[----:B------:R-:W-:Y:S01]  /*1020*/  LOP3.LUT R9, R16, UR32, R9, 0x96, !PT ;  /* 0x0000002010097c12 */ /* 0x000fe2000f8e9609 */
[----:B------:R-:W-:Y:S01]  /*1030*/  IMAD R16, R7, -0x326172a9, RZ ;  /* 0xcd9e8d5707107824 */ /* 0x000fe200078e02ff */
[----:B------:R-:W-:Y:S01]  /*1040*/  VIADDMNMX R3, R15, -R3, RZ, !PT ;  /* 0x800000030f037246 */ /* 0x000fe200078001ff */
[----:B------:R-:W-:Y:S01]  /*1050*/  IMAD R7, R6, -0x2daee0ad, RZ ;  /* 0xd2511f5306077824 */ /* 0x000fe200078e02ff */
[----:B------:R-:W-:Y:S01]  /*1060*/  SHF.L.U32 R17, R17, 0x1, RZ ;  /* 0x0000000111117819 */ /* 0x000fe200000006ff */
[----:B------:R-:W-:Y:S01]  /*1070*/  IMAD.HI.U32 R6, R8, -0x2daee0ad, RZ ;  /* 0xd2511f5308067827 */ /* 0x000fe200078e00ff */
[----:B------:R-:W-:-:S03]  /*1080*/  VIMNMX R3, PT, PT, R3, 0x20, PT ;  /* 0x0000002003037848 */ /* 0x000fc60003fe0100 */
[----:B------:R-:W-:Y:S01]  /*1090*/  IMAD R18, R2, -0x20, R15 ;  /* 0xffffffe002127824 */ /* 0x000fe200078e020f */
[----:B------:R-:W-:Y:S01]  /*10a0*/  LOP3.LUT R2, R7, UR34, R6, 0x96, !PT ;  /* 0x0000002207027c12 */ /* 0x000fe2000f8e9606 */
[----:B------:R-:W-:Y:S01]  /*10b0*/  IMAD.HI.U32 R5, R9, -0x326172a9, RZ ;  /* 0xcd9e8d5709057827 */ /* 0x000fe200078e00ff */
[----:B------:R-:W-:Y:S02]  /*10c0*/  LOP3.LUT R6, R17, 0xffffff00, RZ, 0xc0, !PT ;  /* 0xffffff0011067812 */ /* 0x000fe400078ec0ff */
[----:B------:R-:W-:Y:S01]  /*10d0*/  VIMNMX R18, PT, PT, RZ, R18, !PT ;  /* 0x00000012ff127248 */ /* 0x000fe20007fe0100 */
[----:B------:R-:W-:Y:S01]  /*10e0*/  IMAD R7, R8, -0x2daee0ad, RZ ;  /* 0xd2511f5308077824 */ /* 0x000fe200078e02ff */
[----:B------:R-:W-:Y:S01]  /*10f0*/  LOP3.LUT R16, R16, UR33, R5, 0x96, !PT ;  /* 0x0000002110107c12 */ /* 0x000fe2000f8e9605 */
[----:B------:R-:W-:Y:S01]  /*1100*/  IMAD R3, R3, 0x8, R6 ;  /* 0x0000000803037824 */ /* 0x000fe200078e0206 */
[----:B------:R-:W-:Y:S01]  /*1110*/  VIMNMX R5, PT, PT, R18, 0x20, PT ;  /* 0x0000002012057848 */ /* 0x000fe20003fe0100 */
[----:B------:R-:W-:-:S02]  /*1120*/  IMAD R18, R9, -0x326172a9, RZ ;  /* 0xcd9e8d5709127824 */ /* 0x000fc400078e02ff */
[----:B------:R-:W-:-:S04]  /*1130*/  IMAD.HI.U32 R8, R16, -0x2daee0ad, RZ ;  /* 0xd2511f5310087827 */ /* 0x000fc800078e00ff */
[----:B------:R-:W-:Y:S01]  /*1140*/  IMAD R9, R5, 0x8, R6 ;  /* 0x0000000805097824 */ /* 0x000fe200078e0206 */
[----:B------:R-:W-:Y:S01]  /*1150*/  I2FP.F32.U32 R6, R3 ;  /* 0x0000000300067245 */ /* 0x000fe20000201000 */
[----:B------:R-:W-:Y:S01]  /*1160*/  IMAD.HI.U32 R15, R2, -0x326172a9, RZ ;  /* 0xcd9e8d57020f7827 */ /* 0x000fe200078e00ff */
[----:B------:R-:W-:Y:S02]  /*1170*/  LOP3.LUT R8, R7, UR36, R8, 0x96, !PT ;  /* 0x0000002407087c12 */ /* 0x000fe4000f8e9608 */
[----:B------:R-:W-:Y:S01]  /*1180*/  LOP3.LUT R5, R0, 0x3, RZ, 0xc0, !PT ;  /* 0x0000000300057812 */ /* 0x000fe200078ec0ff */
[----:B------:R-:W-:Y:S01]  /*1190*/  IMAD.MOV.U32 R3, RZ, RZ, RZ ;  /* 0x000000ffff037224 */ /* 0x000fe200078e00ff */
[----:B------:R-:W0:Y:S01]  /*11a0*/  MUFU.RCP R6, R6 ;  /* 0x0000000600067308 */ /* 0x000e220000001000 */
[----:B------:R-:W-:Y:S01]  /*11b0*/  LOP3.LUT R7, R18, UR35, R15, 0x96, !PT ;  /* 0x0000002312077c12 */ /* 0x000fe2000f8e960f */
[----:B------:R-:W-:Y:S02]  /*11c0*/  IMAD R203, R16, -0x2daee0ad, RZ ;  /* 0xd2511f5310cb7824 */ /* 0x000fe400078e02ff */
[----:B-1234-:R-:W-:-:S07]  /*11d0*/  IMAD R2, R2, -0x326172a9, RZ ;  /* 0xcd9e8d5702027824 */ /* 0x01efce00078e02ff */
.L_x_8651:
[----:B0-----:R-:W-:Y:S01]  /*11e0*/  UIMAD UR4, UR6, UR37, URZ ;  /* 0x00000025060472a4 */ /* 0x001fe2000f8e02ff */
[----:B------:R-:W-:Y:S01]  /*11f0*/  LOP3.LUT P0, RZ, R10, 0x800, RZ, 0xc0, !PT ;  /* 0x000008000aff7812 */ /* 0x000fe2000780c0ff */
[----:B------:R-:W-:Y:S02]  /*1200*/  BSSY.RECONVERGENT B0, `(.L_x_7763) ;  /* 0x000080c000007945 */ /* 0x000fe40003800200 */
[----:B------:R-:W-:-:S04]  /*1210*/  USHF.R.S32.HI UR5, URZ, 0x1f, UR4 ;  /* 0x0000001fff057899 */ /* 0x000fc80008011404 */
[----:B------:R-:W-:-:S06]  /*1220*/  ULEA.HI UR5, UR5, UR4, URZ, 0x3 ;  /* 0x0000000405057291 */ /* 0x000fcc000f8f18ff */
[----:B-1234-:R-:W-:-:S04]  /*1230*/  MOV R153, UR5 ;  /* 0x0000000500997c02 */ /* 0x01efc80008000f00 */
        /* <DEDUP_REMOVED lines=25> */
[----:B------:R-:W-:Y:S01]  /*13d0*/  PRMT R195, R35, 0x7632, R195 ;  /* 0x0000763223c37816 */ /* 0x000fe200000000c3 */
        /* <DEDUP_REMOVED lines=15> */
.L_x_7768:
        /* <DEDUP_REMOVED lines=13> */
.L_x_7770:
[----:B------:R-:W-:Y:S05]  /*15a0*/  BSYNC.RECONVERGENT B2 ;  /* 0x0000000000027941 */ /* 0x000fea0003800200 */
.L_x_7769:
        /* <DEDUP_REMOVED lines=42> */
.L_x_7767:
[----:B------:R-:W-:Y:S05]  /*1850*/  BSYNC.RECONVERGENT B1 ;  /* 0x0000000000017941 */ /* 0x000fea0003800200 */
.L_x_7766:
        /* <DEDUP_REMOVED lines=9> */
[----:B------:R-:W-:Y:S01]  /*18f0*/  HFMA2 R182, -RZ, RZ, 0, 1.1920928955078125e-07 ;  /* 0x00000002ffb67431 */ /* 0x000fe200000001ff */
[----:B------:R-:W-:Y:S01]  /*1900*/  PRMT R152, R152, 0x7632, R152 ;  /* 0x0000763298987816 */ /* 0x000fe20000000098 */
        /* <DEDUP_REMOVED lines=18> */
.L_x_7773:
        /* <DEDUP_REMOVED lines=13> */
.L_x_7775:
[----:B------:R-:W-:Y:S05]  /*1b00*/  BSYNC.RECONVERGENT B2 ;  /* 0x0000000000027941 */ /* 0x000fea0003800200 */
.L_x_7774:
        /* <DEDUP_REMOVED lines=43> */
.L_x_7772:
[----:B------:R-:W-:Y:S05]  /*1dc0*/  BSYNC.RECONVERGENT B1 ;  /* 0x0000000000017941 */ /* 0x000fea0003800200 */
.L_x_7771:
[----:B------:R-:W-:Y:S01]  /*1dd0*/  I2FP.F32.U32 R30, R5 ;  /* 0x00000005001e7245 */ /* 0x000fe20000201000 */
[----:B------:R-:W-:Y:S01]  /*1de0*/  IMAD.U32 R152, R152, 0x10000, RZ ;  /* 0x0001000098987824 */ /* 0x000fe200078e00ff */
[----:B------:R-:W-:Y:S01]  /*1df0*/  ISETP.NE.AND P3, PT, R182, 0x1, PT ;  /* 0x00000001b600780c */ /* 0x000fe20003f65270 */
[----:B------:R-:W-:Y:S01]  /*1e00*/  @P1 IMAD.U32 R29, R29, 0x10000, RZ ;  /* 0x000100001d1d1824 */ /* 0x000fe200078e00ff */
[----:B------:R-:W-:Y:S01]  /*1e10*/  LOP3.LUT R10, R10, 0xfffffff7, RZ, 0xc0, !PT ;  /* 0xfffffff70a0a7812 */ /* 0x000fe200078ec0ff */
[----:B------:R-:W-:Y:S01]  /*1e20*/  FFMA.FTZ R5, R30, R213, 1.1641532182693481445e-10 ;  /* 0x2f0000001e057423 */ /* 0x000fe200000100d5 */
[----:B------:R-:W-:Y:S01]  /*1e30*/  FMUL.FTZ R152, R152, R215 ;  /* 0x000000d798987220 */ /* 0x000fe20000410000 */
[----:B------:R-:W-:Y:S01]  /*1e40*/  BSSY.RECONVERGENT B1, `(.L_x_7776) ;  /* 0x000004b000017945 */ /* 0x000fe20003800200 */
[----:B------:R-:W-:Y:S02]  /*1e50*/  IMAD.MOV.U32 R204, RZ, RZ, 0x2 ;  /* 0x00000002ffcc7424 */ /* 0x000fe400078e00ff */
[----:B------:R-:W-:-:S02]  /*1e60*/  FSETP.GTU.FTZ.AND P2, PT, R5, R214, PT ;  /* 0x000000d60500720b */ /* 0x000fc40003f5c000 */
        /* <DEDUP_REMOVED lines=15> */
.L_x_7778:
        /* <DEDUP_REMOVED lines=13> */
.L_x_7780:
[----:B------:R-:W-:Y:S05]  /*2030*/  BSYNC.RECONVERGENT B2 ;  /* 0x0000000000027941 */ /* 0x000fea0003800200 */
.L_x_7779:
        /* <DEDUP_REMOVED lines=43> */
.L_x_7777:
[----:B------:R-:W-:Y:S05]  /*22f0*/  BSYNC.RECONVERGENT B1 ;  /* 0x0000000000017941 */ /* 0x000fea0003800200 */
.L_x_7776:
        /* <DEDUP_REMOVED lines=8> */
[----:B------:R-:W-:Y:S02]  /*2380*/  LOP3.LUT R10, R10, 0xfffffffb, RZ, 0xc0, !PT ;  /* 0xfffffffb0a0a7812 */ /* 0x000fe400078ec0ff */
[----:B------:R-:W-:-:S02]  /*2390*/  FSETP.GTU.FTZ.AND P3, PT, R5, R214, PT ;  /* 0x000000d60500720b */ /* 0x000fc40003f7c000 */
[----:B------:R-:W-:Y:S01]  /*23a0*/  PRMT R5, R153, 0x7632, R5 ;  /* 0x0000763299057816 */ /* 0x000fe20000000005 */
[----:B------:R-:W-:Y:S01]  /*23b0*/  IMAD.MOV.U32 R153, RZ, RZ, R2 ;  /* 0x000000ffff997224 */ /* 0x000fe200078e0002 */
        /* <DEDUP_REMOVED lines=14> */
.L_x_7783:
        /* <DEDUP_REMOVED lines=13> */
.L_x_7785:
[----:B------:R-:W-:Y:S05]  /*2570*/  BSYNC.RECONVERGENT B2 ;  /* 0x0000000000027941 */ /* 0x000fea0003800200 */
.L_x_7784:
        /* <DEDUP_REMOVED lines=43> */
.L_x_7782:
[----:B------:R-:W-:Y:S05]  /*2830*/  BSYNC.RECONVERGENT B1 ;  /* 0x0000000000017941 */ /* 0x000fea0003800200 */
.L_x_7781:
[----:B------:R-:W-:Y:S01]  /*2840*/  I2FP.F32.U32 R152, R153 ;  /* 0x0000009900987245 */ /* 0x000fe20000201000 */
[----:B------:R-:W-:Y:S01]  /*2850*/  IMAD.U32 R174, R5, 0x10000, RZ ;  /* 0x0001000005ae7824 */ /* 0x000fe200078e00ff */
[----:B------:R-:W-:Y:S01]  /*2860*/  @P1 SHF.L.U32 R173, R173, 0x10, RZ ;  /* 0x00000010adad1819 */ /* 0x000fe200000006ff */
        /* <DEDUP_REMOVED lines=22> */
.L_x_7788:
        /* <DEDUP_REMOVED lines=13> */
.L_x_7790:
[----:B------:R-:W-:Y:S05]  /*2aa0*/  BSYNC.RECONVERGENT B2 ;  /* 0x0000000000027941 */ /* 0x000fea0003800200 */
.L_x_7789:
        /* <DEDUP_REMOVED lines=43> */
.L_x_7787:
[----:B------:R-:W-:Y:S05]  /*2d60*/  BSYNC.RECONVERGENT B1 ;  /* 0x0000000000017941 */ /* 0x000fea0003800200 */
.L_x_7786:
[----:B------:R-:W-:Y:S01]  /*2d70*/  I2FP.F32.U32 R152, R5 ;  /* 0x0000000500987245 */ /* 0x000fe20000201000 */
[C---:B------:R-:W-:Y:S01]  /*2d80*/  IMAD.U32 R182, R154.reuse, 0x10000, RZ ;  /* 0x000100009ab67824 */ /* 0x040fe200078e00ff */
[----:B------:R-:W-:Y:S01]  /*2d90*/  ISETP.NE.AND P3, PT, R153, 0x1, PT ;  /* 0x000000019900780c */ /* 0x000fe20003f65270 */
[----:B------:R-:W-:Y:S01]  /*2da0*/  BSSY.RECONVERGENT B1, `(.L_x_7791) ;  /* 0x000004e000017945 */ /* 0x000fe20003800200 */
[----:B------:R-:W-:Y:S01]  /*2db0*/  PRMT R154, R154, 0x7632, R154 ;  /* 0x000076329a9a7816 */ /* 0x000fe2000000009a */
[----:B------:R-:W-:Y:S01]  /*2dc0*/  FFMA.FTZ R5, R152, R213, 1.1641532182693481445e-10 ;  /* 0x2f00000098057423 */ /* 0x000fe200000100d5 */
[----:B------:R-:W-:Y:S01]  /*2dd0*/  FMUL.FTZ R182, R182, R215 ;  /* 0x000000d7b6b67220 */ /* 0x000fe20000410000 */
[----:B------:R-:W-:-:S03]  /*2de0*/  @P1 IMAD.U32 R152, R34, 0x10000, RZ ;  /* 0x0001000022981824 */ /* 0x000fc600078e00ff */
[----:B------:R-:W-:Y:S01]  /*2df0*/  FSETP.GTU.FTZ.AND P2, PT, R5, R214, PT ;  /* 0x000000d60500720b */ /* 0x000fe20003f5c000 */
[----:B------:R-:W-:-:S03]  /*2e00*/  IMAD.MOV.U32 R5, RZ, RZ, R2 ;  /* 0x000000ffff057224 */ /* 0x000fc600078e0002 */
[----:B------:R-:W-:Y:S01]  /*2e10*/  FSEL R173, R182, RZ, !P2 ;  /* 0x000000ffb6ad7208 */ /* 0x000fe20005000000 */
[----:B------:R-:W-:Y:S01]  /*2e20*/  HFMA2 R182, -RZ, RZ, 0, 1.1920928955078125e-07 ;  /* 0x00000002ffb67431 */ /* 0x000fe200000001ff */
        /* <DEDUP_REMOVED lines=12> */
.L_x_7793:
        /* <DEDUP_REMOVED lines=13> */
.L_x_7795:
[----:B------:R-:W-:Y:S05]  /*2fc0*/  BSYNC.RECONVERGENT B2 ;  /* 0x0000000000027941 */ /* 0x000fea0003800200 */
.L_x_7794:
        /* <DEDUP_REMOVED lines=43> */
.L_x_7792:
[----:B------:R-:W-:Y:S05]  /*3280*/  BSYNC.RECONVERGENT B1 ;  /* 0x0000000000017941 */ /* 0x000fea0003800200 */
.L_x_7791:
[----:B------:R-:W-:Y:S01]  /*3290*/  I2FP.F32.U32 R152, R5 ;  /* 0x0000000500987245 */ /* 0x000fe20000201000 */
[----:B------:R-:W-:Y:S01]  /*32a0*/  IMAD.U32 R154, R154, 0x10000, RZ ;  /* 0x000100009a9a7824 */ /* 0x000fe200078e00ff */
[----:B------:R-:W-:Y:S01]  /*32b0*/  ISETP.NE.AND P4, PT, R182, 0x1, PT ;  /* 0x00000001b600780c */ /* 0x000fe20003f85270 */
[----:B------:R-:W-:Y:S01]  /*32c0*/  BSSY.RECONVERGENT B1, `(.L_x_7796) ;  /* 0x000004d000017945 */ /* 0x000fe20003800200 */
[----:B------:R-:W-:Y:S02]  /*32d0*/  IMAD.MOV.U32 R204, RZ, RZ, 0x2 ;  /* 0x00000002ffcc7424 */ /* 0x000fe400078e00ff */
[----:B------:R-:W-:Y:S01]  /*32e0*/  FFMA.FTZ R5, R152, R213, 1.1641532182693481445e-10 ;  /* 0x2f00000098057423 */ /* 0x000fe200000100d5 */
[----:B------:R-:W-:Y:S01]  /*32f0*/  FMUL.FTZ R154, R154, R215 ;  /* 0x000000d79a9a7220 */ /* 0x000fe20000410000 */
[----:B------:R-:W-:-:S03]  /*3300*/  @P1 IMAD.U32 R152, R181, 0x10000, RZ ;  /* 0x00010000b5981824 */ /* 0x000fc600078e00ff */
[----:B------:R-:W-:Y:S02]  /*3310*/  FSETP.GTU.FTZ.AND P3, PT, R5, R214, PT ;  /* 0x000000d60500720b */ /* 0x000fe40003f7c000 */
        /* <DEDUP_REMOVED lines=14> */
.L_x_7798:
        /* <DEDUP_REMOVED lines=13> */
.L_x_7800:
[----:B------:R-:W-:Y:S05]  /*34d0*/  BSYNC.RECONVERGENT B2 ;  /* 0x0000000000027941 */ /* 0x000fea0003800200 */
.L_x_7799:
        /* <DEDUP_REMOVED lines=43> */
.L_x_7797:
[----:B------:R-:W-:Y:S05]  /*3790*/  BSYNC.RECONVERGENT B1 ;  /* 0x0000000000017941 */ /* 0x000fea0003800200 */
.L_x_7796:
[----:B------:R-:W-:Y:S01]  /*37a0*/  I2FP.F32.U32 R152, R5 ;  /* 0x0000000500987245 */ /* 0x000fe20000201000 */
[----:B------:R-:W-:Y:S01]  /*37b0*/  @P1 IMAD.U32 R153, R35, 0x10000, RZ ;  /* 0x0001000023991824 */ /* 0x000fe200078e00ff */
[C---:B------:R-:W-:Y:S01]  /*37c0*/  SHF.L.U32 R154, R155.reuse, 0x10, RZ ;  /* 0x000000109b9a7819 */ /* 0x040fe200000006ff */
[----:B------:R-:W-:Y:S01]  /*37d0*/  BSSY.RECONVERGENT B1, `(.L_x_7801) ;  /* 0x000004e000017945 */ /* 0x000fe20003800200 */
[----:B------:R-:W-:Y:S01]  /*37e0*/  ISETP.NE.AND P5, PT, R204, 0x1, PT ;  /* 0x00000001cc00780c */ /* 0x000fe20003fa5270 */
[----:B------:R-:W-:Y:S01]  /*37f0*/  FFMA.FTZ R5, R152, R213, 1.1641532182693481445e-10 ;  /* 0x2f00000098057423 */ /* 0x000fe200000100d5 */
[----:B------:R-:W-:Y:S01]  /*3800*/  PRMT R218, R155, 0x7632, R218 ;  /* 0x000076329bda7816 */ /* 0x000fe200000000da */
[----:B------:R-:W-:-:S03]  /*3810*/  FMUL.FTZ R154, R154, R215 ;  /* 0x000000d79a9a7220 */ /* 0x000fc60000410000 */
[----:B------:R-:W-:Y:S01]  /*3820*/  FSETP.GTU.FTZ.AND P4, PT, R5, R214, PT ;  /* 0x000000d60500720b */ /* 0x000fe20003f9c000 */
[----:B------:R-:W-:-:S03]  /*3830*/  IMAD.MOV.U32 R5, RZ, RZ, 0x2 ;  /* 0x00000002ff057424 */ /* 0x000fc600078e00ff */
        /* <DEDUP_REMOVED lines=14> */
.L_x_7803:
        /* <DEDUP_REMOVED lines=13> */
.L_x_7805:
[----:B------:R-:W-:Y:S05]  /*39f0*/  BSYNC.RECONVERGENT B2 ;  /* 0x0000000000027941 */ /* 0x000fea0003800200 */
.L_x_7804:
        /* <DEDUP_REMOVED lines=43> */
.L_x_7802:
[----:B------:R-:W-:Y:S05]  /*3cb0*/  BSYNC.RECONVERGENT B1 ;  /* 0x0000000000017941 */ /* 0x000fea0003800200 */
.L_x_7801:
        /* <DEDUP_REMOVED lines=15> */
.L_x_7765:
        /* <DEDUP_REMOVED lines=16> */
.L_x_7809:
        /* <DEDUP_REMOVED lines=13> */
.L_x_7811:
[----:B------:R-:W-:Y:S05]  /*3f80*/  BSYNC.RECONVERGENT B2 ;  /* 0x0000000000027941 */ /* 0x000fea0003800200 */
.L_x_7810:
        /* <DEDUP_REMOVED lines=42> */
.L_x_7808:
[----:B------:R-:W-:Y:S05]  /*4230*/  BSYNC.RECONVERGENT B1 ;  /* 0x0000000000017941 */ /* 0x000fea0003800200 */
.L_x_7807:
        /* <DEDUP_REMOVED lines=9> */
[C---:B-----5:R-:W-:Y:S01]  /*42d0*/  IMAD.U32 R0, R152.reuse, 0x10000, RZ ;  /* 0x0001000098007824 */ /* 0x060fe200078e00ff */
[----:B------:R-:W-:-:S02]  /*42e0*/  PRMT R152, R152, 0x7632, R152 ;  /* 0x0000763298987816 */ /* 0x000fc40000000098 */
[----:B0-----:R-:W-:Y:S01]  /*42f0*/  FSETP.GTU.FTZ.AND P2, PT, R5, R22, PT ;  /* 0x000000160500720b */ /* 0x001fe20003f5c000 */
[----:B------:R-:W-:-:S03]  /*4300*/  IMAD.MOV.U32 R5, RZ, RZ, R2 ;  /* 0x000000ffff057224 */ /* 0x000fc600078e0002 */
        /* <DEDUP_REMOVED lines=13> */
.L_x_7814:
        /* <DEDUP_REMOVED lines=13> */
.L_x_7816:
[----:B------:R-:W-:Y:S05]  /*44b0*/  BSYNC.RECONVERGENT B2 ;  /* 0x0000000000027941 */ /* 0x000fea0003800200 */
.L_x_7815:
        /* <DEDUP_REMOVED lines=43> */
.L_x_7813:
[----:B------:R-:W-:Y:S05]  /*4770*/  BSYNC.RECONVERGENT B1 ;  /* 0x0000000000017941 */ /* 0x000fea0003800200 */
.L_x_7812:
[----:B------:R-:W-:Y:S01]  /*4780*/  I2FP.F32.U32 R16, R5 ;  /* 0x0000000500107245 */ /* 0x000fe20000201000 */
[----:B------:R-:W-:Y:S01]  /*4790*/  IMAD.U32 R18, R36, 0x10000, RZ ;  /* 0x0001000024127824 */ /* 0x000fe200078e00ff */
[----:B------:R-:W-:Y:S01]  /*47a0*/  ISETP.NE.AND P3, PT, R17, 0x1, PT ;  /* 0x000000011100780c */ /* 0x000fe20003f65270 */
[----:B------:R-:W-:Y:S02]  /*47b0*/  BSSY.RECONVERGENT B1, `(.L_x_7817) ;  /* 0x000004f000017945 */ /* 0x000fe40003800200 */
[----:B------:R-:W-:Y:S01]  /*47c0*/  FFMA.FTZ R5, R16, R213, 1.1641532182693481445e-10 ;  /* 0x2f00000010057423 */ /* 0x000fe200000100d5 */
[----:B------:R-:W-:Y:S01]  /*47d0*/  FMUL.FTZ R18, R18, R195 ;  /* 0x000000c312127220 */ /* 0x000fe20000410000 */
[----:B------:R-:W-:-:S03]  /*47e0*/  @P1 SHF.L.U32 R16, R32, 0x10, RZ ;  /* 0x0000001020101819 */ /* 0x000fc600000006ff */
[----:B------:R-:W-:-:S04]  /*47f0*/  FSETP.GTU.FTZ.AND P2, PT, R5, R22, PT ;  /* 0x000000160500720b */ /* 0x000fc80003f5c000 */
[----:B------:R-:W-:Y:S01]  /*4800*/  FSEL R5, R18, RZ, !P2 ;  /* 0x000000ff12057208 */ /* 0x000fe20005000000 */
[----:B------:R-:W-:Y:S01]  /*4810*/  IMAD.MOV.U32 R18, RZ, RZ, 0x2 ;  /* 0x00000002ff127424 */ /* 0x000fe200078e00ff */
        /* <DEDUP_REMOVED lines=15> */
.L_x_7819:
        /* <DEDUP_REMOVED lines=13> */
.L_x_7821:
[----:B------:R-:W-:Y:S05]  /*49e0*/  BSYNC.RECONVERGENT B2 ;  /* 0x0000000000027941 */ /* 0x000fea0003800200 */
.L_x_7820:
        /* <DEDUP_REMOVED lines=43> */
.L_x_7818:
[----:B------:R-:W-:Y:S05]  /*4ca0*/  BSYNC.RECONVERGENT B1 ;  /* 0x0000000000017941 */ /* 0x000fea0003800200 */
.L_x_7817:
[----:B------:R-:W-:Y:S01]  /*4cb0*/  I2FP.F32.U32 R16, R5 ;  /* 0x0000000500107245 */ /* 0x000fe20000201000 */
[----:B------:R-:W-:Y:S01]  /*4cc0*/  IMAD.U32 R152, R152, 0x10000, RZ ;  /* 0x0001000098987824 */ /* 0x000fe200078e00ff */
        /* <DEDUP_REMOVED lines=20> */
.L_x_7824:
        /* <DEDUP_REMOVED lines=13> */
.L_x_7826:
[----:B------:R-:W-:Y:S05]  /*4ee0*/  BSYNC.RECONVERGENT B2 ;  /* 0x0000000000027941 */ /* 0x000fea0003800200 */
.L_x_7825:
        /* <DEDUP_REMOVED lines=43> */
.L_x_7823:
[----:B------:R-:W-:Y:S05]  /*51a0*/  BSYNC.RECONVERGENT B1 ;  /* 0x0000000000017941 */ /* 0x000fea0003800200 */
.L_x_7822:
[----:B------:R-:W-:Y:S01]  /*51b0*/  I2FP.F32.U32 R16, R17 ;  /* 0x0000001100107245 */ /* 0x000fe20000201000 */
[----:B------:R-:W-:Y:S01]  /*51c0*/  IMAD.U32 R30, R30, 0x10000, RZ ;  /* 0x000100001e1e7824 */ /* 0x000fe200078e00ff */
[----:B------:R-:W-:Y:S01]  /*51d0*/  ISETP.NE.AND P3, PT, R19, 0x1, PT ;  /* 0x000000011300780c */ /* 0x000fe20003f65270 */
[----:B------:R-:W-:Y:S01]  /*51e0*/  BSSY.RECONVERGENT B1, `(.L_x_7827) ;  /* 0x000004f000017945 */ /* 0x000fe20003800200 */
[----:B------:R-:W-:Y:S01]  /*51f0*/  MOV R21, 0x2 ;  /* 0x0000000200157802 */ /* 0x000fe20000000f00 */
[----:B------:R-:W-:Y:S01]  /*5200*/  FFMA.FTZ R17, R16, R213, 1.1641532182693481445e-10 ;  /* 0x2f00000010117423 */ /* 0x000fe200000100d5 */
[----:B------:R-:W-:Y:S01]  /*5210*/  FMUL.FTZ R30, R30, R195 ;  /* 0x000000c31e1e7220 */ /* 0x000fe20000410000 */
[----:B------:R-:W-:-:S03]  /*5220*/  @P1 IMAD.U32 R16, R29, 0x10000, RZ ;  /* 0x000100001d101824 */ /* 0x000fc600078e00ff */
[----:B------:R-:W-:-:S04]  /*5230*/  FSETP.GTU.FTZ.AND P2, PT, R17, R22, PT ;  /* 0x000000161100720b */ /* 0x000fc80003f5c000 */
[----:B------:R-:W-:-:S05]  /*5240*/  FSEL R30, R30, RZ, !P2 ;  /* 0x000000ff1e1e7208 */ /* 0x000fca0005000000 */
[----:B------:R-:W-:-:S04]  /*5250*/  FADD.FTZ R5, R5, R30 ;  /* 0x0000001e05057221 */ /* 0x000fc80000010000 */
[--C-:B------:R-:W-:Y:S01]  /*5260*/  @P1 FADD.FTZ R30, R16, R5.reuse ;  /* 0x00000005101e1221 */ /* 0x100fe20000010000 */
[----:B------:R-:W-:Y:S01]  /*5270*/  @!P1 IMAD.MOV.U32 R30, RZ, RZ, R5 ;  /* 0x000000ffff1e9224 */ /* 0x000fe200078e0005 */
[----:B------:R-:W-:Y:S01]  /*5280*/  SEL R16, RZ, 0x1, P2 ;  /* 0x00000001ff107807 */ /* 0x000fe20001000000 */
        /* <DEDUP_REMOVED lines=11> */
.L_x_7829:
        /* <DEDUP_REMOVED lines=13> */
.L_x_7831:
[----:B------:R-:W-:Y:S05]  /*5410*/  BSYNC.RECONVERGENT B2 ;  /* 0x0000000000027941 */ /* 0x000fea0003800200 */
.L_x_7830:
        /* <DEDUP_REMOVED lines=43> */
.L_x_7828:
[----:B------:R-:W-:Y:S05]  /*56d0*/  BSYNC.RECONVERGENT B1 ;  /* 0x0000000000017941 */ /* 0x000fea0003800200 */
.L_x_7827:
        /* <DEDUP_REMOVED lines=9> */
[----:B------:R-:W-:-:S02]  /*5770*/  FSETP.GTU.FTZ.AND P3, PT, R5, R22, PT ;  /* 0x000000160500720b */ /* 0x000fc40003f7c000 */
[----:B------:R-:W-:Y:S02]  /*5780*/  PRMT R5, R153, 0x7632, R5 ;  /* 0x0000763299057816 */ /* 0x000fe40000000005 */
        /* <DEDUP_REMOVED lines=12> */
.L_x_7834:
        /* <DEDUP_REMOVED lines=13> */
.L_x_7836:
[----:B------:R-:W-:Y:S05]  /*5920*/  BSYNC.RECONVERGENT B2 ;  /* 0x0000000000027941 */ /* 0x000fea0003800200 */
.L_x_7835:
        /* <DEDUP_REMOVED lines=43> */
.L_x_7833:
[----:B------:R-:W-:Y:S05]  /*5be0*/  BSYNC.RECONVERGENT B1 ;  /* 0x0000000000017941 */ /* 0x000fea0003800200 */
.L_x_7832:
        /* <DEDUP_REMOVED lines=25> */
.L_x_7839:
        /* <DEDUP_REMOVED lines=13> */
.L_x_7841:
[----:B------:R-:W-:Y:S05]  /*5e50*/  BSYNC.RECONVERGENT B2 ;  /* 0x0000000000027941 */ /* 0x000fea0003800200 */
.L_x_7840:
        /* <DEDUP_REMOVED lines=43> */
.L_x_7838:
[----:B------:R-:W-:Y:S05]  /*6110*/  BSYNC.RECONVERGENT B1 ;  /* 0x0000000000017941 */ /* 0x000fea0003800200 */
.L_x_7837:
        /* <DEDUP_REMOVED lines=22> */
.L_x_7844:
        /* <DEDUP_REMOVED lines=13> */
.L_x_7846:
[----:B------:R-:W-:Y:S05]  /*6350*/  BSYNC.RECONVERGENT B2 ;  /* 0x0000000000027941 */ /* 0x000fea0003800200 */
.L_x_7845:
        /* <DEDUP_REMOVED lines=43> */
.L_x_7843:
[----:B------:R-:W-:Y:S05]  /*6610*/  BSYNC.RECONVERGENT B1 ;  /* 0x0000000000017941 */ /* 0x000fea0003800200 */
.L_x_7842:
        /* <DEDUP_REMOVED lines=25> */
.L_x_7849:
        /* <DEDUP_REMOVED lines=13> */
.L_x_7851:
[----:B------:R-:W-:Y:S05]  /*6880*/  BSYNC.RECONVERGENT B2 ;  /* 0x0000000000027941 */ /* 0x000fea0003800200 */
.L_x_7850:
        /* <DEDUP_REMOVED lines=43> */
.L_x_7848:
[----:B------:R-:W-:Y:S05]  /*6b40*/  BSYNC.RECONVERGENT B1 ;  /* 0x0000000000017941 */ /* 0x000fea0003800200 */
.L_x_7847:
        /* <DEDUP_REMOVED lines=21> */
.L_x_7854:
        /* <DEDUP_REMOVED lines=13> */
.L_x_7856:
[----:B------:R-:W-:Y:S05]  /*6d70*/  BSYNC.RECONVERGENT B2 ;  /* 0x0000000000027941 */ /* 0x000fea0003800200 */
.L_x_7855:
        /* <DEDUP_REMOVED lines=42> */
[----:B------:R-:W-:-:S07]  /*7020*/  IMAD.MOV.U32 R208, RZ, RZ, R20 ;  /* 0x000000ffffd07224 */ /* 0x000fce00078e0014 */
.L_x_7853:
[----:B------:R-:W-:Y:S05]  /*7030*/  BSYNC.RECONVERGENT B1 ;  /* 0x0000000000017941 */ /* 0x000fea0003800200 */
.L_x_7852:
[----:B------:R-:W-:Y:S01]  /*7040*/  I2FP.F32.U32 R20, R19 ;  /* 0x0000001300147245 */ /* 0x000fe20000201000 */
[----:B------:R-:W-:Y:S01]  /*7050*/  IMAD.U32 R152, R38, 0x10000, RZ ;  /* 0x0001000026987824 */ /* 0x000fe200078e00ff */
[----:B------:R-:W-:Y:S03]  /*7060*/  BSSY.RECONVERGENT B1, `(.L_x_7857) ;  /* 0x0000050000017945 */ /* 0x000fe60003800200 */
[----:B------:R-:W-:Y:S01]  /*7070*/  FFMA.FTZ R19, R20, R213, 1.1641532182693481445e-10 ;  /* 0x2f00000014137423 */ /* 0x000fe200000100d5 */
[----:B------:R-:W-:Y:S01]  /*7080*/  FMUL.FTZ R152, R152, R195 ;  /* 0x000000c398987220 */ /* 0x000fe20000410000 */
[----:B------:R-:W-:-:S03]  /*7090*/  @P1 SHF.L.U32 R20, R34, 0x10, RZ ;  /* 0x0000001022141819 */ /* 0x000fc600000006ff */
[----:B------:R-:W-:-:S04]  /*70a0*/  FSETP.GTU.FTZ.AND P3, PT, R19, R22, PT ;  /* 0x000000161300720b */ /* 0x000fc80003f7c000 */
        /* <DEDUP_REMOVED lines=18> */
.L_x_7859:
        /* <DEDUP_REMOVED lines=13> */
.L_x_7861:
[----:B------:R-:W-:Y:S05]  /*72a0*/  BSYNC.RECONVERGENT B2 ;  /* 0x0000000000027941 */ /* 0x000fea0003800200 */
.L_x_7860:
        /* <DEDUP_REMOVED lines=43> */
.L_x_7858:
[----:B------:R-:W-:Y:S05]  /*7560*/  BSYNC.RECONVERGENT B1 ;  /* 0x0000000000017941 */ /* 0x000fea0003800200 */
.L_x_7857:
        /* <DEDUP_REMOVED lines=20> */
.L_x_7864:
        /* <DEDUP_REMOVED lines=13> */
.L_x_7866:
[----:B------:R-:W-:Y:S05]  /*7780*/  BSYNC.RECONVERGENT B2 ;  /* 0x0000000000027941 */ /* 0x000fea0003800200 */
.L_x_7865:
        /* <DEDUP_REMOVED lines=43> */
.L_x_7863:
[----:B------:R-:W-:Y:S05]  /*7a40*/  BSYNC.RECONVERGENT B1 ;  /* 0x0000000000017941 */ /* 0x000fea0003800200 */
.L_x_7862:
[----:B------:R-:W-:Y:S01]  /*7a50*/  I2FP.F32.U32 R20, R21 ;  /* 0x0000001500147245 */ /* 0x000fe20000201000 */
[----:B------:R-:W-:Y:S01]  /*7a60*/  BSSY.RECONVERGENT B1, `(.L_x_7867) ;  /* 0x0000053000017945 */ /* 0x000fe20003800200 */
[----:B------:R-:W-:Y:S02]  /*7a70*/  PRMT R21, R38, 0x7632, R21 ;  /* 0x0000763226157816 */ /* 0x000fe40000000015 */
[----:B------:R-:W-:-:S03]  /*7a80*/  MOV R182, 0x2 ;  /* 0x0000000200b67802 */ /* 0x000fc60000000f00 */
[----:B------:R-:W-:Y:S02]  /*7a90*/  IMAD.U32 R152, R21, 0x10000, RZ ;  /* 0x0001000015987824 */ /* 0x000fe400078e00ff */
[----:B------:R-:W-:Y:S02]  /*7aa0*/  FFMA.FTZ R21, R20, R213, 1.1641532182693481445e-10 ;  /* 0x2f00000014157423 */ /* 0x000fe400000100d5 */
[----:B------:R-:W-:-:S03]  /*7ab0*/  FMUL.FTZ R152, R152, R195 ;  /* 0x000000c398987220 */ /* 0x000fc60000410000 */
[----:B------:R-:W-:Y:S02]  /*7ac0*/  FSETP.GTU.FTZ.AND P4, PT, R21, R22, PT ;  /* 0x000000161500720b */ /* 0x000fe40003f9c000 */
[----:B------:R-:W-:Y:S02]  /*7ad0*/  @P1 PRMT R21, R34, 0x7632, R21 ;  /* 0x0000763222151816 */ /* 0x000fe40000000015 */
[----:B------:R-:W-:Y:S02]  /*7ae0*/  FSEL R154, R152, RZ, !P4 ;  /* 0x000000ff989a7208 */ /* 0x000fe40006000000 */
[----:B------:R-:W-:Y:S01]  /*7af0*/  SEL R20, RZ, 0x1, P4 ;  /* 0x00000001ff147807 */ /* 0x000fe20002000000 */
[----:B------:R-:W-:Y:S01]  /*7b00*/  @P1 IMAD.U32 R152, R21, 0x10000, RZ ;  /* 0x0001000015981824 */ /* 0x000fe200078e00ff */
        /* <DEDUP_REMOVED lines=15> */
.L_x_7869:
        /* <DEDUP_REMOVED lines=13> */
.L_x_7871:
[----:B------:R-:W-:Y:S05]  /*7cd0*/  BSYNC.RECONVERGENT B2 ;  /* 0x0000000000027941 */ /* 0x000fea0003800200 */
.L_x_7870:
        /* <DEDUP_REMOVED lines=43> */
.L_x_7868:
[----:B------:R-:W-:Y:S05]  /*7f90*/  BSYNC.RECONVERGENT B1 ;  /* 0x0000000000017941 */ /* 0x000fea0003800200 */
.L_x_7867:
        /* <DEDUP_REMOVED lines=21> */
.L_x_7874:
        /* <DEDUP_REMOVED lines=13> */
.L_x_7876:
[----:B------:R-:W-:Y:S05]  /*81c0*/  BSYNC.RECONVERGENT B2 ;  /* 0x0000000000027941 */ /* 0x000fea0003800200 */
.L_x_7875:
        /* <DEDUP_REMOVED lines=43> */
.L_x_7873:
[----:B------:R-:W-:Y:S05]  /*8480*/  BSYNC.RECONVERGENT B1 ;  /* 0x0000000000017941 */ /* 0x000fea0003800200 */
.L_x_7872:
        /* <DEDUP_REMOVED lines=26> */
.L_x_7879:
        /* <DEDUP_REMOVED lines=13> */
.L_x_7881:
[----:B------:R-:W-:Y:S05]  /*8700*/  BSYNC.RECONVERGENT B2 ;  /* 0x0000000000027941 */ /* 0x000fea0003800200 */
.L_x_7880:
        /* <DEDUP_REMOVED lines=43> */
.L_x_7878:
[----:B------:R-:W-:Y:S05]  /*89c0*/  BSYNC.RECONVERGENT B1 ;  /* 0x0000000000017941 */ /* 0x000fea0003800200 */
.L_x_7877:
        /* <DEDUP_REMOVED lines=20> */
.L_x_7884:
        /* <DEDUP_REMOVED lines=15> */
.L_x_7886:
[----:B------:R-:W-:Y:S05]  /*8c00*/  BSYNC.RECONVERGENT B2 ;  /* 0x0000000000027941 */ /* 0x000fea0003800200 */
.L_x_7885:
        /* <DEDUP_REMOVED lines=37> */
[----:B------:R-:W-:-:S04]  /*8e60*/  IMAD.WIDE.U32 R204, R204, -0x326172a9, RZ ;  /* 0xcd9e8d57cccc7825 */ /* 0x000fc800078e00ff */
[----:B------:R-:W-:Y:S01]  /*8e70*/  IMAD.WIDE.U32 R152, R152, -0x2daee0ad, RZ ;  /* 0xd2511f5398987825 */ /* 0x000fe200078e00ff */
[----:B------:R-:W-:-:S03]  /*8e80*/  LOP3.LUT R7, R206, UR35, R205, 0x96, !PT ;  /* 0x00000023ce077c12 */ /* 0x000fc6000f8e96cd */
[----:B------:R-:W-:Y:S01]  /*8e90*/  IMAD.MOV.U32 R2, RZ, RZ, R204 ;  /* 0x000000ffff027224 */ /* 0x000fe200078e00cc */
[----:B------:R-:W-:Y:S01]  /*8ea0*/  LOP3.LUT R8, R154, UR36, R153, 0x96, !PT ;  /* 0x000000249a087c12 */ /* 0x000fe2000f8e9699 */
[----:B------:R-:W-:-:S07]  /*8eb0*/  IMAD.MOV.U32 R208, RZ, RZ, R152 ;  /* 0x000000ffffd07224 */ /* 0x000fce00078e0098 */
.L_x_7883:
[----:B------:R-:W-:Y:S05]  /*8ec0*/  BSYNC.RECONVERGENT B1 ;  /* 0x0000000000017941 */ /* 0x000fea0003800200 */
.L_x_7882:
[----:B------:R-:W-:Y:S02]  /*8ed0*/  I2FP.F32.U32 R152, R155 ;  /* 0x0000009b00987245 */ /* 0x000fe40000201000 */
[----:B------:R-:W-:-:S03]  /*8ee0*/  PRMT R153, R39, 0x7632, R153 ;  /* 0x0000763227997816 */ /* 0x000fc60000000099 */
[----:B------:R-:W-:Y:S01]  /*8ef0*/  FFMA.FTZ R213, R152, R213, 1.1641532182693481445e-10 ;  /* 0x2f00000098d57423 */ /* 0x000fe200000100d5 */
[----:B------:R-:W-:Y:S01]  /*8f00*/  @P1 PRMT R152, R35, 0x7632, R152 ;  /* 0x0000763223981816 */ /* 0x000fe20000000098 */
[----:B------:R-:W-:-:S03]  /*8f10*/  IMAD.U32 R154, R153, 0x10000, RZ ;  /* 0x00010000999a7824 */ /* 0x000fc600078e00ff */
[----:B------:R-:W-:Y:S01]  /*8f20*/  FSETP.GTU.FTZ.AND P6, PT, R213, R22, PT ;  /* 0x00000016d500720b */ /* 0x000fe20003fdc000 */
[----:B------:R-:W-:Y:S01]  /*8f30*/  FMUL.FTZ R154, R154, R195 ;  /* 0x000000c39a9a7220 */ /* 0x000fe20000410000 */
[----:B------:R-:W-:Y:S01]  /*8f40*/  @P1 IMAD.U32 R195, R152, 0x10000, RZ ;  /* 0x0001000098c31824 */ /* 0x000fe200078e00ff */
        /* <DEDUP_REMOVED lines=9> */
[----:B------:R-:W-:-:S07]  /*8fe0*/  PRMT R155, R212, 0x5410, R155 ;  /* 0x00005410d49b7816 */ /* 0x000fce000000009b */
.L_x_7806:
        /* <DEDUP_REMOVED lines=43> */
.L_x_7887:
[----:B------:R-:W-:Y:S02]  /*92a0*/  IMAD.MOV.U32 R203, RZ, RZ, R208 ;  /* 0x000000ffffcb7224 */ /* 0x000fe400078e00d0 */
[----:B0-----:R-:W-:-:S07]  /*92b0*/  VIADD R204, R202, 0x80 ;  /* 0x00000080cacc7836 */ /* 0x001fce0000000000 */
.L_x_7764:
[----:B------:R-:W-:Y:S05]  /*92c0*/  BSYNC.RECONVERGENT B0 ;  /* 0x0000000000007941 */ /* 0x000fea0003800200 */
.L_x_7763:
        /* <DEDUP_REMOVED lines=41> */
.L_x_7893:
        /* <DEDUP_REMOVED lines=13> */
.L_x_7895:
[----:B------:R-:W-:Y:S05]  /*9630*/  BSYNC.RECONVERGENT B2 ;  /* 0x0000000000027941 */ /* 0x000fea0003800200 */
.L_x_7894:
        /* <DEDUP_REMOVED lines=42> */
.L_x_7892:
[----:B------:R-:W-:Y:S05]  /*98e0*/  BSYNC.RECONVERGENT B1 ;  /* 0x0000000000017941 */ /* 0x000fea0003800200 */
.L_x_7891:
        /* <DEDUP_REMOVED lines=26> */
.L_x_7898:
        /* <DEDUP_REMOVED lines=13> */
.L_x_7900:
[----:B------:R-:W-:Y:S05]  /*9b60*/  BSYNC.RECONVERGENT B2 ;  /* 0x0000000000027941 */ /* 0x000fea0003800200 */
.L_x_7899:
        /* <DEDUP_REMOVED lines=43> */
.L_x_7897:
[----:B------:R-:W-:Y:S05]  /*9e20*/  BSYNC.RECONVERGENT B1 ;  /* 0x0000000000017941 */ /* 0x000fea0003800200 */
.L_x_7896:
        /* <DEDUP_REMOVED lines=9> */
[----:B------:R-:W-:-:S03]  /*9ec0*/  SEL R15, RZ, 0x1, P2 ;  /* 0x00000001ff0f7807 */ /* 0x000fc60001000000 */
[----:B------:R-:W-:Y:S01]  /*9ed0*/  FADD.FTZ R5, R5, R16 ;  /* 0x0000001005057221 */ /* 0x000fe20000010000 */
[----:B------:R-:W-:-:S03]  /*9ee0*/  MOV R16, 0x2 ;  /* 0x0000000200107802 */ /* 0x000fc60000000f00 */
        /* <DEDUP_REMOVED lines=13> */
.L_x_7903:
        /* <DEDUP_REMOVED lines=13> */
.L_x_7905:
[----:B------:R-:W-:Y:S05]  /*a090*/  BSYNC.RECONVERGENT B2 ;  /* 0x0000000000027941 */ /* 0x000fea0003800200 */
.L_x_7904:
        /* <DEDUP_REMOVED lines=40> */
[----:B------:R-:W-:Y:S02]  /*a320*/  HFMA2 R16, -RZ, RZ, 0, 0 ;  /* 0x00000000ff107431 */ /* 0x000fe400000001ff */
[----:B------:R-:W-:Y:S01]  /*a330*/  IMAD.MOV.U32 R2, RZ, RZ, R20 ;  /* 0x000000ffff027224 */ /* 0x000fe200078e0014 */
[----:B------:R-:W-:-:S07]  /*a340*/  LOP3.LUT R8, R18, UR36, R17, 0x96, !PT ;  /* 0x0000002412087c12 */ /* 0x000fce000f8e9611 */
.L_x_7902:
[----:B------:R-:W-:Y:S05]  /*a350*/  BSYNC.RECONVERGENT B1 ;  /* 0x0000000000017941 */ /* 0x000fea0003800200 */
.L_x_7901:
        /* <DEDUP_REMOVED lines=22> */
.L_x_7908:
        /* <DEDUP_REMOVED lines=13> */
.L_x_7910:
[----:B------:R-:W-:Y:S05]  /*a590*/  BSYNC.RECONVERGENT B2 ;  /* 0x0000000000027941 */ /* 0x000fea0003800200 */
.L_x_7909:
        /* <DEDUP_REMOVED lines=43> */
.L_x_7907:
[----:B------:R-:W-:Y:S05]  /*a850*/  BSYNC.RECONVERGENT B1 ;  /* 0x0000000000017941 */ /* 0x000fea0003800200 */
.L_x_7906:
[----:B------:R-:W-:Y:S01]  /*a860*/  I2FP.F32.U32 R17, R17 ;  /* 0x0000001100117245 */ /* 0x000fe20000201000 */
[----:B------:R-:W-:Y:S01]  /*a870*/  IMAD.U32 R156, R156, 0x10000, RZ ;  /* 0x000100009c9c7824 */ /* 0x000fe200078e00ff */
[----:B------:R-:W-:Y:S01]  /*a880*/  @P0 SHF.L.U32 R16, R31, 0x10, RZ ;  /* 0x000000101f100819 */ /* 0x000fe200000006ff */
[----:B------:R-:W-:Y:S01]  /*a890*/  BSSY.RECONVERGENT B1, `(.L_x_7911) ;  /* 0x000004f000017945 */ /* 0x000fe20003800200 */
[----:B------:R-:W-:Y:S02]  /*a8a0*/  IMAD.MOV.U32 R20, RZ, RZ, 0x2 ;  /* 0x00000002ff147424 */ /* 0x000fe400078e00ff */
[----:B------:R-:W-:Y:S01]  /*a8b0*/  FFMA.FTZ R17, R17, R214, 1.1641532182693481445e-10 ;  /* 0x2f00000011117423 */ /* 0x000fe200000100d6 */
[----:B------:R-:W-:-:S04]  /*a8c0*/  FMUL.FTZ R156, R156, R213 ;  /* 0x000000d59c9c7220 */ /* 0x000fc80000410000 */
[----:B------:R-:W-:-:S04]  /*a8d0*/  FSETP.GTU.FTZ.AND P2, PT, R17, R196, PT ;  /* 0x000000c41100720b */ /* 0x000fc80003f5c000 */
[----:B------:R-:W-:-:S05]  /*a8e0*/  FSEL R156, R156, RZ, !P2 ;  /* 0x000000ff9c9c7208 */ /* 0x000fca0005000000 */
[----:B------:R-:W-:-:S04]  /*a8f0*/  FADD.FTZ R5, R5, R156 ;  /* 0x0000009c05057221 */ /* 0x000fc80000010000 */
        /* <DEDUP_REMOVED lines=15> */
.L_x_7913:
        /* <DEDUP_REMOVED lines=13> */
.L_x_7915:
[----:B------:R-:W-:Y:S05]  /*aac0*/  BSYNC.RECONVERGENT B2 ;  /* 0x0000000000027941 */ /* 0x000fea0003800200 */
.L_x_7914:
        /* <DEDUP_REMOVED lines=43> */
.L_x_7912:
[----:B------:R-:W-:Y:S05]  /*ad80*/  BSYNC.RECONVERGENT B1 ;  /* 0x0000000000017941 */ /* 0x000fea0003800200 */
.L_x_7911:
        /* <DEDUP_REMOVED lines=8> */
[----:B------:R-:W-:Y:S02]  /*ae10*/  FSETP.GTU.FTZ.AND P2, PT, R5, R196, PT ;  /* 0x000000c40500720b */ /* 0x000fe40003f5c000 */
[----:B------:R-:W-:Y:S02]  /*ae20*/  PRMT R5, R153, 0x7632, R5 ;  /* 0x0000763299057816 */ /* 0x000fe40000000005 */
        /* <DEDUP_REMOVED lines=13> */
.L_x_7918:
        /* <DEDUP_REMOVED lines=13> */
.L_x_7920:
[----:B------:R-:W-:Y:S05]  /*afd0*/  BSYNC.RECONVERGENT B2 ;  /* 0x0000000000027941 */ /* 0x000fea0003800200 */
.L_x_7919:
        /* <DEDUP_REMOVED lines=43> */
.L_x_7917:
[----:B------:R-:W-:Y:S05]  /*b290*/  BSYNC.RECONVERGENT B1 ;  /* 0x0000000000017941 */ /* 0x000fea0003800200 */
.L_x_7916:
        /* <DEDUP_REMOVED lines=26> */
.L_x_7923:
        /* <DEDUP_REMOVED lines=13> */
.L_x_7925:
[----:B------:R-:W-:Y:S05]  /*b510*/  BSYNC.RECONVERGENT B2 ;  /* 0x0000000000027941 */ /* 0x000fea0003800200 */
.L_x_7924:
        /* <DEDUP_REMOVED lines=43> */
.L_x_7922:
[----:B------:R-:W-:Y:S05]  /*b7d0*/  BSYNC.RECONVERGENT B1 ;  /* 0x0000000000017941 */ /* 0x000fea0003800200 */
.L_x_7921:
        /* <DEDUP_REMOVED lines=22> */
.L_x_7928:
        /* <DEDUP_REMOVED lines=13> */
.L_x_7930:
[----:B------:R-:W-:Y:S05]  /*ba10*/  BSYNC.RECONVERGENT B2 ;  /* 0x0000000000027941 */ /* 0x000fea0003800200 */
.L_x_7929:
        /* <DEDUP_REMOVED lines=43> */
.L_x_7927:
[----:B------:R-:W-:Y:S05]  /*bcd0*/  BSYNC.RECONVERGENT B1 ;  /* 0x0000000000017941 */ /* 0x000fea0003800200 */
.L_x_7926:
        /* <DEDUP_REMOVED lines=25> */
.L_x_7933:
        /* <DEDUP_REMOVED lines=13> */
.L_x_7935:
[----:B------:R-:W-:Y:S05]  /*bf40*/  BSYNC.RECONVERGENT B2 ;  /* 0x0000000000027941 */ /* 0x000fea0003800200 */
.L_x_7934:
        /* <DEDUP_REMOVED lines=43> */
.L_x_7932:
[----:B------:R-:W-:Y:S05]  /*c200*/  BSYNC.RECONVERGENT B1 ;  /* 0x0000000000017941 */ /* 0x000fea0003800200 */
.L_x_7931:
        /* <DEDUP_REMOVED lines=21> */
.L_x_7938:
        /* <DEDUP_REMOVED lines=13> */
.L_x_7940:
[----:B------:R-:W-:Y:S05]  /*c430*/  BSYNC.RECONVERGENT B2 ;  /* 0x0000000000027941 */ /* 0x000fea0003800200 */
.L_x_7939:
        /* <DEDUP_REMOVED lines=43> */
.L_x_7937:
[----:B------:R-:W-:Y:S05]  /*c6f0*/  BSYNC.RECONVERGENT B1 ;  /* 0x0000000000017941 */ /* 0x000fea0003800200 */
.L_x_7936:
[----:B------:R-:W-:Y:S01]  /*c700*/  I2FP.F32.U32 R19, R19 ;  /* 0x0000001300137245 */ /* 0x000fe20000201000 */
[----:B------:R-:W-:Y:S01]  /*c710*/  IMAD.U32 R20, R38, 0x10000, RZ ;  /* 0x0001000026147824 */ /* 0x000fe200078e00ff */
[----:B------:R-:W-:Y:S01]  /*c720*/  BSSY.RECONVERGENT B1, `(.L_x_7941) ;  /* 0x0000050000017945 */ /* 0x000fe20003800200 */
[----:B------:R-:W-:Y:S02]  /*c730*/  @P0 IMAD.U32 R152, R34, 0x10000, RZ ;  /* 0x0001000022980824 */ /* 0x000fe400078e00ff */
[----:B------:R-:W-:Y:S01]  /*c740*/  FFMA.FTZ R19, R19, R214, 1.1641532182693481445e-10 ;  /* 0x2f00000013137423 */ /* 0x000fe200000100d6 */
[----:B------:R-:W-:-:S04]  /*c750*/  FMUL.FTZ R20, R20, R213 ;  /* 0x000000d514147220 */ /* 0x000fc80000410000 */
[----:B------:R-:W-:-:S04]  /*c760*/  FSETP.GTU.FTZ.AND P3, PT, R19, R196, PT ;  /* 0x000000c41300720b */ /* 0x000fc80003f7c000 */
        /* <DEDUP_REMOVED lines=18> */
.L_x_7943:
        /* <DEDUP_REMOVED lines=13> */
.L_x_7945:
[----:B------:R-:W-:Y:S05]  /*c960*/  BSYNC.RECONVERGENT B2 ;  /* 0x0000000000027941 */ /* 0x000fea0003800200 */
.L_x_7944:
        /* <DEDUP_REMOVED lines=43> */
.L_x_7942:
[----:B------:R-:W-:Y:S05]  /*cc20*/  BSYNC.RECONVERGENT B1 ;  /* 0x0000000000017941 */ /* 0x000fea0003800200 */
.L_x_7941:
        /* <DEDUP_REMOVED lines=20> */
.L_x_7948:
        /* <DEDUP_REMOVED lines=13> */
.L_x_7950:
[----:B------:R-:W-:Y:S05]  /*ce40*/  BSYNC.RECONVERGENT B2 ;  /* 0x0000000000027941 */ /* 0x000fea0003800200 */
.L_x_7949:
        /* <DEDUP_REMOVED lines=43> */
.L_x_7947:
[----:B------:R-:W-:Y:S05]  /*d100*/  BSYNC.RECONVERGENT B1 ;  /* 0x0000000000017941 */ /* 0x000fea0003800200 */
.L_x_7946:
[----:B------:R-:W-:Y:S01]  /*d110*/  I2FP.F32.U32 R21, R21 ;  /* 0x0000001500157245 */ /* 0x000fe20000201000 */
[----:B------:R-:W-:Y:S01]  /*d120*/  BSSY.RECONVERGENT B1, `(.L_x_7951) ;  /* 0x0000053000017945 */ /* 0x000fe20003800200 */
[----:B------:R-:W-:-:S03]  /*d130*/  PRMT R20, R38, 0x7632, R20 ;  /* 0x0000763226147816 */ /* 0x000fc60000000014 */
[----:B------:R-:W-:Y:S02]  /*d140*/  FFMA.FTZ R21, R21, R214, 1.1641532182693481445e-10 ;  /* 0x2f00000015157423 */ /* 0x000fe400000100d6 */
[----:B------:R-:W-:-:S03]  /*d150*/  IMAD.U32 R20, R20, 0x10000, RZ ;  /* 0x0001000014147824 */ /* 0x000fc600078e00ff */
[----:B------:R-:W-:Y:S01]  /*d160*/  FSETP.GTU.FTZ.AND P4, PT, R21, R196, PT ;  /* 0x000000c41500720b */ /* 0x000fe20003f9c000 */
[----:B------:R-:W-:Y:S01]  /*d170*/  FMUL.FTZ R20, R20, R213 ;  /* 0x000000d514147220 */ /* 0x000fe20000410000 */
[----:B------:R-:W-:-:S04]  /*d180*/  @P0 PRMT R21, R34, 0x7632, R21 ;  /* 0x0000763222150816 */ /* 0x000fc80000000015 */
[----:B------:R-:W-:Y:S02]  /*d190*/  FSEL R154, R20, RZ, !P4 ;  /* 0x000000ff149a7208 */ /* 0x000fe40006000000 */
[----:B------:R-:W-:Y:S02]  /*d1a0*/  SEL R20, RZ, 0x1, P4 ;  /* 0x00000001ff147807 */ /* 0x000fe40002000000 */
[----:B------:R-:W-:Y:S01]  /*d1b0*/  ISETP.NE.AND P4, PT, R153, 0x1, PT ;  /* 0x000000019900780c */ /* 0x000fe20003f85270 */
[----:B------:R-:W-:Y:S01]  /*d1c0*/  FADD.FTZ R5, R5, R154 ;  /* 0x0000009a05057221 */ /* 0x000fe20000010000 */
[----:B------:R-:W-:Y:S01]  /*d1d0*/  @P0 SHF.L.U32 R152, R21, 0x10, RZ ;  /* 0x0000001015980819 */ /* 0x000fe200000006ff */
[----:B------:R-:W-:-:S04]  /*d1e0*/  IMAD.MOV.U32 R154, RZ, RZ, 0x2 ;  /* 0x00000002ff9a7424 */ /* 0x000fc800078e00ff */
        /* <DEDUP_REMOVED lines=13> */
.L_x_7953:
        /* <DEDUP_REMOVED lines=13> */
.L_x_7955:
[----:B------:R-:W-:Y:S05]  /*d390*/  BSYNC.RECONVERGENT B2 ;  /* 0x0000000000027941 */ /* 0x000fea0003800200 */
.L_x_7954:
        /* <DEDUP_REMOVED lines=43> */
.L_x_7952:
[----:B------:R-:W-:Y:S05]  /*d650*/  BSYNC.RECONVERGENT B1 ;  /* 0x0000000000017941 */ /* 0x000fea0003800200 */
.L_x_7951:
[----:B------:R-:W-:Y:S01]  /*d660*/  I2FP.F32.U32 R5, R5 ;  /* 0x0000000500057245 */ /* 0x000fe20000201000 */
[----:B------:R-:W-:Y:S01]  /*d670*/  IMAD.U32 R152, R155, 0x10000, RZ ;  /* 0x000100009b987824 */ /* 0x000fe200078e00ff */
[----:B------:R-:W-:Y:S01]  /*d680*/  ISETP.NE.AND P5, PT, R154, 0x1, PT ;  /* 0x000000019a00780c */ /* 0x000fe20003fa5270 */
[----:B------:R-:W-:Y:S01]  /*d690*/  BSSY.RECONVERGENT B1, `(.L_x_7956) ;  /* 0x000004b000017945 */ /* 0x000fe20003800200 */
[----:B------:R-:W-:Y:S02]  /*d6a0*/  IMAD.MOV.U32 R153, RZ, RZ, R2 ;  /* 0x000000ffff997224 */ /* 0x000fe400078e0002 */
[----:B------:R-:W-:Y:S01]  /*d6b0*/  FFMA.FTZ R21, R5, R214, 1.1641532182693481445e-10 ;  /* 0x2f00000005157423 */ /* 0x000fe200000100d6 */
[----:B------:R-:W-:Y:S01]  /*d6c0*/  FMUL.FTZ R152, R152, R213 ;  /* 0x000000d598987220 */ /* 0x000fe20000410000 */
[----:B------:R-:W-:Y:S01]  /*d6d0*/  PRMT R5, R155, 0x7632, R5 ;  /* 0x000076329b057816 */ /* 0x000fe20000000005 */
[----:B------:R-:W-:Y:S02]  /*d6e0*/  HFMA2 R155, -RZ, RZ, 0, 1.1920928955078125e-07 ;  /* 0x00000002ff9b7431 */ /* 0x000fe400000001ff */
        /* <DEDUP_REMOVED lines=12> */
.L_x_7958:
        /* <DEDUP_REMOVED lines=13> */
.L_x_7960:
[----:B------:R-:W-:Y:S05]  /*d880*/  BSYNC.RECONVERGENT B2 ;  /* 0x0000000000027941 */ /* 0x000fea0003800200 */
.L_x_7959:
        /* <DEDUP_REMOVED lines=43> */
.L_x_7957:
[----:B------:R-:W-:Y:S05]  /*db40*/  BSYNC.RECONVERGENT B1 ;  /* 0x0000000000017941 */ /* 0x000fea0003800200 */
.L_x_7956:
        /* <DEDUP_REMOVED lines=26> */
.L_x_7963:
        /* <DEDUP_REMOVED lines=13> */
.L_x_7965:
[----:B------:R-:W-:Y:S05]  /*ddc0*/  BSYNC.RECONVERGENT B2 ;  /* 0x0000000000027941 */ /* 0x000fea0003800200 */
.L_x_7964:
        /* <DEDUP_REMOVED lines=43> */
.L_x_7962:
[----:B------:R-:W-:Y:S05]  /*e080*/  BSYNC.RECONVERGENT B1 ;  /* 0x0000000000017941 */ /* 0x000fea0003800200 */
.L_x_7961:
        /* <DEDUP_REMOVED lines=20> */
.L_x_7968:
        /* <DEDUP_REMOVED lines=15> */
.L_x_7970:
[----:B------:R-:W-:Y:S05]  /*e2c0*/  BSYNC.RECONVERGENT B2 ;  /* 0x0000000000027941 */ /* 0x000fea0003800200 */
.L_x_7969:
        /* <DEDUP_REMOVED lines=43> */
.L_x_7967:
[----:B------:R-:W-:Y:S05]  /*e580*/  BSYNC.RECONVERGENT B1 ;  /* 0x0000000000017941 */ /* 0x000fea0003800200 */
.L_x_7966:
[----:B------:R-:W-:Y:S02]  /*e590*/  I2FP.F32.U32 R153, R154 ;  /* 0x0000009a00997245 */ /* 0x000fe40000201000 */
[----:B------:R-:W-:Y:S02]  /*e5a0*/  PRMT R152, R39, 0x7632, R152 ;  /* 0x0000763227987816 */ /* 0x000fe40000000098 */
[----:B------:R-:W-:Y:S01]  /*e5b0*/  @P0 PRMT R154, R35, 0x7632, R154 ;  /* 0x00007632239a0816 */ /* 0x000fe2000000009a */
[----:B------:R-:W-:Y:S02]  /*e5c0*/  FFMA.FTZ R153, R153, R214, 1.1641532182693481445e-10 ;  /* 0x2f00000099997423 */ /* 0x000fe400000100d6 */
[----:B------:R-:W-:Y:S01]  /*e5d0*/  IMAD.U32 R152, R152, 0x10000, RZ ;  /* 0x0001000098987824 */ /* 0x000fe200078e00ff */
[----:B------:R-:W-:Y:S02]  /*e5e0*/  @P0 SHF.L.U32 R154, R154, 0x10, RZ ;  /* 0x000000109a9a0819 */ /* 0x000fe400000006ff */
        /* <DEDUP_REMOVED lines=14> */
.L_x_7890:
        /* <DEDUP_REMOVED lines=16> */
.L_x_7974:
        /* <DEDUP_REMOVED lines=13> */
.L_x_7976:
[----:B------:R-:W-:Y:S05]  /*e8a0*/  BSYNC.RECONVERGENT B2 ;  /* 0x0000000000027941 */ /* 0x000fea0003800200 */
.L_x_7975:
        /* <DEDUP_REMOVED lines=42> */
.L_x_7973:
[----:B------:R-:W-:Y:S05]  /*eb50*/  BSYNC.RECONVERGENT B1 ;  /* 0x0000000000017941 */ /* 0x000fea0003800200 */
.L_x_7972:
        /* <DEDUP_REMOVED lines=9> */
[----:B------:R-:W-:Y:S01]  /*ebf0*/  PRMT R152, R152, 0x7632, R152 ;  /* 0x0000763298987816 */ /* 0x000fe20000000098 */
[----:B------:R-:W-:-:S02]  /*ec00*/  IMAD.MOV.U32 R5, RZ, RZ, R2 ;  /* 0x000000ffff057224 */ /* 0x000fc400078e0002 */
[----:B0-----:R-:W-:Y:S01]  /*ec10*/  FMUL.FTZ R23, R23, R216 ;  /* 0x000000d817177220 */ /* 0x001fe20000410000 */
[----:B-1----:R-:W-:Y:S01]  /*ec20*/  FSETP.GTU.FTZ.AND P2, PT, R156, R215, PT ;  /* 0x000000d79c00720b */ /* 0x002fe20003f5c000 */
[----:B------:R-:W-:-:S03]  /*ec30*/  @P0 IMAD.U32 R156, R32, 0x10000, RZ ;  /* 0x00010000209c0824 */ /* 0x000fc600078e00ff */
        /* <DEDUP_REMOVED lines=15> */
.L_x_7979:
        /* <DEDUP_REMOVED lines=13> */
.L_x_7981:
[----:B------:R-:W-:Y:S05]  /*ee00*/  BSYNC.RECONVERGENT B2 ;  /* 0x0000000000027941 */ /* 0x000fea0003800200 */
.L_x_7980:
        /* <DEDUP_REMOVED lines=43> */
.L_x_7978:
[----:B------:R-:W-:Y:S05]  /*f0c0*/  BSYNC.RECONVERGENT B1 ;  /* 0x0000000000017941 */ /* 0x000fea0003800200 */
.L_x_7977:
[----:B------:R-:W-:Y:S01]  /*f0d0*/  I2FP.F32.U32 R5, R5 ;  /* 0x0000000500057245 */ /* 0x000fe20000201000 */
[----:B------:R-:W-:Y:S01]  /*f0e0*/  IMAD.U32 R205, R152, 0x10000, RZ ;  /* 0x0001000098cd7824 */ /* 0x000fe200078e00ff */
        /* <DEDUP_REMOVED lines=23> */
.L_x_7984:
        /* <DEDUP_REMOVED lines=13> */
.L_x_7986:
[----:B------:R-:W-:Y:S05]  /*f330*/  BSYNC.RECONVERGENT B2 ;  /* 0x0000000000027941 */ /* 0x000fea0003800200 */
.L_x_7985:
        /* <DEDUP_REMOVED lines=43> */
.L_x_7983:
[----:B------:R-:W-:Y:S05]  /*f5f0*/  BSYNC.RECONVERGENT B1 ;  /* 0x0000000000017941 */ /* 0x000fea0003800200 */
.L_x_7982:
[----:B------:R-:W-:Y:S01]  /*f600*/  I2FP.F32.U32 R5, R5 ;  /* 0x0000000500057245 */ /* 0x000fe20000201000 */
[----:B------:R-:W-:Y:S01]  /*f610*/  BSSY.RECONVERGENT B1, `(.L_x_7987) ;  /* 0x0000052000017945 */ /* 0x000fe20003800200 */
[----:B------:R-:W-:Y:S01]  /*f620*/  SHF.L.U32 R207, R153, 0x10, RZ ;  /* 0x0000001099cf7819 */ /* 0x000fe200000006ff */
[----:B------:R-:W-:Y:S01]  /*f630*/  IMAD.MOV.U32 R184, RZ, RZ, 0x2 ;  /* 0x00000002ffb87424 */ /* 0x000fe200078e00ff */
[----:B------:R-:W-:Y:S01]  /*f640*/  LOP3.LUT R10, R10, 0xfffffffb, RZ, 0xc0, !PT ;  /* 0xfffffffb0a0a7812 */ /* 0x000fe200078ec0ff */
[----:B------:R-:W-:Y:S01]  /*f650*/  FFMA.FTZ R152, R5, R214, 1.1641532182693481445e-10 ;  /* 0x2f00000005987423 */ /* 0x000fe200000100d6 */
[----:B------:R-:W-:Y:S02]  /*f660*/  @P0 IMAD.U32 R5, R33, 0x10000, RZ ;  /* 0x0001000021050824 */ /* 0x000fe400078e00ff */
[----:B------:R-:W-:Y:S02]  /*f670*/  FMUL.FTZ R207, R207, R216 ;  /* 0x000000d8cfcf7220 */ /* 0x000fe40000410000 */
[----:B------:R-:W-:-:S04]  /*f680*/  FSETP.GTU.FTZ.AND P2, PT, R152, R215, PT ;  /* 0x000000d79800720b */ /* 0x000fc80003f5c000 */
[----:B------:R-:W-:Y:S02]  /*f690*/  FSEL R156, R207, RZ, !P2 ;  /* 0x000000ffcf9c7208 */ /* 0x000fe40005000000 */
[----:B------:R-:W-:Y:S02]  /*f6a0*/  PLOP3.LUT P3, PT, P2, PT, PT, 0x8, 0x80 ;  /* 0x000000000080781c */ /* 0x000fe4000176e170 */
[----:B------:R-:W-:Y:S01]  /*f6b0*/  ISETP.NE.AND P2, PT, R172, 0x1, PT ;  /* 0x00000001ac00780c */ /* 0x000fe20003f45270 */
[----:B------:R-:W-:Y:S01]  /*f6c0*/  @P0 FADD.FTZ R156, R5, R156 ;  /* 0x0000009c059c0221 */ /* 0x000fe20000010000 */
[----:B------:R-:W-:Y:S01]  /*f6d0*/  PRMT R5, R153, 0x7632, R5 ;  /* 0x0000763299057816 */ /* 0x000fe20000000005 */
[----:B------:R-:W-:-:S03]  /*f6e0*/  IMAD.MOV.U32 R153, RZ, RZ, R2 ;  /* 0x000000ffff997224 */ /* 0x000fc600078e0002 */
        /* <DEDUP_REMOVED lines=11> */
.L_x_7989:
        /* <DEDUP_REMOVED lines=13> */
.L_x_7991:
[----:B------:R-:W-:Y:S05]  /*f870*/  BSYNC.RECONVERGENT B2 ;  /* 0x0000000000027941 */ /* 0x000fea0003800200 */
.L_x_7990:
        /* <DEDUP_REMOVED lines=43> */
.L_x_7988:
[----:B------:R-:W-:Y:S05]  /*fb30*/  BSYNC.RECONVERGENT B1 ;  /* 0x0000000000017941 */ /* 0x000fea0003800200 */
.L_x_7987:
        /* <DEDUP_REMOVED lines=8> */
[----:B------:R-:W-:-:S04]  /*fbc0*/  FSETP.GTU.FTZ.AND P2, PT, R152, R215, PT ;  /* 0x000000d79800720b */ /* 0x000fc80003f5c000 */
[----:B------:R-:W-:Y:S01]  /*fbd0*/  FSEL R172, R5, RZ, !P2 ;  /* 0x000000ff05ac7208 */ /* 0x000fe20005000000 */
[----:B------:R-:W-:Y:S01]  /*fbe0*/  IMAD.MOV.U32 R5, RZ, RZ, R2 ;  /* 0x000000ffff057224 */ /* 0x000fe200078e0002 */
        /* <DEDUP_REMOVED lines=14> */
.L_x_7994:
        /* <DEDUP_REMOVED lines=13> */
.L_x_7996:
[----:B------:R-:W-:Y:S05]  /*fda0*/  BSYNC.RECONVERGENT B2 ;  /* 0x0000000000027941 */ /* 0x000fea0003800200 */
.L_x_7995:
        /* <DEDUP_REMOVED lines=43> */
.L_x_7993:
[----:B------:R-:W-:Y:S05]  /*10060*/  BSYNC.RECONVERGENT B1 ;  /* 0x0000000000017941 */ /* 0x000fea0003800200 */
.L_x_7992:
[----:B------:R-:W-:Y:S01]  /*10070*/  I2FP.F32.U32 R5, R5 ;  /* 0x0000000500057245 */ /* 0x000fe20000201000 */
[----:B------:R-:W-:Y:S01]  /*10080*/  IMAD.U32 R153, R154, 0x10000, RZ ;  /* 0x000100009a997824 */ /* 0x000fe200078e00ff */
[----:B------:R-:W-:Y:S01]  /*10090*/  ISETP.NE.AND P3, PT, R206, 0x1, PT ;  /* 0x00000001ce00780c */ /* 0x000fe20003f65270 */
[----:B------:R-:W-:Y:S01]  /*100a0*/  @P0 IMAD.U32 R184, R34, 0x10000, RZ ;  /* 0x0001000022b80824 */ /* 0x000fe200078e00ff */
[----:B------:R-:W-:Y:S01]  /*100b0*/  BSSY.RECONVERGENT B1, `(.L_x_7997) ;  /* 0x000004d000017945 */ /* 0x000fe20003800200 */
[----:B------:R-:W-:Y:S01]  /*100c0*/  FFMA.FTZ R152, R5, R214, 1.1641532182693481445e-10 ;  /* 0x2f00000005987423 */ /* 0x000fe200000100d6 */
[----:B------:R-:W-:Y:S01]  /*100d0*/  FMUL.FTZ R153, R153, R216 ;  /* 0x000000d899997220 */ /* 0x000fe20000410000 */
[----:B------:R-:W-:Y:S01]  /*100e0*/  PRMT R154, R154, 0x7632, R154 ;  /* 0x000076329a9a7816 */ /* 0x000fe2000000009a */
[----:B------:R-:W-:Y:S02]  /*100f0*/  IMAD.MOV.U32 R5, RZ, RZ, R2 ;  /* 0x000000ffff057224 */ /* 0x000fe400078e0002 */
        /* <DEDUP_REMOVED lines=15> */
.L_x_7999:
        /* <DEDUP_REMOVED lines=13> */
.L_x_8001:
[----:B------:R-:W-:Y:S05]  /*102c0*/  BSYNC.RECONVERGENT B2 ;  /* 0x0000000000027941 */ /* 0x000fea0003800200 */
.L_x_8000:
        /* <DEDUP_REMOVED lines=43> */
.L_x_7998:
[----:B------:R-:W-:Y:S05]  /*10580*/  BSYNC.RECONVERGENT B1 ;  /* 0x0000000000017941 */ /* 0x000fea0003800200 */
.L_x_7997:
        /* <DEDUP_REMOVED lines=23> */
.L_x_8004:
        /* <DEDUP_REMOVED lines=13> */
.L_x_8006:
[----:B------:R-:W-:Y:S05]  /*107d0*/  BSYNC.RECONVERGENT B2 ;  /* 0x0000000000027941 */ /* 0x000fea0003800200 */
.L_x_8005:
        /* <DEDUP_REMOVED lines=43> */
.L_x_8003:
[----:B------:R-:W-:Y:S05]  /*10a90*/  BSYNC.RECONVERGENT B1 ;  /* 0x0000000000017941 */ /* 0x000fea0003800200 */
.L_x_8002:
        /* <DEDUP_REMOVED lines=8> */
[----:B------:R-:W-:-:S04]  /*10b20*/  FSETP.GTU.FTZ.AND P4, PT, R152, R215, PT ;  /* 0x000000d79800720b */ /* 0x000fc80003f9c000 */
[----:B------:R-:W-:Y:S01]  /*10b30*/  FSEL R184, R153, RZ, !P4 ;  /* 0x000000ff99b87208 */ /* 0x000fe20006000000 */
[----:B------:R-:W-:Y:S01]  /*10b40*/  IMAD.MOV.U32 R153, RZ, RZ, R2 ;  /* 0x000000ffff997224 */ /* 0x000fe200078e0002 */
        /* <DEDUP_REMOVED lines=13> */
.L_x_8009:
        /* <DEDUP_REMOVED lines=13> */
.L_x_8011:
[----:B------:R-:W-:Y:S05]  /*10cf0*/  BSYNC.RECONVERGENT B2 ;  /* 0x0000000000027941 */ /* 0x000fea0003800200 */
.L_x_8010:
        /* <DEDUP_REMOVED lines=43> */
.L_x_8008:
[----:B------:R-:W-:Y:S05]  /*10fb0*/  BSYNC.RECONVERGENT B1 ;  /* 0x0000000000017941 */ /* 0x000fea0003800200 */
.L_x_8007:
        /* <DEDUP_REMOVED lines=14> */
.L_x_7971:
        /* <DEDUP_REMOVED lines=43> */
.L_x_8012:
[----:B------:R-:W-:Y:S02]  /*11350*/  IMAD.MOV.U32 R203, RZ, RZ, R210 ;  /* 0x000000ffffcb7224 */ /* 0x000fe400078e00d2 */
[----:B------:R-:W-:-:S07]  /*11360*/  VIADD R204, R204, 0x80 ;  /* 0x00000080cccc7836 */ /* 0x000fce0000000000 */
.L_x_7889:
[----:B------:R-:W-:Y:S05]  /*11370*/  BSYNC.RECONVERGENT B0 ;  /* 0x0000000000007941 */ /* 0x000fea0003800200 */
.L_x_7888:
        /* <DEDUP_REMOVED lines=41> */
.L_x_8018:
        /* <DEDUP_REMOVED lines=13> */
.L_x_8020:
[----:B------:R-:W-:Y:S05]  /*116e0*/  BSYNC.RECONVERGENT B2 ;  /* 0x0000000000027941 */ /* 0x000fea0003800200 */
.L_x_8019:
        /* <DEDUP_REMOVED lines=41> */
[----:B------:R-:W-:-:S07]  /*11980*/  LOP3.LUT R8, R16, UR36, R211, 0x96, !PT ;  /* 0x0000002410087c12 */ /* 0x000fce000f8e96d3 */
.L_x_8017:
[----:B------:R-:W-:Y:S05]  /*11990*/  BSYNC.RECONVERGENT B1 ;  /* 0x0000000000017941 */ /* 0x000fea0003800200 */
.L_x_8016:
[----:B------:R-:W0:Y:S01]  /*119a0*/  LDC R197, c[0x0][0x408] ;  /* 0x00010200ffc57b82 */ /* 0x000e220000000800 */
[----:B------:R-:W-:Y:S01]  /*119b0*/  I2FP.F32.U32 R5, R15 ;  /* 0x0000000f00057245 */ /* 0x000fe20000201000 */
[----:B------:R-:W-:Y:S01]  /*119c0*/  IMAD.MOV.U32 R214, RZ, RZ, 0x2f800000 ;  /* 0x2f800000ffd67424 */ /* 0x000fe200078e00ff */
[----:B------:R-:W-:Y:S01]  /*119d0*/  SHF.L.U32 R18, R152, 0x10, RZ ;  /* 0x0000001098127819 */ /* 0x000fe200000006ff */
[----:B------:R-:W-:Y:S01]  /*119e0*/  BSSY.RECONVERGENT B1, `(.L_x_8021) ;  /* 0x000004f000017945 */ /* 0x000fe20003800200 */
[----:B------:R-:W-:Y:S01]  /*119f0*/  ISETP.NE.AND P2, PT, R17, 0x1, PT ;  /* 0x000000011100780c */ /* 0x000fe20003f45270 */
[----:B------:R-:W-:Y:S01]  /*11a00*/  FFMA.FTZ R16, R5, R214, 1.1641532182693481445e-10 ;  /* 0x2f00000005107423 */ /* 0x000fe200000100d6 */
[----:B------:R-:W-:Y:S01]  /*11a10*/  LOP3.LUT R10, R10, 0xffffffef, RZ, 0xc0, !PT ;  /* 0xffffffef0a0a7812 */ /* 0x000fe200078ec0ff */
[----:B------:R-:W1:Y:S01]  /*11a20*/  LDC R213, c[0x0][0x404] ;  /* 0x00010100ffd57b82 */ /* 0x000e620000000800 */
[----:B------:R-:W-:Y:S01]  /*11a30*/  PRMT R152, R152, 0x7632, R152 ;  /* 0x0000763298987816 */ /* 0x000fe20000000098 */
[----:B------:R-:W-:-:S02]  /*11a40*/  IMAD.MOV.U32 R19, RZ, RZ, 0x2 ;  /* 0x00000002ff137424 */ /* 0x000fc400078e00ff */
[----:B------:R-:W-:Y:S02]  /*11a50*/  IMAD.MOV.U32 R15, RZ, RZ, R2 ;  /* 0x000000ffff0f7224 */ /* 0x000fe400078e0002 */
[----:B0-----:R-:W-:Y:S01]  /*11a60*/  FMUL.FTZ R5, R18, R197 ;  /* 0x000000c512057220 */ /* 0x001fe20000410000 */
[----:B-1----:R-:W-:-:S04]  /*11a70*/  FSETP.GTU.FTZ.AND P3, PT, R16, R213, PT ;  /* 0x000000d51000720b */ /* 0x002fc80003f7c000 */
        /* <DEDUP_REMOVED lines=12> */
.L_x_8023:
        /* <DEDUP_REMOVED lines=13> */
.L_x_8025:
[----:B------:R-:W-:Y:S05]  /*11c10*/  BSYNC.RECONVERGENT B2 ;  /* 0x0000000000027941 */ /* 0x000fea0003800200 */
.L_x_8024:
        /* <DEDUP_REMOVED lines=42> */
[----:B------:R-:W-:-:S07]  /*11ec0*/  MOV R210, R16 ;  /* 0x0000001000d27202 */ /* 0x000fce0000000f00 */
.L_x_8022:
[----:B------:R-:W-:Y:S05]  /*11ed0*/  BSYNC.RECONVERGENT B1 ;  /* 0x0000000000017941 */ /* 0x000fea0003800200 */
.L_x_8021:
[----:B------:R-:W-:Y:S01]  /*11ee0*/  I2FP.F32.U32 R15, R15 ;  /* 0x0000000f000f7245 */ /* 0x000fe20000201000 */
[----:B------:R-:W-:Y:S01]  /*11ef0*/  IMAD.U32 R18, R36, 0x10000, RZ ;  /* 0x0001000024127824 */ /* 0x000fe200078e00ff */
[----:B------:R-:W-:Y:S01]  /*11f00*/  BSSY.RECONVERGENT B1, `(.L_x_8026) ;  /* 0x0000050000017945 */ /* 0x000fe20003800200 */
[----:B------:R-:W-:Y:S02]  /*11f10*/  @P0 IMAD.U32 R24, R32, 0x10000, RZ ;  /* 0x0001000020180824 */ /* 0x000fe400078e00ff */
        /* <DEDUP_REMOVED lines=21> */
.L_x_8028:
        /* <DEDUP_REMOVED lines=13> */
.L_x_8030:
[----:B------:R-:W-:Y:S05]  /*12140*/  BSYNC.RECONVERGENT B2 ;  /* 0x0000000000027941 */ /* 0x000fea0003800200 */
.L_x_8029:
        /* <DEDUP_REMOVED lines=43> */
.L_x_8027:
[----:B------:R-:W-:Y:S05]  /*12400*/  BSYNC.RECONVERGENT B1 ;  /* 0x0000000000017941 */ /* 0x000fea0003800200 */
.L_x_8026:
        /* <DEDUP_REMOVED lines=22> */
.L_x_8033:
        /* <DEDUP_REMOVED lines=13> */
.L_x_8035:
[----:B------:R-:W-:Y:S05]  /*12640*/  BSYNC.RECONVERGENT B2 ;  /* 0x0000000000027941 */ /* 0x000fea0003800200 */
.L_x_8034:
        /* <DEDUP_REMOVED lines=43> */
.L_x_8032:
[----:B------:R-:W-:Y:S05]  /*12900*/  BSYNC.RECONVERGENT B1 ;  /* 0x0000000000017941 */ /* 0x000fea0003800200 */
.L_x_8031:
        /* <DEDUP_REMOVED lines=25> */
.L_x_8038:
        /* <DEDUP_REMOVED lines=13> */
.L_x_8040:
[----:B------:R-:W-:Y:S05]  /*12b70*/  BSYNC.RECONVERGENT B2 ;  /* 0x0000000000027941 */ /* 0x000fea0003800200 */
.L_x_8039:
        /* <DEDUP_REMOVED lines=40> */
[----:B------:R-:W-:Y:S01]  /*12e00*/  MOV R2, R206 ;  /* 0x000000ce00027202 */ /* 0x000fe20000000f00 */
[----:B------:R-:W-:Y:S01]  /*12e10*/  IMAD.MOV.U32 R210, RZ, RZ, R18 ;  /* 0x000000ffffd27224 */ /* 0x000fe200078e0012 */
[----:B------:R-:W-:-:S07]  /*12e20*/  LOP3.LUT R8, R20, UR36, R19, 0x96, !PT ;  /* 0x0000002414087c12 */ /* 0x000fce000f8e9613 */
.L_x_8037:
[----:B------:R-:W-:Y:S05]  /*12e30*/  BSYNC.RECONVERGENT B1 ;  /* 0x0000000000017941 */ /* 0x000fea0003800200 */
.L_x_8036:
        /* <DEDUP_REMOVED lines=23> */
.L_x_8043:
        /* <DEDUP_REMOVED lines=13> */
.L_x_8045:
[----:B------:R-:W-:Y:S05]  /*13080*/  BSYNC.RECONVERGENT B2 ;  /* 0x0000000000027941 */ /* 0x000fea0003800200 */
.L_x_8044:
        /* <DEDUP_REMOVED lines=43> */
.L_x_8042:
[----:B------:R-:W-:Y:S05]  /*13340*/  BSYNC.RECONVERGENT B1 ;  /* 0x0000000000017941 */ /* 0x000fea0003800200 */
.L_x_8041:
        /* <DEDUP_REMOVED lines=26> */
.L_x_8048:
        /* <DEDUP_REMOVED lines=13> */
.L_x_8050:
[----:B------:R-:W-:Y:S05]  /*135c0*/  BSYNC.RECONVERGENT B2 ;  /* 0x0000000000027941 */ /* 0x000fea0003800200 */
.L_x_8049:
        /* <DEDUP_REMOVED lines=43> */
.L_x_8047:
[----:B------:R-:W-:Y:S05]  /*13880*/  BSYNC.RECONVERGENT B1 ;  /* 0x0000000000017941 */ /* 0x000fea0003800200 */
.L_x_8046:
        /* <DEDUP_REMOVED lines=22> */
.L_x_8053:
        /* <DEDUP_REMOVED lines=13> */
.L_x_8055:
[----:B------:R-:W-:Y:S05]  /*13ac0*/  BSYNC.RECONVERGENT B2 ;  /* 0x0000000000027941 */ /* 0x000fea0003800200 */
.L_x_8054:
        /* <DEDUP_REMOVED lines=43> */
.L_x_8052:
[----:B------:R-:W-:Y:S05]  /*13d80*/  BSYNC.RECONVERGENT B1 ;  /* 0x0000000000017941 */ /* 0x000fea0003800200 */
.L_x_8051:
        /* <DEDUP_REMOVED lines=25> */
.L_x_8058:
        /* <DEDUP_REMOVED lines=13> */
.L_x_8060:
[----:B------:R-:W-:Y:S05]  /*13ff0*/  BSYNC.RECONVERGENT B2 ;  /* 0x0000000000027941 */ /* 0x000fea0003800200 */
.L_x_8059:
        /* <DEDUP_REMOVED lines=43> */
.L_x_8057:
[----:B------:R-:W-:Y:S05]  /*142b0*/  BSYNC.RECONVERGENT B1 ;  /* 0x0000000000017941 */ /* 0x000fea0003800200 */
.L_x_8056:
        /* <DEDUP_REMOVED lines=21> */
.L_x_8063:
        /* <DEDUP_REMOVED lines=13> */
.L_x_8065:
[----:B------:R-:W-:Y:S05]  /*144e0*/  BSYNC.RECONVERGENT B2 ;  /* 0x0000000000027941 */ /* 0x000fea0003800200 */
.L_x_8064:
        /* <DEDUP_REMOVED lines=43> */
.L_x_8062:
[----:B------:R-:W-:Y:S05]  /*147a0*/  BSYNC.RECONVERGENT B1 ;  /* 0x0000000000017941 */ /* 0x000fea0003800200 */
.L_x_8061:
[----:B------:R-:W-:Y:S01]  /*147b0*/  I2FP.F32.U32 R19, R19 ;  /* 0x0000001300137245 */ /* 0x000fe20000201000 */
[----:B------:R-:W-:Y:S01]  /*147c0*/  IMAD.U32 R152, R38, 0x10000, RZ ;  /* 0x0001000026987824 */ /* 0x000fe200078e00ff */
[----:B------:R-:W-:Y:S03]  /*147d0*/  BSSY.RECONVERGENT B1, `(.L_x_8066) ;  /* 0x0000050000017945 */ /* 0x000fe60003800200 */
[----:B------:R-:W-:Y:S01]  /*147e0*/  FFMA.FTZ R20, R19, R214, 1.1641532182693481445e-10 ;  /* 0x2f00000013147423 */ /* 0x000fe200000100d6 */
[----:B------:R-:W-:-:S04]  /*147f0*/  FMUL.FTZ R152, R152, R197 ;  /* 0x000000c598987220 */ /* 0x000fc80000410000 */
[----:B------:R-:W-:-:S04]  /*14800*/  FSETP.GTU.FTZ.AND P3, PT, R20, R213, PT ;  /* 0x000000d51400720b */ /* 0x000fc80003f7c000 */
[----:B------:R-:W-:Y:S01]  /*14810*/  FSEL R20, R152, RZ, !P3 ;  /* 0x000000ff98147208 */ /* 0x000fe20005800000 */
[----:B------:R-:W-:Y:S01]  /*14820*/  @P0 IMAD.U32 R152, R34, 0x10000, RZ ;  /* 0x0001000022980824 */ /* 0x000fe200078e00ff */
[----:B------:R-:W-:Y:S02]  /*14830*/  SEL R19, RZ, 0x1, P3 ;  /* 0x00000001ff137807 */ /* 0x000fe40001800000 */
[----:B------:R-:W-:Y:S01]  /*14840*/  ISETP.NE.AND P3, PT, R153, 0x1, PT ;  /* 0x000000019900780c */ /* 0x000fe20003f65270 */
[----:B------:R-:W-:-:S04]  /*14850*/  FADD.FTZ R5, R5, R20 ;  /* 0x0000001405057221 */ /* 0x000fc80000010000 */
[----:B------:R-:W-:Y:S01]  /*14860*/  @P0 FADD.FTZ R169, R152, R5 ;  /* 0x0000000598a90221 */ /* 0x000fe20000010000 */
[----:B------:R-:W-:Y:S01]  /*14870*/  @!P0 MOV R169, R5 ;  /* 0x0000000500a98202 */ /* 0x000fe20000000f00 */
[----:B------:R-:W-:Y:S02]  /*14880*/  IMAD.MOV.U32 R152, RZ, RZ, 0x2 ;  /* 0x00000002ff987424 */ /* 0x000fe400078e00ff */
[----:B------:R-:W-:Y:S01]  /*14890*/  IMAD.MOV.U32 R5, RZ, RZ, R2 ;  /* 0x000000ffff057224 */ /* 0x000fe200078e0002 */
        /* <DEDUP_REMOVED lines=10> */
.L_x_8068:
        /* <DEDUP_REMOVED lines=13> */
.L_x_8070:
[----:B------:R-:W-:Y:S05]  /*14a10*/  BSYNC.RECONVERGENT B2 ;  /* 0x0000000000027941 */ /* 0x000fea0003800200 */
.L_x_8069:
        /* <DEDUP_REMOVED lines=43> */
.L_x_8067:
[----:B------:R-:W-:Y:S05]  /*14cd0*/  BSYNC.RECONVERGENT B1 ;  /* 0x0000000000017941 */ /* 0x000fea0003800200 */
.L_x_8066:
        /* <DEDUP_REMOVED lines=20> */
.L_x_8073:
        /* <DEDUP_REMOVED lines=13> */
.L_x_8075:
[----:B------:R-:W-:Y:S05]  /*14ef0*/  BSYNC.RECONVERGENT B2 ;  /* 0x0000000000027941 */ /* 0x000fea0003800200 */
.L_x_8074:
        /* <DEDUP_REMOVED lines=43> */
.L_x_8072:
[----:B------:R-:W-:Y:S05]  /*151b0*/  BSYNC.RECONVERGENT B1 ;  /* 0x0000000000017941 */ /* 0x000fea0003800200 */
.L_x_8071:
[----:B------:R-:W-:Y:S01]  /*151c0*/  I2FP.F32.U32 R21, R21 ;  /* 0x0000001500157245 */ /* 0x000fe20000201000 */
[----:B------:R-:W-:Y:S01]  /*151d0*/  BSSY.RECONVERGENT B1, `(.L_x_8076) ;  /* 0x0000053000017945 */ /* 0x000fe20003800200 */
[----:B------:R-:W-:Y:S01]  /*151e0*/  PRMT R20, R38, 0x7632, R20 ;  /* 0x0000763226147816 */ /* 0x000fe20000000014 */
[----:B------:R-:W-:-:S03]  /*151f0*/  IMAD.MOV.U32 R186, RZ, RZ, 0x2 ;  /* 0x00000002ffba7424 */ /* 0x000fc600078e00ff */
[----:B------:R-:W-:Y:S01]  /*15200*/  SHF.L.U32 R152, R20, 0x10, RZ ;  /* 0x0000001014987819 */ /* 0x000fe200000006ff */
[----:B------:R-:W-:Y:S01]  /*15210*/  FFMA.FTZ R20, R21, R214, 1.1641532182693481445e-10 ;  /* 0x2f00000015147423 */ /* 0x000fe200000100d6 */
[----:B------:R-:W-:-:S03]  /*15220*/  @P0 PRMT R21, R34, 0x7632, R21 ;  /* 0x0000763222150816 */ /* 0x000fc60000000015 */
[----:B------:R-:W-:Y:S01]  /*15230*/  FMUL.FTZ R152, R152, R197 ;  /* 0x000000c598987220 */ /* 0x000fe20000410000 */
[----:B------:R-:W-:-:S04]  /*15240*/  FSETP.GTU.FTZ.AND P4, PT, R20, R213, PT ;  /* 0x000000d51400720b */ /* 0x000fc80003f9c000 */
[----:B------:R-:W-:Y:S01]  /*15250*/  FSEL R154, R152, RZ, !P4 ;  /* 0x000000ff989a7208 */ /* 0x000fe20006000000 */
[----:B------:R-:W-:Y:S01]  /*15260*/  @P0 IMAD.U32 R152, R21, 0x10000, RZ ;  /* 0x0001000015980824 */ /* 0x000fe200078e00ff */
        /* <DEDUP_REMOVED lines=16> */
.L_x_8078:
        /* <DEDUP_REMOVED lines=13> */
.L_x_8080:
[----:B------:R-:W-:Y:S05]  /*15440*/  BSYNC.RECONVERGENT B2 ;  /* 0x0000000000027941 */ /* 0x000fea0003800200 */
.L_x_8079:
        /* <DEDUP_REMOVED lines=43> */
.L_x_8077:
[----:B------:R-:W-:Y:S05]  /*15700*/  BSYNC.RECONVERGENT B1 ;  /* 0x0000000000017941 */ /* 0x000fea0003800200 */
.L_x_8076:
[----:B------:R-:W-:Y:S01]  /*15710*/  I2FP.F32.U32 R5, R5 ;  /* 0x0000000500057245 */ /* 0x000fe20000201000 */
[----:B------:R-:W-:Y:S01]  /*15720*/  BSSY.RECONVERGENT B1, `(.L_x_8081) ;  /* 0x000004d000017945 */ /* 0x000fe20003800200 */
[----:B------:R-:W-:Y:S01]  /*15730*/  ISETP.NE.AND P5, PT, R186, 0x1, PT ;  /* 0x00000001ba00780c */ /* 0x000fe20003fa5270 */
[----:B------:R-:W-:Y:S01]  /*15740*/  IMAD.MOV.U32 R153, RZ, RZ, R2 ;  /* 0x000000ffff997224 */ /* 0x000fe200078e0002 */
[----:B------:R-:W-:Y:S01]  /*15750*/  SHF.L.U32 R154, R155, 0x10, RZ ;  /* 0x000000109b9a7819 */ /* 0x000fe200000006ff */
[----:B------:R-:W-:Y:S01]  /*15760*/  FFMA.FTZ R152, R5, R214, 1.1641532182693481445e-10 ;  /* 0x2f00000005987423 */ /* 0x000fe200000100d6 */
[----:B------:R-:W-:Y:S01]  /*15770*/  PRMT R5, R155, 0x7632, R5 ;  /* 0x000076329b057816 */ /* 0x000fe20000000005 */
[----:B------:R-:W-:Y:S02]  /*15780*/  IMAD.MOV.U32 R155, RZ, RZ, 0x2 ;  /* 0x00000002ff9b7424 */ /* 0x000fe400078e00ff */
        /* <DEDUP_REMOVED lines=13> */
.L_x_8083:
        /* <DEDUP_REMOVED lines=13> */
.L_x_8085:
[----:B------:R-:W-:Y:S05]  /*15930*/  BSYNC.RECONVERGENT B2 ;  /* 0x0000000000027941 */ /* 0x000fea0003800200 */
.L_x_8084:
        /* <DEDUP_REMOVED lines=43> */
.L_x_8082:
[----:B------:R-:W-:Y:S05]  /*15bf0*/  BSYNC.RECONVERGENT B1 ;  /* 0x0000000000017941 */ /* 0x000fea0003800200 */
.L_x_8081:
        /* <DEDUP_REMOVED lines=26> */
.L_x_8088:
        /* <DEDUP_REMOVED lines=13> */
.L_x_8090:
[----:B------:R-:W-:Y:S05]  /*15e70*/  BSYNC.RECONVERGENT B2 ;  /* 0x0000000000027941 */ /* 0x000fea0003800200 */
.L_x_8089:
        /* <DEDUP_REMOVED lines=43> */
.L_x_8087:
[----:B------:R-:W-:Y:S05]  /*16130*/  BSYNC.RECONVERGENT B1 ;  /* 0x0000000000017941 */ /* 0x000fea0003800200 */
.L_x_8086:
        /* <DEDUP_REMOVED lines=20> */
.L_x_8093:
        /* <DEDUP_REMOVED lines=15> */
.L_x_8095:
[----:B------:R-:W-:Y:S05]  /*16370*/  BSYNC.RECONVERGENT B2 ;  /* 0x0000000000027941 */ /* 0x000fea0003800200 */
.L_x_8094:
        /* <DEDUP_REMOVED lines=43> */
.L_x_8092:
[----:B------:R-:W-:Y:S05]  /*16630*/  BSYNC.RECONVERGENT B1 ;  /* 0x0000000000017941 */ /* 0x000fea0003800200 */
.L_x_8091:
        /* <DEDUP_REMOVED lines=20> */
.L_x_8015:
        /* <DEDUP_REMOVED lines=16> */
.L_x_8099:
        /* <DEDUP_REMOVED lines=13> */
.L_x_8101:
[----:B------:R-:W-:Y:S05]  /*16950*/  BSYNC.RECONVERGENT B2 ;  /* 0x0000000000027941 */ /* 0x000fea0003800200 */
.L_x_8100:
        /* <DEDUP_REMOVED lines=42> */
.L_x_8098:
[----:B------:R-:W-:Y:S05]  /*16c00*/  BSYNC.RECONVERGENT B1 ;  /* 0x0000000000017941 */ /* 0x000fea0003800200 */
.L_x_8097:
[----:B------:R-:W0:Y:S01]  /*16c10*/  LDC R216, c[0x0][0x408] ;  /* 0x00010200ffd87b82 */ /* 0x000e220000000800 */
[----:B------:R-:W-:Y:S01]  /*16c20*/  I2FP.F32.U32 R5, R24 ;  /* 0x0000001800057245 */ /* 0x000fe20000201000 */
[----:B------:R-:W-:Y:S01]  /*16c30*/  IMAD.MOV.U32 R214, RZ, RZ, 0x2f800000 ;  /* 0x2f800000ffd67424 */ /* 0x000fe200078e00ff */
[----:B------:R-:W-:Y:S01]  /*16c40*/  ISETP.NE.AND P2, PT, R158, 0x1, PT ;  /* 0x000000019e00780c */ /* 0x000fe20003f45270 */
[----:B-----5:R-:W-:Y:S01]  /*16c50*/  IMAD.U32 R203, R152, 0x10000, RZ ;  /* 0x0001000098cb7824 */ /* 0x020fe200078e00ff */
[----:B------:R-:W-:Y:S01]  /*16c60*/  LOP3.LUT R10, R10, 0xffffffef, RZ, 0xc0, !PT ;  /* 0xffffffef0a0a7812 */ /* 0x000fe200078ec0ff */
[----:B------:R-:W-:Y:S01]  /*16c70*/  FFMA.FTZ R24, R5, R214, 1.1641532182693481445e-10 ;  /* 0x2f00000005187423 */ /* 0x000fe200000100d6 */
[----:B------:R-:W-:Y:S01]  /*16c80*/  @P0 SHF.L.U32 R5, R32, 0x10, RZ ;  /* 0x0000001020050819 */ /* 0x000fe200000006ff */
[----:B------:R-:W1:Y:S01]  /*16c90*/  LDC R215, c[0x0][0x404] ;  /* 0x00010100ffd77b82 */ /* 0x000e620000000800 */
[----:B------:R-:W-:Y:S01]  /*16ca0*/  BSSY.RECONVERGENT B1, `(.L_x_8102) ;  /* 0x000004d000017945 */ /* 0x000fe20003800200 */
[----:B------:R-:W-:Y:S01]  /*16cb0*/  PRMT R152, R152, 0x7632, R152 ;  /* 0x0000763298987816 */ /* 0x000fe20000000098 */
[----:B------:R-:W-:-:S02]  /*16cc0*/  IMAD.MOV.U32 R170, RZ, RZ, 0x2 ;  /* 0x00000002ffaa7424 */ /* 0x000fc400078e00ff */
[----:B0-----:R-:W-:Y:S01]  /*16cd0*/  FMUL.FTZ R203, R203, R216 ;  /* 0x000000d8cbcb7220 */ /* 0x001fe20000410000 */
[----:B-1----:R-:W-:-:S04]  /*16ce0*/  FSETP.GTU.FTZ.AND P3, PT, R24, R215, PT ;  /* 0x000000d71800720b */ /* 0x002fc80003f7c000 */
        /* <DEDUP_REMOVED lines=15> */
.L_x_8104:
        /* <DEDUP_REMOVED lines=13> */
.L_x_8106:
[----:B------:R-:W-:Y:S05]  /*16eb0*/  BSYNC.RECONVERGENT B2 ;  /* 0x0000000000027941 */ /* 0x000fea0003800200 */
.L_x_8105:
        /* <DEDUP_REMOVED lines=43> */
.L_x_8103:
[----:B------:R-:W-:Y:S05]  /*17170*/  BSYNC.RECONVERGENT B1 ;  /* 0x0000000000017941 */ /* 0x000fea0003800200 */
.L_x_8102:
        /* <DEDUP_REMOVED lines=8> */
[----:B------:R-:W-:Y:S01]  /*17200*/  FSETP.GTU.FTZ.AND P2, PT, R152, R215, PT ;  /* 0x000000d79800720b */ /* 0x000fe20003f5c000 */
[----:B------:R-:W-:-:S03]  /*17210*/  @P0 IMAD.U32 R152, R157, 0x10000, RZ ;  /* 0x000100009d980824 */ /* 0x000fc600078e00ff */
        /* <DEDUP_REMOVED lines=15> */
.L_x_8109:
        /* <DEDUP_REMOVED lines=13> */
.L_x_8111:
[----:B------:R-:W-:Y:S05]  /*173e0*/  BSYNC.RECONVERGENT B2 ;  /* 0x0000000000027941 */ /* 0x000fea0003800200 */
.L_x_8110:
        /* <DEDUP_REMOVED lines=43> */
.L_x_8108:
[----:B------:R-:W-:Y:S05]  /*176a0*/  BSYNC.RECONVERGENT B1 ;  /* 0x0000000000017941 */ /* 0x000fea0003800200 */
.L_x_8107:
[----:B------:R-:W-:Y:S01]  /*176b0*/  I2FP.F32.U32 R5, R5 ;  /* 0x0000000500057245 */ /* 0x000fe20000201000 */
[----:B------:R-:W-:Y:S01]  /*176c0*/  IMAD.U32 R207, R153, 0x10000, RZ ;  /* 0x0001000099cf7824 */ /* 0x000fe200078e00ff */
[----:B------:R-:W-:Y:S01]  /*176d0*/  LOP3.LUT R10, R10, 0xfffffffb, RZ, 0xc0, !PT ;  /* 0xfffffffb0a0a7812 */ /* 0x000fe200078ec0ff */
[----:B------:R-:W-:Y:S01]  /*176e0*/  BSSY.RECONVERGENT B1, `(.L_x_8112) ;  /* 0x0000050000017945 */ /* 0x000fe20003800200 */
[----:B------:R-:W-:Y:S02]  /*176f0*/  IMAD.MOV.U32 R206, RZ, RZ, 0x2 ;  /* 0x00000002ffce7424 */ /* 0x000fe400078e00ff */
[----:B------:R-:W-:Y:S01]  /*17700*/  FFMA.FTZ R152, R5, R214, 1.1641532182693481445e-10 ;  /* 0x2f00000005987423 */ /* 0x000fe200000100d6 */
[----:B------:R-:W-:Y:S01]  /*17710*/  FMUL.FTZ R207, R207, R216 ;  /* 0x000000d8cfcf7220 */ /* 0x000fe20000410000 */
[----:B------:R-:W-:-:S03]  /*17720*/  @P0 IMAD.U32 R5, R33, 0x10000, RZ ;  /* 0x0001000021050824 */ /* 0x000fc600078e00ff */
[----:B------:R-:W-:-:S04]  /*17730*/  FSETP.GTU.FTZ.AND P2, PT, R152, R215, PT ;  /* 0x000000d79800720b */ /* 0x000fc80003f5c000 */
[----:B------:R-:W-:Y:S02]  /*17740*/  FSEL R158, R207, RZ, !P2 ;  /* 0x000000ffcf9e7208 */ /* 0x000fe40005000000 */
[----:B------:R-:W-:Y:S02]  /*17750*/  PLOP3.LUT P3, PT, P2, PT, PT, 0x8, 0x80 ;  /* 0x000000000080781c */ /* 0x000fe4000176e170 */
[----:B------:R-:W-:Y:S01]  /*17760*/  ISETP.NE.AND P2, PT, R186, 0x1, PT ;  /* 0x00000001ba00780c */ /* 0x000fe20003f45270 */
[----:B------:R-:W-:Y:S01]  /*17770*/  @P0 FADD.FTZ R158, R5, R158 ;  /* 0x0000009e059e0221 */ /* 0x000fe20000010000 */
[----:B------:R-:W-:Y:S02]  /*17780*/  PRMT R5, R153, 0x7632, R5 ;  /* 0x0000763299057816 */ /* 0x000fe40000000005 */
[----:B------:R-:W-:Y:S02]  /*17790*/  MOV R153, R2 ;  /* 0x0000000200997202 */ /* 0x000fe40000000f00 */
        /* <DEDUP_REMOVED lines=11> */
.L_x_8114:
        /* <DEDUP_REMOVED lines=13> */
.L_x_8116:
[----:B------:R-:W-:Y:S05]  /*17920*/  BSYNC.RECONVERGENT B2 ;  /* 0x0000000000027941 */ /* 0x000fea0003800200 */
.L_x_8115:
        /* <DEDUP_REMOVED lines=43> */
.L_x_8113:
[----:B------:R-:W-:Y:S05]  /*17be0*/  BSYNC.RECONVERGENT B1 ;  /* 0x0000000000017941 */ /* 0x000fea0003800200 */
.L_x_8112:
[----:B------:R-:W-:Y:S01]  /*17bf0*/  I2FP.F32.U32 R153, R153 ;  /* 0x0000009900997245 */ /* 0x000fe20000201000 */
[----:B------:R-:W-:Y:S01]  /*17c00*/  @P0 IMAD.U32 R169, R169, 0x10000, RZ ;  /* 0x00010000a9a90824 */ /* 0x000fe200078e00ff */
[----:B------:R-:W-:Y:S01]  /*17c10*/  SHF.L.U32 R5, R5, 0x10, RZ ;  /* 0x0000001005057819 */ /* 0x000fe200000006ff */
[----:B------:R-:W-:Y:S01]  /*17c20*/  BSSY.RECONVERGENT B1, `(.L_x_8117) ;  /* 0x000004f000017945 */ /* 0x000fe20003800200 */
[----:B------:R-:W-:Y:S01]  /*17c30*/  LOP3.LUT R10, R10, 0xfffffffd, RZ, 0xc0, !PT ;  /* 0xfffffffd0a0a7812 */ /* 0x000fe200078ec0ff */
[----:B------:R-:W-:Y:S01]  /*17c40*/  FFMA.FTZ R152, R153, R214, 1.1641532182693481445e-10 ;  /* 0x2f00000099987423 */ /* 0x000fe200000100d6 */
[----:B------:R-:W-:Y:S02]  /*17c50*/  IMAD.MOV.U32 R207, RZ, RZ, 0x2 ;  /* 0x00000002ffcf7424 */ /* 0x000fe400078e00ff */
[----:B------:R-:W-:Y:S02]  /*17c60*/  FMUL.FTZ R5, R5, R216 ;  /* 0x000000d805057220 */ /* 0x000fe40000410000 */
        /* <DEDUP_REMOVED lines=17> */
.L_x_8119:
        /* <DEDUP_REMOVED lines=13> */
.L_x_8121:
[----:B------:R-:W-:Y:S05]  /*17e50*/  BSYNC.RECONVERGENT B2 ;  /* 0x0000000000027941 */ /* 0x000fea0003800200 */
.L_x_8120:
        /* <DEDUP_REMOVED lines=43> */
.L_x_8118:
[----:B------:R-:W-:Y:S05]  /*18110*/  BSYNC.RECONVERGENT B1 ;  /* 0x0000000000017941 */ /* 0x000fea0003800200 */
.L_x_8117:
        /* <DEDUP_REMOVED lines=24> */
.L_x_8124:
        /* <DEDUP_REMOVED lines=13> */
.L_x_8126:
[----:B------:R-:W-:Y:S05]  /*18370*/  BSYNC.RECONVERGENT B2 ;  /* 0x0000000000027941 */ /* 0x000fea0003800200 */
.L_x_8125:
        /* <DEDUP_REMOVED lines=43> */
.L_x_8123:
[----:B------:R-:W-:Y:S05]  /*18630*/  BSYNC.RECONVERGENT B1 ;  /* 0x0000000000017941 */ /* 0x000fea0003800200 */
.L_x_8122:
        /* <DEDUP_REMOVED lines=23> */
.L_x_8129:
        /* <DEDUP_REMOVED lines=13> */
.L_x_8131:
[----:B------:R-:W-:Y:S05]  /*18880*/  BSYNC.RECONVERGENT B2 ;  /* 0x0000000000027941 */ /* 0x000fea0003800200 */
.L_x_8130:
        /* <DEDUP_REMOVED lines=43> */
.L_x_8128:
[----:B------:R-:W-:Y:S05]  /*18b40*/  BSYNC.RECONVERGENT B1 ;  /* 0x0000000000017941 */ /* 0x000fea0003800200 */
.L_x_8127:
        /* <DEDUP_REMOVED lines=24> */
.L_x_8134:
        /* <DEDUP_REMOVED lines=13> */
.L_x_8136:
[----:B------:R-:W-:Y:S05]  /*18da0*/  BSYNC.RECONVERGENT B2 ;  /* 0x0000000000027941 */ /* 0x000fea0003800200 */
.L_x_8135:
        /* <DEDUP_REMOVED lines=43> */
.L_x_8133:
[----:B------:R-:W-:Y:S05]  /*19060*/  BSYNC.RECONVERGENT B1 ;  /* 0x0000000000017941 */ /* 0x000fea0003800200 */
.L_x_8132:
        /* <DEDUP_REMOVED lines=14> */
.L_x_8096:
        /* <DEDUP_REMOVED lines=43> */
.L_x_8137:
[----:B------:R-:W-:Y:S01]  /*19400*/  IMAD.MOV.U32 R203, RZ, RZ, R210 ;  /* 0x000000ffffcb7224 */ /* 0x000fe200078e00d2 */
[----:B------:R-:W-:-:S07]  /*19410*/  IADD3 R204, PT, PT, R204, 0x80, RZ ;  /* 0x00000080cccc7810 */ /* 0x000fce0007ffe0ff */
.L_x_8014:
[----:B------:R-:W-:Y:S05]  /*19420*/  BSYNC.RECONVERGENT B0 ;  /* 0x0000000000007941 */ /* 0x000fea0003800200 */
.L_x_8013:
        /* <DEDUP_REMOVED lines=37> */
[--C-:B------:R-:W-:Y:S02]  /*19680*/  @!P2 IMAD.MOV.U32 R210, RZ, RZ, R203.reuse ;  /* 0x000000ffffd2a224 */ /* 0x100fe400078e00cb */
[----:B------:R-:W-:Y:S02]  /*19690*/  @P2 VIADD R17, R5, 0x1 ;  /* 0x0000000105112836 */ /* 0x000fe40000000000 */
[----:B------:R-:W-:Y:S01]  /*196a0*/  @P2 IMAD.MOV.U32 R210, RZ, RZ, R203 ;  /* 0x000000ffffd22224 */ /* 0x000fe200078e00cb */
[----:B------:R-:W-:Y:S06]  /*196b0*/  BRA `(.L_x_8142) ;  /* 0x0000000000e07947 */ /* 0x000fec0003800000 */
.L_x_8143:
        /* <DEDUP_REMOVED lines=13> */
.L_x_8145:
[----:B------:R-:W-:Y:S05]  /*19790*/  BSYNC.RECONVERGENT B2 ;  /* 0x0000000000027941 */ /* 0x000fea0003800200 */
.L_x_8144:
        /* <DEDUP_REMOVED lines=42> */
.L_x_8142:
[----:B------:R-:W-:Y:S05]  /*19a40*/  BSYNC.RECONVERGENT B1 ;  /* 0x0000000000017941 */ /* 0x000fea0003800200 */
.L_x_8141:
        /* <DEDUP_REMOVED lines=10> */
[----:B0-----:R-:W-:Y:S01]  /*19af0*/  FMUL.FTZ R5, R15, R198 ;  /* 0x000000c60f057220 */ /* 0x001fe20000410000 */
[----:B------:R-:W-:Y:S01]  /*19b00*/  IMAD.MOV.U32 R15, RZ, RZ, R2 ;  /* 0x000000ffff0f7224 */ /* 0x000fe200078e0002 */
        /* <DEDUP_REMOVED lines=14> */
.L_x_8148:
        /* <DEDUP_REMOVED lines=13> */
.L_x_8150:
[----:B------:R-:W-:Y:S05]  /*19cc0*/  BSYNC.RECONVERGENT B2 ;  /* 0x0000000000027941 */ /* 0x000fea0003800200 */
.L_x_8149:
        /* <DEDUP_REMOVED lines=43> */
.L_x_8147:
[----:B------:R-:W-:Y:S05]  /*19f80*/  BSYNC.RECONVERGENT B1 ;  /* 0x0000000000017941 */ /* 0x000fea0003800200 */
.L_x_8146:
        /* <DEDUP_REMOVED lines=25> */
.L_x_8153:
        /* <DEDUP_REMOVED lines=13> */
.L_x_8155:
[----:B------:R-:W-:Y:S05]  /*1a1f0*/  BSYNC.RECONVERGENT B2 ;  /* 0x0000000000027941 */ /* 0x000fea0003800200 */
.L_x_8154:
        /* <DEDUP_REMOVED lines=43> */
.L_x_8152:
[----:B------:R-:W-:Y:S05]  /*1a4b0*/  BSYNC.RECONVERGENT B1 ;  /* 0x0000000000017941 */ /* 0x000fea0003800200 */
.L_x_8151:
        /* <DEDUP_REMOVED lines=22> */
.L_x_8158:
        /* <DEDUP_REMOVED lines=13> */
.L_x_8160:
[----:B------:R-:W-:Y:S05]  /*1a6f0*/  BSYNC.RECONVERGENT B2 ;  /* 0x0000000000027941 */ /* 0x000fea0003800200 */
.L_x_8159:
        /* <DEDUP_REMOVED lines=43> */
.L_x_8157:
[----:B------:R-:W-:Y:S05]  /*1a9b0*/  BSYNC.RECONVERGENT B1 ;  /* 0x0000000000017941 */ /* 0x000fea0003800200 */
.L_x_8156:
        /* <DEDUP_REMOVED lines=25> */
.L_x_8163:
        /* <DEDUP_REMOVED lines=13> */
.L_x_8165:
[----:B------:R-:W-:Y:S05]  /*1ac20*/  BSYNC.RECONVERGENT B2 ;  /* 0x0000000000027941 */ /* 0x000fea0003800200 */
.L_x_8164:
        /* <DEDUP_REMOVED lines=43> */
.L_x_8162:
[----:B------:R-:W-:Y:S05]  /*1aee0*/  BSYNC.RECONVERGENT B1 ;  /* 0x0000000000017941 */ /* 0x000fea0003800200 */
.L_x_8161:
[----:B------:R-:W-:Y:S01]  /*1aef0*/  I2FP.F32.U32 R5, R5 ;  /* 0x0000000500057245 */ /* 0x000fe20000201000 */
[----:B------:R-:W-:Y:S01]  /*1af00*/  IMAD.U32 R17, R153, 0x10000, RZ ;  /* 0x0001000099117824 */ /* 0x000fe200078e00ff */
[----:B------:R-:W-:Y:S01]  /*1af10*/  LOP3.LUT R10, R10, 0xfffffffb, RZ, 0xc0, !PT ;  /* 0xfffffffb0a0a7812 */ /* 0x000fe200078ec0ff */
[----:B------:R-:W-:Y:S01]  /*1af20*/  BSSY.RECONVERGENT B1, `(.L_x_8166) ;  /* 0x000004d000017945 */ /* 0x000fe20003800200 */
[----:B------:R-:W-:Y:S02]  /*1af30*/  IMAD.MOV.U32 R152, RZ, RZ, 0x2 ;  /* 0x00000002ff987424 */ /* 0x000fe400078e00ff */
        /* <DEDUP_REMOVED lines=18> */
.L_x_8168:
        /* <DEDUP_REMOVED lines=13> */
.L_x_8170:
[----:B------:R-:W-:Y:S05]  /*1b130*/  BSYNC.RECONVERGENT B2 ;  /* 0x0000000000027941 */ /* 0x000fea0003800200 */
.L_x_8169:
        /* <DEDUP_REMOVED lines=43> */
.L_x_8167:
[----:B------:R-:W-:Y:S05]  /*1b3f0*/  BSYNC.RECONVERGENT B1 ;  /* 0x0000000000017941 */ /* 0x000fea0003800200 */
.L_x_8166:
        /* <DEDUP_REMOVED lines=26> */
.L_x_8173:
        /* <DEDUP_REMOVED lines=13> */
.L_x_8175:
[----:B------:R-:W-:Y:S05]  /*1b670*/  BSYNC.RECONVERGENT B2 ;  /* 0x0000000000027941 */ /* 0x000fea0003800200 */
.L_x_8174:
        /* <DEDUP_REMOVED lines=43> */
.L_x_8172:
[----:B------:R-:W-:Y:S05]  /*1b930*/  BSYNC.RECONVERGENT B1 ;  /* 0x0000000000017941 */ /* 0x000fea0003800200 */
.L_x_8171:
        /* <DEDUP_REMOVED lines=22> */
.L_x_8178:
        /* <DEDUP_REMOVED lines=13> */
.L_x_8180:
[----:B------:R-:W-:Y:S05]  /*1bb70*/  BSYNC.RECONVERGENT B2 ;  /* 0x0000000000027941 */ /* 0x000fea0003800200 */
.L_x_8179:
        /* <DEDUP_REMOVED lines=43> */
.L_x_8177:
[----:B------:R-:W-:Y:S05]  /*1be30*/  BSYNC.RECONVERGENT B1 ;  /* 0x0000000000017941 */ /* 0x000fea0003800200 */
.L_x_8176:
        /* <DEDUP_REMOVED lines=25> */
.L_x_8183:
        /* <DEDUP_REMOVED lines=13> */
.L_x_8185:
[----:B------:R-:W-:Y:S05]  /*1c0a0*/  BSYNC.RECONVERGENT B2 ;  /* 0x0000000000027941 */ /* 0x000fea0003800200 */
.L_x_8184:
        /* <DEDUP_REMOVED lines=43> */
.L_x_8182:
[----:B------:R-:W-:Y:S05]  /*1c360*/  BSYNC.RECONVERGENT B1 ;  /* 0x0000000000017941 */ /* 0x000fea0003800200 */
.L_x_8181:
        /* <DEDUP_REMOVED lines=21> */
.L_x_8188:
        /* <DEDUP_REMOVED lines=13> */
.L_x_8190:
[----:B------:R-:W-:Y:S05]  /*1c590*/  BSYNC.RECONVERGENT B2 ;  /* 0x0000000000027941 */ /* 0x000fea0003800200 */
.L_x_8189:
        /* <DEDUP_REMOVED lines=43> */
.L_x_8187:
[----:B------:R-:W-:Y:S05]  /*1c850*/  BSYNC.RECONVERGENT B1 ;  /* 0x0000000000017941 */ /* 0x000fea0003800200 */
.L_x_8186:
        /* <DEDUP_REMOVED lines=25> */
.L_x_8193:
        /* <DEDUP_REMOVED lines=13> */
.L_x_8195:
[----:B------:R-:W-:Y:S05]  /*1cac0*/  BSYNC.RECONVERGENT B2 ;  /* 0x0000000000027941 */ /* 0x000fea0003800200 */
.L_x_8194:
        /* <DEDUP_REMOVED lines=43> */
.L_x_8192:
[----:B------:R-:W-:Y:S05]  /*1cd80*/  BSYNC.RECONVERGENT B1 ;  /* 0x0000000000017941 */ /* 0x000fea0003800200 */
.L_x_8191:
        /* <DEDUP_REMOVED lines=20> */
.L_x_8198:
        /* <DEDUP_REMOVED lines=13> */
.L_x_8200:
[----:B------:R-:W-:Y:S05]  /*1cfa0*/  BSYNC.RECONVERGENT B2 ;  /* 0x0000000000027941 */ /* 0x000fea0003800200 */
.L_x_8199:
        /* <DEDUP_REMOVED lines=43> */
.L_x_8197:
[----:B------:R-:W-:Y:S05]  /*1d260*/  BSYNC.RECONVERGENT B1 ;  /* 0x0000000000017941 */ /* 0x000fea0003800200 */
.L_x_8196:
[----:B------:R-:W-:Y:S01]  /*1d270*/  PRMT R20, R38, 0x7632, R20 ;  /* 0x0000763226147816 */ /* 0x000fe20000000014 */
[----:B------:R-:W-:Y:S01]  /*1d280*/  BSSY.RECONVERGENT B1, `(.L_x_8201) ;  /* 0x0000053000017945 */ /* 0x000fe20003800200 */
[----:B------:R-:W-:-:S03]  /*1d290*/  I2FP.F32.U32 R21, R152 ;  /* 0x0000009800157245 */ /* 0x000fc60000201000 */
[----:B------:R-:W-:Y:S02]  /*1d2a0*/  IMAD.U32 R153, R20, 0x10000, RZ ;  /* 0x0001000014997824 */ /* 0x000fe400078e00ff */
[----:B------:R-:W-:Y:S01]  /*1d2b0*/  FFMA.FTZ R20, R21, R214, 1.1641532182693481445e-10 ;  /* 0x2f00000015147423 */ /* 0x000fe200000100d6 */
[----:B------:R-:W-:Y:S01]  /*1d2c0*/  @P0 PRMT R21, R34, 0x7632, R21 ;  /* 0x0000763222150816 */ /* 0x000fe20000000015 */
[----:B------:R-:W-:-:S03]  /*1d2d0*/  FMUL.FTZ R153, R153, R198 ;  /* 0x000000c699997220 */ /* 0x000fc60000410000 */
[----:B------:R-:W-:Y:S01]  /*1d2e0*/  FSETP.GTU.FTZ.AND P4, PT, R20, R213, PT ;  /* 0x000000d51400720b */ /* 0x000fe20003f9c000 */
[----:B------:R-:W-:-:S03]  /*1d2f0*/  @P0 IMAD.U32 R152, R21, 0x10000, RZ ;  /* 0x0001000015980824 */ /* 0x000fc600078e00ff */
        /* <DEDUP_REMOVED lines=18> */
.L_x_8203:
        /* <DEDUP_REMOVED lines=13> */
.L_x_8205:
[----:B------:R-:W-:Y:S05]  /*1d4f0*/  BSYNC.RECONVERGENT B2 ;  /* 0x0000000000027941 */ /* 0x000fea0003800200 */
.L_x_8204:
        /* <DEDUP_REMOVED lines=43> */
.L_x_8202:
[----:B------:R-:W-:Y:S05]  /*1d7b0*/  BSYNC.RECONVERGENT B1 ;  /* 0x0000000000017941 */ /* 0x000fea0003800200 */
.L_x_8201:
[----:B------:R-:W-:Y:S01]  /*1d7c0*/  I2FP.F32.U32 R5, R5 ;  /* 0x0000000500057245 */ /* 0x000fe20000201000 */
[----:B------:R-:W-:Y:S01]  /*1d7d0*/  IMAD.U32 R21, R155, 0x10000, RZ ;  /* 0x000100009b157824 */ /* 0x000fe200078e00ff */
[----:B------:R-:W-:Y:S01]  /*1d7e0*/  ISETP.NE.AND P5, PT, R154, 0x1, PT ;  /* 0x000000019a00780c */ /* 0x000fe20003fa5270 */
        /* <DEDUP_REMOVED lines=18> */
.L_x_8208:
        /* <DEDUP_REMOVED lines=13> */
.L_x_8210:
[----:B------:R-:W-:Y:S05]  /*1d9e0*/  BSYNC.RECONVERGENT B2 ;  /* 0x0000000000027941 */ /* 0x000fea0003800200 */
.L_x_8209:
        /* <DEDUP_REMOVED lines=43> */
.L_x_8207:
[----:B------:R-:W-:Y:S05]  /*1dca0*/  BSYNC.RECONVERGENT B1 ;  /* 0x0000000000017941 */ /* 0x000fea0003800200 */
.L_x_8206:
        /* <DEDUP_REMOVED lines=26> */
.L_x_8213:
        /* <DEDUP_REMOVED lines=13> */
.L_x_8215:
[----:B------:R-:W-:Y:S05]  /*1df20*/  BSYNC.RECONVERGENT B2 ;  /* 0x0000000000027941 */ /* 0x000fea0003800200 */
.L_x_8214:
        /* <DEDUP_REMOVED lines=43> */
.L_x_8212:
[----:B------:R-:W-:Y:S05]  /*1e1e0*/  BSYNC.RECONVERGENT B1 ;  /* 0x0000000000017941 */ /* 0x000fea0003800200 */
.L_x_8211:
        /* <DEDUP_REMOVED lines=20> */
.L_x_8218:
        /* <DEDUP_REMOVED lines=15> */
.L_x_8220:
[----:B------:R-:W-:Y:S05]  /*1e420*/  BSYNC.RECONVERGENT B2 ;  /* 0x0000000000027941 */ /* 0x000fea0003800200 */
.L_x_8219:
        /* <DEDUP_REMOVED lines=43> */
.L_x_8217:
[----:B------:R-:W-:Y:S05]  /*1e6e0*/  BSYNC.RECONVERGENT B1 ;  /* 0x0000000000017941 */ /* 0x000fea0003800200 */
.L_x_8216:
[----:B------:R-:W-:Y:S02]  /*1e6f0*/  I2FP.F32.U32 R153, R153 ;  /* 0x0000009900997245 */ /* 0x000fe40000201000 */
[----:B------:R-:W-:-:S03]  /*1e700*/  PRMT R152, R39, 0x7632, R152 ;  /* 0x0000763227987816 */ /* 0x000fc60000000098 */
[----:B------:R-:W-:Y:S01]  /*1e710*/  FFMA.FTZ R214, R153, R214, 1.1641532182693481445e-10 ;  /* 0x2f00000099d67423 */ /* 0x000fe200000100d6 */
[----:B------:R-:W-:Y:S01]  /*1e720*/  PRMT R153, R212, 0x5410, R22 ;  /* 0x00005410d4997816 */ /* 0x000fe20000000016 */
[----:B------:R-:W-:Y:S01]  /*1e730*/  IMAD.U32 R155, R152, 0x10000, RZ ;  /* 0x00010000989b7824 */ /* 0x000fe200078e00ff */
[----:B------:R-:W-:Y:S02]  /*1e740*/  @P0 PRMT R152, R35, 0x7632, R152 ;  /* 0x0000763223980816 */ /* 0x000fe40000000098 */
[----:B------:R-:W-:Y:S01]  /*1e750*/  FSETP.GTU.FTZ.AND P6, PT, R214, R213, PT ;  /* 0x000000d5d600720b */ /* 0x000fe20003fdc000 */
[----:B------:R-:W-:Y:S02]  /*1e760*/  FMUL.FTZ R155, R155, R198 ;  /* 0x000000c69b9b7220 */ /* 0x000fe40000410000 */
[----:B------:R-:W-:-:S03]  /*1e770*/  @P0 IMAD.U32 R152, R152, 0x10000, RZ ;  /* 0x0001000098980824 */ /* 0x000fc600078e00ff */
        /* <DEDUP_REMOVED lines=11> */
.L_x_8140:
        /* <DEDUP_REMOVED lines=16> */
.L_x_8224:
        /* <DEDUP_REMOVED lines=13> */
.L_x_8226:
[----:B------:R-:W-:Y:S05]  /*1ea00*/  BSYNC.RECONVERGENT B2 ;  /* 0x0000000000027941 */ /* 0x000fea0003800200 */
.L_x_8225:
        /* <DEDUP_REMOVED lines=42> */
.L_x_8223:
[----:B------:R-:W-:Y:S05]  /*1ecb0*/  BSYNC.RECONVERGENT B1 ;  /* 0x0000000000017941 */ /* 0x000fea0003800200 */
.L_x_8222:
        /* <DEDUP_REMOVED lines=12> */
[----:B-1----:R-:W-:Y:S01]  /*1ed80*/  FSETP.GTU.FTZ.AND P2, PT, R160, R215, PT ;  /* 0x000000d7a000720b */ /* 0x002fe20003f5c000 */
        /* <DEDUP_REMOVED lines=16> */
.L_x_8229:
        /* <DEDUP_REMOVED lines=13> */
.L_x_8231:
[----:B------:R-:W-:Y:S05]  /*1ef60*/  BSYNC.RECONVERGENT B2 ;  /* 0x0000000000027941 */ /* 0x000fea0003800200 */
.L_x_8230:
        /* <DEDUP_REMOVED lines=43> */
.L_x_8228:
[----:B------:R-:W-:Y:S05]  /*1f220*/  BSYNC.RECONVERGENT B1 ;  /* 0x0000000000017941 */ /* 0x000fea0003800200 */
.L_x_8227:
[----:B------:R-:W-:Y:S01]  /*1f230*/  I2FP.F32.U32 R5, R5 ;  /* 0x0000000500057245 */ /* 0x000fe20000201000 */
[----:B------:R-:W-:Y:S01]  /*1f240*/  IMAD.U32 R205, R152, 0x10000, RZ ;  /* 0x0001000098cd7824 */ /* 0x000fe200078e00ff */
[----:B------:R-:W-:Y:S01]  /*1f250*/  @P0 SHF.L.U32 R160, R159, 0x10, RZ ;  /* 0x000000109fa00819 */ /* 0x000fe200000006ff */
        /* <DEDUP_REMOVED lines=22> */
.L_x_8234:
        /* <DEDUP_REMOVED lines=13> */
.L_x_8236:
[----:B------:R-:W-:Y:S05]  /*1f490*/  BSYNC.RECONVERGENT B2 ;  /* 0x0000000000027941 */ /* 0x000fea0003800200 */
.L_x_8235:
        /* <DEDUP_REMOVED lines=43> */
.L_x_8233:
[----:B------:R-:W-:Y:S05]  /*1f750*/  BSYNC.RECONVERGENT B1 ;  /* 0x0000000000017941 */ /* 0x000fea0003800200 */
.L_x_8232:
[----:B------:R-:W-:Y:S01]  /*1f760*/  I2FP.F32.U32 R5, R5 ;  /* 0x0000000500057245 */ /* 0x000fe20000201000 */
[----:B------:R-:W-:Y:S01]  /*1f770*/  IMAD.U32 R207, R153, 0x10000, RZ ;  /* 0x0001000099cf7824 */ /* 0x000fe200078e00ff */
[----:B------:R-:W-:Y:S01]  /*1f780*/  LOP3.LUT R10, R10, 0xfffffffb, RZ, 0xc0, !PT ;  /* 0xfffffffb0a0a7812 */ /* 0x000fe200078ec0ff */
[----:B------:R-:W-:Y:S01]  /*1f790*/  BSSY.RECONVERGENT B1, `(.L_x_8237) ;  /* 0x0000050000017945 */ /* 0x000fe20003800200 */
[----:B------:R-:W-:Y:S02]  /*1f7a0*/  HFMA2 R188, -RZ, RZ, 0, 1.1920928955078125e-07 ;  /* 0x00000002ffbc7431 */ /* 0x000fe400000001ff */
        /* <DEDUP_REMOVED lines=21> */
.L_x_8239:
        /* <DEDUP_REMOVED lines=13> */
.L_x_8241:
[----:B------:R-:W-:Y:S05]  /*1f9d0*/  BSYNC.RECONVERGENT B2 ;  /* 0x0000000000027941 */ /* 0x000fea0003800200 */
.L_x_8240:
        /* <DEDUP_REMOVED lines=43> */
.L_x_8238:
[----:B------:R-:W-:Y:S05]  /*1fc90*/  BSYNC.RECONVERGENT B1 ;  /* 0x0000000000017941 */ /* 0x000fea0003800200 */
.L_x_8237:
        /* <DEDUP_REMOVED lines=8> */
[----:B------:R-:W-:-:S04]  /*1fd20*/  FSETP.GTU.FTZ.AND P2, PT, R152, R215, PT ;  /* 0x000000d79800720b */ /* 0x000fc80003f5c000 */
[----:B------:R-:W-:Y:S02]  /*1fd30*/  FSEL R168, R5, RZ, !P2 ;  /* 0x000000ff05a87208 */ /* 0x000fe40005000000 */
[----:B------:R-:W-:Y:S02]  /*1fd40*/  PLOP3.LUT P3, PT, P2, PT, PT, 0x8, 0x80 ;  /* 0x000000000080781c */ /* 0x000fe4000176e170 */
[----:B------:R-:W-:Y:S01]  /*1fd50*/  ISETP.NE.AND P2, PT, R188, 0x1, PT ;  /* 0x00000001bc00780c */ /* 0x000fe20003f45270 */
[----:B------:R-:W-:Y:S01]  /*1fd60*/  @P0 FADD.FTZ R168, R167, R168 ;  /* 0x000000a8a7a80221 */ /* 0x000fe20000010000 */
[----:B------:R-:W-:-:S04]  /*1fd70*/  MOV R5, R2 ;  /* 0x0000000200057202 */ /* 0x000fc80000000f00 */
        /* <DEDUP_REMOVED lines=11> */
.L_x_8244:
        /* <DEDUP_REMOVED lines=13> */
.L_x_8246:
[----:B------:R-:W-:Y:S05]  /*1ff00*/  BSYNC.RECONVERGENT B2 ;  /* 0x0000000000027941 */ /* 0x000fea0003800200 */
.L_x_8245:
        /* <DEDUP_REMOVED lines=43> */
.L_x_8243:
[----:B------:R-:W-:Y:S05]  /*201c0*/  BSYNC.RECONVERGENT B1 ;  /* 0x0000000000017941 */ /* 0x000fea0003800200 */
.L_x_8242:
        /* <DEDUP_REMOVED lines=24> */
.L_x_8249:
        /* <DEDUP_REMOVED lines=13> */
.L_x_8251:
[----:B------:R-:W-:Y:S05]  /*20420*/  BSYNC.RECONVERGENT B2 ;  /* 0x0000000000027941 */ /* 0x000fea0003800200 */
.L_x_8250:
        /* <DEDUP_REMOVED lines=43> */
.L_x_8248:
[----:B------:R-:W-:Y:S05]  /*206e0*/  BSYNC.RECONVERGENT B1 ;  /* 0x0000000000017941 */ /* 0x000fea0003800200 */
.L_x_8247:
        /* <DEDUP_REMOVED lines=23> */
.L_x_8254:
        /* <DEDUP_REMOVED lines=13> */
.L_x_8256:
[----:B------:R-:W-:Y:S05]  /*20930*/  BSYNC.RECONVERGENT B2 ;  /* 0x0000000000027941 */ /* 0x000fea0003800200 */
.L_x_8255:
        /* <DEDUP_REMOVED lines=43> */
.L_x_8253:
[----:B------:R-:W-:Y:S05]  /*20bf0*/  BSYNC.RECONVERGENT B1 ;  /* 0x0000000000017941 */ /* 0x000fea0003800200 */
.L_x_8252:
        /* <DEDUP_REMOVED lines=9> */
[----:B------:R-:W-:Y:S01]  /*20c90*/  FSEL R188, R153, RZ, !P4 ;  /* 0x000000ff99bc7208 */ /* 0x000fe20006000000 */
[----:B------:R-:W-:Y:S01]  /*20ca0*/  IMAD.MOV.U32 R153, RZ, RZ, R2 ;  /* 0x000000ffff997224 */ /* 0x000fe200078e0002 */
        /* <DEDUP_REMOVED lines=13> */
.L_x_8259:
        /* <DEDUP_REMOVED lines=13> */
.L_x_8261:
[----:B------:R-:W-:Y:S05]  /*20e50*/  BSYNC.RECONVERGENT B2 ;  /* 0x0000000000027941 */ /* 0x000fea0003800200 */
.L_x_8260:
        /* <DEDUP_REMOVED lines=43> */
.L_x_8258:
[----:B------:R-:W-:Y:S05]  /*21110*/  BSYNC.RECONVERGENT B1 ;  /* 0x0000000000017941 */ /* 0x000fea0003800200 */
.L_x_8257:
        /* <DEDUP_REMOVED lines=14> */
.L_x_8221:
        /* <DEDUP_REMOVED lines=43> */
.L_x_8262:
[----:B------:R-:W-:Y:S01]  /*214b0*/  MOV R203, R210 ;  /* 0x000000d200cb7202 */ /* 0x000fe20000000f00 */
[----:B------:R-:W-:-:S07]  /*214c0*/  VIADD R204, R204, 0x80 ;  /* 0x00000080cccc7836 */ /* 0x000fce0000000000 */
.L_x_8139:
[----:B------:R-:W-:Y:S05]  /*214d0*/  BSYNC.RECONVERGENT B0 ;  /* 0x0000000000007941 */ /* 0x000fea0003800200 */
.L_x_8138:
        /* <DEDUP_REMOVED lines=41> */
.L_x_8268:
        /* <DEDUP_REMOVED lines=13> */
.L_x_8270:
[----:B------:R-:W-:Y:S05]  /*21840*/  BSYNC.RECONVERGENT B2 ;  /* 0x0000000000027941 */ /* 0x000fea0003800200 */
.L_x_8269:
        /* <DEDUP_REMOVED lines=42> */
.L_x_8267:
[----:B------:R-:W-:Y:S05]  /*21af0*/  BSYNC.RECONVERGENT B1 ;  /* 0x0000000000017941 */ /* 0x000fea0003800200 */
.L_x_8266:
[----:B------:R-:W0:Y:S01]  /*21b00*/  LDC R199, c[0x0][0x408] ;  /* 0x00010200ffc77b82 */ /* 0x000e220000000800 */
[----:B------:R-:W-:Y:S01]  /*21b10*/  I2FP.F32.U32 R5, R15 ;  /* 0x0000000f00057245 */ /* 0x000fe20000201000 */
[----:B------:R-:W-:Y:S01]  /*21b20*/  IMAD.MOV.U32 R214, RZ, RZ, 0x2f800000 ;  /* 0x2f800000ffd67424 */ /* 0x000fe200078e00ff */
[----:B------:R-:W-:Y:S01]  /*21b30*/  LOP3.LUT R10, R10, 0xffffffef, RZ, 0xc0, !PT ;  /* 0xffffffef0a0a7812 */ /* 0x000fe200078ec0ff */
[C---:B------:R-:W-:Y:S01]  /*21b40*/  IMAD.U32 R18, R152.reuse, 0x10000, RZ ;  /* 0x0001000098127824 */ /* 0x040fe200078e00ff */
[----:B------:R-:W-:Y:S01]  /*21b50*/  BSSY.RECONVERGENT B1, `(.L_x_8271) ;  /* 0x000004e000017945 */ /* 0x000fe20003800200 */
[----:B------:R-:W-:Y:S01]  /*21b60*/  FFMA.FTZ R16, R5, R214, 1.1641532182693481445e-10 ;  /* 0x2f00000005107423 */ /* 0x000fe200000100d6 */
[----:B------:R-:W-:Y:S01]  /*21b70*/  PRMT R152, R152, 0x7632, R152 ;  /* 0x0000763298987816 */ /* 0x000fe20000000098 */
        /* <DEDUP_REMOVED lines=18> */
.L_x_8273:
        /* <DEDUP_REMOVED lines=13> */
.L_x_8275:
[----:B------:R-:W-:Y:S05]  /*21d70*/  BSYNC.RECONVERGENT B2 ;  /* 0x0000000000027941 */ /* 0x000fea0003800200 */
.L_x_8274:
        /* <DEDUP_REMOVED lines=43> */
.L_x_8272:
[----:B------:R-:W-:Y:S05]  /*22030*/  BSYNC.RECONVERGENT B1 ;  /* 0x0000000000017941 */ /* 0x000fea0003800200 */
.L_x_8271:
[----:B------:R-:W-:Y:S01]  /*22040*/  I2FP.F32.U32 R15, R15 ;  /* 0x0000000f000f7245 */ /* 0x000fe20000201000 */
[----:B------:R-:W-:Y:S01]  /*22050*/  @P0 IMAD.U32 R26, R32, 0x10000, RZ ;  /* 0x00010000201a0824 */ /* 0x000fe200078e00ff */
[----:B------:R-:W-:Y:S01]  /*22060*/  SHF.L.U32 R18, R36, 0x10, RZ ;  /* 0x0000001024127819 */ /* 0x000fe200000006ff */
[----:B------:R-:W-:Y:S02]  /*22070*/  BSSY.RECONVERGENT B1, `(.L_x_8276) ;  /* 0x000004f000017945 */ /* 0x000fe40003800200 */
[----:B------:R-:W-:Y:S02]  /*22080*/  FFMA.FTZ R16, R15, R214, 1.1641532182693481445e-10 ;  /* 0x2f0000000f107423 */ /* 0x000fe400000100d6 */
[----:B------:R-:W-:-:S03]  /*22090*/  FMUL.FTZ R18, R18, R199 ;  /* 0x000000c712127220 */ /* 0x000fc60000410000 */
[----:B------:R-:W-:-:S04]  /*220a0*/  FSETP.GTU.FTZ.AND P2, PT, R16, R213, PT ;  /* 0x000000d51000720b */ /* 0x000fc80003f5c000 */
[----:B------:R-:W-:Y:S01]  /*220b0*/  FSEL R16, R18, RZ, !P2 ;  /* 0x000000ff12107208 */ /* 0x000fe20005000000 */
[----:B------:R-:W-:Y:S01]  /*220c0*/  IMAD.MOV.U32 R18, RZ, RZ, 0x2 ;  /* 0x00000002ff127424 */ /* 0x000fe200078e00ff */
[----:B------:R-:W-:Y:S02]  /*220d0*/  SEL R15, RZ, 0x1, P2 ;  /* 0x00000001ff0f7807 */ /* 0x000fe40001000000 */
[----:B------:R-:W-:Y:S01]  /*220e0*/  ISETP.NE.AND P2, PT, R19, 0x1, PT ;  /* 0x000000011300780c */ /* 0x000fe20003f45270 */
[----:B------:R-:W-:-:S04]  /*220f0*/  FADD.FTZ R5, R5, R16 ;  /* 0x0000001005057221 */ /* 0x000fc80000010000 */
[--C-:B------:R-:W-:Y:S01]  /*22100*/  @P0 FADD.FTZ R26, R26, R5.reuse ;  /* 0x000000051a1a0221 */ /* 0x100fe20000010000 */
        /* <DEDUP_REMOVED lines=12> */
.L_x_8278:
        /* <DEDUP_REMOVED lines=13> */
.L_x_8280:
[----:B------:R-:W-:Y:S05]  /*222a0*/  BSYNC.RECONVERGENT B2 ;  /* 0x0000000000027941 */ /* 0x000fea0003800200 */
.L_x_8279:
        /* <DEDUP_REMOVED lines=43> */
.L_x_8277:
[----:B------:R-:W-:Y:S05]  /*22560*/  BSYNC.RECONVERGENT B1 ;  /* 0x0000000000017941 */ /* 0x000fea0003800200 */
.L_x_8276:
        /* <DEDUP_REMOVED lines=22> */
.L_x_8283:
        /* <DEDUP_REMOVED lines=13> */
.L_x_8285:
[----:B------:R-:W-:Y:S05]  /*227a0*/  BSYNC.RECONVERGENT B2 ;  /* 0x0000000000027941 */ /* 0x000fea0003800200 */
.L_x_8284:
        /* <DEDUP_REMOVED lines=43> */
.L_x_8282:
[----:B------:R-:W-:Y:S05]  /*22a60*/  BSYNC.RECONVERGENT B1 ;  /* 0x0000000000017941 */ /* 0x000fea0003800200 */
.L_x_8281:
        /* <DEDUP_REMOVED lines=25> */
.L_x_8288:
        /* <DEDUP_REMOVED lines=13> */
.L_x_8290:
[----:B------:R-:W-:Y:S05]  /*22cd0*/  BSYNC.RECONVERGENT B2 ;  /* 0x0000000000027941 */ /* 0x000fea0003800200 */
.L_x_8289:
        /* <DEDUP_REMOVED lines=43> */
.L_x_8287:
[----:B------:R-:W-:Y:S05]  /*22f90*/  BSYNC.RECONVERGENT B1 ;  /* 0x0000000000017941 */ /* 0x000fea0003800200 */
.L_x_8286:
[----:B------:R-:W-:Y:S01]  /*22fa0*/  I2FP.F32.U32 R5, R5 ;  /* 0x0000000500057245 */ /* 0x000fe20000201000 */
[----:B------:R-:W-:Y:S01]  /*22fb0*/  IMAD.U32 R20, R153, 0x10000, RZ ;  /* 0x0001000099147824 */ /* 0x000fe200078e00ff */
[----:B------:R-:W-:Y:S01]  /*22fc0*/  LOP3.LUT R10, R10, 0xfffffffb, RZ, 0xc0, !PT ;  /* 0xfffffffb0a0a7812 */ /* 0x000fe200078ec0ff */
[----:B------:R-:W-:Y:S01]  /*22fd0*/  BSSY.RECONVERGENT B1, `(.L_x_8291) ;  /* 0x000004d000017945 */ /* 0x000fe20003800200 */
[----:B------:R-:W-:Y:S02]  /*22fe0*/  IMAD.MOV.U32 R152, RZ, RZ, 0x2 ;  /* 0x00000002ff987424 */ /* 0x000fe400078e00ff */
[----:B------:R-:W-:Y:S01]  /*22ff0*/  FFMA.FTZ R18, R5, R214, 1.1641532182693481445e-10 ;  /* 0x2f00000005127423 */ /* 0x000fe200000100d6 */
[----:B------:R-:W-:Y:S01]  /*23000*/  FMUL.FTZ R17, R20, R199 ;  /* 0x000000c714117220 */ /* 0x000fe20000410000 */
[----:B------:R-:W-:Y:S02]  /*23010*/  PRMT R5, R153, 0x7632, R5 ;  /* 0x0000763299057816 */ /* 0x000fe40000000005 */
[----:B------:R-:W-:-:S02]  /*23020*/  MOV R19, R2 ;  /* 0x0000000200137202 */ /* 0x000fc40000000f00 */
        /* <DEDUP_REMOVED lines=14> */
.L_x_8293:
        /* <DEDUP_REMOVED lines=13> */
.L_x_8295:
[----:B------:R-:W-:Y:S05]  /*231e0*/  BSYNC.RECONVERGENT B2 ;  /* 0x0000000000027941 */ /* 0x000fea0003800200 */
.L_x_8294:
        /* <DEDUP_REMOVED lines=43> */
.L_x_8292:
[----:B------:R-:W-:Y:S05]  /*234a0*/  BSYNC.RECONVERGENT B1 ;  /* 0x0000000000017941 */ /* 0x000fea0003800200 */
.L_x_8291:
        /* <DEDUP_REMOVED lines=26> */
.L_x_8298:
        /* <DEDUP_REMOVED lines=13> */
.L_x_8300:
[----:B------:R-:W-:Y:S05]  /*23720*/  BSYNC.RECONVERGENT B2 ;  /* 0x0000000000027941 */ /* 0x000fea0003800200 */
.L_x_8299:
        /* <DEDUP_REMOVED lines=43> */
.L_x_8297:
[----:B------:R-:W-:Y:S05]  /*239e0*/  BSYNC.RECONVERGENT B1 ;  /* 0x0000000000017941 */ /* 0x000fea0003800200 */
.L_x_8296:
        /* <DEDUP_REMOVED lines=22> */
.L_x_8303:
        /* <DEDUP_REMOVED lines=13> */
.L_x_8305:
[----:B------:R-:W-:Y:S05]  /*23c20*/  BSYNC.RECONVERGENT B2 ;  /* 0x0000000000027941 */ /* 0x000fea0003800200 */
.L_x_8304:
        /* <DEDUP_REMOVED lines=43> */
.L_x_8302:
[----:B------:R-:W-:Y:S05]  /*23ee0*/  BSYNC.RECONVERGENT B1 ;  /* 0x0000000000017941 */ /* 0x000fea0003800200 */
.L_x_8301:
        /* <DEDUP_REMOVED lines=25> */
.L_x_8308:
        /* <DEDUP_REMOVED lines=13> */
.L_x_8310:
[----:B------:R-:W-:Y:S05]  /*24150*/  BSYNC.RECONVERGENT B2 ;  /* 0x0000000000027941 */ /* 0x000fea0003800200 */
.L_x_8309:
        /* <DEDUP_REMOVED lines=43> */
.L_x_8307:
[----:B------:R-:W-:Y:S05]  /*24410*/  BSYNC.RECONVERGENT B1 ;  /* 0x0000000000017941 */ /* 0x000fea0003800200 */
.L_x_8306:
        /* <DEDUP_REMOVED lines=21> */
.L_x_8313:
        /* <DEDUP_REMOVED lines=13> */
.L_x_8315:
[----:B------:R-:W-:Y:S05]  /*24640*/  BSYNC.RECONVERGENT B2 ;  /* 0x0000000000027941 */ /* 0x000fea0003800200 */
.L_x_8314:
        /* <DEDUP_REMOVED lines=43> */
.L_x_8312:
[----:B------:R-:W-:Y:S05]  /*24900*/  BSYNC.RECONVERGENT B1 ;  /* 0x0000000000017941 */ /* 0x000fea0003800200 */
.L_x_8311:
        /* <DEDUP_REMOVED lines=25> */
.L_x_8318:
        /* <DEDUP_REMOVED lines=13> */
.L_x_8320:
[----:B------:R-:W-:Y:S05]  /*24b70*/  BSYNC.RECONVERGENT B2 ;  /* 0x0000000000027941 */ /* 0x000fea0003800200 */
.L_x_8319:
        /* <DEDUP_REMOVED lines=43> */
.L_x_8317:
[----:B------:R-:W-:Y:S05]  /*24e30*/  BSYNC.RECONVERGENT B1 ;  /* 0x0000000000017941 */ /* 0x000fea0003800200 */
.L_x_8316:
        /* <DEDUP_REMOVED lines=20> */
.L_x_8323:
        /* <DEDUP_REMOVED lines=13> */
.L_x_8325:
[----:B------:R-:W-:Y:S05]  /*25050*/  BSYNC.RECONVERGENT B2 ;  /* 0x0000000000027941 */ /* 0x000fea0003800200 */
.L_x_8324:
        /* <DEDUP_REMOVED lines=43> */
.L_x_8322:
[----:B------:R-:W-:Y:S05]  /*25310*/  BSYNC.RECONVERGENT B1 ;  /* 0x0000000000017941 */ /* 0x000fea0003800200 */
.L_x_8321:
        /* <DEDUP_REMOVED lines=27> */
.L_x_8328:
        /* <DEDUP_REMOVED lines=13> */
.L_x_8330:
[----:B------:R-:W-:Y:S05]  /*255a0*/  BSYNC.RECONVERGENT B2 ;  /* 0x0000000000027941 */ /* 0x000fea0003800200 */
.L_x_8329:
        /* <DEDUP_REMOVED lines=43> */
.L_x_8327:
[----:B------:R-:W-:Y:S05]  /*25860*/  BSYNC.RECONVERGENT B1 ;  /* 0x0000000000017941 */ /* 0x000fea0003800200 */
.L_x_8326:
[----:B------:R-:W-:Y:S01]  /*25870*/  I2FP.F32.U32 R5, R5 ;  /* 0x0000000500057245 */ /* 0x000fe20000201000 */
[----:B------:R-:W-:Y:S01]  /*25880*/  IMAD.U32 R154, R155, 0x10000, RZ ;  /* 0x000100009b9a7824 */ /* 0x000fe200078e00ff */
[----:B------:R-:W-:Y:S01]  /*25890*/  ISETP.NE.AND P5, PT, R190, 0x1, PT ;  /* 0x00000001be00780c */ /* 0x000fe20003fa5270 */
[----:B------:R-:W-:Y:S01]  /*258a0*/  BSSY.RECONVERGENT B1, `(.L_x_8331) ;  /* 0x000004b000017945 */ /* 0x000fe20003800200 */
[----:B------:R-:W-:Y:S01]  /*258b0*/  MOV R153, R2 ;  /* 0x0000000200997202 */ /* 0x000fe20000000f00 */
[----:B------:R-:W-:Y:S01]  /*258c0*/  FFMA.FTZ R152, R5, R214, 1.1641532182693481445e-10 ;  /* 0x2f00000005987423 */ /* 0x000fe200000100d6 */
[----:B------:R-:W-:Y:S01]  /*258d0*/  FMUL.FTZ R21, R154, R199 ;  /* 0x000000c79a157220 */ /* 0x000fe20000410000 */
[----:B------:R-:W-:Y:S01]  /*258e0*/  PRMT R5, R155, 0x7632, R5 ;  /* 0x000076329b057816 */ /* 0x000fe20000000005 */
[----:B------:R-:W-:Y:S02]  /*258f0*/  IMAD.MOV.U32 R155, RZ, RZ, 0x2 ;  /* 0x00000002ff9b7424 */ /* 0x000fe400078e00ff */
        /* <DEDUP_REMOVED lines=12> */
.L_x_8333:
        /* <DEDUP_REMOVED lines=13> */
.L_x_8335:
[----:B------:R-:W-:Y:S05]  /*25a90*/  BSYNC.RECONVERGENT B2 ;  /* 0x0000000000027941 */ /* 0x000fea0003800200 */
.L_x_8334:
        /* <DEDUP_REMOVED lines=43> */
.L_x_8332:
[----:B------:R-:W-:Y:S05]  /*25d50*/  BSYNC.RECONVERGENT B1 ;  /* 0x0000000000017941 */ /* 0x000fea0003800200 */
.L_x_8331:
        /* <DEDUP_REMOVED lines=26> */
.L_x_8338:
        /* <DEDUP_REMOVED lines=13> */
.L_x_8340:
[----:B------:R-:W-:Y:S05]  /*25fd0*/  BSYNC.RECONVERGENT B2 ;  /* 0x0000000000027941 */ /* 0x000fea0003800200 */
.L_x_8339:
        /* <DEDUP_REMOVED lines=43> */
.L_x_8337:
[----:B------:R-:W-:Y:S05]  /*26290*/  BSYNC.RECONVERGENT B1 ;  /* 0x0000000000017941 */ /* 0x000fea0003800200 */
.L_x_8336:
[----:B------:R-:W-:Y:S01]  /*262a0*/  I2FP.F32.U32 R153, R153 ;  /* 0x0000009900997245 */ /* 0x000fe20000201000 */
[----:B------:R-:W-:Y:S01]  /*262b0*/  BSSY.RECONVERGENT B1, `(.L_x_8341) ;  /* 0x000004e000017945 */ /* 0x000fe20003800200 */
[----:B------:R-:W-:Y:S02]  /*262c0*/  ISETP.NE.AND P6, PT, R206, 0x1, PT ;  /* 0x00000001ce00780c */ /* 0x000fe40003fc5270 */
[----:B------:R-:W-:Y:S01]  /*262d0*/  SHF.L.U32 R154, R5, 0x10, RZ ;  /* 0x00000010059a7819 */ /* 0x000fe200000006ff */
[----:B------:R-:W-:Y:S01]  /*262e0*/  FFMA.FTZ R152, R153, R214, 1.1641532182693481445e-10 ;  /* 0x2f00000099987423 */ /* 0x000fe200000100d6 */
[----:B------:R-:W-:Y:S02]  /*262f0*/  IMAD.MOV.U32 R5, RZ, RZ, 0x2 ;  /* 0x00000002ff057424 */ /* 0x000fe400078e00ff */
        /* <DEDUP_REMOVED lines=14> */
.L_x_8343:
        /* <DEDUP_REMOVED lines=15> */
.L_x_8345:
[----:B------:R-:W-:Y:S05]  /*264d0*/  BSYNC.RECONVERGENT B2 ;  /* 0x0000000000027941 */ /* 0x000fea0003800200 */
.L_x_8344:
        /* <DEDUP_REMOVED lines=43> */
.L_x_8342:
[----:B------:R-:W-:Y:S05]  /*26790*/  BSYNC.RECONVERGENT B1 ;  /* 0x0000000000017941 */ /* 0x000fea0003800200 */
.L_x_8341:
        /* <DEDUP_REMOVED lines=20> */
.L_x_8265:
        /* <DEDUP_REMOVED lines=16> */
.L_x_8349:
        /* <DEDUP_REMOVED lines=13> */
.L_x_8351:
[----:B------:R-:W-:Y:S05]  /*26ab0*/  BSYNC.RECONVERGENT B2 ;  /* 0x0000000000027941 */ /* 0x000fea0003800200 */
.L_x_8350:
        /* <DEDUP_REMOVED lines=42> */
.L_x_8348:
[----:B------:R-:W-:Y:S05]  /*26d60*/  BSYNC.RECONVERGENT B1 ;  /* 0x0000000000017941 */ /* 0x000fea0003800200 */
.L_x_8347:
[----:B------:R-:W0:Y:S01]  /*26d70*/  LDC R216, c[0x0][0x408] ;  /* 0x00010200ffd87b82 */ /* 0x000e220000000800 */
[----:B------:R-:W-:Y:S01]  /*26d80*/  I2FP.F32.U32 R5, R26 ;  /* 0x0000001a00057245 */ /* 0x000fe20000201000 */
[----:B------:R-:W-:Y:S02]  /*26d90*/  HFMA2 R214, -RZ, RZ, 0.1171875, 0 ;  /* 0x2f800000ffd67431 */ /* 0x000fe400000001ff */
[----:B-----5:R-:W-:Y:S01]  /*26da0*/  IMAD.U32 R203, R152, 0x10000, RZ ;  /* 0x0001000098cb7824 */ /* 0x020fe200078e00ff */
[----:B------:R-:W-:Y:S01]  /*26db0*/  LOP3.LUT R10, R10, 0xffffffef, RZ, 0xc0, !PT ;  /* 0xffffffef0a0a7812 */ /* 0x000fe200078ec0ff */
[----:B------:R-:W-:Y:S01]  /*26dc0*/  BSSY.RECONVERGENT B1, `(.L_x_8352) ;  /* 0x0000051000017945 */ /* 0x000fe20003800200 */
[----:B------:R-:W-:Y:S01]  /*26dd0*/  PRMT R152, R152, 0x7632, R152 ;  /* 0x0000763298987816 */ /* 0x000fe20000000098 */
[----:B------:R-:W-:Y:S01]  /*26de0*/  FFMA.FTZ R26, R5, R214, 1.1641532182693481445e-10 ;  /* 0x2f000000051a7423 */ /* 0x000fe200000100d6 */
[----:B------:R-:W1:Y:S01]  /*26df0*/  LDC R215, c[0x0][0x404] ;  /* 0x00010100ffd77b82 */ /* 0x000e620000000800 */
[----:B------:R-:W-:-:S02]  /*26e00*/  @P0 IMAD.U32 R5, R32, 0x10000, RZ ;  /* 0x0001000020050824 */ /* 0x000fc400078e00ff */
[----:B------:R-:W-:Y:S02]  /*26e10*/  IMAD.MOV.U32 R176, RZ, RZ, 0x2 ;  /* 0x00000002ffb07424 */ /* 0x000fe400078e00ff */
[----:B0-----:R-:W-:Y:S01]  /*26e20*/  FMUL.FTZ R203, R203, R216 ;  /* 0x000000d8cbcb7220 */ /* 0x001fe20000410000 */
[----:B-1----:R-:W-:-:S04]  /*26e30*/  FSETP.GTU.FTZ.AND P2, PT, R26, R215, PT ;  /* 0x000000d71a00720b */ /* 0x002fc80003f5c000 */
        /* <DEDUP_REMOVED lines=16> */
.L_x_8354:
        /* <DEDUP_REMOVED lines=13> */
.L_x_8356:
[----:B------:R-:W-:Y:S05]  /*27010*/  BSYNC.RECONVERGENT B2 ;  /* 0x0000000000027941 */ /* 0x000fea0003800200 */
.L_x_8355:
        /* <DEDUP_REMOVED lines=43> */
.L_x_8353:
[----:B------:R-:W-:Y:S05]  /*272d0*/  BSYNC.RECONVERGENT B1 ;  /* 0x0000000000017941 */ /* 0x000fea0003800200 */
.L_x_8352:
[----:B------:R-:W-:Y:S01]  /*272e0*/  I2FP.F32.U32 R5, R5 ;  /* 0x0000000500057245 */ /* 0x000fe20000201000 */
[----:B------:R-:W-:Y:S01]  /*272f0*/  @P0 IMAD.U32 R162, R161, 0x10000, RZ ;  /* 0x00010000a1a20824 */ /* 0x000fe200078e00ff */
[----:B------:R-:W-:Y:S01]  /*27300*/  SHF.L.U32 R205, R152, 0x10, RZ ;  /* 0x0000001098cd7819 */ /* 0x000fe200000006ff */
[----:B------:R-:W-:Y:S01]  /*27310*/  BSSY.RECONVERGENT B1, `(.L_x_8357) ;  /* 0x000004f000017945 */ /* 0x000fe20003800200 */
[----:B------:R-:W-:Y:S01]  /*27320*/  LOP3.LUT R10, R10, 0xfffffff7, RZ, 0xc0, !PT ;  /* 0xfffffff70a0a7812 */ /* 0x000fe200078ec0ff */
[----:B------:R-:W-:Y:S01]  /*27330*/  FFMA.FTZ R152, R5, R214, 1.1641532182693481445e-10 ;  /* 0x2f00000005987423 */ /* 0x000fe200000100d6 */
[----:B------:R-:W-:Y:S02]  /*27340*/  IMAD.MOV.U32 R190, RZ, RZ, 0x2 ;  /* 0x00000002ffbe7424 */ /* 0x000fe400078e00ff */
[----:B------:R-:W-:Y:S01]  /*27350*/  FMUL.FTZ R205, R205, R216 ;  /* 0x000000d8cdcd7220 */ /* 0x000fe20000410000 */
        /* <DEDUP_REMOVED lines=17> */
.L_x_8359:
        /* <DEDUP_REMOVED lines=13> */
.L_x_8361:
[----:B------:R-:W-:Y:S05]  /*27540*/  BSYNC.RECONVERGENT B2 ;  /* 0x0000000000027941 */ /* 0x000fea0003800200 */
.L_x_8360:
        /* <DEDUP_REMOVED lines=43> */
.L_x_8358:
[----:B------:R-:W-:Y:S05]  /*27800*/  BSYNC.RECONVERGENT B1 ;  /* 0x0000000000017941 */ /* 0x000fea0003800200 */
.L_x_8357:
[----:B------:R-:W-:Y:S01]  /*27810*/  I2FP.F32.U32 R5, R5 ;  /* 0x0000000500057245 */ /* 0x000fe20000201000 */
[----:B------:R-:W-:Y:S01]  /*27820*/  IMAD.U32 R207, R153, 0x10000, RZ ;  /* 0x0001000099cf7824 */ /* 0x000fe200078e00ff */
[----:B------:R-:W-:Y:S01]  /*27830*/  LOP3.LUT R10, R10, 0xfffffffb, RZ, 0xc0, !PT ;  /* 0xfffffffb0a0a7812 */ /* 0x000fe200078ec0ff */
[----:B------:R-:W-:Y:S01]  /*27840*/  BSSY.RECONVERGENT B1, `(.L_x_8362) ;  /* 0x0000050000017945 */ /* 0x000fe20003800200 */
[----:B------:R-:W-:Y:S02]  /*27850*/  IMAD.MOV.U32 R206, RZ, RZ, 0x2 ;  /* 0x00000002ffce7424 */ /* 0x000fe400078e00ff */
[----:B------:R-:W-:Y:S01]  /*27860*/  FFMA.FTZ R152, R5, R214, 1.1641532182693481445e-10 ;  /* 0x2f00000005987423 */ /* 0x000fe200000100d6 */
[----:B------:R-:W-:Y:S01]  /*27870*/  FMUL.FTZ R207, R207, R216 ;  /* 0x000000d8cfcf7220 */ /* 0x000fe20000410000 */
[----:B------:R-:W-:-:S03]  /*27880*/  @P0 SHF.L.U32 R5, R33, 0x10, RZ ;  /* 0x0000001021050819 */ /* 0x000fc600000006ff */
        /* <DEDUP_REMOVED lines=18> */
.L_x_8364:
        /* <DEDUP_REMOVED lines=13> */
.L_x_8366:
[----:B------:R-:W-:Y:S05]  /*27a80*/  BSYNC.RECONVERGENT B2 ;  /* 0x0000000000027941 */ /* 0x000fea0003800200 */
.L_x_8365:
        /* <DEDUP_REMOVED lines=43> */
.L_x_8363:
[----:B------:R-:W-:Y:S05]  /*27d40*/  BSYNC.RECONVERGENT B1 ;  /* 0x0000000000017941 */ /* 0x000fea0003800200 */
.L_x_8362:
[----:B------:R-:W-:Y:S01]  /*27d50*/  I2FP.F32.U32 R153, R153 ;  /* 0x0000009900997245 */ /* 0x000fe20000201000 */
[----:B------:R-:W-:Y:S01]  /*27d60*/  IMAD.U32 R5, R5, 0x10000, RZ ;  /* 0x0001000005057824 */ /* 0x000fe200078e00ff */
[----:B------:R-:W-:Y:S01]  /*27d70*/  LOP3.LUT R10, R10, 0xfffffffd, RZ, 0xc0, !PT ;  /* 0xfffffffd0a0a7812 */ /* 0x000fe200078ec0ff */
[----:B------:R-:W-:Y:S01]  /*27d80*/  @P0 IMAD.U32 R176, R175, 0x10000, RZ ;  /* 0x00010000afb00824 */ /* 0x000fe200078e00ff */
        /* <DEDUP_REMOVED lines=21> */
.L_x_8369:
        /* <DEDUP_REMOVED lines=13> */
.L_x_8371:
[----:B------:R-:W-:Y:S05]  /*27fb0*/  BSYNC.RECONVERGENT B2 ;  /* 0x0000000000027941 */ /* 0x000fea0003800200 */
.L_x_8370:
        /* <DEDUP_REMOVED lines=43> */
.L_x_8368:
[----:B------:R-:W-:Y:S05]  /*28270*/  BSYNC.RECONVERGENT B1 ;  /* 0x0000000000017941 */ /* 0x000fea0003800200 */
.L_x_8367:
        /* <DEDUP_REMOVED lines=24> */
.L_x_8374:
        /* <DEDUP_REMOVED lines=13> */
.L_x_8376:
[----:B------:R-:W-:Y:S05]  /*284d0*/  BSYNC.RECONVERGENT B2 ;  /* 0x0000000000027941 */ /* 0x000fea0003800200 */
.L_x_8375:
        /* <DEDUP_REMOVED lines=43> */
.L_x_8373:
[----:B------:R-:W-:Y:S05]  /*28790*/  BSYNC.RECONVERGENT B1 ;  /* 0x0000000000017941 */ /* 0x000fea0003800200 */
.L_x_8372:
        /* <DEDUP_REMOVED lines=23> */
.L_x_8379:
        /* <DEDUP_REMOVED lines=13> */
.L_x_8381:
[----:B------:R-:W-:Y:S05]  /*289e0*/  BSYNC.RECONVERGENT B2 ;  /* 0x0000000000027941 */ /* 0x000fea0003800200 */
.L_x_8380:
        /* <DEDUP_REMOVED lines=43> */
.L_x_8378:
[----:B------:R-:W-:Y:S05]  /*28ca0*/  BSYNC.RECONVERGENT B1 ;  /* 0x0000000000017941 */ /* 0x000fea0003800200 */
.L_x_8377:
[----:B------:R-:W-:Y:S01]  /*28cb0*/  I2FP.F32.U32 R5, R5 ;  /* 0x0000000500057245 */ /* 0x000fe20000201000 */
[C---:B------:R-:W-:Y:S01]  /*28cc0*/  IMAD.U32 R153, R155.reuse, 0x10000, RZ ;  /* 0x000100009b997824 */ /* 0x040fe200078e00ff */
[----:B------:R-:W-:Y:S01]  /*28cd0*/  ISETP.NE.AND P5, PT, R154, 0x1, PT ;  /* 0x000000019a00780c */ /* 0x000fe20003fa5270 */
[----:B------:R-:W-:Y:S01]  /*28ce0*/  BSSY.RECONVERGENT B1, `(.L_x_8382) ;  /* 0x000004e000017945 */ /* 0x000fe20003800200 */
[----:B------:R-:W-:Y:S01]  /*28cf0*/  PRMT R219, R155, 0x7632, R219 ;  /* 0x000076329bdb7816 */ /* 0x000fe200000000db */
[----:B------:R-:W-:Y:S01]  /*28d00*/  FFMA.FTZ R152, R5, R214, 1.1641532182693481445e-10 ;  /* 0x2f00000005987423 */ /* 0x000fe200000100d6 */
[----:B------:R-:W-:Y:S01]  /*28d10*/  FMUL.FTZ R153, R153, R216 ;  /* 0x000000d899997220 */ /* 0x000fe20000410000 */
[----:B------:R-:W-:-:S03]  /*28d20*/  @P0 SHF.L.U32 R5, R35, 0x10, RZ ;  /* 0x0000001023050819 */ /* 0x000fc600000006ff */
        /* <DEDUP_REMOVED lines=16> */
.L_x_8384:
        /* <DEDUP_REMOVED lines=13> */
.L_x_8386:
[----:B------:R-:W-:Y:S05]  /*28f00*/  BSYNC.RECONVERGENT B2 ;  /* 0x0000000000027941 */ /* 0x000fea0003800200 */
.L_x_8385:
        /* <DEDUP_REMOVED lines=43> */
.L_x_8383:
[----:B------:R-:W-:Y:S05]  /*291c0*/  BSYNC.RECONVERGENT B1 ;  /* 0x0000000000017941 */ /* 0x000fea0003800200 */
.L_x_8382:
        /* <DEDUP_REMOVED lines=14> */
.L_x_8346:
        /* <DEDUP_REMOVED lines=43> */
.L_x_8387:
[----:B------:R-:W-:Y:S02]  /*29560*/  IMAD.MOV.U32 R203, RZ, RZ, R210 ;  /* 0x000000ffffcb7224 */ /* 0x000fe400078e00d2 */
[----:B------:R-:W-:-:S07]  /*29570*/  VIADD R204, R204, 0x80 ;  /* 0x00000080cccc7836 */ /* 0x000fce0000000000 */
.L_x_8264:
[----:B------:R-:W-:Y:S05]  /*29580*/  BSYNC.RECONVERGENT B0 ;  /* 0x0000000000007941 */ /* 0x000fea0003800200 */
.L_x_8263:
        /* <DEDUP_REMOVED lines=41> */
.L_x_8393:
        /* <DEDUP_REMOVED lines=13> */
.L_x_8395:
[----:B------:R-:W-:Y:S05]  /*298f0*/  BSYNC.RECONVERGENT B2 ;  /* 0x0000000000027941 */ /* 0x000fea0003800200 */
.L_x_8394:
        /* <DEDUP_REMOVED lines=42> */
.L_x_8392:
[----:B------:R-:W-:Y:S05]  /*29ba0*/  BSYNC.RECONVERGENT B1 ;  /* 0x0000000000017941 */ /* 0x000fea0003800200 */
.L_x_8391:
        /* <DEDUP_REMOVED lines=26> */
.L_x_8398:
        /* <DEDUP_REMOVED lines=13> */
.L_x_8400:
[----:B------:R-:W-:Y:S05]  /*29e20*/  BSYNC.RECONVERGENT B2 ;  /* 0x0000000000027941 */ /* 0x000fea0003800200 */
.L_x_8399:
        /* <DEDUP_REMOVED lines=43> */
.L_x_8397:
[----:B------:R-:W-:Y:S05]  /*2a0e0*/  BSYNC.RECONVERGENT B1 ;  /* 0x0000000000017941 */ /* 0x000fea0003800200 */
.L_x_8396:
        /* <DEDUP_REMOVED lines=25> */
.L_x_8403:
        /* <DEDUP_REMOVED lines=13> */
.L_x_8405:
[----:B------:R-:W-:Y:S05]  /*2a350*/  BSYNC.RECONVERGENT B2 ;  /* 0x0000000000027941 */ /* 0x000fea0003800200 */
.L_x_8404:
        /* <DEDUP_REMOVED lines=43> */
.L_x_8402:
[----:B------:R-:W-:Y:S05]  /*2a610*/  BSYNC.RECONVERGENT B1 ;  /* 0x0000000000017941 */ /* 0x000fea0003800200 */
.L_x_8401:
        /* <DEDUP_REMOVED lines=22> */
.L_x_8408:
        /* <DEDUP_REMOVED lines=13> */
.L_x_8410:
[----:B------:R-:W-:Y:S05]  /*2a850*/  BSYNC.RECONVERGENT B2 ;  /* 0x0000000000027941 */ /* 0x000fea0003800200 */
.L_x_8409:
        /* <DEDUP_REMOVED lines=43> */
.L_x_8407:
[----:B------:R-:W-:Y:S05]  /*2ab10*/  BSYNC.RECONVERGENT B1 ;  /* 0x0000000000017941 */ /* 0x000fea0003800200 */
.L_x_8406:
[----:B------:R-:W-:Y:S01]  /*2ab20*/  I2FP.F32.U32 R17, R18 ;  /* 0x0000001200117245 */ /* 0x000fe20000201000 */
[----:B------:R-:W-:Y:S01]  /*2ab30*/  IMAD.U32 R19, R164, 0x10000, RZ ;  /* 0x00010000a4137824 */ /* 0x000fe200078e00ff */
[----:B------:R-:W-:Y:S01]  /*2ab40*/  @P0 SHF.L.U32 R18, R163, 0x10, RZ ;  /* 0x00000010a3120819 */ /* 0x000fe200000006ff */
[----:B------:R-:W-:Y:S02]  /*2ab50*/  BSSY.RECONVERGENT B1, `(.L_x_8411) ;  /* 0x000004f000017945 */ /* 0x000fe40003800200 */
[----:B------:R-:W-:Y:S01]  /*2ab60*/  FFMA.FTZ R16, R17, R214, 1.1641532182693481445e-10 ;  /* 0x2f00000011107423 */ /* 0x000fe200000100d6 */
[----:B------:R-:W-:-:S04]  /*2ab70*/  FMUL.FTZ R19, R19, R200 ;  /* 0x000000c813137220 */ /* 0x000fc80000410000 */
[----:B------:R-:W-:-:S04]  /*2ab80*/  FSETP.GTU.FTZ.AND P2, PT, R16, R213, PT ;  /* 0x000000d51000720b */ /* 0x000fc80003f5c000 */
[----:B------:R-:W-:Y:S02]  /*2ab90*/  FSEL R20, R19, RZ, !P2 ;  /* 0x000000ff13147208 */ /* 0x000fe40005000000 */
[----:B------:R-:W-:Y:S02]  /*2aba0*/  SEL R16, RZ, 0x1, P2 ;  /* 0x00000001ff107807 */ /* 0x000fe40001000000 */
[----:B------:R-:W-:Y:S01]  /*2abb0*/  ISETP.NE.AND P2, PT, R21, 0x1, PT ;  /* 0x000000011500780c */ /* 0x000fe20003f45270 */
[----:B------:R-:W-:Y:S01]  /*2abc0*/  FADD.FTZ R5, R5, R20 ;  /* 0x0000001405057221 */ /* 0x000fe20000010000 */
[----:B------:R-:W-:-:S03]  /*2abd0*/  IMAD.MOV.U32 R20, RZ, RZ, 0x2 ;  /* 0x00000002ff147424 */ /* 0x000fc600078e00ff */
        /* <DEDUP_REMOVED lines=13> */
.L_x_8413:
        /* <DEDUP_REMOVED lines=13> */
.L_x_8415:
[----:B------:R-:W-:Y:S05]  /*2ad80*/  BSYNC.RECONVERGENT B2 ;  /* 0x0000000000027941 */ /* 0x000fea0003800200 */
.L_x_8414:
        /* <DEDUP_REMOVED lines=43> */
.L_x_8412:
[----:B------:R-:W-:Y:S05]  /*2b040*/  BSYNC.RECONVERGENT B1 ;  /* 0x0000000000017941 */ /* 0x000fea0003800200 */
.L_x_8411:
        /* <DEDUP_REMOVED lines=23> */
.L_x_8418:
        /* <DEDUP_REMOVED lines=13> */
.L_x_8420:
[----:B------:R-:W-:Y:S05]  /*2b290*/  BSYNC.RECONVERGENT B2 ;  /* 0x0000000000027941 */ /* 0x000fea0003800200 */
.L_x_8419:
        /* <DEDUP_REMOVED lines=43> */
.L_x_8417:
[----:B------:R-:W-:Y:S05]  /*2b550*/  BSYNC.RECONVERGENT B1 ;  /* 0x0000000000017941 */ /* 0x000fea0003800200 */
.L_x_8416:
        /* <DEDUP_REMOVED lines=26> */
.L_x_8423:
        /* <DEDUP_REMOVED lines=13> */
.L_x_8425:
[----:B------:R-:W-:Y:S05]  /*2b7d0*/  BSYNC.RECONVERGENT B2 ;  /* 0x0000000000027941 */ /* 0x000fea0003800200 */
.L_x_8424:
        /* <DEDUP_REMOVED lines=43> */
.L_x_8422:
[----:B------:R-:W-:Y:S05]  /*2ba90*/  BSYNC.RECONVERGENT B1 ;  /* 0x0000000000017941 */ /* 0x000fea0003800200 */
.L_x_8421:
        /* <DEDUP_REMOVED lines=22> */
.L_x_8428:
        /* <DEDUP_REMOVED lines=13> */
.L_x_8430:
[----:B------:R-:W-:Y:S05]  /*2bcd0*/  BSYNC.RECONVERGENT B2 ;  /* 0x0000000000027941 */ /* 0x000fea0003800200 */
.L_x_8429:
        /* <DEDUP_REMOVED lines=43> */
.L_x_8427:
[----:B------:R-:W-:Y:S05]  /*2bf90*/  BSYNC.RECONVERGENT B1 ;  /* 0x0000000000017941 */ /* 0x000fea0003800200 */
.L_x_8426:
        /* <DEDUP_REMOVED lines=25> */
.L_x_8433:
        /* <DEDUP_REMOVED lines=13> */
.L_x_8435:
[----:B------:R-:W-:Y:S05]  /*2c200*/  BSYNC.RECONVERGENT B2 ;  /* 0x0000000000027941 */ /* 0x000fea0003800200 */
.L_x_8434:
        /* <DEDUP_REMOVED lines=43> */
.L_x_8432:
[----:B------:R-:W-:Y:S05]  /*2c4c0*/  BSYNC.RECONVERGENT B1 ;  /* 0x0000000000017941 */ /* 0x000fea0003800200 */
.L_x_8431:
        /* <DEDUP_REMOVED lines=21> */
.L_x_8438:
        /* <DEDUP_REMOVED lines=13> */
.L_x_8440:
[----:B------:R-:W-:Y:S05]  /*2c6f0*/  BSYNC.RECONVERGENT B2 ;  /* 0x0000000000027941 */ /* 0x000fea0003800200 */
.L_x_8439:
        /* <DEDUP_REMOVED lines=43> */
.L_x_8437:
[----:B------:R-:W-:Y:S05]  /*2c9b0*/  BSYNC.RECONVERGENT B1 ;  /* 0x0000000000017941 */ /* 0x000fea0003800200 */
.L_x_8436:
        /* <DEDUP_REMOVED lines=25> */
.L_x_8443:
        /* <DEDUP_REMOVED lines=13> */
.L_x_8445:
[----:B------:R-:W-:Y:S05]  /*2cc20*/  BSYNC.RECONVERGENT B2 ;  /* 0x0000000000027941 */ /* 0x000fea0003800200 */
.L_x_8444:
        /* <DEDUP_REMOVED lines=43> */
.L_x_8442:
[----:B------:R-:W-:Y:S05]  /*2cee0*/  BSYNC.RECONVERGENT B1 ;  /* 0x0000000000017941 */ /* 0x000fea0003800200 */
.L_x_8441:
        /* <DEDUP_REMOVED lines=20> */
.L_x_8448:
        /* <DEDUP_REMOVED lines=13> */
.L_x_8450:
[----:B------:R-:W-:Y:S05]  /*2d100*/  BSYNC.RECONVERGENT B2 ;  /* 0x0000000000027941 */ /* 0x000fea0003800200 */
.L_x_8449:
        /* <DEDUP_REMOVED lines=43> */
.L_x_8447:
[----:B------:R-:W-:Y:S05]  /*2d3c0*/  BSYNC.RECONVERGENT B1 ;  /* 0x0000000000017941 */ /* 0x000fea0003800200 */
.L_x_8446:
[----:B------:R-:W-:Y:S01]  /*2d3d0*/  PRMT R20, R38, 0x7632, R20 ;  /* 0x0000763226147816 */ /* 0x000fe20000000014 */
[----:B------:R-:W-:Y:S01]  /*2d3e0*/  BSSY.RECONVERGENT B1, `(.L_x_8451) ;  /* 0x0000053000017945 */ /* 0x000fe20003800200 */
[----:B------:R-:W-:-:S03]  /*2d3f0*/  I2FP.F32.U32 R21, R152 ;  /* 0x0000009800157245 */ /* 0x000fc60000201000 */
        /* <DEDUP_REMOVED lines=10> */
[----:B------:R-:W-:-:S03]  /*2d4a0*/  IMAD.MOV.U32 R154, RZ, RZ, 0x2 ;  /* 0x00000002ff9a7424 */ /* 0x000fc600078e00ff */
        /* <DEDUP_REMOVED lines=13> */
.L_x_8453:
        /* <DEDUP_REMOVED lines=13> */
.L_x_8455:
[----:B------:R-:W-:Y:S05]  /*2d650*/  BSYNC.RECONVERGENT B2 ;  /* 0x0000000000027941 */ /* 0x000fea0003800200 */
.L_x_8454:
        /* <DEDUP_REMOVED lines=43> */
.L_x_8452:
[----:B------:R-:W-:Y:S05]  /*2d910*/  BSYNC.RECONVERGENT B1 ;  /* 0x0000000000017941 */ /* 0x000fea0003800200 */
.L_x_8451:
[----:B------:R-:W-:Y:S01]  /*2d920*/  I2FP.F32.U32 R5, R5 ;  /* 0x0000000500057245 */ /* 0x000fe20000201000 */
[----:B------:R-:W-:Y:S01]  /*2d930*/  IMAD.U32 R21, R155, 0x10000, RZ ;  /* 0x000100009b157824 */ /* 0x000fe200078e00ff */
[----:B------:R-:W-:Y:S01]  /*2d940*/  ISETP.NE.AND P5, PT, R154, 0x1, PT ;  /* 0x000000019a00780c */ /* 0x000fe20003fa5270 */
        /* <DEDUP_REMOVED lines=18> */
.L_x_8458:
        /* <DEDUP_REMOVED lines=13> */
.L_x_8460:
[----:B------:R-:W-:Y:S05]  /*2db40*/  BSYNC.RECONVERGENT B2 ;  /* 0x0000000000027941 */ /* 0x000fea0003800200 */
.L_x_8459:
        /* <DEDUP_REMOVED lines=43> */
.L_x_8457:
[----:B------:R-:W-:Y:S05]  /*2de00*/  BSYNC.RECONVERGENT B1 ;  /* 0x0000000000017941 */ /* 0x000fea0003800200 */
.L_x_8456:
        /* <DEDUP_REMOVED lines=26> */
.L_x_8463:
        /* <DEDUP_REMOVED lines=13> */
.L_x_8465:
[----:B------:R-:W-:Y:S05]  /*2e080*/  BSYNC.RECONVERGENT B2 ;  /* 0x0000000000027941 */ /* 0x000fea0003800200 */
.L_x_8464:
        /* <DEDUP_REMOVED lines=43> */
.L_x_8462:
[----:B------:R-:W-:Y:S05]  /*2e340*/  BSYNC.RECONVERGENT B1 ;  /* 0x0000000000017941 */ /* 0x000fea0003800200 */
.L_x_8461:
        /* <DEDUP_REMOVED lines=20> */
.L_x_8468:
        /* <DEDUP_REMOVED lines=15> */
.L_x_8470:
[----:B------:R-:W-:Y:S05]  /*2e580*/  BSYNC.RECONVERGENT B2 ;  /* 0x0000000000027941 */ /* 0x000fea0003800200 */
.L_x_8469:
        /* <DEDUP_REMOVED lines=43> */
.L_x_8467:
[----:B------:R-:W-:Y:S05]  /*2e840*/  BSYNC.RECONVERGENT B1 ;  /* 0x0000000000017941 */ /* 0x000fea0003800200 */
.L_x_8466:
[----:B------:R-:W-:Y:S02]  /*2e850*/  I2FP.F32.U32 R153, R153 ;  /* 0x0000009900997245 */ /* 0x000fe40000201000 */
[----:B------:R-:W-:-:S03]  /*2e860*/  PRMT R152, R39, 0x7632, R152 ;  /* 0x0000763227987816 */ /* 0x000fc60000000098 */
[----:B------:R-:W-:Y:S01]  /*2e870*/  FFMA.FTZ R214, R153, R214, 1.1641532182693481445e-10 ;  /* 0x2f00000099d67423 */ /* 0x000fe200000100d6 */
[----:B------:R-:W-:Y:S02]  /*2e880*/  SHF.L.U32 R155, R152, 0x10, RZ ;  /* 0x00000010989b7819 */ /* 0x000fe400000006ff */
[----:B------:R-:W-:Y:S02]  /*2e890*/  @P0 PRMT R152, R35, 0x7632, R152 ;  /* 0x0000763223980816 */ /* 0x000fe40000000098 */
[----:B------:R-:W-:Y:S01]  /*2e8a0*/  FSETP.GTU.FTZ.AND P6, PT, R214, R213, PT ;  /* 0x000000d5d600720b */ /* 0x000fe20003fdc000 */
[----:B------:R-:W-:Y:S01]  /*2e8b0*/  FMUL.FTZ R155, R155, R200 ;  /* 0x000000c89b9b7220 */ /* 0x000fe20000410000 */
[----:B------:R-:W-:Y:S01]  /*2e8c0*/  PRMT R153, R212, 0x5410, R22 ;  /* 0x00005410d4997816 */ /* 0x000fe20000000016 */
        /* <DEDUP_REMOVED lines=12> */
.L_x_8390:
        /* <DEDUP_REMOVED lines=16> */
.L_x_8474:
        /* <DEDUP_REMOVED lines=13> */
.L_x_8476:
[----:B------:R-:W-:Y:S05]  /*2eb60*/  BSYNC.RECONVERGENT B2 ;  /* 0x0000000000027941 */ /* 0x000fea0003800200 */
.L_x_8475:
        /* <DEDUP_REMOVED lines=42> */
.L_x_8473:
[----:B------:R-:W-:Y:S05]  /*2ee10*/  BSYNC.RECONVERGENT B1 ;  /* 0x0000000000017941 */ /* 0x000fea0003800200 */
.L_x_8472:
[----:B------:R-:W0:Y:S01]  /*2ee20*/  LDC R216, c[0x0][0x408] ;  /* 0x00010200ffd87b82 */ /* 0x000e220000000800 */
[----:B------:R-:W-:Y:S01]  /*2ee30*/  I2FP.F32.U32 R5, R27 ;  /* 0x0000001b00057245 */ /* 0x000fe20000201000 */
[----:B------:R-:W-:Y:S01]  /*2ee40*/  IMAD.MOV.U32 R214, RZ, RZ, 0x2f800000 ;  /* 0x2f800000ffd67424 */ /* 0x000fe200078e00ff */
[----:B------:R-:W-:Y:S01]  /*2ee50*/  @P0 SHF.L.U32 R178, R32, 0x10, RZ ;  /* 0x0000001020b20819 */ /* 0x000fe200000006ff */
        /* <DEDUP_REMOVED lines=8> */
[----:B-1----:R-:W-:-:S04]  /*2eee0*/  FSETP.GTU.FTZ.AND P2, PT, R164, R215, PT ;  /* 0x000000d7a400720b */ /* 0x002fc80003f5c000 */
        /* <DEDUP_REMOVED lines=16> */
.L_x_8479:
        /* <DEDUP_REMOVED lines=13> */
.L_x_8481:
[----:B------:R-:W-:Y:S05]  /*2f0c0*/  BSYNC.RECONVERGENT B2 ;  /* 0x0000000000027941 */ /* 0x000fea0003800200 */
.L_x_8480:
        /* <DEDUP_REMOVED lines=43> */
.L_x_8478:
[----:B------:R-:W-:Y:S05]  /*2f380*/  BSYNC.RECONVERGENT B1 ;  /* 0x0000000000017941 */ /* 0x000fea0003800200 */
.L_x_8477:
        /* <DEDUP_REMOVED lines=25> */
.L_x_8484:
        /* <DEDUP_REMOVED lines=13> */
.L_x_8486:
[----:B------:R-:W-:Y:S05]  /*2f5f0*/  BSYNC.RECONVERGENT B2 ;  /* 0x0000000000027941 */ /* 0x000fea0003800200 */
.L_x_8485:
        /* <DEDUP_REMOVED lines=43> */
.L_x_8483:
[----:B------:R-:W-:Y:S05]  /*2f8b0*/  BSYNC.RECONVERGENT B1 ;  /* 0x0000000000017941 */ /* 0x000fea0003800200 */
.L_x_8482:
[----:B------:R-:W-:Y:S01]  /*2f8c0*/  I2FP.F32.U32 R5, R5 ;  /* 0x0000000500057245 */ /* 0x000fe20000201000 */
[----:B------:R-:W-:Y:S01]  /*2f8d0*/  IMAD.U32 R207, R153, 0x10000, RZ ;  /* 0x0001000099cf7824 */ /* 0x000fe200078e00ff */
[----:B------:R-:W-:Y:S01]  /*2f8e0*/  LOP3.LUT R10, R10, 0xfffffffb, RZ, 0xc0, !PT ;  /* 0xfffffffb0a0a7812 */ /* 0x000fe200078ec0ff */
[----:B------:R-:W-:Y:S01]  /*2f8f0*/  BSSY.RECONVERGENT B1, `(.L_x_8487) ;  /* 0x0000050000017945 */ /* 0x000fe20003800200 */
[----:B------:R-:W-:Y:S01]  /*2f900*/  MOV R206, 0x2 ;  /* 0x0000000200ce7802 */ /* 0x000fe20000000f00 */
        /* <DEDUP_REMOVED lines=21> */
.L_x_8489:
        /* <DEDUP_REMOVED lines=13> */
.L_x_8491:
[----:B------:R-:W-:Y:S05]  /*2fb30*/  BSYNC.RECONVERGENT B2 ;  /* 0x0000000000027941 */ /* 0x000fea0003800200 */
.L_x_8490:
        /* <DEDUP_REMOVED lines=43> */
.L_x_8488:
[----:B------:R-:W-:Y:S05]  /*2fdf0*/  BSYNC.RECONVERGENT B1 ;  /* 0x0000000000017941 */ /* 0x000fea0003800200 */
.L_x_8487:
        /* <DEDUP_REMOVED lines=25> */
.L_x_8494:
        /* <DEDUP_REMOVED lines=13> */
.L_x_8496:
[----:B------:R-:W-:Y:S05]  /*30060*/  BSYNC.RECONVERGENT B2 ;  /* 0x0000000000027941 */ /* 0x000fea0003800200 */
.L_x_8495:
        /* <DEDUP_REMOVED lines=43> */
.L_x_8493:
[----:B------:R-:W-:Y:S05]  /*30320*/  BSYNC.RECONVERGENT B1 ;  /* 0x0000000000017941 */ /* 0x000fea0003800200 */
.L_x_8492:
        /* <DEDUP_REMOVED lines=24> */
.L_x_8499:
        /* <DEDUP_REMOVED lines=13> */
.L_x_8501:
[----:B------:R-:W-:Y:S05]  /*30580*/  BSYNC.RECONVERGENT B2 ;  /* 0x0000000000027941 */ /* 0x000fea0003800200 */
.L_x_8500:
        /* <DEDUP_REMOVED lines=43> */
.L_x_8498:
[----:B------:R-:W-:Y:S05]  /*30840*/  BSYNC.RECONVERGENT B1 ;  /* 0x0000000000017941 */ /* 0x000fea0003800200 */
.L_x_8497:
        /* <DEDUP_REMOVED lines=23> */
.L_x_8504:
        /* <DEDUP_REMOVED lines=13> */
.L_x_8506:
[----:B------:R-:W-:Y:S05]  /*30a90*/  BSYNC.RECONVERGENT B2 ;  /* 0x0000000000027941 */ /* 0x000fea0003800200 */
.L_x_8505:
        /* <DEDUP_REMOVED lines=43> */
.L_x_8503:
[----:B------:R-:W-:Y:S05]  /*30d50*/  BSYNC.RECONVERGENT B1 ;  /* 0x0000000000017941 */ /* 0x000fea0003800200 */
.L_x_8502:
        /* <DEDUP_REMOVED lines=24> */
.L_x_8509:
        /* <DEDUP_REMOVED lines=13> */
.L_x_8511:
[----:B------:R-:W-:Y:S05]  /*30fb0*/  BSYNC.RECONVERGENT B2 ;  /* 0x0000000000027941 */ /* 0x000fea0003800200 */
.L_x_8510:
        /* <DEDUP_REMOVED lines=43> */
.L_x_8508:
[----:B------:R-:W-:Y:S05]  /*31270*/  BSYNC.RECONVERGENT B1 ;  /* 0x0000000000017941 */ /* 0x000fea0003800200 */
.L_x_8507:
[----:B------:R-:W-:Y:S02]  /*31280*/  I2FP.F32.U32 R153, R153 ;  /* 0x0000009900997245 */ /* 0x000fe40000201000 */
[----:B------:R-:W-:Y:S02]  /*31290*/  SHF.L.U32 R219, R219, 0x10, RZ ;  /* 0x00000010dbdb7819 */ /* 0x000fe400000006ff */
[----:B------:R-:W-:Y:S01]  /*312a0*/  PRMT R154, R218, 0x5410, R217 ;  /* 0x00005410da9a7816 */ /* 0x000fe200000000d9 */
        /* <DEDUP_REMOVED lines=8> */
[----:B------:R-:W-:-:S04]  /*31330*/  PRMT R153, R212, 0x5410, R211 ;  /* 0x00005410d4997816 */ /* 0x000fc800000000d3 */
[----:B------:R-:W-:-:S04]  /*31340*/  F2FP.BF16.F32.PACK_AB R155, RZ, R200 ;  /* 0x000000c8ff9b723e */ /* 0x000fc800000010ff */
[----:B------:R-:W-:-:S07]  /*31350*/  PRMT R155, R213, 0x5410, R155 ;  /* 0x00005410d59b7816 */ /* 0x000fce000000009b */
.L_x_8471:
        /* <DEDUP_REMOVED lines=43> */
.L_x_8512:
[----:B------:R-:W-:Y:S01]  /*31610*/  MOV R203, R210 ;  /* 0x000000d200cb7202 */ /* 0x000fe20000000f00 */
[----:B------:R-:W-:-:S07]  /*31620*/  VIADD R204, R204, 0x80 ;  /* 0x00000080cccc7836 */ /* 0x000fce0000000000 */
.L_x_8389:
[----:B------:R-:W-:Y:S05]  /*31630*/  BSYNC.RECONVERGENT B0 ;  /* 0x0000000000007941 */ /* 0x000fea0003800200 */
.L_x_8388:
        /* <DEDUP_REMOVED lines=41> */
.L_x_8518:
        /* <DEDUP_REMOVED lines=13> */
.L_x_8520:
[----:B------:R-:W-:Y:S05]  /*319a0*/  BSYNC.RECONVERGENT B2 ;  /* 0x0000000000027941 */ /* 0x000fea0003800200 */
.L_x_8519:
        /* <DEDUP_REMOVED lines=43> */
.L_x_8517:
[----:B------:R-:W-:Y:S05]  /*31c60*/  BSYNC.RECONVERGENT B1 ;  /* 0x0000000000017941 */ /* 0x000fea0003800200 */
.L_x_8516:
        /* <DEDUP_REMOVED lines=9> */
[----:B------:R-:W-:Y:S01]  /*31d00*/  MOV R19, 0x2 ;  /* 0x0000000200137802 */ /* 0x000fe20000000f00 */
        /* <DEDUP_REMOVED lines=16> */
.L_x_8523:
        /* <DEDUP_REMOVED lines=13> */
.L_x_8525:
[----:B------:R-:W-:Y:S05]  /*31ee0*/  BSYNC.RECONVERGENT B2 ;  /* 0x0000000000027941 */ /* 0x000fea0003800200 */
.L_x_8524:
        /* <DEDUP_REMOVED lines=43> */
.L_x_8522:
[----:B------:R-:W-:Y:S05]  /*321a0*/  BSYNC.RECONVERGENT B1 ;  /* 0x0000000000017941 */ /* 0x000fea0003800200 */
.L_x_8521:
[----:B------:R-:W-:Y:S01]  /*321b0*/  I2FP.F32.U32 R15, R15 ;  /* 0x0000000f000f7245 */ /* 0x000fe20000201000 */
[----:B------:R-:W-:Y:S01]  /*321c0*/  IMAD.U32 R18, R36, 0x10000, RZ ;  /* 0x0001000024127824 */ /* 0x000fe200078e00ff */
[----:B------:R-:W-:Y:S01]  /*321d0*/  @P0 SHF.L.U32 R28, R32, 0x10, RZ ;  /* 0x00000010201c0819 */ /* 0x000fe200000006ff */
[----:B------:R-:W-:Y:S02]  /*321e0*/  BSSY.RECONVERGENT B1, `(.L_x_8526) ;  /* 0x000004f000017945 */ /* 0x000fe40003800200 */
        /* <DEDUP_REMOVED lines=21> */
.L_x_8528:
        /* <DEDUP_REMOVED lines=13> */
.L_x_8530:
[----:B------:R-:W-:Y:S05]  /*32410*/  BSYNC.RECONVERGENT B2 ;  /* 0x0000000000027941 */ /* 0x000fea0003800200 */
.L_x_8529:
        /* <DEDUP_REMOVED lines=43> */
.L_x_8527:
[----:B------:R-:W-:Y:S05]  /*326d0*/  BSYNC.RECONVERGENT B1 ;  /* 0x0000000000017941 */ /* 0x000fea0003800200 */
.L_x_8526:
        /* <DEDUP_REMOVED lines=22> */
.L_x_8533:
        /* <DEDUP_REMOVED lines=13> */
.L_x_8535:
[----:B------:R-:W-:Y:S05]  /*32910*/  BSYNC.RECONVERGENT B2 ;  /* 0x0000000000027941 */ /* 0x000fea0003800200 */
.L_x_8534:
        /* <DEDUP_REMOVED lines=43> */
.L_x_8532:
[----:B------:R-:W-:Y:S05]  /*32bd0*/  BSYNC.RECONVERGENT B1 ;  /* 0x0000000000017941 */ /* 0x000fea0003800200 */
.L_x_8531:
        /* <DEDUP_REMOVED lines=25> */
.L_x_8538:
        /* <DEDUP_REMOVED lines=13> */
.L_x_8540:
[----:B------:R-:W-:Y:S05]  /*32e40*/  BSYNC.RECONVERGENT B2 ;  /* 0x0000000000027941 */ /* 0x000fea0003800200 */
.L_x_8539:
        /* <DEDUP_REMOVED lines=43> */
.L_x_8537:
[----:B------:R-:W-:Y:S05]  /*33100*/  BSYNC.RECONVERGENT B1 ;  /* 0x0000000000017941 */ /* 0x000fea0003800200 */
.L_x_8536:
        /* <DEDUP_REMOVED lines=23> */
.L_x_8543:
        /* <DEDUP_REMOVED lines=13> */
.L_x_8545:
[----:B------:R-:W-:Y:S05]  /*33350*/  BSYNC.RECONVERGENT B2 ;  /* 0x0000000000027941 */ /* 0x000fea0003800200 */
.L_x_8544:
        /* <DEDUP_REMOVED lines=43> */
.L_x_8542:
[----:B------:R-:W-:Y:S05]  /*33610*/  BSYNC.RECONVERGENT B1 ;  /* 0x0000000000017941 */ /* 0x000fea0003800200 */
.L_x_8541:
[----:B------:R-:W-:Y:S01]  /*33620*/  I2FP.F32.U32 R19, R19 ;  /* 0x0000001300137245 */ /* 0x000fe20000201000 */
[----:B------:R-:W-:Y:S01]  /*33630*/  @P0 IMAD.U32 R166, R33, 0x10000, RZ ;  /* 0x0001000021a60824 */ /* 0x000fe200078e00ff */
[----:B------:R-:W-:Y:S01]  /*33640*/  SHF.L.U32 R20, R37, 0x10, RZ ;  /* 0x0000001025147819 */ /* 0x000fe200000006ff */
[----:B------:R-:W-:Y:S01]  /*33650*/  BSSY.RECONVERGENT B1, `(.L_x_8546) ;  /* 0x0000050000017945 */ /* 0x000fe20003800200 */
[----:B------:R-:W-:Y:S02]  /*33660*/  HFMA2 R21, -RZ, RZ, 0, 1.1920928955078125e-07 ;  /* 0x00000002ff157431 */ /* 0x000fe400000001ff */
[----:B------:R-:W-:Y:S01]  /*33670*/  FFMA.FTZ R18, R19, R214, 1.1641532182693481445e-10 ;  /* 0x2f00000013127423 */ /* 0x000fe200000100d6 */
[----:B------:R-:W-:Y:S02]  /*33680*/  IMAD.MOV.U32 R19, RZ, RZ, R2 ;  /* 0x000000ffff137224 */ /* 0x000fe400078e0002 */
[----:B------:R-:W-:Y:S02]  /*33690*/  FMUL.FTZ R20, R20, R201 ;  /* 0x000000c914147220 */ /* 0x000fe40000410000 */
        /* <DEDUP_REMOVED lines=18> */
.L_x_8548:
        /* <DEDUP_REMOVED lines=13> */
.L_x_8550:
[----:B------:R-:W-:Y:S05]  /*33890*/  BSYNC.RECONVERGENT B2 ;  /* 0x0000000000027941 */ /* 0x000fea0003800200 */
.L_x_8549:
        /* <DEDUP_REMOVED lines=43> */
.L_x_8547:
[----:B------:R-:W-:Y:S05]  /*33b50*/  BSYNC.RECONVERGENT B1 ;  /* 0x0000000000017941 */ /* 0x000fea0003800200 */
.L_x_8546:
        /* <DEDUP_REMOVED lines=22> */
.L_x_8553:
        /* <DEDUP_REMOVED lines=13> */
.L_x_8555:
[----:B------:R-:W-:Y:S05]  /*33d90*/  BSYNC.RECONVERGENT B2 ;  /* 0x0000000000027941 */ /* 0x000fea0003800200 */
.L_x_8554:
        /* <DEDUP_REMOVED lines=43> */
.L_x_8552:
[----:B------:R-:W-:Y:S05]  /*34050*/  BSYNC.RECONVERGENT B1 ;  /* 0x0000000000017941 */ /* 0x000fea0003800200 */
.L_x_8551:
        /* <DEDUP_REMOVED lines=25> */
.L_x_8558:
        /* <DEDUP_REMOVED lines=13> */
.L_x_8560:
[----:B------:R-:W-:Y:S05]  /*342c0*/  BSYNC.RECONVERGENT B2 ;  /* 0x0000000000027941 */ /* 0x000fea0003800200 */
.L_x_8559:
        /* <DEDUP_REMOVED lines=43> */
.L_x_8557:
[----:B------:R-:W-:Y:S05]  /*34580*/  BSYNC.RECONVERGENT B1 ;  /* 0x0000000000017941 */ /* 0x000fea0003800200 */
.L_x_8556:
        /* <DEDUP_REMOVED lines=21> */
.L_x_8563:
        /* <DEDUP_REMOVED lines=13> */
.L_x_8565:
[----:B------:R-:W-:Y:S05]  /*347b0*/  BSYNC.RECONVERGENT B2 ;  /* 0x0000000000027941 */ /* 0x000fea0003800200 */
.L_x_8564:
        /* <DEDUP_REMOVED lines=42> */
[----:B------:R-:W-:-:S07]  /*34a60*/  LOP3.LUT R8, R152, UR36, R21, 0x96, !PT ;  /* 0x0000002498087c12 */ /* 0x000fce000f8e9615 */
.L_x_8562:
[----:B------:R-:W-:Y:S05]  /*34a70*/  BSYNC.RECONVERGENT B1 ;  /* 0x0000000000017941 */ /* 0x000fea0003800200 */
.L_x_8561:
        /* <DEDUP_REMOVED lines=25> */
.L_x_8568:
        /* <DEDUP_REMOVED lines=13> */
.L_x_8570:
[----:B------:R-:W-:Y:S05]  /*34ce0*/  BSYNC.RECONVERGENT B2 ;  /* 0x0000000000027941 */ /* 0x000fea0003800200 */
.L_x_8569:
        /* <DEDUP_REMOVED lines=43> */
.L_x_8567:
[----:B------:R-:W-:Y:S05]  /*34fa0*/  BSYNC.RECONVERGENT B1 ;  /* 0x0000000000017941 */ /* 0x000fea0003800200 */
.L_x_8566:
        /* <DEDUP_REMOVED lines=20> */
.L_x_8573:
        /* <DEDUP_REMOVED lines=13> */
.L_x_8575:
[----:B------:R-:W-:Y:S05]  /*351c0*/  BSYNC.RECONVERGENT B2 ;  /* 0x0000000000027941 */ /* 0x000fea0003800200 */
.L_x_8574:
        /* <DEDUP_REMOVED lines=43> */
.L_x_8572:
[----:B------:R-:W-:Y:S05]  /*35480*/  BSYNC.RECONVERGENT B1 ;  /* 0x0000000000017941 */ /* 0x000fea0003800200 */
.L_x_8571:
[----:B------:R-:W-:Y:S01]  /*35490*/  I2FP.F32.U32 R21, R21 ;  /* 0x0000001500157245 */ /* 0x000fe20000201000 */
[----:B------:R-:W-:Y:S01]  /*354a0*/  BSSY.RECONVERGENT B1, `(.L_x_8576) ;  /* 0x0000053000017945 */ /* 0x000fe20003800200 */
[----:B------:R-:W-:Y:S01]  /*354b0*/  PRMT R20, R38, 0x7632, R20 ;  /* 0x0000763226147816 */ /* 0x000fe20000000014 */
[----:B------:R-:W-:-:S03]  /*354c0*/  HFMA2 R194, -RZ, RZ, 0, 1.1920928955078125e-07 ;  /* 0x00000002ffc27431 */ /* 0x000fc600000001ff */
        /* <DEDUP_REMOVED lines=23> */
.L_x_8578:
        /* <DEDUP_REMOVED lines=13> */
.L_x_8580:
[----:B------:R-:W-:Y:S05]  /*35710*/  BSYNC.RECONVERGENT B2 ;  /* 0x0000000000027941 */ /* 0x000fea0003800200 */
.L_x_8579:
        /* <DEDUP_REMOVED lines=43> */
.L_x_8577:
[----:B------:R-:W-:Y:S05]  /*359d0*/  BSYNC.RECONVERGENT B1 ;  /* 0x0000000000017941 */ /* 0x000fea0003800200 */
.L_x_8576:
        /* <DEDUP_REMOVED lines=21> */
.L_x_8583:
        /* <DEDUP_REMOVED lines=13> */
.L_x_8585:
[----:B------:R-:W-:Y:S05]  /*35c00*/  BSYNC.RECONVERGENT B2 ;  /* 0x0000000000027941 */ /* 0x000fea0003800200 */
.L_x_8584:
        /* <DEDUP_REMOVED lines=43> */
.L_x_8582:
[----:B------:R-:W-:Y:S05]  /*35ec0*/  BSYNC.RECONVERGENT B1 ;  /* 0x0000000000017941 */ /* 0x000fea0003800200 */
.L_x_8581:
        /* <DEDUP_REMOVED lines=26> */
.L_x_8588:
        /* <DEDUP_REMOVED lines=13> */
.L_x_8590:
[----:B------:R-:W-:Y:S05]  /*36140*/  BSYNC.RECONVERGENT B2 ;  /* 0x0000000000027941 */ /* 0x000fea0003800200 */
.L_x_8589:
        /* <DEDUP_REMOVED lines=43> */
.L_x_8587:
[----:B------:R-:W-:Y:S05]  /*36400*/  BSYNC.RECONVERGENT B1 ;  /* 0x0000000000017941 */ /* 0x000fea0003800200 */
.L_x_8586:
        /* <DEDUP_REMOVED lines=20> */
.L_x_8593:
        /* <DEDUP_REMOVED lines=15> */
.L_x_8595:
[----:B------:R-:W-:Y:S05]  /*36640*/  BSYNC.RECONVERGENT B2 ;  /* 0x0000000000027941 */ /* 0x000fea0003800200 */
.L_x_8594:
        /* <DEDUP_REMOVED lines=43> */
.L_x_8592:
[----:B------:R-:W-:Y:S05]  /*36900*/  BSYNC.RECONVERGENT B1 ;  /* 0x0000000000017941 */ /* 0x000fea0003800200 */
.L_x_8591:
        /* <DEDUP_REMOVED lines=9> */
[----:B------:R-:W-:Y:S01]  /*369a0*/  PRMT R153, R212, 0x5410, R203 ;  /* 0x00005410d4997816 */ /* 0x000fe200000000cb */
[----:B------:R-:W-:Y:S02]  /*369b0*/  IMAD.MOV.U32 R203, RZ, RZ, R22 ;  /* 0x000000ffffcb7224 */ /* 0x000fe400078e0016 */
        /* <DEDUP_REMOVED lines=10> */
.L_x_8515:
        /* <DEDUP_REMOVED lines=16> */
.L_x_8599:
        /* <DEDUP_REMOVED lines=13> */
.L_x_8601:
[----:B------:R-:W-:Y:S05]  /*36c30*/  BSYNC.RECONVERGENT B2 ;  /* 0x0000000000027941 */ /* 0x000fea0003800200 */
.L_x_8600:
        /* <DEDUP_REMOVED lines=43> */
.L_x_8598:
[----:B------:R-:W-:Y:S05]  /*36ef0*/  BSYNC.RECONVERGENT B1 ;  /* 0x0000000000017941 */ /* 0x000fea0003800200 */
.L_x_8597:
        /* <DEDUP_REMOVED lines=10> */
[----:B------:R-:W-:-:S02]  /*36fa0*/  IMAD.MOV.U32 R180, RZ, RZ, 0x2 ;  /* 0x00000002ffb47424 */ /* 0x000fc400078e00ff */
[----:B0-----:R-:W-:Y:S01]  /*36fb0*/  FMUL.FTZ R5, R5, R216 ;  /* 0x000000d805057220 */ /* 0x001fe20000410000 */
[----:B-1----:R-:W-:-:S04]  /*36fc0*/  FSETP.GTU.FTZ.AND P2, PT, R28, R215, PT ;  /* 0x000000d71c00720b */ /* 0x002fc80003f5c000 */
        /* <DEDUP_REMOVED lines=16> */
.L_x_8604:
        /* <DEDUP_REMOVED lines=13> */
.L_x_8606:
[----:B------:R-:W-:Y:S05]  /*371a0*/  BSYNC.RECONVERGENT B2 ;  /* 0x0000000000027941 */ /* 0x000fea0003800200 */
.L_x_8605:
        /* <DEDUP_REMOVED lines=43> */
.L_x_8603:
[----:B------:R-:W-:Y:S05]  /*37460*/  BSYNC.RECONVERGENT B1 ;  /* 0x0000000000017941 */ /* 0x000fea0003800200 */
.L_x_8602:
[----:B------:R-:W-:Y:S01]  /*37470*/  I2FP.F32.U32 R166, R5 ;  /* 0x0000000500a67245 */ /* 0x000fe20000201000 */
[----:B------:R-:W-:Y:S01]  /*37480*/  BSSY.RECONVERGENT B1, `(.L_x_8607) ;  /* 0x0000051000017945 */ /* 0x000fe20003800200 */
[----:B------:R-:W-:Y:S01]  /*37490*/  SHF.L.U32 R5, R152, 0x10, RZ ;  /* 0x0000001098057819 */ /* 0x000fe200000006ff */
[----:B------:R-:W-:Y:S01]  /*374a0*/  @P0 IMAD.U32 R152, R165, 0x10000, RZ ;  /* 0x00010000a5980824 */ /* 0x000fe200078e00ff */
[----:B------:R-:W-:Y:S01]  /*374b0*/  LOP3.LUT R10, R10, 0xfffffff7, RZ, 0xc0, !PT ;  /* 0xfffffff70a0a7812 */ /* 0x000fe200078ec0ff */
[----:B------:R-:W-:Y:S01]  /*374c0*/  FFMA.FTZ R166, R166, R203, 1.1641532182693481445e-10 ;  /* 0x2f000000a6a67423 */ /* 0x000fe200000100cb */
[----:B------:R-:W-:Y:S02]  /*374d0*/  IMAD.MOV.U32 R194, RZ, RZ, 0x2 ;  /* 0x00000002ffc27424 */ /* 0x000fe400078e00ff */
[----:B------:R-:W-:Y:S02]  /*374e0*/  FMUL.FTZ R5, R5, R216 ;  /* 0x000000d805057220 */ /* 0x000fe40000410000 */
        /* <DEDUP_REMOVED lines=17> */
.L_x_8609:
        /* <DEDUP_REMOVED lines=13> */
.L_x_8611:
[----:B------:R-:W-:Y:S05]  /*376d0*/  BSYNC.RECONVERGENT B2 ;  /* 0x0000000000027941 */ /* 0x000fea0003800200 */
.L_x_8610:
        /* <DEDUP_REMOVED lines=43> */
.L_x_8608:
[----:B------:R-:W-:Y:S05]  /*37990*/  BSYNC.RECONVERGENT B1 ;  /* 0x0000000000017941 */ /* 0x000fea0003800200 */
.L_x_8607:
[----:B------:R-:W-:Y:S01]  /*379a0*/  I2FP.F32.U32 R152, R5 ;  /* 0x0000000500987245 */ /* 0x000fe20000201000 */
[----:B------:R-:W-:Y:S01]  /*379b0*/  IMAD.U32 R5, R153, 0x10000, RZ ;  /* 0x0001000099057824 */ /* 0x000fe200078e00ff */
[----:B------:R-:W-:Y:S01]  /*379c0*/  LOP3.LUT R10, R10, 0xfffffffb, RZ, 0xc0, !PT ;  /* 0xfffffffb0a0a7812 */ /* 0x000fe200078ec0ff */
[----:B------:R-:W-:Y:S01]  /*379d0*/  @P0 IMAD.U32 R207, R33, 0x10000, RZ ;  /* 0x0001000021cf0824 */ /* 0x000fe200078e00ff */
[----:B------:R-:W-:Y:S01]  /*379e0*/  BSSY.RECONVERGENT B1, `(.L_x_8612) ;  /* 0x000004f000017945 */ /* 0x000fe20003800200 */
[----:B------:R-:W-:Y:S01]  /*379f0*/  FFMA.FTZ R152, R152, R203, 1.1641532182693481445e-10 ;  /* 0x2f00000098987423 */ /* 0x000fe200000100cb */
[----:B------:R-:W-:Y:S01]  /*37a00*/  FMUL.FTZ R5, R5, R216 ;  /* 0x000000d805057220 */ /* 0x000fe20000410000 */
[----:B------:R-:W-:-:S03]  /*37a10*/  MOV R206, 0x2 ;  /* 0x0000000200ce7802 */ /* 0x000fc60000000f00 */
        /* <DEDUP_REMOVED lines=18> */
.L_x_8614:
        /* <DEDUP_REMOVED lines=13> */
.L_x_8616:
[----:B------:R-:W-:Y:S05]  /*37c10*/  BSYNC.RECONVERGENT B2 ;  /* 0x0000000000027941 */ /* 0x000fea0003800200 */
.L_x_8615:
        /* <DEDUP_REMOVED lines=43> */
.L_x_8613:
[----:B------:R-:W-:Y:S05]  /*37ed0*/  BSYNC.RECONVERGENT B1 ;  /* 0x0000000000017941 */ /* 0x000fea0003800200 */
.L_x_8612:
        /* <DEDUP_REMOVED lines=25> */
.L_x_8619:
        /* <DEDUP_REMOVED lines=13> */
.L_x_8621:
[----:B------:R-:W-:Y:S05]  /*38140*/  BSYNC.RECONVERGENT B2 ;  /* 0x0000000000027941 */ /* 0x000fea0003800200 */
.L_x_8620:
        /* <DEDUP_REMOVED lines=43> */
.L_x_8618:
[----:B------:R-:W-:Y:S05]  /*38400*/  BSYNC.RECONVERGENT B1 ;  /* 0x0000000000017941 */ /* 0x000fea0003800200 */
.L_x_8617:
[----:B------:R-:W-:Y:S01]  /*38410*/  I2FP.F32.U32 R152, R5 ;  /* 0x0000000500987245 */ /* 0x000fe20000201000 */
[----:B------:R-:W-:Y:S01]  /*38420*/  @P0 IMAD.U32 R153, R34, 0x10000, RZ ;  /* 0x0001000022990824 */ /* 0x000fe200078e00ff */
[----:B------:R-:W-:Y:S01]  /*38430*/  SHF.L.U32 R5, R154, 0x10, RZ ;  /* 0x000000109a057819 */ /* 0x000fe200000006ff */
[----:B------:R-:W-:Y:S01]  /*38440*/  BSSY.RECONVERGENT B1, `(.L_x_8622) ;  /* 0x000004e000017945 */ /* 0x000fe20003800200 */
[----:B------:R-:W-:Y:S01]  /*38450*/  ISETP.NE.AND P3, PT, R194, 0x1, PT ;  /* 0x00000001c200780c */ /* 0x000fe20003f65270 */
[----:B------:R-:W-:Y:S01]  /*38460*/  FFMA.FTZ R152, R152, R203, 1.1641532182693481445e-10 ;  /* 0x2f00000098987423 */ /* 0x000fe200000100cb */
[----:B------:R-:W-:Y:S01]  /*38470*/  PRMT R154, R154, 0x7632, R154 ;  /* 0x000076329a9a7816 */ /* 0x000fe2000000009a */
        /* <DEDUP_REMOVED lines=17> */
.L_x_8624:
        /* <DEDUP_REMOVED lines=13> */
.L_x_8626:
[----:B------:R-:W-:Y:S05]  /*38660*/  BSYNC.RECONVERGENT B2 ;  /* 0x0000000000027941 */ /* 0x000fea0003800200 */
.L_x_8625:
        /* <DEDUP_REMOVED lines=43> */
.L_x_8623:
[----:B------:R-:W-:Y:S05]  /*38920*/  BSYNC.RECONVERGENT B1 ;  /* 0x0000000000017941 */ /* 0x000fea0003800200 */
.L_x_8622:
        /* <DEDUP_REMOVED lines=23> */
.L_x_8629:
        /* <DEDUP_REMOVED lines=13> */
.L_x_8631:
[----:B------:R-:W-:Y:S05]  /*38b70*/  BSYNC.RECONVERGENT B2 ;  /* 0x0000000000027941 */ /* 0x000fea0003800200 */
.L_x_8630:
        /* <DEDUP_REMOVED lines=43> */
.L_x_8628:
[----:B------:R-:W-:Y:S05]  /*38e30*/  BSYNC.RECONVERGENT B1 ;  /* 0x0000000000017941 */ /* 0x000fea0003800200 */
.L_x_8627:
[----:B------:R-:W-:Y:S01]  /*38e40*/  I2FP.F32.U32 R152, R5 ;  /* 0x0000000500987245 */ /* 0x000fe20000201000 */
[----:B------:R-:W-:Y:S01]  /*38e50*/  IMAD.U32 R5, R155, 0x10000, RZ ;  /* 0x000100009b057824 */ /* 0x000fe200078e00ff */
[----:B------:R-:W-:Y:S01]  /*38e60*/  ISETP.NE.AND P5, PT, R154, 0x1, PT ;  /* 0x000000019a00780c */ /* 0x000fe20003fa5270 */
[----:B------:R-:W-:Y:S01]  /*38e70*/  BSSY.RECONVERGENT B1, `(.L_x_8632) ;  /* 0x000004e000017945 */ /* 0x000fe20003800200 */
[----:B------:R-:W-:Y:S01]  /*38e80*/  @P0 SHF.L.U32 R153, R35, 0x10, RZ ;  /* 0x0000001023990819 */ /* 0x000fe200000006ff */
[----:B------:R-:W-:Y:S01]  /*38e90*/  FFMA.FTZ R152, R152, R203, 1.1641532182693481445e-10 ;  /* 0x2f00000098987423 */ /* 0x000fe200000100cb */
[----:B------:R-:W-:Y:S01]  /*38ea0*/  FMUL.FTZ R5, R5, R216 ;  /* 0x000000d805057220 */ /* 0x000fe20000410000 */
[----:B------:R-:W-:-:S03]  /*38eb0*/  PRMT R219, R155, 0x7632, R219 ;  /* 0x000076329bdb7816 */ /* 0x000fc600000000db */
[----:B------:R-:W-:-:S04]  /*38ec0*/  FSETP.GTU.FTZ.AND P4, PT, R152, R215, PT ;  /* 0x000000d79800720b */ /* 0x000fc80003f9c000 */
[----:B------:R-:W-:Y:S01]  /*38ed0*/  FSEL R194, R5, RZ, !P4 ;  /* 0x000000ff05c27208 */ /* 0x000fe20006000000 */
[----:B------:R-:W-:Y:S01]  /*38ee0*/  IMAD.MOV.U32 R5, RZ, RZ, 0x2 ;  /* 0x00000002ff057424 */ /* 0x000fe200078e00ff */
        /* <DEDUP_REMOVED lines=13> */
.L_x_8634:
        /* <DEDUP_REMOVED lines=13> */
.L_x_8636:
[----:B------:R-:W-:Y:S05]  /*39090*/  BSYNC.RECONVERGENT B2 ;  /* 0x0000000000027941 */ /* 0x000fea0003800200 */
.L_x_8635:
        /* <DEDUP_REMOVED lines=43> */
.L_x_8633:
[----:B------:R-:W-:Y:S05]  /*39350*/  BSYNC.RECONVERGENT B1 ;  /* 0x0000000000017941 */ /* 0x000fea0003800200 */
.L_x_8632:
[----:B------:R-:W-:Y:S01]  /*39360*/  I2FP.F32.U32 R152, R153 ;  /* 0x0000009900987245 */ /* 0x000fe20000201000 */
[----:B------:R-:W-:Y:S01]  /*39370*/  @P0 IMAD.U32 R154, R201, 0x10000, RZ ;  /* 0x00010000c99a0824 */ /* 0x000fe200078e00ff */
[----:B------:R-:W-:Y:S02]  /*39380*/  SHF.L.U32 R219, R219, 0x10, RZ ;  /* 0x00000010dbdb7819 */ /* 0x000fe400000006ff */
[----:B------:R-:W-:Y:S01]  /*39390*/  PRMT R153, R213, 0x5410, R212 ;  /* 0x00005410d5997816 */ /* 0x000fe200000000d4 */
[----:B------:R-:W-:Y:S01]  /*393a0*/  FFMA.FTZ R152, R152, R203, 1.1641532182693481445e-10 ;  /* 0x2f00000098987423 */ /* 0x000fe200000100cb */
[----:B------:R-:W-:Y:S02]  /*393b0*/  IMAD.MOV.U32 R203, RZ, RZ, R211 ;  /* 0x000000ffffcb7224 */ /* 0x000fe400078e00d3 */
[----:B------:R-:W-:Y:S02]  /*393c0*/  FMUL.FTZ R219, R219, R216 ;  /* 0x000000d8dbdb7220 */ /* 0x000fe40000410000 */
[----:B------:R-:W-:-:S02]  /*393d0*/  FSETP.GTU.FTZ.AND P5, PT, R152, R215, PT ;  /* 0x000000d79800720b */ /* 0x000fc40003fbc000 */
[----:B------:R-:W-:Y:S02]  /*393e0*/  PRMT R152, R205, 0x5410, R210 ;  /* 0x00005410cd987816 */ /* 0x000fe400000000d2 */
[----:B------:R-:W-:Y:S02]  /*393f0*/  FSEL R201, R219, RZ, !P5 ;  /* 0x000000ffdbc97208 */ /* 0x000fe40006800000 */
[----:B------:R-:W-:-:S03]  /*39400*/  PLOP3.LUT P5, PT, P5, PT, PT, 0x8, 0x80 ;  /* 0x000000000080781c */ /* 0x000fc60002fae170 */
[----:B------:R-:W-:Y:S01]  /*39410*/  @P0 FADD.FTZ R201, R154, R201 ;  /* 0x000000c99ac90221 */ /* 0x000fe20000010000 */
[----:B------:R-:W-:-:S04]  /*39420*/  PRMT R154, R218, 0x5410, R217 ;  /* 0x00005410da9a7816 */ /* 0x000fc800000000d9 */
[----:B------:R-:W-:-:S04]  /*39430*/  F2FP.BF16.F32.PACK_AB R155, RZ, R201 ;  /* 0x000000c9ff9b723e */ /* 0x000fc800000010ff */
[----:B------:R-:W-:-:S07]  /*39440*/  PRMT R155, R214, 0x5410, R155 ;  /* 0x00005410d69b7816 */ /* 0x000fce000000009b */
.L_x_8596:
        /* <DEDUP_REMOVED lines=43> */
.L_x_8514:
[----:B------:R-:W-:Y:S05]  /*39700*/  BSYNC.RECONVERGENT B0 ;  /* 0x0000000000007941 */ /* 0x000fea0003800200 */
.L_x_8513:
        /* <DEDUP_REMOVED lines=211> */
[----:B------:R-:W-:-:S05]  /*3a440*/  @!P1 IMAD.SHL.U32 R155, R14, 0x8, RZ ;  /* 0x000000080e9b9824 */ /* 0x000fca00078e00ff */
[----:B------:R-:W-:Y:S01]  /*3a450*/  @!P1 LOP3.LUT R204, R155, 0xf8, RZ, 0xc0, !PT ;  /* 0x000000f89bcc9812 */ /* 0x000fe200078ec0ff */
[----:B------:R-:W-:Y:S01]  /*3a460*/  IMAD.MOV.U32 R155, RZ, RZ, RZ ;  /* 0x000000ffff9b7224 */ /* 0x000fe200078e00ff */
[----:B------:R-:W-:-:S03]  /*3a470*/  @!P1 MOV R155, R9 ;  /* 0x00000009009b9202 */ /* 0x000fc60000000f00 */
[----:B------:R-:W-:Y:S01]  /*3a480*/  @!P1 LDS.64 R152, [R204+UR4] ;  /* 0x00000004cc989984 */ /* 0x000fe20008000a00 */
[----:B------:R-:W-:Y:S02]  /*3a490*/  I2FP.F32.S32 R209, R155 ;  /* 0x0000009b00d17245 */ /* 0x000fe40000201400 */
[----:B------:R-:W-:Y:S01]  /*3a4a0*/  ISETP.NE.AND P1, PT, RZ, UR7, PT ;  /* 0x00000007ff007c0c */ /* 0x000fe2000bf25270 */
[----:B------:R-:W0:Y:S02]  /*3a4b0*/  SHFL.DOWN PT, R154, R155, 0x2, 0x1f ;  /* 0x08401f009b9a7f89 */ /* 0x000e2400000e0000 */
[----:B0-----:R-:W-:Y:S01]  /*3a4c0*/  IMAD.IADD R206, R154, 0x1, R155 ;  /* 0x000000019ace7824 */ /* 0x001fe200078e029b */
[----:B------:R-:W-:-:S04]  /*3a4d0*/  I2FP.F32.S32 R210, R154 ;  /* 0x0000009a00d27245 */ /* 0x000fc80000201400 */
        /* <DEDUP_REMOVED lines=16> */
[----:B------:R-:W-:-:S03]  /*3a5e0*/  MOV R209, UR6 ;  /* 0x0000000600d17c02 */ /* 0x000fc60008000f00 */
[----:B------:R-:W-:Y:S01]  /*3a5f0*/  FMUL.FTZ R152, R152, R210 ;  /* 0x000000d298987220 */ /* 0x000fe20000410000 */
[----:B-1----:R-:W-:-:S04]  /*3a600*/  FMUL.FTZ R154, R211, R213 ;  /* 0x000000d5d39a7220 */ /* 0x002fc80000410000 */
[----:B------:R-:W-:Y:S01]  /*3a610*/  FFMA.FTZ R215, R207, R204, R154 ;  /* 0x000000cccfd77223 */ /* 0x000fe2000001009a */
[----:B------:R-:W-:Y:S01]  /*3a620*/  FADD.FTZ R204, R204, -R211 ;  /* 0x800000d3cccc7221 */ /* 0x000fe20000010000 */
[----:B------:R-:W-:Y:S02]  /*3a630*/  IMAD.U32 R211, RZ, RZ, UR6 ;  /* 0x00000006ffd37e24 */ /* 0x000fe4000f8e00ff */
        /* <DEDUP_REMOVED lines=26> */
[----:B------:R-:W1:Y:S01]  /*3a7e0*/  LDC.64 R204, c[0x0][0x428] ;  /* 0x00010a00ffcc7b82 */ /* 0x000e620000000a00 */
[--C-:B0-----:R-:W-:Y:S01]  /*3a7f0*/  FADD.FTZ R152, R0, -R206.reuse ;  /* 0x800000ce00987221 */ /* 0x101fe20000010000 */
        /* <DEDUP_REMOVED lines=30> */
.L_x_8638:
[----:B------:R-:W-:Y:S05]  /*3a9e0*/  BSYNC.RECONVERGENT B0 ;  /* 0x0000000000007941 */ /* 0x000fea0003800200 */
.L_x_8637:
[----:B------:R-:W-:Y:S01]  /*3a9f0*/  LOP3.LUT P0, RZ, R10, 0x400, RZ, 0xc0, !PT ;  /* 0x000004000aff7812 */ /* 0x000fe2000780c0ff */
[----:B------:R-:W-:-:S12]  /*3aa00*/  BSSY.RECONVERGENT B0, `(.L_x_8639) ;  /* 0x0000022000007945 */ /* 0x000fd80003800200 */
[----:B------:R-:W-:Y:S05]  /*3aa10*/  @!P0 BRA `(.L_x_8640) ;  /* 0x0000000000808947 */ /* 0x000fea0003800000 */
[----:B-1----:R-:W1:Y:S01]  /*3aa20*/  LDC.64 R204, c[0x0][0x428] ;  /* 0x00010a00ffcc7b82 */ /* 0x002e620000000a00 */
        /* <DEDUP_REMOVED lines=31> */
.L_x_8640:
[----:B------:R-:W-:Y:S05]  /*3ac20*/  BSYNC.RECONVERGENT B0 ;  /* 0x0000000000007941 */ /* 0x000fea0003800200 */
.L_x_8639:
[----:B------:R-:W-:Y:S01]  /*3ac30*/  LOP3.LUT P0, RZ, R10, 0x200, RZ, 0xc0, !PT ;  /* 0x000002000aff7812 */ /* 0x000fe2000780c0ff */
[----:B------:R-:W-:-:S12]  /*3ac40*/  BSSY.RECONVERGENT B0, `(.L_x_8641) ;  /* 0x0000022000007945 */ /* 0x000fd80003800200 */
[----:B------:R-:W-:Y:S05]  /*3ac50*/  @!P0 BRA `(.L_x_8642) ;  /* 0x0000000000808947 */ /* 0x000fea0003800000 */
[----:B-12---:R-:W1:Y:S01]  /*3ac60*/  LDC.64 R204, c[0x0][0x428] ;  /* 0x00010a00ffcc7b82 */ /* 0x006e620000000a00 */
        /* <DEDUP_REMOVED lines=31> */
.L_x_8642:
[----:B------:R-:W-:Y:S05]  /*3ae60*/  BSYNC.RECONVERGENT B0 ;  /* 0x0000000000007941 */ /* 0x000fea0003800200 */
.L_x_8641:
[----:B------:R-:W-:Y:S01]  /*3ae70*/  LOP3.LUT P0, RZ, R10, 0x100, RZ, 0xc0, !PT ;  /* 0x000001000aff7812 */ /* 0x000fe2000780c0ff */
[----:B------:R-:W-:-:S12]  /*3ae80*/  BSSY.RECONVERGENT B0, `(.L_x_8643) ;  /* 0x0000022000007945 */ /* 0x000fd80003800200 */
[----:B------:R-:W-:Y:S05]  /*3ae90*/  @!P0 BRA `(.L_x_8644) ;  /* 0x0000000000808947 */ /* 0x000fea0003800000 */
[----:B-123--:R-:W1:Y:S01]  /*3aea0*/  LDC.64 R204, c[0x0][0x428] ;  /* 0x00010a00ffcc7b82 */ /* 0x00ee620000000a00 */
        /* <DEDUP_REMOVED lines=31> */
.L_x_8644:
[----:B------:R-:W-:Y:S05]  /*3b0a0*/  BSYNC.RECONVERGENT B0 ;  /* 0x0000000000007941 */ /* 0x000fea0003800200 */
.L_x_8643:
[----:B------:R-:W-:Y:S01]  /*3b0b0*/  LOP3.LUT P0, RZ, R10, 0x80, RZ, 0xc0, !PT ;  /* 0x000000800aff7812 */ /* 0x000fe2000780c0ff */
[----:B------:R-:W-:-:S12]  /*3b0c0*/  BSSY.RECONVERGENT B0, `(.L_x_8645) ;  /* 0x0000022000007945 */ /* 0x000fd80003800200 */
[----:B------:R-:W-:Y:S05]  /*3b0d0*/  @!P0 BRA `(.L_x_8646) ;  /* 0x0000000000808947 */ /* 0x000fea0003800000 */
[----:B-1234-:R-:W1:Y:S01]  /*3b0e0*/  LDC.64 R204, c[0x0][0x428] ;  /* 0x00010a00ffcc7b82 */ /* 0x01ee620000000a00 */
        /* <DEDUP_REMOVED lines=31> */
.L_x_8646:
[----:B------:R-:W-:Y:S05]  /*3b2e0*/  BSYNC.RECONVERGENT B0 ;  /* 0x0000000000007941 */ /* 0x000fea0003800200 */
.L_x_8645:
        /* <DEDUP_REMOVED lines=31> */
[----:B------:R-:W-:Y:S01]  /*3b4e0*/  F2FP.BF16.F32.PACK_AB R154, R209, R154 ;  /* 0x0000009ad19a723e */ /* 0x000fe200000010ff */
[----:B------:R-:W-:Y:S01]  /*3b4f0*/  VIADD R202, R202, 0x80 ;  /* 0x00000080caca7836 */ /* 0x000fe20000000000 */
[----:B------:R-:W-:-:S05]  /*3b500*/  F2FP.BF16.F32.PACK_AB R155, R218, R211 ;  /* 0x000000d3da9b723e */ /* 0x000fca00000010ff */
[----:B------:R0:W-:Y:S02]  /*3b510*/  STG.E.128 desc[UR10][R204.64], R152 ;  /* 0x00000098cc007986 */ /* 0x0001e4000c101d0a */
.L_x_8648:
[----:B------:R-:W-:Y:S05]  /*3b520*/  BSYNC.RECONVERGENT B0 ;  /* 0x0000000000007941 */ /* 0x000fea0003800200 */
.L_x_8647:
        /* <DEDUP_REMOVED lines=34> */
.L_x_8650:
[----:B------:R-:W-:Y:S05]  /*3b750*/  BSYNC.RECONVERGENT B0 ;  /* 0x0000000000007941 */ /* 0x000fea0003800200 */
.L_x_8649:
[----:B------:R-:W-:Y:S02]  /*3b760*/  UIADD3 UR6, UPT, UPT, UR6, UR18, URZ ;  /* 0x0000001206067290 */ /* 0x000fe4000fffe0ff */
[----:B------:R-:W-:Y:S02]  /*3b770*/  UPLOP3.LUT UP1, UPT, UPT, UPT, UP1, 0x40, 0x4 ;  /* 0x000000000004789c */ /* 0x000fe40003f2e810 */
[----:B------:R-:W-:-:S09]  /*3b780*/  UISETP.GE.AND UP0, UPT, UR6, UR19, UPT ;  /* 0x000000130600728c */ /* 0x000fd2000bf06270 */
[----:B------:R-:W-:Y:S05]  /*3b790*/  BRA.U !UP0, `(.L_x_8651) ;  /* 0xfffffc5908907547 */ /* 0x000fea000b83ffff */
[----:B------:R-:W-:Y:S05]  /*3b7a0*/  EXIT ;  /* 0x000000000000794d */ /* 0x000fea0003800000 */
.L_x_8652:
        /* <DEDUP_REMOVED lines=13> */
.L_x_27866:


//--------------------- .text._ZN10layer_norm31ln_parallel_residual_fwd_kernelINS_13Kernel_traitsIf13__nv_bfloat16S2_S2_fjLj7168ELj1ELj1ELj4ELj16ENS_18Kernel_traits_baseILj7168EfS2_S2_S2_fjLj128EEEEELb1ELb1ELb1EEEvNS_9FwdParamsE --------------------------
	.section	.text._ZN10layer_norm31ln_parallel_residual_fwd_kernelINS_13Kernel_traitsIf13__nv_bfloat16S2_S2_fjLj7168ELj1ELj1ELj4ELj16ENS_18Kernel_traits_baseILj7168EfS2_S2_S2_fjLj128EEEEELb1ELb1ELb1EEEvNS_9FwdParamsE,"ax",@progbits
	.align	128
        .global         _ZN10layer_norm31ln_parallel_residual_fwd_kernelINS_13Kernel_traitsIf13__nv_bfloat16S2_S2_fjLj7168ELj1ELj1ELj4ELj16ENS_18Kernel_traits_baseILj7168EfS2_S2_S2_fjLj128EEEEELb1ELb1ELb1EEEvNS_9FwdParamsE
        .type           _ZN10layer_norm31ln_parallel_residual_fwd_kernelINS_13Kernel_traitsIf13__nv_bfloat16S2_S2_fjLj7168ELj1ELj1ELj4ELj16ENS_18Kernel_traits_baseILj7168EfS2_S2_S2_fjLj128EEEEELb1ELb1ELb1EEEvNS_9FwdParamsE,@function
        .size           _ZN10layer_norm31ln_parallel_residual_fwd_kernelINS_13Kernel_traitsIf13__nv_bfloat16S2_S2_fjLj7168ELj1ELj1ELj4ELj16ENS_18Kernel_traits_baseILj7168EfS2_S2_S2_fjLj128EEEEELb1ELb1ELb1EEEvNS_9FwdParamsE,(.L_x_27867 - _ZN10layer_norm31ln_parallel_residual_fwd_kernelINS_13Kernel_traitsIf13__nv_bfloat16S2_S2_fjLj7168ELj1ELj1ELj4ELj16ENS_18Kernel_traits_baseILj7168EfS2_S2_S2_fjLj128EEEEELb1ELb1ELb1EEEvNS_9FwdParamsE)
        .other          _ZN10layer_norm31ln_parallel_residual_fwd_kernelINS_13Kernel_traitsIf13__nv_bfloat16S2_S2_fjLj7168ELj1ELj1ELj4ELj16ENS_18Kernel_traits_baseILj7168EfS2_S2_S2_fjLj128EEEEELb1ELb1ELb1EEEvNS_9FwdParamsE,@"STO_CUDA_ENTRY STV_DEFAULT"
_ZN10layer_norm31ln_parallel_residual_fwd_kernelINS_13Kernel_traitsIf13__nv_bfloat16S2_S2_fjLj7168ELj1ELj1ELj4ELj16ENS_18Kernel_traits_baseILj7168EfS2_S2_S2_fjLj128EEEEELb1ELb1ELb1EEEvNS_9FwdParamsE:
.text._ZN10layer_norm31ln_parallel_residual_fwd_kernelINS_13Kernel_traitsIf13__nv_bfloat16S2_S2_fjLj7168ELj1ELj1ELj4ELj16ENS_18Kernel_traits_baseILj7168EfS2_S2_S2_fjLj128EEEEELb1ELb1ELb1EEEvNS_9FwdParamsE:
        /* <DEDUP_REMOVED lines=15> */
[----:B0-----:R-:W-:Y:S02]  /*00f0*/  UISETP.NE.U32.AND UP0, UPT, UR4, URZ, UPT ;  /* 0x000000ff0400728c */ /* 0x001fe4000bf05070 */
[----:B------:R-:W0:Y:S01]  /*0100*/  S2UR UR12, SR_CTAID.X ;  /* 0x00000000000c79c3 */ /* 0x000e220000002500 */
[----:B------:R-:W0:Y:S01]  /*0110*/  S2R R0, SR_TID.X ;  /* 0x0000000000007919 */ /* 0x000e220000002100 */
[----:B------:R-:W-:-:S06]  /*0120*/  UISETP.NE.AND.EX UP0, UPT, UR5, URZ, UPT, UP0 ;  /* 0x000000ff0500728c */ /* 0x000fcc000bf05300 */
[----:B------:R-:W0:Y:S01]  /*0130*/  LDC R9, c[0x0][0x360] ;  /* 0x0000d800ff097b82 */ /* 0x000e220000000800 */
[----:B--2---:R-:W-:Y:S01]  /*0140*/  @P0 R2UR UR10, R2 ;  /* 0x00000000020a02ca */ /* 0x004fe200000e0000 */
[----:B0-----:R-:W-:Y:S01]  /*0150*/  IMAD R2, R9, UR12, R0 ;  /* 0x0000000c09027c24 */ /* 0x001fe2000f8e0200 */
[----:B------:R-:W-:Y:S02]  /*0160*/  @P0 R2UR UR11, R3 ;  /* 0x00000000030b02ca */ /* 0x000fe400000e0000 */
[----:B------:R-:W-:Y:S02]  /*0170*/  LOP3.LUT R3, R0, 0x1f, RZ, 0xc0, !PT ;  /* 0x0000001f00037812 */ /* 0x000fe400078ec0ff */
[----:B-1----:R-:W-:-:S05]  /*0180*/  @P0 IADD3 R193, P1, PT, R4, R7, RZ ;  /* 0x0000000704c10210 */ /* 0x002fca0007f3e0ff */
        /* <DEDUP_REMOVED lines=55> */
.L_x_8653:
        /* <DEDUP_REMOVED lines=44> */
.L_x_8654:
[----:B------:R-:W1:Y:S02]  /*07c0*/  LDCU UR4, c[0x0][0x384] ;  /* 0x00007080ff0477ac */ /* 0x000e640008000800 */
[----:B-1----:R-:W-:-:S06]  /*07d0*/  UISETP.GE.AND UP0, UPT, UR12, UR4, UPT ;  /* 0x000000040c00728c */ /* 0x002fcc000bf06270 */
[----:B------:R-:W-:-:S13]  /*07e0*/  PLOP3.LUT P0, PT, PT, PT, UP0, 0x80, 0x8 ;  /* 0x000000000008781c */ /* 0x000fda0003f0f008 */
[----:B------:R-:W-:Y:S05]  /*07f0*/  @P0 EXIT ;  /* 0x000000000000094d */ /* 0x000fea0003800000 */
[----:B------:R-:W-:Y:S01]  /*0800*/  IMAD.HI.U32 R5, R2, -0x326172a9, RZ ;  /* 0xcd9e8d5702057827 */ /* 0x000fe200078e00ff */
[----:B------:R-:W1:Y:S01]  /*0810*/  LDCU.64 UR4, c[0x0][0x398] ;  /* 0x00007300ff0477ac */ /* 0x000e620008000a00 */
[----:B------:R-:W-:Y:S02]  /*0820*/  LOP3.LUT R193, R193, 0x3, RZ, 0xc0, !PT ;  /* 0x00000003c1c17812 */ /* 0x000fe400078ec0ff */
[----:B0-----:R-:W-:Y:S01]  /*0830*/  IMAD.HI.U32 R6, R4, -0x2daee0ad, RZ ;  /* 0xd2511f5304067827 */ /* 0x001fe200078e00ff */
[----:B------:R-:W-:Y:S01]  /*0840*/  LOP3.LUT R5, R12, UR10, R5, 0x96, !PT ;  /* 0x0000000a0c057c12 */ /* 0x000fe2000f8e9605 */
[----:B------:R-:W0:Y:S02]  /*0850*/  LDCU UR6, c[0x0][0x404] ;  /* 0x00008080ff0677ac */ /* 0x000e240008000800 */
[----:B------:R-:W-:Y:S01]  /*0860*/  IMAD R10, R4, -0x2daee0ad, RZ ;  /* 0xd2511f53040a7824 */ /* 0x000fe200078e02ff */
[----:B------:R-:W-:Y:S01]  /*0870*/  LOP3.LUT R6, R6, UR11, RZ, 0x3c, !PT ;  /* 0x0000000b06067c12 */ /* 0x000fe2000f8e3cff */
[----:B------:R-:W-:Y:S01]  /*0880*/  IMAD.HI.U32 R9, R5, -0x2daee0ad, RZ ;  /* 0xd2511f5305097827 */ /* 0x000fe200078e00ff */
[----:B------:R-:W2:Y:S03]  /*0890*/  LDCU UR7, c[0x0][0x408] ;  /* 0x00008100ff0777ac */ /* 0x000ea60008000800 */
[----:B------:R-:W-:Y:S01]  /*08a0*/  IMAD R8, R2, -0x326172a9, RZ ;  /* 0xcd9e8d5702087824 */ /* 0x000fe200078e02ff */
[----:B------:R-:W-:Y:S01]  /*08b0*/  LOP3.LUT R9, R10, UR20, R9, 0x96, !PT ;  /* 0x000000140a097c12 */ /* 0x000fe2000f8e9609 */
[C---:B------:R-:W-:Y:S01]  /*08c0*/  IMAD.HI.U32 R7, R6.reuse, -0x326172a9, RZ ;  /* 0xcd9e8d5706077827 */ /* 0x040fe200078e00ff */
[----:B------:R-:W3:Y:S03]  /*08d0*/  LDCU UR13, c[0x0][0x388] ;  /* 0x00007100ff0d77ac */ /* 0x000ee60008000800 */
[----:B------:R-:W-:Y:S01]  /*08e0*/  IMAD R11, R6, -0x326172a9, RZ ;  /* 0xcd9e8d57060b7824 */ /* 0x000fe200078e02ff */
[----:B------:R-:W-:Y:S01]  /*08f0*/  LOP3.LUT R7, R8, UR17, R7, 0x96, !PT ;  /* 0x0000001108077c12 */ /* 0x000fe2000f8e9607 */
[----:B------:R-:W-:Y:S01]  /*0900*/  IMAD.HI.U32 R6, R9, -0x326172a9, RZ ;  /* 0xcd9e8d5709067827 */ /* 0x000fe200078e00ff */
[----:B-1----:R-:W-:Y:S01]  /*0910*/  UISETP.NE.U32.AND UP0, UPT, UR4, URZ, UPT ;  /* 0x000000ff0400728c */ /* 0x002fe2000bf05070 */
[----:B------:R-:W1:Y:S02]  /*0920*/  LDCU.U8 UR4, c[0x0][0x410] ;  /* 0x00008200ff0477ac */ /* 0x000e640008000000 */
[----:B------:R-:W-:Y:S01]  /*0930*/  IMAD R8, R5, -0x2daee0ad, RZ ;  /* 0xd2511f5305087824 */ /* 0x000fe200078e02ff */
[----:B------:R-:W-:Y:S01]  /*0940*/  LOP3.LUT R6, R11, UR21, R6, 0x96, !PT ;  /* 0x000000150b067c12 */ /* 0x000fe2000f8e9606 */
[C---:B------:R-:W-:Y:S01]  /*0950*/  IMAD.HI.U32 R5, R7.reuse, -0x2daee0ad, RZ ;  /* 0xd2511f5307057827 */ /* 0x040fe200078e00ff */
[----:B------:R-:W-:Y:S01]  /*0960*/  UISETP.NE.AND.EX UP0, UPT, UR5, URZ, UPT, UP0 ;  /* 0x000000ff0500728c */ /* 0x000fe2000bf05300 */
[----:B------:R-:W4:Y:S02]  /*0970*/  LDCU UR16, c[0x0][0x400] ;  /* 0x00008000ff1077ac */ /* 0x000f240008000800 */
[----:B------:R-:W-:Y:S01]  /*0980*/  IMAD R11, R7, -0x2daee0ad, RZ ;  /* 0xd2511f53070b7824 */ /* 0x000fe200078e02ff */
[----:B------:R-:W-:Y:S01]  /*0990*/  LOP3.LUT R5, R8, UR22, R5, 0x96, !PT ;  /* 0x0000001608057c12 */ /* 0x000fe2000f8e9605 */
[C---:B------:R-:W-:Y:S01]  /*09a0*/  IMAD.HI.U32 R10, R6.reuse, -0x2daee0ad, RZ ;  /* 0xd2511f53060a7827 */ /* 0x040fe200078e00ff */
[----:B------:R-:W-:Y:S01]  /*09b0*/  PLOP3.LUT P0, PT, PT, PT, UP0, 0x80, 0x8 ;  /* 0x000000000008781c */ /* 0x000fe20003f0f008 */
[----:B------:R-:W0:Y:S02]  /*09c0*/  LDCU.64 UR38, c[0x0][0x398] ;  /* 0x00007300ff2677ac */ /* 0x000e240008000a00 */
[----:B------:R-:W-:Y:S01]  /*09d0*/  IMAD R8, R9, -0x326172a9, RZ ;  /* 0xcd9e8d5709087824 */ /* 0x000fe200078e02ff */
[----:B------:R-:W-:Y:S01]  /*09e0*/  LOP3.LUT R10, R11, UR24, R10, 0x96, !PT ;  /* 0x000000180b0a7c12 */ /* 0x000fe2000f8e960a */
[C---:B------:R-:W-:Y:S01]  /*09f0*/  IMAD.HI.U32 R7, R5.reuse, -0x326172a9, RZ ;  /* 0xcd9e8d5705077827 */ /* 0x040fe200078e00ff */
[----:B------:R-:W0:Y:S03]  /*0a00*/  LDCU.64 UR14, c[0x0][0x3a0] ;  /* 0x00007400ff0e77ac */ /* 0x000e260008000a00 */
[----:B------:R-:W-:Y:S01]  /*0a10*/  IMAD R9, R6, -0x2daee0ad, RZ ;  /* 0xd2511f5306097824 */ /* 0x000fe200078e02ff */
[----:B------:R-:W-:Y:S01]  /*0a20*/  LOP3.LUT R7, R8, UR23, R7, 0x96, !PT ;  /* 0x0000001708077c12 */ /* 0x000fe2000f8e9607 */
[----:B------:R-:W-:Y:S01]  /*0a30*/  IMAD R8, R5, -0x326172a9, RZ ;  /* 0xcd9e8d5705087824 */ /* 0x000fe200078e02ff */
[----:B------:R-:W0:Y:S01]  /*0a40*/  LDCU.64 UR18, c[0x0][0x380] ;  /* 0x00007000ff1277ac */ /* 0x000e220008000a00 */
[----:B------:R-:W-:Y:S01]  /*0a50*/  IMAD.HI.U32 R5, R10, -0x326172a9, RZ ;  /* 0xcd9e8d570a057827 */ /* 0x000fe200078e00ff */
[----:B------:R-:W-:-:S03]  /*0a60*/  UPLOP3.LUT UP1, UPT, UPT, UPT, UPT, 0x40, 0x4 ;  /* 0x000000000004789c */ /* 0x000fc60003f2e870 */
[----:B------:R-:W-:Y:S01]  /*0a70*/  IMAD.HI.U32 R6, R7, -0x2daee0ad, RZ ;  /* 0xd2511f5307067827 */ /* 0x000fe200078e00ff */
[----:B------:R-:W-:Y:S01]  /*0a80*/  LOP3.LUT R5, R8, UR25, R5, 0x96, !PT ;  /* 0x0000001908057c12 */ /* 0x000fe2000f8e9605 */
[----:B-1----:R-:W-:Y:S02]  /*0a90*/  UISETP.NE.AND UP2, UPT, UR4, URZ, UPT ;  /* 0x000000ff0400728c */ /* 0x002fe4000bf45270 */
        /* <DEDUP_REMOVED lines=12> */
[----:B------:R-:W-:Y:S01]  /*0b60*/  IMAD.HI.U32 R9, R6, -0x2daee0ad, RZ ;  /* 0xd2511f5306097827 */ /* 0x000fe200078e00ff */
[----:B------:R-:W-:-:S03]  /*0b70*/  LOP3.LUT R5, R10, UR30, R5, 0x96, !PT ;  /* 0x0000001e0a057c12 */ /* 0x000fc6000f8e9605 */
[----:B------:R-:W-:Y:S02]  /*0b80*/  IMAD R10, R7, -0x2daee0ad, RZ ;  /* 0xd2511f53070a7824 */ /* 0x000fe400078e02ff */
[----:B------:R-:W-:Y:S02]  /*0b90*/  IMAD R8, R8, -0x326172a9, RZ ;  /* 0xcd9e8d5708087824 */ /* 0x000fe400078e02ff */
        /* <DEDUP_REMOVED lines=13> */
[----:B------:R-:W-:Y:S01]  /*0c70*/  IMAD.HI.U32 R30, R11, -0x326172a9, RZ ;  /* 0xcd9e8d570b1e7827 */ /* 0x000fe200078e00ff */
[----:B------:R-:W-:-:S03]  /*0c80*/  LOP3.LUT R7, R0, 0x60, RZ, 0xc0, !PT ;  /* 0x0000006000077812 */ /* 0x000fc600078ec0ff */
[----:B------:R-:W-:Y:S01]  /*0c90*/  IMAD.MOV.U32 R5, RZ, RZ, R12 ;  /* 0x000000ffff057224 */ /* 0x000fe200078e000c */
[----:B------:R-:W-:Y:S01]  /*0ca0*/  LOP3.LUT R30, R9, UR35, R30, 0x96, !PT ;  /* 0x00000023091e7c12 */ /* 0x000fe2000f8e961e */
[----:B------:R-:W-:Y:S01]  /*0cb0*/  IMAD.MOV.U32 R6, RZ, RZ, RZ ;  /* 0x000000ffff067224 */ /* 0x000fe200078e00ff */
[----:B------:R-:W-:Y:S01]  /*0cc0*/  LOP3.LUT R7, R7, 0x1f, R0, 0xf8, !PT ;  /* 0x0000001f07077812 */ /* 0x000fe200078ef800 */
[----:B------:R-:W-:Y:S02]  /*0cd0*/  IMAD R207, R8, -0x2daee0ad, RZ ;  /* 0xd2511f5308cf7824 */ /* 0x000fe400078e02ff */
[----:B0-234-:R-:W-:-:S07]  /*0ce0*/  IMAD R32, R11, -0x326172a9, RZ ;  /* 0xcd9e8d570b207824 */ /* 0x01dfce00078e02ff */
.L_x_9180:
        /* <DEDUP_REMOVED lines=13> */
[----:B-----5:R-:W5:Y:S01]  /*0dc0*/  LDG.E.128 R156, desc[UR8][R156.64] ;  /* 0x000000089c9c7981 */ /* 0x020f62000c1e1d00 */
        /* <DEDUP_REMOVED lines=29> */
.L_x_8657:
        /* <DEDUP_REMOVED lines=12> */
.L_x_8658:
        /* <DEDUP_REMOVED lines=40> */
[----:B------:R-:W-:-:S07]  /*12e0*/  LOP3.LUT R192, R192, UR36, R29, 0x96, !PT ;  /* 0x00000024c0c07c12 */ /* 0x000fce000f8e961d */
.L_x_8656:
        /* <DEDUP_REMOVED lines=8> */
[----:B------:R-:W-:Y:S02]  /*1370*/  LOP3.LUT R11, R11, 0xfffffff7, RZ, 0xc0, !PT ;  /* 0xfffffff70b0b7812 */ /* 0x000fe400078ec0ff */
[----:B------:R-:W-:-:S02]  /*1380*/  FSETP.GTU.FTZ.AND P0, PT, R9, UR4, PT ;  /* 0x0000000409007c0b */ /* 0x000fc4000bf1c000 */
[----:B------:R-:W-:Y:S02]  /*1390*/  PRMT R156, R156, 0x7632, R156 ;  /* 0x000076329c9c7816 */ /* 0x000fe4000000009c */
        /* <DEDUP_REMOVED lines=16> */
.L_x_8660:
        /* <DEDUP_REMOVED lines=12> */
.L_x_8661:
        /* <DEDUP_REMOVED lines=42> */
.L_x_8659:
        /* <DEDUP_REMOVED lines=24> */
.L_x_8663:
        /* <DEDUP_REMOVED lines=12> */
.L_x_8664:
        /* <DEDUP_REMOVED lines=42> */
.L_x_8662:
[----:B------:R-:W-:Y:S01]  /*1ce0*/  I2FP.F32.U32 R27, R12 ;  /* 0x0000000c001b7245 */ /* 0x000fe20000201000 */
[----:B------:R-:W-:Y:S01]  /*1cf0*/  IMAD.MOV.U32 R31, RZ, RZ, 0x2 ;  /* 0x00000002ff1f7424 */ /* 0x000fe200078e00ff */
[----:B------:R-:W-:Y:S01]  /*1d00*/  SHF.L.U32 R12, R157, 0x10, RZ ;  /* 0x000000109d0c7819 */ /* 0x000fe200000006ff */
[----:B------:R-:W-:Y:S01]  /*1d10*/  IMAD.MOV.U32 R14, RZ, RZ, R32 ;  /* 0x000000ffff0e7224 */ /* 0x000fe200078e0020 */
[----:B------:R-:W-:Y:S01]  /*1d20*/  ISETP.NE.AND P2, PT, R16, 0x1, PT ;  /* 0x000000011000780c */ /* 0x000fe20003f45270 */
[----:B------:R-:W-:Y:S01]  /*1d30*/  FFMA.FTZ R27, R27, R160, 1.1641532182693481445e-10 ;  /* 0x2f0000001b1b7423 */ /* 0x000fe200000100a0 */
[----:B------:R-:W-:Y:S01]  /*1d40*/  LOP3.LUT R11, R11, 0xfffffffd, RZ, 0xc0, !PT ;  /* 0xfffffffd0b0b7812 */ /* 0x000fe200078ec0ff */
[----:B------:R-:W-:Y:S01]  /*1d50*/  FMUL.FTZ R12, R12, UR5 ;  /* 0x000000050c0c7c20 */ /* 0x000fe20008410000 */
[----:B------:R-:W-:Y:S02]  /*1d60*/  PRMT R157, R157, 0x7632, R157 ;  /* 0x000076329d9d7816 */ /* 0x000fe4000000009d */
        /* <DEDUP_REMOVED lines=16> */
.L_x_8666:
        /* <DEDUP_REMOVED lines=12> */
.L_x_8667:
        /* <DEDUP_REMOVED lines=42> */
.L_x_8665:
[----:B------:R-:W-:Y:S01]  /*21d0*/  I2FP.F32.U32 R29, R14 ;  /* 0x0000000e001d7245 */ /* 0x000fe20000201000 */
[----:B------:R-:W-:Y:S01]  /*21e0*/  IMAD.U32 R157, R157, 0x10000, RZ ;  /* 0x000100009d9d7824 */ /* 0x000fe200078e00ff */
[----:B------:R-:W-:Y:S01]  /*21f0*/  ISETP.NE.AND P0, PT, R31, 0x1, PT ;  /* 0x000000011f00780c */ /* 0x000fe20003f05270 */
[----:B------:R-:W-:Y:S02]  /*2200*/  @P1 IMAD.U32 R14, R13, 0x10000, RZ ;  /* 0x000100000d0e1824 */ /* 0x000fe400078e00ff */
[----:B------:R-:W-:Y:S02]  /*2210*/  HFMA2 R33, -RZ, RZ, 0, 1.1920928955078125e-07 ;  /* 0x00000002ff217431 */ /* 0x000fe400000001ff */
[----:B------:R-:W-:Y:S01]  /*2220*/  FFMA.FTZ R29, R29, R160, 1.1641532182693481445e-10 ;  /* 0x2f0000001d1d7423 */ /* 0x000fe200000100a0 */
[----:B------:R-:W-:-:S04]  /*2230*/  FMUL.FTZ R157, R157, UR5 ;  /* 0x000000059d9d7c20 */ /* 0x000fc80008410000 */
[----:B------:R-:W-:-:S04]  /*2240*/  FSETP.GTU.FTZ.AND P2, PT, R29, UR4, PT ;  /* 0x000000041d007c0b */ /* 0x000fc8000bf5c000 */
        /* <DEDUP_REMOVED lines=14> */
.L_x_8669:
        /* <DEDUP_REMOVED lines=12> */
.L_x_8670:
        /* <DEDUP_REMOVED lines=42> */
.L_x_8668:
[----:B------:R-:W-:Y:S01]  /*2690*/  I2FP.F32.U32 R29, R14 ;  /* 0x0000000e001d7245 */ /* 0x000fe20000201000 */
[----:B------:R-:W-:Y:S01]  /*26a0*/  IMAD.MOV.U32 R34, RZ, RZ, 0x2 ;  /* 0x00000002ff227424 */ /* 0x000fe200078e00ff */
[C---:B------:R-:W-:Y:S01]  /*26b0*/  SHF.L.U32 R14, R158.reuse, 0x10, RZ ;  /* 0x000000109e0e7819 */ /* 0x040fe200000006ff */
[----:B------:R-:W-:Y:S01]  /*26c0*/  IMAD.MOV.U32 R16, RZ, RZ, R32 ;  /* 0x000000ffff107224 */ /* 0x000fe200078e0020 */
[----:B------:R-:W-:Y:S01]  /*26d0*/  ISETP.NE.AND P0, PT, R33, 0x1, PT ;  /* 0x000000012100780c */ /* 0x000fe20003f05270 */
[----:B------:R-:W-:Y:S01]  /*26e0*/  FFMA.FTZ R29, R29, R160, 1.1641532182693481445e-10 ;  /* 0x2f0000001d1d7423 */ /* 0x000fe200000100a0 */
[----:B------:R-:W-:Y:S01]  /*26f0*/  PRMT R158, R158, 0x7632, R158 ;  /* 0x000076329e9e7816 */ /* 0x000fe2000000009e */
[----:B------:R-:W-:-:S03]  /*2700*/  FMUL.FTZ R14, R14, UR5 ;  /* 0x000000050e0e7c20 */ /* 0x000fc60008410000 */
[----:B------:R-:W-:Y:S01]  /*2710*/  FSETP.GTU.FTZ.AND P3, PT, R29, UR4, PT ;  /* 0x000000041d007c0b */ /* 0x000fe2000bf7c000 */
[----:B------:R-:W-:-:S03]  /*2720*/  @P1 IMAD.U32 R29, R38, 0x10000, RZ ;  /* 0x00010000261d1824 */ /* 0x000fc600078e00ff */
        /* <DEDUP_REMOVED lines=13> */
.L_x_8672:
        /* <DEDUP_REMOVED lines=12> */
.L_x_8673:
        /* <DEDUP_REMOVED lines=42> */
.L_x_8671:
        /* <DEDUP_REMOVED lines=22> */
.L_x_8675:
        /* <DEDUP_REMOVED lines=12> */
.L_x_8676:
        /* <DEDUP_REMOVED lines=42> */
.L_x_8674:
        /* <DEDUP_REMOVED lines=23> */
.L_x_8678:
        /* <DEDUP_REMOVED lines=12> */
.L_x_8679:
        /* <DEDUP_REMOVED lines=42> */
.L_x_8677:
[----:B------:R-:W-:Y:S01]  /*34f0*/  I2FP.F32.U32 R31, R31 ;  /* 0x0000001f001f7245 */ /* 0x000fe20000201000 */
[----:B------:R-:W-:Y:S01]  /*3500*/  IMAD.U32 R159, R159, 0x10000, RZ ;  /* 0x000100009f9f7824 */ /* 0x000fe200078e00ff */
[----:B------:R-:W-:Y:S01]  /*3510*/  PRMT R158, R29, 0x5410, R158 ;  /* 0x000054101d9e7816 */ /* 0x000fe2000000009e */
[----:B------:R-:W-:Y:S01]  /*3520*/  @P1 IMAD.U32 R34, R17, 0x10000, RZ ;  /* 0x0001000011221824 */ /* 0x000fe200078e00ff */
        /* <DEDUP_REMOVED lines=8> */
[----:B------:R-:W-:-:S04]  /*35b0*/  F2FP.BF16.F32.PACK_AB R159, RZ, R17 ;  /* 0x00000011ff9f723e */ /* 0x000fc800000010ff */
[----:B------:R-:W-:Y:S01]  /*35c0*/  PRMT R159, R161, 0x5410, R159 ;  /* 0x00005410a19f7816 */ /* 0x000fe2000000009f */
[----:B------:R-:W-:Y:S06]  /*35d0*/  BRA `(.L_x_8680) ;  /* 0x0000004c003c7947 */ /* 0x000fec0003800000 */
.L_x_8655:
        /* <DEDUP_REMOVED lines=15> */
.L_x_8682:
        /* <DEDUP_REMOVED lines=12> */
.L_x_8683:
        /* <DEDUP_REMOVED lines=41> */
.L_x_8681:
        /* <DEDUP_REMOVED lines=24> */
.L_x_8685:
        /* <DEDUP_REMOVED lines=12> */
.L_x_8686:
        /* <DEDUP_REMOVED lines=42> */
.L_x_8684:
[----:B------:R-:W-:Y:S01]  /*3f00*/  I2FP.F32.U32 R9, R9 ;  /* 0x0000000900097245 */ /* 0x000fe20000201000 */
[----:B------:R-:W-:Y:S01]  /*3f10*/  IMAD.U32 R18, R40, 0x10000, RZ ;  /* 0x0001000028127824 */ /* 0x000fe200078e00ff */
[----:B------:R-:W-:Y:S01]  /*3f20*/  ISETP.NE.AND P2, PT, R21, 0x1, PT ;  /* 0x000000011500780c */ /* 0x000fe20003f45270 */
[----:B------:R-:W-:Y:S02]  /*3f30*/  IMAD.MOV.U32 R22, RZ, RZ, 0x2 ;  /* 0x00000002ff167424 */ /* 0x000fe400078e00ff */
[----:B------:R-:W-:Y:S01]  /*3f40*/  FFMA.FTZ R9, R9, R160, 1.1641532182693481445e-10 ;  /* 0x2f00000009097423 */ /* 0x000fe200000100a0 */
[----:B------:R-:W-:Y:S01]  /*3f50*/  FMUL.FTZ R18, R18, UR5 ;  /* 0x0000000512127c20 */ /* 0x000fe20008410000 */
[----:B------:R-:W-:-:S03]  /*3f60*/  IMAD.MOV.U32 R20, RZ, RZ, R32 ;  /* 0x000000ffff147224 */ /* 0x000fc600078e0020 */
[----:B------:R-:W-:Y:S02]  /*3f70*/  FSETP.GTU.FTZ.AND P0, PT, R9, UR4, PT ;  /* 0x0000000409007c0b */ /* 0x000fe4000bf1c000 */
[----:B------:R-:W-:Y:S02]  /*3f80*/  @P1 SHF.L.U32 R9, R36, 0x10, RZ ;  /* 0x0000001024091819 */ /* 0x000fe400000006ff */
[----:B------:R-:W-:-:S05]  /*3f90*/  FSEL R18, R18, RZ, !P0 ;  /* 0x000000ff12127208 */ /* 0x000fca0004000000 */
        /* <DEDUP_REMOVED lines=14> */
.L_x_8688:
        /* <DEDUP_REMOVED lines=12> */
.L_x_8689:
        /* <DEDUP_REMOVED lines=42> */
.L_x_8687:
        /* <DEDUP_REMOVED lines=21> */
.L_x_8691:
        /* <DEDUP_REMOVED lines=12> */
.L_x_8692:
        /* <DEDUP_REMOVED lines=42> */
.L_x_8690:
        /* <DEDUP_REMOVED lines=24> */
.L_x_8694:
        /* <DEDUP_REMOVED lines=12> */
.L_x_8695:
        /* <DEDUP_REMOVED lines=42> */
.L_x_8693:
        /* <DEDUP_REMOVED lines=8> */
[----:B------:R-:W-:Y:S02]  /*4df0*/  FSETP.GTU.FTZ.AND P0, PT, R21, UR4, PT ;  /* 0x0000000415007c0b */ /* 0x000fe4000bf1c000 */
[----:B------:R-:W-:Y:S02]  /*4e00*/  PRMT R21, R157, 0x7632, R21 ;  /* 0x000076329d157816 */ /* 0x000fe40000000015 */
        /* <DEDUP_REMOVED lines=12> */
.L_x_8697:
        /* <DEDUP_REMOVED lines=12> */
.L_x_8698:
        /* <DEDUP_REMOVED lines=42> */
.L_x_8696:
        /* <DEDUP_REMOVED lines=8> */
[----:B------:R-:W-:-:S05]  /*52b0*/  FSEL R23, R12, RZ, !P0 ;  /* 0x000000ff0c177208 */ /* 0x000fca0004000000 */
        /* <DEDUP_REMOVED lines=15> */
.L_x_8700:
        /* <DEDUP_REMOVED lines=12> */
.L_x_8701:
        /* <DEDUP_REMOVED lines=42> */
.L_x_8699:
[----:B------:R-:W-:Y:S01]  /*5710*/  ISETP.NE.AND P3, PT, R25, 0x1, PT ;  /* 0x000000011900780c */ /* 0x000fe20003f65270 */
[----:B------:R-:W-:Y:S01]  /*5720*/  IMAD.U32 R21, R21, 0x10000, RZ ;  /* 0x0001000015157824 */ /* 0x000fe200078e00ff */
[----:B------:R-:W-:Y:S02]  /*5730*/  I2FP.F32.U32 R23, R22 ;  /* 0x0000001600177245 */ /* 0x000fe40000201000 */
[----:B------:R-:W-:Y:S01]  /*5740*/  MOV R22, R32 ;  /* 0x0000002000167202 */ /* 0x000fe20000000f00 */
[----:B------:R-:W-:Y:S02]  /*5750*/  FMUL.FTZ R21, R21, UR5 ;  /* 0x0000000515157c20 */ /* 0x000fe40008410000 */
[----:B------:R-:W-:-:S05]  /*5760*/  FFMA.FTZ R23, R23, R160, 1.1641532182693481445e-10 ;  /* 0x2f00000017177423 */ /* 0x000fca00000100a0 */
[----:B------:R-:W-:Y:S01]  /*5770*/  FSETP.GTU.FTZ.AND P0, PT, R23, UR4, PT ;  /* 0x0000000417007c0b */ /* 0x000fe2000bf1c000 */
[----:B------:R-:W-:-:S03]  /*5780*/  IMAD.MOV.U32 R23, RZ, RZ, 0x2 ;  /* 0x00000002ff177424 */ /* 0x000fc600078e00ff */
        /* <DEDUP_REMOVED lines=11> */
.L_x_8703:
        /* <DEDUP_REMOVED lines=12> */
.L_x_8704:
        /* <DEDUP_REMOVED lines=42> */
.L_x_8702:
        /* <DEDUP_REMOVED lines=24> */
.L_x_8706:
        /* <DEDUP_REMOVED lines=12> */
.L_x_8707:
        /* <DEDUP_REMOVED lines=42> */
.L_x_8705:
[----:B------:R-:W-:Y:S01]  /*6080*/  I2FP.F32.U32 R23, R14 ;  /* 0x0000000e00177245 */ /* 0x000fe20000201000 */
[----:B------:R-:W-:Y:S01]  /*6090*/  IMAD.U32 R14, R158, 0x10000, RZ ;  /* 0x000100009e0e7824 */ /* 0x000fe200078e00ff */
[----:B------:R-:W-:Y:S01]  /*60a0*/  ISETP.NE.AND P0, PT, R24, 0x1, PT ;  /* 0x000000011800780c */ /* 0x000fe20003f05270 */
[----:B------:R-:W-:Y:S02]  /*60b0*/  IMAD.MOV.U32 R33, RZ, RZ, 0x2 ;  /* 0x00000002ff217424 */ /* 0x000fe400078e00ff */
[----:B------:R-:W-:Y:S01]  /*60c0*/  FFMA.FTZ R23, R23, R160, 1.1641532182693481445e-10 ;  /* 0x2f00000017177423 */ /* 0x000fe200000100a0 */
[----:B------:R-:W-:-:S04]  /*60d0*/  FMUL.FTZ R14, R14, UR5 ;  /* 0x000000050e0e7c20 */ /* 0x000fc80008410000 */
[----:B------:R-:W-:Y:S02]  /*60e0*/  FSETP.GTU.FTZ.AND P3, PT, R23, UR4, PT ;  /* 0x0000000417007c0b */ /* 0x000fe4000bf7c000 */
[----:B------:R-:W-:Y:S02]  /*60f0*/  PRMT R23, R158, 0x7632, R23 ;  /* 0x000076329e177816 */ /* 0x000fe40000000017 */
[----:B------:R-:W-:Y:S02]  /*6100*/  FSEL R22, R14, RZ, !P3 ;  /* 0x000000ff0e167208 */ /* 0x000fe40005800000 */
[----:B------:R-:W-:Y:S02]  /*6110*/  PLOP3.LUT P3, PT, P3, PT, PT, 0x8, 0x80 ;  /* 0x000000000080781c */ /* 0x000fe40001f6e170 */
[----:B------:R-:W-:Y:S01]  /*6120*/  MOV R14, R32 ;  /* 0x00000020000e7202 */ /* 0x000fe20000000f00 */
        /* <DEDUP_REMOVED lines=9> */
.L_x_8709:
        /* <DEDUP_REMOVED lines=12> */
.L_x_8710:
        /* <DEDUP_REMOVED lines=42> */
.L_x_8708:
[----:B------:R-:W-:Y:S01]  /*6520*/  I2FP.F32.U32 R25, R14 ;  /* 0x0000000e00197245 */ /* 0x000fe20000201000 */
[----:B------:R-:W-:Y:S01]  /*6530*/  IMAD.U32 R14, R42, 0x10000, RZ ;  /* 0x000100002a0e7824 */ /* 0x000fe200078e00ff */
[----:B------:R-:W-:-:S03]  /*6540*/  @P1 SHF.L.U32 R31, R38, 0x10, RZ ;  /* 0x00000010261f1819 */ /* 0x000fc600000006ff */
[----:B------:R-:W-:Y:S01]  /*6550*/  FFMA.FTZ R25, R25, R160, 1.1641532182693481445e-10 ;  /* 0x2f00000019197423 */ /* 0x000fe200000100a0 */
[----:B------:R-:W-:-:S04]  /*6560*/  FMUL.FTZ R14, R14, UR5 ;  /* 0x000000050e0e7c20 */ /* 0x000fc80008410000 */
[----:B------:R-:W-:-:S04]  /*6570*/  FSETP.GTU.FTZ.AND P0, PT, R25, UR4, PT ;  /* 0x0000000419007c0b */ /* 0x000fc8000bf1c000 */
[----:B------:R-:W-:-:S05]  /*6580*/  FSEL R25, R14, RZ, !P0 ;  /* 0x000000ff0e197208 */ /* 0x000fca0004000000 */
[----:B------:R-:W-:Y:S01]  /*6590*/  FADD.FTZ R24, R22, R25 ;  /* 0x0000001916187221 */ /* 0x000fe20000010000 */
[----:B------:R-:W-:Y:S01]  /*65a0*/  SEL R22, RZ, 0x1, P0 ;  /* 0x00000001ff167807 */ /* 0x000fe20000000000 */
[----:B------:R-:W-:Y:S01]  /*65b0*/  IMAD.MOV.U32 R25, RZ, RZ, R32 ;  /* 0x000000ffff197224 */ /* 0x000fe200078e0020 */
[----:B------:R-:W-:Y:S01]  /*65c0*/  ISETP.NE.AND P0, PT, R33, 0x1, PT ;  /* 0x000000012100780c */ /* 0x000fe20003f05270 */
[--C-:B------:R-:W-:Y:S01]  /*65d0*/  @P1 FADD.FTZ R14, R31, R24.reuse ;  /* 0x000000181f0e1221 */ /* 0x100fe20000010000 */
[----:B------:R-:W-:Y:S02]  /*65e0*/  @!P1 IMAD.MOV.U32 R14, RZ, RZ, R24 ;  /* 0x000000ffff0e9224 */ /* 0x000fe400078e0018 */
[----:B------:R-:W-:-:S03]  /*65f0*/  IMAD.MOV.U32 R24, RZ, RZ, 0x2 ;  /* 0x00000002ff187424 */ /* 0x000fc600078e00ff */
        /* <DEDUP_REMOVED lines=10> */
.L_x_8712:
        /* <DEDUP_REMOVED lines=12> */
.L_x_8713:
        /* <DEDUP_REMOVED lines=42> */
.L_x_8711:
        /* <DEDUP_REMOVED lines=19> */
.L_x_8715:
        /* <DEDUP_REMOVED lines=12> */
.L_x_8716:
        /* <DEDUP_REMOVED lines=42> */
.L_x_8714:
        /* <DEDUP_REMOVED lines=24> */
.L_x_8718:
        /* <DEDUP_REMOVED lines=12> */
.L_x_8719:
        /* <DEDUP_REMOVED lines=42> */
.L_x_8717:
[----:B------:R-:W-:Y:S01]  /*7370*/  I2FP.F32.U32 R25, R16 ;  /* 0x0000001000197245 */ /* 0x000fe20000201000 */
[----:B------:R-:W-:Y:S01]  /*7380*/  IMAD.U32 R33, R159, 0x10000, RZ ;  /* 0x000100009f217824 */ /* 0x000fe200078e00ff */
[----:B------:R-:W-:Y:S01]  /*7390*/  ISETP.NE.AND P5, PT, R34, 0x1, PT ;  /* 0x000000012200780c */ /* 0x000fe20003fa5270 */
[----:B------:R-:W-:Y:S01]  /*73a0*/  IMAD.MOV.U32 R35, RZ, RZ, 0x2 ;  /* 0x00000002ff237424 */ /* 0x000fe200078e00ff */
[----:B------:R-:W-:Y:S01]  /*73b0*/  MOV R24, R32 ;  /* 0x0000002000187202 */ /* 0x000fe20000000f00 */
[----:B------:R-:W-:Y:S01]  /*73c0*/  FFMA.FTZ R16, R25, R160, 1.1641532182693481445e-10 ;  /* 0x2f00000019107423 */ /* 0x000fe200000100a0 */
[----:B------:R-:W-:Y:S01]  /*73d0*/  FMUL.FTZ R33, R33, UR5 ;  /* 0x0000000521217c20 */ /* 0x000fe20008410000 */
[----:B------:R-:W-:-:S03]  /*73e0*/  PRMT R25, R159, 0x7632, R25 ;  /* 0x000076329f197816 */ /* 0x000fc60000000019 */
        /* <DEDUP_REMOVED lines=12> */
.L_x_8721:
        /* <DEDUP_REMOVED lines=12> */
.L_x_8722:
        /* <DEDUP_REMOVED lines=43> */
.L_x_8720:
        /* <DEDUP_REMOVED lines=24> */
.L_x_8724:
        /* <DEDUP_REMOVED lines=12> */
.L_x_8725:
        /* <DEDUP_REMOVED lines=43> */
.L_x_8723:
        /* <DEDUP_REMOVED lines=19> */
.L_x_8727:
        /* <DEDUP_REMOVED lines=14> */
.L_x_8728:
        /* <DEDUP_REMOVED lines=43> */
.L_x_8726:
        /* <DEDUP_REMOVED lines=13> */
[----:B------:R-:W-:-:S04]  /*82a0*/  @!P1 MOV R17, R26 ;  /* 0x0000001a00119202 */ /* 0x000fc80000000f00 */
[----:B------:R-:W-:-:S04]  /*82b0*/  F2FP.BF16.F32.PACK_AB R26, RZ, R17 ;  /* 0x00000011ff1a723e */ /* 0x000fc800000010ff */
[----:B------:R-:W-:-:S07]  /*82c0*/  PRMT R159, R159, 0x5410, R26 ;  /* 0x000054109f9f7816 */ /* 0x000fce000000001a */
.L_x_8680:
        /* <DEDUP_REMOVED lines=24> */
[----:B------:R0:W-:Y:S04]  /*8450*/  STG.E.128 desc[UR8][R162.64], R156 ;  /* 0x0000009ca2007986 */ /* 0x0001e8000c101d08 */
[----:B------:R0:W-:Y:S01]  /*8460*/  STG.E.64 desc[UR8][R168.64], R174 ;  /* 0x000000aea8007986 */ /* 0x0001e2000c101b08 */
[----:B--2---:R-:W-:Y:S01]  /*8470*/  @P1 IMAD.WIDE.U32 R172, R26, 0x10, R172 ;  /* 0x000000101aac1825 */ /* 0x004fe200078e00ac */
[----:B------:R-:W-:Y:S06]  /*8480*/  @!P0 BRA `(.L_x_8729) ;  /* 0x0000000000508947 */ /* 0x000fec0003800000 */
[----:B------:R-:W-:Y:S01]  /*8490*/  IMAD.U32 R29, R24, 0x10000, RZ ;  /* 0x00010000181d7824 */ /* 0x000fe200078e00ff */
[----:B0-----:R-:W0:Y:S01]  /*84a0*/  LDC.64 R168, c[0x0][0x3b8] ;  /* 0x0000ee00ffa87b82 */ /* 0x001e220000000a00 */
        /* <DEDUP_REMOVED lines=18> */
.L_x_8729:
        /* <DEDUP_REMOVED lines=29> */
.L_x_8732:
        /* <DEDUP_REMOVED lines=12> */
.L_x_8733:
        /* <DEDUP_REMOVED lines=42> */
.L_x_8731:
        /* <DEDUP_REMOVED lines=22> */
.L_x_8735:
        /* <DEDUP_REMOVED lines=12> */
.L_x_8736:
        /* <DEDUP_REMOVED lines=43> */
.L_x_8734:
        /* <DEDUP_REMOVED lines=24> */
.L_x_8738:
        /* <DEDUP_REMOVED lines=12> */
.L_x_8739:
        /* <DEDUP_REMOVED lines=43> */
.L_x_8737:
        /* <DEDUP_REMOVED lines=21> */
.L_x_8741:
        /* <DEDUP_REMOVED lines=12> */
.L_x_8742:
        /* <DEDUP_REMOVED lines=43> */
.L_x_8740:
[----:B------:R-:W-:Y:S01]  /*9980*/  I2FP.F32.U32 R33, R22 ;  /* 0x0000001600217245 */ /* 0x000fe20000201000 */
[----:B------:R-:W-:Y:S01]  /*9990*/  IMAD.U32 R19, R19, 0x10000, RZ ;  /* 0x0001000013137824 */ /* 0x000fe200078e00ff */
[----:B------:R-:W-:Y:S01]  /*99a0*/  ISETP.NE.AND P3, PT, R35, 0x1, PT ;  /* 0x000000012300780c */ /* 0x000fe20003f65270 */
[----:B------:R-:W-:Y:S02]  /*99b0*/  @P1 IMAD.U32 R28, R29, 0x10000, RZ ;  /* 0x000100001d1c1824 */ /* 0x000fe400078e00ff */
[----:B------:R-:W-:Y:S01]  /*99c0*/  FFMA.FTZ R33, R33, R160, 1.1641532182693481445e-10 ;  /* 0x2f00000021217423 */ /* 0x000fe200000100a0 */
[----:B------:R-:W-:-:S04]  /*99d0*/  FMUL.FTZ R19, R19, UR5 ;  /* 0x0000000513137c20 */ /* 0x000fc80008410000 */
[----:B------:R-:W-:Y:S01]  /*99e0*/  FSETP.GTU.FTZ.AND P2, PT, R33, UR4, PT ;  /* 0x0000000421007c0b */ /* 0x000fe2000bf5c000 */
[----:B------:R-:W-:-:S03]  /*99f0*/  IMAD.MOV.U32 R33, RZ, RZ, 0x2 ;  /* 0x00000002ff217424 */ /* 0x000fc600078e00ff */
[----:B------:R-:W-:-:S05]  /*9a00*/  FSEL R19, R19, RZ, !P2 ;  /* 0x000000ff13137208 */ /* 0x000fca0005000000 */
[----:B------:R-:W-:Y:S01]  /*9a10*/  FADD.FTZ R19, R20, R19 ;  /* 0x0000001314137221 */ /* 0x000fe20000010000 */
[----:B------:R-:W-:-:S03]  /*9a20*/  IMAD.MOV.U32 R20, RZ, RZ, R32 ;  /* 0x000000ffff147224 */ /* 0x000fc600078e0020 */
[----:B------:R-:W-:Y:S01]  /*9a30*/  @P1 FADD.FTZ R28, R19, R28 ;  /* 0x0000001c131c1221 */ /* 0x000fe20000010000 */
[----:B------:R-:W-:Y:S02]  /*9a40*/  @!P1 MOV R28, R19 ;  /* 0x00000013001c9202 */ /* 0x000fe40000000f00 */
        /* <DEDUP_REMOVED lines=11> */
.L_x_8744:
        /* <DEDUP_REMOVED lines=12> */
.L_x_8745:
        /* <DEDUP_REMOVED lines=43> */
.L_x_8743:
        /* <DEDUP_REMOVED lines=22> */
.L_x_8747:
        /* <DEDUP_REMOVED lines=12> */
.L_x_8748:
        /* <DEDUP_REMOVED lines=43> */
.L_x_8746:
        /* <DEDUP_REMOVED lines=24> */
.L_x_8750:
        /* <DEDUP_REMOVED lines=12> */
.L_x_8751:
        /* <DEDUP_REMOVED lines=43> */
.L_x_8749:
[----:B------:R-:W-:Y:S01]  /*a830*/  I2FP.F32.U32 R33, R24 ;  /* 0x0000001800217245 */ /* 0x000fe20000201000 */
[----:B------:R-:W-:Y:S01]  /*a840*/  IMAD.MOV.U32 R35, RZ, RZ, 0x2 ;  /* 0x00000002ff237424 */ /* 0x000fe200078e00ff */
[----:B------:R-:W-:Y:S02]  /*a850*/  SHF.L.U32 R22, R22, 0x10, RZ ;  /* 0x0000001016167819 */ /* 0x000fe400000006ff */
[----:B------:R-:W-:Y:S01]  /*a860*/  ISETP.NE.AND P2, PT, R163, 0x1, PT ;  /* 0x00000001a300780c */ /* 0x000fe20003f45270 */
[----:B------:R-:W-:Y:S01]  /*a870*/  FFMA.FTZ R33, R33, R160, 1.1641532182693481445e-10 ;  /* 0x2f00000021217423 */ /* 0x000fe200000100a0 */
[----:B------:R-:W-:Y:S01]  /*a880*/  LOP3.LUT R11, R11, 0xfffffffd, RZ, 0xc0, !PT ;  /* 0xfffffffd0b0b7812 */ /* 0x000fe200078ec0ff */
[----:B------:R-:W-:-:S03]  /*a890*/  FMUL.FTZ R22, R22, UR5 ;  /* 0x0000000516167c20 */ /* 0x000fc60008410000 */
[----:B------:R-:W-:-:S04]  /*a8a0*/  FSETP.GTU.FTZ.AND P3, PT, R33, UR4, PT ;  /* 0x0000000421007c0b */ /* 0x000fc8000bf7c000 */
        /* <DEDUP_REMOVED lines=13> */
.L_x_8753:
        /* <DEDUP_REMOVED lines=12> */
.L_x_8754:
        /* <DEDUP_REMOVED lines=43> */
.L_x_8752:
[----:B------:R-:W-:Y:S01]  /*acf0*/  I2FP.F32.U32 R33, R22 ;  /* 0x0000001600217245 */ /* 0x000fe20000201000 */
[----:B------:R-:W-:Y:S02]  /*ad00*/  IMAD.U32 R21, R21, 0x10000, RZ ;  /* 0x0001000015157824 */ /* 0x000fe400078e00ff */
[----:B------:R-:W-:Y:S02]  /*ad10*/  @P1 IMAD.U32 R31, R31, 0x10000, RZ ;  /* 0x000100001f1f1824 */ /* 0x000fe400078e00ff */
        /* <DEDUP_REMOVED lines=11> */
[----:B------:R-:W-:-:S07]  /*add0*/  F2FP.BF16.F32.PACK_AB R163, RZ, R31 ;  /* 0x0000001fffa3723e */ /* 0x000fce00000010ff */
        /* <DEDUP_REMOVED lines=9> */
.L_x_8756:
        /* <DEDUP_REMOVED lines=12> */
.L_x_8757:
        /* <DEDUP_REMOVED lines=43> */
.L_x_8755:
[----:B------:R-:W-:Y:S01]  /*b1e0*/  I2FP.F32.U32 R33, R22 ;  /* 0x0000001600217245 */ /* 0x000fe20000201000 */
[C---:B------:R-:W-:Y:S01]  /*b1f0*/  IMAD.U32 R22, R158.reuse, 0x10000, RZ ;  /* 0x000100009e167824 */ /* 0x040fe200078e00ff */
        /* <DEDUP_REMOVED lines=18> */
.L_x_8759:
        /* <DEDUP_REMOVED lines=12> */
.L_x_8760:
        /* <DEDUP_REMOVED lines=43> */
.L_x_8758:
        /* <DEDUP_REMOVED lines=24> */
.L_x_8762:
        /* <DEDUP_REMOVED lines=12> */
.L_x_8763:
        /* <DEDUP_REMOVED lines=43> */
.L_x_8761:
        /* <DEDUP_REMOVED lines=19> */
.L_x_8765:
        /* <DEDUP_REMOVED lines=12> */
.L_x_8766:
        /* <DEDUP_REMOVED lines=43> */
.L_x_8764:
[----:B------:R-:W-:Y:S01]  /*c020*/  I2FP.F32.U32 R35, R169 ;  /* 0x000000a900237245 */ /* 0x000fe20000201000 */
[----:B------:R-:W-:Y:S02]  /*c030*/  IMAD.U32 R23, R23, 0x10000, RZ ;  /* 0x0001000017177824 */ /* 0x000fe400078e00ff */
[----:B------:R-:W-:Y:S02]  /*c040*/  IMAD.MOV.U32 R174, RZ, RZ, 0x2 ;  /* 0x00000002ffae7424 */ /* 0x000fe400078e00ff */
[----:B------:R-:W-:Y:S01]  /*c050*/  FFMA.FTZ R35, R35, R160, 1.1641532182693481445e-10 ;  /* 0x2f00000023237423 */ /* 0x000fe200000100a0 */
[----:B------:R-:W-:-:S04]  /*c060*/  FMUL.FTZ R23, R23, UR5 ;  /* 0x0000000517177c20 */ /* 0x000fc80008410000 */
[----:B------:R-:W-:Y:S01]  /*c070*/  FSETP.GTU.FTZ.AND P4, PT, R35, UR4, PT ;  /* 0x0000000423007c0b */ /* 0x000fe2000bf9c000 */
[----:B------:R-:W-:-:S03]  /*c080*/  @P1 IMAD.U32 R35, R34, 0x10000, RZ ;  /* 0x0001000022231824 */ /* 0x000fc600078e00ff */
        /* <DEDUP_REMOVED lines=17> */
.L_x_8768:
        /* <DEDUP_REMOVED lines=12> */
.L_x_8769:
        /* <DEDUP_REMOVED lines=43> */
.L_x_8767:
[----:B------:R-:W-:Y:S01]  /*c510*/  I2FP.F32.U32 R35, R24 ;  /* 0x0000001800237245 */ /* 0x000fe20000201000 */
[C---:B------:R-:W-:Y:S01]  /*c520*/  IMAD.U32 R24, R159.reuse, 0x10000, RZ ;  /* 0x000100009f187824 */ /* 0x040fe200078e00ff */
        /* <DEDUP_REMOVED lines=18> */
.L_x_8771:
        /* <DEDUP_REMOVED lines=12> */
.L_x_8772:
        /* <DEDUP_REMOVED lines=43> */
.L_x_8770:
        /* <DEDUP_REMOVED lines=24> */
.L_x_8774:
        /* <DEDUP_REMOVED lines=12> */
.L_x_8775:
        /* <DEDUP_REMOVED lines=43> */
.L_x_8773:
        /* <DEDUP_REMOVED lines=19> */
.L_x_8777:
        /* <DEDUP_REMOVED lines=14> */
.L_x_8778:
        /* <DEDUP_REMOVED lines=43> */
.L_x_8776:
        /* <DEDUP_REMOVED lines=15> */
[----:B------:R-:W-:Y:S01]  /*d460*/  PRMT R159, R172, 0x5410, R159 ;  /* 0x00005410ac9f7816 */ /* 0x000fe2000000009f */
[----:B------:R-:W-:Y:S06]  /*d470*/  BRA `(.L_x_8779) ;  /* 0x0000002400e87947 */ /* 0x000fec0003800000 */
.L_x_8730:
[----:B------:R-:W-:Y:S01]  /*d480*/  ISETP.NE.AND P2, PT, R176, 0x1, PT ;  /* 0x00000001b000780c */ /* 0x000fe20003f45270 */
[----:B------:R-:W-:Y:S02]  /*d490*/  IMAD.MOV.U32 R33, RZ, RZ, 0x2 ;  /* 0x00000002ff217424 */ /* 0x000fe400078e00ff */
        /* <DEDUP_REMOVED lines=13> */
.L_x_8781:
        /* <DEDUP_REMOVED lines=12> */
.L_x_8782:
        /* <DEDUP_REMOVED lines=42> */
.L_x_8780:
        /* <DEDUP_REMOVED lines=25> */
.L_x_8784:
        /* <DEDUP_REMOVED lines=12> */
.L_x_8785:
        /* <DEDUP_REMOVED lines=43> */
.L_x_8783:
[----:B------:R-:W-:Y:S01]  /*ddd0*/  I2FP.F32.U32 R33, R28 ;  /* 0x0000001c00217245 */ /* 0x000fe20000201000 */
[----:B------:R-:W-:Y:S01]  /*dde0*/  IMAD.U32 R156, R156, 0x10000, RZ ;  /* 0x000100009c9c7824 */ /* 0x000fe200078e00ff */
[----:B------:R-:W-:Y:S01]  /*ddf0*/  ISETP.NE.AND P3, PT, R35, 0x1, PT ;  /* 0x000000012300780c */ /* 0x000fe20003f65270 */
[----:B------:R-:W-:Y:S01]  /*de00*/  IMAD.MOV.U32 R169, RZ, RZ, 0x2 ;  /* 0x00000002ffa97424 */ /* 0x000fe200078e00ff */
[----:B------:R-:W-:Y:S01]  /*de10*/  @P1 SHF.L.U32 R29, R29, 0x10, RZ ;  /* 0x000000101d1d1819 */ /* 0x000fe200000006ff */
[----:B------:R-:W-:Y:S01]  /*de20*/  FFMA.FTZ R33, R33, R160, 1.1641532182693481445e-10 ;  /* 0x2f00000021217423 */ /* 0x000fe200000100a0 */
[----:B------:R-:W-:Y:S01]  /*de30*/  FMUL.FTZ R156, R156, UR5 ;  /* 0x000000059c9c7c20 */ /* 0x000fe20008410000 */
[----:B------:R-:W-:-:S03]  /*de40*/  LOP3.LUT R11, R11, 0xfffffff7, RZ, 0xc0, !PT ;  /* 0xfffffff70b0b7812 */ /* 0x000fc600078ec0ff */
        /* <DEDUP_REMOVED lines=16> */
.L_x_8787:
        /* <DEDUP_REMOVED lines=12> */
.L_x_8788:
        /* <DEDUP_REMOVED lines=43> */
.L_x_8786:
        /* <DEDUP_REMOVED lines=25> */
.L_x_8790:
        /* <DEDUP_REMOVED lines=12> */
.L_x_8791:
        /* <DEDUP_REMOVED lines=43> */
.L_x_8789:
[----:B------:R-:W-:Y:S01]  /*e7c0*/  I2FP.F32.U32 R33, R33 ;  /* 0x0000002100217245 */ /* 0x000fe20000201000 */
[----:B------:R-:W-:Y:S01]  /*e7d0*/  IMAD.U32 R157, R157, 0x10000, RZ ;  /* 0x000100009d9d7824 */ /* 0x000fe200078e00ff */
[----:B------:R-:W-:Y:S01]  /*e7e0*/  ISETP.NE.AND P2, PT, R35, 0x1, PT ;  /* 0x000000012300780c */ /* 0x000fe20003f45270 */
[----:B------:R-:W-:Y:S01]  /*e7f0*/  @P1 IMAD.U32 R172, R31, 0x10000, RZ ;  /* 0x000100001fac1824 */ /* 0x000fe200078e00ff */
[----:B------:R-:W-:Y:S01]  /*e800*/  LOP3.LUT R11, R11, 0xfffffffd, RZ, 0xc0, !PT ;  /* 0xfffffffd0b0b7812 */ /* 0x000fe200078ec0ff */
        /* <DEDUP_REMOVED lines=19> */
.L_x_8793:
        /* <DEDUP_REMOVED lines=12> */
.L_x_8794:
        /* <DEDUP_REMOVED lines=43> */
.L_x_8792:
        /* <DEDUP_REMOVED lines=23> */
.L_x_8796:
        /* <DEDUP_REMOVED lines=12> */
.L_x_8797:
        /* <DEDUP_REMOVED lines=43> */
.L_x_8795:
        /* <DEDUP_REMOVED lines=22> */
.L_x_8799:
        /* <DEDUP_REMOVED lines=12> */
.L_x_8800:
        /* <DEDUP_REMOVED lines=43> */
.L_x_8798:
        /* <DEDUP_REMOVED lines=23> */
.L_x_8802:
        /* <DEDUP_REMOVED lines=12> */
.L_x_8803:
        /* <DEDUP_REMOVED lines=43> */
.L_x_8801:
        /* <DEDUP_REMOVED lines=13> */
[----:B------:R-:W-:-:S07]  /*fc10*/  PRMT R159, R180, 0x5410, R159 ;  /* 0x00005410b49f7816 */ /* 0x000fce000000009f */
.L_x_8779:
        /* <DEDUP_REMOVED lines=12> */
[----:B------:R-:W-:Y:S01]  /*fce0*/  LOP3.LUT R181, R181, R175, R174, 0xfe, !PT ;  /* 0x000000afb5b57212 */ /* 0x000fe200078efeae */
[----:B------:R-:W-:Y:S01]  /*fcf0*/  IMAD.WIDE.U32 R174, R26, 0x10, R166 ;  /* 0x000000101aae7825 */ /* 0x000fe200078e00a6 */
[----:B------:R-:W-:-:S02]  /*fd00*/  SEL R180, RZ, 0x1, !P2 ;  /* 0x00000001ffb47807 */ /* 0x000fc40005000000 */
[----:B------:R-:W-:Y:S01]  /*fd10*/  LOP3.LUT R163, R163, R169, R162, 0xfe, !PT ;  /* 0x000000a9a3a37212 */ /* 0x000fe200078efea2 */
[----:B------:R-:W-:Y:S01]  /*fd20*/  VIADD R162, R8, 0x100 ;  /* 0x0000010008a27836 */ /* 0x000fe20000000000 */
[----:B------:R-:W-:Y:S01]  /*fd30*/  SEL R176, RZ, 0x1, !P6 ;  /* 0x00000001ffb07807 */ /* 0x000fe20007000000 */
[----:B------:R2:W-:Y:S01]  /*fd40*/  STG.E.128 desc[UR8][R174.64], R156 ;  /* 0x0000009cae007986 */ /* 0x0005e2000c101d08 */
[----:B------:R-:W-:Y:S01]  /*fd50*/  LOP3.LUT R181, R181, R180, RZ, 0xfc, !PT ;  /* 0x000000b4b5b57212 */ /* 0x000fe200078efcff */
[----:B0-----:R-:W-:Y:S01]  /*fd60*/  @P1 IMAD.WIDE.U32 R178, R162, 0x10, R178 ;  /* 0x00000010a2b21825 */ /* 0x001fe200078e00b2 */
[----:B------:R-:W-:-:S03]  /*fd70*/  LOP3.LUT R180, R163, R176, RZ, 0xfc, !PT ;  /* 0x000000b0a3b47212 */ /* 0x000fc600078efcff */
[----:B------:R-:W-:-:S05]  /*fd80*/  IMAD.WIDE.U32 R176, R26, 0x8, R164 ;  /* 0x000000081ab07825 */ /* 0x000fca00078e00a4 */
[----:B------:R2:W-:Y:S01]  /*fd90*/  STG.E.64 desc[UR8][R176.64], R180 ;  /* 0x000000b4b0007986 */ /* 0x0005e2000c101b08 */
[----:B-1----:R-:W-:Y:S05]  /*fda0*/  @!P0 BRA `(.L_x_8804) ;  /* 0x0000000000508947 */ /* 0x002fea0003800000 */
        /* <DEDUP_REMOVED lines=20> */
.L_x_8804:
[----:B------:R-:W3:Y:S01]  /*fef0*/  @P1 LDG.E.128 R36, desc[UR8][R178.64] ;  /* 0x00000008b2241981 */ /* 0x000ee2000c1e1d00 */
[----:B0-2---:R-:W-:-:S04]  /*ff00*/  IMAD.WIDE.U32 R156, R162, 0x10, R170 ;  /* 0x00000010a29c7825 */ /* 0x005fc800078e00aa */
[----:B------:R-:W-:Y:S02]  /*ff10*/  @P0 IMAD.WIDE.U32 R180, R162, 0x10, R172 ;  /* 0x00000010a2b40825 */ /* 0x000fe400078e00ac */
        /* <DEDUP_REMOVED lines=26> */
.L_x_8807:
        /* <DEDUP_REMOVED lines=12> */
.L_x_8808:
        /* <DEDUP_REMOVED lines=43> */
.L_x_8806:
[----:B------:R-:W-:Y:S01]  /*10430*/  I2FP.F32.U32 R163, R18 ;  /* 0x0000001200a37245 */ /* 0x000fe20000201000 */
[----:B------:R-:W-:Y:S01]  /*10440*/  IMAD.U32 R18, R156, 0x10000, RZ ;  /* 0x000100009c127824 */ /* 0x000fe200078e00ff */
[----:B------:R-:W-:Y:S01]  /*10450*/  ISETP.NE.AND P3, PT, R24, 0x1, PT ;  /* 0x000000011800780c */ /* 0x000fe20003f65270 */
[----:B------:R-:W-:Y:S01]  /*10460*/  IMAD.MOV.U32 R168, RZ, RZ, 0x2 ;  /* 0x00000002ffa87424 */ /* 0x000fe200078e00ff */
        /* <DEDUP_REMOVED lines=18> */
.L_x_8810:
        /* <DEDUP_REMOVED lines=12> */
.L_x_8811:
        /* <DEDUP_REMOVED lines=43> */
.L_x_8809:
        /* <DEDUP_REMOVED lines=24> */
.L_x_8813:
        /* <DEDUP_REMOVED lines=12> */
.L_x_8814:
        /* <DEDUP_REMOVED lines=43> */
.L_x_8812:
        /* <DEDUP_REMOVED lines=21> */
.L_x_8816:
        /* <DEDUP_REMOVED lines=12> */
.L_x_8817:
        /* <DEDUP_REMOVED lines=43> */
.L_x_8815:
[----:B------:R-:W-:Y:S01]  /*112b0*/  I2FP.F32.U32 R173, R22 ;  /* 0x0000001600ad7245 */ /* 0x000fe20000201000 */
[----:B------:R-:W-:Y:S01]  /*112c0*/  IMAD.U32 R19, R19, 0x10000, RZ ;  /* 0x0001000013137824 */ /* 0x000fe200078e00ff */
[----:B------:R-:W-:Y:S01]  /*112d0*/  ISETP.NE.AND P3, PT, R175, 0x1, PT ;  /* 0x00000001af00780c */ /* 0x000fe20003f65270 */
[----:B------:R-:W-:Y:S02]  /*112e0*/  @P1 IMAD.U32 R168, R169, 0x10000, RZ ;  /* 0x00010000a9a81824 */ /* 0x000fe400078e00ff */
[----:B------:R-:W-:Y:S01]  /*112f0*/  FFMA.FTZ R173, R173, R160, 1.1641532182693481445e-10 ;  /* 0x2f000000adad7423 */ /* 0x000fe200000100a0 */
[----:B------:R-:W-:-:S04]  /*11300*/  FMUL.FTZ R19, R19, UR5 ;  /* 0x0000000513137c20 */ /* 0x000fc80008410000 */
[----:B------:R-:W-:Y:S02]  /*11310*/  FSETP.GTU.FTZ.AND P2, PT, R173, UR4, PT ;  /* 0x00000004ad007c0b */ /* 0x000fe4000bf5c000 */
[----:B------:R-:W-:Y:S02]  /*11320*/  MOV R173, 0x2 ;  /* 0x0000000200ad7802 */ /* 0x000fe40000000f00 */
[----:B------:R-:W-:-:S05]  /*11330*/  FSEL R19, R19, RZ, !P2 ;  /* 0x000000ff13137208 */ /* 0x000fca0005000000 */
[----:B------:R-:W-:Y:S01]  /*11340*/  FADD.FTZ R19, R20, R19 ;  /* 0x0000001314137221 */ /* 0x000fe20000010000 */
[----:B------:R-:W-:-:S03]  /*11350*/  IMAD.MOV.U32 R20, RZ, RZ, R32 ;  /* 0x000000ffff147224 */ /* 0x000fc600078e0020 */
[----:B------:R-:W-:Y:S01]  /*11360*/  @P1 FADD.FTZ R168, R19, R168 ;  /* 0x000000a813a81221 */ /* 0x000fe20000010000 */
        /* <DEDUP_REMOVED lines=12> */
.L_x_8819:
        /* <DEDUP_REMOVED lines=12> */
.L_x_8820:
        /* <DEDUP_REMOVED lines=43> */
.L_x_8818:
        /* <DEDUP_REMOVED lines=22> */
.L_x_8822:
        /* <DEDUP_REMOVED lines=12> */
.L_x_8823:
        /* <DEDUP_REMOVED lines=43> */
.L_x_8821:
        /* <DEDUP_REMOVED lines=24> */
.L_x_8825:
        /* <DEDUP_REMOVED lines=12> */
.L_x_8826:
        /* <DEDUP_REMOVED lines=43> */
.L_x_8824:
[----:B------:R-:W-:Y:S01]  /*12160*/  I2FP.F32.U32 R173, R24 ;  /* 0x0000001800ad7245 */ /* 0x000fe20000201000 */
[----:B------:R-:W-:Y:S01]  /*12170*/  IMAD.U32 R22, R22, 0x10000, RZ ;  /* 0x0001000016167824 */ /* 0x000fe200078e00ff */
[----:B------:R-:W-:Y:S01]  /*12180*/  ISETP.NE.AND P2, PT, R179, 0x1, PT ;  /* 0x00000001b300780c */ /* 0x000fe20003f45270 */
[----:B------:R-:W-:Y:S01]  /*12190*/  HFMA2 R175, -RZ, RZ, 0, 1.1920928955078125e-07 ;  /* 0x00000002ffaf7431 */ /* 0x000fe200000001ff */
[----:B------:R-:W-:Y:S01]  /*121a0*/  LOP3.LUT R11, R11, 0xfffffffd, RZ, 0xc0, !PT ;  /* 0xfffffffd0b0b7812 */ /* 0x000fe200078ec0ff */
[----:B------:R-:W-:Y:S01]  /*121b0*/  FFMA.FTZ R173, R173, R160, 1.1641532182693481445e-10 ;  /* 0x2f000000adad7423 */ /* 0x000fe200000100a0 */
[----:B------:R-:W-:-:S04]  /*121c0*/  FMUL.FTZ R22, R22, UR5 ;  /* 0x0000000516167c20 */ /* 0x000fc80008410000 */
        /* <DEDUP_REMOVED lines=14> */
.L_x_8828:
        /* <DEDUP_REMOVED lines=12> */
.L_x_8829:
        /* <DEDUP_REMOVED lines=43> */
.L_x_8827:
[----:B------:R-:W-:Y:S01]  /*12620*/  I2FP.F32.U32 R173, R22 ;  /* 0x0000001600ad7245 */ /* 0x000fe20000201000 */
[----:B------:R-:W-:Y:S01]  /*12630*/  IMAD.U32 R21, R21, 0x10000, RZ ;  /* 0x0001000015157824 */ /* 0x000fe200078e00ff */
[----:B------:R-:W-:-:S03]  /*12640*/  MOV R180, 0x2 ;  /* 0x0000000200b47802 */ /* 0x000fc60000000f00 */
[----:B------:R-:W-:Y:S01]  /*12650*/  FFMA.FTZ R173, R173, R160, 1.1641532182693481445e-10 ;  /* 0x2f000000adad7423 */ /* 0x000fe200000100a0 */
[----:B------:R-:W-:-:S04]  /*12660*/  FMUL.FTZ R21, R21, UR5 ;  /* 0x0000000515157c20 */ /* 0x000fc80008410000 */
[----:B------:R-:W-:-:S04]  /*12670*/  FSETP.GTU.FTZ.AND P2, PT, R173, UR4, PT ;  /* 0x00000004ad007c0b */ /* 0x000fc8000bf5c000 */
[----:B------:R-:W-:Y:S01]  /*12680*/  FSEL R173, R21, RZ, !P2 ;  /* 0x000000ff15ad7208 */ /* 0x000fe20005000000 */
[----:B------:R-:W-:-:S04]  /*12690*/  @P1 IMAD.U32 R21, R172, 0x10000, RZ ;  /* 0x00010000ac151824 */ /* 0x000fc800078e00ff */
        /* <DEDUP_REMOVED lines=16> */
.L_x_8831:
        /* <DEDUP_REMOVED lines=12> */
.L_x_8832:
        /* <DEDUP_REMOVED lines=42> */
[----:B------:R-:W-:-:S07]  /*12b00*/  IMAD.MOV.U32 R178, RZ, RZ, R182 ;  /* 0x000000ffffb27224 */ /* 0x000fce00078e00b6 */
.L_x_8830:
[----:B------:R-:W-:Y:S01]  /*12b10*/  I2FP.F32.U32 R173, R22 ;  /* 0x0000001600ad7245 */ /* 0x000fe20000201000 */
[----:B------:R-:W-:Y:S01]  /*12b20*/  IMAD.U32 R22, R158, 0x10000, RZ ;  /* 0x000100009e167824 */ /* 0x000fe200078e00ff */
[----:B------:R-:W-:Y:S01]  /*12b30*/  ISETP.NE.AND P3, PT, R180, 0x1, PT ;  /* 0x00000001b400780c */ /* 0x000fe20003f65270 */
[----:B------:R-:W-:Y:S01]  /*12b40*/  IMAD.MOV.U32 R181, RZ, RZ, 0x2 ;  /* 0x00000002ffb57424 */ /* 0x000fe200078e00ff */
        /* <DEDUP_REMOVED lines=16> */
.L_x_8834:
        /* <DEDUP_REMOVED lines=12> */
.L_x_8835:
        /* <DEDUP_REMOVED lines=43> */
.L_x_8833:
[----:B------:R-:W-:Y:S01]  /*12fc0*/  I2FP.F32.U32 R173, R158 ;  /* 0x0000009e00ad7245 */ /* 0x000fe20000201000 */
[----:B------:R-:W-:Y:S02]  /*12fd0*/  IMAD.U32 R22, R42, 0x10000, RZ ;  /* 0x000100002a167824 */ /* 0x000fe400078e00ff */
[----:B------:R-:W-:Y:S02]  /*12fe0*/  IMAD.MOV.U32 R182, RZ, RZ, 0x2 ;  /* 0x00000002ffb67424 */ /* 0x000fe400078e00ff */
[----:B------:R-:W-:Y:S01]  /*12ff0*/  FFMA.FTZ R173, R173, R160, 1.1641532182693481445e-10 ;  /* 0x2f000000adad7423 */ /* 0x000fe200000100a0 */
[----:B------:R-:W-:-:S04]  /*13000*/  FMUL.FTZ R22, R22, UR5 ;  /* 0x0000000516167c20 */ /* 0x000fc80008410000 */
[----:B------:R-:W-:Y:S02]  /*13010*/  FSETP.GTU.FTZ.AND P3, PT, R173, UR4, PT ;  /* 0x00000004ad007c0b */ /* 0x000fe4000bf7c000 */
[----:B------:R-:W-:Y:S02]  /*13020*/  @P1 SHF.L.U32 R173, R38, 0x10, RZ ;  /* 0x0000001026ad1819 */ /* 0x000fe400000006ff */
        /* <DEDUP_REMOVED lines=17> */
.L_x_8837:
        /* <DEDUP_REMOVED lines=12> */
.L_x_8838:
        /* <DEDUP_REMOVED lines=43> */
.L_x_8836:
        /* <DEDUP_REMOVED lines=19> */
.L_x_8840:
        /* <DEDUP_REMOVED lines=12> */
.L_x_8841:
        /* <DEDUP_REMOVED lines=43> */
.L_x_8839:
[----:B------:R-:W-:Y:S01]  /*13950*/  I2FP.F32.U32 R175, R180 ;  /* 0x000000b400af7245 */ /* 0x000fe20000201000 */
[----:B------:R-:W-:Y:S01]  /*13960*/  IMAD.U32 R23, R23, 0x10000, RZ ;  /* 0x0001000017177824 */ /* 0x000fe200078e00ff */
[----:B------:R-:W-:-:S03]  /*13970*/  MOV R182, 0x2 ;  /* 0x0000000200b67802 */ /* 0x000fc60000000f00 */
        /* <DEDUP_REMOVED lines=21> */
.L_x_8843:
        /* <DEDUP_REMOVED lines=12> */
.L_x_8844:
        /* <DEDUP_REMOVED lines=43> */
.L_x_8842:
[----:B------:R-:W-:Y:S01]  /*13e40*/  I2FP.F32.U32 R175, R24 ;  /* 0x0000001800af7245 */ /* 0x000fe20000201000 */
[C---:B------:R-:W-:Y:S01]  /*13e50*/  IMAD.U32 R24, R159.reuse, 0x10000, RZ ;  /* 0x000100009f187824 */ /* 0x040fe200078e00ff */
        /* <DEDUP_REMOVED lines=18> */
.L_x_8846:
        /* <DEDUP_REMOVED lines=12> */
.L_x_8847:
        /* <DEDUP_REMOVED lines=43> */
.L_x_8845:
[----:B------:R-:W-:Y:S01]  /*142f0*/  I2FP.F32.U32 R175, R181 ;  /* 0x000000b500af7245 */ /* 0x000fe20000201000 */
[----:B------:R-:W-:Y:S01]  /*14300*/  IMAD.U32 R24, R43, 0x10000, RZ ;  /* 0x000100002b187824 */ /* 0x000fe200078e00ff */
[----:B------:R-:W-:Y:S01]  /*14310*/  @P1 SHF.L.U32 R182, R39, 0x10, RZ ;  /* 0x0000001027b61819 */ /* 0x000fe200000006ff */
[----:B------:R-:W-:Y:S02]  /*14320*/  IMAD.MOV.U32 R183, RZ, RZ, R32 ;  /* 0x000000ffffb77224 */ /* 0x000fe400078e0020 */
        /* <DEDUP_REMOVED lines=20> */
.L_x_8849:
        /* <DEDUP_REMOVED lines=12> */
.L_x_8850:
        /* <DEDUP_REMOVED lines=43> */
.L_x_8848:
        /* <DEDUP_REMOVED lines=19> */
.L_x_8852:
        /* <DEDUP_REMOVED lines=14> */
.L_x_8853:
        /* <DEDUP_REMOVED lines=43> */
.L_x_8851:
        /* <DEDUP_REMOVED lines=13> */
[----:B------:R-:W-:-:S05]  /*14d70*/  @!P1 IMAD.MOV.U32 R176, RZ, RZ, R159 ;  /* 0x000000ffffb09224 */ /* 0x000fca00078e009f */
[----:B------:R-:W-:-:S04]  /*14d80*/  F2FP.BF16.F32.PACK_AB R159, RZ, R176 ;  /* 0x000000b0ff9f723e */ /* 0x000fc800000010ff */
[----:B------:R-:W-:Y:S01]  /*14d90*/  PRMT R159, R181, 0x5410, R159 ;  /* 0x00005410b59f7816 */ /* 0x000fe2000000009f */
[----:B------:R-:W-:Y:S06]  /*14da0*/  BRA `(.L_x_8854) ;  /* 0x0000002400ec7947 */ /* 0x000fec0003800000 */
.L_x_8805:
        /* <DEDUP_REMOVED lines=15> */
.L_x_8856:
        /* <DEDUP_REMOVED lines=12> */
.L_x_8857:
        /* <DEDUP_REMOVED lines=43> */
.L_x_8855:
        /* <DEDUP_REMOVED lines=25> */
.L_x_8859:
        /* <DEDUP_REMOVED lines=12> */
.L_x_8860:
        /* <DEDUP_REMOVED lines=43> */
.L_x_8858:
        /* <DEDUP_REMOVED lines=24> */
.L_x_8862:
        /* <DEDUP_REMOVED lines=12> */
.L_x_8863:
        /* <DEDUP_REMOVED lines=43> */
.L_x_8861:
        /* <DEDUP_REMOVED lines=25> */
.L_x_8865:
        /* <DEDUP_REMOVED lines=12> */
.L_x_8866:
        /* <DEDUP_REMOVED lines=43> */
.L_x_8864:
[----:B------:R-:W-:Y:S01]  /*16100*/  I2FP.F32.U32 R173, R173 ;  /* 0x000000ad00ad7245 */ /* 0x000fe20000201000 */
[----:B------:R-:W-:Y:S01]  /*16110*/  IMAD.U32 R157, R157, 0x10000, RZ ;  /* 0x000100009d9d7824 */ /* 0x000fe200078e00ff */
[----:B------:R-:W-:Y:S01]  /*16120*/  ISETP.NE.AND P2, PT, R175, 0x1, PT ;  /* 0x00000001af00780c */ /* 0x000fe20003f45270 */
[----:B------:R-:W-:Y:S01]  /*16130*/  IMAD.MOV.U32 R181, RZ, RZ, 0x2 ;  /* 0x00000002ffb57424 */ /* 0x000fe200078e00ff */
[----:B------:R-:W-:Y:S01]  /*16140*/  LOP3.LUT R11, R11, 0xfffffffd, RZ, 0xc0, !PT ;  /* 0xfffffffd0b0b7812 */ /* 0x000fe200078ec0ff */
[----:B------:R-:W-:Y:S01]  /*16150*/  FFMA.FTZ R173, R173, R160, 1.1641532182693481445e-10 ;  /* 0x2f000000adad7423 */ /* 0x000fe200000100a0 */
[----:B------:R-:W-:-:S04]  /*16160*/  FMUL.FTZ R157, R157, UR5 ;  /* 0x000000059d9d7c20 */ /* 0x000fc80008410000 */
        /* <DEDUP_REMOVED lines=17> */
.L_x_8868:
        /* <DEDUP_REMOVED lines=12> */
.L_x_8869:
        /* <DEDUP_REMOVED lines=43> */
.L_x_8867:
        /* <DEDUP_REMOVED lines=23> */
.L_x_8871:
        /* <DEDUP_REMOVED lines=12> */
.L_x_8872:
        /* <DEDUP_REMOVED lines=43> */
.L_x_8870:
        /* <DEDUP_REMOVED lines=22> */
.L_x_8874:
        /* <DEDUP_REMOVED lines=12> */
.L_x_8875:
        /* <DEDUP_REMOVED lines=43> */
.L_x_8873:
        /* <DEDUP_REMOVED lines=23> */
.L_x_8877:
        /* <DEDUP_REMOVED lines=12> */
.L_x_8878:
        /* <DEDUP_REMOVED lines=43> */
.L_x_8876:
        /* <DEDUP_REMOVED lines=14> */
.L_x_8854:
[----:B------:R-:W0:Y:S01]  /*17560*/  @P1 LDC.64 R182, c[0x0][0x3a0] ;  /* 0x0000e800ffb61b82 */ /* 0x000e220000000a00 */
[----:B------:R-:W-:Y:S01]  /*17570*/  SEL R185, RZ, 0x1000000, !P5 ;  /* 0x01000000ffb97807 */ /* 0x000fe20006800000 */
[----:B------:R-:W-:Y:S01]  /*17580*/  IMAD.WIDE.U32 R188, R162, 0x8, R164 ;  /* 0x00000008a2bc7825 */ /* 0x000fe200078e00a4 */
        /* <DEDUP_REMOVED lines=12> */
[----:B------:R-:W-:-:S02]  /*17650*/  SEL R190, RZ, 0x1, !P2 ;  /* 0x00000001ffbe7807 */ /* 0x000fc40005000000 */
[----:B------:R-:W-:Y:S01]  /*17660*/  LOP3.LUT R179, R179, R177, R184, 0xfe, !PT ;  /* 0x000000b1b3b37212 */ /* 0x000fe200078efeb8 */
[----:B------:R-:W-:Y:S01]  /*17670*/  VIADD R177, R8, 0x180 ;  /* 0x0000018008b17836 */ /* 0x000fe20000000000 */
[----:B------:R-:W-:Y:S01]  /*17680*/  SEL R184, RZ, 0x1, !P6 ;  /* 0x00000001ffb87807 */ /* 0x000fe20007000000 */
[----:B------:R2:W-:Y:S01]  /*17690*/  STG.E.128 desc[UR8][R186.64], R156 ;  /* 0x0000009cba007986 */ /* 0x0005e2000c101d08 */
[----:B------:R-:W-:Y:S02]  /*176a0*/  LOP3.LUT R191, R191, R190, RZ, 0xfc, !PT ;  /* 0x000000bebfbf7212 */ /* 0x000fe400078efcff */
[----:B------:R-:W-:Y:S01]  /*176b0*/  LOP3.LUT R190, R179, R184, RZ, 0xfc, !PT ;  /* 0x000000b8b3be7212 */ /* 0x000fe200078efcff */
[----:B0-----:R-:W-:-:S04]  /*176c0*/  @P1 IMAD.WIDE.U32 R184, R177, 0x10, R182 ;  /* 0x00000010b1b81825 */ /* 0x001fc800078e00b6 */
        /* <DEDUP_REMOVED lines=22> */
.L_x_8879:
        /* <DEDUP_REMOVED lines=29> */
.L_x_8882:
        /* <DEDUP_REMOVED lines=12> */
.L_x_8883:
        /* <DEDUP_REMOVED lines=43> */
.L_x_8881:
        /* <DEDUP_REMOVED lines=22> */
.L_x_8885:
        /* <DEDUP_REMOVED lines=12> */
.L_x_8886:
        /* <DEDUP_REMOVED lines=43> */
.L_x_8884:
        /* <DEDUP_REMOVED lines=24> */
.L_x_8888:
        /* <DEDUP_REMOVED lines=12> */
.L_x_8889:
        /* <DEDUP_REMOVED lines=43> */
.L_x_8887:
        /* <DEDUP_REMOVED lines=21> */
.L_x_8891:
        /* <DEDUP_REMOVED lines=12> */
.L_x_8892:
        /* <DEDUP_REMOVED lines=43> */
.L_x_8890:
        /* <DEDUP_REMOVED lines=8> */
[----:B------:R-:W-:-:S05]  /*18c70*/  FSEL R19, R19, RZ, !P2 ;  /* 0x000000ff13137208 */ /* 0x000fca0005000000 */
[----:B------:R-:W-:-:S04]  /*18c80*/  FADD.FTZ R19, R180, R19 ;  /* 0x00000013b4137221 */ /* 0x000fc80000010000 */
[----:B------:R-:W-:Y:S01]  /*18c90*/  @P1 FADD.FTZ R179, R19, R20 ;  /* 0x0000001413b31221 */ /* 0x000fe20000010000 */
        /* <DEDUP_REMOVED lines=13> */
.L_x_8894:
        /* <DEDUP_REMOVED lines=12> */
.L_x_8895:
        /* <DEDUP_REMOVED lines=43> */
.L_x_8893:
        /* <DEDUP_REMOVED lines=22> */
.L_x_8897:
        /* <DEDUP_REMOVED lines=12> */
.L_x_8898:
        /* <DEDUP_REMOVED lines=43> */
.L_x_8896:
        /* <DEDUP_REMOVED lines=24> */
.L_x_8900:
        /* <DEDUP_REMOVED lines=12> */
.L_x_8901:
        /* <DEDUP_REMOVED lines=43> */
.L_x_8899:
        /* <DEDUP_REMOVED lines=21> */
.L_x_8903:
        /* <DEDUP_REMOVED lines=12> */
.L_x_8904:
        /* <DEDUP_REMOVED lines=43> */
.L_x_8902:
[----:B------:R-:W-:Y:S01]  /*19f60*/  I2FP.F32.U32 R157, R24 ;  /* 0x00000018009d7245 */ /* 0x000fe20000201000 */
[----:B------:R-:W-:Y:S01]  /*19f70*/  IMAD.U32 R21, R21, 0x10000, RZ ;  /* 0x0001000015157824 */ /* 0x000fe200078e00ff */
[----:B------:R-:W-:Y:S01]  /*19f80*/  MOV R184, 0x2 ;  /* 0x0000000200b87802 */ /* 0x000fe20000000f00 */
[----:B------:R-:W-:Y:S02]  /*19f90*/  @P1 IMAD.U32 R181, R181, 0x10000, RZ ;  /* 0x00010000b5b51824 */ /* 0x000fe400078e00ff */
[----:B------:R-:W-:Y:S01]  /*19fa0*/  FFMA.FTZ R157, R157, R160, 1.1641532182693481445e-10 ;  /* 0x2f0000009d9d7423 */ /* 0x000fe200000100a0 */
[----:B------:R-:W-:-:S04]  /*19fb0*/  FMUL.FTZ R21, R21, UR5 ;  /* 0x0000000515157c20 */ /* 0x000fc80008410000 */
[----:B------:R-:W-:-:S04]  /*19fc0*/  FSETP.GTU.FTZ.AND P2, PT, R157, UR4, PT ;  /* 0x000000049d007c0b */ /* 0x000fc8000bf5c000 */
[----:B------:R-:W-:-:S05]  /*19fd0*/  FSEL R21, R21, RZ, !P2 ;  /* 0x000000ff15157208 */ /* 0x000fca0005000000 */
[----:B------:R-:W-:Y:S01]  /*19fe0*/  FADD.FTZ R22, R22, R21 ;  /* 0x0000001516167221 */ /* 0x000fe20000010000 */
[----:B------:R-:W-:Y:S02]  /*19ff0*/  SEL R21, RZ, 0x1, P2 ;  /* 0x00000001ff157807 */ /* 0x000fe40001000000 */
[----:B------:R-:W-:Y:S01]  /*1a000*/  ISETP.NE.AND P2, PT, R188, 0x1, PT ;  /* 0x00000001bc00780c */ /* 0x000fe20003f45270 */
[----:B------:R-:W-:Y:S01]  /*1a010*/  @P1 FADD.FTZ R182, R22, R181 ;  /* 0x000000b516b61221 */ /* 0x000fe20000010000 */
[----:B------:R-:W-:Y:S02]  /*1a020*/  @!P1 IMAD.MOV.U32 R182, RZ, RZ, R22 ;  /* 0x000000ffffb69224 */ /* 0x000fe400078e0016 */
[----:B------:R-:W-:-:S03]  /*1a030*/  IMAD.MOV.U32 R22, RZ, RZ, R32 ;  /* 0x000000ffff167224 */ /* 0x000fc600078e0020 */
        /* <DEDUP_REMOVED lines=10> */
.L_x_8906:
        /* <DEDUP_REMOVED lines=12> */
.L_x_8907:
        /* <DEDUP_REMOVED lines=43> */
.L_x_8905:
        /* <DEDUP_REMOVED lines=20> */
.L_x_8909:
        /* <DEDUP_REMOVED lines=12> */
.L_x_8910:
        /* <DEDUP_REMOVED lines=43> */
.L_x_8908:
        /* <DEDUP_REMOVED lines=25> */
.L_x_8912:
        /* <DEDUP_REMOVED lines=12> */
.L_x_8913:
        /* <DEDUP_REMOVED lines=43> */
.L_x_8911:
        /* <DEDUP_REMOVED lines=19> */
.L_x_8915:
        /* <DEDUP_REMOVED lines=12> */
.L_x_8916:
        /* <DEDUP_REMOVED lines=43> */
.L_x_8914:
[----:B------:R-:W-:Y:S01]  /*1b2a0*/  I2FP.F32.U32 R189, R184 ;  /* 0x000000b800bd7245 */ /* 0x000fe20000201000 */
[----:B------:R-:W-:Y:S02]  /*1b2b0*/  IMAD.U32 R23, R23, 0x10000, RZ ;  /* 0x0001000017177824 */ /* 0x000fe400078e00ff */
        /* <DEDUP_REMOVED lines=22> */
.L_x_8918:
        /* <DEDUP_REMOVED lines=12> */
.L_x_8919:
        /* <DEDUP_REMOVED lines=43> */
.L_x_8917:
        /* <DEDUP_REMOVED lines=20> */
.L_x_8921:
        /* <DEDUP_REMOVED lines=12> */
.L_x_8922:
        /* <DEDUP_REMOVED lines=43> */
.L_x_8920:
[----:B------:R-:W-:Y:S01]  /*1bc40*/  I2FP.F32.U32 R159, R159 ;  /* 0x0000009f009f7245 */ /* 0x000fe20000201000 */
[----:B------:R-:W-:Y:S02]  /*1bc50*/  IMAD.U32 R183, R43, 0x10000, RZ ;  /* 0x000100002bb77824 */ /* 0x000fe400078e00ff */
[----:B------:R-:W-:Y:S02]  /*1bc60*/  IMAD.MOV.U32 R191, RZ, RZ, 0x2 ;  /* 0x00000002ffbf7424 */ /* 0x000fe400078e00ff */
        /* <DEDUP_REMOVED lines=22> */
.L_x_8924:
        /* <DEDUP_REMOVED lines=12> */
.L_x_8925:
        /* <DEDUP_REMOVED lines=43> */
.L_x_8923:
        /* <DEDUP_REMOVED lines=19> */
.L_x_8927:
        /* <DEDUP_REMOVED lines=14> */
.L_x_8928:
        /* <DEDUP_REMOVED lines=43> */
.L_x_8926:
[----:B------:R-:W-:Y:S01]  /*1c600*/  I2FP.F32.U32 R189, R190 ;  /* 0x000000be00bd7245 */ /* 0x000fe20000201000 */
[----:B------:R-:W-:Y:S01]  /*1c610*/  IMAD.U32 R196, R196, 0x10000, RZ ;  /* 0x00010000c4c47824 */ /* 0x000fe200078e00ff */
[----:B------:R-:W-:Y:S02]  /*1c620*/  PRMT R157, R25, 0x5410, R157 ;  /* 0x00005410199d7816 */ /* 0x000fe4000000009d */
[----:B------:R-:W-:Y:S01]  /*1c630*/  PRMT R158, R158, 0x5410, R197 ;  /* 0x000054109e9e7816 */ /* 0x000fe200000000c5 */
[----:B------:R-:W-:Y:S01]  /*1c640*/  FFMA.FTZ R189, R189, R160, 1.1641532182693481445e-10 ;  /* 0x2f000000bdbd7423 */ /* 0x000fe200000100a0 */
[----:B------:R-:W-:Y:S01]  /*1c650*/  FMUL.FTZ R196, R196, UR5 ;  /* 0x00000005c4c47c20 */ /* 0x000fe20008410000 */
[----:B------:R-:W-:-:S03]  /*1c660*/  PRMT R156, R156, 0x5410, R185 ;  /* 0x000054109c9c7816 */ /* 0x000fc600000000b9 */
[----:B------:R-:W-:Y:S01]  /*1c670*/  FSETP.GTU.FTZ.AND P6, PT, R189, UR4, PT ;  /* 0x00000004bd007c0b */ /* 0x000fe2000bfdc000 */
[----:B------:R-:W-:-:S03]  /*1c680*/  @P1 IMAD.U32 R189, R186, 0x10000, RZ ;  /* 0x00010000babd1824 */ /* 0x000fc600078e00ff */
[----:B------:R-:W-:Y:S02]  /*1c690*/  FSEL R191, R196, RZ, !P6 ;  /* 0x000000ffc4bf7208 */ /* 0x000fe40007000000 */
[----:B------:R-:W-:-:S03]  /*1c6a0*/  SEL R188, RZ, 0x1, P6 ;  /* 0x00000001ffbc7807 */ /* 0x000fc60003000000 */
[----:B------:R-:W-:Y:S01]  /*1c6b0*/  FADD.FTZ R198, R198, R191 ;  /* 0x000000bfc6c67221 */ /* 0x000fe20000010000 */
[----:B------:R-:W-:-:S03]  /*1c6c0*/  PRMT R25, R188, 0x7610, R25 ;  /* 0x00007610bc197816 */ /* 0x000fc60000000019 */
[----:B------:R-:W-:Y:S01]  /*1c6d0*/  @P1 FADD.FTZ R186, R198, R189 ;  /* 0x000000bdc6ba1221 */ /* 0x000fe20000010000 */
[----:B------:R-:W-:-:S05]  /*1c6e0*/  @!P1 IMAD.MOV.U32 R186, RZ, RZ, R198 ;  /* 0x000000ffffba9224 */ /* 0x000fca00078e00c6 */
[----:B------:R-:W-:-:S04]  /*1c6f0*/  F2FP.BF16.F32.PACK_AB R189, RZ, R186 ;  /* 0x000000baffbd723e */ /* 0x000fc800000010ff */
[----:B------:R-:W-:Y:S01]  /*1c700*/  PRMT R159, R159, 0x5410, R189 ;  /* 0x000054109f9f7816 */ /* 0x000fe200000000bd */
[----:B------:R-:W-:Y:S06]  /*1c710*/  BRA `(.L_x_8929) ;  /* 0x0000002400ec7947 */ /* 0x000fec0003800000 */
.L_x_8880:
        /* <DEDUP_REMOVED lines=15> */
.L_x_8931:
        /* <DEDUP_REMOVED lines=12> */
.L_x_8932:
        /* <DEDUP_REMOVED lines=43> */
.L_x_8930:
[----:B------:R-:W-:Y:S01]  /*1cb80*/  I2FP.F32.U32 R185, R180 ;  /* 0x000000b400b97245 */ /* 0x000fe20000201000 */
[----:B------:R-:W-:Y:S01]  /*1cb90*/  IMAD.MOV.U32 R184, RZ, RZ, 0x2 ;  /* 0x00000002ffb87424 */ /* 0x000fe200078e00ff */
[----:B-----5:R-:W-:Y:S01]  /*1cba0*/  SHF.L.U32 R178, R156, 0x10, RZ ;  /* 0x000000109cb27819 */ /* 0x020fe200000006ff */
        /* <DEDUP_REMOVED lines=22> */
.L_x_8934:
        /* <DEDUP_REMOVED lines=12> */
.L_x_8935:
        /* <DEDUP_REMOVED lines=43> */
.L_x_8933:
[----:B------:R-:W-:Y:S01]  /*1d080*/  I2FP.F32.U32 R189, R180 ;  /* 0x000000b400bd7245 */ /* 0x000fe20000201000 */
[----:B------:R-:W-:Y:S01]  /*1d090*/  IMAD.U32 R156, R156, 0x10000, RZ ;  /* 0x000100009c9c7824 */ /* 0x000fe200078e00ff */
[----:B------:R-:W-:Y:S01]  /*1d0a0*/  @P1 SHF.L.U32 R180, R179, 0x10, RZ ;  /* 0x00000010b3b41819 */ /* 0x000fe200000006ff */
[----:B------:R-:W-:Y:S01]  /*1d0b0*/  IMAD.MOV.U32 R190, RZ, RZ, 0x2 ;  /* 0x00000002ffbe7424 */ /* 0x000fe200078e00ff */
[----:B------:R-:W-:Y:S01]  /*1d0c0*/  ISETP.NE.AND P3, PT, R184, 0x1, PT ;  /* 0x00000001b800780c */ /* 0x000fe20003f65270 */
        /* <DEDUP_REMOVED lines=19> */
.L_x_8937:
        /* <DEDUP_REMOVED lines=12> */
.L_x_8938:
        /* <DEDUP_REMOVED lines=43> */
.L_x_8936:
        /* <DEDUP_REMOVED lines=25> */
.L_x_8940:
        /* <DEDUP_REMOVED lines=12> */
.L_x_8941:
        /* <DEDUP_REMOVED lines=43> */
.L_x_8939:
        /* <DEDUP_REMOVED lines=24> */
.L_x_8943:
        /* <DEDUP_REMOVED lines=12> */
.L_x_8944:
        /* <DEDUP_REMOVED lines=43> */
.L_x_8942:
[----:B------:R-:W-:Y:S01]  /*1df60*/  I2FP.F32.U32 R181, R181 ;  /* 0x000000b500b57245 */ /* 0x000fe20000201000 */
[----:B------:R-:W-:Y:S01]  /*1df70*/  @P1 IMAD.U32 R190, R38, 0x10000, RZ ;  /* 0x0001000026be1824 */ /* 0x000fe200078e00ff */
[C---:B------:R-:W-:Y:S02]  /*1df80*/  SHF.L.U32 R184, R158.reuse, 0x10, RZ ;  /* 0x000000109eb87819 */ /* 0x040fe400000006ff */
        /* <DEDUP_REMOVED lines=20> */
.L_x_8946:
        /* <DEDUP_REMOVED lines=12> */
.L_x_8947:
        /* <DEDUP_REMOVED lines=43> */
.L_x_8945:
[----:B------:R-:W-:Y:S01]  /*1e440*/  I2FP.F32.U32 R191, R184 ;  /* 0x000000b800bf7245 */ /* 0x000fe20000201000 */
[----:B------:R-:W-:Y:S01]  /*1e450*/  IMAD.U32 R158, R158, 0x10000, RZ ;  /* 0x000100009e9e7824 */ /* 0x000fe200078e00ff */
[----:B------:R-:W-:Y:S02]  /*1e460*/  ISETP.NE.AND P4, PT, R190, 0x1, PT ;  /* 0x00000001be00780c */ /* 0x000fe40003f85270 */
[----:B------:R-:W-:Y:S01]  /*1e470*/  @P1 SHF.L.U32 R183, R183, 0x10, RZ ;  /* 0x00000010b7b71819 */ /* 0x000fe200000006ff */
[----:B------:R-:W-:Y:S01]  /*1e480*/  FFMA.FTZ R191, R191, R160, 1.1641532182693481445e-10 ;  /* 0x2f000000bfbf7423 */ /* 0x000fe200000100a0 */
[----:B------:R-:W-:-:S04]  /*1e490*/  FMUL.FTZ R158, R158, UR5 ;  /* 0x000000059e9e7c20 */ /* 0x000fc80008410000 */
[----:B------:R-:W-:Y:S01]  /*1e4a0*/  FSETP.GTU.FTZ.AND P3, PT, R191, UR4, PT ;  /* 0x00000004bf007c0b */ /* 0x000fe2000bf7c000 */
[----:B------:R-:W-:-:S03]  /*1e4b0*/  IMAD.MOV.U32 R191, RZ, RZ, 0x2 ;  /* 0x00000002ffbf7424 */ /* 0x000fc600078e00ff */
        /* <DEDUP_REMOVED lines=14> */
.L_x_8949:
        /* <DEDUP_REMOVED lines=12> */
.L_x_8950:
        /* <DEDUP_REMOVED lines=43> */
.L_x_8948:
[----:B------:R-:W-:Y:S01]  /*1e910*/  I2FP.F32.U32 R183, R158 ;  /* 0x0000009e00b77245 */ /* 0x000fe20000201000 */
[----:B------:R-:W-:Y:S01]  /*1e920*/  IMAD.U32 R158, R159, 0x10000, RZ ;  /* 0x000100009f9e7824 */ /* 0x000fe200078e00ff */
[----:B------:R-:W-:Y:S01]  /*1e930*/  ISETP.NE.AND P5, PT, R191, 0x1, PT ;  /* 0x00000001bf00780c */ /* 0x000fe20003fa5270 */
[----:B------:R-:W-:Y:S02]  /*1e940*/  @P1 IMAD.U32 R190, R39, 0x10000, RZ ;  /* 0x0001000027be1824 */ /* 0x000fe400078e00ff */
[----:B------:R-:W-:Y:S02]  /*1e950*/  HFMA2 R193, -RZ, RZ, 0, 1.1920928955078125e-07 ;  /* 0x00000002ffc17431 */ /* 0x000fe400000001ff */
[----:B------:R-:W-:Y:S01]  /*1e960*/  FFMA.FTZ R183, R183, R160, 1.1641532182693481445e-10 ;  /* 0x2f000000b7b77423 */ /* 0x000fe200000100a0 */
[----:B------:R-:W-:Y:S01]  /*1e970*/  FMUL.FTZ R158, R158, UR5 ;  /* 0x000000059e9e7c20 */ /* 0x000fe20008410000 */
[----:B------:R-:W-:Y:S01]  /*1e980*/  PRMT R197, R159, 0x7632, R197 ;  /* 0x000076329fc57816 */ /* 0x000fe200000000c5 */
[----:B------:R-:W-:-:S02]  /*1e990*/  IMAD.MOV.U32 R159, RZ, RZ, R32 ;  /* 0x000000ffff9f7224 */ /* 0x000fc400078e0020 */
        /* <DEDUP_REMOVED lines=14> */
.L_x_8952:
        /* <DEDUP_REMOVED lines=12> */
.L_x_8953:
        /* <DEDUP_REMOVED lines=43> */
.L_x_8951:
        /* <DEDUP_REMOVED lines=14> */
.L_x_8929:
        /* <DEDUP_REMOVED lines=45> */
.L_x_8954:
        /* <DEDUP_REMOVED lines=25> */
.L_x_8957:
        /* <DEDUP_REMOVED lines=12> */
.L_x_8958:
        /* <DEDUP_REMOVED lines=42> */
.L_x_8956:
[----:B------:R-:W-:Y:S01]  /*1f690*/  I2FP.F32.U32 R19, R18 ;  /* 0x0000001200137245 */ /* 0x000fe20000201000 */
[----:B------:R-:W-:Y:S01]  /*1f6a0*/  IMAD.MOV.U32 R21, RZ, RZ, 0x2 ;  /* 0x00000002ff157424 */ /* 0x000fe200078e00ff */
[----:B------:R-:W-:Y:S02]  /*1f6b0*/  ISETP.NE.AND P3, PT, R20, 0x1, PT ;  /* 0x000000011400780c */ /* 0x000fe40003f65270 */
[C---:B-----5:R-:W-:Y:S01]  /*1f6c0*/  SHF.L.U32 R18, R156.reuse, 0x10, RZ ;  /* 0x000000109c127819 */ /* 0x060fe200000006ff */
        /* <DEDUP_REMOVED lines=18> */
.L_x_8960:
        /* <DEDUP_REMOVED lines=12> */
.L_x_8961:
        /* <DEDUP_REMOVED lines=43> */
.L_x_8959:
[----:B------:R-:W-:Y:S01]  /*1fb60*/  I2FP.F32.U32 R19, R19 ;  /* 0x0000001300137245 */ /* 0x000fe20000201000 */
[----:B------:R-:W-:Y:S01]  /*1fb70*/  IMAD.U32 R18, R40, 0x10000, RZ ;  /* 0x0001000028127824 */ /* 0x000fe200078e00ff */
[----:B------:R-:W-:Y:S01]  /*1fb80*/  ISETP.NE.AND P3, PT, R21, 0x1, PT ;  /* 0x000000011500780c */ /* 0x000fe20003f65270 */
[----:B------:R-:W-:Y:S02]  /*1fb90*/  IMAD.MOV.U32 R20, RZ, RZ, 0x2 ;  /* 0x00000002ff147424 */ /* 0x000fe400078e00ff */
[----:B------:R-:W-:Y:S01]  /*1fba0*/  FFMA.FTZ R19, R19, R160, 1.1641532182693481445e-10 ;  /* 0x2f00000013137423 */ /* 0x000fe200000100a0 */
[----:B------:R-:W-:-:S04]  /*1fbb0*/  FMUL.FTZ R18, R18, UR5 ;  /* 0x0000000512127c20 */ /* 0x000fc80008410000 */
[----:B------:R-:W-:Y:S01]  /*1fbc0*/  FSETP.GTU.FTZ.AND P2, PT, R19, UR4, PT ;  /* 0x0000000413007c0b */ /* 0x000fe2000bf5c000 */
[----:B------:R-:W-:-:S03]  /*1fbd0*/  @P1 IMAD.U32 R19, R36, 0x10000, RZ ;  /* 0x0001000024131824 */ /* 0x000fc600078e00ff */
[----:B------:R-:W-:-:S05]  /*1fbe0*/  FSEL R18, R18, RZ, !P2 ;  /* 0x000000ff12127208 */ /* 0x000fca0005000000 */
[----:B------:R-:W-:-:S04]  /*1fbf0*/  FADD.FTZ R18, R187, R18 ;  /* 0x00000012bb127221 */ /* 0x000fc80000010000 */
[----:B------:R-:W-:Y:S01]  /*1fc00*/  @P1 FADD.FTZ R187, R19, R18 ;  /* 0x0000001213bb1221 */ /* 0x000fe20000010000 */
[----:B------:R-:W-:Y:S01]  /*1fc10*/  @!P1 MOV R187, R18 ;  /* 0x0000001200bb9202 */ /* 0x000fe20000000f00 */
[----:B------:R-:W-:Y:S01]  /*1fc20*/  IMAD.MOV.U32 R19, RZ, RZ, R32 ;  /* 0x000000ffff137224 */ /* 0x000fe200078e0020 */
        /* <DEDUP_REMOVED lines=11> */
.L_x_8963:
        /* <DEDUP_REMOVED lines=12> */
.L_x_8964:
        /* <DEDUP_REMOVED lines=43> */
.L_x_8962:
[----:B------:R-:W-:Y:S01]  /*20050*/  I2FP.F32.U32 R19, R19 ;  /* 0x0000001300137245 */ /* 0x000fe20000201000 */
[----:B------:R-:W-:Y:S01]  /*20060*/  IMAD.U32 R156, R156, 0x10000, RZ ;  /* 0x000100009c9c7824 */ /* 0x000fe200078e00ff */
        /* <DEDUP_REMOVED lines=19> */
.L_x_8966:
        /* <DEDUP_REMOVED lines=12> */
.L_x_8967:
        /* <DEDUP_REMOVED lines=43> */
.L_x_8965:
[----:B------:R-:W-:Y:S01]  /*20510*/  I2FP.F32.U32 R21, R21 ;  /* 0x0000001500157245 */ /* 0x000fe20000201000 */
[----:B------:R-:W-:Y:S01]  /*20520*/  @P1 IMAD.U32 R188, R196, 0x10000, RZ ;  /* 0x00010000c4bc1824 */ /* 0x000fe200078e00ff */
[----:B------:R-:W-:Y:S01]  /*20530*/  PRMT R20, R40, 0x7632, R20 ;  /* 0x0000763228147816 */ /* 0x000fe20000000014 */
[----:B------:R-:W-:Y:S01]  /*20540*/  IMAD.MOV.U32 R23, RZ, RZ, 0x2 ;  /* 0x00000002ff177424 */ /* 0x000fe200078e00ff */
[----:B------:R-:W-:Y:S01]  /*20550*/  ISETP.NE.AND P3, PT, R22, 0x1, PT ;  /* 0x000000011600780c */ /* 0x000fe20003f65270 */
[----:B------:R-:W-:Y:S01]  /*20560*/  FFMA.FTZ R21, R21, R160, 1.1641532182693481445e-10 ;  /* 0x2f00000015157423 */ /* 0x000fe200000100a0 */
[----:B------:R-:W-:-:S04]  /*20570*/  SHF.L.U32 R20, R20, 0x10, RZ ;  /* 0x0000001014147819 */ /* 0x000fc800000006ff */
[----:B------:R-:W-:Y:S01]  /*20580*/  FSETP.GTU.FTZ.AND P2, PT, R21, UR4, PT ;  /* 0x0000000415007c0b */ /* 0x000fe2000bf5c000 */
[----:B------:R-:W-:Y:S01]  /*20590*/  FMUL.FTZ R20, R20, UR5 ;  /* 0x0000000514147c20 */ /* 0x000fe20008410000 */
[----:B------:R-:W-:-:S04]  /*205a0*/  MOV R21, R32 ;  /* 0x0000002000157202 */ /* 0x000fc80000000f00 */
[----:B------:R-:W-:-:S05]  /*205b0*/  FSEL R20, R20, RZ, !P2 ;  /* 0x000000ff14147208 */ /* 0x000fca0005000000 */
[----:B------:R-:W-:-:S04]  /*205c0*/  FADD.FTZ R19, R19, R20 ;  /* 0x0000001413137221 */ /* 0x000fc80000010000 */
        /* <DEDUP_REMOVED lines=13> */
.L_x_8969:
        /* <DEDUP_REMOVED lines=12> */
.L_x_8970:
        /* <DEDUP_REMOVED lines=43> */
.L_x_8968:
[----:B------:R-:W-:Y:S01]  /*20a10*/  I2FP.F32.U32 R21, R21 ;  /* 0x0000001500157245 */ /* 0x000fe20000201000 */
[----:B------:R-:W-:Y:S01]  /*20a20*/  IMAD.MOV.U32 R22, RZ, RZ, 0x2 ;  /* 0x00000002ff167424 */ /* 0x000fe200078e00ff */
[----:B------:R-:W-:Y:S02]  /*20a30*/  ISETP.NE.AND P3, PT, R23, 0x1, PT ;  /* 0x000000011700780c */ /* 0x000fe40003f65270 */
[----:B------:R-:W-:Y:S01]  /*20a40*/  SHF.L.U32 R20, R157, 0x10, RZ ;  /* 0x000000109d147819 */ /* 0x000fe200000006ff */
        /* <DEDUP_REMOVED lines=18> */
.L_x_8972:
        /* <DEDUP_REMOVED lines=12> */
.L_x_8973:
        /* <DEDUP_REMOVED lines=43> */
.L_x_8971:
        /* <DEDUP_REMOVED lines=24> */
.L_x_8975:
        /* <DEDUP_REMOVED lines=12> */
.L_x_8976:
        /* <DEDUP_REMOVED lines=43> */
.L_x_8974:
        /* <DEDUP_REMOVED lines=21> */
.L_x_8978:
        /* <DEDUP_REMOVED lines=12> */
.L_x_8979:
        /* <DEDUP_REMOVED lines=43> */
.L_x_8977:
[----:B------:R-:W-:Y:S01]  /*21890*/  I2FP.F32.U32 R23, R23 ;  /* 0x0000001700177245 */ /* 0x000fe20000201000 */
[----:B------:R-:W-:Y:S01]  /*218a0*/  @P1 IMAD.U32 R191, R203, 0x10000, RZ ;  /* 0x00010000cbbf1824 */ /* 0x000fe200078e00ff */
[----:B------:R-:W-:Y:S01]  /*218b0*/  PRMT R22, R41, 0x7632, R22 ;  /* 0x0000763229167816 */ /* 0x000fe20000000016 */
[----:B------:R-:W-:Y:S02]  /*218c0*/  IMAD.MOV.U32 R157, RZ, RZ, 0x2 ;  /* 0x00000002ff9d7424 */ /* 0x000fe400078e00ff */
[----:B------:R-:W-:Y:S01]  /*218d0*/  FFMA.FTZ R23, R23, R160, 1.1641532182693481445e-10 ;  /* 0x2f00000017177423 */ /* 0x000fe200000100a0 */
[----:B------:R-:W-:-:S04]  /*218e0*/  SHF.L.U32 R22, R22, 0x10, RZ ;  /* 0x0000001016167819 */ /* 0x000fc800000006ff */
[----:B------:R-:W-:Y:S01]  /*218f0*/  FSETP.GTU.FTZ.AND P2, PT, R23, UR4, PT ;  /* 0x0000000417007c0b */ /* 0x000fe2000bf5c000 */
[----:B------:R-:W-:Y:S01]  /*21900*/  FMUL.FTZ R22, R22, UR5 ;  /* 0x0000000516167c20 */ /* 0x000fe20008410000 */
[----:B------:R-:W-:-:S04]  /*21910*/  MOV R23, R32 ;  /* 0x0000002000177202 */ /* 0x000fc80000000f00 */
[----:B------:R-:W-:-:S05]  /*21920*/  FSEL R22, R22, RZ, !P2 ;  /* 0x000000ff16167208 */ /* 0x000fca0005000000 */
[----:B------:R-:W-:Y:S01]  /*21930*/  FADD.FTZ R22, R21, R22 ;  /* 0x0000001615167221 */ /* 0x000fe20000010000 */
[----:B------:R-:W-:Y:S02]  /*21940*/  SEL R21, RZ, 0x1, P2 ;  /* 0x00000001ff157807 */ /* 0x000fe40001000000 */
[----:B------:R-:W-:Y:S01]  /*21950*/  ISETP.NE.AND P2, PT, R156, 0x1, PT ;  /* 0x000000019c00780c */ /* 0x000fe20003f45270 */
[----:B------:R-:W-:Y:S01]  /*21960*/  @P1 FADD.FTZ R191, R22, R191 ;  /* 0x000000bf16bf1221 */ /* 0x000fe20000010000 */
[----:B------:R-:W-:-:S05]  /*21970*/  @!P1 IMAD.MOV.U32 R191, RZ, RZ, R22 ;  /* 0x000000ffffbf9224 */ /* 0x000fca00078e0016 */
        /* <DEDUP_REMOVED lines=10> */
.L_x_8981:
        /* <DEDUP_REMOVED lines=12> */
.L_x_8982:
        /* <DEDUP_REMOVED lines=43> */
.L_x_8980:
[----:B------:R-:W-:Y:S01]  /*21d90*/  I2FP.F32.U32 R23, R23 ;  /* 0x0000001700177245 */ /* 0x000fe20000201000 */
[----:B------:R-:W-:Y:S01]  /*21da0*/  IMAD.MOV.U32 R156, RZ, RZ, 0x2 ;  /* 0x00000002ff9c7424 */ /* 0x000fe200078e00ff */
[----:B------:R-:W-:Y:S02]  /*21db0*/  ISETP.NE.AND P3, PT, R157, 0x1, PT ;  /* 0x000000019d00780c */ /* 0x000fe40003f65270 */
[C---:B------:R-:W-:Y:S01]  /*21dc0*/  SHF.L.U32 R22, R158.reuse, 0x10, RZ ;  /* 0x000000109e167819 */ /* 0x040fe200000006ff */
[----:B------:R-:W-:Y:S01]  /*21dd0*/  FFMA.FTZ R23, R23, R160, 1.1641532182693481445e-10 ;  /* 0x2f00000017177423 */ /* 0x000fe200000100a0 */
[----:B------:R-:W-:-:S03]  /*21de0*/  PRMT R158, R158, 0x7632, R158 ;  /* 0x000076329e9e7816 */ /* 0x000fc6000000009e */
[----:B------:R-:W-:Y:S01]  /*21df0*/  FMUL.FTZ R22, R22, UR5 ;  /* 0x0000000516167c20 */ /* 0x000fe20008410000 */
        /* <DEDUP_REMOVED lines=13> */
.L_x_8984:
        /* <DEDUP_REMOVED lines=12> */
.L_x_8985:
        /* <DEDUP_REMOVED lines=43> */
.L_x_8983:
        /* <DEDUP_REMOVED lines=24> */
.L_x_8987:
        /* <DEDUP_REMOVED lines=12> */
.L_x_8988:
        /* <DEDUP_REMOVED lines=43> */
.L_x_8986:
        /* <DEDUP_REMOVED lines=19> */
.L_x_8990:
        /* <DEDUP_REMOVED lines=12> */
.L_x_8991:
        /* <DEDUP_REMOVED lines=43> */
.L_x_8989:
[----:B------:R-:W-:Y:S01]  /*22bd0*/  I2FP.F32.U32 R157, R24 ;  /* 0x00000018009d7245 */ /* 0x000fe20000201000 */
[----:B------:R-:W-:Y:S01]  /*22be0*/  @P1 IMAD.U32 R206, R206, 0x10000, RZ ;  /* 0x00010000cece1824 */ /* 0x000fe200078e00ff */
[----:B------:R-:W-:-:S03]  /*22bf0*/  PRMT R24, R42, 0x7632, R24 ;  /* 0x000076322a187816 */ /* 0x000fc60000000018 */
[----:B------:R-:W-:Y:S01]  /*22c00*/  FFMA.FTZ R157, R157, R160, 1.1641532182693481445e-10 ;  /* 0x2f0000009d9d7423 */ /* 0x000fe200000100a0 */
[----:B------:R-:W-:-:S04]  /*22c10*/  SHF.L.U32 R24, R24, 0x10, RZ ;  /* 0x0000001018187819 */ /* 0x000fc800000006ff */
[----:B------:R-:W-:Y:S01]  /*22c20*/  FSETP.GTU.FTZ.AND P4, PT, R157, UR4, PT ;  /* 0x000000049d007c0b */ /* 0x000fe2000bf9c000 */
[----:B------:R-:W-:Y:S01]  /*22c30*/  FMUL.FTZ R24, R24, UR5 ;  /* 0x0000000518187c20 */ /* 0x000fe20008410000 */
[----:B------:R-:W-:-:S04]  /*22c40*/  IMAD.MOV.U32 R157, RZ, RZ, R32 ;  /* 0x000000ffff9d7224 */ /* 0x000fc800078e0020 */
[----:B------:R-:W-:Y:S02]  /*22c50*/  FSEL R156, R24, RZ, !P4 ;  /* 0x000000ff189c7208 */ /* 0x000fe40006000000 */
[----:B------:R-:W-:Y:S02]  /*22c60*/  SEL R24, RZ, 0x1, P4 ;  /* 0x00000001ff187807 */ /* 0x000fe40002000000 */
[----:B------:R-:W-:Y:S01]  /*22c70*/  ISETP.NE.AND P4, PT, R193, 0x1, PT ;  /* 0x00000001c100780c */ /* 0x000fe20003f85270 */
[----:B------:R-:W-:Y:S01]  /*22c80*/  FADD.FTZ R23, R23, R156 ;  /* 0x0000009c17177221 */ /* 0x000fe20000010000 */
[----:B------:R-:W-:-:S03]  /*22c90*/  HFMA2 R156, -RZ, RZ, 0, 1.1920928955078125e-07 ;  /* 0x00000002ff9c7431 */ /* 0x000fc600000001ff */
[----:B------:R-:W-:Y:S01]  /*22ca0*/  @P1 FADD.FTZ R195, R23, R206 ;  /* 0x000000ce17c31221 */ /* 0x000fe20000010000 */
        /* <DEDUP_REMOVED lines=12> */
.L_x_8993:
        /* <DEDUP_REMOVED lines=12> */
.L_x_8994:
        /* <DEDUP_REMOVED lines=43> */
.L_x_8992:
[----:B------:R-:W-:Y:S01]  /*230e0*/  I2FP.F32.U32 R157, R157 ;  /* 0x0000009d009d7245 */ /* 0x000fe20000201000 */
[C---:B------:R-:W-:Y:S01]  /*230f0*/  IMAD.U32 R24, R159.reuse, 0x10000, RZ ;  /* 0x000100009f187824 */ /* 0x040fe200078e00ff */
[----:B------:R-:W-:Y:S01]  /*23100*/  ISETP.NE.AND P5, PT, R156, 0x1, PT ;  /* 0x000000019c00780c */ /* 0x000fe20003fa5270 */
[----:B------:R-:W-:Y:S01]  /*23110*/  IMAD.MOV.U32 R158, RZ, RZ, R32 ;  /* 0x000000ffff9e7224 */ /* 0x000fe200078e0020 */
[----:B------:R-:W-:Y:S01]  /*23120*/  PRMT R205, R159, 0x7632, R205 ;  /* 0x000076329fcd7816 */ /* 0x000fe200000000cd */
[----:B------:R-:W-:Y:S01]  /*23130*/  FFMA.FTZ R157, R157, R160, 1.1641532182693481445e-10 ;  /* 0x2f0000009d9d7423 */ /* 0x000fe200000100a0 */
[----:B------:R-:W-:Y:S01]  /*23140*/  FMUL.FTZ R24, R24, UR5 ;  /* 0x0000000518187c20 */ /* 0x000fe20008410000 */
[----:B------:R-:W-:-:S03]  /*23150*/  MOV R193, 0x2 ;  /* 0x0000000200c17802 */ /* 0x000fc60000000f00 */
        /* <DEDUP_REMOVED lines=12> */
.L_x_8996:
        /* <DEDUP_REMOVED lines=12> */
.L_x_8997:
        /* <DEDUP_REMOVED lines=43> */
.L_x_8995:
        /* <DEDUP_REMOVED lines=25> */
.L_x_8999:
        /* <DEDUP_REMOVED lines=12> */
.L_x_9000:
        /* <DEDUP_REMOVED lines=43> */
.L_x_8998:
        /* <DEDUP_REMOVED lines=19> */
.L_x_9002:
        /* <DEDUP_REMOVED lines=14> */
.L_x_9003:
        /* <DEDUP_REMOVED lines=38> */
[----:B------:R-:W-:Y:S02]  /*23f00*/  MOV R32, R158 ;  /* 0x0000009e00207202 */ /* 0x000fe40000000f00 */
[----:B------:R-:W-:Y:S01]  /*23f10*/  LOP3.LUT R30, R196, UR35, R159, 0x96, !PT ;  /* 0x00000023c41e7c12 */ /* 0x000fe2000f8e969f */
[----:B------:R-:W-:Y:S01]  /*23f20*/  IMAD.MOV.U32 R158, RZ, RZ, R208 ;  /* 0x000000ffff9e7224 */ /* 0x000fe200078e00d0 */
[----:B------:R-:W-:Y:S01]  /*23f30*/  LOP3.LUT R192, R192, UR36, R157, 0x96, !PT ;  /* 0x00000024c0c07c12 */ /* 0x000fe2000f8e969d */
[----:B------:R-:W-:-:S07]  /*23f40*/  IMAD.MOV.U32 R208, RZ, RZ, R156 ;  /* 0x000000ffffd07224 */ /* 0x000fce00078e009c */
.L_x_9001:
[----:B------:R-:W-:Y:S01]  /*23f50*/  I2FP.F32.U32 R157, R158 ;  /* 0x0000009e009d7245 */ /* 0x000fe20000201000 */
[----:B------:R-:W-:Y:S01]  /*23f60*/  @P1 IMAD.U32 R204, R204, 0x10000, RZ ;  /* 0x00010000cccc1824 */ /* 0x000fe200078e00ff */
[----:B------:R-:W-:-:S03]  /*23f70*/  PRMT R156, R43, 0x7632, R156 ;  /* 0x000076322b9c7816 */ /* 0x000fc6000000009c */
[----:B------:R-:W-:Y:S02]  /*23f80*/  FFMA.FTZ R157, R157, R160, 1.1641532182693481445e-10 ;  /* 0x2f0000009d9d7423 */ /* 0x000fe400000100a0 */
[----:B------:R-:W-:-:S03]  /*23f90*/  IMAD.U32 R156, R156, 0x10000, RZ ;  /* 0x000100009c9c7824 */ /* 0x000fc600078e00ff */
[----:B------:R-:W-:Y:S01]  /*23fa0*/  FSETP.GTU.FTZ.AND P6, PT, R157, UR4, PT ;  /* 0x000000049d007c0b */ /* 0x000fe2000bfdc000 */
[----:B------:R-:W-:Y:S01]  /*23fb0*/  FMUL.FTZ R156, R156, UR5 ;  /* 0x000000059c9c7c20 */ /* 0x000fe20008410000 */
[----:B------:R-:W-:-:S04]  /*23fc0*/  PRMT R157, R201, 0x5410, R25 ;  /* 0x00005410c99d7816 */ /* 0x000fc80000000019 */
        /* <DEDUP_REMOVED lines=8> */
[----:B------:R-:W-:-:S04]  /*24050*/  F2FP.BF16.F32.PACK_AB R159, RZ, R197 ;  /* 0x000000c5ff9f723e */ /* 0x000fc800000010ff */
[----:B------:R-:W-:Y:S01]  /*24060*/  PRMT R159, R200, 0x5410, R159 ;  /* 0x00005410c89f7816 */ /* 0x000fe2000000009f */
[----:B------:R-:W-:Y:S06]  /*24070*/  BRA `(.L_x_9004) ;  /* 0x0000002400e87947 */ /* 0x000fec0003800000 */
.L_x_8955:
        /* <DEDUP_REMOVED lines=15> */
.L_x_9006:
        /* <DEDUP_REMOVED lines=12> */
.L_x_9007:
        /* <DEDUP_REMOVED lines=42> */
.L_x_9005:
[----:B------:R-:W-:Y:S01]  /*244d0*/  I2FP.F32.U32 R187, R188 ;  /* 0x000000bc00bb7245 */ /* 0x000fe20000201000 */
[----:B-----5:R-:W-:Y:S01]  /*244e0*/  IMAD.U32 R188, R156, 0x10000, RZ ;  /* 0x000100009cbc7824 */ /* 0x020fe200078e00ff */
[----:B------:R-:W-:Y:S01]  /*244f0*/  ISETP.NE.AND P3, PT, R191, 0x1, PT ;  /* 0x00000001bf00780c */ /* 0x000fe20003f65270 */
[----:B------:R-:W-:Y:S01]  /*24500*/  IMAD.MOV.U32 R189, RZ, RZ, R32 ;  /* 0x000000ffffbd7224 */ /* 0x000fe200078e0020 */
[----:B------:R-:W-:Y:S01]  /*24510*/  @P1 SHF.L.U32 R190, R36, 0x10, RZ ;  /* 0x0000001024be1819 */ /* 0x000fe200000006ff */
[----:B------:R-:W-:Y:S01]  /*24520*/  FFMA.FTZ R187, R187, R160, 1.1641532182693481445e-10 ;  /* 0x2f000000bbbb7423 */ /* 0x000fe200000100a0 */
[----:B------:R-:W-:Y:S01]  /*24530*/  FMUL.FTZ R188, R188, UR5 ;  /* 0x00000005bcbc7c20 */ /* 0x000fe20008410000 */
[----:B------:R-:W-:Y:S02]  /*24540*/  LOP3.LUT R11, R11, 0xffffffef, RZ, 0xc0, !PT ;  /* 0xffffffef0b0b7812 */ /* 0x000fe400078ec0ff */
[----:B------:R-:W-:Y:S02]  /*24550*/  PRMT R156, R156, 0x7632, R156 ;  /* 0x000076329c9c7816 */ /* 0x000fe4000000009c */
[----:B------:R-:W-:-:S04]  /*24560*/  FSETP.GTU.FTZ.AND P2, PT, R187, UR4, PT ;  /* 0x00000004bb007c0b */ /* 0x000fc8000bf5c000 */
        /* <DEDUP_REMOVED lines=15> */
.L_x_9009:
        /* <DEDUP_REMOVED lines=12> */
.L_x_9010:
        /* <DEDUP_REMOVED lines=43> */
.L_x_9008:
[----:B------:R-:W-:Y:S01]  /*249d0*/  I2FP.F32.U32 R189, R189 ;  /* 0x000000bd00bd7245 */ /* 0x000fe20000201000 */
[----:B------:R-:W-:Y:S01]  /*249e0*/  IMAD.MOV.U32 R191, RZ, RZ, 0x2 ;  /* 0x00000002ffbf7424 */ /* 0x000fe200078e00ff */
[----:B------:R-:W-:Y:S02]  /*249f0*/  SHF.L.U32 R156, R156, 0x10, RZ ;  /* 0x000000109c9c7819 */ /* 0x000fe400000006ff */
[----:B------:R-:W-:Y:S01]  /*24a00*/  ISETP.NE.AND P3, PT, R190, 0x1, PT ;  /* 0x00000001be00780c */ /* 0x000fe20003f65270 */
[----:B------:R-:W-:Y:S01]  /*24a10*/  FFMA.FTZ R189, R189, R160, 1.1641532182693481445e-10 ;  /* 0x2f000000bdbd7423 */ /* 0x000fe200000100a0 */
[----:B------:R-:W-:Y:S01]  /*24a20*/  LOP3.LUT R11, R11, 0xfffffff7, RZ, 0xc0, !PT ;  /* 0xfffffff70b0b7812 */ /* 0x000fe200078ec0ff */
[----:B------:R-:W-:-:S03]  /*24a30*/  FMUL.FTZ R156, R156, UR5 ;  /* 0x000000059c9c7c20 */ /* 0x000fc60008410000 */
[----:B------:R-:W-:Y:S01]  /*24a40*/  FSETP.GTU.FTZ.AND P2, PT, R189, UR4, PT ;  /* 0x00000004bd007c0b */ /* 0x000fe2000bf5c000 */
[----:B------:R-:W-:-:S03]  /*24a50*/  @P1 IMAD.U32 R189, R196, 0x10000, RZ ;  /* 0x00010000c4bd1824 */ /* 0x000fc600078e00ff */
[----:B------:R-:W-:Y:S02]  /*24a60*/  FSEL R188, R156, RZ, !P2 ;  /* 0x000000ff9cbc7208 */ /* 0x000fe40005000000 */
[----:B------:R-:W-:Y:S02]  /*24a70*/  PLOP3.LUT P2, PT, P2, PT, PT, 0x8, 0x80 ;  /* 0x000000000080781c */ /* 0x000fe4000174e170 */
[----:B------:R-:W-:Y:S01]  /*24a80*/  MOV R156, R32 ;  /* 0x00000020009c7202 */ /* 0x000fe20000000f00 */
        /* <DEDUP_REMOVED lines=12> */
.L_x_9012:
        /* <DEDUP_REMOVED lines=12> */
.L_x_9013:
        /* <DEDUP_REMOVED lines=43> */
.L_x_9011:
[----:B------:R-:W-:Y:S01]  /*24ec0*/  I2FP.F32.U32 R189, R156 ;  /* 0x0000009c00bd7245 */ /* 0x000fe20000201000 */
[----:B------:R-:W-:Y:S01]  /*24ed0*/  IMAD.U32 R156, R157, 0x10000, RZ ;  /* 0x000100009d9c7824 */ /* 0x000fe200078e00ff */
[----:B------:R-:W-:Y:S01]  /*24ee0*/  ISETP.NE.AND P3, PT, R191, 0x1, PT ;  /* 0x00000001bf00780c */ /* 0x000fe20003f65270 */
[----:B------:R-:W-:Y:S01]  /*24ef0*/  @P1 IMAD.U32 R190, R37, 0x10000, RZ ;  /* 0x0001000025be1824 */ /* 0x000fe200078e00ff */
[----:B------:R-:W-:Y:S01]  /*24f00*/  LOP3.LUT R11, R11, 0xfffffffb, RZ, 0xc0, !PT ;  /* 0xfffffffb0b0b7812 */ /* 0x000fe200078ec0ff */
[----:B------:R-:W-:Y:S01]  /*24f10*/  FFMA.FTZ R189, R189, R160, 1.1641532182693481445e-10 ;  /* 0x2f000000bdbd7423 */ /* 0x000fe200000100a0 */
[----:B------:R-:W-:Y:S01]  /*24f20*/  FMUL.FTZ R156, R156, UR5 ;  /* 0x000000059c9c7c20 */ /* 0x000fe20008410000 */
[----:B------:R-:W-:Y:S01]  /*24f30*/  PRMT R196, R157, 0x7632, R196 ;  /* 0x000076329dc47816 */ /* 0x000fe200000000c4 */
[----:B------:R-:W-:Y:S02]  /*24f40*/  IMAD.MOV.U32 R157, RZ, RZ, R32 ;  /* 0x000000ffff9d7224 */ /* 0x000fe400078e0020 */
[----:B------:R-:W-:-:S04]  /*24f50*/  FSETP.GTU.FTZ.AND P2, PT, R189, UR4, PT ;  /* 0x00000004bd007c0b */ /* 0x000fc8000bf5c000 */
[----:B------:R-:W-:Y:S02]  /*24f60*/  FSEL R189, R156, RZ, !P2 ;  /* 0x000000ff9cbd7208 */ /* 0x000fe40005000000 */
        /* <DEDUP_REMOVED lines=14> */
.L_x_9015:
        /* <DEDUP_REMOVED lines=12> */
.L_x_9016:
        /* <DEDUP_REMOVED lines=43> */
.L_x_9014:
        /* <DEDUP_REMOVED lines=8> */
[----:B------:R-:W-:Y:S01]  /*25440*/  FSETP.GTU.FTZ.AND P3, PT, R157, UR4, PT ;  /* 0x000000049d007c0b */ /* 0x000fe2000bf7c000 */
[----:B------:R-:W-:-:S03]  /*25450*/  IMAD.MOV.U32 R157, RZ, RZ, R32 ;  /* 0x000000ffff9d7224 */ /* 0x000fc600078e0020 */
        /* <DEDUP_REMOVED lines=14> */
.L_x_9018:
        /* <DEDUP_REMOVED lines=12> */
.L_x_9019:
        /* <DEDUP_REMOVED lines=43> */
.L_x_9017:
[----:B------:R-:W-:Y:S02]  /*258b0*/  I2FP.F32.U32 R157, R157 ;  /* 0x0000009d009d7245 */ /* 0x000fe40000201000 */
[C---:B------:R-:W-:Y:S02]  /*258c0*/  SHF.L.U32 R156, R158.reuse, 0x10, RZ ;  /* 0x000000109e9c7819 */ /* 0x040fe400000006ff */
[----:B------:R-:W-:Y:S01]  /*258d0*/  ISETP.NE.AND P3, PT, R193, 0x1, PT ;  /* 0x00000001c100780c */ /* 0x000fe20003f65270 */
[----:B------:R-:W-:Y:S01]  /*258e0*/  FFMA.FTZ R157, R157, R160, 1.1641532182693481445e-10 ;  /* 0x2f0000009d9d7423 */ /* 0x000fe200000100a0 */
[----:B------:R-:W-:Y:S01]  /*258f0*/  PRMT R158, R158, 0x7632, R158 ;  /* 0x000076329e9e7816 */ /* 0x000fe2000000009e */
[----:B------:R-:W-:-:S03]  /*25900*/  FMUL.FTZ R156, R156, UR5 ;  /* 0x000000059c9c7c20 */ /* 0x000fc60008410000 */
[----:B------:R-:W-:Y:S01]  /*25910*/  FSETP.GTU.FTZ.AND P2, PT, R157, UR4, PT ;  /* 0x000000049d007c0b */ /* 0x000fe2000bf5c000 */
[----:B------:R-:W-:-:S03]  /*25920*/  @P1 IMAD.U32 R157, R38, 0x10000, RZ ;  /* 0x00010000269d1824 */ /* 0x000fc600078e00ff */
[----:B------:R-:W-:Y:S01]  /*25930*/  FSEL R190, R156, RZ, !P2 ;  /* 0x000000ff9cbe7208 */ /* 0x000fe20005000000 */
[----:B------:R-:W-:Y:S01]  /*25940*/  IMAD.MOV.U32 R156, RZ, RZ, 0x2 ;  /* 0x00000002ff9c7424 */ /* 0x000fe200078e00ff */
        /* <DEDUP_REMOVED lines=13> */
.L_x_9021:
        /* <DEDUP_REMOVED lines=12> */
.L_x_9022:
        /* <DEDUP_REMOVED lines=43> */
.L_x_9020:
[----:B------:R-:W-:Y:S01]  /*25d90*/  I2FP.F32.U32 R157, R157 ;  /* 0x0000009d009d7245 */ /* 0x000fe20000201000 */
[----:B------:R-:W-:Y:S01]  /*25da0*/  IMAD.U32 R158, R158, 0x10000, RZ ;  /* 0x000100009e9e7824 */ /* 0x000fe200078e00ff */
[----:B------:R-:W-:Y:S01]  /*25db0*/  ISETP.NE.AND P4, PT, R156, 0x1, PT ;  /* 0x000000019c00780c */ /* 0x000fe20003f85270 */
[----:B------:R-:W-:Y:S02]  /*25dc0*/  @P1 IMAD.U32 R206, R206, 0x10000, RZ ;  /* 0x00010000cece1824 */ /* 0x000fe400078e00ff */
[----:B------:R-:W-:Y:S01]  /*25dd0*/  FFMA.FTZ R157, R157, R160, 1.1641532182693481445e-10 ;  /* 0x2f0000009d9d7423 */ /* 0x000fe200000100a0 */
[----:B------:R-:W-:-:S04]  /*25de0*/  FMUL.FTZ R158, R158, UR5 ;  /* 0x000000059e9e7c20 */ /* 0x000fc80008410000 */
        /* <DEDUP_REMOVED lines=16> */
.L_x_9024:
        /* <DEDUP_REMOVED lines=12> */
.L_x_9025:
        /* <DEDUP_REMOVED lines=43> */
.L_x_9023:
        /* <DEDUP_REMOVED lines=23> */
.L_x_9027:
        /* <DEDUP_REMOVED lines=12> */
.L_x_9028:
        /* <DEDUP_REMOVED lines=43> */
.L_x_9026:
[----:B------:R-:W-:Y:S01]  /*26740*/  I2FP.F32.U32 R157, R157 ;  /* 0x0000009d009d7245 */ /* 0x000fe20000201000 */
[----:B------:R-:W-:Y:S01]  /*26750*/  @P1 IMAD.U32 R204, R204, 0x10000, RZ ;  /* 0x00010000cccc1824 */ /* 0x000fe200078e00ff */
[----:B------:R-:W-:Y:S02]  /*26760*/  SHF.L.U32 R199, R199, 0x10, RZ ;  /* 0x00000010c7c77819 */ /* 0x000fe400000006ff */
[----:B------:R-:W-:Y:S01]  /*26770*/  PRMT R158, R205, 0x5410, R206 ;  /* 0x00005410cd9e7816 */ /* 0x000fe200000000ce */
[----:B------:R-:W-:Y:S01]  /*26780*/  FFMA.FTZ R157, R157, R160, 1.1641532182693481445e-10 ;  /* 0x2f0000009d9d7423 */ /* 0x000fe200000100a0 */
[----:B------:R-:W-:Y:S01]  /*26790*/  PRMT R156, R200, 0x5410, R201 ;  /* 0x00005410c89c7816 */ /* 0x000fe200000000c9 */
[----:B------:R-:W-:-:S03]  /*267a0*/  FMUL.FTZ R199, R199, UR5 ;  /* 0x00000005c7c77c20 */ /* 0x000fc60008410000 */
[----:B------:R-:W-:Y:S02]  /*267b0*/  FSETP.GTU.FTZ.AND P5, PT, R157, UR4, PT ;  /* 0x000000049d007c0b */ /* 0x000fe4000bfbc000 */
[----:B------:R-:W-:Y:S02]  /*267c0*/  PRMT R157, R202, 0x5410, R203 ;  /* 0x00005410ca9d7816 */ /* 0x000fe400000000cb */
[----:B------:R-:W-:Y:S02]  /*267d0*/  FSEL R197, R199, RZ, !P5 ;  /* 0x000000ffc7c57208 */ /* 0x000fe40006800000 */
[----:B------:R-:W-:-:S03]  /*267e0*/  PLOP3.LUT P5, PT, P5, PT, PT, 0x8, 0x80 ;  /* 0x000000000080781c */ /* 0x000fc60002fae170 */
[----:B------:R-:W-:-:S05]  /*267f0*/  @P1 FADD.FTZ R197, R204, R197 ;  /* 0x000000c5ccc51221 */ /* 0x000fca0000010000 */
[----:B------:R-:W-:-:S04]  /*26800*/  F2FP.BF16.F32.PACK_AB R159, RZ, R197 ;  /* 0x000000c5ff9f723e */ /* 0x000fc800000010ff */
[----:B------:R-:W-:-:S07]  /*26810*/  PRMT R159, R198, 0x5410, R159 ;  /* 0x00005410c69f7816 */ /* 0x000fce000000009f */
.L_x_9004:
        /* <DEDUP_REMOVED lines=45> */
.L_x_9029:
[----:B------:R-:W3:Y:S01]  /*26af0*/  @P1 LDG.E.128 R36, desc[UR8][R198.64] ;  /* 0x00000008c6241981 */ /* 0x000ee2000c1e1d00 */
[----:B0-2---:R-:W-:-:S04]  /*26b00*/  IMAD.WIDE.U32 R156, R196, 0x10, R170 ;  /* 0x00000010c49c7825 */ /* 0x005fc800078e00aa */
[----:B-1----:R-:W-:Y:S02]  /*26b10*/  @P0 IMAD.WIDE.U32 R200, R196, 0x10, R200 ;  /* 0x00000010c4c80825 */ /* 0x002fe400078e00c8 */
[----:B------:R-:W5:Y:S04]  /*26b20*/  LDG.E.128 R156, desc[UR8][R156.64] ;  /* 0x000000089c9c7981 */ /* 0x000f68000c1e1d00 */
[----:B------:R0:W5:Y:S01]  /*26b30*/  @P0 LDG.E.128 R40, desc[UR8][R200.64] ;  /* 0x00000008c8280981 */ /* 0x000162000c1e1d00 */
[----:B---3--:R-:W-:Y:S02]  /*26b40*/  PRMT R203, R38, 0x7632, R203 ;  /* 0x0000763226cb7816 */ /* 0x008fe400000000cb */
[----:B0-----:R-:W-:Y:S02]  /*26b50*/  PRMT R201, R37, 0x7632, R201 ;  /* 0x0000763225c97816 */ /* 0x001fe400000000c9 */
[----:B------:R-:W-:Y:S01]  /*26b60*/  PRMT R200, R36, 0x7632, R200 ;  /* 0x0000763224c87816 */ /* 0x000fe200000000c8 */
[----:B------:R-:W-:Y:S06]  /*26b70*/  @!P0 BRA `(.L_x_9030) ;  /* 0x0000004c00948947 */ /* 0x000fec0003800000 */
        /* <DEDUP_REMOVED lines=15> */
.L_x_9032:
        /* <DEDUP_REMOVED lines=12> */
.L_x_9033:
        /* <DEDUP_REMOVED lines=42> */
.L_x_9031:
        /* <DEDUP_REMOVED lines=22> */
.L_x_9035:
        /* <DEDUP_REMOVED lines=12> */
.L_x_9036:
        /* <DEDUP_REMOVED lines=43> */
.L_x_9034:
        /* <DEDUP_REMOVED lines=24> */
.L_x_9038:
        /* <DEDUP_REMOVED lines=12> */
.L_x_9039:
        /* <DEDUP_REMOVED lines=43> */
.L_x_9037:
        /* <DEDUP_REMOVED lines=21> */
.L_x_9041:
        /* <DEDUP_REMOVED lines=12> */
.L_x_9042:
        /* <DEDUP_REMOVED lines=43> */
.L_x_9040:
[----:B------:R-:W-:Y:S01]  /*27e50*/  I2FP.F32.U32 R21, R21 ;  /* 0x0000001500157245 */ /* 0x000fe20000201000 */
[----:B------:R-:W-:Y:S01]  /*27e60*/  @P1 IMAD.U32 R200, R200, 0x10000, RZ ;  /* 0x00010000c8c81824 */ /* 0x000fe200078e00ff */
[----:B------:R-:W-:Y:S01]  /*27e70*/  PRMT R20, R40, 0x7632, R20 ;  /* 0x0000763228147816 */ /* 0x000fe20000000014 */
[----:B------:R-:W-:Y:S01]  /*27e80*/  IMAD.MOV.U32 R23, RZ, RZ, 0x2 ;  /* 0x00000002ff177424 */ /* 0x000fe200078e00ff */
[----:B------:R-:W-:Y:S01]  /*27e90*/  ISETP.NE.AND P3, PT, R22, 0x1, PT ;  /* 0x000000011600780c */ /* 0x000fe20003f65270 */
[----:B------:R-:W-:Y:S02]  /*27ea0*/  FFMA.FTZ R21, R21, R160, 1.1641532182693481445e-10 ;  /* 0x2f00000015157423 */ /* 0x000fe400000100a0 */
[----:B------:R-:W-:-:S03]  /*27eb0*/  IMAD.U32 R20, R20, 0x10000, RZ ;  /* 0x0001000014147824 */ /* 0x000fc600078e00ff */
[----:B------:R-:W-:Y:S01]  /*27ec0*/  FSETP.GTU.FTZ.AND P2, PT, R21, UR4, PT ;  /* 0x0000000415007c0b */ /* 0x000fe2000bf5c000 */
[----:B------:R-:W-:Y:S01]  /*27ed0*/  FMUL.FTZ R20, R20, UR5 ;  /* 0x0000000514147c20 */ /* 0x000fe20008410000 */
[----:B------:R-:W-:-:S04]  /*27ee0*/  IMAD.MOV.U32 R21, RZ, RZ, R32 ;  /* 0x000000ffff157224 */ /* 0x000fc800078e0020 */
[----:B------:R-:W-:-:S05]  /*27ef0*/  FSEL R20, R20, RZ, !P2 ;  /* 0x000000ff14147208 */ /* 0x000fca0005000000 */
[----:B------:R-:W-:-:S04]  /*27f00*/  FADD.FTZ R19, R19, R20 ;  /* 0x0000001413137221 */ /* 0x000fc80000010000 */
        /* <DEDUP_REMOVED lines=13> */
.L_x_9044:
        /* <DEDUP_REMOVED lines=12> */
.L_x_9045:
        /* <DEDUP_REMOVED lines=43> */
.L_x_9043:
        /* <DEDUP_REMOVED lines=22> */
.L_x_9047:
        /* <DEDUP_REMOVED lines=12> */
.L_x_9048:
        /* <DEDUP_REMOVED lines=43> */
.L_x_9046:
[----:B------:R-:W-:Y:S01]  /*28820*/  I2FP.F32.U32 R21, R21 ;  /* 0x0000001500157245 */ /* 0x000fe20000201000 */
[----:B------:R-:W-:Y:S01]  /*28830*/  HFMA2 R24, -RZ, RZ, 0, 1.1920928955078125e-07 ;  /* 0x00000002ff187431 */ /* 0x000fe200000001ff */
[----:B------:R-:W-:Y:S02]  /*28840*/  SHF.L.U32 R20, R41, 0x10, RZ ;  /* 0x0000001029147819 */ /* 0x000fe400000006ff */
[----:B------:R-:W-:Y:S01]  /*28850*/  ISETP.NE.AND P3, PT, R22, 0x1, PT ;  /* 0x000000011600780c */ /* 0x000fe20003f65270 */
[----:B------:R-:W-:Y:S02]  /*28860*/  FFMA.FTZ R21, R21, R160, 1.1641532182693481445e-10 ;  /* 0x2f00000015157423 */ /* 0x000fe400000100a0 */
[----:B------:R-:W-:-:S03]  /*28870*/  FMUL.FTZ R20, R20, UR5 ;  /* 0x0000000514147c20 */ /* 0x000fc60008410000 */
[----:B------:R-:W-:Y:S01]  /*28880*/  FSETP.GTU.FTZ.AND P2, PT, R21, UR4, PT ;  /* 0x0000000415007c0b */ /* 0x000fe2000bf5c000 */
[----:B------:R-:W-:-:S03]  /*28890*/  @P1 IMAD.U32 R21, R37, 0x10000, RZ ;  /* 0x0001000025151824 */ /* 0x000fc600078e00ff */
        /* <DEDUP_REMOVED lines=16> */
.L_x_9050:
        /* <DEDUP_REMOVED lines=12> */
.L_x_9051:
        /* <DEDUP_REMOVED lines=43> */
.L_x_9049:
[----:B------:R-:W-:Y:S01]  /*28d10*/  I2FP.F32.U32 R21, R21 ;  /* 0x0000001500157245 */ /* 0x000fe20000201000 */
[----:B------:R-:W-:Y:S01]  /*28d20*/  IMAD.U32 R202, R202, 0x10000, RZ ;  /* 0x00010000caca7824 */ /* 0x000fe200078e00ff */
[----:B------:R-:W-:Y:S01]  /*28d30*/  ISETP.NE.AND P2, PT, R24, 0x1, PT ;  /* 0x000000011800780c */ /* 0x000fe20003f45270 */
[----:B------:R-:W-:Y:S01]  /*28d40*/  IMAD.MOV.U32 R23, RZ, RZ, R32 ;  /* 0x000000ffff177224 */ /* 0x000fe200078e0020 */
[----:B------:R-:W-:Y:S01]  /*28d50*/  LOP3.LUT R11, R11, 0xfffffffd, RZ, 0xc0, !PT ;  /* 0xfffffffd0b0b7812 */ /* 0x000fe200078ec0ff */
[----:B------:R-:W-:Y:S01]  /*28d60*/  FFMA.FTZ R21, R21, R160, 1.1641532182693481445e-10 ;  /* 0x2f00000015157423 */ /* 0x000fe200000100a0 */
[----:B------:R-:W-:Y:S01]  /*28d70*/  FMUL.FTZ R202, R202, UR5 ;  /* 0x00000005caca7c20 */ /* 0x000fe20008410000 */
[----:B------:R-:W-:-:S03]  /*28d80*/  MOV R156, 0x2 ;  /* 0x00000002009c7802 */ /* 0x000fc60000000f00 */
        /* <DEDUP_REMOVED lines=13> */
.L_x_9053:
        /* <DEDUP_REMOVED lines=12> */
.L_x_9054:
        /* <DEDUP_REMOVED lines=43> */
.L_x_9052:
[----:B------:R-:W-:Y:S01]  /*291d0*/  I2FP.F32.U32 R23, R23 ;  /* 0x0000001700177245 */ /* 0x000fe20000201000 */
[----:B------:R-:W-:Y:S01]  /*291e0*/  IMAD.MOV.U32 R157, RZ, RZ, 0x2 ;  /* 0x00000002ff9d7424 */ /* 0x000fe200078e00ff */
[----:B------:R-:W-:Y:S02]  /*291f0*/  PRMT R22, R41, 0x7632, R22 ;  /* 0x0000763229167816 */ /* 0x000fe40000000016 */
[----:B------:R-:W-:Y:S01]  /*29200*/  @P1 SHF.L.U32 R201, R201, 0x10, RZ ;  /* 0x00000010c9c91819 */ /* 0x000fe200000006ff */
[----:B------:R-:W-:Y:S02]  /*29210*/  FFMA.FTZ R23, R23, R160, 1.1641532182693481445e-10 ;  /* 0x2f00000017177423 */ /* 0x000fe400000100a0 */
[----:B------:R-:W-:-:S03]  /*29220*/  IMAD.U32 R22, R22, 0x10000, RZ ;  /* 0x0001000016167824 */ /* 0x000fc600078e00ff */
        /* <DEDUP_REMOVED lines=19> */
.L_x_9056:
        /* <DEDUP_REMOVED lines=12> */
.L_x_9057:
        /* <DEDUP_REMOVED lines=43> */
.L_x_9055:
        /* <DEDUP_REMOVED lines=20> */
.L_x_9059:
        /* <DEDUP_REMOVED lines=12> */
.L_x_9060:
        /* <DEDUP_REMOVED lines=43> */
.L_x_9058:
[----:B------:R-:W-:Y:S01]  /*29b80*/  I2FP.F32.U32 R23, R23 ;  /* 0x0000001700177245 */ /* 0x000fe20000201000 */
[----:B------:R-:W-:Y:S02]  /*29b90*/  IMAD.U32 R22, R42, 0x10000, RZ ;  /* 0x000100002a167824 */ /* 0x000fe400078e00ff */
[----:B------:R-:W-:Y:S02]  /*29ba0*/  @P1 IMAD.U32 R201, R38, 0x10000, RZ ;  /* 0x0001000026c91824 */ /* 0x000fe400078e00ff */
        /* <DEDUP_REMOVED lines=21> */
.L_x_9062:
        /* <DEDUP_REMOVED lines=12> */
.L_x_9063:
        /* <DEDUP_REMOVED lines=43> */
.L_x_9061:
        /* <DEDUP_REMOVED lines=19> */
.L_x_9065:
        /* <DEDUP_REMOVED lines=12> */
.L_x_9066:
        /* <DEDUP_REMOVED lines=43> */
.L_x_9064:
        /* <DEDUP_REMOVED lines=11> */
[----:B------:R-:W-:-:S04]  /*2a5c0*/  FADD.FTZ R23, R23, R158 ;  /* 0x0000009e17177221 */ /* 0x000fc80000010000 */
[----:B------:R-:W-:Y:S01]  /*2a5d0*/  @P1 FADD.FTZ R203, R23, R156 ;  /* 0x0000009c17cb1221 */ /* 0x000fe20000010000 */
[--C-:B------:R-:W-:Y:S02]  /*2a5e0*/  @!P1 IMAD.MOV.U32 R203, RZ, RZ, R23.reuse ;  /* 0x000000ffffcb9224 */ /* 0x100fe400078e0017 */
[----:B------:R-:W-:Y:S01]  /*2a5f0*/  HFMA2 R156, -RZ, RZ, 0, 1.1920928955078125e-07 ;  /* 0x00000002ff9c7431 */ /* 0x000fe200000001ff */
[----:B------:R-:W-:Y:S02]  /*2a600*/  PRMT R23, R24, 0x7610, R23 ;  /* 0x0000761018177816 */ /* 0x000fe40000000017 */
        /* <DEDUP_REMOVED lines=10> */
.L_x_9068:
        /* <DEDUP_REMOVED lines=12> */
.L_x_9069:
        /* <DEDUP_REMOVED lines=43> */
.L_x_9067:
        /* <DEDUP_REMOVED lines=20> */
.L_x_9071:
        /* <DEDUP_REMOVED lines=12> */
.L_x_9072:
        /* <DEDUP_REMOVED lines=43> */
.L_x_9070:
        /* <DEDUP_REMOVED lines=25> */
.L_x_9074:
        /* <DEDUP_REMOVED lines=12> */
.L_x_9075:
        /* <DEDUP_REMOVED lines=43> */
.L_x_9073:
        /* <DEDUP_REMOVED lines=19> */
.L_x_9077:
        /* <DEDUP_REMOVED lines=14> */
.L_x_9078:
        /* <DEDUP_REMOVED lines=43> */
.L_x_9076:
[----:B------:R-:W-:Y:S02]  /*2b890*/  I2FP.F32.U32 R157, R158 ;  /* 0x0000009e009d7245 */ /* 0x000fe40000201000 */
[----:B------:R-:W-:-:S03]  /*2b8a0*/  PRMT R156, R43, 0x7632, R156 ;  /* 0x000076322b9c7816 */ /* 0x000fc6000000009c */
[----:B------:R-:W-:Y:S02]  /*2b8b0*/  FFMA.FTZ R157, R157, R160, 1.1641532182693481445e-10 ;  /* 0x2f0000009d9d7423 */ /* 0x000fe400000100a0 */
[----:B------:R-:W-:-:S03]  /*2b8c0*/  IMAD.U32 R156, R156, 0x10000, RZ ;  /* 0x000100009c9c7824 */ /* 0x000fc600078e00ff */
        /* <DEDUP_REMOVED lines=8> */
[----:B------:R-:W-:Y:S02]  /*2b950*/  @!P1 MOV R205, R157 ;  /* 0x0000009d00cd9202 */ /* 0x000fe40000000f00 */
[--C-:B------:R-:W-:Y:S02]  /*2b960*/  PRMT R157, R211, 0x5410, R25.reuse ;  /* 0x00005410d39d7816 */ /* 0x100fe40000000019 */
[----:B------:R-:W-:Y:S02]  /*2b970*/  F2FP.BF16.F32.PACK_AB R159, RZ, R205 ;  /* 0x000000cdff9f723e */ /* 0x000fe400000010ff */
[----:B------:R-:W-:Y:S02]  /*2b980*/  PRMT R25, R156, 0x7610, R25 ;  /* 0x000076109c197816 */ /* 0x000fe40000000019 */
[----:B------:R-:W-:Y:S02]  /*2b990*/  PRMT R158, R212, 0x5410, R213 ;  /* 0x00005410d49e7816 */ /* 0x000fe400000000d5 */
[----:B------:R-:W-:-:S02]  /*2b9a0*/  PRMT R156, R209, 0x5410, R208 ;  /* 0x00005410d19c7816 */ /* 0x000fc400000000d0 */
[----:B------:R-:W-:Y:S01]  /*2b9b0*/  PRMT R159, R210, 0x5410, R159 ;  /* 0x00005410d29f7816 */ /* 0x000fe2000000009f */
[----:B------:R-:W-:Y:S06]  /*2b9c0*/  BRA `(.L_x_9079) ;  /* 0x0000002400ec7947 */ /* 0x000fec0003800000 */
.L_x_9030:
        /* <DEDUP_REMOVED lines=15> */
.L_x_9081:
        /* <DEDUP_REMOVED lines=12> */
.L_x_9082:
        /* <DEDUP_REMOVED lines=42> */
.L_x_9080:
        /* <DEDUP_REMOVED lines=25> */
.L_x_9084:
        /* <DEDUP_REMOVED lines=12> */
.L_x_9085:
        /* <DEDUP_REMOVED lines=42> */
[----:B------:R-:W-:-:S07]  /*2c310*/  IMAD.MOV.U32 R216, RZ, RZ, R204 ;  /* 0x000000ffffd87224 */ /* 0x000fce00078e00cc */
.L_x_9083:
        /* <DEDUP_REMOVED lines=24> */
.L_x_9087:
        /* <DEDUP_REMOVED lines=12> */
.L_x_9088:
        /* <DEDUP_REMOVED lines=43> */
.L_x_9086:
[----:B------:R-:W-:Y:S01]  /*2c810*/  I2FP.F32.U32 R193, R156 ;  /* 0x0000009c00c17245 */ /* 0x000fe20000201000 */
[----:B------:R-:W-:Y:S01]  /*2c820*/  IMAD.U32 R156, R157, 0x10000, RZ ;  /* 0x000100009d9c7824 */ /* 0x000fe200078e00ff */
[----:B------:R-:W-:Y:S01]  /*2c830*/  ISETP.NE.AND P3, PT, R204, 0x1, PT ;  /* 0x00000001cc00780c */ /* 0x000fe20003f65270 */
[----:B------:R-:W-:Y:S01]  /*2c840*/  @P1 IMAD.U32 R202, R37, 0x10000, RZ ;  /* 0x0001000025ca1824 */ /* 0x000fe200078e00ff */
[----:B------:R-:W-:Y:S01]  /*2c850*/  LOP3.LUT R11, R11, 0xfffffffb, RZ, 0xc0, !PT ;  /* 0xfffffffb0b0b7812 */ /* 0x000fe200078ec0ff */
[----:B------:R-:W-:Y:S01]  /*2c860*/  FFMA.FTZ R193, R193, R160, 1.1641532182693481445e-10 ;  /* 0x2f000000c1c17423 */ /* 0x000fe200000100a0 */
[----:B------:R-:W-:-:S04]  /*2c870*/  FMUL.FTZ R156, R156, UR5 ;  /* 0x000000059c9c7c20 */ /* 0x000fc80008410000 */
[----:B------:R-:W-:-:S04]  /*2c880*/  FSETP.GTU.FTZ.AND P2, PT, R193, UR4, PT ;  /* 0x00000004c1007c0b */ /* 0x000fc8000bf5c000 */
[----:B------:R-:W-:Y:S02]  /*2c890*/  FSEL R199, R156, RZ, !P2 ;  /* 0x000000ff9cc77208 */ /* 0x000fe40005000000 */
[----:B------:R-:W-:Y:S02]  /*2c8a0*/  PLOP3.LUT P2, PT, P2, PT, PT, 0x8, 0x80 ;  /* 0x000000000080781c */ /* 0x000fe4000174e170 */
[----:B------:R-:W-:Y:S01]  /*2c8b0*/  MOV R156, 0x2 ;  /* 0x00000002009c7802 */ /* 0x000fe20000000f00 */
        /* <DEDUP_REMOVED lines=14> */
.L_x_9090:
        /* <DEDUP_REMOVED lines=12> */
.L_x_9091:
        /* <DEDUP_REMOVED lines=43> */
.L_x_9089:
        /* <DEDUP_REMOVED lines=24> */
.L_x_9093:
        /* <DEDUP_REMOVED lines=12> */
.L_x_9094:
        /* <DEDUP_REMOVED lines=43> */
.L_x_9092:
[----:B------:R-:W-:Y:S01]  /*2d200*/  I2FP.F32.U32 R157, R157 ;  /* 0x0000009d009d7245 */ /* 0x000fe20000201000 */
[----:B------:R-:W-:Y:S01]  /*2d210*/  @P1 IMAD.U32 R204, R38, 0x10000, RZ ;  /* 0x0001000026cc1824 */ /* 0x000fe200078e00ff */
[C---:B------:R-:W-:Y:S02]  /*2d220*/  SHF.L.U32 R156, R158.reuse, 0x10, RZ ;  /* 0x000000109e9c7819 */ /* 0x040fe400000006ff */
[----:B------:R-:W-:Y:S01]  /*2d230*/  ISETP.NE.AND P3, PT, R193, 0x1, PT ;  /* 0x00000001c100780c */ /* 0x000fe20003f65270 */
[----:B------:R-:W-:Y:S01]  /*2d240*/  FFMA.FTZ R157, R157, R160, 1.1641532182693481445e-10 ;  /* 0x2f0000009d9d7423 */ /* 0x000fe200000100a0 */
[----:B------:R-:W-:Y:S01]  /*2d250*/  PRMT R158, R158, 0x7632, R158 ;  /* 0x000076329e9e7816 */ /* 0x000fe2000000009e */
[----:B------:R-:W-:-:S03]  /*2d260*/  FMUL.FTZ R156, R156, UR5 ;  /* 0x000000059c9c7c20 */ /* 0x000fc60008410000 */
        /* <DEDUP_REMOVED lines=16> */
.L_x_9096:
        /* <DEDUP_REMOVED lines=12> */
.L_x_9097:
        /* <DEDUP_REMOVED lines=43> */
.L_x_9095:
        /* <DEDUP_REMOVED lines=22> */
.L_x_9099:
        /* <DEDUP_REMOVED lines=12> */
.L_x_9100:
        /* <DEDUP_REMOVED lines=43> */
.L_x_9098:
        /* <DEDUP_REMOVED lines=23> */
.L_x_9102:
        /* <DEDUP_REMOVED lines=12> */
.L_x_9103:
        /* <DEDUP_REMOVED lines=43> */
.L_x_9101:
[----:B------:R-:W-:Y:S02]  /*2e090*/  I2FP.F32.U32 R157, R157 ;  /* 0x0000009d009d7245 */ /* 0x000fe40000201000 */
[----:B------:R-:W-:Y:S02]  /*2e0a0*/  SHF.L.U32 R205, R205, 0x10, RZ ;  /* 0x00000010cdcd7819 */ /* 0x000fe400000006ff */
[----:B------:R-:W-:Y:S01]  /*2e0b0*/  @P1 PRMT R156, R39, 0x7632, R156 ;  /* 0x00007632279c1816 */ /* 0x000fe2000000009c */
[----:B------:R-:W-:Y:S01]  /*2e0c0*/  FFMA.FTZ R157, R157, R160, 1.1641532182693481445e-10 ;  /* 0x2f0000009d9d7423 */ /* 0x000fe200000100a0 */
[----:B------:R-:W-:Y:S01]  /*2e0d0*/  PRMT R158, R212, 0x5410, R213 ;  /* 0x00005410d49e7816 */ /* 0x000fe200000000d5 */
[----:B------:R-:W-:Y:S02]  /*2e0e0*/  FMUL.FTZ R205, R205, UR5 ;  /* 0x00000005cdcd7c20 */ /* 0x000fe40008410000 */
[----:B------:R-:W-:Y:S01]  /*2e0f0*/  @P1 IMAD.U32 R156, R156, 0x10000, RZ ;  /* 0x000100009c9c1824 */ /* 0x000fe200078e00ff */
[----:B------:R-:W-:-:S02]  /*2e100*/  FSETP.GTU.FTZ.AND P5, PT, R157, UR4, PT ;  /* 0x000000049d007c0b */ /* 0x000fc4000bfbc000 */
[----:B------:R-:W-:Y:S02]  /*2e110*/  PRMT R157, R210, 0x5410, R211 ;  /* 0x00005410d29d7816 */ /* 0x000fe400000000d3 */
[----:B------:R-:W-:Y:S02]  /*2e120*/  FSEL R205, R205, RZ, !P5 ;  /* 0x000000ffcdcd7208 */ /* 0x000fe40006800000 */
[----:B------:R-:W-:-:S03]  /*2e130*/  PLOP3.LUT P5, PT, P5, PT, PT, 0x8, 0x80 ;  /* 0x000000000080781c */ /* 0x000fc60002fae170 */
[----:B------:R-:W-:Y:S01]  /*2e140*/  @P1 FADD.FTZ R205, R205, R156 ;  /* 0x0000009ccdcd1221 */ /* 0x000fe20000010000 */
[----:B------:R-:W-:-:S04]  /*2e150*/  PRMT R156, R208, 0x5410, R209 ;  /* 0x00005410d09c7816 */ /* 0x000fc800000000d1 */
[----:B------:R-:W-:-:S04]  /*2e160*/  F2FP.BF16.F32.PACK_AB R159, RZ, R205 ;  /* 0x000000cdff9f723e */ /* 0x000fc800000010ff */
[----:B------:R-:W-:-:S07]  /*2e170*/  PRMT R159, R214, 0x5410, R159 ;  /* 0x00005410d69f7816 */ /* 0x000fce000000009f */
.L_x_9079:
        /* <DEDUP_REMOVED lines=47> */
.L_x_9104:
        /* <DEDUP_REMOVED lines=19> */
.L_x_9107:
        /* <DEDUP_REMOVED lines=12> */
.L_x_9108:
        /* <DEDUP_REMOVED lines=43> */
.L_x_9106:
        /* <DEDUP_REMOVED lines=11> */
[----:B--2---:R-:W-:-:S11]  /*2e9c0*/  FSEL R170, R18, RZ, !P2 ;  /* 0x000000ff12aa7208 */ /* 0x004fd60005000000 */
        /* <DEDUP_REMOVED lines=10> */
.L_x_9110:
        /* <DEDUP_REMOVED lines=12> */
.L_x_9111:
        /* <DEDUP_REMOVED lines=43> */
.L_x_9109:
[----:B------:R-:W-:Y:S01]  /*2ede0*/  I2FP.F32.U32 R19, R19 ;  /* 0x0000001300137245 */ /* 0x000fe20000201000 */
[----:B------:R-:W-:Y:S01]  /*2edf0*/  @P1 IMAD.U32 R21, R36, 0x10000, RZ ;  /* 0x0001000024151824 */ /* 0x000fe200078e00ff */
[----:B------:R-:W-:Y:S01]  /*2ee00*/  SHF.L.U32 R18, R40, 0x10, RZ ;  /* 0x0000001028127819 */ /* 0x000fe200000006ff */
[----:B------:R-:W-:Y:S01]  /*2ee10*/  HFMA2 R20, -RZ, RZ, 0, 1.1920928955078125e-07 ;  /* 0x00000002ff147431 */ /* 0x000fe200000001ff */
[----:B------:R-:W-:Y:S01]  /*2ee20*/  ISETP.NE.AND P3, PT, R22, 0x1, PT ;  /* 0x000000011600780c */ /* 0x000fe20003f65270 */
[----:B------:R-:W-:Y:S02]  /*2ee30*/  FFMA.FTZ R19, R19, R160, 1.1641532182693481445e-10 ;  /* 0x2f00000013137423 */ /* 0x000fe400000100a0 */
[----:B------:R-:W-:-:S03]  /*2ee40*/  FMUL.FTZ R18, R18, UR5 ;  /* 0x0000000512127c20 */ /* 0x000fc60008410000 */
        /* <DEDUP_REMOVED lines=17> */
.L_x_9113:
        /* <DEDUP_REMOVED lines=12> */
.L_x_9114:
        /* <DEDUP_REMOVED lines=43> */
.L_x_9112:
[----:B------:R-:W-:Y:S01]  /*2f2d0*/  I2FP.F32.U32 R19, R19 ;  /* 0x0000001300137245 */ /* 0x000fe20000201000 */
[----:B------:R-:W-:Y:S01]  /*2f2e0*/  IMAD.U32 R156, R156, 0x10000, RZ ;  /* 0x000100009c9c7824 */ /* 0x000fe200078e00ff */
[----:B------:R-:W-:Y:S01]  /*2f2f0*/  ISETP.NE.AND P3, PT, R20, 0x1, PT ;  /* 0x000000011400780c */ /* 0x000fe20003f65270 */
[----:B------:R-:W-:Y:S01]  /*2f300*/  IMAD.MOV.U32 R21, RZ, RZ, R32 ;  /* 0x000000ffff157224 */ /* 0x000fe200078e0020 */
[----:B------:R-:W-:Y:S01]  /*2f310*/  LOP3.LUT R11, R11, 0xfffffff7, RZ, 0xc0, !PT ;  /* 0xfffffff70b0b7812 */ /* 0x000fe200078ec0ff */
[----:B------:R-:W-:Y:S01]  /*2f320*/  FFMA.FTZ R19, R19, R160, 1.1641532182693481445e-10 ;  /* 0x2f00000013137423 */ /* 0x000fe200000100a0 */
[----:B------:R-:W-:-:S04]  /*2f330*/  MOV R22, 0x2 ;  /* 0x0000000200167802 */ /* 0x000fc80000000f00 */
        /* <DEDUP_REMOVED lines=14> */
.L_x_9116:
        /* <DEDUP_REMOVED lines=12> */
.L_x_9117:
        /* <DEDUP_REMOVED lines=43> */
.L_x_9115:
[----:B------:R-:W-:Y:S01]  /*2f790*/  I2FP.F32.U32 R21, R21 ;  /* 0x0000001500157245 */ /* 0x000fe20000201000 */
[----:B------:R-:W-:Y:S01]  /*2f7a0*/  IMAD.MOV.U32 R23, RZ, RZ, 0x2 ;  /* 0x00000002ff177424 */ /* 0x000fe200078e00ff */
[----:B------:R-:W-:Y:S02]  /*2f7b0*/  PRMT R20, R40, 0x7632, R20 ;  /* 0x0000763228147816 */ /* 0x000fe40000000014 */
[----:B------:R-:W-:Y:S01]  /*2f7c0*/  ISETP.NE.AND P3, PT, R22, 0x1, PT ;  /* 0x000000011600780c */ /* 0x000fe20003f65270 */
[----:B------:R-:W-:Y:S02]  /*2f7d0*/  FFMA.FTZ R21, R21, R160, 1.1641532182693481445e-10 ;  /* 0x2f00000015157423 */ /* 0x000fe400000100a0 */
[----:B------:R-:W-:-:S03]  /*2f7e0*/  IMAD.U32 R20, R20, 0x10000, RZ ;  /* 0x0001000014147824 */ /* 0x000fc600078e00ff */
[----:B------:R-:W-:Y:S01]  /*2f7f0*/  FSETP.GTU.FTZ.AND P2, PT, R21, UR4, PT ;  /* 0x0000000415007c0b */ /* 0x000fe2000bf5c000 */
[----:B------:R-:W-:Y:S01]  /*2f800*/  FMUL.FTZ R20, R20, UR5 ;  /* 0x0000000514147c20 */ /* 0x000fe20008410000 */
[----:B------:R-:W-:-:S04]  /*2f810*/  @P1 PRMT R21, R36, 0x7632, R21 ;  /* 0x0000763224151816 */ /* 0x000fc80000000015 */
[----:B------:R-:W-:Y:S02]  /*2f820*/  FSEL R20, R20, RZ, !P2 ;  /* 0x000000ff14147208 */ /* 0x000fe40005000000 */
[----:B------:R-:W-:Y:S02]  /*2f830*/  @P1 SHF.L.U32 R210, R21, 0x10, RZ ;  /* 0x0000001015d21819 */ /* 0x000fe400000006ff */
[----:B------:R-:W-:Y:S01]  /*2f840*/  MOV R21, R32 ;  /* 0x0000002000157202 */ /* 0x000fe20000000f00 */
        /* <DEDUP_REMOVED lines=14> */
.L_x_9119:
        /* <DEDUP_REMOVED lines=12> */
.L_x_9120:
        /* <DEDUP_REMOVED lines=43> */
.L_x_9118:
        /* <DEDUP_REMOVED lines=22> */
.L_x_9122:
        /* <DEDUP_REMOVED lines=12> */
.L_x_9123:
        /* <DEDUP_REMOVED lines=43> */
.L_x_9121:
[----:B------:R-:W-:Y:S01]  /*30170*/  I2FP.F32.U32 R21, R21 ;  /* 0x0000001500157245 */ /* 0x000fe20000201000 */
[----:B------:R-:W-:Y:S01]  /*30180*/  IMAD.U32 R20, R41, 0x10000, RZ ;  /* 0x0001000029147824 */ /* 0x000fe200078e00ff */
[----:B------:R-:W-:Y:S01]  /*30190*/  ISETP.NE.AND P3, PT, R22, 0x1, PT ;  /* 0x000000011600780c */ /* 0x000fe20003f65270 */
[----:B------:R-:W-:Y:S02]  /*301a0*/  @P1 IMAD.U32 R209, R37, 0x10000, RZ ;  /* 0x0001000025d11824 */ /* 0x000fe400078e00ff */
        /* <DEDUP_REMOVED lines=20> */
.L_x_9125:
        /* <DEDUP_REMOVED lines=12> */
.L_x_9126:
        /* <DEDUP_REMOVED lines=43> */
.L_x_9124:
        /* <DEDUP_REMOVED lines=21> */
.L_x_9128:
        /* <DEDUP_REMOVED lines=12> */
.L_x_9129:
        /* <DEDUP_REMOVED lines=43> */
.L_x_9127:
[----:B------:R-:W-:Y:S01]  /*30b20*/  I2FP.F32.U32 R23, R23 ;  /* 0x0000001700177245 */ /* 0x000fe20000201000 */
[----:B------:R-:W-:Y:S01]  /*30b30*/  HFMA2 R157, -RZ, RZ, 0, 1.1920928955078125e-07 ;  /* 0x00000002ff9d7431 */ /* 0x000fe200000001ff */
[----:B------:R-:W-:-:S03]  /*30b40*/  PRMT R22, R41, 0x7632, R22 ;  /* 0x0000763229167816 */ /* 0x000fc60000000016 */
[----:B------:R-:W-:Y:S01]  /*30b50*/  FFMA.FTZ R23, R23, R160, 1.1641532182693481445e-10 ;  /* 0x2f00000017177423 */ /* 0x000fe200000100a0 */
[----:B------:R-:W-:-:S04]  /*30b60*/  SHF.L.U32 R22, R22, 0x10, RZ ;  /* 0x0000001016167819 */ /* 0x000fc800000006ff */
[----:B------:R-:W-:Y:S01]  /*30b70*/  FSETP.GTU.FTZ.AND P2, PT, R23, UR4, PT ;  /* 0x0000000417007c0b */ /* 0x000fe2000bf5c000 */
[----:B------:R-:W-:Y:S01]  /*30b80*/  FMUL.FTZ R22, R22, UR5 ;  /* 0x0000000516167c20 */ /* 0x000fe20008410000 */
[----:B------:R-:W-:-:S04]  /*30b90*/  @P1 PRMT R23, R37, 0x7632, R23 ;  /* 0x0000763225171816 */ /* 0x000fc80000000017 */
[----:B------:R-:W-:Y:S01]  /*30ba0*/  FSEL R22, R22, RZ, !P2 ;  /* 0x000000ff16167208 */ /* 0x000fe20005000000 */
[----:B------:R-:W-:-:S04]  /*30bb0*/  @P1 IMAD.U32 R23, R23, 0x10000, RZ ;  /* 0x0001000017171824 */ /* 0x000fc800078e00ff */
        /* <DEDUP_REMOVED lines=16> */
.L_x_9131:
        /* <DEDUP_REMOVED lines=12> */
.L_x_9132:
        /* <DEDUP_REMOVED lines=43> */
.L_x_9130:
[----:B------:R-:W-:Y:S01]  /*31030*/  I2FP.F32.U32 R23, R23 ;  /* 0x0000001700177245 */ /* 0x000fe20000201000 */
[C---:B------:R-:W-:Y:S01]  /*31040*/  IMAD.U32 R22, R158.reuse, 0x10000, RZ ;  /* 0x000100009e167824 */ /* 0x040fe200078e00ff */
[----:B------:R-:W-:Y:S02]  /*31050*/  ISETP.NE.AND P3, PT, R157, 0x1, PT ;  /* 0x000000019d00780c */ /* 0x000fe40003f65270 */
[----:B------:R-:W-:Y:S01]  /*31060*/  PRMT R158, R158, 0x7632, R158 ;  /* 0x000076329e9e7816 */ /* 0x000fe2000000009e */
[----:B------:R-:W-:Y:S01]  /*31070*/  FFMA.FTZ R23, R23, R160, 1.1641532182693481445e-10 ;  /* 0x2f00000017177423 */ /* 0x000fe200000100a0 */
[----:B------:R-:W-:Y:S01]  /*31080*/  FMUL.FTZ R22, R22, UR5 ;  /* 0x0000000516167c20 */ /* 0x000fe20008410000 */
[----:B------:R-:W-:-:S03]  /*31090*/  MOV R156, 0x2 ;  /* 0x00000002009c7802 */ /* 0x000fc60000000f00 */
        /* <DEDUP_REMOVED lines=13> */
.L_x_9134:
        /* <DEDUP_REMOVED lines=12> */
.L_x_9135:
        /* <DEDUP_REMOVED lines=43> */
.L_x_9133:
        /* <DEDUP_REMOVED lines=24> */
.L_x_9137:
        /* <DEDUP_REMOVED lines=12> */
.L_x_9138:
        /* <DEDUP_REMOVED lines=43> */
.L_x_9136:
        /* <DEDUP_REMOVED lines=19> */
.L_x_9140:
        /* <DEDUP_REMOVED lines=12> */
.L_x_9141:
        /* <DEDUP_REMOVED lines=43> */
.L_x_9139:
[----:B------:R-:W-:Y:S02]  /*31e70*/  I2FP.F32.U32 R157, R24 ;  /* 0x00000018009d7245 */ /* 0x000fe40000201000 */
[----:B------:R-:W-:Y:S02]  /*31e80*/  PRMT R24, R42, 0x7632, R24 ;  /* 0x000076322a187816 */ /* 0x000fe40000000018 */
[----:B------:R-:W-:Y:S01]  /*31e90*/  @P1 PRMT R156, R38, 0x7632, R156 ;  /* 0x00007632269c1816 */ /* 0x000fe2000000009c */
[----:B------:R-:W-:Y:S02]  /*31ea0*/  FFMA.FTZ R157, R157, R160, 1.1641532182693481445e-10 ;  /* 0x2f0000009d9d7423 */ /* 0x000fe400000100a0 */
[----:B------:R-:W-:Y:S02]  /*31eb0*/  IMAD.U32 R24, R24, 0x10000, RZ ;  /* 0x0001000018187824 */ /* 0x000fe400078e00ff */
[----:B------:R-:W-:Y:S01]  /*31ec0*/  @P1 IMAD.U32 R156, R156, 0x10000, RZ ;  /* 0x000100009c9c1824 */ /* 0x000fe200078e00ff */
        /* <DEDUP_REMOVED lines=8> */
[----:B------:R-:W-:Y:S01]  /*31f50*/  @!P1 MOV R214, R23 ;  /* 0x0000001700d69202 */ /* 0x000fe20000000f00 */
[----:B------:R-:W-:Y:S01]  /*31f60*/  IMAD.MOV.U32 R156, RZ, RZ, 0x2 ;  /* 0x00000002ff9c7424 */ /* 0x000fe200078e00ff */
        /* <DEDUP_REMOVED lines=11> */
.L_x_9143:
        /* <DEDUP_REMOVED lines=12> */
.L_x_9144:
        /* <DEDUP_REMOVED lines=43> */
.L_x_9142:
[----:B------:R-:W-:Y:S01]  /*32390*/  I2FP.F32.U32 R157, R157 ;  /* 0x0000009d009d7245 */ /* 0x000fe20000201000 */
[----:B------:R-:W-:Y:S01]  /*323a0*/  IMAD.MOV.U32 R158, RZ, RZ, R32 ;  /* 0x000000ffff9e7224 */ /* 0x000fe200078e0020 */
[----:B------:R-:W-:Y:S02]  /*323b0*/  ISETP.NE.AND P5, PT, R156, 0x1, PT ;  /* 0x000000019c00780c */ /* 0x000fe40003fa5270 */
[----:B------:R-:W-:Y:S01]  /*323c0*/  SHF.L.U32 R24, R159, 0x10, RZ ;  /* 0x000000109f187819 */ /* 0x000fe200000006ff */
        /* <DEDUP_REMOVED lines=16> */
.L_x_9146:
        /* <DEDUP_REMOVED lines=12> */
.L_x_9147:
        /* <DEDUP_REMOVED lines=43> */
.L_x_9145:
[----:B------:R-:W-:Y:S01]  /*32840*/  I2FP.F32.U32 R157, R158 ;  /* 0x0000009e009d7245 */ /* 0x000fe20000201000 */
[----:B------:R-:W-:Y:S01]  /*32850*/  @P1 IMAD.U32 R213, R39, 0x10000, RZ ;  /* 0x0001000027d51824 */ /* 0x000fe200078e00ff */
[----:B------:R-:W-:Y:S01]  /*32860*/  SHF.L.U32 R156, R43, 0x10, RZ ;  /* 0x000000102b9c7819 */ /* 0x000fe200000006ff */
[----:B------:R-:W-:Y:S02]  /*32870*/  HFMA2 R170, -RZ, RZ, 0, 1.1920928955078125e-07 ;  /* 0x00000002ffaa7431 */ /* 0x000fe400000001ff */
[----:B------:R-:W-:Y:S02]  /*32880*/  FFMA.FTZ R157, R157, R160, 1.1641532182693481445e-10 ;  /* 0x2f0000009d9d7423 */ /* 0x000fe400000100a0 */
[----:B------:R-:W-:-:S03]  /*32890*/  FMUL.FTZ R156, R156, UR5 ;  /* 0x000000059c9c7c20 */ /* 0x000fc60008410000 */
        /* <DEDUP_REMOVED lines=19> */
.L_x_9149:
        /* <DEDUP_REMOVED lines=12> */
.L_x_9150:
        /* <DEDUP_REMOVED lines=43> */
.L_x_9148:
[----:B------:R-:W-:Y:S01]  /*32d40*/  I2FP.F32.U32 R157, R157 ;  /* 0x0000009d009d7245 */ /* 0x000fe20000201000 */
[----:B------:R-:W-:Y:S01]  /*32d50*/  IMAD.U32 R221, R221, 0x10000, RZ ;  /* 0x00010000dddd7824 */ /* 0x000fe200078e00ff */
[----:B------:R-:W-:Y:S01]  /*32d60*/  ISETP.NE.AND P6, PT, R170, 0x1, PT ;  /* 0x00000001aa00780c */ /* 0x000fe20003fc5270 */
[----:B------:R-:W-:Y:S01]  /*32d70*/  IMAD.MOV.U32 R158, RZ, RZ, R32 ;  /* 0x000000ffff9e7224 */ /* 0x000fe200078e0020 */
[----:B------:R-:W-:Y:S01]  /*32d80*/  MOV R193, 0x2 ;  /* 0x0000000200c17802 */ /* 0x000fe20000000f00 */
        /* <DEDUP_REMOVED lines=14> */
.L_x_9152:
        /* <DEDUP_REMOVED lines=14> */
.L_x_9153:
        /* <DEDUP_REMOVED lines=43> */
.L_x_9151:
[----:B------:R-:W-:Y:S02]  /*33200*/  I2FP.F32.U32 R157, R158 ;  /* 0x0000009e009d7245 */ /* 0x000fe40000201000 */
[----:B------:R-:W-:Y:S02]  /*33210*/  PRMT R156, R43, 0x7632, R156 ;  /* 0x000076322b9c7816 */ /* 0x000fe4000000009c */
[----:B------:R-:W-:Y:S01]  /*33220*/  @P1 PRMT R158, R39, 0x7632, R158 ;  /* 0x00007632279e1816 */ /* 0x000fe2000000009e */
[----:B------:R-:W-:Y:S02]  /*33230*/  FFMA.FTZ R157, R157, R160, 1.1641532182693481445e-10 ;  /* 0x2f0000009d9d7423 */ /* 0x000fe400000100a0 */
[----:B------:R-:W-:Y:S01]  /*33240*/  IMAD.U32 R156, R156, 0x10000, RZ ;  /* 0x000100009c9c7824 */ /* 0x000fe200078e00ff */
[----:B------:R-:W-:Y:S02]  /*33250*/  @P1 SHF.L.U32 R158, R158, 0x10, RZ ;  /* 0x000000109e9e1819 */ /* 0x000fe400000006ff */
[----:B------:R-:W-:Y:S01]  /*33260*/  FSETP.GTU.FTZ.AND P6, PT, R157, UR4, PT ;  /* 0x000000049d007c0b */ /* 0x000fe2000bfdc000 */
[----:B------:R-:W-:Y:S01]  /*33270*/  FMUL.FTZ R156, R156, UR5 ;  /* 0x000000059c9c7c20 */ /* 0x000fe20008410000 */
        /* <DEDUP_REMOVED lines=12> */
.L_x_9105:
        /* <DEDUP_REMOVED lines=15> */
.L_x_9156:
        /* <DEDUP_REMOVED lines=12> */
.L_x_9157:
        /* <DEDUP_REMOVED lines=43> */
.L_x_9155:
        /* <DEDUP_REMOVED lines=25> */
.L_x_9159:
        /* <DEDUP_REMOVED lines=12> */
.L_x_9160:
        /* <DEDUP_REMOVED lines=43> */
.L_x_9158:
[----:B------:R-:W-:Y:S01]  /*33ca0*/  I2FP.F32.U32 R171, R171 ;  /* 0x000000ab00ab7245 */ /* 0x000fe20000201000 */
[----:B------:R-:W-:Y:S01]  /*33cb0*/  IMAD.U32 R156, R156, 0x10000, RZ ;  /* 0x000100009c9c7824 */ /* 0x000fe200078e00ff */
[----:B------:R-:W-:Y:S01]  /*33cc0*/  ISETP.NE.AND P3, PT, R193, 0x1, PT ;  /* 0x00000001c100780c */ /* 0x000fe20003f65270 */
[----:B------:R-:W-:Y:S01]  /*33cd0*/  IMAD.MOV.U32 R212, RZ, RZ, 0x2 ;  /* 0x00000002ffd47424 */ /* 0x000fe200078e00ff */
[----:B------:R-:W-:Y:S01]  /*33ce0*/  @P1 PRMT R170, R36, 0x7632, R170 ;  /* 0x0000763224aa1816 */ /* 0x000fe200000000aa */
[----:B------:R-:W-:Y:S01]  /*33cf0*/  FFMA.FTZ R171, R171, R160, 1.1641532182693481445e-10 ;  /* 0x2f000000abab7423 */ /* 0x000fe200000100a0 */
[----:B------:R-:W-:Y:S01]  /*33d00*/  FMUL.FTZ R156, R156, UR5 ;  /* 0x000000059c9c7c20 */ /* 0x000fe20008410000 */
[----:B------:R-:W-:-:S03]  /*33d10*/  LOP3.LUT R11, R11, 0xfffffff7, RZ, 0xc0, !PT ;  /* 0xfffffff70b0b7812 */ /* 0x000fc600078ec0ff */
        /* <DEDUP_REMOVED lines=17> */
.L_x_9162:
        /* <DEDUP_REMOVED lines=12> */
.L_x_9163:
        /* <DEDUP_REMOVED lines=43> */
.L_x_9161:
[----:B------:R-:W-:Y:S01]  /*341a0*/  I2FP.F32.U32 R171, R156 ;  /* 0x0000009c00ab7245 */ /* 0x000fe20000201000 */
[----:B------:R-:W-:Y:S01]  /*341b0*/  @P1 IMAD.U32 R170, R37, 0x10000, RZ ;  /* 0x0001000025aa1824 */ /* 0x000fe200078e00ff */
[----:B------:R-:W-:Y:S02]  /*341c0*/  SHF.L.U32 R156, R157, 0x10, RZ ;  /* 0x000000109d9c7819 */ /* 0x000fe400000006ff */
[----:B------:R-:W-:Y:S01]  /*341d0*/  ISETP.NE.AND P3, PT, R212, 0x1, PT ;  /* 0x00000001d400780c */ /* 0x000fe20003f65270 */
[----:B------:R-:W-:Y:S01]  /*341e0*/  FFMA.FTZ R171, R171, R160, 1.1641532182693481445e-10 ;  /* 0x2f000000abab7423 */ /* 0x000fe200000100a0 */
[----:B------:R-:W-:Y:S01]  /*341f0*/  LOP3.LUT R11, R11, 0xfffffffb, RZ, 0xc0, !PT ;  /* 0xfffffffb0b0b7812 */ /* 0x000fe200078ec0ff */
[----:B------:R-:W-:Y:S01]  /*34200*/  FMUL.FTZ R156, R156, UR5 ;  /* 0x000000059c9c7c20 */ /* 0x000fe20008410000 */
[----:B------:R-:W-:Y:S02]  /*34210*/  PRMT R211, R157, 0x7632, R211 ;  /* 0x000076329dd37816 */ /* 0x000fe400000000d3 */
[----:B------:R-:W-:-:S02]  /*34220*/  FSETP.GTU.FTZ.AND P2, PT, R171, UR4, PT ;  /* 0x00000004ab007c0b */ /* 0x000fc4000bf5c000 */
[----:B------:R-:W-:Y:S02]  /*34230*/  MOV R157, R32 ;  /* 0x00000020009d7202 */ /* 0x000fe40000000f00 */
        /* <DEDUP_REMOVED lines=15> */
.L_x_9165:
        /* <DEDUP_REMOVED lines=12> */
.L_x_9166:
        /* <DEDUP_REMOVED lines=43> */
.L_x_9164:
[----:B------:R-:W-:Y:S01]  /*346a0*/  I2FP.F32.U32 R157, R157 ;  /* 0x0000009d009d7245 */ /* 0x000fe20000201000 */
[----:B------:R-:W-:Y:S01]  /*346b0*/  IMAD.U32 R211, R211, 0x10000, RZ ;  /* 0x00010000d3d37824 */ /* 0x000fe200078e00ff */
[----:B------:R-:W-:Y:S02]  /*346c0*/  ISETP.NE.AND P2, PT, R170, 0x1, PT ;  /* 0x00000001aa00780c */ /* 0x000fe40003f45270 */
[----:B------:R-:W-:Y:S01]  /*346d0*/  @P1 PRMT R156, R37, 0x7632, R156 ;  /* 0x00007632259c1816 */ /* 0x000fe2000000009c */
[----:B------:R-:W-:Y:S01]  /*346e0*/  FFMA.FTZ R157, R157, R160, 1.1641532182693481445e-10 ;  /* 0x2f0000009d9d7423 */ /* 0x000fe200000100a0 */
[----:B------:R-:W-:Y:S01]  /*346f0*/  FMUL.FTZ R211, R211, UR5 ;  /* 0x00000005d3d37c20 */ /* 0x000fe20008410000 */
[----:B------:R-:W-:Y:S02]  /*34700*/  LOP3.LUT R11, R11, 0xfffffffd, RZ, 0xc0, !PT ;  /* 0xfffffffd0b0b7812 */ /* 0x000fe400078ec0ff */
        /* <DEDUP_REMOVED lines=18> */
.L_x_9168:
        /* <DEDUP_REMOVED lines=12> */
.L_x_9169:
        /* <DEDUP_REMOVED lines=43> */
.L_x_9167:
        /* <DEDUP_REMOVED lines=23> */
.L_x_9171:
        /* <DEDUP_REMOVED lines=12> */
.L_x_9172:
        /* <DEDUP_REMOVED lines=43> */
.L_x_9170:
[----:B------:R-:W-:Y:S02]  /*35080*/  I2FP.F32.U32 R157, R157 ;  /* 0x0000009d009d7245 */ /* 0x000fe40000201000 */
[----:B------:R-:W-:Y:S02]  /*35090*/  SHF.L.U32 R158, R158, 0x10, RZ ;  /* 0x000000109e9e7819 */ /* 0x000fe400000006ff */
[----:B------:R-:W-:Y:S01]  /*350a0*/  ISETP.NE.AND P4, PT, R170, 0x1, PT ;  /* 0x00000001aa00780c */ /* 0x000fe20003f85270 */
[----:B------:R-:W-:Y:S01]  /*350b0*/  FFMA.FTZ R157, R157, R160, 1.1641532182693481445e-10 ;  /* 0x2f0000009d9d7423 */ /* 0x000fe200000100a0 */
[----:B------:R-:W-:Y:S01]  /*350c0*/  @P1 PRMT R156, R38, 0x7632, R156 ;  /* 0x00007632269c1816 */ /* 0x000fe2000000009c */
[----:B------:R-:W-:-:S03]  /*350d0*/  FMUL.FTZ R158, R158, UR5 ;  /* 0x000000059e9e7c20 */ /* 0x000fc60008410000 */
[----:B------:R-:W-:Y:S01]  /*350e0*/  FSETP.GTU.FTZ.AND P3, PT, R157, UR4, PT ;  /* 0x000000049d007c0b */ /* 0x000fe2000bf7c000 */
[----:B------:R-:W-:Y:S01]  /*350f0*/  @P1 IMAD.U32 R171, R156, 0x10000, RZ ;  /* 0x000100009cab1824 */ /* 0x000fe200078e00ff */
        /* <DEDUP_REMOVED lines=15> */
.L_x_9174:
        /* <DEDUP_REMOVED lines=12> */
.L_x_9175:
        /* <DEDUP_REMOVED lines=43> */
.L_x_9173:
        /* <DEDUP_REMOVED lines=23> */
.L_x_9177:
        /* <DEDUP_REMOVED lines=12> */
.L_x_9178:
        /* <DEDUP_REMOVED lines=43> */
.L_x_9176:
[----:B------:R-:W-:Y:S01]  /*35a40*/  I2FP.F32.U32 R157, R156 ;  /* 0x0000009c009d7245 */ /* 0x000fe20000201000 */
[----:B------:R-:W-:Y:S01]  /*35a50*/  IMAD.U32 R222, R222, 0x10000, RZ ;  /* 0x00010000dede7824 */ /* 0x000fe200078e00ff */
[----:B------:R-:W-:Y:S02]  /*35a60*/  @P1 PRMT R156, R39, 0x7632, R156 ;  /* 0x00007632279c1816 */ /* 0x000fe4000000009c */
[----:B------:R-:W-:Y:S01]  /*35a70*/  PRMT R158, R220, 0x5410, R221 ;  /* 0x00005410dc9e7816 */ /* 0x000fe200000000dd */
[----:B------:R-:W-:Y:S01]  /*35a80*/  FFMA.FTZ R157, R157, R160, 1.1641532182693481445e-10 ;  /* 0x2f0000009d9d7423 */ /* 0x000fe200000100a0 */
[----:B------:R-:W-:Y:S01]  /*35a90*/  FMUL.FTZ R222, R222, UR5 ;  /* 0x00000005dede7c20 */ /* 0x000fe20008410000 */
[----:B------:R-:W-:Y:S02]  /*35aa0*/  @P1 SHF.L.U32 R159, R156, 0x10, RZ ;  /* 0x000000109c9f1819 */ /* 0x000fe400000006ff */
        /* <DEDUP_REMOVED lines=8> */
.L_x_9154:
[----:B------:R-:W-:Y:S01]  /*35b30*/  SEL R218, RZ, 0x1000000, !P5 ;  /* 0x01000000ffda7807 */ /* 0x000fe20006800000 */
[C---:B------:R-:W-:Y:S01]  /*35b40*/  IMAD.WIDE.U32 R166, R206.reuse, 0x10, R166 ;  /* 0x00000010cea67825 */ /* 0x040fe200078e00a6 */
[----:B------:R-:W-:Y:S02]  /*35b50*/  SEL R216, RZ, 0x10000, !P4 ;  /* 0x00010000ffd87807 */ /* 0x000fe40006000000 */
[C---:B------:R-:W-:Y:S01]  /*35b60*/  LOP3.LUT P6, RZ, R11.reuse, 0x8, RZ, 0xc0, !PT ;  /* 0x000000080bff7812 */ /* 0x040fe200078cc0ff */
        /* <DEDUP_REMOVED lines=37> */
.L_x_9179:
[----:B01----:R-:W-:Y:S01]  /*35dc0*/  FADD.FTZ R157, RZ, R9 ;  /* 0x00000009ff9d7221 */ /* 0x003fe20000010000 */
[----:B------:R-:W0:Y:S01]  /*35dd0*/  S2UR UR5, SR_CgaCtaId ;  /* 0x00000000000579c3 */ /* 0x000e220000008800 */
[----:B------:R-:W-:Y:S01]  /*35de0*/  ISETP.NE.AND P1, PT, R3, RZ, PT ;  /* 0x000000ff0300720c */ /* 0x000fe20003f25270 */
[----:B------:R-:W-:Y:S01]  /*35df0*/  UMOV UR4, 0x400 ;  /* 0x0000040000047882 */ /* 0x000fe20000000000 */
[----:B------:R-:W-:Y:S01]  /*35e00*/  FADD.FTZ R157, R157, R10 ;  /* 0x0000000a9d9d7221 */ /* 0x000fe20000010000 */
[----:B------:R-:W-:Y:S02]  /*35e10*/  ISETP.GT.U32.AND P2, PT, R3, 0x3, PT ;  /* 0x000000030300780c */ /* 0x000fe40003f44070 */
[----:B------:R-:W-:Y:S01]  /*35e20*/  PLOP3.LUT P3, PT, PT, PT, UP2, 0x40, 0x4 ;  /* 0x000000000004781c */ /* 0x000fe20003f6e828 */
        /* <DEDUP_REMOVED lines=194> */
[----:B------:R-:W-:Y:S01]  /*36a50*/  IMAD.MOV.U32 R165, RZ, RZ, RZ ;  /* 0x000000ffffa57224 */ /* 0x000fe200078e00ff */
[----:B------:R-:W-:-:S02]  /*36a60*/  @!P2 MOV R165, 0x700 ;  /* 0x0000070000a5a802 */ /* 0x000fc40000000f00 */
[----:B------:R0:W-:Y:S01]  /*36a70*/  @!P1 STS.64 [R164+UR4], R156 ;  /* 0x0000009ca4009988 */ /* 0x0001e20008000a04 */
[----:B------:R-:W-:Y:S01]  /*36a80*/  BAR.SYNC.DEFER_BLOCKING 0x0 ;  /* 0x0000000000007b1d */ /* 0x000fe20000010000 */
[----:B------:R-:W-:-:S05]  /*36a90*/  ISETP.NE.AND P1, PT, R0, RZ, PT ;  /* 0x000000ff0000720c */ /* 0x000fca0003f25270 */
[----:B------:R-:W1:Y:S01]  /*36aa0*/  SHFL.DOWN PT, R170, R165, 0x2, 0x1f ;  /* 0x08401f00a5aa7f89 */ /* 0x000e6200000e0000 */
[----:B0-----:R-:W-:-:S03]  /*36ab0*/  I2FP.F32.U32 R157, R165 ;  /* 0x000000a5009d7245 */ /* 0x001fc60000201000 */
[----:B------:R-:W-:Y:S01]  /*36ac0*/  @!P2 LDS.64 R158, [R166] ;  /* 0x00000000a69ea984 */ /* 0x000fe20000000a00 */
[----:B------:R-:W-:Y:S01]  /*36ad0*/  PLOP3.LUT P2, PT, PT, PT, UP2, 0x40, 0x4 ;  /* 0x000000000004781c */ /* 0x000fe20003f4e828 */
[----:B-1----:R-:W-:Y:S01]  /*36ae0*/  IMAD.IADD R171, R170, 0x1, R165 ;  /* 0x00000001aaab7824 */ /* 0x002fe200078e02a5 */
[----:B------:R-:W-:-:S04]  /*36af0*/  I2FP.F32.S32 R170, R170 ;  /* 0x000000aa00aa7245 */ /* 0x000fc80000201400 */
        /* <DEDUP_REMOVED lines=10> */
[----:B------:R-:W-:Y:S01]  /*36ba0*/  FADD.FTZ R156, -R167, R158 ;  /* 0x0000009ea79c7221 */ /* 0x000fe20000010100 */
[----:B------:R-:W-:-:S02]  /*36bb0*/  MOV R167, UR12 ;  /* 0x0000000c00a77c02 */ /* 0x000fc40008000f00 */
[----:B------:R-:W-:Y:S01]  /*36bc0*/  FFMA.FTZ R164, R157, R158, R164 ;  /* 0x0000009e9da47223 */ /* 0x000fe200000100a4 */
[----:B------:R-:W-:Y:S01]  /*36bd0*/  FMUL.FTZ R156, R156, R156 ;  /* 0x0000009c9c9c7220 */ /* 0x000fe20000410000 */
[----:B--2---:R-:W-:Y:S02]  /*36be0*/  FADD.FTZ R216, R216, R159 ;  /* 0x0000009fd8d87221 */ /* 0x004fe40000010000 */
[----:B-1----:R-:W-:Y:S01]  /*36bf0*/  FMUL.FTZ R164, R217, R164 ;  /* 0x000000a4d9a47220 */ /* 0x002fe20000410000 */
[----:B------:R-:W-:-:S04]  /*36c00*/  FMUL.FTZ R156, R156, R157 ;  /* 0x0000009d9c9c7220 */ /* 0x000fc80000410000 */
[----:B------:R-:W0:Y:S01]  /*36c10*/  SHFL.DOWN PT, R157, R164, 0x1, 0x1f ;  /* 0x08201f00a49d7f89 */ /* 0x000e2200000e0000 */
[----:B------:R-:W-:Y:S02]  /*36c20*/  FMUL.FTZ R156, R156, R170 ;  /* 0x000000aa9c9c7220 */ /* 0x000fe40000410000 */
[----:B------:R-:W1:Y:S02]  /*36c30*/  LDC R170, c[0x0][0x448] ;  /* 0x00011200ffaa7b82 */ /* 0x000e640000000800 */
[----:B------:R-:W-:-:S05]  /*36c40*/  FFMA.FTZ R156, R217, R156, R216 ;  /* 0x0000009cd99c7223 */ /* 0x000fca00000100d8 */
[----:B------:R-:W2:Y:S01]  /*36c50*/  SHFL.DOWN PT, R159, R156, 0x1, 0x1f ;  /* 0x08201f009c9f7f89 */ /* 0x000ea200000e0000 */
[----:B0-----:R-:W-:Y:S01]  /*36c60*/  FADD.FTZ R158, R164, -R157 ;  /* 0x8000009da49e7221 */ /* 0x001fe20000010000 */
[----:B------:R-:W-:-:S03]  /*36c70*/  FMUL.FTZ R166, R157, R218 ;  /* 0x000000da9da67220 */ /* 0x000fc60000410000 */
[----:B------:R-:W-:Y:S01]  /*36c80*/  FMUL.FTZ R158, R158, R158 ;  /* 0x0000009e9e9e7220 */ /* 0x000fe20000410000 */
[----:B------:R-:W-:-:S03]  /*36c90*/  FFMA.FTZ R166, R215, R164, R166 ;  /* 0x000000a4d7a67223 */ /* 0x000fc600000100a6 */
[----:B------:R-:W-:Y:S01]  /*36ca0*/  FMUL.FTZ R215, R215, R158 ;  /* 0x0000009ed7d77220 */ /* 0x000fe20000410000 */
[----:B---3--:R-:W-:Y:S01]  /*36cb0*/  FMUL.FTZ R165, R171, R166 ;  /* 0x000000a6aba57220 */ /* 0x008fe20000410000 */
[----:B--2---:R-:W-:Y:S02]  /*36cc0*/  FADD.FTZ R158, R156, R159 ;  /* 0x0000009f9c9e7221 */ /* 0x004fe40000010000 */
[----:B------:R-:W-:-:S03]  /*36cd0*/  FMUL.FTZ R215, R215, R218 ;  /* 0x000000dad7d77220 */ /* 0x000fc60000410000 */
[----:B------:R-:W0:Y:S01]  /*36ce0*/  SHFL.IDX PT, R165, R165, RZ, 0x1f ;  /* 0x00001fffa5a57589 */ /* 0x000e2200000e0000 */
[----:B------:R-:W-:Y:S01]  /*36cf0*/  FFMA.FTZ R215, R171, R215, R158 ;  /* 0x000000d7abd77223 */ /* 0x000fe2000001009e */
[----:B------:R-:W-:Y:S01]  /*36d00*/  IMAD.U32 R171, RZ, RZ, UR12 ;  /* 0x0000000cffab7e24 */ /* 0x000fe2000f8e00ff */
[----:B------:R-:W2:Y:S01]  /*36d10*/  @!P1 LDC.64 R158, c[0x0][0x3c0] ;  /* 0x0000f000ff9e9b82 */ /* 0x000ea20000000a00 */
[----:B------:R-:W-:-:S03]  /*36d20*/  UIADD3 UR12, UPT, UPT, UR12, UR18, URZ ;  /* 0x000000120c0c7290 */ /* 0x000fc6000fffe0ff */
[----:B------:R-:W1:Y:S01]  /*36d30*/  SHFL.IDX PT, R215, R215, RZ, 0x1f ;  /* 0x00001fffd7d77589 */ /* 0x000e6200000e0000 */
[----:B------:R-:W-:Y:S01]  /*36d40*/  UISETP.GE.AND UP0, UPT, UR12, UR19, UPT ;  /* 0x000000130c00728c */ /* 0x000fe2000bf06270 */
[C---:B0-----:R-:W-:Y:S01]  /*36d50*/  FMUL.FTZ R156, R165.reuse, R165 ;  /* 0x000000a5a59c7220 */ /* 0x041fe20000410000 */
[----:B------:R-:W-:Y:S01]  /*36d60*/  FSEL R164, R165, RZ, P3 ;  /* 0x000000ffa5a47208 */ /* 0x000fe20001800000 */
[----:B--2---:R-:W-:-:S03]  /*36d70*/  @!P1 IMAD.WIDE R158, R167, 0x4, R158 ;  /* 0x00000004a79e9825 */ /* 0x004fc600078e029e */
[----:B------:R-:W-:Y:S01]  /*36d80*/  FSEL R157, R156, RZ, !P2 ;  /* 0x000000ff9c9d7208 */ /* 0x000fe20005000000 */
[C---:B------:R-:W-:Y:S01]  /*36d90*/  FADD.FTZ R166, -R164.reuse, R12 ;  /* 0x0000000ca4a67221 */ /* 0x040fe20000010100 */
[----:B-1----:R-:W-:Y:S01]  /*36da0*/  FFMA.FTZ R170, R215, UR16, R170 ;  /* 0x00000010d7aa7c23 */ /* 0x002fe200080100aa */
[C---:B------:R-:W-:Y:S01]  /*36db0*/  FADD.FTZ R167, -R164.reuse, R13 ;  /* 0x0000000da4a77221 */ /* 0x040fe20000010100 */
[----:B------:R-:W-:Y:S01]  /*36dc0*/  FADD.FTZ R14, -R164, R14 ;  /* 0x0000000ea40e7221 */ /* 0x000fe20000010100 */
[----:B------:R-:W0:Y:S01]  /*36dd0*/  LDC.64 R12, c[0x0][0x428] ;  /* 0x00010a00ff0c7b82 */ /* 0x000e220000000a00 */
[----:B------:R-:W-:Y:S01]  /*36de0*/  FADD.FTZ R170, R170, R157 ;  /* 0x0000009daaaa7221 */ /* 0x000fe20000010000 */
[C---:B------:R-:W-:Y:S01]  /*36df0*/  FADD.FTZ R15, -R164.reuse, R15 ;  /* 0x0000000fa40f7221 */ /* 0x040fe20000010100 */
[C---:B------:R-:W-:Y:S01]  /*36e00*/  FADD.FTZ R9, -R164.reuse, R9 ;  /* 0x00000009a4097221 */ /* 0x040fe20000010100 */
[C---:B------:R-:W-:Y:S01]  /*36e10*/  FADD.FTZ R10, -R164.reuse, R10 ;  /* 0x0000000aa40a7221 */ /* 0x040fe20000010100 */
[C---:B------:R-:W-:Y:S01]  /*36e20*/  FADD.FTZ R16, -R164.reuse, R16 ;  /* 0x00000010a4107221 */ /* 0x040fe20000010100 */
[C---:B------:R-:W-:Y:S01]  /*36e30*/  FADD.FTZ R17, -R164.reuse, R17 ;  /* 0x00000011a4117221 */ /* 0x040fe20000010100 */
[----:B------:R-:W1:Y:S01]  /*36e40*/  MUFU.RSQ R170, R170 ;  /* 0x000000aa00aa7308 */ /* 0x000e620000001400 */
[----:B------:R-:W2:Y:S01]  /*36e50*/  @!P1 LDC.64 R156, c[0x0][0x3c8] ;  /* 0x0000f200ff9c9b82 */ /* 0x000ea20000000a00 */
        /* <DEDUP_REMOVED lines=49> */
[C---:B------:R-:W-:Y:S01]  /*37170*/  FMUL.FTZ R167, R170.reuse, R14 ;  /* 0x0000000eaaa77220 */ /* 0x040fe20000410000 */
[C---:B------:R-:W-:Y:S01]  /*37180*/  FMUL.FTZ R14, R170.reuse, R15 ;  /* 0x0000000faa0e7220 */ /* 0x040fe20000410000 */
[----:B------:R-:W-:Y:S01]  /*37190*/  FMUL.FTZ R15, R170, R16 ;  /* 0x00000010aa0f7220 */ /* 0x000fe20000410000 */
[----:B------:R1:W-:Y:S01]  /*371a0*/  @!P1 STG.E desc[UR8][R158.64], R165 ;  /* 0x000000a59e009986 */ /* 0x0003e2000c101908 */
[----:B--2---:R-:W-:-:S04]  /*371b0*/  @!P1 IMAD.WIDE R156, R171, 0x4, R156 ;  /* 0x00000004ab9c9825 */ /* 0x004fc800078e029c */
        /* <DEDUP_REMOVED lines=9> */
[----:B------:R-:W-:Y:S01]  /*37250*/  FFMA.FTZ R166, R167, R148, R92 ;  /* 0x00000094a7a67223 */ /* 0x000fe2000001005c */
[C---:B-1----:R-:W-:Y:S01]  /*37260*/  FMUL.FTZ R158, R170.reuse, R31 ;  /* 0x0000001faa9e7220 */ /* 0x042fe20000410000 */
        /* <DEDUP_REMOVED lines=17> */
[----:B------:R1:W-:Y:S01]  /*37380*/  @!P1 STG.E desc[UR8][R156.64], R170 ;  /* 0x000000aa9c009986 */ /* 0x0003e2000c101908 */
[----:B------:R-:W-:Y:S01]  /*37390*/  F2FP.BF16.F32.PACK_AB R166, R15, R166 ;  /* 0x000000a60fa6723e */ /* 0x000fe200000010ff */
[----:B------:R-:W-:Y:S01]  /*373a0*/  FMUL.FTZ R31, R170, R178 ;  /* 0x000000b2aa1f7220 */ /* 0x000fe20000410000 */
        /* <DEDUP_REMOVED lines=9> */
[----:B0-----:R-:W-:Y:S01]  /*37440*/  IMAD.WIDE.U32 R34, R26, 0x10, R12 ;  /* 0x000000101a227825 */ /* 0x001fe200078e000c */
[----:B-1----:R-:W-:-:S03]  /*37450*/  F2FP.BF16.F32.PACK_AB R157, R14, R29 ;  /* 0x0000001d0e9d723e */ /* 0x002fc600000010ff */
[----:B------:R-:W-:Y:S01]  /*37460*/  FFMA.FTZ R31, R31, R128, R72 ;  /* 0x000000801f1f7223 */ /* 0x000fe20000010048 */
[----:B------:R-:W-:Y:S01]  /*37470*/  F2FP.BF16.F32.PACK_AB R156, R28, R27 ;  /* 0x0000001b1c9c723e */ /* 0x000fe200000010ff */
[----:B------:R-:W-:-:S04]  /*37480*/  IMAD.WIDE.U32 R14, R8, 0x10, R12 ;  /* 0x00000010080e7825 */ /* 0x000fc800078e000c */
[C---:B------:R-:W-:Y:S01]  /*37490*/  FMUL.FTZ R168, R170.reuse, R168 ;  /* 0x000000a8aaa87220 */ /* 0x040fe20000410000 */
[C---:B------:R-:W-:Y:S01]  /*374a0*/  FMUL.FTZ R161, R170.reuse, R190 ;  /* 0x000000beaaa17220 */ /* 0x040fe20000410000 */
[----:B------:R-:W-:Y:S01]  /*374b0*/  FMUL.FTZ R180, R170, R195 ;  /* 0x000000c3aab47220 */ /* 0x000fe20000410000 */
[----:B------:R-:W-:Y:S01]  /*374c0*/  FFMA.FTZ R33, R33, R130, R74 ;  /* 0x0000008221217223 */ /* 0x000fe2000001004a */
[----:B------:R-:W-:Y:S01]  /*374d0*/  STG.E.128 desc[UR8][R14.64], R164 ;  /* 0x000000a40e007986 */ /* 0x000fe2000c101d08 */
[----:B------:R-:W-:Y:S01]  /*374e0*/  FFMA.FTZ R182, R182, R131, R75 ;  /* 0x00000083b6b67223 */ /* 0x000fe2000001004b */
[C---:B------:R-:W-:Y:S01]  /*374f0*/  FMUL.FTZ R187, R170.reuse, R187 ;  /* 0x000000bbaabb7220 */ /* 0x040fe20000410000 */
[C---:B------:R-:W-:Y:S01]  /*37500*/  FMUL.FTZ R188, R170.reuse, R188 ;  /* 0x000000bcaabc7220 */ /* 0x040fe20000410000 */
[----:B------:R0:W-:Y:S01]  /*37510*/  STG.E.128 desc[UR8][R34.64], R156 ;  /* 0x0000009c22007986 */ /* 0x0001e2000c101d08 */
[C---:B------:R-:W-:Y:S01]  /*37520*/  FMUL.FTZ R202, R170.reuse, R197 ;  /* 0x000000c5aaca7220 */ /* 0x040fe20000410000 */
[C---:B------:R-:W-:Y:S01]  /*37530*/  FMUL.FTZ R179, R170.reuse, R198 ;  /* 0x000000c6aab37220 */ /* 0x040fe20000410000 */
[C---:B------:R-:W-:Y:S01]  /*37540*/  FMUL.FTZ R181, R170.reuse, R181 ;  /* 0x000000b5aab57220 */ /* 0x040fe20000410000 */
[C---:B------:R-:W-:Y:S01]  /*37550*/  FMUL.FTZ R184, R170.reuse, R184 ;  /* 0x000000b8aab87220 */ /* 0x040fe20000410000 */
[C---:B------:R-:W-:Y:S01]  /*37560*/  FMUL.FTZ R201, R170.reuse, R201 ;  /* 0x000000c9aac97220 */ /* 0x040fe20000410000 */
[----:B------:R-:W-:Y:S01]  /*37570*/  FMUL.FTZ R198, R170, R203 ;  /* 0x000000cbaac67220 */ /* 0x000fe20000410000 */
[----:B------:R-:W-:-:S04]  /*37580*/  IMAD.WIDE.U32 R8, R162, 0x10, R12 ;  /* 0x00000010a2087825 */ /* 0x000fc800078e000c */
        /* <DEDUP_REMOVED lines=8> */
[----:B------:R-:W-:Y:S01]  /*37610*/  FFMA.FTZ R161, R161, R116, R60 ;  /* 0x00000074a1a17223 */ /* 0x000fe2000001003c */
[----:B------:R-:W-:Y:S01]  /*37620*/  FFMA.FTZ R162, R180, R117, R61 ;  /* 0x00000075b4a27223 */ /* 0x000fe2000001003d */
[----:B0-----:R-:W-:Y:S01]  /*37630*/  FFMA.FTZ R156, R160, R129, R73 ;  /* 0x00000081a09c7223 */ /* 0x001fe20000010049 */
[----:B------:R-:W-:-:S04]  /*37640*/  IMAD.WIDE.U32 R196, R196, 0x10, R12 ;  /* 0x00000010c4c47825 */ /* 0x000fc800078e000c */
[C---:B------:R-:W-:Y:S01]  /*37650*/  FMUL.FTZ R183, R170.reuse, R183 ;  /* 0x000000b7aab77220 */ /* 0x040fe20000410000 */
[C---:B------:R-:W-:Y:S01]  /*37660*/  FMUL.FTZ R186, R170.reuse, R186 ;  /* 0x000000baaaba7220 */ /* 0x040fe20000410000 */
[----:B------:R-:W-:Y:S01]  /*37670*/  FMUL.FTZ R178, R170, R191 ;  /* 0x000000bfaab27220 */ /* 0x000fe20000410000 */
[----:B------:R-:W-:-:S04]  /*37680*/  IMAD.WIDE.U32 R28, R206, 0x10, R12 ;  /* 0x00000010ce1c7825 */ /* 0x000fc800078e000c */
[----:B------:R-:W-:Y:S01]  /*37690*/  FFMA.FTZ R12, R163, R136, R80 ;  /* 0x00000088a30c7223 */ /* 0x000fe20000010050 */
[----:B------:R-:W-:Y:S01]  /*376a0*/  FFMA.FTZ R163, R168, R137, R81 ;  /* 0x00000089a8a37223 */ /* 0x000fe20000010051 */
[----:B------:R-:W-:Y:S01]  /*376b0*/  F2FP.BF16.F32.PACK_AB R156, R156, R31 ;  /* 0x0000001f9c9c723e */ /* 0x000fe200000010ff */
[----:B------:R-:W-:Y:S01]  /*376c0*/  FFMA.FTZ R160, R187, R120, R64 ;  /* 0x00000078bba07223 */ /* 0x000fe20000010040 */
[----:B------:R-:W-:Y:S01]  /*376d0*/  F2FP.BF16.F32.PACK_AB R157, R182, R33 ;  /* 0x00000021b69d723e */ /* 0x000fe200000010ff */
        /* <DEDUP_REMOVED lines=53> */
[----:B------:R-:W-:Y:S02]  /*37a30*/  F2FP.BF16.F32.PACK_AB R13, R172, R13 ;  /* 0x0000000dac0d723e */ /* 0x000fe400000010ff */
        /* <DEDUP_REMOVED lines=17> */
.L_x_9181:
        /* <DEDUP_REMOVED lines=11> */
.L_x_27867:


//--------------------- .text._ZN10layer_norm31ln_parallel_residual_fwd_kernelINS_13Kernel_traitsI13__nv_bfloat16S2_fS2_fjLj7168ELj1ELj1ELj4ELj16ENS_18Kernel_traits_baseILj7168ES2_S2_fS2_fjLj128EEEEELb0ELb0ELb0EEEvNS_9FwdParamsE --------------------------
	.section	.text._ZN10layer_norm31ln_parallel_residual_fwd_kernelINS_13Kernel_traitsI13__nv_bfloat16S2_fS2_fjLj7168ELj1ELj1ELj4ELj16ENS_18Kernel_traits_baseILj7168ES2_S2_fS2_fjLj128EEEEELb0ELb0ELb0EEEvNS_9FwdParamsE,"ax",@progbits
	.align	128
        .global         _ZN10layer_norm31ln_parallel_residual_fwd_kernelINS_13Kernel_traitsI13__nv_bfloat16S2_fS2_fjLj7168ELj1ELj1ELj4ELj16ENS_18Kernel_traits_baseILj7168ES2_S2_fS2_fjLj128EEEEELb0ELb0ELb0EEEvNS_9FwdParamsE
        .type           _ZN10layer_norm31ln_parallel_residual_fwd_kernelINS_13Kernel_traitsI13__nv_bfloat16S2_fS2_fjLj7168ELj1ELj1ELj4ELj16ENS_18Kernel_traits_baseILj7168ES2_S2_fS2_fjLj128EEEEELb0ELb0ELb0EEEvNS_9FwdParamsE,@function
        .size           _ZN10layer_norm31ln_parallel_residual_fwd_kernelINS_13Kernel_traitsI13__nv_bfloat16S2_fS2_fjLj7168ELj1ELj1ELj4ELj16ENS_18Kernel_traits_baseILj7168ES2_S2_fS2_fjLj128EEEEELb0ELb0ELb0EEEvNS_9FwdParamsE,(.L_x_27868 - _ZN10layer_norm31ln_parallel_residual_fwd_kernelINS_13Kernel_traitsI13__nv_bfloat16S2_fS2_fjLj7168ELj1ELj1ELj4ELj16ENS_18Kernel_traits_baseILj7168ES2_S2_fS2_fjLj128EEEEELb0ELb0ELb0EEEvNS_9FwdParamsE)
        .other          _ZN10layer_norm31ln_parallel_residual_fwd_kernelINS_13Kernel_traitsI13__nv_bfloat16S2_fS2_fjLj7168ELj1ELj1ELj4ELj16ENS_18Kernel_traits_baseILj7168ES2_S2_fS2_fjLj128EEEEELb0ELb0ELb0EEEvNS_9FwdParamsE,@"STO_CUDA_ENTRY STV_DEFAULT"
_ZN10layer_norm31ln_parallel_residual_fwd_kernelINS_13Kernel_traitsI13__nv_bfloat16S2_fS2_fjLj7168ELj1ELj1ELj4ELj16ENS_18Kernel_traits_baseILj7168ES2_S2_fS2_fjLj128EEEEELb0ELb0ELb0EEEvNS_9FwdParamsE:
.text._ZN10layer_norm31ln_parallel_residual_fwd_kernelINS_13Kernel_traitsI13__nv_bfloat16S2_fS2_fjLj7168ELj1ELj1ELj4ELj16ENS_18Kernel_traits_baseILj7168ES2_S2_fS2_fjLj128EEEEELb0ELb0ELb0EEEvNS_9FwdParamsE:
[----:B------:R-:W0:Y:S01]  /*0000*/  LDC R1, c[0x0][0x37c] ;  /* 0x0000df00ff017b82 */ /* 0x000e220000000800 */
[----:B------:R-:W1:Y:S01]  /*0010*/  S2R R192, SR_TID.X ;  /* 0x0000000000c07919 */ /* 0x000e620000002100 */
[----:B------:R-:W2:Y:S06]  /*0020*/  LDCU.64 UR4, c[0x0][0x438] ;  /* 0x00008700ff0477ac */ /* 0x000eac0008000a00 */
[----:B------:R-:W3:Y:S01]  /*0030*/  LDC R3, c[0x0][0x388] ;  /* 0x0000e200ff037b82 */ /* 0x000ee20000000800 */
[----:B------:R-:W-:Y:S01]  /*0040*/  BSSY.RECONVERGENT B0, `(.L_x_9182) ;  /* 0x00001c4000007945 */ /* 0x000fe20003800200 */
[----:B0-----:R-:W-:Y:S01]  /*0050*/  IADD3 R1, PT, PT, R1, -0x100, RZ ;  /* 0xffffff0001017810 */ /* 0x001fe20007ffe0ff */
[----:B------:R-:W0:Y:S01]  /*0060*/  LDCU.64 UR6, c[0x0][0x358] ;  /* 0x00006b00ff0677ac */ /* 0x000e220008000a00 */
[----:B--2---:R-:W-:-:S04]  /*0070*/  UISETP.NE.U32.AND UP0, UPT, UR4, URZ, UPT ;  /* 0x000000ff0400728c */ /* 0x004fc8000bf05070 */
[----:B------:R-:W-:Y:S01]  /*0080*/  UISETP.NE.AND.EX UP0, UPT, UR5, URZ, UPT, UP0 ;  /* 0x000000ff0500728c */ /* 0x000fe2000bf05300 */
[----:B---3--:R-:W-:-:S04]  /*0090*/  SHF.R.S32.HI R2, RZ, 0x1f, R3 ;  /* 0x0000001fff027819 */ /* 0x008fc80000011403 */
[----:B------:R-:W-:Y:S02]  /*00a0*/  LEA.HI R2, R2, R3, RZ, 0x3 ;  /* 0x0000000302027211 */ /* 0x000fe400078f18ff */
[----:B-1----:R-:W-:Y:S02]  /*00b0*/  LOP3.LUT R5, R192, 0x7f, RZ, 0x3c, !PT ;  /* 0x0000007fc0057812 */ /* 0x002fe400078e3cff */
[----:B------:R-:W-:Y:S02]  /*00c0*/  MOV R3, R192 ;  /* 0x000000c000037202 */ /* 0x000fe40000000f00 */
[----:B------:R-:W-:Y:S01]  /*00d0*/  LEA.HI.SX32 R0, R2, R5, 0x1d ;  /* 0x0000000502007211 */ /* 0x000fe200078feaff */
[----:B0-----:R-:W-:Y:S06]  /*00e0*/  BRA.U UP0, `(.L_x_9183) ;  /* 0x0000000d00947547 */ /* 0x001fec000b800000 */
        /* <DEDUP_REMOVED lines=15> */
[----:B------:R-:W5:Y:S02]  /*01e0*/  @P0 LDG.E.128 R20, desc[UR6][R4.64] ;  /* 0x0000000604140981 */ /* 0x000f64000c1e1d00 */
[----:B------:R-:W0:Y:S01]  /*01f0*/  LDC.64 R12, c[0x0][0x3d0] ;  /* 0x0000f400ff0c7b82 */ /* 0x000e220000000a00 */
[C---:B-1----:R-:W-:Y:S01]  /*0200*/  @P0 IMAD.WIDE.U32 R6, R3.reuse, 0x10, R6 ;  /* 0x0000001003060825 */ /* 0x042fe200078e0006 */
[----:B------:R-:W-:-:S04]  /*0210*/  @P0 LOP3.LUT R3, R3, 0x80, RZ, 0xfc, !PT ;  /* 0x0000008003030812 */ /* 0x000fc800078efcff */
[----:B------:R-:W5:Y:S02]  /*0220*/  @P0 LDG.E.128 R24, desc[UR6][R6.64] ;  /* 0x0000000606180981 */ /* 0x000f64000c1e1d00 */
[----:B------:R-:W1:Y:S01]  /*0230*/  LDC.64 R14, c[0x0][0x3d8] ;  /* 0x0000f600ff0e7b82 */ /* 0x000e620000000a00 */
[----:B--2---:R-:W-:-:S05]  /*0240*/  @P1 IMAD.WIDE.U32 R8, R3, 0x10, R8 ;  /* 0x0000001003081825 */ /* 0x004fca00078e0008 */
[----:B------:R-:W5:Y:S02]  /*0250*/  @P1 LDG.E.128 R28, desc[UR6][R8.64] ;  /* 0x00000006081c1981 */ /* 0x000f64000c1e1d00 */
[----:B------:R-:W2:Y:S01]  /*0260*/  LDC.64 R16, c[0x0][0x3d0] ;  /* 0x0000f400ff107b82 */ /* 0x000ea20000000a00 */
[----:B---3--:R-:W-:-:S04]  /*0270*/  @P1 IMAD.WIDE.U32 R10, R3, 0x10, R10 ;  /* 0x00000010030a1825 */ /* 0x008fc800078e000a */
[----:B------:R-:W-:Y:S01]  /*0280*/  @P1 VIADD R3, R3, 0x80 ;  /* 0x0000008003031836 */ /* 0x000fe20000000000 */
[----:B------:R-:W5:Y:S02]  /*0290*/  @P1 LDG.E.128 R32, desc[UR6][R10.64] ;  /* 0x000000060a201981 */ /* 0x000f64000c1e1d00 */
[----:B------:R-:W3:Y:S01]  /*02a0*/  LDC.64 R18, c[0x0][0x3d8] ;  /* 0x0000f600ff127b82 */ /* 0x000ee20000000a00 */
[----:B0-----:R-:W-:-:S05]  /*02b0*/  @P2 IMAD.WIDE.U32 R12, R3, 0x10, R12 ;  /* 0x00000010030c2825 */ /* 0x001fca00078e000c */
[----:B------:R-:W5:Y:S01]  /*02c0*/  @P2 LDG.E.128 R36, desc[UR6][R12.64] ;  /* 0x000000060c242981 */ /* 0x000f62000c1e1d00 */
[C---:B-1----:R-:W-:Y:S01]  /*02d0*/  @P2 IMAD.WIDE.U32 R14, R3.reuse, 0x10, R14 ;  /* 0x00000010030e2825 */ /* 0x042fe200078e000e */
[----:B------:R-:W-:Y:S01]  /*02e0*/  @P2 IADD3 R3, PT, PT, R3, 0x80, RZ ;  /* 0x0000008003032810 */ /* 0x000fe20007ffe0ff */
[----:B------:R-:W0:Y:S03]  /*02f0*/  LDC.64 R68, c[0x0][0x3d0] ;  /* 0x0000f400ff447b82 */ /* 0x000e260000000a00 */
[----:B------:R-:W5:Y:S01]  /*0300*/  @P2 LDG.E.128 R40, desc[UR6][R14.64] ;  /* 0x000000060e282981 */ /* 0x000f62000c1e1d00 */
[----:B--2---:R-:W-:-:S04]  /*0310*/  @P3 IMAD.WIDE.U32 R16, R3, 0x10, R16 ;  /* 0x0000001003103825 */ /* 0x004fc800078e0010 */
[----:B------:R-:W1:Y:S01]  /*0320*/  LDC.64 R72, c[0x0][0x3d8] ;  /* 0x0000f600ff487b82 */ /* 0x000e620000000a00 */
[----:B------:R-:W5:Y:S01]  /*0330*/  @P3 LDG.E.128 R44, desc[UR6][R16.64] ;  /* 0x00000006102c3981 */ /* 0x000f62000c1e1d00 */
[C---:B---3--:R-:W-:Y:S01]  /*0340*/  @P3 IMAD.WIDE.U32 R18, R3.reuse, 0x10, R18 ;  /* 0x0000001003123825 */ /* 0x048fe200078e0012 */
[----:B------:R-:W-:-:S05]  /*0350*/  @P3 IADD3 R3, PT, PT, R3, 0x80, RZ ;  /* 0x0000008003033810 */ /* 0x000fca0007ffe0ff */
[----:B------:R-:W2:Y:S01]  /*0360*/  LDC.64 R84, c[0x0][0x3d0] ;  /* 0x0000f400ff547b82 */ /* 0x000ea20000000a00 */
[----:B------:R-:W5:Y:S07]  /*0370*/  @P3 LDG.E.128 R48, desc[UR6][R18.64] ;  /* 0x0000000612303981 */ /* 0x000f6e000c1e1d00 */
[----:B------:R-:W3:Y:S01]  /*0380*/  LDC.64 R88, c[0x0][0x3d8] ;  /* 0x0000f600ff587b82 */ /* 0x000ee20000000a00 */
[----:B------:R-:W-:Y:S01]  /*0390*/  ISETP.GE.U32.AND P6, PT, R0, 0x380, PT ;  /* 0x000003800000780c */ /* 0x000fe20003fc6070 */
[----:B0-----:R-:W-:-:S04]  /*03a0*/  @P4 IMAD.WIDE.U32 R76, R3, 0x10, R68 ;  /* 0x00000010034c4825 */ /* 0x001fc800078e0044 */
[----:B-1----:R-:W-:-:S04]  /*03b0*/  @P4 IMAD.WIDE.U32 R80, R3, 0x10, R72 ;  /* 0x0000001003504825 */ /* 0x002fc800078e0048 */
[----:B------:R-:W-:Y:S01]  /*03c0*/  HFMA2 R70, -RZ, RZ, 0, 0 ;  /* 0x00000000ff467431 */ /* 0x000fe200000001ff */
[----:B------:R0:W5:Y:S01]  /*03d0*/  @P4 LDG.E.128 R52, desc[UR6][R76.64] ;  /* 0x000000064c344981 */ /* 0x000162000c1e1d00 */
[----:B------:R-:W-:Y:S02]  /*03e0*/  @P4 VIADD R3, R3, 0x80 ;  /* 0x0000008003034836 */ /* 0x000fe40000000000 */
[----:B------:R-:W-:Y:S01]  /*03f0*/  HFMA2 R82, -RZ, RZ, 0, 0 ;  /* 0x00000000ff527431 */ /* 0x000fe200000001ff */
[----:B------:R1:W5:Y:S01]  /*0400*/  @P4 LDG.E.128 R56, desc[UR6][R80.64] ;  /* 0x0000000650384981 */ /* 0x000362000c1e1d00 */
[C---:B--2---:R-:W-:Y:S01]  /*0410*/  @P5 IMAD.WIDE.U32 R84, R3.reuse, 0x10, R84 ;  /* 0x0000001003545825 */ /* 0x044fe200078e0054 */
[----:B------:R-:W-:Y:S02]  /*0420*/  CS2R R68, SRZ ;  /* 0x0000000000447805 */ /* 0x000fe4000001ff00 */
[----:B------:R-:W-:Y:S02]  /*0430*/  MOV R74, RZ ;  /* 0x000000ff004a7202 */ /* 0x000fe40000000f00 */
[----:B------:R-:W-:Y:S01]  /*0440*/  CS2R R72, SRZ ;  /* 0x0000000000487805 */ /* 0x000fe2000001ff00 */
[----:B------:R-:W-:Y:S01]  /*0450*/  IMAD.MOV.U32 R78, RZ, RZ, RZ ;  /* 0x000000ffff4e7224 */ /* 0x000fe200078e00ff */
[----:B------:R2:W5:Y:S01]  /*0460*/  @P5 LDG.E.128 R60, desc[UR6][R84.64] ;  /* 0x00000006543c5981 */ /* 0x000562000c1e1d00 */
[----:B---3--:R-:W-:Y:S01]  /*0470*/  @P5 IMAD.WIDE.U32 R88, R3, 0x10, R88 ;  /* 0x0000001003585825 */ /* 0x008fe200078e0058 */
[----:B0-----:R-:W-:-:S02]  /*0480*/  CS2R R76, SRZ ;  /* 0x00000000004c7805 */ /* 0x001fc4000001ff00 */
[----:B-1----:R-:W-:Y:S02]  /*0490*/  CS2R R80, SRZ ;  /* 0x0000000000507805 */ /* 0x002fe4000001ff00 */
[----:B------:R-:W-:Y:S01]  /*04a0*/  MOV R86, RZ ;  /* 0x000000ff00567202 */ /* 0x000fe20000000f00 */
[----:B------:R-:W-:Y:S01]  /*04b0*/  IMAD.MOV.U32 R90, RZ, RZ, RZ ;  /* 0x000000ffff5a7224 */ /* 0x000fe200078e00ff */
[----:B------:R0:W5:Y:S01]  /*04c0*/  @P5 LDG.E.128 R64, desc[UR6][R88.64] ;  /* 0x0000000658405981 */ /* 0x000162000c1e1d00 */
[----:B------:R-:W-:Y:S02]  /*04d0*/  CS2R R94, SRZ ;  /* 0x00000000005e7805 */ /* 0x000fe4000001ff00 */
[----:B--2---:R-:W-:Y:S02]  /*04e0*/  CS2R R84, SRZ ;  /* 0x0000000000547805 */ /* 0x004fe4000001ff00 */
[----:B------:R-:W-:Y:S02]  /*04f0*/  CS2R R92, SRZ ;  /* 0x00000000005c7805 */ /* 0x000fe4000001ff00 */
[----:B------:R-:W-:-:S02]  /*0500*/  CS2R R98, SRZ ;  /* 0x0000000000627805 */ /* 0x000fc4000001ff00 */
[----:B------:R-:W-:Y:S02]  /*0510*/  CS2R R96, SRZ ;  /* 0x0000000000607805 */ /* 0x000fe4000001ff00 */
[----:B------:R-:W-:Y:S02]  /*0520*/  CS2R R102, SRZ ;  /* 0x0000000000667805 */ /* 0x000fe4000001ff00 */
[----:B------:R-:W-:Y:S02]  /*0530*/  CS2R R100, SRZ ;  /* 0x0000000000647805 */ /* 0x000fe4000001ff00 */
[----:B------:R-:W-:Y:S02]  /*0540*/  CS2R R106, SRZ ;  /* 0x00000000006a7805 */ /* 0x000fe4000001ff00 */
[----:B------:R-:W-:Y:S02]  /*0550*/  CS2R R104, SRZ ;  /* 0x0000000000687805 */ /* 0x000fe4000001ff00 */
[----:B0-----:R-:W-:-:S02]  /*0560*/  CS2R R88, SRZ ;  /* 0x0000000000587805 */ /* 0x001fc4000001ff00 */
[----:B------:R-:W-:Y:S02]  /*0570*/  CS2R R110, SRZ ;  /* 0x00000000006e7805 */ /* 0x000fe4000001ff00 */
[----:B------:R-:W-:Y:S02]  /*0580*/  CS2R R108, SRZ ;  /* 0x00000000006c7805 */ /* 0x000fe4000001ff00 */
[----:B------:R-:W-:Y:S02]  /*0590*/  CS2R R114, SRZ ;  /* 0x0000000000727805 */ /* 0x000fe4000001ff00 */
[----:B------:R-:W-:Y:S02]  /*05a0*/  CS2R R112, SRZ ;  /* 0x0000000000707805 */ /* 0x000fe4000001ff00 */
[----:B------:R-:W-:Y:S01]  /*05b0*/  @P0 MOV R91, RZ ;  /* 0x000000ff005b0202 */ /* 0x000fe20000000f00 */
[----:B------:R-:W-:Y:S01]  /*05c0*/  @P2 IMAD.MOV.U32 R83, RZ, RZ, RZ ;  /* 0x000000ffff532224 */ /* 0x000fe200078e00ff */
[----:B------:R-:W-:Y:S01]  /*05d0*/  @P1 MOV R87, RZ ;  /* 0x000000ff00571202 */ /* 0x000fe20000000f00 */
[----:B------:R-:W-:Y:S01]  /*05e0*/  @P5 IMAD.MOV.U32 R71, RZ, RZ, RZ ;  /* 0x000000ffff475224 */ /* 0x000fe200078e00ff */
[----:B------:R-:W-:-:S02]  /*05f0*/  @P3 MOV R79, RZ ;  /* 0x000000ff004f3202 */ /* 0x000fc40000000f00 */
[----:B------:R-:W-:Y:S02]  /*0600*/  @P4 MOV R75, RZ ;  /* 0x000000ff004b4202 */ /* 0x000fe40000000f00 */
[----:B------:R-:W-:Y:S01]  /*0610*/  @P5 IADD3 R3, PT, PT, R3, 0x80, RZ ;  /* 0x0000008003035810 */ /* 0x000fe20007ffe0ff */
        /* <DEDUP_REMOVED lines=14> */
[----:B------:R-:W-:Y:S02]  /*0700*/  CS2R R76, SRZ ;  /* 0x00000000004c7805 */ /* 0x000fe4000001ff00 */
[----:B------:R-:W-:Y:S02]  /*0710*/  MOV R82, RZ ;  /* 0x000000ff00527202 */ /* 0x000fe40000000f00 */
[----:B------:R-:W-:Y:S01]  /*0720*/  CS2R R80, SRZ ;  /* 0x0000000000507805 */ /* 0x000fe2000001ff00 */
[----:B------:R-:W-:Y:S01]  /*0730*/  IMAD.MOV.U32 R86, RZ, RZ, RZ ;  /* 0x000000ffff567224 */ /* 0x000fe200078e00ff */
        /* <DEDUP_REMOVED lines=17> */
[----:B------:R-:W-:Y:S06]  /*0850*/  BRA `(.L_x_9185) ;  /* 0x0000001400087947 */ /* 0x000fec0003800000 */
.L_x_9184:
        /* <DEDUP_REMOVED lines=18> */
[----:B------:R-:W5:Y:S02]  /*0980*/  @P0 LD.E.128 R112, desc[UR6][R4.64] ;  /* 0x0000000604700980 */ /* 0x000f64000c101d00 */
[----:B------:R-:W2:Y:S01]  /*0990*/  LDC.64 R16, c[0x0][0x3d0] ;  /* 0x0000f400ff107b82 */ /* 0x000ea20000000a00 */
[----:B---3--:R-:W-:-:S05]  /*09a0*/  @P1 IMAD.WIDE.U32 R10, R3, 0x10, R10 ;  /* 0x00000010030a1825 */ /* 0x008fca00078e000a */
[----:B------:R-:W5:Y:S02]  /*09b0*/  @P1 LDG.E.128 R28, desc[UR6][R10.64] ;  /* 0x000000060a1c1981 */ /* 0x000f64000c1e1d00 */
[----:B------:R-:W3:Y:S01]  /*09c0*/  LDC.64 R18, c[0x0][0x3d8] ;  /* 0x0000f600ff127b82 */ /* 0x000ee20000000a00 */
[----:B0-----:R-:W-:-:S05]  /*09d0*/  @P1 IMAD.WIDE.U32 R12, R3, 0x10, R12 ;  /* 0x00000010030c1825 */ /* 0x001fca00078e000c */
[----:B------:R-:W5:Y:S02]  /*09e0*/  @P1 LDG.E.128 R32, desc[UR6][R12.64] ;  /* 0x000000060c201981 */ /* 0x000f64000c1e1d00 */
[----:B------:R-:W0:Y:S01]  /*09f0*/  @P2 LDC.64 R68, c[0x0][0x440] ;  /* 0x00011000ff442b82 */ /* 0x000e220000000a00 */
[C---:B-1----:R-:W-:Y:S01]  /*0a00*/  @P1 IMAD.WIDE.U32 R14, R3.reuse, 0x10, R14 ;  /* 0x00000010030e1825 */ /* 0x042fe200078e000e */
[----:B------:R-:W-:-:S04]  /*0a10*/  @P1 IADD3 R3, PT, PT, R3, 0x80, RZ ;  /* 0x0000008003031810 */ /* 0x000fc80007ffe0ff */
[----:B------:R-:W5:Y:S02]  /*0a20*/  @P1 LD.E.128 R108, desc[UR6][R14.64] ;  /* 0x000000060e6c1980 */ /* 0x000f64000c101d00 */
[----:B------:R-:W1:Y:S08]  /*0a30*/  LDC.64 R72, c[0x0][0x3d0] ;  /* 0x0000f400ff487b82 */ /* 0x000e700000000a00 */
[----:B------:R-:W4:Y:S08]  /*0a40*/  LDC.64 R76, c[0x0][0x3d8] ;  /* 0x0000f600ff4c7b82 */ /* 0x000f300000000a00 */
[----:B------:R-:W4:Y:S08]  /*0a50*/  @P3 LDC.64 R80, c[0x0][0x440] ;  /* 0x00011000ff503b82 */ /* 0x000f300000000a00 */
[----:B------:R-:W4:Y:S08]  /*0a60*/  LDC.64 R84, c[0x0][0x3d0] ;  /* 0x0000f400ff547b82 */ /* 0x000f300000000a00 */
[----:B------:R-:W4:Y:S08]  /*0a70*/  LDC.64 R88, c[0x0][0x3d8] ;  /* 0x0000f600ff587b82 */ /* 0x000f300000000a00 */
[----:B------:R-:W4:Y:S01]  /*0a80*/  @P4 LDC.64 R116, c[0x0][0x440] ;  /* 0x00011000ff744b82 */ /* 0x000f220000000a00 */
[----:B--2---:R-:W-:-:S07]  /*0a90*/  @P2 IMAD.WIDE.U32 R16, R3, 0x10, R16 ;  /* 0x0000001003102825 */ /* 0x004fce00078e0010 */
[----:B------:R-:W2:Y:S01]  /*0aa0*/  LDC.64 R118, c[0x0][0x3d0] ;  /* 0x0000f400ff767b82 */ /* 0x000ea20000000a00 */
[C---:B---3--:R-:W-:Y:S01]  /*0ab0*/  @P2 IMAD.WIDE.U32 R18, R3.reuse, 0x10, R18 ;  /* 0x0000001003122825 */ /* 0x048fe200078e0012 */
[----:B------:R-:W5:Y:S06]  /*0ac0*/  @P2 LDG.E.128 R36, desc[UR6][R16.64] ;  /* 0x0000000610242981 */ /* 0x000f6c000c1e1d00 */
[----:B------:R-:W3:Y:S01]  /*0ad0*/  LDC.64 R120, c[0x0][0x3d8] ;  /* 0x0000f600ff787b82 */ /* 0x000ee20000000a00 */
[C---:B0-----:R-:W-:Y:S01]  /*0ae0*/  @P2 IMAD.WIDE.U32 R68, R3.reuse, 0x10, R68 ;  /* 0x0000001003442825 */ /* 0x041fe200078e0044 */
[----:B------:R-:W5:Y:S06]  /*0af0*/  @P2 LDG.E.128 R40, desc[UR6][R18.64] ;  /* 0x0000000612282981 */ /* 0x000f6c000c1e1d00 */
[----:B------:R-:W0:Y:S01]  /*0b00*/  @P5 LDC.64 R122, c[0x0][0x440] ;  /* 0x00011000ff7a5b82 */ /* 0x000e220000000a00 */
[----:B------:R-:W-:Y:S01]  /*0b10*/  @P2 VIADD R3, R3, 0x80 ;  /* 0x0000008003032836 */ /* 0x000fe20000000000 */
[----:B------:R-:W-:Y:S01]  /*0b20*/  ISETP.GE.U32.AND P6, PT, R0, 0x380, PT ;  /* 0x000003800000780c */ /* 0x000fe20003fc6070 */
[----:B------:R-:W-:Y:S01]  /*0b30*/  HFMA2 R74, -RZ, RZ, 0, 0 ;  /* 0x00000000ff4a7431 */ /* 0x000fe200000001ff */
[----:B------:R0:W5:Y:S01]  /*0b40*/  @P2 LD.E.128 R104, desc[UR6][R68.64] ;  /* 0x0000000644682980 */ /* 0x000162000c101d00 */
[----:B-1----:R-:W-:-:S04]  /*0b50*/  @P3 IMAD.WIDE.U32 R72, R3, 0x10, R72 ;  /* 0x0000001003483825 */ /* 0x002fc800078e0048 */
[----:B----4-:R-:W-:-:S04]  /*0b60*/  @P3 IMAD.WIDE.U32 R76, R3, 0x10, R76 ;  /* 0x00000010034c3825 */ /* 0x010fc800078e004c */
[----:B------:R-:W-:Y:S01]  /*0b70*/  HFMA2 R86, -RZ, RZ, 0, 0 ;  /* 0x00000000ff567431 */ /* 0x000fe200000001ff */
[----:B------:R1:W5:Y:S01]  /*0b80*/  @P3 LDG.E.128 R44, desc[UR6][R72.64] ;  /* 0x00000006482c3981 */ /* 0x000362000c1e1d00 */
[C---:B------:R-:W-:Y:S01]  /*0b90*/  @P3 IMAD.WIDE.U32 R80, R3.reuse, 0x10, R80 ;  /* 0x0000001003503825 */ /* 0x040fe200078e0050 */
[----:B------:R-:W-:Y:S02]  /*0ba0*/  @P3 IADD3 R3, PT, PT, R3, 0x80, RZ ;  /* 0x0000008003033810 */ /* 0x000fe40007ffe0ff */
[----:B------:R4:W5:Y:S03]  /*0bb0*/  @P3 LDG.E.128 R48, desc[UR6][R76.64] ;  /* 0x000000064c303981 */ /* 0x000966000c1e1d00 */
[C---:B------:R-:W-:Y:S01]  /*0bc0*/  @P4 IMAD.WIDE.U32 R84, R3.reuse, 0x10, R84 ;  /* 0x0000001003544825 */ /* 0x040fe200078e0054 */
[----:B------:R4:W5:Y:S03]  /*0bd0*/  @P3 LD.E.128 R100, desc[UR6][R80.64] ;  /* 0x0000000650643980 */ /* 0x000966000c101d00 */
[C---:B------:R-:W-:Y:S01]  /*0be0*/  @P4 IMAD.WIDE.U32 R88, R3.reuse, 0x10, R88 ;  /* 0x0000001003584825 */ /* 0x040fe200078e0058 */
[----:B------:R4:W5:Y:S03]  /*0bf0*/  @P4 LDG.E.128 R52, desc[UR6][R84.64] ;  /* 0x0000000654344981 */ /* 0x000966000c1e1d00 */
[C---:B------:R-:W-:Y:S01]  /*0c00*/  @P4 IMAD.WIDE.U32 R116, R3.reuse, 0x10, R116 ;  /* 0x0000001003744825 */ /* 0x040fe200078e0074 */
[----:B------:R-:W-:Y:S01]  /*0c10*/  @P4 IADD3 R3, PT, PT, R3, 0x80, RZ ;  /* 0x0000008003034810 */ /* 0x000fe20007ffe0ff */
[----:B------:R4:W5:Y:S04]  /*0c20*/  @P4 LDG.E.128 R56, desc[UR6][R88.64] ;  /* 0x0000000658384981 */ /* 0x000968000c1e1d00 */
[C---:B--2---:R-:W-:Y:S01]  /*0c30*/  @P5 IMAD.WIDE.U32 R118, R3.reuse, 0x10, R118 ;  /* 0x0000001003765825 */ /* 0x044fe200078e0076 */
[----:B------:R2:W5:Y:S03]  /*0c40*/  @P4 LD.E.128 R96, desc[UR6][R116.64] ;  /* 0x0000000674604980 */ /* 0x000566000c101d00 */
[C---:B---3--:R-:W-:Y:S01]  /*0c50*/  @P5 IMAD.WIDE.U32 R120, R3.reuse, 0x10, R120 ;  /* 0x0000001003785825 */ /* 0x048fe200078e0078 */
[----:B------:R2:W5:Y:S03]  /*0c60*/  @P5 LDG.E.128 R60, desc[UR6][R118.64] ;  /* 0x00000006763c5981 */ /* 0x000566000c1e1d00 */
[----:B0-----:R-:W-:Y:S01]  /*0c70*/  @P5 IMAD.WIDE.U32 R122, R3, 0x10, R122 ;  /* 0x00000010037a5825 */ /* 0x001fe200078e007a */
[----:B------:R2:W5:Y:S04]  /*0c80*/  @P5 LDG.E.128 R64, desc[UR6][R120.64] ;  /* 0x0000000678405981 */ /* 0x000568000c1e1d00 */
[----:B------:R2:W5:Y:S01]  /*0c90*/  @P5 LD.E.128 R92, desc[UR6][R122.64] ;  /* 0x000000067a5c5980 */ /* 0x000562000c101d00 */
[----:B------:R-:W-:Y:S01]  /*0ca0*/  IMAD.MOV.U32 R70, RZ, RZ, RZ ;  /* 0x000000ffff467224 */ /* 0x000fe200078e00ff */
[----:B------:R-:W-:-:S02]  /*0cb0*/  CS2R R68, SRZ ;  /* 0x0000000000447805 */ /* 0x000fc4000001ff00 */
[----:B-1----:R-:W-:Y:S02]  /*0cc0*/  CS2R R72, SRZ ;  /* 0x0000000000487805 */ /* 0x002fe4000001ff00 */
[----:B------:R-:W-:Y:S02]  /*0cd0*/  MOV R78, RZ ;  /* 0x000000ff004e7202 */ /* 0x000fe40000000f00 */
[----:B----4-:R-:W-:Y:S01]  /*0ce0*/  CS2R R76, SRZ ;  /* 0x00000000004c7805 */ /* 0x010fe2000001ff00 */
[----:B------:R-:W-:Y:S01]  /*0cf0*/  IMAD.MOV.U32 R82, RZ, RZ, RZ ;  /* 0x000000ffff527224 */ /* 0x000fe200078e00ff */
[----:B------:R-:W-:Y:S02]  /*0d00*/  CS2R R80, SRZ ;  /* 0x0000000000507805 */ /* 0x000fe4000001ff00 */
[----:B------:R-:W-:Y:S02]  /*0d10*/  CS2R R84, SRZ ;  /* 0x0000000000547805 */ /* 0x000fe4000001ff00 */
[----:B------:R-:W-:-:S02]  /*0d20*/  MOV R90, RZ ;  /* 0x000000ff005a7202 */ /* 0x000fc40000000f00 */
[----:B------:R-:W-:Y:S01]  /*0d30*/  CS2R R88, SRZ ;  /* 0x0000000000587805 */ /* 0x000fe2000001ff00 */
[----:B------:R-:W-:Y:S01]  /*0d40*/  @P0 IMAD.MOV.U32 R91, RZ, RZ, RZ ;  /* 0x000000ffff5b0224 */ /* 0x000fe200078e00ff */
[----:B------:R-:W-:Y:S01]  /*0d50*/  @P1 MOV R87, RZ ;  /* 0x000000ff00571202 */ /* 0x000fe20000000f00 */
[----:B------:R-:W-:Y:S01]  /*0d60*/  @P3 IMAD.MOV.U32 R79, RZ, RZ, RZ ;  /* 0x000000ffff4f3224 */ /* 0x000fe200078e00ff */
[----:B------:R-:W-:Y:S01]  /*0d70*/  @P2 MOV R83, RZ ;  /* 0x000000ff00532202 */ /* 0x000fe20000000f00 */
[----:B------:R-:W-:Y:S01]  /*0d80*/  @P5 VIADD R3, R3, 0x80 ;  /* 0x0000008003035836 */ /* 0x000fe20000000000 */
[----:B------:R-:W-:Y:S02]  /*0d90*/  @P4 MOV R75, RZ ;  /* 0x000000ff004b4202 */ /* 0x000fe40000000f00 */
[----:B------:R-:W-:Y:S01]  /*0da0*/  @P5 MOV R71, RZ ;  /* 0x000000ff00475202 */ /* 0x000fe20000000f00 */
        /* <DEDUP_REMOVED lines=15> */
[----:B------:R-:W-:Y:S01]  /*0ea0*/  CS2R R72, SRZ ;  /* 0x0000000000487805 */ /* 0x000fe2000001ff00 */
[----:B------:R-:W-:Y:S01]  /*0eb0*/  IMAD.MOV.U32 R78, RZ, RZ, RZ ;  /* 0x000000ffff4e7224 */ /* 0x000fe200078e00ff */
[----:B------:R-:W-:-:S02]  /*0ec0*/  CS2R R76, SRZ ;  /* 0x00000000004c7805 */ /* 0x000fc4000001ff00 */
[----:B------:R-:W-:Y:S02]  /*0ed0*/  MOV R82, RZ ;  /* 0x000000ff00527202 */ /* 0x000fe40000000f00 */
[----:B------:R-:W-:Y:S02]  /*0ee0*/  CS2R R80, SRZ ;  /* 0x0000000000507805 */ /* 0x000fe4000001ff00 */
[----:B------:R-:W-:Y:S02]  /*0ef0*/  MOV R86, RZ ;  /* 0x000000ff00567202 */ /* 0x000fe40000000f00 */
[----:B------:R-:W-:Y:S01]  /*0f00*/  CS2R R84, SRZ ;  /* 0x0000000000547805 */ /* 0x000fe2000001ff00 */
[----:B------:R-:W-:Y:S01]  /*0f10*/  IMAD.MOV.U32 R90, RZ, RZ, RZ ;  /* 0x000000ffff5a7224 */ /* 0x000fe200078e00ff */
[----:B------:R-:W-:Y:S01]  /*0f20*/  CS2R R88, SRZ ;  /* 0x0000000000587805 */ /* 0x000fe2000001ff00 */
[----:B------:R-:W-:Y:S06]  /*0f30*/  BRA `(.L_x_9185) ;  /* 0x0000000c00507947 */ /* 0x000fec0003800000 */
.L_x_9183:
        /* <DEDUP_REMOVED lines=40> */
[----:B------:R-:W1:Y:S01]  /*11c0*/  @P3 LDC.64 R8, c[0x0][0x440] ;  /* 0x00011000ff083b82 */ /* 0x000e620000000a00 */
[----:B0-----:R-:W-:-:S07]  /*11d0*/  @P1 IMAD.WIDE.U32 R18, R3, 0x10, R18 ;  /* 0x0000001003121825 */ /* 0x001fce00078e0012 */
[----:B------:R-:W0:Y:S08]  /*11e0*/  LDC.64 R10, c[0x0][0x3d0] ;  /* 0x0000f400ff0a7b82 */ /* 0x000e300000000a00 */
[----:B------:R-:W0:Y:S08]  /*11f0*/  @P4 LDC.64 R126, c[0x0][0x438] ;  /* 0x00010e00ff7e4b82 */ /* 0x000e300000000a00 */
[----:B------:R-:W0:Y:S08]  /*1200*/  LDC.64 R128, c[0x0][0x3d8] ;  /* 0x0000f600ff807b82 */ /* 0x000e300000000a00 */
[----:B------:R-:W0:Y:S01]  /*1210*/  @P4 LDC.64 R130, c[0x0][0x440] ;  /* 0x00011000ff824b82 */ /* 0x000e220000000a00 */
[----:B------:R-:W-:Y:S01]  /*1220*/  @P1 IADD3 R3, PT, PT, R3, 0x80, RZ ;  /* 0x0000008003031810 */ /* 0x000fe20007ffe0ff */
[----:B------:R0:W5:Y:S06]  /*1230*/  @P1 LD.E.128 R108, desc[UR6][R18.64] ;  /* 0x00000006126c1980 */ /* 0x00016c000c101d00 */
        /* <DEDUP_REMOVED lines=22> */
[----:B0-----:R-:W-:-:S04]  /*13a0*/  @P4 IMAD.WIDE.U32 R10, R3, 0x10, R10 ;  /* 0x00000010030a4825 */ /* 0x001fc800078e000a */
        /* <DEDUP_REMOVED lines=9> */
[C---:B---3--:R-:W-:Y:S01]  /*1440*/  @P5 IMAD.WIDE.U32 R12, R3.reuse, 0x10, R12 ;  /* 0x00000010030c5825 */ /* 0x048fe200078e000c */
        /* <DEDUP_REMOVED lines=22> */
.L_x_9186:
        /* <DEDUP_REMOVED lines=12> */
[----:B------:R-:W0:Y:S01]  /*1670*/  @P1 LDC.64 R12, c[0x0][0x438] ;  /* 0x00010e00ff0c1b82 */ /* 0x000e220000000a00 */
[----:B-1----:R-:W-:-:S05]  /*1680*/  @P0 IMAD.WIDE.U32 R8, R3, 0x10, R8 ;  /* 0x0000001003080825 */ /* 0x002fca00078e0008 */
[----:B------:R-:W5:Y:S02]  /*1690*/  @P0 LDG.E.128 R24, desc[UR6][R8.64] ;  /* 0x0000000608180981 */ /* 0x000f64000c1e1d00 */
[----:B------:R-:W1:Y:S01]  /*16a0*/  LDC.64 R14, c[0x0][0x3d8] ;  /* 0x0000f600ff0e7b82 */ /* 0x000e620000000a00 */
[C---:B--2---:R-:W-:Y:S01]  /*16b0*/  @P0 IMAD.WIDE.U32 R6, R3.reuse, 0x10, R6 ;  /* 0x0000001003060825 */ /* 0x044fe200078e0006 */
[----:B------:R-:W-:-:S04]  /*16c0*/  @P0 LOP3.LUT R3, R3, 0x80, RZ, 0xfc, !PT ;  /* 0x0000008003030812 */ /* 0x000fc800078efcff */
[----:B------:R-:W5:Y:S02]  /*16d0*/  @P0 LD.E.128 R88, desc[UR6][R6.64] ;  /* 0x0000000606580980 */ /* 0x000f64000c101d00 */
[----:B------:R-:W2:Y:S01]  /*16e0*/  LDC.64 R16, c[0x0][0x3d0] ;  /* 0x0000f400ff107b82 */ /* 0x000ea20000000a00 */
[----:B---3--:R-:W-:-:S05]  /*16f0*/  @P1 IMAD.WIDE.U32 R10, R3, 0x10, R10 ;  /* 0x00000010030a1825 */ /* 0x008fca00078e000a */
[----:B------:R-:W5:Y:S02]  /*1700*/  @P1 LDG.E.128 R28, desc[UR6][R10.64] ;  /* 0x000000060a1c1981 */ /* 0x000f64000c1e1d00 */
[----:B------:R-:W3:Y:S01]  /*1710*/  @P2 LDC.64 R18, c[0x0][0x438] ;  /* 0x00010e00ff122b82 */ /* 0x000ee20000000a00 */
[----:B0-----:R-:W-:-:S05]  /*1720*/  @P1 IMAD.WIDE.U32 R12, R3, 0x10, R12 ;  /* 0x00000010030c1825 */ /* 0x001fca00078e000c */
[----:B------:R-:W5:Y:S02]  /*1730*/  @P1 LD.E.128 R84, desc[UR6][R12.64] ;  /* 0x000000060c541980 */ /* 0x000f64000c101d00 */
[----:B------:R-:W0:Y:S01]  /*1740*/  LDC.64 R92, c[0x0][0x3d8] ;  /* 0x0000f600ff5c7b82 */ /* 0x000e220000000a00 */
[----:B-1----:R-:W-:-:S04]  /*1750*/  @P1 IMAD.WIDE.U32 R14, R3, 0x10, R14 ;  /* 0x00000010030e1825 */ /* 0x002fc800078e000e */
[----:B------:R-:W-:Y:S01]  /*1760*/  @P1 VIADD R3, R3, 0x80 ;  /* 0x0000008003031836 */ /* 0x000fe20000000000 */
[----:B------:R-:W5:Y:S02]  /*1770*/  @P1 LDG.E.128 R32, desc[UR6][R14.64] ;  /* 0x000000060e201981 */ /* 0x000f64000c1e1d00 */
        /* <DEDUP_REMOVED lines=11> */
[----:B0-----:R-:W-:-:S07]  /*1830*/  @P2 IMAD.WIDE.U32 R92, R3, 0x10, R92 ;  /* 0x00000010035c2825 */ /* 0x001fce00078e005c */
[----:B------:R-:W0:Y:S01]  /*1840*/  @P5 LDC.64 R120, c[0x0][0x438] ;  /* 0x00010e00ff785b82 */ /* 0x000e220000000a00 */
[----:B------:R-:W-:Y:S01]  /*1850*/  @P2 IADD3 R3, PT, PT, R3, 0x80, RZ ;  /* 0x0000008003032810 */ /* 0x000fe20007ffe0ff */
[----:B------:R-:W5:Y:S04]  /*1860*/  @P2 LD.E.128 R80, desc[UR6][R18.64] ;  /* 0x0000000612502980 */ /* 0x000f68000c101d00 */
[----:B-1----:R-:W-:Y:S01]  /*1870*/  @P3 IMAD.WIDE.U32 R96, R3, 0x10, R96 ;  /* 0x0000001003603825 */ /* 0x002fe200078e0060 */
[----:B------:R-:W-:-:S03]  /*1880*/  ISETP.GE.U32.AND P6, PT, R0, 0x380, PT ;  /* 0x000003800000780c */ /* 0x000fc60003fc6070 */
[----:B------:R-:W-:Y:S01]  /*1890*/  HFMA2 R94, -RZ, RZ, 0, 0 ;  /* 0x00000000ff5e7431 */ /* 0x000fe200000001ff */
[----:B------:R1:W5:Y:S01]  /*18a0*/  @P2 LDG.E.128 R40, desc[UR6][R92.64] ;  /* 0x000000065c282981 */ /* 0x000362000c1e1d00 */
[----:B----4-:R-:W-:-:S04]  /*18b0*/  @P3 IMAD.WIDE.U32 R100, R3, 0x10, R100 ;  /* 0x0000001003643825 */ /* 0x010fc800078e0064 */
[----:B------:R-:W-:Y:S01]  /*18c0*/  HFMA2 R106, -RZ, RZ, 0, 0 ;  /* 0x00000000ff6a7431 */ /* 0x000fe200000001ff */
[----:B------:R-:W-:Y:S01]  /*18d0*/  MOV R98, RZ ;  /* 0x000000ff00627202 */ /* 0x000fe20000000f00 */
[----:B------:R4:W5:Y:S01]  /*18e0*/  @P3 LDG.E.128 R44, desc[UR6][R96.64] ;  /* 0x00000006602c3981 */ /* 0x000962000c1e1d00 */
[C---:B------:R-:W-:Y:S01]  /*18f0*/  @P3 IMAD.WIDE.U32 R104, R3.reuse, 0x10, R104 ;  /* 0x0000001003683825 */ /* 0x040fe200078e0068 */
[----:B------:R-:W-:Y:S02]  /*1900*/  @P3 IADD3 R3, PT, PT, R3, 0x80, RZ ;  /* 0x0000008003033810 */ /* 0x000fe40007ffe0ff */
[----:B------:R4:W5:Y:S03]  /*1910*/  @P3 LD.E.128 R76, desc[UR6][R100.64] ;  /* 0x00000006644c3980 */ /* 0x000966000c101d00 */
        /* <DEDUP_REMOVED lines=8> */
[----:B--2---:R-:W-:-:S04]  /*19a0*/  @P5 IMAD.WIDE.U32 R118, R3, 0x10, R118 ;  /* 0x0000001003765825 */ /* 0x004fc800078e0076 */
[C---:B0-----:R-:W-:Y:S01]  /*19b0*/  @P5 IMAD.WIDE.U32 R120, R3.reuse, 0x10, R120 ;  /* 0x0000001003785825 */ /* 0x041fe200078e0078 */
[----:B------:R0:W5:Y:S03]  /*19c0*/  @P5 LDG.E.128 R60, desc[UR6][R118.64] ;  /* 0x00000006763c5981 */ /* 0x000166000c1e1d00 */
[----:B---3--:R-:W-:Y:S01]  /*19d0*/  @P5 IMAD.WIDE.U32 R122, R3, 0x10, R122 ;  /* 0x00000010037a5825 */ /* 0x008fe200078e007a */
[----:B------:R0:W5:Y:S04]  /*19e0*/  @P5 LD.E.128 R68, desc[UR6][R120.64] ;  /* 0x0000000678445980 */ /* 0x000168000c101d00 */
[----:B------:R0:W5:Y:S01]  /*19f0*/  @P5 LDG.E.128 R64, desc[UR6][R122.64] ;  /* 0x000000067a405981 */ /* 0x000162000c1e1d00 */
[----:B-1----:R-:W-:-:S02]  /*1a00*/  CS2R R92, SRZ ;  /* 0x00000000005c7805 */ /* 0x002fc4000001ff00 */
[----:B----4-:R-:W-:Y:S01]  /*1a10*/  CS2R R96, SRZ ;  /* 0x0000000000607805 */ /* 0x010fe2000001ff00 */
[----:B------:R-:W-:Y:S01]  /*1a20*/  IMAD.MOV.U32 R102, RZ, RZ, RZ ;  /* 0x000000ffff667224 */ /* 0x000fe200078e00ff */
[----:B------:R-:W-:Y:S02]  /*1a30*/  CS2R R100, SRZ ;  /* 0x0000000000647805 */ /* 0x000fe4000001ff00 */
[----:B------:R-:W-:Y:S02]  /*1a40*/  CS2R R104, SRZ ;  /* 0x0000000000687805 */ /* 0x000fe4000001ff00 */
[----:B------:R-:W-:Y:S02]  /*1a50*/  MOV R110, RZ ;  /* 0x000000ff006e7202 */ /* 0x000fe40000000f00 */
[----:B------:R-:W-:Y:S01]  /*1a60*/  CS2R R108, SRZ ;  /* 0x00000000006c7805 */ /* 0x000fe2000001ff00 */
[----:B------:R-:W-:Y:S01]  /*1a70*/  IMAD.MOV.U32 R114, RZ, RZ, RZ ;  /* 0x000000ffff727224 */ /* 0x000fe200078e00ff */
[----:B------:R-:W-:-:S02]  /*1a80*/  CS2R R112, SRZ ;  /* 0x0000000000707805 */ /* 0x000fc4000001ff00 */
[----:B------:R-:W-:Y:S01]  /*1a90*/  @P0 MOV R115, RZ ;  /* 0x000000ff00730202 */ /* 0x000fe20000000f00 */
[----:B------:R-:W-:Y:S01]  /*1aa0*/  @P2 IMAD.MOV.U32 R107, RZ, RZ, RZ ;  /* 0x000000ffff6b2224 */ /* 0x000fe200078e00ff */
[----:B------:R-:W-:Y:S01]  /*1ab0*/  @P1 MOV R111, RZ ;  /* 0x000000ff006f1202 */ /* 0x000fe20000000f00 */
[----:B------:R-:W-:Y:S01]  /*1ac0*/  @P5 IMAD.MOV.U32 R95, RZ, RZ, RZ ;  /* 0x000000ffff5f5224 */ /* 0x000fe200078e00ff */
[----:B------:R-:W-:Y:S02]  /*1ad0*/  @P3 MOV R103, RZ ;  /* 0x000000ff00673202 */ /* 0x000fe40000000f00 */
[----:B------:R-:W-:Y:S02]  /*1ae0*/  @P4 MOV R99, RZ ;  /* 0x000000ff00634202 */ /* 0x000fe40000000f00 */
[----:B------:R-:W-:Y:S01]  /*1af0*/  @P5 IADD3 R3, PT, PT, R3, 0x80, RZ ;  /* 0x0000008003035810 */ /* 0x000fe20007ffe0ff */
[----:B0-----:R-:W-:Y:S06]  /*1b00*/  @!P6 BRA `(.L_x_9185) ;  /* 0x00000000005ce947 */ /* 0x001fec0003800000 */
        /* <DEDUP_REMOVED lines=22> */
[----:B------:R-:W-:-:S07]  /*1c70*/  CS2R R112, SRZ ;  /* 0x0000000000707805 */ /* 0x000fce000001ff00 */
.L_x_9185:
[----:B------:R-:W-:Y:S05]  /*1c80*/  BSYNC.RECONVERGENT B0 ;  /* 0x0000000000007941 */ /* 0x000fea0003800200 */
.L_x_9182:
[----:B------:R-:W0:Y:S08]  /*1c90*/  S2UR UR4, SR_CTAID.X ;  /* 0x00000000000479c3 */ /* 0x000e300000002500 */
[----:B------:R-:W0:Y:S02]  /*1ca0*/  LDC R3, c[0x0][0x384] ;  /* 0x0000e100ff037b82 */ /* 0x000e240000000800 */
[----:B0-----:R-:W-:-:S13]  /*1cb0*/  ISETP.LE.AND P1, PT, R3, UR4, PT ;  /* 0x0000000403007c0c */ /* 0x001fda000bf23270 */
[----:B------:R-:W-:Y:S05]  /*1cc0*/  @P1 EXIT ;  /* 0x000000000000194d */ /* 0x000fea0003800000 */
[----:B-----5:R-:W-:Y:S01]  /*1cd0*/  PRMT R191, R131, 0x7632, R191 ;  /* 0x0000763283bf7816 */ /* 0x020fe200000000bf */
[----:B------:R-:W-:Y:S01]  /*1ce0*/  UPLOP3.LUT UP1, UPT, UPT, UPT, UPT, 0x40, 0x4 ;  /* 0x000000000004789c */ /* 0x000fe20003f2e870 */
[----:B------:R-:W-:Y:S01]  /*1cf0*/  PRMT R190, R119, 0x7632, R190 ;  /* 0x0000763277be7816 */ /* 0x000fe200000000be */
[----:B------:R-:W0:Y:S01]  /*1d00*/  LDCU UR14, c[0x0][0x388] ;  /* 0x00007100ff0e77ac */ /* 0x000e220008000800 */
[----:B------:R-:W-:Y:S01]  /*1d10*/  PRMT R189, R127, 0x7632, R189 ;  /* 0x000076327fbd7816 */ /* 0x000fe200000000bd */
[----:B------:R-:W-:Y:S01]  /*1d20*/  STL.S16 [R1+0xfc], R191 ;  /* 0x0000fcbf01007387 */ /* 0x000fe20000100600 */
[----:B------:R-:W-:Y:S01]  /*1d30*/  PRMT R188, R123, 0x7632, R188 ;  /* 0x000076327bbc7816 */ /* 0x000fe200000000bc */
[----:B------:R-:W1:Y:S01]  /*1d40*/  LDCU.U8 UR12, c[0x0][0x410] ;  /* 0x00008200ff0c77ac */ /* 0x000e620008000000 */
[----:B------:R-:W-:Y:S01]  /*1d50*/  PRMT R187, R130, 0x7632, R187 ;  /* 0x0000763282bb7816 */ /* 0x000fe200000000bb */
[----:B------:R-:W-:Y:S01]  /*1d60*/  STL.S16 [R1+0xf8], R190 ;  /* 0x0000f8be01007387 */ /* 0x000fe20000100600 */
[----:B------:R-:W-:Y:S01]  /*1d70*/  PRMT R186, R118, 0x7632, R186 ;  /* 0x0000763276ba7816 */ /* 0x000fe200000000ba */
[----:B------:R-:W2:Y:S01]  /*1d80*/  LDCU UR13, c[0x0][0x400] ;  /* 0x00008000ff0d77ac */ /* 0x000ea20008000800 */
[----:B------:R-:W-:Y:S01]  /*1d90*/  PRMT R185, R126, 0x7632, R185 ;  /* 0x000076327eb97816 */ /* 0x000fe200000000b9 */
[----:B------:R-:W-:Y:S01]  /*1da0*/  STL.S16 [R1+0xf4], R189 ;  /* 0x0000f4bd01007387 */ /* 0x000fe20000100600 */
[----:B------:R-:W-:Y:S01]  /*1db0*/  PRMT R184, R122, 0x7632, R184 ;  /* 0x000076327ab87816 */ /* 0x000fe200000000b8 */
[----:B------:R-:W3:Y:S01]  /*1dc0*/  LDCU.64 UR8, c[0x0][0x398] ;  /* 0x00007300ff0877ac */ /* 0x000ee20008000a00 */
[----:B------:R-:W-:Y:S01]  /*1dd0*/  PRMT R183, R129, 0x7632, R183 ;  /* 0x0000763281b77816 */ /* 0x000fe200000000b7 */
[----:B------:R-:W-:Y:S01]  /*1de0*/  STL.S16 [R1+0xf0], R188 ;  /* 0x0000f0bc01007387 */ /* 0x000fe20000100600 */
[----:B------:R-:W-:Y:S01]  /*1df0*/  PRMT R182, R117, 0x7632, R182 ;  /* 0x0000763275b67816 */ /* 0x000fe200000000b6 */
[----:B------:R-:W4:Y:S01]  /*1e00*/  LDCU.64 UR10, c[0x0][0x3a0] ;  /* 0x00007400ff0a77ac */ /* 0x000f220008000a00 */
        /* <DEDUP_REMOVED lines=54> */
[----:B------:R-:W-:Y:S01]  /*2170*/  SHF.R.S32.HI R2, RZ, 0x3, R2 ;  /* 0x00000003ff027819 */ /* 0x000fe20000011402 */
[----:B------:R-:W-:Y:S01]  /*2180*/  STL.S16 [R1+0xa4], R169 ;  /* 0x0000a4a901007387 */ /* 0x000fe20000100600 */
[----:B------:R-:W-:-:S02]  /*2190*/  SHF.L.U32 R5, R192, 0x5, RZ ;  /* 0x00000005c0057819 */ /* 0x000fc400000006ff */
[----:B------:R-:W-:Y:S01]  /*21a0*/  PRMT R145, R72, 0x7632, R145 ;  /* 0x0000763248917816 */ /* 0x000fe20000000091 */
[----:B------:R-:W-:Y:S01]  /*21b0*/  STL.S16 [R1+0xa0], R168 ;  /* 0x0000a0a801007387 */ /* 0x000fe20000100600 */
[----:B------:R-:W-:Y:S02]  /*21c0*/  PRMT R144, R52, 0x7632, R144 ;  /* 0x0000763234907816 */ /* 0x000fe40000000090 */
[----:B------:R-:W-:Y:S01]  /*21d0*/  PRMT R143, R103, 0x7632, R143 ;  /* 0x00007632678f7816 */ /* 0x000fe2000000008f */
[----:B------:R-:W-:Y:S01]  /*21e0*/  STL.S16 [R1+0x9c], R167 ;  /* 0x00009ca701007387 */ /* 0x000fe20000100600 */
[----:B------:R-:W-:Y:S02]  /*21f0*/  PRMT R142, R51, 0x7632, R142 ;  /* 0x00007632338e7816 */ /* 0x000fe4000000008e */
[----:B------:R-:W-:Y:S01]  /*2200*/  LOP3.LUT R4, R192, 0x60, RZ, 0xc0, !PT ;  /* 0x00000060c0047812 */ /* 0x000fe200078ec0ff */
[----:B------:R-:W-:Y:S01]  /*2210*/  STL.S16 [R1+0x98], R166 ;  /* 0x000098a601007387 */ /* 0x000fe20000100600 */
[C---:B------:R-:W-:Y:S01]  /*2220*/  LOP3.LUT R3, R2.reuse, 0x7f, RZ, 0xc0, !PT ;  /* 0x0000007f02037812 */ /* 0x040fe200078ec0ff */
[----:B------:R-:W-:Y:S01]  /*2230*/  IMAD.SHL.U32 R2, R2, 0x2, RZ ;  /* 0x0000000202027824 */ /* 0x000fe200078e00ff */
[----:B------:R-:W-:Y:S01]  /*2240*/  LOP3.LUT R6, R5, 0x3e0, RZ, 0xc0, !PT ;  /* 0x000003e005067812 */ /* 0x000fe200078ec0ff */
[----:B------:R-:W-:Y:S01]  /*2250*/  STL.S16 [R1+0x94], R165 ;  /* 0x000094a501007387 */ /* 0x000fe20000100600 */
[----:B------:R-:W-:-:S02]  /*2260*/  PRMT R141, R79, 0x7632, R141 ;  /* 0x000076324f8d7816 */ /* 0x000fc4000000008d */
[----:B------:R-:W-:Y:S01]  /*2270*/  PRMT R140, R47, 0x7632, R140 ;  /* 0x000076322f8c7816 */ /* 0x000fe2000000008c */
[----:B------:R-:W-:Y:S01]  /*2280*/  STL.S16 [R1+0x90], R164 ;  /* 0x000090a401007387 */ /* 0x000fe20000100600 */
[----:B------:R-:W-:Y:S02]  /*2290*/  PRMT R139, R102, 0x7632, R139 ;  /* 0x00007632668b7816 */ /* 0x000fe4000000008b */
[----:B------:R-:W-:Y:S01]  /*22a0*/  PRMT R138, R50, 0x7632, R138 ;  /* 0x00007632328a7816 */ /* 0x000fe2000000008a */
[----:B------:R-:W-:Y:S01]  /*22b0*/  STL.S16 [R1+0x8c], R163 ;  /* 0x00008ca301007387 */ /* 0x000fe20000100600 */
[C---:B------:R-:W-:Y:S02]  /*22c0*/  VIADDMNMX R4, R3.reuse, -R4, RZ, !PT ;  /* 0x8000000403047246 */ /* 0x040fe400078001ff */
[----:B------:R-:W-:Y:S01]  /*22d0*/  VIADDMNMX R6, R3, -R6, RZ, !PT ;  /* 0x8000000603067246 */ /* 0x000fe200078001ff */
[----:B------:R-:W-:Y:S01]  /*22e0*/  STL.S16 [R1+0x88], R162 ;  /* 0x000088a201007387 */ /* 0x000fe20000100600 */
[----:B------:R-:W-:-:S02]  /*22f0*/  PRMT R137, R78, 0x7632, R137 ;  /* 0x000076324e897816 */ /* 0x000fc40000000089 */
[----:B------:R-:W-:Y:S01]  /*2300*/  PRMT R136, R46, 0x7632, R136 ;  /* 0x000076322e887816 */ /* 0x000fe20000000088 */
[----:B------:R-:W-:Y:S01]  /*2310*/  STL.S16 [R1+0x84], R161 ;  /* 0x000084a101007387 */ /* 0x000fe20000100600 */
[----:B------:R-:W-:Y:S02]  /*2320*/  PRMT R135, R101, 0x7632, R135 ;  /* 0x0000763265877816 */ /* 0x000fe40000000087 */
[----:B------:R-:W-:Y:S01]  /*2330*/  LOP3.LUT R3, R2, 0xffffff00, RZ, 0xc0, !PT ;  /* 0xffffff0002037812 */ /* 0x000fe200078ec0ff */
[----:B------:R-:W-:Y:S01]  /*2340*/  STL.S16 [R1+0x80], R160 ;  /* 0x000080a001007387 */ /* 0x000fe20000100600 */
[----:B------:R-:W-:Y:S02]  /*2350*/  PRMT R134, R49, 0x7632, R134 ;  /* 0x0000763231867816 */ /* 0x000fe40000000086 */
[----:B------:R-:W-:Y:S01]  /*2360*/  VIMNMX R4, PT, PT, R4, 0x20, PT ;  /* 0x0000002004047848 */ /* 0x000fe20003fe0100 */
[----:B------:R-:W-:Y:S01]  /*2370*/  STL.S16 [R1+0x7c], R159 ;  /* 0x00007c9f01007387 */ /* 0x000fe20000100600 */
[----:B------:R-:W-:-:S02]  /*2380*/  VIMNMX R2, PT, PT, R6, 0x20, PT ;  /* 0x0000002006027848 */ /* 0x000fc40003fe0100 */
[----:B------:R-:W-:Y:S01]  /*2390*/  PRMT R133, R77, 0x7632, R133 ;  /* 0x000076324d857816 */ /* 0x000fe20000000085 */
[----:B------:R-:W-:Y:S01]  /*23a0*/  STL.S16 [R1+0x78], R158 ;  /* 0x0000789e01007387 */ /* 0x000fe20000100600 */
[----:B------:R-:W-:Y:S02]  /*23b0*/  PRMT R132, R45, 0x7632, R132 ;  /* 0x000076322d847816 */ /* 0x000fe40000000084 */
[----:B------:R-:W-:Y:S01]  /*23c0*/  PRMT R16, R100, 0x7632, R16 ;  /* 0x0000763264107816 */ /* 0x000fe20000000010 */
[----:B------:R-:W-:Y:S01]  /*23d0*/  STL.S16 [R1+0x74], R157 ;  /* 0x0000749d01007387 */ /* 0x000fe20000100600 */
[----:B------:R-:W-:Y:S02]  /*23e0*/  PRMT R15, R48, 0x7632, R15 ;  /* 0x00007632300f7816 */ /* 0x000fe4000000000f */
[-C--:B------:R-:W-:Y:S01]  /*23f0*/  LEA R4, R4, R3.reuse, 0x3 ;  /* 0x0000000304047211 */ /* 0x080fe200078e18ff */
[----:B------:R-:W-:Y:S01]  /*2400*/  STL.S16 [R1+0x70], R156 ;  /* 0x0000709c01007387 */ /* 0x000fe20000100600 */
[----:B------:R-:W-:-:S02]  /*2410*/  LEA R2, R2, R3, 0x3 ;  /* 0x0000000302027211 */ /* 0x000fc400078e18ff */
        /* <DEDUP_REMOVED lines=73> */
[----:B------:R-:W-:Y:S04]  /*28b0*/  STL.S16 [R1+0xc], R16 ;  /* 0x00000c1001007387 */ /* 0x000fe80000100600 */
[----:B------:R-:W-:Y:S04]  /*28c0*/  STL.S16 [R1+0x8], R15 ;  /* 0x0000080f01007387 */ /* 0x000fe80000100600 */
[----:B------:R0:W-:Y:S04]  /*28d0*/  STL.S16 [R1+0x4], R14 ;  /* 0x0000040e01007387 */ /* 0x0001e80000100600 */
[----:B------:R1:W-:Y:S01]  /*28e0*/  STL.S16 [R1], R3 ;  /* 0x0000000301007387 */ /* 0x0003e20000100600 */
[----:B0-----:R-:W-:Y:S01]  /*28f0*/  IMAD.U32 R14, RZ, RZ, UR4 ;  /* 0x00000004ff0e7e24 */ /* 0x001fe2000f8e00ff */
[----:B-1----:R-:W-:-:S02]  /*2900*/  I2FP.F32.U32 R3, R4 ;  /* 0x0000000400037245 */ /* 0x002fc40000201000 */
[----:B------:R-:W-:-:S04]  /*2910*/  PRMT R4, R90, 0x7632, R4 ;  /* 0x000076325a047816 */ /* 0x000fc80000000004 */
[----:B--234-:R-:W0:Y:S03]  /*2920*/  MUFU.RCP R3, R3 ;  /* 0x0000000300037308 */ /* 0x01ce260000001000 */
.L_x_9247:
[----:B------:R-:W1:Y:S01]  /*2930*/  S2R R201, SR_TID.X ;  /* 0x0000000000c97919 */ /* 0x000e620000002100 */
[----:B------:R-:W-:Y:S01]  /*2940*/  IMAD R15, R14, UR14, RZ ;  /* 0x0000000e0e0f7c24 */ /* 0x000fe2000f8e02ff */
[----:B------:R-:W-:Y:S04]  /*2950*/  BSSY.RECONVERGENT B0, `(.L_x_9187) ;  /* 0x000008d000007945 */ /* 0x000fe80003800200 */
[----:B------:R-:W-:-:S04]  /*2960*/  SHF.R.S32.HI R200, RZ, 0x1f, R15 ;  /* 0x0000001fffc87819 */ /* 0x000fc8000001140f */
[----:B------:R-:W-:-:S04]  /*2970*/  LEA.HI R15, R200, R15, RZ, 0x3 ;  /* 0x0000000fc80f7211 */ /* 0x000fc800078f18ff */
[----:B-1----:R-:W-:-:S04]  /*2980*/  LEA.HI.SX32 R15, R15, R201, 0x1d ;  /* 0x000000c90f0f7211 */ /* 0x002fc800078feaff */
[----:B------:R-:W-:Y:S01]  /*2990*/  MOV R202, R15 ;  /* 0x0000000f00ca7202 */ /* 0x000fe20000000f00 */
[----:B------:R-:W-:Y:S06]  /*29a0*/  @!P0 BRA `(.L_x_9188) ;  /* 0x00000008001c8947 */ /* 0x000fec0003800000 */
[----:B------:R-:W-:Y:S01]  /*29b0*/  ISETP.NE.U32.AND P0, PT, RZ, UR8, PT ;  /* 0x00000008ff007c0c */ /* 0x000fe2000bf05070 */
[----:B------:R-:W1:Y:S01]  /*29c0*/  LDC.64 R148, c[0x0][0x390] ;  /* 0x0000e400ff947b82 */ /* 0x000e620000000a00 */
[----:B------:R-:W-:Y:S02]  /*29d0*/  ISETP.NE.U32.AND P1, PT, RZ, UR10, PT ;  /* 0x0000000aff007c0c */ /* 0x000fe4000bf25070 */
[----:B------:R-:W-:Y:S02]  /*29e0*/  ISETP.NE.AND.EX P0, PT, RZ, UR9, PT, P0 ;  /* 0x00000009ff007c0c */ /* 0x000fe4000bf05300 */
[----:B------:R-:W-:-:S11]  /*29f0*/  ISETP.NE.AND.EX P1, PT, RZ, UR11, PT, P1 ;  /* 0x0000000bff007c0c */ /* 0x000fd6000bf25310 */
[----:B------:R-:W2:Y:S02]  /*2a00*/  @P0 LDC.64 R144, c[0x0][0x398] ;  /* 0x0000e600ff900b82 */ /* 0x000ea40000000a00 */
[----:B--2---:R-:W-:-:S05]  /*2a10*/  @P0 IMAD.WIDE.U32 R144, R15, 0x10, R144 ;  /* 0x000000100f900825 */ /* 0x004fca00078e0090 */
[----:B------:R2:W5:Y:S02]  /*2a20*/  @P0 LDG.E.128 R132, desc[UR6][R144.64] ;  /* 0x0000000690840981 */ /* 0x000564000c1e1d00 */
[----:B--2---:R-:W2:Y:S01]  /*2a30*/  @P1 LDC.64 R144, c[0x0][0x3a0] ;  /* 0x0000e800ff901b82 */ /* 0x004ea20000000a00 */
[----:B-1----:R-:W-:-:S06]  /*2a40*/  IMAD.WIDE.U32 R148, R15, 0x10, R148 ;  /* 0x000000100f947825 */ /* 0x002fcc00078e0094 */
[----:B------:R-:W5:Y:S01]  /*2a50*/  LDG.E.128 R148, desc[UR6][R148.64] ;  /* 0x0000000694947981 */ /* 0x000f62000c1e1d00 */
[----:B--2---:R-:W-:-:S05]  /*2a60*/  @P1 IMAD.WIDE.U32 R144, R15, 0x20, R144 ;  /* 0x000000200f901825 */ /* 0x004fca00078e0090 */
[----:B------:R1:W5:Y:S04]  /*2a70*/  @P1 LDG.E.128 R136, desc[UR6][R144.64] ;  /* 0x0000000690881981 */ /* 0x000368000c1e1d00 */
        /* <DEDUP_REMOVED lines=12> */
[----:B------:R-:W-:Y:S02]  /*2b40*/  PRMT R149, R150, 0x7632, R149 ;  /* 0x0000763296957816 */ /* 0x000fe40000000095 */
[----:B------:R-:W-:Y:S02]  /*2b50*/  SHF.L.U32 R144, R148, 0x10, RZ ;  /* 0x0000001094907819 */ /* 0x000fe400000006ff */
[----:B------:R-:W-:-:S02]  /*2b60*/  SHF.L.U32 R148, R150, 0x10, RZ ;  /* 0x0000001096947819 */ /* 0x000fc400000006ff */
[----:B------:R-:W-:Y:S01]  /*2b70*/  SHF.L.U32 R150, R151, 0x10, RZ ;  /* 0x0000001097967819 */ /* 0x000fe200000006ff */
[----:B------:R-:W-:Y:S01]  /*2b80*/  IMAD.U32 R151, R200, 0x10000, RZ ;  /* 0x00010000c8977824 */ /* 0x000fe200078e00ff */
[----:B------:R-:W-:Y:S02]  /*2b90*/  SHF.L.U32 R147, R147, 0x10, RZ ;  /* 0x0000001093937819 */ /* 0x000fe400000006ff */
[----:B------:R-:W-:Y:S01]  /*2ba0*/  SHF.L.U32 R149, R149, 0x10, RZ ;  /* 0x0000001095957819 */ /* 0x000fe200000006ff */
[----:B------:R-:W-:Y:S06]  /*2bb0*/  BRA `(.L_x_9191) ;  /* 0x0000000400847947 */ /* 0x000fec0003800000 */
.L_x_9190:
[C---:B-----5:R-:W-:Y:S02]  /*2bc0*/  PRMT R147, R149.reuse, 0x7632, R147 ;  /* 0x0000763295937816 */ /* 0x060fe40000000093 */
[----:B------:R-:W-:Y:S02]  /*2bd0*/  SHF.L.U32 R146, R149, 0x10, RZ ;  /* 0x0000001095927819 */ /* 0x000fe400000006ff */
[----:B------:R-:W-:Y:S01]  /*2be0*/  PRMT R145, R148, 0x7632, R145 ;  /* 0x0000763294917816 */ /* 0x000fe20000000091 */
[----:B------:R-:W-:Y:S01]  /*2bf0*/  IMAD.U32 R147, R147, 0x10000, RZ ;  /* 0x0001000093937824 */ /* 0x000fe200078e00ff */
[----:B------:R-:W-:Y:S01]  /*2c00*/  PRMT R149, R150, 0x7632, R149 ;  /* 0x0000763296957816 */ /* 0x000fe20000000095 */
[----:B------:R-:W-:Y:S01]  /*2c10*/  FADD.FTZ R146, R138, R146 ;  /* 0x000000928a927221 */ /* 0x000fe20000010000 */
        /* <DEDUP_REMOVED lines=11> */
[----:B------:R-:W-:Y:S01]  /*2cd0*/  FADD.FTZ R145, R137, R145 ;  /* 0x0000009189917221 */ /* 0x000fe20000010000 */
[----:B------:R-:W-:Y:S02]  /*2ce0*/  FADD.FTZ R149, R141, R149 ;  /* 0x000000958d957221 */ /* 0x000fe40000010000 */
[----:B------:R-:W-:Y:S01]  /*2cf0*/  FADD.FTZ R151, R143, R151 ;  /* 0x000000978f977221 */ /* 0x000fe20000010000 */
[----:B------:R-:W-:Y:S06]  /*2d00*/  BRA `(.L_x_9191) ;  /* 0x0000000400307947 */ /* 0x000fec0003800000 */
.L_x_9189:
[----:B------:R-:W-:-:S04]  /*2d10*/  UISETP.NE.U32.AND UP0, UPT, UR10, URZ, UPT ;  /* 0x000000ff0a00728c */ /* 0x000fc8000bf05070 */
[----:B------:R-:W-:-:S09]  /*2d20*/  UISETP.NE.AND.EX UP0, UPT, UR11, URZ, UPT, UP0 ;  /* 0x000000ff0b00728c */ /* 0x000fd2000bf05300 */
[----:B------:R-:W-:Y:S05]  /*2d30*/  BRA.U UP0, `(.L_x_9192) ;  /* 0x0000000100847547 */ /* 0x000fea000b800000 */
[----:B-----5:R-:W-:Y:S01]  /*2d40*/  SHF.L.U32 R145, R132, 0x10, RZ ;  /* 0x0000001084917819 */ /* 0x020fe200000006ff */
[C---:B------:R-:W-:Y:S01]  /*2d50*/  IMAD.U32 R144, R148.reuse, 0x10000, RZ ;  /* 0x0001000094907824 */ /* 0x040fe200078e00ff */
[----:B------:R-:W-:Y:S02]  /*2d60*/  PRMT R146, R148, 0x7632, R146 ;  /* 0x0000763294927816 */ /* 0x000fe40000000092 */
[----:B------:R-:W-:Y:S01]  /*2d70*/  SHF.L.U32 R147, R133, 0x10, RZ ;  /* 0x0000001085937819 */ /* 0x000fe200000006ff */
[--C-:B------:R-:W-:Y:S01]  /*2d80*/  FADD.FTZ R144, R144, R145.reuse ;  /* 0x0000009190907221 */ /* 0x100fe20000010000 */
[----:B------:R-:W-:Y:S02]  /*2d90*/  PRMT R145, R132, 0x7632, R145 ;  /* 0x0000763284917816 */ /* 0x000fe40000000091 */
[----:B------:R-:W-:Y:S02]  /*2da0*/  SHF.L.U32 R146, R146, 0x10, RZ ;  /* 0x0000001092927819 */ /* 0x000fe400000006ff */
[----:B------:R-:W-:Y:S01]  /*2db0*/  PRMT R148, R149, 0x7632, R148 ;  /* 0x0000763295947816 */ /* 0x000fe20000000094 */
[----:B------:R-:W-:Y:S01]  /*2dc0*/  IMAD.U32 R145, R145, 0x10000, RZ ;  /* 0x0001000091917824 */ /* 0x000fe200078e00ff */
[----:B------:R-:W-:-:S03]  /*2dd0*/  SHF.L.U32 R200, R135, 0x10, RZ ;  /* 0x0000001087c87819 */ /* 0x000fc600000006ff */
[----:B------:R-:W-:Y:S01]  /*2de0*/  FADD.FTZ R145, R146, R145 ;  /* 0x0000009192917221 */ /* 0x000fe20000010000 */
[----:B------:R-:W-:Y:S01]  /*2df0*/  SHF.L.U32 R146, R149, 0x10, RZ ;  /* 0x0000001095927819 */ /* 0x000fe200000006ff */
[----:B------:R-:W-:Y:S02]  /*2e00*/  IMAD.U32 R148, R148, 0x10000, RZ ;  /* 0x0001000094947824 */ /* 0x000fe400078e00ff */
[----:B------:R-:W-:Y:S02]  /*2e10*/  IMAD.U32 R149, R134, 0x10000, RZ ;  /* 0x0001000086957824 */ /* 0x000fe400078e00ff */
[--C-:B------:R-:W-:Y:S01]  /*2e20*/  FADD.FTZ R146, R146, R147.reuse ;  /* 0x0000009392927221 */ /* 0x100fe20000010000 */
[----:B------:R-:W-:-:S04]  /*2e30*/  PRMT R147, R133, 0x7632, R147 ;  /* 0x0000763285937816 */ /* 0x000fc80000000093 */
[----:B------:R-:W-:-:S05]  /*2e40*/  SHF.L.U32 R147, R147, 0x10, RZ ;  /* 0x0000001093937819 */ /* 0x000fca00000006ff */
[----:B------:R-:W-:Y:S01]  /*2e50*/  FADD.FTZ R147, R148, R147 ;  /* 0x0000009394937221 */ /* 0x000fe20000010000 */
[C---:B------:R-:W-:Y:S02]  /*2e60*/  SHF.L.U32 R148, R150.reuse, 0x10, RZ ;  /* 0x0000001096947819 */ /* 0x040fe400000006ff */
[----:B------:R-:W-:-:S03]  /*2e70*/  PRMT R150, R150, 0x7632, R150 ;  /* 0x0000763296967816 */ /* 0x000fc60000000096 */
[--C-:B------:R-:W-:Y:S01]  /*2e80*/  FADD.FTZ R148, R148, R149.reuse ;  /* 0x0000009594947221 */ /* 0x100fe20000010000 */
[----:B------:R-:W-:Y:S02]  /*2e90*/  PRMT R149, R134, 0x7632, R149 ;  /* 0x0000763286957816 */ /* 0x000fe40000000095 */
[----:B------:R-:W-:Y:S02]  /*2ea0*/  SHF.L.U32 R150, R150, 0x10, RZ ;  /* 0x0000001096967819 */ /* 0x000fe400000006ff */
[----:B------:R-:W-:-:S05]  /*2eb0*/  SHF.L.U32 R149, R149, 0x10, RZ ;  /* 0x0000001095957819 */ /* 0x000fca00000006ff */
        /* <DEDUP_REMOVED lines=8> */
[----:B------:R-:W-:Y:S06]  /*2f40*/  BRA `(.L_x_9191) ;  /* 0x0000000000a07947 */ /* 0x000fec0003800000 */
.L_x_9192:
[----:B-----5:R-:W-:Y:S01]  /*2f50*/  SHF.L.U32 R144, R148, 0x10, RZ ;  /* 0x0000001094907819 */ /* 0x020fe200000006ff */
[----:B------:R-:W-:Y:S01]  /*2f60*/  IMAD.U32 R147, R133, 0x10000, RZ ;  /* 0x0001000085937824 */ /* 0x000fe200078e00ff */
[----:B------:R-:W-:Y:S02]  /*2f70*/  SHF.L.U32 R145, R132, 0x10, RZ ;  /* 0x0000001084917819 */ /* 0x000fe400000006ff */
[----:B------:R-:W-:Y:S02]  /*2f80*/  PRMT R146, R148, 0x7632, R146 ;  /* 0x0000763294927816 */ /* 0x000fe40000000092 */
[----:B------:R-:W-:Y:S01]  /*2f90*/  PRMT R148, R149, 0x7632, R148 ;  /* 0x0000763295947816 */ /* 0x000fe20000000094 */
[--C-:B------:R-:W-:Y:S01]  /*2fa0*/  FADD.FTZ R144, R144, R145.reuse ;  /* 0x0000009190907221 */ /* 0x100fe20000010000 */
[----:B------:R-:W-:Y:S01]  /*2fb0*/  PRMT R145, R132, 0x7632, R145 ;  /* 0x0000763284917816 */ /* 0x000fe20000000091 */
[----:B------:R-:W-:Y:S01]  /*2fc0*/  IMAD.U32 R146, R146, 0x10000, RZ ;  /* 0x0001000092927824 */ /* 0x000fe200078e00ff */
[----:B------:R-:W-:Y:S01]  /*2fd0*/  SHF.L.U32 R148, R148, 0x10, RZ ;  /* 0x0000001094947819 */ /* 0x000fe200000006ff */
[----:B------:R-:W-:Y:S01]  /*2fe0*/  FADD.FTZ R144, R136, R144 ;  /* 0x0000009088907221 */ /* 0x000fe20000010000 */
[----:B------:R-:W-:-:S02]  /*2ff0*/  SHF.L.U32 R145, R145, 0x10, RZ ;  /* 0x0000001091917819 */ /* 0x000fc400000006ff */
[----:B------:R-:W-:-:S03]  /*3000*/  SHF.L.U32 R200, R135, 0x10, RZ ;  /* 0x0000001087c87819 */ /* 0x000fc600000006ff */
[----:B------:R-:W-:Y:S01]  /*3010*/  FADD.FTZ R145, R146, R145 ;  /* 0x0000009192917221 */ /* 0x000fe20000010000 */
[----:B------:R-:W-:Y:S02]  /*3020*/  SHF.L.U32 R146, R149, 0x10, RZ ;  /* 0x0000001095927819 */ /* 0x000fe400000006ff */
[----:B------:R-:W-:Y:S01]  /*3030*/  SHF.L.U32 R149, R134, 0x10, RZ ;  /* 0x0000001086957819 */ /* 0x000fe200000006ff */
[----:B------:R-:W-:Y:S02]  /*3040*/  FADD.FTZ R145, R137, R145 ;  /* 0x0000009189917221 */ /* 0x000fe40000010000 */
[--C-:B------:R-:W-:Y:S01]  /*3050*/  FADD.FTZ R146, R146, R147.reuse ;  /* 0x0000009392927221 */ /* 0x100fe20000010000 */
[----:B------:R-:W-:-:S03]  /*3060*/  PRMT R147, R133, 0x7632, R147 ;  /* 0x0000763285937816 */ /* 0x000fc60000000093 */
[----:B------:R-:W-:Y:S01]  /*3070*/  FADD.FTZ R146, R138, R146 ;  /* 0x000000928a927221 */ /* 0x000fe20000010000 */
[----:B------:R-:W-:-:S05]  /*3080*/  SHF.L.U32 R147, R147, 0x10, RZ ;  /* 0x0000001093937819 */ /* 0x000fca00000006ff */
[----:B------:R-:W-:Y:S01]  /*3090*/  FADD.FTZ R147, R148, R147 ;  /* 0x0000009394937221 */ /* 0x000fe20000010000 */
[C---:B------:R-:W-:Y:S01]  /*30a0*/  IMAD.U32 R148, R150.reuse, 0x10000, RZ ;  /* 0x0001000096947824 */ /* 0x040fe200078e00ff */
[----:B------:R-:W-:Y:S02]  /*30b0*/  PRMT R150, R150, 0x7632, R150 ;  /* 0x0000763296967816 */ /* 0x000fe40000000096 */
[----:B------:R-:W-:Y:S01]  /*30c0*/  FADD.FTZ R147, R139, R147 ;  /* 0x000000938b937221 */ /* 0x000fe20000010000 */
[--C-:B------:R-:W-:Y:S01]  /*30d0*/  FADD.FTZ R148, R148, R149.reuse ;  /* 0x0000009594947221 */ /* 0x100fe20000010000 */
[----:B------:R-:W-:Y:S02]  /*30e0*/  PRMT R149, R134, 0x7632, R149 ;  /* 0x0000763286957816 */ /* 0x000fe40000000095 */
[----:B------:R-:W-:Y:S01]  /*30f0*/  SHF.L.U32 R150, R150, 0x10, RZ ;  /* 0x0000001096967819 */ /* 0x000fe200000006ff */
[----:B------:R-:W-:Y:S02]  /*3100*/  FADD.FTZ R148, R140, R148 ;  /* 0x000000948c947221 */ /* 0x000fe40000010000 */
[----:B------:R-:W-:-:S04]  /*3110*/  IMAD.U32 R149, R149, 0x10000, RZ ;  /* 0x0001000095957824 */ /* 0x000fc800078e00ff */
[----:B------:R-:W-:Y:S01]  /*3120*/  FADD.FTZ R149, R150, R149 ;  /* 0x0000009596957221 */ /* 0x000fe20000010000 */
[----:B------:R-:W-:-:S03]  /*3130*/  SHF.L.U32 R150, R151, 0x10, RZ ;  /* 0x0000001097967819 */ /* 0x000fc600000006ff */
[----:B------:R-:W-:Y:S02]  /*3140*/  FADD.FTZ R149, R141, R149 ;  /* 0x000000958d957221 */ /* 0x000fe40000010000 */
[--C-:B------:R-:W-:Y:S01]  /*3150*/  FADD.FTZ R150, R150, R200.reuse ;  /* 0x000000c896967221 */ /* 0x100fe20000010000 */
[----:B------:R-:W-:Y:S02]  /*3160*/  PRMT R200, R151, 0x7632, R200 ;  /* 0x0000763297c87816 */ /* 0x000fe400000000c8 */
[----:B------:R-:W-:Y:S01]  /*3170*/  PRMT R151, R135, 0x7632, R151 ;  /* 0x0000763287977816 */ /* 0x000fe20000000097 */
[----:B------:R-:W-:Y:S02]  /*3180*/  FADD.FTZ R150, R142, R150 ;  /* 0x000000968e967221 */ /* 0x000fe40000010000 */
[----:B------:R-:W-:Y:S01]  /*3190*/  IMAD.U32 R200, R200, 0x10000, RZ ;  /* 0x00010000c8c87824 */ /* 0x000fe200078e00ff */
[----:B------:R-:W-:-:S05]  /*31a0*/  SHF.L.U32 R151, R151, 0x10, RZ ;  /* 0x0000001097977819 */ /* 0x000fca00000006ff */
[----:B------:R-:W-:-:S04]  /*31b0*/  FADD.FTZ R151, R200, R151 ;  /* 0x00000097c8977221 */ /* 0x000fc80000010000 */
[----:B------:R-:W-:-:S07]  /*31c0*/  FADD.FTZ R151, R143, R151 ;  /* 0x000000978f977221 */ /* 0x000fce0000010000 */
.L_x_9191:
[----:B------:R-:W1:Y:S01]  /*31d0*/  LDC.64 R200, c[0x0][0x3a8] ;  /* 0x0000ea00ffc87b82 */ /* 0x000e620000000a00 */
[C---:B------:R-:W-:Y:S01]  /*31e0*/  IADD3 R202, PT, PT, R15.reuse, 0x80, RZ ;  /* 0x000000800fca7810 */ /* 0x040fe20007ffe0ff */
[----:B-1----:R-:W-:-:S05]  /*31f0*/  IMAD.WIDE.U32 R200, R15, 0x20, R200 ;  /* 0x000000200fc87825 */ /* 0x002fca00078e00c8 */
[----:B------:R1:W-:Y:S04]  /*3200*/  STG.E.128 desc[UR6][R200.64], R144 ;  /* 0x00000090c8007986 */ /* 0x0003e8000c101d06 */
[----:B------:R1:W-:Y:S02]  /*3210*/  STG.E.128 desc[UR6][R200.64+0x10], R148 ;  /* 0x00001094c8007986 */ /* 0x0003e4000c101d06 */
.L_x_9188:
[----:B------:R-:W-:Y:S05]  /*3220*/  BSYNC.RECONVERGENT B0 ;  /* 0x0000000000007941 */ /* 0x000fea0003800200 */
.L_x_9187:
        /* <DEDUP_REMOVED lines=13> */
[----:B---3--:R-:W3:Y:S01]  /*3300*/  @P1 LDC.64 R152, c[0x0][0x3a0] ;  /* 0x0000e800ff981b82 */ /* 0x008ee20000000a00 */
[----:B--2---:R-:W-:-:S06]  /*3310*/  IMAD.WIDE.U32 R156, R202, 0x10, R156 ;  /* 0x00000010ca9c7825 */ /* 0x004fcc00078e009c */
[----:B------:R-:W5:Y:S01]  /*3320*/  LDG.E.128 R156, desc[UR6][R156.64] ;  /* 0x000000069c9c7981 */ /* 0x000f62000c1e1d00 */
[----:B---3--:R-:W-:-:S05]  /*3330*/  @P1 IMAD.WIDE.U32 R152, R202, 0x20, R152 ;  /* 0x00000020ca981825 */ /* 0x008fca00078e0098 */
[----:B------:R2:W5:Y:S04]  /*3340*/  @P1 LDG.E.128 R136, desc[UR6][R152.64] ;  /* 0x0000000698881981 */ /* 0x000568000c1e1d00 */
[----:B------:R2:W5:Y:S01]  /*3350*/  @P1 LDG.E.128 R140, desc[UR6][R152.64+0x10] ;  /* 0x00001006988c1981 */ /* 0x000562000c1e1d00 */
[----:B------:R-:W-:Y:S05]  /*3360*/  @!P0 BRA `(.L_x_9195) ;  /* 0x00000004002c8947 */ /* 0x000fea0003800000 */
[----:B------:R-:W-:Y:S05]  /*3370*/  @!P1 BRA `(.L_x_9196) ;  /* 0x0000000000a49947 */ /* 0x000fea0003800000 */
[----:B--2--5:R-:W-:Y:S01]  /*3380*/  SHF.L.U32 R153, R132, 0x10, RZ ;  /* 0x0000001084997819 */ /* 0x024fe200000006ff */
[C---:B------:R-:W-:Y:S01]  /*3390*/  IMAD.U32 R152, R156.reuse, 0x10000, RZ ;  /* 0x000100009c987824 */ /* 0x040fe200078e00ff */
[----:B------:R-:W-:Y:S02]  /*33a0*/  PRMT R154, R156, 0x7632, R154 ;  /* 0x000076329c9a7816 */ /* 0x000fe4000000009a */
[----:B------:R-:W-:Y:S01]  /*33b0*/  SHF.L.U32 R155, R133, 0x10, RZ ;  /* 0x00000010859b7819 */ /* 0x000fe200000006ff */
[----:B------:R-:W-:Y:S01]  /*33c0*/  FADD.FTZ R152, R153, R152 ;  /* 0x0000009899987221 */ /* 0x000fe20000010000 */
[----:B------:R-:W-:Y:S02]  /*33d0*/  PRMT R153, R132, 0x7632, R153 ;  /* 0x0000763284997816 */ /* 0x000fe40000000099 */
[----:B------:R-:W-:Y:S01]  /*33e0*/  SHF.L.U32 R154, R154, 0x10, RZ ;  /* 0x000000109a9a7819 */ /* 0x000fe200000006ff */
[----:B------:R-:W-:Y:S01]  /*33f0*/  FADD.FTZ R152, R136, R152 ;  /* 0x0000009888987221 */ /* 0x000fe20000010000 */
[----:B------:R-:W-:Y:S01]  /*3400*/  PRMT R156, R157, 0x7632, R156 ;  /* 0x000076329d9c7816 */ /* 0x000fe2000000009c */
[----:B------:R-:W-:Y:S01]  /*3410*/  IMAD.U32 R153, R153, 0x10000, RZ ;  /* 0x0001000099997824 */ /* 0x000fe200078e00ff */
[----:B-1----:R-:W-:-:S03]  /*3420*/  SHF.L.U32 R200, R135, 0x10, RZ ;  /* 0x0000001087c87819 */ /* 0x002fc600000006ff */
[----:B------:R-:W-:Y:S01]  /*3430*/  FADD.FTZ R153, R154, R153 ;  /* 0x000000999a997221 */ /* 0x000fe20000010000 */
[----:B------:R-:W-:Y:S01]  /*3440*/  SHF.L.U32 R154, R157, 0x10, RZ ;  /* 0x000000109d9a7819 */ /* 0x000fe200000006ff */
[----:B------:R-:W-:Y:S02]  /*3450*/  IMAD.U32 R156, R156, 0x10000, RZ ;  /* 0x000100009c9c7824 */ /* 0x000fe400078e00ff */
[----:B------:R-:W-:Y:S02]  /*3460*/  IMAD.U32 R157, R134, 0x10000, RZ ;  /* 0x00010000869d7824 */ /* 0x000fe400078e00ff */
[----:B------:R-:W-:Y:S01]  /*3470*/  FADD.FTZ R153, R137, R153 ;  /* 0x0000009989997221 */ /* 0x000fe20000010000 */
[----:B------:R-:W-:Y:S01]  /*3480*/  FADD.FTZ R154, R155, R154 ;  /* 0x0000009a9b9a7221 */ /* 0x000fe20000010000 */
[----:B------:R-:W-:-:S03]  /*3490*/  PRMT R155, R133, 0x7632, R155 ;  /* 0x00007632859b7816 */ /* 0x000fc6000000009b */
[----:B------:R-:W-:Y:S01]  /*34a0*/  FADD.FTZ R154, R138, R154 ;  /* 0x0000009a8a9a7221 */ /* 0x000fe20000010000 */
[----:B------:R-:W-:-:S05]  /*34b0*/  SHF.L.U32 R155, R155, 0x10, RZ ;  /* 0x000000109b9b7819 */ /* 0x000fca00000006ff */
[----:B------:R-:W-:Y:S01]  /*34c0*/  FADD.FTZ R155, R156, R155 ;  /* 0x0000009b9c9b7221 */ /* 0x000fe20000010000 */
[C---:B------:R-:W-:Y:S02]  /*34d0*/  SHF.L.U32 R156, R158.reuse, 0x10, RZ ;  /* 0x000000109e9c7819 */ /* 0x040fe400000006ff */
[----:B------:R-:W-:Y:S01]  /*34e0*/  PRMT R158, R158, 0x7632, R158 ;  /* 0x000076329e9e7816 */ /* 0x000fe2000000009e */
[----:B------:R-:W-:Y:S02]  /*34f0*/  FADD.FTZ R155, R139, R155 ;  /* 0x0000009b8b9b7221 */ /* 0x000fe40000010000 */
[----:B------:R-:W-:Y:S01]  /*3500*/  FADD.FTZ R156, R157, R156 ;  /* 0x0000009c9d9c7221 */ /* 0x000fe20000010000 */
[----:B------:R-:W-:Y:S02]  /*3510*/  PRMT R157, R134, 0x7632, R157 ;  /* 0x00007632869d7816 */ /* 0x000fe4000000009d */
[----:B------:R-:W-:Y:S01]  /*3520*/  SHF.L.U32 R158, R158, 0x10, RZ ;  /* 0x000000109e9e7819 */ /* 0x000fe200000006ff */
[----:B------:R-:W-:Y:S01]  /*3530*/  FADD.FTZ R156, R140, R156 ;  /* 0x0000009c8c9c7221 */ /* 0x000fe20000010000 */
[----:B------:R-:W-:-:S05]  /*3540*/  SHF.L.U32 R157, R157, 0x10, RZ ;  /* 0x000000109d9d7819 */ /* 0x000fca00000006ff */
[----:B------:R-:W-:Y:S01]  /*3550*/  FADD.FTZ R157, R158, R157 ;  /* 0x0000009d9e9d7221 */ /* 0x000fe20000010000 */
[----:B------:R-:W-:-:S03]  /*3560*/  IMAD.U32 R158, R159, 0x10000, RZ ;  /* 0x000100009f9e7824 */ /* 0x000fc600078e00ff */
[----:B------:R-:W-:Y:S01]  /*3570*/  FADD.FTZ R157, R141, R157 ;  /* 0x0000009d8d9d7221 */ /* 0x000fe20000010000 */
[----:B------:R-:W-:Y:S01]  /*3580*/  FADD.FTZ R158, R200, R158 ;  /* 0x0000009ec89e7221 */ /* 0x000fe20000010000 */
[----:B------:R-:W-:Y:S02]  /*3590*/  PRMT R200, R159, 0x7632, R200 ;  /* 0x000076329fc87816 */ /* 0x000fe400000000c8 */
[----:B------:R-:W-:Y:S01]  /*35a0*/  PRMT R159, R135, 0x7632, R159 ;  /* 0x00007632879f7816 */ /* 0x000fe2000000009f */
[----:B------:R-:W-:Y:S01]  /*35b0*/  FADD.FTZ R158, R142, R158 ;  /* 0x0000009e8e9e7221 */ /* 0x000fe20000010000 */
[----:B------:R-:W-:-:S03]  /*35c0*/  SHF.L.U32 R200, R200, 0x10, RZ ;  /* 0x00000010c8c87819 */ /* 0x000fc600000006ff */
[----:B------:R-:W-:-:S04]  /*35d0*/  IMAD.U32 R159, R159, 0x10000, RZ ;  /* 0x000100009f9f7824 */ /* 0x000fc800078e00ff */
[----:B------:R-:W-:-:S04]  /*35e0*/  FADD.FTZ R159, R200, R159 ;  /* 0x0000009fc89f7221 */ /* 0x000fc80000010000 */
[----:B------:R-:W-:Y:S01]  /*35f0*/  FADD.FTZ R159, R143, R159 ;  /* 0x0000009f8f9f7221 */ /* 0x000fe20000010000 */
[----:B------:R-:W-:Y:S06]  /*3600*/  BRA `(.L_x_9197) ;  /* 0x00000004000c7947 */ /* 0x000fec0003800000 */
.L_x_9196:
[----:B--2--5:R-:W-:Y:S01]  /*3610*/  SHF.L.U32 R152, R156, 0x10, RZ ;  /* 0x000000109c987819 */ /* 0x024fe200000006ff */
[----:B------:R-:W-:Y:S01]  /*3620*/  IMAD.U32 R155, R133, 0x10000, RZ ;  /* 0x00010000859b7824 */ /* 0x000fe200078e00ff */
[----:B------:R-:W-:Y:S02]  /*3630*/  SHF.L.U32 R153, R132, 0x10, RZ ;  /* 0x0000001084997819 */ /* 0x000fe400000006ff */
[----:B------:R-:W-:Y:S02]  /*3640*/  PRMT R154, R156, 0x7632, R154 ;  /* 0x000076329c9a7816 */ /* 0x000fe4000000009a */
[----:B------:R-:W-:Y:S01]  /*3650*/  PRMT R156, R157, 0x7632, R156 ;  /* 0x000076329d9c7816 */ /* 0x000fe2000000009c */
[----:B------:R-:W-:Y:S01]  /*3660*/  FADD.FTZ R152, R153, R152 ;  /* 0x0000009899987221 */ /* 0x000fe20000010000 */
[----:B------:R-:W-:Y:S01]  /*3670*/  PRMT R153, R132, 0x7632, R153 ;  /* 0x0000763284997816 */ /* 0x000fe20000000099 */
[----:B------:R-:W-:Y:S01]  /*3680*/  IMAD.U32 R154, R154, 0x10000, RZ ;  /* 0x000100009a9a7824 */ /* 0x000fe200078e00ff */
[----:B------:R-:W-:-:S02]  /*3690*/  SHF.L.U32 R156, R156, 0x10, RZ ;  /* 0x000000109c9c7819 */ /* 0x000fc400000006ff */
[----:B------:R-:W-:Y:S02]  /*36a0*/  SHF.L.U32 R153, R153, 0x10, RZ ;  /* 0x0000001099997819 */ /* 0x000fe400000006ff */
[----:B-1----:R-:W-:-:S03]  /*36b0*/  SHF.L.U32 R200, R135, 0x10, RZ ;  /* 0x0000001087c87819 */ /* 0x002fc600000006ff */
[----:B------:R-:W-:Y:S01]  /*36c0*/  FADD.FTZ R153, R154, R153 ;  /* 0x000000999a997221 */ /* 0x000fe20000010000 */
[----:B------:R-:W-:Y:S02]  /*36d0*/  SHF.L.U32 R154, R157, 0x10, RZ ;  /* 0x000000109d9a7819 */ /* 0x000fe400000006ff */
[----:B------:R-:W-:-:S03]  /*36e0*/  SHF.L.U32 R157, R134, 0x10, RZ ;  /* 0x00000010869d7819 */ /* 0x000fc600000006ff */
[----:B------:R-:W-:Y:S01]  /*36f0*/  FADD.FTZ R154, R155, R154 ;  /* 0x0000009a9b9a7221 */ /* 0x000fe20000010000 */
[----:B------:R-:W-:-:S04]  /*3700*/  PRMT R155, R133, 0x7632, R155 ;  /* 0x00007632859b7816 */ /* 0x000fc8000000009b */
[----:B------:R-:W-:-:S05]  /*3710*/  SHF.L.U32 R155, R155, 0x10, RZ ;  /* 0x000000109b9b7819 */ /* 0x000fca00000006ff */
[----:B------:R-:W-:Y:S01]  /*3720*/  FADD.FTZ R155, R156, R155 ;  /* 0x0000009b9c9b7221 */ /* 0x000fe20000010000 */
[C---:B------:R-:W-:Y:S01]  /*3730*/  IMAD.U32 R156, R158.reuse, 0x10000, RZ ;  /* 0x000100009e9c7824 */ /* 0x040fe200078e00ff */
[----:B------:R-:W-:-:S03]  /*3740*/  PRMT R158, R158, 0x7632, R158 ;  /* 0x000076329e9e7816 */ /* 0x000fc6000000009e */
[----:B------:R-:W-:Y:S01]  /*3750*/  FADD.FTZ R156, R157, R156 ;  /* 0x0000009c9d9c7221 */ /* 0x000fe20000010000 */
[----:B------:R-:W-:Y:S02]  /*3760*/  PRMT R157, R134, 0x7632, R157 ;  /* 0x00007632869d7816 */ /* 0x000fe4000000009d */
[----:B------:R-:W-:-:S03]  /*3770*/  SHF.L.U32 R158, R158, 0x10, RZ ;  /* 0x000000109e9e7819 */ /* 0x000fc600000006ff */
[----:B------:R-:W-:-:S04]  /*3780*/  IMAD.U32 R157, R157, 0x10000, RZ ;  /* 0x000100009d9d7824 */ /* 0x000fc800078e00ff */
[----:B------:R-:W-:Y:S01]  /*3790*/  FADD.FTZ R157, R158, R157 ;  /* 0x0000009d9e9d7221 */ /* 0x000fe20000010000 */
[----:B------:R-:W-:-:S05]  /*37a0*/  SHF.L.U32 R158, R159, 0x10, RZ ;  /* 0x000000109f9e7819 */ /* 0x000fca00000006ff */
[----:B------:R-:W-:Y:S01]  /*37b0*/  FADD.FTZ R158, R200, R158 ;  /* 0x0000009ec89e7221 */ /* 0x000fe20000010000 */
[----:B------:R-:W-:Y:S02]  /*37c0*/  PRMT R200, R159, 0x7632, R200 ;  /* 0x000076329fc87816 */ /* 0x000fe400000000c8 */
[----:B------:R-:W-:-:S03]  /*37d0*/  PRMT R159, R135, 0x7632, R159 ;  /* 0x00007632879f7816 */ /* 0x000fc6000000009f */
[----:B------:R-:W-:Y:S01]  /*37e0*/  IMAD.U32 R200, R200, 0x10000, RZ ;  /* 0x00010000c8c87824 */ /* 0x000fe200078e00ff */
[----:B------:R-:W-:-:S05]  /*37f0*/  SHF.L.U32 R159, R159, 0x10, RZ ;  /* 0x000000109f9f7819 */ /* 0x000fca00000006ff */
[----:B------:R-:W-:Y:S01]  /*3800*/  FADD.FTZ R159, R200, R159 ;  /* 0x0000009fc89f7221 */ /* 0x000fe20000010000 */
[----:B------:R-:W-:Y:S06]  /*3810*/  BRA `(.L_x_9197) ;  /* 0x0000000000887947 */ /* 0x000fec0003800000 */
.L_x_9195:
[----:B------:R-:W-:Y:S05]  /*3820*/  @!P1 BRA `(.L_x_9198) ;  /* 0x0000000000549947 */ /* 0x000fea0003800000 */
[C---:B-----5:R-:W-:Y:S01]  /*3830*/  PRMT R155, R157.reuse, 0x7632, R155 ;  /* 0x000076329d9b7816 */ /* 0x060fe2000000009b */
[----:B------:R-:W-:Y:S01]  /*3840*/  IMAD.U32 R154, R157, 0x10000, RZ ;  /* 0x000100009d9a7824 */ /* 0x000fe200078e00ff */
[----:B--2---:R-:W-:Y:S02]  /*3850*/  PRMT R153, R156, 0x7632, R153 ;  /* 0x000076329c997816 */ /* 0x004fe40000000099 */
[----:B------:R-:W-:Y:S01]  /*3860*/  PRMT R157, R158, 0x7632, R157 ;  /* 0x000076329e9d7816 */ /* 0x000fe2000000009d */
[----:B------:R-:W-:Y:S01]  /*3870*/  FADD.FTZ R154, R138, R154 ;  /* 0x0000009a8a9a7221 */ /* 0x000fe20000010000 */
[----:B-1----:R-:W-:Y:S01]  /*3880*/  PRMT R200, R159, 0x7632, R200 ;  /* 0x000076329fc87816 */ /* 0x002fe200000000c8 */
        /* <DEDUP_REMOVED lines=10> */
[----:B------:R-:W-:Y:S01]  /*3930*/  FADD.FTZ R158, R142, R158 ;  /* 0x0000009e8e9e7221 */ /* 0x000fe20000010000 */
[----:B------:R-:W-:Y:S01]  /*3940*/  FADD.FTZ R155, R139, R155 ;  /* 0x0000009b8b9b7221 */ /* 0x000fe20000010000 */
[----:B------:R-:W-:Y:S01]  /*3950*/  FADD.FTZ R159, R143, R159 ;  /* 0x0000009f8f9f7221 */ /* 0x000fe20000010000 */
[----:B------:R-:W-:Y:S01]  /*3960*/  FADD.FTZ R157, R141, R157 ;  /* 0x0000009d8d9d7221 */ /* 0x000fe20000010000 */
[----:B------:R-:W-:Y:S06]  /*3970*/  BRA `(.L_x_9197) ;  /* 0x0000000000307947 */ /* 0x000fec0003800000 */
.L_x_9198:
[C---:B-----5:R-:W-:Y:S02]  /*3980*/  PRMT R155, R157.reuse, 0x7632, R155 ;  /* 0x000076329d9b7816 */ /* 0x060fe4000000009b */
[----:B------:R-:W-:Y:S02]  /*3990*/  SHF.L.U32 R154, R157, 0x10, RZ ;  /* 0x000000109d9a7819 */ /* 0x000fe400000006ff */
[----:B--2---:R-:W-:Y:S01]  /*39a0*/  PRMT R153, R156, 0x7632, R153 ;  /* 0x000076329c997816 */ /* 0x004fe20000000099 */
[----:B------:R-:W-:Y:S01]  /*39b0*/  IMAD.U32 R155, R155, 0x10000, RZ ;  /* 0x000100009b9b7824 */ /* 0x000fe200078e00ff */
[----:B------:R-:W-:Y:S02]  /*39c0*/  PRMT R157, R158, 0x7632, R157 ;  /* 0x000076329e9d7816 */ /* 0x000fe4000000009d */
[C---:B-1----:R-:W-:Y:S02]  /*39d0*/  PRMT R200, R159.reuse, 0x7632, R200 ;  /* 0x000076329fc87816 */ /* 0x042fe400000000c8 */
[----:B------:R-:W-:Y:S01]  /*39e0*/  SHF.L.U32 R152, R156, 0x10, RZ ;  /* 0x000000109c987819 */ /* 0x000fe200000006ff */
[----:B------:R-:W-:Y:S01]  /*39f0*/  IMAD.U32 R156, R158, 0x10000, RZ ;  /* 0x000100009e9c7824 */ /* 0x000fe200078e00ff */
[----:B------:R-:W-:-:S02]  /*3a00*/  SHF.L.U32 R158, R159, 0x10, RZ ;  /* 0x000000109f9e7819 */ /* 0x000fc400000006ff */
[----:B------:R-:W-:Y:S02]  /*3a10*/  SHF.L.U32 R153, R153, 0x10, RZ ;  /* 0x0000001099997819 */ /* 0x000fe400000006ff */
[----:B------:R-:W-:Y:S02]  /*3a20*/  SHF.L.U32 R157, R157, 0x10, RZ ;  /* 0x000000109d9d7819 */ /* 0x000fe400000006ff */
[----:B------:R-:W-:-:S07]  /*3a30*/  SHF.L.U32 R159, R200, 0x10, RZ ;  /* 0x00000010c89f7819 */ /* 0x000fce00000006ff */
.L_x_9197:
[----:B------:R-:W1:Y:S02]  /*3a40*/  LDC.64 R200, c[0x0][0x3a8] ;  /* 0x0000ea00ffc87b82 */ /* 0x000e640000000a00 */
[----:B-1----:R-:W-:-:S04]  /*3a50*/  IMAD.WIDE.U32 R200, R202, 0x20, R200 ;  /* 0x00000020cac87825 */ /* 0x002fc800078e00c8 */
[----:B------:R-:W-:Y:S01]  /*3a60*/  VIADD R202, R202, 0x80 ;  /* 0x00000080caca7836 */ /* 0x000fe20000000000 */
[----:B------:R2:W-:Y:S04]  /*3a70*/  STG.E.128 desc[UR6][R200.64], R152 ;  /* 0x00000098c8007986 */ /* 0x0005e8000c101d06 */
[----:B------:R2:W-:Y:S02]  /*3a80*/  STG.E.128 desc[UR6][R200.64+0x10], R156 ;  /* 0x0000109cc8007986 */ /* 0x0005e4000c101d06 */
.L_x_9194:
[----:B------:R-:W-:Y:S05]  /*3a90*/  BSYNC.RECONVERGENT B0 ;  /* 0x0000000000007941 */ /* 0x000fea0003800200 */
.L_x_9193:
[----:B------:R-:W-:Y:S01]  /*3aa0*/  ISETP.GE.U32.AND P1, PT, R0, 0x180, PT ;  /* 0x000001800000780c */ /* 0x000fe20003f26070 */
[----:B------:R-:W-:-:S12]  /*3ab0*/  BSSY.RECONVERGENT B0, `(.L_x_9199) ;  /* 0x0000083000007945 */ /* 0x000fd80003800200 */
[----:B------:R-:W-:Y:S05]  /*3ac0*/  @!P1 BRA `(.L_x_9200) ;  /* 0x0000000800049947 */ /* 0x000fea0003800000 */
        /* <DEDUP_REMOVED lines=8> */
[----:B----4-:R-:W4:Y:S01]  /*3b50*/  @P2 LDC.64 R160, c[0x0][0x3a0] ;  /* 0x0000e800ffa02b82 */ /* 0x010f220000000a00 */
[----:B---3--:R-:W-:-:S06]  /*3b60*/  IMAD.WIDE.U32 R164, R202, 0x10, R164 ;  /* 0x00000010caa47825 */ /* 0x008fcc00078e00a4 */
[----:B------:R-:W5:Y:S01]  /*3b70*/  LDG.E.128 R164, desc[UR6][R164.64] ;  /* 0x00000006a4a47981 */ /* 0x000f62000c1e1d00 */
[----:B----4-:R-:W-:-:S05]  /*3b80*/  @P2 IMAD.WIDE.U32 R160, R202, 0x20, R160 ;  /* 0x00000020caa02825 */ /* 0x010fca00078e00a0 */
[----:B------:R3:W5:Y:S04]  /*3b90*/  @P2 LDG.E.128 R136, desc[UR6][R160.64] ;  /* 0x00000006a0882981 */ /* 0x000768000c1e1d00 */
[----:B------:R3:W5:Y:S01]  /*3ba0*/  @P2 LDG.E.128 R140, desc[UR6][R160.64+0x10] ;  /* 0x00001006a08c2981 */ /* 0x000762000c1e1d00 */
[----:B------:R-:W-:Y:S05]  /*3bb0*/  @!P0 BRA `(.L_x_9201) ;  /* 0x00000004002c8947 */ /* 0x000fea0003800000 */
[----:B------:R-:W-:Y:S05]  /*3bc0*/  @!P2 BRA `(.L_x_9202) ;  /* 0x0000000000a4a947 */ /* 0x000fea0003800000 */
[----:B---3-5:R-:W-:Y:S01]  /*3bd0*/  SHF.L.U32 R160, R164, 0x10, RZ ;  /* 0x00000010a4a07819 */ /* 0x028fe200000006ff */
[----:B------:R-:W-:Y:S01]  /*3be0*/  IMAD.U32 R163, R133, 0x10000, RZ ;  /* 0x0001000085a37824 */ /* 0x000fe200078e00ff */
[----:B------:R-:W-:Y:S02]  /*3bf0*/  SHF.L.U32 R161, R132, 0x10, RZ ;  /* 0x0000001084a17819 */ /* 0x000fe400000006ff */
[----:B------:R-:W-:Y:S02]  /*3c00*/  PRMT R162, R164, 0x7632, R162 ;  /* 0x00007632a4a27816 */ /* 0x000fe400000000a2 */
[----:B------:R-:W-:Y:S01]  /*3c10*/  PRMT R164, R165, 0x7632, R164 ;  /* 0x00007632a5a47816 */ /* 0x000fe200000000a4 */
[----:B------:R-:W-:Y:S01]  /*3c20*/  FADD.FTZ R160, R161, R160 ;  /* 0x000000a0a1a07221 */ /* 0x000fe20000010000 */
[----:B------:R-:W-:Y:S01]  /*3c30*/  PRMT R161, R132, 0x7632, R161 ;  /* 0x0000763284a17816 */ /* 0x000fe200000000a1 */
[----:B------:R-:W-:Y:S01]  /*3c40*/  IMAD.U32 R162, R162, 0x10000, RZ ;  /* 0x00010000a2a27824 */ /* 0x000fe200078e00ff */
[----:B------:R-:W-:Y:S01]  /*3c50*/  SHF.L.U32 R164, R164, 0x10, RZ ;  /* 0x00000010a4a47819 */ /* 0x000fe200000006ff */
[----:B------:R-:W-:Y:S01]  /*3c60*/  FADD.FTZ R160, R136, R160 ;  /* 0x000000a088a07221 */ /* 0x000fe20000010000 */
[----:B------:R-:W-:-:S02]  /*3c70*/  SHF.L.U32 R161, R161, 0x10, RZ ;  /* 0x00000010a1a17819 */ /* 0x000fc400000006ff */
[----:B-12---:R-:W-:-:S03]  /*3c80*/  SHF.L.U32 R200, R135, 0x10, RZ ;  /* 0x0000001087c87819 */ /* 0x006fc600000006ff */
[----:B------:R-:W-:Y:S01]  /*3c90*/  FADD.FTZ R161, R162, R161 ;  /* 0x000000a1a2a17221 */ /* 0x000fe20000010000 */
[----:B------:R-:W-:Y:S02]  /*3ca0*/  SHF.L.U32 R162, R165, 0x10, RZ ;  /* 0x00000010a5a27819 */ /* 0x000fe400000006ff */
[----:B------:R-:W-:Y:S01]  /*3cb0*/  SHF.L.U32 R165, R134, 0x10, RZ ;  /* 0x0000001086a57819 */ /* 0x000fe200000006ff */
[----:B------:R-:W-:Y:S02]  /*3cc0*/  FADD.FTZ R161, R137, R161 ;  /* 0x000000a189a17221 */ /* 0x000fe40000010000 */
[----:B------:R-:W-:Y:S01]  /*3cd0*/  FADD.FTZ R162, R163, R162 ;  /* 0x000000a2a3a27221 */ /* 0x000fe20000010000 */
[----:B------:R-:W-:-:S03]  /*3ce0*/  PRMT R163, R133, 0x7632, R163 ;  /* 0x0000763285a37816 */ /* 0x000fc600000000a3 */
[----:B------:R-:W-:Y:S01]  /*3cf0*/  FADD.FTZ R162, R138, R162 ;  /* 0x000000a28aa27221 */ /* 0x000fe20000010000 */
[----:B------:R-:W-:-:S05]  /*3d00*/  SHF.L.U32 R163, R163, 0x10, RZ ;  /* 0x00000010a3a37819 */ /* 0x000fca00000006ff */
[----:B------:R-:W-:Y:S01]  /*3d10*/  FADD.FTZ R163, R164, R163 ;  /* 0x000000a3a4a37221 */ /* 0x000fe20000010000 */
[C---:B------:R-:W-:Y:S01]  /*3d20*/  IMAD.U32 R164, R166.reuse, 0x10000, RZ ;  /* 0x00010000a6a47824 */ /* 0x040fe200078e00ff */
[----:B------:R-:W-:Y:S02]  /*3d30*/  PRMT R166, R166, 0x7632, R166 ;  /* 0x00007632a6a67816 */ /* 0x000fe400000000a6 */
[----:B------:R-:W-:Y:S01]  /*3d40*/  FADD.FTZ R163, R139, R163 ;  /* 0x000000a38ba37221 */ /* 0x000fe20000010000 */
[----:B------:R-:W-:Y:S01]  /*3d50*/  FADD.FTZ R164, R165, R164 ;  /* 0x000000a4a5a47221 */ /* 0x000fe20000010000 */
[----:B------:R-:W-:Y:S02]  /*3d60*/  PRMT R165, R134, 0x7632, R165 ;  /* 0x0000763286a57816 */ /* 0x000fe400000000a5 */
[----:B------:R-:W-:Y:S01]  /*3d70*/  SHF.L.U32 R166, R166, 0x10, RZ ;  /* 0x00000010a6a67819 */ /* 0x000fe200000006ff */
[----:B------:R-:W-:Y:S02]  /*3d80*/  FADD.FTZ R164, R140, R164 ;  /* 0x000000a48ca47221 */ /* 0x000fe40000010000 */
[----:B------:R-:W-:-:S04]  /*3d90*/  IMAD.U32 R165, R165, 0x10000, RZ ;  /* 0x00010000a5a57824 */ /* 0x000fc800078e00ff */
[----:B------:R-:W-:Y:S01]  /*3da0*/  FADD.FTZ R165, R166, R165 ;  /* 0x000000a5a6a57221 */ /* 0x000fe20000010000 */
[----:B------:R-:W-:-:S03]  /*3db0*/  SHF.L.U32 R166, R167, 0x10, RZ ;  /* 0x00000010a7a67819 */ /* 0x000fc600000006ff */
[----:B------:R-:W-:Y:S02]  /*3dc0*/  FADD.FTZ R165, R141, R165 ;  /* 0x000000a58da57221 */ /* 0x000fe40000010000 */
[----:B------:R-:W-:Y:S01]  /*3dd0*/  FADD.FTZ R166, R200, R166 ;  /* 0x000000a6c8a67221 */ /* 0x000fe20000010000 */
[----:B------:R-:W-:Y:S02]  /*3de0*/  PRMT R200, R167, 0x7632, R200 ;  /* 0x00007632a7c87816 */ /* 0x000fe400000000c8 */
[----:B------:R-:W-:Y:S01]  /*3df0*/  PRMT R167, R135, 0x7632, R167 ;  /* 0x0000763287a77816 */ /* 0x000fe200000000a7 */
[----:B------:R-:W-:Y:S02]  /*3e00*/  FADD.FTZ R166, R142, R166 ;  /* 0x000000a68ea67221 */ /* 0x000fe40000010000 */
[----:B------:R-:W-:Y:S01]  /*3e10*/  IMAD.U32 R200, R200, 0x10000, RZ ;  /* 0x00010000c8c87824 */ /* 0x000fe200078e00ff */
[----:B------:R-:W-:-:S05]  /*3e20*/  SHF.L.U32 R167, R167, 0x10, RZ ;  /* 0x00000010a7a77819 */ /* 0x000fca00000006ff */
[----:B------:R-:W-:-:S04]  /*3e30*/  FADD.FTZ R167, R200, R167 ;  /* 0x000000a7c8a77221 */ /* 0x000fc80000010000 */
[----:B------:R-:W-:Y:S01]  /*3e40*/  FADD.FTZ R167, R143, R167 ;  /* 0x000000a78fa77221 */ /* 0x000fe20000010000 */
[----:B------:R-:W-:Y:S06]  /*3e50*/  BRA `(.L_x_9203) ;  /* 0x00000004000c7947 */ /* 0x000fec0003800000 */
.L_x_9202:
[----:B---3-5:R-:W-:Y:S01]  /*3e60*/  SHF.L.U32 R160, R164, 0x10, RZ ;  /* 0x00000010a4a07819 */ /* 0x028fe200000006ff */
[----:B------:R-:W-:Y:S01]  /*3e70*/  IMAD.U32 R161, R132, 0x10000, RZ ;  /* 0x0001000084a17824 */ /* 0x000fe200078e00ff */
[----:B------:R-:W-:Y:S01]  /*3e80*/  PRMT R162, R164, 0x7632, R162 ;  /* 0x00007632a4a27816 */ /* 0x000fe200000000a2 */
[----:B-12---:R-:W-:Y:S01]  /*3e90*/  IMAD.U32 R200, R135, 0x10000, RZ ;  /* 0x0001000087c87824 */ /* 0x006fe200078e00ff */
[----:B------:R-:W-:Y:S01]  /*3ea0*/  SHF.L.U32 R163, R133, 0x10, RZ ;  /* 0x0000001085a37819 */ /* 0x000fe200000006ff */
[----:B------:R-:W-:Y:S01]  /*3eb0*/  FADD.FTZ R160, R161, R160 ;  /* 0x000000a0a1a07221 */ /* 0x000fe20000010000 */
[----:B------:R-:W-:Y:S02]  /*3ec0*/  PRMT R161, R132, 0x7632, R161 ;  /* 0x0000763284a17816 */ /* 0x000fe400000000a1 */
[----:B------:R-:W-:Y:S02]  /*3ed0*/  SHF.L.U32 R162, R162, 0x10, RZ ;  /* 0x00000010a2a27819 */ /* 0x000fe400000006ff */
[----:B------:R-:W-:-:S02]  /*3ee0*/  SHF.L.U32 R161, R161, 0x10, RZ ;  /* 0x00000010a1a17819 */ /* 0x000fc400000006ff */
[----:B------:R-:W-:-:S03]  /*3ef0*/  PRMT R164, R165, 0x7632, R164 ;  /* 0x00007632a5a47816 */ /* 0x000fc600000000a4 */
[----:B------:R-:W-:Y:S01]  /*3f00*/  FADD.FTZ R161, R162, R161 ;  /* 0x000000a1a2a17221 */ /* 0x000fe20000010000 */
[----:B------:R-:W-:Y:S01]  /*3f10*/  IMAD.U32 R162, R165, 0x10000, RZ ;  /* 0x00010000a5a27824 */ /* 0x000fe200078e00ff */
[----:B------:R-:W-:Y:S02]  /*3f20*/  SHF.L.U32 R164, R164, 0x10, RZ ;  /* 0x00000010a4a47819 */ /* 0x000fe400000006ff */
[----:B------:R-:W-:Y:S01]  /*3f30*/  SHF.L.U32 R165, R134, 0x10, RZ ;  /* 0x0000001086a57819 */ /* 0x000fe200000006ff */
[----:B------:R-:W-:Y:S01]  /*3f40*/  FADD.FTZ R162, R163, R162 ;  /* 0x000000a2a3a27221 */ /* 0x000fe20000010000 */
[----:B------:R-:W-:-:S05]  /*3f50*/  PRMT R163, R133, 0x7632, R163 ;  /* 0x0000763285a37816 */ /* 0x000fca00000000a3 */
[----:B------:R-:W-:-:S04]  /*3f60*/  IMAD.U32 R163, R163, 0x10000, RZ ;  /* 0x00010000a3a37824 */ /* 0x000fc800078e00ff */
[----:B------:R-:W-:Y:S01]  /*3f70*/  FADD.FTZ R163, R164, R163 ;  /* 0x000000a3a4a37221 */ /* 0x000fe20000010000 */
[C---:B------:R-:W-:Y:S02]  /*3f80*/  SHF.L.U32 R164, R166.reuse, 0x10, RZ ;  /* 0x00000010a6a47819 */ /* 0x040fe400000006ff */
[----:B------:R-:W-:-:S03]  /*3f90*/  PRMT R166, R166, 0x7632, R166 ;  /* 0x00007632a6a67816 */ /* 0x000fc600000000a6 */
[----:B------:R-:W-:Y:S01]  /*3fa0*/  FADD.FTZ R164, R165, R164 ;  /* 0x000000a4a5a47221 */ /* 0x000fe20000010000 */
[----:B------:R-:W-:Y:S01]  /*3fb0*/  PRMT R165, R134, 0x7632, R165 ;  /* 0x0000763286a57816 */ /* 0x000fe200000000a5 */
[----:B------:R-:W-:-:S03]  /*3fc0*/  IMAD.U32 R166, R166, 0x10000, RZ ;  /* 0x00010000a6a67824 */ /* 0x000fc600078e00ff */
[----:B------:R-:W-:-:S05]  /*3fd0*/  SHF.L.U32 R165, R165, 0x10, RZ ;  /* 0x00000010a5a57819 */ /* 0x000fca00000006ff */
        /* <DEDUP_REMOVED lines=8> */
[----:B------:R-:W-:Y:S06]  /*4060*/  BRA `(.L_x_9203) ;  /* 0x0000000000887947 */ /* 0x000fec0003800000 */
.L_x_9201:
[----:B------:R-:W-:Y:S05]  /*4070*/  @!P2 BRA `(.L_x_9204) ;  /* 0x000000000054a947 */ /* 0x000fea0003800000 */
[C---:B-----5:R-:W-:Y:S01]  /*4080*/  PRMT R163, R165.reuse, 0x7632, R163 ;  /* 0x00007632a5a37816 */ /* 0x060fe200000000a3 */
[C---:B---3--:R-:W-:Y:S01]  /*4090*/  IMAD.U32 R160, R164.reuse, 0x10000, RZ ;  /* 0x00010000a4a07824 */ /* 0x048fe200078e00ff */
[----:B------:R-:W-:Y:S02]  /*40a0*/  SHF.L.U32 R162, R165, 0x10, RZ ;  /* 0x00000010a5a27819 */ /* 0x000fe400000006ff */
[----:B------:R-:W-:Y:S01]  /*40b0*/  PRMT R161, R164, 0x7632, R161 ;  /* 0x00007632a4a17816 */ /* 0x000fe200000000a1 */
[----:B------:R-:W-:Y:S01]  /*40c0*/  FADD.FTZ R160, R136, R160 ;  /* 0x000000a088a07221 */ /* 0x000fe20000010000 */
[----:B------:R-:W-:Y:S01]  /*40d0*/  PRMT R165, R166, 0x7632, R165 ;  /* 0x00007632a6a57816 */ /* 0x000fe200000000a5 */
[----:B------:R-:W-:Y:S01]  /*40e0*/  FADD.FTZ R162, R138, R162 ;  /* 0x000000a28aa27221 */ /* 0x000fe20000010000 */
[C---:B-12---:R-:W-:Y:S02]  /*40f0*/  PRMT R200, R167.reuse, 0x7632, R200 ;  /* 0x00007632a7c87816 */ /* 0x046fe400000000c8 */
        /* <DEDUP_REMOVED lines=13> */
.L_x_9204:
[----:B---3-5:R-:W-:Y:S01]  /*41d0*/  PRMT R161, R164, 0x7632, R161 ;  /* 0x00007632a4a17816 */ /* 0x028fe200000000a1 */
[C---:B------:R-:W-:Y:S01]  /*41e0*/  IMAD.U32 R162, R165.reuse, 0x10000, RZ ;  /* 0x00010000a5a27824 */ /* 0x040fe200078e00ff */
[----:B------:R-:W-:Y:S02]  /*41f0*/  PRMT R163, R165, 0x7632, R163 ;  /* 0x00007632a5a37816 */ /* 0x000fe400000000a3 */
[----:B-12---:R-:W-:Y:S01]  /*4200*/  PRMT R200, R167, 0x7632, R200 ;  /* 0x00007632a7c87816 */ /* 0x006fe200000000c8 */
[----:B------:R-:W-:Y:S01]  /*4210*/  IMAD.U32 R161, R161, 0x10000, RZ ;  /* 0x00010000a1a17824 */ /* 0x000fe200078e00ff */
[----:B------:R-:W-:Y:S02]  /*4220*/  PRMT R165, R166, 0x7632, R165 ;  /* 0x00007632a6a57816 */ /* 0x000fe400000000a5 */
[----:B------:R-:W-:Y:S02]  /*4230*/  SHF.L.U32 R160, R164, 0x10, RZ ;  /* 0x00000010a4a07819 */ /* 0x000fe400000006ff */
[----:B------:R-:W-:-:S02]  /*4240*/  SHF.L.U32 R164, R166, 0x10, RZ ;  /* 0x00000010a6a47819 */ /* 0x000fc400000006ff */
[----:B------:R-:W-:Y:S01]  /*4250*/  SHF.L.U32 R166, R167, 0x10, RZ ;  /* 0x00000010a7a67819 */ /* 0x000fe200000006ff */
[----:B------:R-:W-:Y:S01]  /*4260*/  IMAD.U32 R167, R200, 0x10000, RZ ;  /* 0x00010000c8a77824 */ /* 0x000fe200078e00ff */
[----:B------:R-:W-:Y:S02]  /*4270*/  SHF.L.U32 R163, R163, 0x10, RZ ;  /* 0x00000010a3a37819 */ /* 0x000fe400000006ff */
[----:B------:R-:W-:-:S07]  /*4280*/  SHF.L.U32 R165, R165, 0x10, RZ ;  /* 0x00000010a5a57819 */ /* 0x000fce00000006ff */
.L_x_9203:
[----:B------:R-:W1:Y:S02]  /*4290*/  LDC.64 R200, c[0x0][0x3a8] ;  /* 0x0000ea00ffc87b82 */ /* 0x000e640000000a00 */
[C---:B-1----:R-:W-:Y:S01]  /*42a0*/  IMAD.WIDE.U32 R200, R202.reuse, 0x20, R200 ;  /* 0x00000020cac87825 */ /* 0x042fe200078e00c8 */
[----:B------:R-:W-:-:S04]  /*42b0*/  IADD3 R202, PT, PT, R202, 0x80, RZ ;  /* 0x00000080caca7810 */ /* 0x000fc80007ffe0ff */
[----:B------:R3:W-:Y:S04]  /*42c0*/  STG.E.128 desc[UR6][R200.64], R160 ;  /* 0x000000a0c8007986 */ /* 0x0007e8000c101d06 */
[----:B------:R3:W-:Y:S02]  /*42d0*/  STG.E.128 desc[UR6][R200.64+0x10], R164 ;  /* 0x000010a4c8007986 */ /* 0x0007e4000c101d06 */
.L_x_9200:
[----:B------:R-:W-:Y:S05]  /*42e0*/  BSYNC.RECONVERGENT B0 ;  /* 0x0000000000007941 */ /* 0x000fea0003800200 */
.L_x_9199:
[----:B------:R-:W-:Y:S01]  /*42f0*/  ISETP.GE.U32.AND P2, PT, R0, 0x200, PT ;  /* 0x000002000000780c */ /* 0x000fe20003f46070 */
[----:B------:R-:W-:-:S12]  /*4300*/  BSSY.RECONVERGENT B0, `(.L_x_9205) ;  /* 0x0000083000007945 */ /* 0x000fd80003800200 */
[----:B------:R-:W-:Y:S05]  /*4310*/  @!P2 BRA `(.L_x_9206) ;  /* 0x000000080004a947 */ /* 0x000fea0003800000 */
[----:B------:R-:W-:Y:S01]  /*4320*/  ISETP.NE.U32.AND P0, PT, RZ, UR8, PT ;  /* 0x00000008ff007c0c */ /* 0x000fe2000bf05070 */
[----:B------:R-:W4:Y:S01]  /*4330*/  LDC.64 R172, c[0x0][0x390] ;  /* 0x0000e400ffac7b82 */ /* 0x000f220000000a00 */
[----:B------:R-:W-:Y:S02]  /*4340*/  ISETP.NE.U32.AND P3, PT, RZ, UR10, PT ;  /* 0x0000000aff007c0c */ /* 0x000fe4000bf65070 */
[----:B------:R-:W-:Y:S02]  /*4350*/  ISETP.NE.AND.EX P0, PT, RZ, UR9, PT, P0 ;  /* 0x00000009ff007c0c */ /* 0x000fe4000bf05300 */
[----:B------:R-:W-:-:S11]  /*4360*/  ISETP.NE.AND.EX P3, PT, RZ, UR11, PT, P3 ;  /* 0x0000000bff007c0c */ /* 0x000fd6000bf65330 */
[----:B------:R-:W0:Y:S02]  /*4370*/  @P0 LDC.64 R168, c[0x0][0x398] ;  /* 0x0000e600ffa80b82 */ /* 0x000e240000000a00 */
[----:B0-----:R-:W-:-:S05]  /*4380*/  @P0 IMAD.WIDE.U32 R168, R202, 0x10, R168 ;  /* 0x00000010caa80825 */ /* 0x001fca00078e00a8 */
[----:B------:R0:W5:Y:S02]  /*4390*/  @P0 LDG.E.128 R132, desc[UR6][R168.64] ;  /* 0x00000006a8840981 */ /* 0x000164000c1e1d00 */
[----:B0-----:R-:W0:Y:S01]  /*43a0*/  @P3 LDC.64 R168, c[0x0][0x3a0] ;  /* 0x0000e800ffa83b82 */ /* 0x001e220000000a00 */
[----:B----4-:R-:W-:-:S06]  /*43b0*/  IMAD.WIDE.U32 R172, R202, 0x10, R172 ;  /* 0x00000010caac7825 */ /* 0x010fcc00078e00ac */
[----:B------:R-:W5:Y:S01]  /*43c0*/  LDG.E.128 R172, desc[UR6][R172.64] ;  /* 0x00000006acac7981 */ /* 0x000f62000c1e1d00 */
[----:B0-----:R-:W-:-:S05]  /*43d0*/  @P3 IMAD.WIDE.U32 R168, R202, 0x20, R168 ;  /* 0x00000020caa83825 */ /* 0x001fca00078e00a8 */
[----:B------:R0:W5:Y:S04]  /*43e0*/  @P3 LDG.E.128 R136, desc[UR6][R168.64] ;  /* 0x00000006a8883981 */ /* 0x000168000c1e1d00 */
[----:B------:R0:W5:Y:S01]  /*43f0*/  @P3 LDG.E.128 R140, desc[UR6][R168.64+0x10] ;  /* 0x00001006a88c3981 */ /* 0x000162000c1e1d00 */
[----:B------:R-:W-:Y:S05]  /*4400*/  @!P0 BRA `(.L_x_9207) ;  /* 0x00000004002c8947 */ /* 0x000fea0003800000 */
[----:B------:R-:W-:Y:S05]  /*4410*/  @!P3 BRA `(.L_x_9208) ;  /* 0x0000000000a4b947 */ /* 0x000fea0003800000 */
[----:B0----5:R-:W-:Y:S01]  /*4420*/  SHF.L.U32 R168, R172, 0x10, RZ ;  /* 0x00000010aca87819 */ /* 0x021fe200000006ff */
[----:B------:R-:W-:Y:S01]  /*4430*/  IMAD.U32 R169, R132, 0x10000, RZ ;  /* 0x0001000084a97824 */ /* 0x000fe200078e00ff */
[----:B------:R-:W-:Y:S01]  /*4440*/  PRMT R170, R172, 0x7632, R170 ;  /* 0x00007632acaa7816 */ /* 0x000fe200000000aa */
[----:B-123--:R-:W-:Y:S01]  /*4450*/  IMAD.U32 R200, R135, 0x10000, RZ ;  /* 0x0001000087c87824 */ /* 0x00efe200078e00ff */
[----:B------:R-:W-:Y:S01]  /*4460*/  SHF.L.U32 R171, R133, 0x10, RZ ;  /* 0x0000001085ab7819 */ /* 0x000fe200000006ff */
[----:B------:R-:W-:Y:S01]  /*4470*/  FADD.FTZ R168, R169, R168 ;  /* 0x000000a8a9a87221 */ /* 0x000fe20000010000 */
[----:B------:R-:W-:Y:S02]  /*4480*/  PRMT R169, R132, 0x7632, R169 ;  /* 0x0000763284a97816 */ /* 0x000fe400000000a9 */
[----:B------:R-:W-:Y:S01]  /*4490*/  SHF.L.U32 R170, R170, 0x10, RZ ;  /* 0x00000010aaaa7819 */ /* 0x000fe200000006ff */
[----:B------:R-:W-:Y:S01]  /*44a0*/  FADD.FTZ R168, R136, R168 ;  /* 0x000000a888a87221 */ /* 0x000fe20000010000 */
[----:B------:R-:W-:-:S02]  /*44b0*/  SHF.L.U32 R169, R169, 0x10, RZ ;  /* 0x00000010a9a97819 */ /* 0x000fc400000006ff */
[----:B------:R-:W-:-:S03]  /*44c0*/  PRMT R172, R173, 0x7632, R172 ;  /* 0x00007632adac7816 */ /* 0x000fc600000000ac */
[----:B------:R-:W-:Y:S01]  /*44d0*/  FADD.FTZ R169, R170, R169 ;  /* 0x000000a9aaa97221 */ /* 0x000fe20000010000 */
[----:B------:R-:W-:Y:S01]  /*44e0*/  IMAD.U32 R170, R173, 0x10000, RZ ;  /* 0x00010000adaa7824 */ /* 0x000fe200078e00ff */
[----:B------:R-:W-:Y:S02]  /*44f0*/  SHF.L.U32 R172, R172, 0x10, RZ ;  /* 0x00000010acac7819 */ /* 0x000fe400000006ff */
[----:B------:R-:W-:Y:S01]  /*4500*/  SHF.L.U32 R173, R134, 0x10, RZ ;  /* 0x0000001086ad7819 */ /* 0x000fe200000006ff */
[----:B------:R-:W-:Y:S01]  /*4510*/  FADD.FTZ R170, R171, R170 ;  /* 0x000000aaabaa7221 */ /* 0x000fe20000010000 */
[----:B------:R-:W-:Y:S01]  /*4520*/  PRMT R171, R133, 0x7632, R171 ;  /* 0x0000763285ab7816 */ /* 0x000fe200000000ab */
[----:B------:R-:W-:Y:S02]  /*4530*/  FADD.FTZ R169, R137, R169 ;  /* 0x000000a989a97221 */ /* 0x000fe40000010000 */
[----:B------:R-:W-:Y:S02]  /*4540*/  FADD.FTZ R170, R138, R170 ;  /* 0x000000aa8aaa7221 */ /* 0x000fe40000010000 */
[----:B------:R-:W-:-:S04]  /*4550*/  IMAD.U32 R171, R171, 0x10000, RZ ;  /* 0x00010000abab7824 */ /* 0x000fc800078e00ff */
[----:B------:R-:W-:Y:S01]  /*4560*/  FADD.FTZ R171, R172, R171 ;  /* 0x000000abacab7221 */ /* 0x000fe20000010000 */
[C---:B------:R-:W-:Y:S02]  /*4570*/  SHF.L.U32 R172, R174.reuse, 0x10, RZ ;  /* 0x00000010aeac7819 */ /* 0x040fe400000006ff */
[----:B------:R-:W-:Y:S01]  /*4580*/  PRMT R174, R174, 0x7632, R174 ;  /* 0x00007632aeae7816 */ /* 0x000fe200000000ae */
[----:B------:R-:W-:Y:S02]  /*4590*/  FADD.FTZ R171, R139, R171 ;  /* 0x000000ab8bab7221 */ /* 0x000fe40000010000 */
[----:B------:R-:W-:Y:S01]  /*45a0*/  FADD.FTZ R172, R173, R172 ;  /* 0x000000acadac7221 */ /* 0x000fe20000010000 */
[----:B------:R-:W-:Y:S01]  /*45b0*/  PRMT R173, R134, 0x7632, R173 ;  /* 0x0000763286ad7816 */ /* 0x000fe200000000ad */
[----:B------:R-:W-:Y:S02]  /*45c0*/  IMAD.U32 R174, R174, 0x10000, RZ ;  /* 0x00010000aeae7824 */ /* 0x000fe400078e00ff */
[----:B------:R-:W-:Y:S01]  /*45d0*/  FADD.FTZ R172, R140, R172 ;  /* 0x000000ac8cac7221 */ /* 0x000fe20000010000 */
[----:B------:R-:W-:-:S05]  /*45e0*/  SHF.L.U32 R173, R173, 0x10, RZ ;  /* 0x00000010adad7819 */ /* 0x000fca00000006ff */
[----:B------:R-:W-:Y:S01]  /*45f0*/  FADD.FTZ R173, R174, R173 ;  /* 0x000000adaead7221 */ /* 0x000fe20000010000 */
[----:B------:R-:W-:-:S03]  /*4600*/  SHF.L.U32 R174, R175, 0x10, RZ ;  /* 0x00000010afae7819 */ /* 0x000fc600000006ff */
[----:B------:R-:W-:Y:S02]  /*4610*/  FADD.FTZ R173, R141, R173 ;  /* 0x000000ad8dad7221 */ /* 0x000fe40000010000 */
[----:B------:R-:W-:Y:S01]  /*4620*/  FADD.FTZ R174, R200, R174 ;  /* 0x000000aec8ae7221 */ /* 0x000fe20000010000 */
[----:B------:R-:W-:Y:S02]  /*4630*/  PRMT R200, R175, 0x7632, R200 ;  /* 0x00007632afc87816 */ /* 0x000fe400000000c8 */
[----:B------:R-:W-:Y:S01]  /*4640*/  PRMT R175, R135, 0x7632, R175 ;  /* 0x0000763287af7816 */ /* 0x000fe200000000af */
[----:B------:R-:W-:Y:S01]  /*4650*/  FADD.FTZ R174, R142, R174 ;  /* 0x000000ae8eae7221 */ /* 0x000fe20000010000 */
[----:B------:R-:W-:Y:S02]  /*4660*/  SHF.L.U32 R200, R200, 0x10, RZ ;  /* 0x00000010c8c87819 */ /* 0x000fe400000006ff */
[----:B------:R-:W-:-:S05]  /*4670*/  SHF.L.U32 R175, R175, 0x10, RZ ;  /* 0x00000010afaf7819 */ /* 0x000fca00000006ff */
[----:B------:R-:W-:-:S04]  /*4680*/  FADD.FTZ R175, R200, R175 ;  /* 0x000000afc8af7221 */ /* 0x000fc80000010000 */
[----:B------:R-:W-:Y:S01]  /*4690*/  FADD.FTZ R175, R143, R175 ;  /* 0x000000af8faf7221 */ /* 0x000fe20000010000 */
[----:B------:R-:W-:Y:S06]  /*46a0*/  BRA `(.L_x_9209) ;  /* 0x00000004000c7947 */ /* 0x000fec0003800000 */
.L_x_9208:
[----:B0----5:R-:W-:Y:S01]  /*46b0*/  SHF.L.U32 R169, R132, 0x10, RZ ;  /* 0x0000001084a97819 */ /* 0x021fe200000006ff */
[C---:B------:R-:W-:Y:S01]  /*46c0*/  IMAD.U32 R168, R172.reuse, 0x10000, RZ ;  /* 0x00010000aca87824 */ /* 0x040fe200078e00ff */
[----:B------:R-:W-:Y:S02]  /*46d0*/  PRMT R170, R172, 0x7632, R170 ;  /* 0x00007632acaa7816 */ /* 0x000fe400000000aa */
[----:B------:R-:W-:Y:S01]  /*46e0*/  SHF.L.U32 R171, R133, 0x10, RZ ;  /* 0x0000001085ab7819 */ /* 0x000fe200000006ff */
[----:B------:R-:W-:Y:S01]  /*46f0*/  FADD.FTZ R168, R169, R168 ;  /* 0x000000a8a9a87221 */ /* 0x000fe20000010000 */
[----:B------:R-:W-:Y:S02]  /*4700*/  PRMT R169, R132, 0x7632, R169 ;  /* 0x0000763284a97816 */ /* 0x000fe400000000a9 */
[----:B------:R-:W-:Y:S02]  /*4710*/  SHF.L.U32 R170, R170, 0x10, RZ ;  /* 0x00000010aaaa7819 */ /* 0x000fe400000006ff */
[----:B------:R-:W-:Y:S01]  /*4720*/  PRMT R172, R173, 0x7632, R172 ;  /* 0x00007632adac7816 */ /* 0x000fe200000000ac */
[----:B------:R-:W-:Y:S01]  /*4730*/  IMAD.U32 R169, R169, 0x10000, RZ ;  /* 0x00010000a9a97824 */ /* 0x000fe200078e00ff */
[----:B-123--:R-:W-:-:S03]  /*4740*/  SHF.L.U32 R200, R135, 0x10, RZ ;  /* 0x0000001087c87819 */ /* 0x00efc600000006ff */
[----:B------:R-:W-:Y:S01]  /*4750*/  FADD.FTZ R169, R170, R169 ;  /* 0x000000a9aaa97221 */ /* 0x000fe20000010000 */
[----:B------:R-:W-:Y:S01]  /*4760*/  SHF.L.U32 R170, R173, 0x10, RZ ;  /* 0x00000010adaa7819 */ /* 0x000fe200000006ff */
[----:B------:R-:W-:Y:S02]  /*4770*/  IMAD.U32 R172, R172, 0x10000, RZ ;  /* 0x00010000acac7824 */ /* 0x000fe400078e00ff */
[----:B------:R-:W-:Y:S02]  /*4780*/  IMAD.U32 R173, R134, 0x10000, RZ ;  /* 0x0001000086ad7824 */ /* 0x000fe400078e00ff */
[----:B------:R-:W-:Y:S01]  /*4790*/  FADD.FTZ R170, R171, R170 ;  /* 0x000000aaabaa7221 */ /* 0x000fe20000010000 */
[----:B------:R-:W-:-:S04]  /*47a0*/  PRMT R171, R133, 0x7632, R171 ;  /* 0x0000763285ab7816 */ /* 0x000fc800000000ab */
[----:B------:R-:W-:-:S05]  /*47b0*/  SHF.L.U32 R171, R171, 0x10, RZ ;  /* 0x00000010abab7819 */ /* 0x000fca00000006ff */
[----:B------:R-:W-:Y:S01]  /*47c0*/  FADD.FTZ R171, R172, R171 ;  /* 0x000000abacab7221 */ /* 0x000fe20000010000 */
[C---:B------:R-:W-:Y:S02]  /*47d0*/  SHF.L.U32 R172, R174.reuse, 0x10, RZ ;  /* 0x00000010aeac7819 */ /* 0x040fe400000006ff */
[----:B------:R-:W-:-:S03]  /*47e0*/  PRMT R174, R174, 0x7632, R174 ;  /* 0x00007632aeae7816 */ /* 0x000fc600000000ae */
[----:B------:R-:W-:Y:S01]  /*47f0*/  FADD.FTZ R172, R173, R172 ;  /* 0x000000acadac7221 */ /* 0x000fe20000010000 */
[----:B------:R-:W-:Y:S02]  /*4800*/  PRMT R173, R134, 0x7632, R173 ;  /* 0x0000763286ad7816 */ /* 0x000fe400000000ad */
[----:B------:R-:W-:Y:S02]  /*4810*/  SHF.L.U32 R174, R174, 0x10, RZ ;  /* 0x00000010aeae7819 */ /* 0x000fe400000006ff */
[----:B------:R-:W-:-:S05]  /*4820*/  SHF.L.U32 R173, R173, 0x10, RZ ;  /* 0x00000010adad7819 */ /* 0x000fca00000006ff */
[----:B------:R-:W-:Y:S01]  /*4830*/  FADD.FTZ R173, R174, R173 ;  /* 0x000000adaead7221 */ /* 0x000fe20000010000 */
[----:B------:R-:W-:-:S04]  /*4840*/  IMAD.U32 R174, R175, 0x10000, RZ ;  /* 0x00010000afae7824 */ /* 0x000fc800078e00ff */
[----:B------:R-:W-:Y:S01]  /*4850*/  FADD.FTZ R174, R200, R174 ;  /* 0x000000aec8ae7221 */ /* 0x000fe20000010000 */
[----:B------:R-:W-:Y:S02]  /*4860*/  PRMT R200, R175, 0x7632, R200 ;  /* 0x00007632afc87816 */ /* 0x000fe400000000c8 */
[----:B------:R-:W-:Y:S02]  /*4870*/  PRMT R175, R135, 0x7632, R175 ;  /* 0x0000763287af7816 */ /* 0x000fe400000000af */
[----:B------:R-:W-:-:S03]  /*4880*/  SHF.L.U32 R200, R200, 0x10, RZ ;  /* 0x00000010c8c87819 */ /* 0x000fc600000006ff */
[----:B------:R-:W-:-:S04]  /*4890*/  IMAD.U32 R175, R175, 0x10000, RZ ;  /* 0x00010000afaf7824 */ /* 0x000fc800078e00ff */
[----:B------:R-:W-:Y:S01]  /*48a0*/  FADD.FTZ R175, R200, R175 ;  /* 0x000000afc8af7221 */ /* 0x000fe20000010000 */
[----:B------:R-:W-:Y:S06]  /*48b0*/  BRA `(.L_x_9209) ;  /* 0x0000000000887947 */ /* 0x000fec0003800000 */
.L_x_9207:
[----:B------:R-:W-:Y:S05]  /*48c0*/  @!P3 BRA `(.L_x_9210) ;  /* 0x000000000054b947 */ /* 0x000fea0003800000 */
[C---:B-----5:R-:W-:Y:S02]  /*48d0*/  PRMT R171, R173.reuse, 0x7632, R171 ;  /* 0x00007632adab7816 */ /* 0x060fe400000000ab */
[----:B------:R-:W-:Y:S02]  /*48e0*/  SHF.L.U32 R170, R173, 0x10, RZ ;  /* 0x00000010adaa7819 */ /* 0x000fe400000006ff */
[----:B0-----:R-:W-:Y:S01]  /*48f0*/  PRMT R169, R172, 0x7632, R169 ;  /* 0x00007632aca97816 */ /* 0x001fe200000000a9 */
[----:B------:R-:W-:Y:S01]  /*4900*/  IMAD.U32 R171, R171, 0x10000, RZ ;  /* 0x00010000abab7824 */ /* 0x000fe200078e00ff */
[----:B------:R-:W-:Y:S01]  /*4910*/  PRMT R173, R174, 0x7632, R173 ;  /* 0x00007632aead7816 */ /* 0x000fe200000000ad */
[----:B------:R-:W-:Y:S01]  /*4920*/  FADD.FTZ R170, R138, R170 ;  /* 0x000000aa8aaa7221 */ /* 0x000fe20000010000 */
[----:B-123--:R-:W-:Y:S01]  /*4930*/  PRMT R200, R175, 0x7632, R200 ;  /* 0x00007632afc87816 */ /* 0x00efe200000000c8 */
        /* <DEDUP_REMOVED lines=14> */
.L_x_9210:
[C---:B-----5:R-:W-:Y:S01]  /*4a20*/  PRMT R171, R173.reuse, 0x7632, R171 ;  /* 0x00007632adab7816 */ /* 0x060fe200000000ab */
[----:B0-----:R-:W-:Y:S01]  /*4a30*/  IMAD.U32 R168, R172, 0x10000, RZ ;  /* 0x00010000aca87824 */ /* 0x001fe200078e00ff */
[----:B------:R-:W-:Y:S02]  /*4a40*/  SHF.L.U32 R170, R173, 0x10, RZ ;  /* 0x00000010adaa7819 */ /* 0x000fe400000006ff */
[----:B------:R-:W-:Y:S02]  /*4a50*/  PRMT R173, R174, 0x7632, R173 ;  /* 0x00007632aead7816 */ /* 0x000fe400000000ad */
[----:B------:R-:W-:Y:S02]  /*4a60*/  PRMT R169, R172, 0x7632, R169 ;  /* 0x00007632aca97816 */ /* 0x000fe400000000a9 */
[----:B-123--:R-:W-:Y:S01]  /*4a70*/  PRMT R200, R175, 0x7632, R200 ;  /* 0x00007632afc87816 */ /* 0x00efe200000000c8 */
[----:B------:R-:W-:Y:S01]  /*4a80*/  IMAD.U32 R173, R173, 0x10000, RZ ;  /* 0x00010000adad7824 */ /* 0x000fe200078e00ff */
[----:B------:R-:W-:Y:S01]  /*4a90*/  SHF.L.U32 R172, R174, 0x10, RZ ;  /* 0x00000010aeac7819 */ /* 0x000fe200000006ff */
[----:B------:R-:W-:Y:S01]  /*4aa0*/  IMAD.U32 R174, R175, 0x10000, RZ ;  /* 0x00010000afae7824 */ /* 0x000fe200078e00ff */
[----:B------:R-:W-:-:S02]  /*4ab0*/  SHF.L.U32 R169, R169, 0x10, RZ ;  /* 0x00000010a9a97819 */ /* 0x000fc400000006ff */
[----:B------:R-:W-:Y:S02]  /*4ac0*/  SHF.L.U32 R171, R171, 0x10, RZ ;  /* 0x00000010abab7819 */ /* 0x000fe400000006ff */
[----:B------:R-:W-:-:S07]  /*4ad0*/  SHF.L.U32 R175, R200, 0x10, RZ ;  /* 0x00000010c8af7819 */ /* 0x000fce00000006ff */
.L_x_9209:
[----:B------:R-:W0:Y:S02]  /*4ae0*/  LDC.64 R200, c[0x0][0x3a8] ;  /* 0x0000ea00ffc87b82 */ /* 0x000e240000000a00 */
[C---:B0-----:R-:W-:Y:S01]  /*4af0*/  IMAD.WIDE.U32 R200, R202.reuse, 0x20, R200 ;  /* 0x00000020cac87825 */ /* 0x041fe200078e00c8 */
[----:B------:R-:W-:-:S04]  /*4b00*/  IADD3 R202, PT, PT, R202, 0x80, RZ ;  /* 0x00000080caca7810 */ /* 0x000fc80007ffe0ff */
[----:B------:R4:W-:Y:S04]  /*4b10*/  STG.E.128 desc[UR6][R200.64], R168 ;  /* 0x000000a8c8007986 */ /* 0x0009e8000c101d06 */
[----:B------:R4:W-:Y:S02]  /*4b20*/  STG.E.128 desc[UR6][R200.64+0x10], R172 ;  /* 0x000010acc8007986 */ /* 0x0009e4000c101d06 */
.L_x_9206:
[----:B------:R-:W-:Y:S05]  /*4b30*/  BSYNC.RECONVERGENT B0 ;  /* 0x0000000000007941 */ /* 0x000fea0003800200 */
.L_x_9205:
[----:B------:R-:W-:Y:S01]  /*4b40*/  ISETP.GE.U32.AND P3, PT, R0, 0x280, PT ;  /* 0x000002800000780c */ /* 0x000fe20003f66070 */
[----:B------:R-:W-:-:S12]  /*4b50*/  BSSY.RECONVERGENT B0, `(.L_x_9211) ;  /* 0x0000083000007945 */ /* 0x000fd80003800200 */
[----:B------:R-:W-:Y:S05]  /*4b60*/  @!P3 BRA `(.L_x_9212) ;  /* 0x000000080004b947 */ /* 0x000fea0003800000 */
        /* <DEDUP_REMOVED lines=12> */
[----:B------:R0:W5:Y:S04]  /*4c30*/  @P4 LDG.E.128 R136, desc[UR6][R176.64] ;  /* 0x00000006b0884981 */ /* 0x000168000c1e1d00 */
[----:B------:R0:W5:Y:S01]  /*4c40*/  @P4 LDG.E.128 R140, desc[UR6][R176.64+0x10] ;  /* 0x00001006b08c4981 */ /* 0x000162000c1e1d00 */
[----:B------:R-:W-:Y:S05]  /*4c50*/  @!P0 BRA `(.L_x_9213) ;  /* 0x00000004002c8947 */ /* 0x000fea0003800000 */
[----:B------:R-:W-:Y:S05]  /*4c60*/  @!P4 BRA `(.L_x_9214) ;  /* 0x0000000000a4c947 */ /* 0x000fea0003800000 */
[----:B0----5:R-:W-:Y:S01]  /*4c70*/  SHF.L.U32 R177, R132, 0x10, RZ ;  /* 0x0000001084b17819 */ /* 0x021fe200000006ff */
        /* <DEDUP_REMOVED lines=9> */
[----:B--234-:R-:W-:-:S03]  /*4d10*/  SHF.L.U32 R200, R135, 0x10, RZ ;  /* 0x0000001087c87819 */ /* 0x01cfc600000006ff */
        /* <DEDUP_REMOVED lines=30> */
.L_x_9214:
[----:B0----5:R-:W-:Y:S01]  /*4f00*/  SHF.L.U32 R176, R180, 0x10, RZ ;  /* 0x00000010b4b07819 */ /* 0x021fe200000006ff */
        /* <DEDUP_REMOVED lines=9> */
[----:B--234-:R-:W-:-:S03]  /*4fa0*/  SHF.L.U32 R200, R135, 0x10, RZ ;  /* 0x0000001087c87819 */ /* 0x01cfc600000006ff */
        /* <DEDUP_REMOVED lines=22> */
.L_x_9213:
[----:B------:R-:W-:Y:S05]  /*5110*/  @!P4 BRA `(.L_x_9216) ;  /* 0x000000000054c947 */ /* 0x000fea0003800000 */
[C---:B-----5:R-:W-:Y:S01]  /*5120*/  PRMT R179, R181.reuse, 0x7632, R179 ;  /* 0x00007632b5b37816 */ /* 0x060fe200000000b3 */
[----:B------:R-:W-:Y:S01]  /*5130*/  IMAD.U32 R178, R181, 0x10000, RZ ;  /* 0x00010000b5b27824 */ /* 0x000fe200078e00ff */
[----:B0-----:R-:W-:Y:S02]  /*5140*/  PRMT R177, R180, 0x7632, R177 ;  /* 0x00007632b4b17816 */ /* 0x001fe400000000b1 */
[----:B------:R-:W-:Y:S01]  /*5150*/  PRMT R181, R182, 0x7632, R181 ;  /* 0x00007632b6b57816 */ /* 0x000fe200000000b5 */
[----:B------:R-:W-:Y:S01]  /*5160*/  FADD.FTZ R178, R138, R178 ;  /* 0x000000b28ab27221 */ /* 0x000fe20000010000 */
[----:B--234-:R-:W-:Y:S01]  /*5170*/  PRMT R200, R183, 0x7632, R200 ;  /* 0x00007632b7c87816 */ /* 0x01cfe200000000c8 */
        /* <DEDUP_REMOVED lines=15> */
.L_x_9216:
[C---:B-----5:R-:W-:Y:S02]  /*5270*/  PRMT R179, R181.reuse, 0x7632, R179 ;  /* 0x00007632b5b37816 */ /* 0x060fe400000000b3 */
[----:B------:R-:W-:Y:S02]  /*5280*/  SHF.L.U32 R178, R181, 0x10, RZ ;  /* 0x00000010b5b27819 */ /* 0x000fe400000006ff */
[----:B0-----:R-:W-:Y:S01]  /*5290*/  PRMT R177, R180, 0x7632, R177 ;  /* 0x00007632b4b17816 */ /* 0x001fe200000000b1 */
[----:B------:R-:W-:Y:S01]  /*52a0*/  IMAD.U32 R179, R179, 0x10000, RZ ;  /* 0x00010000b3b37824 */ /* 0x000fe200078e00ff */
[----:B------:R-:W-:Y:S02]  /*52b0*/  PRMT R181, R182, 0x7632, R181 ;  /* 0x00007632b6b57816 */ /* 0x000fe400000000b5 */
[C---:B--234-:R-:W-:Y:S02]  /*52c0*/  PRMT R200, R183.reuse, 0x7632, R200 ;  /* 0x00007632b7c87816 */ /* 0x05cfe400000000c8 */
[----:B------:R-:W-:Y:S01]  /*52d0*/  SHF.L.U32 R176, R180, 0x10, RZ ;  /* 0x00000010b4b07819 */ /* 0x000fe200000006ff */
[----:B------:R-:W-:Y:S01]  /*52e0*/  IMAD.U32 R180, R182, 0x10000, RZ ;  /* 0x00010000b6b47824 */ /* 0x000fe200078e00ff */
[----:B------:R-:W-:-:S02]  /*52f0*/  SHF.L.U32 R182, R183, 0x10, RZ ;  /* 0x00000010b7b67819 */ /* 0x000fc400000006ff */
[----:B------:R-:W-:Y:S02]  /*5300*/  SHF.L.U32 R177, R177, 0x10, RZ ;  /* 0x00000010b1b17819 */ /* 0x000fe400000006ff */
[----:B------:R-:W-:Y:S02]  /*5310*/  SHF.L.U32 R181, R181, 0x10, RZ ;  /* 0x00000010b5b57819 */ /* 0x000fe400000006ff */
[----:B------:R-:W-:-:S07]  /*5320*/  SHF.L.U32 R183, R200, 0x10, RZ ;  /* 0x00000010c8b77819 */ /* 0x000fce00000006ff */
.L_x_9215:
[----:B------:R-:W0:Y:S02]  /*5330*/  LDC.64 R200, c[0x0][0x3a8] ;  /* 0x0000ea00ffc87b82 */ /* 0x000e240000000a00 */
[----:B0-----:R-:W-:-:S04]  /*5340*/  IMAD.WIDE.U32 R200, R202, 0x20, R200 ;  /* 0x00000020cac87825 */ /* 0x001fc800078e00c8 */
[----:B------:R-:W-:Y:S01]  /*5350*/  VIADD R202, R202, 0x80 ;  /* 0x00000080caca7836 */ /* 0x000fe20000000000 */
[----:B------:R0:W-:Y:S04]  /*5360*/  STG.E.128 desc[UR6][R200.64], R176 ;  /* 0x000000b0c8007986 */ /* 0x0001e8000c101d06 */
[----:B------:R0:W-:Y:S02]  /*5370*/  STG.E.128 desc[UR6][R200.64+0x10], R180 ;  /* 0x000010b4c8007986 */ /* 0x0001e4000c101d06 */
.L_x_9212:
[----:B------:R-:W-:Y:S05]  /*5380*/  BSYNC.RECONVERGENT B0 ;  /* 0x0000000000007941 */ /* 0x000fea0003800200 */
.L_x_9211:
        /* <DEDUP_REMOVED lines=30> */
[----:B--234-:R-:W-:-:S03]  /*5570*/  SHF.L.U32 R200, R135, 0x10, RZ ;  /* 0x0000001087c87819 */ /* 0x01cfc600000006ff */
        /* <DEDUP_REMOVED lines=29> */
.L_x_9220:
[----:B0----5:R-:W-:Y:S01]  /*5750*/  SHF.L.U32 R184, R188, 0x10, RZ ;  /* 0x00000010bcb87819 */ /* 0x021fe200000006ff */
[----:B------:R-:W-:Y:S01]  /*5760*/  IMAD.U32 R185, R132, 0x10000, RZ ;  /* 0x0001000084b97824 */ /* 0x000fe200078e00ff */
[----:B------:R-:W-:Y:S01]  /*5770*/  PRMT R186, R188, 0x7632, R186 ;  /* 0x00007632bcba7816 */ /* 0x000fe200000000ba */
[----:B--234-:R-:W-:Y:S01]  /*5780*/  IMAD.U32 R200, R135, 0x10000, RZ ;  /* 0x0001000087c87824 */ /* 0x01cfe200078e00ff */
        /* <DEDUP_REMOVED lines=29> */
.L_x_9219:
[----:B------:R-:W-:Y:S05]  /*5960*/  @!P5 BRA `(.L_x_9222) ;  /* 0x000000000054d947 */ /* 0x000fea0003800000 */
[C---:B-----5:R-:W-:Y:S01]  /*5970*/  PRMT R187, R189.reuse, 0x7632, R187 ;  /* 0x00007632bdbb7816 */ /* 0x060fe200000000bb */
[C---:B0-----:R-:W-:Y:S01]  /*5980*/  IMAD.U32 R184, R188.reuse, 0x10000, RZ ;  /* 0x00010000bcb87824 */ /* 0x041fe200078e00ff */
[----:B------:R-:W-:Y:S02]  /*5990*/  SHF.L.U32 R186, R189, 0x10, RZ ;  /* 0x00000010bdba7819 */ /* 0x000fe400000006ff */
[----:B------:R-:W-:Y:S01]  /*59a0*/  PRMT R185, R188, 0x7632, R185 ;  /* 0x00007632bcb97816 */ /* 0x000fe200000000b9 */
[----:B------:R-:W-:Y:S01]  /*59b0*/  FADD.FTZ R184, R136, R184 ;  /* 0x000000b888b87221 */ /* 0x000fe20000010000 */
[----:B------:R-:W-:Y:S01]  /*59c0*/  PRMT R189, R190, 0x7632, R189 ;  /* 0x00007632bebd7816 */ /* 0x000fe200000000bd */
[----:B------:R-:W-:Y:S01]  /*59d0*/  FADD.FTZ R186, R138, R186 ;  /* 0x000000ba8aba7221 */ /* 0x000fe20000010000 */
[C---:B--234-:R-:W-:Y:S02]  /*59e0*/  PRMT R200, R191.reuse, 0x7632, R200 ;  /* 0x00007632bfc87816 */ /* 0x05cfe400000000c8 */
        /* <DEDUP_REMOVED lines=13> */
.L_x_9222:
[----:B0----5:R-:W-:Y:S01]  /*5ac0*/  PRMT R185, R188, 0x7632, R185 ;  /* 0x00007632bcb97816 */ /* 0x021fe200000000b9 */
[C---:B------:R-:W-:Y:S01]  /*5ad0*/  IMAD.U32 R186, R189.reuse, 0x10000, RZ ;  /* 0x00010000bdba7824 */ /* 0x040fe200078e00ff */
[----:B------:R-:W-:Y:S02]  /*5ae0*/  PRMT R187, R189, 0x7632, R187 ;  /* 0x00007632bdbb7816 */ /* 0x000fe400000000bb */
[----:B--234-:R-:W-:Y:S01]  /*5af0*/  PRMT R200, R191, 0x7632, R200 ;  /* 0x00007632bfc87816 */ /* 0x01cfe200000000c8 */
        /* <DEDUP_REMOVED lines=8> */
.L_x_9221:
[----:B------:R-:W0:Y:S02]  /*5b80*/  LDC.64 R200, c[0x0][0x3a8] ;  /* 0x0000ea00ffc87b82 */ /* 0x000e240000000a00 */
[C---:B0-----:R-:W-:Y:S01]  /*5b90*/  IMAD.WIDE.U32 R200, R202.reuse, 0x20, R200 ;  /* 0x00000020cac87825 */ /* 0x041fe200078e00c8 */
[----:B------:R-:W-:-:S04]  /*5ba0*/  IADD3 R202, PT, PT, R202, 0x80, RZ ;  /* 0x00000080caca7810 */ /* 0x000fc80007ffe0ff */
[----:B------:R0:W-:Y:S04]  /*5bb0*/  STG.E.128 desc[UR6][R200.64], R184 ;  /* 0x000000b8c8007986 */ /* 0x0001e8000c101d06 */
[----:B------:R0:W-:Y:S02]  /*5bc0*/  STG.E.128 desc[UR6][R200.64+0x10], R188 ;  /* 0x000010bcc8007986 */ /* 0x0001e4000c101d06 */
.L_x_9218:
[----:B------:R-:W-:Y:S05]  /*5bd0*/  BSYNC.RECONVERGENT B0 ;  /* 0x0000000000007941 */ /* 0x000fea0003800200 */
.L_x_9217:
        /* <DEDUP_REMOVED lines=21> */
[----:B------:R-:W-:Y:S01]  /*5d30*/  PRMT R194, R196, 0x7632, R194 ;  /* 0x00007632c4c27816 */ /* 0x000fe200000000c2 */
[----:B--234-:R-:W-:Y:S01]  /*5d40*/  IMAD.U32 R200, R135, 0x10000, RZ ;  /* 0x0001000087c87824 */ /* 0x01cfe200078e00ff */
        /* <DEDUP_REMOVED lines=37> */
.L_x_9226:
        /* <DEDUP_REMOVED lines=33> */
.L_x_9225:
[----:B------:R-:W-:Y:S05]  /*61b0*/  @!P0 BRA `(.L_x_9228) ;  /* 0x0000000000548947 */ /* 0x000fea0003800000 */
[C---:B-----5:R-:W-:Y:S02]  /*61c0*/  PRMT R195, R197.reuse, 0x7632, R195 ;  /* 0x00007632c5c37816 */ /* 0x060fe400000000c3 */
[----:B------:R-:W-:Y:S02]  /*61d0*/  SHF.L.U32 R194, R197, 0x10, RZ ;  /* 0x00000010c5c27819 */ /* 0x000fe400000006ff */
[----:B0-----:R-:W-:Y:S01]  /*61e0*/  PRMT R193, R196, 0x7632, R193 ;  /* 0x00007632c4c17816 */ /* 0x001fe200000000c1 */
[----:B------:R-:W-:Y:S01]  /*61f0*/  IMAD.U32 R195, R195, 0x10000, RZ ;  /* 0x00010000c3c37824 */ /* 0x000fe200078e00ff */
[----:B------:R-:W-:Y:S01]  /*6200*/  PRMT R197, R198, 0x7632, R197 ;  /* 0x00007632c6c57816 */ /* 0x000fe200000000c5 */
[----:B------:R-:W-:Y:S01]  /*6210*/  FADD.FTZ R194, R138, R194 ;  /* 0x000000c28ac27221 */ /* 0x000fe20000010000 */
[----:B--234-:R-:W-:Y:S01]  /*6220*/  PRMT R200, R199, 0x7632, R200 ;  /* 0x00007632c7c87816 */ /* 0x01cfe200000000c8 */
        /* <DEDUP_REMOVED lines=14> */
.L_x_9228:
[C---:B-----5:R-:W-:Y:S01]  /*6310*/  PRMT R195, R197.reuse, 0x7632, R195 ;  /* 0x00007632c5c37816 */ /* 0x060fe200000000c3 */
[----:B0-----:R-:W-:Y:S01]  /*6320*/  IMAD.U32 R192, R196, 0x10000, RZ ;  /* 0x00010000c4c07824 */ /* 0x001fe200078e00ff */
[----:B------:R-:W-:Y:S02]  /*6330*/  SHF.L.U32 R194, R197, 0x10, RZ ;  /* 0x00000010c5c27819 */ /* 0x000fe400000006ff */
[----:B------:R-:W-:Y:S02]  /*6340*/  PRMT R197, R198, 0x7632, R197 ;  /* 0x00007632c6c57816 */ /* 0x000fe400000000c5 */
[----:B------:R-:W-:Y:S02]  /*6350*/  PRMT R193, R196, 0x7632, R193 ;  /* 0x00007632c4c17816 */ /* 0x000fe400000000c1 */
[----:B--234-:R-:W-:Y:S01]  /*6360*/  PRMT R200, R199, 0x7632, R200 ;  /* 0x00007632c7c87816 */ /* 0x01cfe200000000c8 */
[----:B------:R-:W-:Y:S01]  /*6370*/  IMAD.U32 R197, R197, 0x10000, RZ ;  /* 0x00010000c5c57824 */ /* 0x000fe200078e00ff */
[----:B------:R-:W-:Y:S01]  /*6380*/  SHF.L.U32 R196, R198, 0x10, RZ ;  /* 0x00000010c6c47819 */ /* 0x000fe200000006ff */
[----:B------:R-:W-:Y:S01]  /*6390*/  IMAD.U32 R198, R199, 0x10000, RZ ;  /* 0x00010000c7c67824 */ /* 0x000fe200078e00ff */
[----:B------:R-:W-:-:S02]  /*63a0*/  SHF.L.U32 R193, R193, 0x10, RZ ;  /* 0x00000010c1c17819 */ /* 0x000fc400000006ff */
[----:B------:R-:W-:Y:S02]  /*63b0*/  SHF.L.U32 R195, R195, 0x10, RZ ;  /* 0x00000010c3c37819 */ /* 0x000fe400000006ff */
[----:B------:R-:W-:-:S07]  /*63c0*/  SHF.L.U32 R199, R200, 0x10, RZ ;  /* 0x00000010c8c77819 */ /* 0x000fce00000006ff */
.L_x_9227:
[----:B------:R-:W0:Y:S02]  /*63d0*/  LDC.64 R200, c[0x0][0x3a8] ;  /* 0x0000ea00ffc87b82 */ /* 0x000e240000000a00 */
[----:B0-----:R-:W-:-:S05]  /*63e0*/  IMAD.WIDE.U32 R200, R202, 0x20, R200 ;  /* 0x00000020cac87825 */ /* 0x001fca00078e00c8 */
[----:B------:R0:W-:Y:S04]  /*63f0*/  STG.E.128 desc[UR6][R200.64], R192 ;  /* 0x000000c0c8007986 */ /* 0x0001e8000c101d06 */
[----:B------:R0:W-:Y:S02]  /*6400*/  STG.E.128 desc[UR6][R200.64+0x10], R196 ;  /* 0x000010c4c8007986 */ /* 0x0001e4000c101d06 */
.L_x_9224:
[----:B------:R-:W-:Y:S05]  /*6410*/  BSYNC.RECONVERGENT B0 ;  /* 0x0000000000007941 */ /* 0x000fea0003800200 */
.L_x_9223:
        /* <DEDUP_REMOVED lines=217> */
.L_x_9230:
[----:B------:R-:W-:Y:S05]  /*71b0*/  BSYNC.RECONVERGENT B0 ;  /* 0x0000000000007941 */ /* 0x000fea0003800200 */
.L_x_9229:
        /* <DEDUP_REMOVED lines=15> */
.L_x_9232:
[----:B------:R-:W-:Y:S05]  /*72b0*/  BSYNC.RECONVERGENT B0 ;  /* 0x0000000000007941 */ /* 0x000fea0003800200 */
.L_x_9231:
[----:B------:R-:W1:Y:S01]  /*72c0*/  SHFL.DOWN PT, R206, R202, 0x2, 0x1f ;  /* 0x08401f00cace7f89 */ /* 0x000e6200000e0000 */
[----:B------:R-:W-:Y:S01]  /*72d0*/  I2FP.F32.S32 R205, R202 ;  /* 0x000000ca00cd7245 */ /* 0x000fe20000201400 */
[----:B------:R-:W2:Y:S01]  /*72e0*/  LDC R211, c[0x0][0x448] ;  /* 0x00011200ffd37b82 */ /* 0x000ea20000000800 */
[----:B------:R-:W-:Y:S01]  /*72f0*/  ISETP.NE.AND P6, PT, R207, RZ, PT ;  /* 0x000000ffcf00720c */ /* 0x000fe20003fc5270 */
[----:B0-----:R-:W0:Y:S01]  /*7300*/  SHFL.DOWN PT, R204, R200, 0x2, 0x1f ;  /* 0x08401f00c8cc7f89 */ /* 0x001e2200000e0000 */
[----:B------:R-:W-:Y:S01]  /*7310*/  LOP3.LUT R16, R16, 0xffffffbf, RZ, 0xc0, !PT ;  /* 0xffffffbf10107812 */ /* 0x000fe200078ec0ff */
[----:B------:R-:W-:Y:S03]  /*7320*/  BSSY.RECONVERGENT B0, `(.L_x_9233) ;  /* 0x0000081000007945 */ /* 0x000fe60003800200 */
[----:B------:R-:W-:Y:S02]  /*7330*/  @P1 LOP3.LUT R16, R16, 0x40, RZ, 0xfc, !PT ;  /* 0x0000004010101812 */ /* 0x000fe400078efcff */
[----:B------:R-:W-:-:S02]  /*7340*/  ISETP.NE.AND P1, PT, RZ, UR12, PT ;  /* 0x0000000cff007c0c */ /* 0x000fc4000bf25270 */
[----:B-1----:R-:W-:Y:S02]  /*7350*/  IADD3 R202, PT, PT, R206, R202, RZ ;  /* 0x000000caceca7210 */ /* 0x002fe40007ffe0ff */
[----:B------:R-:W-:Y:S01]  /*7360*/  I2FP.F32.S32 R206, R206 ;  /* 0x000000ce00ce7245 */ /* 0x000fe20000201400 */
[----:B0-----:R-:W-:-:S04]  /*7370*/  FADD.FTZ R203, -R204, R200 ;  /* 0x000000c8cccb7221 */ /* 0x001fc80000010100 */
[----:B------:R-:W-:Y:S01]  /*7380*/  FMUL.FTZ R204, R204, R206 ;  /* 0x000000cecccc7220 */ /* 0x000fe20000410000 */
[----:B------:R-:W-:-:S03]  /*7390*/  FMUL.FTZ R203, R203, R203 ;  /* 0x000000cbcbcb7220 */ /* 0x000fc60000410000 */
[----:B------:R-:W-:Y:S01]  /*73a0*/  FFMA.FTZ R204, R205, R200, R204 ;  /* 0x000000c8cdcc7223 */ /* 0x000fe200000100cc */
[----:B------:R-:W-:Y:S01]  /*73b0*/  FMUL.FTZ R203, R203, R205 ;  /* 0x000000cdcbcb7220 */ /* 0x000fe20000410000 */
[----:B------:R-:W-:Y:S01]  /*73c0*/  I2FP.F32.S32 R200, R202 ;  /* 0x000000ca00c87245 */ /* 0x000fe20000201400 */
[----:B------:R-:W0:Y:S02]  /*73d0*/  SHFL.DOWN PT, R205, R201, 0x2, 0x1f ;  /* 0x08401f00c9cd7f89 */ /* 0x000e2400000e0000 */
[----:B------:R-:W-:Y:S02]  /*73e0*/  FMUL.FTZ R203, R203, R206 ;  /* 0x000000cecbcb7220 */ /* 0x000fe40000410000 */
[----:B------:R-:W1:Y:S01]  /*73f0*/  SHFL.DOWN PT, R206, R202, 0x1, 0x1f ;  /* 0x08201f00cace7f89 */ /* 0x000e6200000e0000 */
[----:B0-----:R-:W-:Y:S02]  /*7400*/  FADD.FTZ R205, R205, R201 ;  /* 0x000000c9cdcd7221 */ /* 0x001fe40000010000 */
[----:B------:R-:W0:Y:S01]  /*7410*/  MUFU.RCP R201, R200 ;  /* 0x000000c800c97308 */ /* 0x000e220000001000 */
[----:B-1----:R-:W-:Y:S01]  /*7420*/  IMAD.IADD R202, R202, 0x1, R206 ;  /* 0x00000001caca7824 */ /* 0x002fe200078e02ce */
[----:B------:R-:W-:-:S04]  /*7430*/  I2FP.F32.S32 R206, R206 ;  /* 0x000000ce00ce7245 */ /* 0x000fc80000201400 */
[----:B------:R-:W-:Y:S01]  /*7440*/  I2FP.F32.S32 R202, R202 ;  /* 0x000000ca00ca7245 */ /* 0x000fe20000201400 */
[C---:B0-----:R-:W-:Y:S01]  /*7450*/  FMUL.FTZ R204, R201.reuse, R204 ;  /* 0x000000ccc9cc7220 */ /* 0x041fe20000410000 */
[----:B------:R-:W-:-:S04]  /*7460*/  FFMA.FTZ R203, R201, R203, R205 ;  /* 0x000000cbc9cb7223 */ /* 0x000fc800000100cd */
[----:B------:R-:W0:Y:S02]  /*7470*/  SHFL.DOWN PT, R205, R204, 0x1, 0x1f ;  /* 0x08201f00cccd7f89 */ /* 0x000e2400000e0000 */
[----:B0-----:R-:W-:Y:S01]  /*7480*/  FADD.FTZ R201, R204, -R205 ;  /* 0x800000cdccc97221 */ /* 0x001fe20000010000 */
[----:B------:R-:W-:-:S03]  /*7490*/  FMUL.FTZ R205, R205, R206 ;  /* 0x000000cecdcd7220 */ /* 0x000fc60000410000 */
[----:B------:R-:W-:Y:S01]  /*74a0*/  FMUL.FTZ R201, R201, R201 ;  /* 0x000000c9c9c97220 */ /* 0x000fe20000410000 */
[C---:B------:R-:W-:Y:S02]  /*74b0*/  FFMA.FTZ R205, R200.reuse, R204, R205 ;  /* 0x000000ccc8cd7223 */ /* 0x040fe400000100cd */
[----:B------:R-:W0:Y:S01]  /*74c0*/  MUFU.RCP R204, R202 ;  /* 0x000000ca00cc7308 */ /* 0x000e220000001000 */
[----:B------:R-:W-:Y:S02]  /*74d0*/  FMUL.FTZ R201, R200, R201 ;  /* 0x000000c9c8c97220 */ /* 0x000fe40000410000 */
[----:B------:R-:W1:Y:S02]  /*74e0*/  SHFL.DOWN PT, R200, R203, 0x1, 0x1f ;  /* 0x08201f00cbc87f89 */ /* 0x000e6400000e0000 */
[----:B------:R-:W-:Y:S01]  /*74f0*/  FMUL.FTZ R201, R201, R206 ;  /* 0x000000cec9c97220 */ /* 0x000fe20000410000 */
[----:B0-----:R-:W-:-:S05]  /*7500*/  FMUL.FTZ R205, R204, R205 ;  /* 0x000000cdcccd7220 */ /* 0x001fca0000410000 */
[----:B------:R-:W-:Y:S01]  /*7510*/  SHFL.IDX PT, R212, R205, RZ, 0x1f ;  /* 0x00001fffcdd47589 */ /* 0x000fe200000e0000 */
[----:B-1----:R-:W-:-:S04]  /*7520*/  FADD.FTZ R200, R203, R200 ;  /* 0x000000c8cbc87221 */ /* 0x002fc80000010000 */
[----:B------:R-:W-:Y:S02]  /*7530*/  FFMA.FTZ R202, R204, R201, R200 ;  /* 0x000000c9ccca7223 */ /* 0x000fe400000100c8 */
[----:B------:R-:W0:Y:S04]  /*7540*/  @!P6 LDC.64 R200, c[0x0][0x3c0] ;  /* 0x0000f000ffc8eb82 */ /* 0x000e280000000a00 */
[----:B------:R-:W2:Y:S01]  /*7550*/  SHFL.IDX PT, R202, R202, RZ, 0x1f ;  /* 0x00001fffcaca7589 */ /* 0x000ea200000e0000 */
[----:B0-----:R-:W-:-:S04]  /*7560*/  @!P6 IMAD.WIDE R200, R14, 0x4, R200 ;  /* 0x000000040ec8e825 */ /* 0x001fc800078e02c8 */
[----:B--2---:R-:W-:Y:S01]  /*7570*/  FFMA.FTZ R211, R202, UR13, R211 ;  /* 0x0000000dcad37c23 */ /* 0x004fe200080100d3 */
[----:B------:R0:W-:Y:S02]  /*7580*/  @!P6 STG.E desc[UR6][R200.64], R212 ;  /* 0x000000d4c800e986 */ /* 0x0001e4000c101906 */
[----:B0-----:R-:W-:-:S05]  /*7590*/  FMUL.FTZ R200, R212, R212 ;  /* 0x000000d4d4c87220 */ /* 0x001fca0000410000 */
[----:B------:R-:W-:Y:S02]  /*75a0*/  FSEL R200, R200, RZ, P1 ;  /* 0x000000ffc8c87208 */ /* 0x000fe40000800000 */
[----:B------:R-:W-:-:S03]  /*75b0*/  LOP3.LUT P1, RZ, R16, 0x40, RZ, 0xc0, !PT ;  /* 0x0000004010ff7812 */ /* 0x000fc6000782c0ff */
[----:B------:R-:W-:Y:S02]  /*75c0*/  FADD.FTZ R211, R211, R200 ;  /* 0x000000c8d3d37221 */ /* 0x000fe40000010000 */
[----:B------:R-:W0:Y:S04]  /*75d0*/  @!P6 LDC.64 R200, c[0x0][0x3c8] ;  /* 0x0000f200ffc8eb82 */ /* 0x000e280000000a00 */
[----:B------:R-:W1:Y:S01]  /*75e0*/  MUFU.RSQ R211, R211 ;  /* 0x000000d300d37308 */ /* 0x000e620000001400 */
[----:B0-----:R-:W-:-:S05]  /*75f0*/  @!P6 IMAD.WIDE R200, R14, 0x4, R200 ;  /* 0x000000040ec8e825 */ /* 0x001fca00078e02c8 */
[----:B-1----:R0:W-:Y:S01]  /*7600*/  @!P6 STG.E desc[UR6][R200.64], R211 ;  /* 0x000000d3c800e986 */ /* 0x0021e2000c101906 */
[----:B------:R-:W-:-:S04]  /*7610*/  ISETP.NE.AND P6, PT, RZ, UR12, PT ;  /* 0x0000000cff007c0c */ /* 0x000fc8000bfc5270 */
[----:B------:R-:W-:Y:S01]  /*7620*/  FSEL R212, R212, RZ, !P6 ;  /* 0x000000ffd4d47208 */ /* 0x000fe20007000000 */
[----:B------:R-:W-:Y:S08]  /*7630*/  @!P0 BRA `(.L_x_9234) ;  /* 0x00000004003c8947 */ /* 0x000ff00003800000 */
[--C-:B------:R-:W-:Y:S01]  /*7640*/  FADD.FTZ R250, R150, -R212.reuse ;  /* 0x800000d496fa7221 */ /* 0x100fe20000010000 */
[----:B------:R-:W-:Y:S01]  /*7650*/  SHF.L.U32 R205, R23, 0x10, RZ ;  /* 0x0000001017cd7819 */ /* 0x000fe200000006ff */
[----:B0-----:R-:W-:Y:S01]  /*7660*/  IMAD.U32 R200, R27, 0x10000, RZ ;  /* 0x000100001bc87824 */ /* 0x001fe200078e00ff */
[----:B------:R-:W-:Y:S01]  /*7670*/  SHF.L.U32 R202, R91, 0x10, RZ ;  /* 0x000000105bca7819 */ /* 0x000fe200000006ff */
[----:B------:R-:W-:Y:S01]  /*7680*/  FMUL.FTZ R250, R211, R250 ;  /* 0x000000fad3fa7220 */ /* 0x000fe20000410000 */
[----:B------:R-:W-:Y:S01]  /*7690*/  SHF.L.U32 R201, R115, 0x10, RZ ;  /* 0x0000001073c97819 */ /* 0x000fe200000006ff */
[----:B------:R-:W-:Y:S01]  /*76a0*/  FADD.FTZ R207, R151, -R212 ;  /* 0x800000d497cf7221 */ /* 0x000fe20000010000 */
[----:B------:R-:W-:Y:S01]  /*76b0*/  SHF.L.U32 R203, R19, 0x10, RZ ;  /* 0x0000001013cb7819 */ /* 0x000fe200000006ff */
[----:B------:R-:W-:Y:S01]  /*76c0*/  FFMA.FTZ R205, R250, R205, R202 ;  /* 0x000000cdfacd7223 */ /* 0x000fe200000100ca */
[----:B------:R-:W-:Y:S02]  /*76d0*/  IMAD.U32 R202, R208, 0x10000, RZ ;  /* 0x00010000d0ca7824 */ /* 0x000fe400078e00ff */
[----:B------:R-:W-:Y:S01]  /*76e0*/  FFMA.FTZ R250, R250, R200, R201 ;  /* 0x000000c8fafa7223 */ /* 0x000fe200000100c9 */
[----:B------:R-:W-:Y:S01]  /*76f0*/  FMUL.FTZ R207, R211, R207 ;  /* 0x000000cfd3cf7220 */ /* 0x000fe20000410000 */
[----:B------:R-:W-:Y:S01]  /*7700*/  SHF.L.U32 R200, R209, 0x10, RZ ;  /* 0x00000010d1c87819 */ /* 0x000fe200000006ff */
[----:B------:R-:W-:Y:S01]  /*7710*/  FADD.FTZ R249, R148, -R212 ;  /* 0x800000d494f97221 */ /* 0x000fe20000010000 */
[----:B------:R-:W-:Y:S01]  /*7720*/  SHF.L.U32 R201, R210, 0x10, RZ ;  /* 0x00000010d2c97819 */ /* 0x000fe200000006ff */
[----:B------:R-:W-:Y:S01]  /*7730*/  FFMA.FTZ R203, R207, R203, R202 ;  /* 0x000000cbcfcb7223 */ /* 0x000fe200000100ca */
[----:B------:R-:W-:Y:S01]  /*7740*/  SHF.L.U32 R202, R90, 0x10, RZ ;  /* 0x000000105aca7819 */ /* 0x000fe200000006ff */
[----:B------:R-:W-:Y:S01]  /*7750*/  FMUL.FTZ R249, R211, R249 ;  /* 0x000000f9d3f97220 */ /* 0x000fe20000410000 */
[----:B------:R-:W-:-:S02]  /*7760*/  IMAD.U32 R204, R22, 0x10000, RZ ;  /* 0x0001000016cc7824 */ /* 0x000fc400078e00ff */
[----:B------:R-:W-:Y:S01]  /*7770*/  FFMA.FTZ R207, R207, R200, R201 ;  /* 0x000000c8cfcf7223 */ /* 0x000fe200000100c9 */
[----:B------:R-:W-:Y:S01]  /*7780*/  SHF.L.U32 R200, R26, 0x10, RZ ;  /* 0x000000101ac87819 */ /* 0x000fe200000006ff */
[----:B------:R-:W-:Y:S02]  /*7790*/  IMAD.U32 R201, R114, 0x10000, RZ ;  /* 0x0001000072c97824 */ /* 0x000fe400078e00ff */
[----:B------:R-:W-:Y:S01]  /*77a0*/  FADD.FTZ R206, R149, -R212 ;  /* 0x800000d495ce7221 */ /* 0x000fe20000010000 */
[----:B------:R-:W-:Y:S01]  /*77b0*/  FFMA.FTZ R204, R249, R204, R202 ;  /* 0x000000ccf9cc7223 */ /* 0x000fe200000100ca */
[----:B------:R-:W-:Y:S01]  /*77c0*/  SHF.L.U32 R202, R5, 0x10, RZ ;  /* 0x0000001005ca7819 */ /* 0x000fe200000006ff */
[----:B------:R-:W-:Y:S01]  /*77d0*/  FFMA.FTZ R249, R249, R200, R201 ;  /* 0x000000c8f9f97223 */ /* 0x000fe200000100c9 */
[----:B------:R-:W-:Y:S01]  /*77e0*/  SHF.L.U32 R245, R4, 0x10, RZ ;  /* 0x0000001004f57819 */ /* 0x000fe200000006ff */
[----:B------:R-:W-:Y:S01]  /*77f0*/  FMUL.FTZ R206, R211, R206 ;  /* 0x000000ced3ce7220 */ /* 0x000fe20000410000 */
[----:B------:R-:W-:Y:S01]  /*7800*/  SHF.L.U32 R201, R18, 0x10, RZ ;  /* 0x0000001012c97819 */ /* 0x000fe200000006ff */
[----:B------:R-:W-:-:S02]  /*7810*/  IMAD.U32 R200, R17, 0x10000, RZ ;  /* 0x0001000011c87824 */ /* 0x000fc400078e00ff */
[--C-:B------:R-:W-:Y:S01]  /*7820*/  FADD.FTZ R247, R146, -R212.reuse ;  /* 0x800000d492f77221 */ /* 0x100fe20000010000 */
[C---:B------:R-:W-:Y:S01]  /*7830*/  FFMA.FTZ R202, R206.reuse, R202, R245 ;  /* 0x000000caceca7223 */ /* 0x040fe200000100f5 */
[----:B------:R-:W-:Y:S01]  /*7840*/  SHF.L.U32 R245, R113, 0x10, RZ ;  /* 0x0000001071f57819 */ /* 0x000fe200000006ff */
[----:B------:R-:W-:Y:S01]  /*7850*/  FFMA.FTZ R206, R206, R200, R201 ;  /* 0x000000c8cece7223 */ /* 0x000fe200000100c9 */
[----:B------:R-:W-:Y:S01]  /*7860*/  SHF.L.U32 R201, R21, 0x10, RZ ;  /* 0x0000001015c97819 */ /* 0x000fe200000006ff */
[----:B------:R-:W-:Y:S01]  /*7870*/  FMUL.FTZ R247, R211, R247 ;  /* 0x000000f7d3f77220 */ /* 0x000fe20000410000 */
[----:B------:R-:W-:Y:S02]  /*7880*/  IMAD.U32 R200, R89, 0x10000, RZ ;  /* 0x0001000059c87824 */ /* 0x000fe400078e00ff */
[----:B------:R-:W-:Y:S01]  /*7890*/  FADD.FTZ R248, R147, -R212 ;  /* 0x800000d493f87221 */ /* 0x000fe20000010000 */
[----:B------:R-:W-:Y:S01]  /*78a0*/  IMAD.U32 R246, R6, 0x10000, RZ ;  /* 0x0001000006f67824 */ /* 0x000fe200078e00ff */
[----:B------:R-:W-:Y:S01]  /*78b0*/  F2FP.BF16.F32.PACK_AB R202, R202, R204 ;  /* 0x000000cccaca723e */ /* 0x000fe200000010ff */
[----:B------:R-:W-:Y:S01]  /*78c0*/  FFMA.FTZ R201, R247, R201, R200 ;  /* 0x000000c9f7c97223 */ /* 0x000fe200000100c8 */
[----:B------:R-:W-:Y:S01]  /*78d0*/  SHF.L.U32 R200, R25, 0x10, RZ ;  /* 0x0000001019c87819 */ /* 0x000fe200000006ff */
[----:B------:R-:W-:Y:S01]  /*78e0*/  FMUL.FTZ R248, R211, R248 ;  /* 0x000000f8d3f87220 */ /* 0x000fe20000410000 */
        /* <DEDUP_REMOVED lines=12> */
[--C-:B------:R-:W-:Y:S01]  /*79b0*/  FADD.FTZ R245, R144, -R212.reuse ;  /* 0x800000d490f57221 */ /* 0x100fe20000010000 */
[----:B------:R-:W-:Y:S01]  /*79c0*/  SHF.L.U32 R200, R88, 0x10, RZ ;  /* 0x0000001058c87819 */ /* 0x000fe200000006ff */
[----:B------:R-:W-:Y:S01]  /*79d0*/  FADD.FTZ R246, R145, -R212 ;  /* 0x800000d491f67221 */ /* 0x000fe20000010000 */
[----:B------:R-:W-:Y:S01]  /*79e0*/  F2FP.BF16.F32.PACK_AB R206, R206, R249 ;  /* 0x000000f9cece723e */ /* 0x000fe200000010ff */
[C---:B------:R-:W-:Y:S02]  /*79f0*/  FMUL.FTZ R245, R211.reuse, R245 ;  /* 0x000000f5d3f57220 */ /* 0x040fe40000410000 */
[----:B------:R-:W-:Y:S02]  /*7a00*/  FMUL.FTZ R246, R211, R246 ;  /* 0x000000f6d3f67220 */ /* 0x000fe40000410000 */
        /* <DEDUP_REMOVED lines=18> */
.L_x_9234:
[----:B------:R-:W-:Y:S05]  /*7b30*/  BSYNC.RECONVERGENT B0 ;  /* 0x0000000000007941 */ /* 0x000fea0003800200 */
.L_x_9233:
[----:B------:R-:W-:Y:S01]  /*7b40*/  ISETP.GE.U32.AND P6, PT, R0, 0x100, PT ;  /* 0x000001000000780c */ /* 0x000fe20003fc6070 */
[----:B------:R-:W-:-:S12]  /*7b50*/  BSSY.RECONVERGENT B0, `(.L_x_9235) ;  /* 0x0000051000007945 */ /* 0x000fd80003800200 */
[----:B------:R-:W-:Y:S05]  /*7b60*/  @!P6 BRA `(.L_x_9236) ;  /* 0x00000004003ce947 */ /* 0x000fea0003800000 */
[--C-:B------:R-:W-:Y:S01]  /*7b70*/  FADD.FTZ R250, R158, -R212.reuse ;  /* 0x800000d49efa7221 */ /* 0x100fe20000010000 */
[----:B-1----:R-:W-:Y:S01]  /*7b80*/  SHF.L.U32 R205, R31, 0x10, RZ ;  /* 0x000000101fcd7819 */ /* 0x002fe200000006ff */
        /* <DEDUP_REMOVED lines=77> */
.L_x_9236:
[----:B------:R-:W-:Y:S05]  /*8060*/  BSYNC.RECONVERGENT B0 ;  /* 0x0000000000007941 */ /* 0x000fea0003800200 */
.L_x_9235:
[----:B------:R-:W-:Y:S04]  /*8070*/  BSSY.RECONVERGENT B0, `(.L_x_9237) ;  /* 0x0000051000007945 */ /* 0x000fe80003800200 */
[----:B------:R-:W-:Y:S05]  /*8080*/  @!P1 BRA `(.L_x_9238) ;  /* 0x00000004003c9947 */ /* 0x000fea0003800000 */
[--C-:B------:R-:W-:Y:S01]  /*8090*/  FADD.FTZ R250, R166, -R212.reuse ;  /* 0x800000d4a6fa7221 */ /* 0x100fe20000010000 */
[----:B-12---:R-:W-:Y:S01]  /*80a0*/  SHF.L.U32 R205, R39, 0x10, RZ ;  /* 0x0000001027cd7819 */ /* 0x006fe200000006ff */
        /* <DEDUP_REMOVED lines=19> */
[----:B------:R-:W-:Y:S01]  /*81e0*/  FADD.FTZ R206, R165, -R212 ;  /* 0x800000d4a5ce7221 */ /* 0x000fe20000010000 */
[----:B------:R-:W-:Y:S01]  /*81f0*/  SHF.L.U32 R201, R106, 0x10, RZ ;  /* 0x000000106ac97819 */ /* 0x000fe200000006ff */
[----:B------:R-:W-:Y:S01]  /*8200*/  FFMA.FTZ R204, R249, R204, R202 ;  /* 0x000000ccf9cc7223 */ /* 0x000fe200000100ca */
[----:B------:R-:W-:Y:S01]  /*8210*/  SHF.L.U32 R202, R237, 0x10, RZ ;  /* 0x00000010edca7819 */ /* 0x000fe200000006ff */
[----:B------:R-:W-:Y:S01]  /*8220*/  FMUL.FTZ R206, R211, R206 ;  /* 0x000000ced3ce7220 */ /* 0x000fe20000410000 */
[----:B------:R-:W-:Y:S02]  /*8230*/  IMAD.U32 R245, R238, 0x10000, RZ ;  /* 0x00010000eef57824 */ /* 0x000fe400078e00ff */
[----:B------:R-:W-:Y:S01]  /*8240*/  FFMA.FTZ R249, R249, R200, R201 ;  /* 0x000000c8f9f97223 */ /* 0x000fe200000100c9 */
[----:B------:R-:W-:Y:S01]  /*8250*/  SHF.L.U32 R200, R239, 0x10, RZ ;  /* 0x00000010efc87819 */ /* 0x000fe200000006ff */
[--C-:B------:R-:W-:Y:S01]  /*8260*/  FADD.FTZ R247, R162, -R212.reuse ;  /* 0x800000d4a2f77221 */ /* 0x100fe20000010000 */
[----:B------:R-:W-:Y:S01]  /*8270*/  SHF.L.U32 R201, R240, 0x10, RZ ;  /* 0x00000010f0c97819 */ /* 0x000fe200000006ff */
[C---:B------:R-:W-:Y:S01]  /*8280*/  FFMA.FTZ R202, R206.reuse, R202, R245 ;  /* 0x000000caceca7223 */ /* 0x040fe200000100f5 */
[----:B------:R-:W-:Y:S01]  /*8290*/  SHF.L.U32 R245, R105, 0x10, RZ ;  /* 0x0000001069f57819 */ /* 0x000fe200000006ff */
[----:B------:R-:W-:Y:S01]  /*82a0*/  FMUL.FTZ R247, R211, R247 ;  /* 0x000000f7d3f77220 */ /* 0x000fe20000410000 */
[----:B------:R-:W-:Y:S01]  /*82b0*/  FADD.FTZ R248, R163, -R212 ;  /* 0x800000d4a3f87221 */ /* 0x000fe20000010000 */
[----:B------:R-:W-:Y:S01]  /*82c0*/  FFMA.FTZ R206, R206, R200, R201 ;  /* 0x000000c8cece7223 */ /* 0x000fe200000100c9 */
[----:B------:R-:W-:Y:S01]  /*82d0*/  SHF.L.U32 R201, R37, 0x10, RZ ;  /* 0x0000001025c97819 */ /* 0x000fe200000006ff */
[----:B------:R-:W-:-:S02]  /*82e0*/  IMAD.U32 R200, R81, 0x10000, RZ ;  /* 0x0001000051c87824 */ /* 0x000fc400078e00ff */
[----:B------:R-:W-:Y:S01]  /*82f0*/  FMUL.FTZ R248, R211, R248 ;  /* 0x000000f8d3f87220 */ /* 0x000fe20000410000 */
[----:B------:R-:W-:Y:S01]  /*8300*/  SHF.L.U32 R246, R236, 0x10, RZ ;  /* 0x00000010ecf67819 */ /* 0x000fe200000006ff */
[----:B------:R-:W-:Y:S01]  /*8310*/  FFMA.FTZ R201, R247, R201, R200 ;  /* 0x000000c9f7c97223 */ /* 0x000fe200000100c8 */
[----:B------:R-:W-:Y:S02]  /*8320*/  SHF.L.U32 R200, R41, 0x10, RZ ;  /* 0x0000001029c87819 */ /* 0x000fe400000006ff */
[----:B------:R-:W-:Y:S02]  /*8330*/  F2FP.BF16.F32.PACK_AB R202, R202, R204 ;  /* 0x000000cccaca723e */ /* 0x000fe400000010ff */
[----:B------:R-:W-:Y:S01]  /*8340*/  SHF.L.U32 R204, R36, 0x10, RZ ;  /* 0x0000001024cc7819 */ /* 0x000fe200000006ff */
[----:B------:R-:W-:Y:S01]  /*8350*/  FFMA.FTZ R247, R247, R200, R245 ;  /* 0x000000c8f7f77223 */ /* 0x000fe200000100f5 */
[----:B------:R-:W-:Y:S01]  /*8360*/  SHF.L.U32 R200, R233, 0x10, RZ ;  /* 0x00000010e9c87819 */ /* 0x000fe200000006ff */
[----:B------:R-:W-:Y:S01]  /*8370*/  IMAD.U32 R245, R234, 0x10000, RZ ;  /* 0x00010000eaf57824 */ /* 0x000fe200078e00ff */
[----:B------:R-:W-:-:S02]  /*8380*/  F2FP.BF16.F32.PACK_AB R203, R203, R205 ;  /* 0x000000cdcbcb723e */ /* 0x000fc400000010ff */
[----:B------:R-:W-:Y:S01]  /*8390*/  SHF.L.U32 R205, R104, 0x10, RZ ;  /* 0x0000001068cd7819 */ /* 0x000fe200000006ff */
[----:B------:R-:W-:Y:S01]  /*83a0*/  FFMA.FTZ R200, R248, R200, R245 ;  /* 0x000000c8f8c87223 */ /* 0x000fe200000100f5 */
[----:B------:R-:W-:Y:S02]  /*83b0*/  SHF.L.U32 R245, R235, 0x10, RZ ;  /* 0x00000010ebf57819 */ /* 0x000fe400000006ff */
[----:B------:R-:W-:Y:S02]  /*83c0*/  SHF.L.U32 R251, R232, 0x10, RZ ;  /* 0x00000010e8fb7819 */ /* 0x000fe400000006ff */
[----:B------:R-:W-:Y:S01]  /*83d0*/  F2FP.BF16.F32.PACK_AB R201, R200, R201 ;  /* 0x000000c9c8c9723e */ /* 0x000fe200000010ff */
[----:B------:R-:W-:Y:S01]  /*83e0*/  FFMA.FTZ R248, R248, R245, R246 ;  /* 0x000000f5f8f87223 */ /* 0x000fe200000100f6 */
[--C-:B------:R-:W-:Y:S01]  /*83f0*/  FADD.FTZ R245, R160, -R212.reuse ;  /* 0x800000d4a0f57221 */ /* 0x100fe20000010000 */
[----:B------:R-:W-:Y:S02]  /*8400*/  IMAD.U32 R200, R80, 0x10000, RZ ;  /* 0x0001000050c87824 */ /* 0x000fe400078e00ff */
[----:B------:R-:W-:Y:S01]  /*8410*/  FADD.FTZ R246, R161, -R212 ;  /* 0x800000d4a1f67221 */ /* 0x000fe20000010000 */
[----:B------:R-:W-:Y:S01]  /*8420*/  F2FP.BF16.F32.PACK_AB R207, R207, R250 ;  /* 0x000000facfcf723e */ /* 0x000fe200000010ff */
[C---:B------:R-:W-:Y:S01]  /*8430*/  FMUL.FTZ R245, R211.reuse, R245 ;  /* 0x000000f5d3f57220 */ /* 0x040fe20000410000 */
[----:B------:R-:W-:Y:S01]  /*8440*/  F2FP.BF16.F32.PACK_AB R206, R206, R249 ;  /* 0x000000f9cece723e */ /* 0x000fe200000010ff */
[----:B------:R-:W-:-:S02]  /*8450*/  FMUL.FTZ R246, R211, R246 ;  /* 0x000000f6d3f67220 */ /* 0x000fc40000410000 */
        /* <DEDUP_REMOVED lines=15> */
[C---:B0-----:R-:W-:Y:S01]  /*8550*/  IMAD.WIDE.U32 R200, R15.reuse, 0x10, R200 ;  /* 0x000000100fc87825 */ /* 0x041fe200078e00c8 */
[----:B------:R-:W-:-:S04]  /*8560*/  IADD3 R15, PT, PT, R15, 0x80, RZ ;  /* 0x000000800f0f7810 */ /* 0x000fc80007ffe0ff */
[----:B------:R3:W-:Y:S03]  /*8570*/  STG.E.128 desc[UR6][R200.64], R204 ;  /* 0x000000ccc8007986 */ /* 0x0007e6000c101d06 */
.L_x_9238:
[----:B------:R-:W-:Y:S05]  /*8580*/  BSYNC.RECONVERGENT B0 ;  /* 0x0000000000007941 */ /* 0x000fea0003800200 */
.L_x_9237:
[----:B------:R-:W-:Y:S04]  /*8590*/  BSSY.RECONVERGENT B0, `(.L_x_9239) ;  /* 0x0000061000007945 */ /* 0x000fe80003800200 */
[----:B------:R-:W-:Y:S05]  /*85a0*/  @!P2 BRA `(.L_x_9240) ;  /* 0x00000004007ca947 */ /* 0x000fea0003800000 */
[----:B------:R-:W4:Y:S01]  /*85b0*/  LDL R245, [R1+0x34] ;  /* 0x0000340001f57983 */ /* 0x000f220000100800 */
[----:B------:R-:W-:-:S03]  /*85c0*/  FADD.FTZ R250, R174, -R212 ;  /* 0x800000d4aefa7221 */ /* 0x000fc60000010000 */
[----:B------:R-:W5:Y:S04]  /*85d0*/  LDL R203, [R1+0x30] ;  /* 0x0000300001cb7983 */ /* 0x000f680000100800 */
[----:B-123--:R-:W2:Y:S04]  /*85e0*/  LDL R206, [R1+0x38] ;  /* 0x0000380001ce7983 */ /* 0x00eea80000100800 */
[----:B------:R-:W3:Y:S01]  /*85f0*/  LDL R204, [R1+0x3c] ;  /* 0x00003c0001cc7983 */ /* 0x000ee20000100800 */
[----:B------:R-:W-:Y:S01]  /*8600*/  SHF.L.U32 R202, R79, 0x10, RZ ;  /* 0x000000104fca7819 */ /* 0x000fe200000006ff */
[----:B------:R-:W-:Y:S01]  /*8610*/  FMUL.FTZ R250, R211, R250 ;  /* 0x000000fad3fa7220 */ /* 0x000fe20000410000 */
[----:B------:R-:W-:Y:S01]  /*8620*/  IMAD.U32 R205, R47, 0x10000, RZ ;  /* 0x000100002fcd7824 */ /* 0x000fe200078e00ff */
[----:B------:R-:W3:Y:S03]  /*8630*/  LDL R248, [R1+0x20] ;  /* 0x0000200001f87983 */ /* 0x000ee60000100800 */
[----:B------:R-:W-:Y:S01]  /*8640*/  FFMA.FTZ R205, R250, R205, R202 ;  /* 0x000000cdfacd7223 */ /* 0x000fe200000100ca */
[----:B------:R-:W3:Y:S04]  /*8650*/  LDL R247, [R1+0x28] ;  /* 0x0000280001f77983 */ /* 0x000ee80000100800 */
[----:B------:R-:W3:Y:S01]  /*8660*/  LDL R246, [R1+0x2c] ;  /* 0x00002c0001f67983 */ /* 0x000ee20000100800 */
[----:B0-----:R-:W-:-:S02]  /*8670*/  SHF.L.U32 R200, R51, 0x10, RZ ;  /* 0x0000001033c87819 */ /* 0x001fc400000006ff */
[----:B------:R-:W-:Y:S01]  /*8680*/  SHF.L.U32 R201, R103, 0x10, RZ ;  /* 0x0000001067c97819 */ /* 0x000fe200000006ff */
[--C-:B------:R-:W-:Y:S01]  /*8690*/  FADD.FTZ R207, R175, -R212.reuse ;  /* 0x800000d4afcf7221 */ /* 0x100fe20000010000 */
[----:B------:R-:W-:Y:S01]  /*86a0*/  FADD.FTZ R249, R172, -R212 ;  /* 0x800000d4acf97221 */ /* 0x000fe20000010000 */
[----:B------:R-:W3:Y:S04]  /*86b0*/  LDL R252, [R1+0x14] ;  /* 0x0000140001fc7983 */ /* 0x000ee80000100800 */
[----:B------:R-:W3:Y:S01]  /*86c0*/  LDL R251, [R1+0x18] ;  /* 0x0000180001fb7983 */ /* 0x000ee20000100800 */
[----:B----4-:R-:W-:-:S03]  /*86d0*/  SHF.L.U32 R202, R245, 0x10, RZ ;  /* 0x00000010f5ca7819 */ /* 0x010fc600000006ff */
[----:B------:R-:W4:Y:S01]  /*86e0*/  LDL R245, [R1+0x24] ;  /* 0x0000240001f57983 */ /* 0x000f220000100800 */
[----:B------:R-:W-:Y:S01]  /*86f0*/  FFMA.FTZ R250, R250, R200, R201 ;  /* 0x000000c8fafa7223 */ /* 0x000fe200000100c9 */
[----:B------:R-:W-:Y:S01]  /*8700*/  FMUL.FTZ R207, R211, R207 ;  /* 0x000000cfd3cf7220 */ /* 0x000fe20000410000 */
[----:B-----5:R-:W-:Y:S01]  /*8710*/  IMAD.U32 R203, R203, 0x10000, RZ ;  /* 0x00010000cbcb7824 */ /* 0x020fe200078e00ff */
[----:B--2---:R-:W-:Y:S02]  /*8720*/  SHF.L.U32 R200, R206, 0x10, RZ ;  /* 0x00000010cec87819 */ /* 0x004fe400000006ff */
[----:B---3--:R-:W-:Y:S01]  /*8730*/  SHF.L.U32 R201, R204, 0x10, RZ ;  /* 0x00000010ccc97819 */ /* 0x008fe200000006ff */
[----:B------:R-:W-:Y:S01]  /*8740*/  FFMA.FTZ R203, R207, R203, R202 ;  /* 0x000000cbcfcb7223 */ /* 0x000fe200000100ca */
[----:B------:R-:W-:Y:S01]  /*8750*/  SHF.L.U32 R202, R78, 0x10, RZ ;  /* 0x000000104eca7819 */ /* 0x000fe200000006ff */
[----:B------:R-:W-:Y:S01]  /*8760*/  FMUL.FTZ R249, R211, R249 ;  /* 0x000000f9d3f97220 */ /* 0x000fe20000410000 */
[----:B------:R-:W-:-:S02]  /*8770*/  IMAD.U32 R204, R46, 0x10000, RZ ;  /* 0x000100002ecc7824 */ /* 0x000fc400078e00ff */
[----:B------:R-:W-:Y:S01]  /*8780*/  FFMA.FTZ R207, R207, R200, R201 ;  /* 0x000000c8cfcf7223 */ /* 0x000fe200000100c9 */
[----:B------:R-:W-:Y:S02]  /*8790*/  SHF.L.U32 R200, R50, 0x10, RZ ;  /* 0x0000001032c87819 */ /* 0x000fe400000006ff */
[----:B------:R-:W-:Y:S01]  /*87a0*/  SHF.L.U32 R201, R102, 0x10, RZ ;  /* 0x0000001066c97819 */ /* 0x000fe200000006ff */
[----:B------:R-:W-:Y:S01]  /*87b0*/  FADD.FTZ R206, R173, -R212 ;  /* 0x800000d4adce7221 */ /* 0x000fe20000010000 */
[C---:B------:R-:W-:Y:S01]  /*87c0*/  FFMA.FTZ R204, R249.reuse, R204, R202 ;  /* 0x000000ccf9cc7223 */ /* 0x040fe200000100ca */
[----:B------:R-:W-:Y:S02]  /*87d0*/  IMAD.U32 R202, R248, 0x10000, RZ ;  /* 0x00010000f8ca7824 */ /* 0x000fe400078e00ff */
[----:B------:R-:W-:Y:S01]  /*87e0*/  FFMA.FTZ R249, R249, R200, R201 ;  /* 0x000000c8f9f97223 */ /* 0x000fe200000100c9 */
[----:B------:R-:W-:Y:S01]  /*87f0*/  FMUL.FTZ R206, R211, R206 ;  /* 0x000000ced3ce7220 */ /* 0x000fe20000410000 */
[----:B------:R-:W-:-:S02]  /*8800*/  SHF.L.U32 R200, R247, 0x10, RZ ;  /* 0x00000010f7c87819 */ /* 0x000fc400000006ff */
[----:B------:R-:W-:Y:S01]  /*8810*/  SHF.L.U32 R201, R246, 0x10, RZ ;  /* 0x00000010f6c97819 */ /* 0x000fe200000006ff */
[----:B------:R-:W-:Y:S01]  /*8820*/  FADD.FTZ R247, R170, -R212 ;  /* 0x800000d4aaf77221 */ /* 0x000fe20000010000 */
[----:B------:R-:W2:Y:S03]  /*8830*/  LDL R246, [R1+0x1c] ;  /* 0x00001c0001f67983 */ /* 0x000ea60000100800 */
[----:B------:R-:W-:Y:S01]  /*8840*/  FMUL.FTZ R247, R211, R247 ;  /* 0x000000f7d3f77220 */ /* 0x000fe20000410000 */
[----:B----4-:R-:W-:-:S05]  /*8850*/  SHF.L.U32 R245, R245, 0x10, RZ ;  /* 0x00000010f5f57819 */ /* 0x010fca00000006ff */
[C---:B------:R-:W-:Y:S01]  /*8860*/  FFMA.FTZ R202, R206.reuse, R202, R245 ;  /* 0x000000caceca7223 */ /* 0x040fe200000100f5 */
[----:B------:R-:W-:Y:S01]  /*8870*/  FFMA.FTZ R206, R206, R200, R201 ;  /* 0x000000c8cece7223 */ /* 0x000fe200000100c9 */
[----:B------:R-:W-:Y:S01]  /*8880*/  SHF.L.U32 R200, R77, 0x10, RZ ;  /* 0x000000104dc87819 */ /* 0x000fe200000006ff */
[----:B------:R-:W-:Y:S01]  /*8890*/  IMAD.U32 R201, R45, 0x10000, RZ ;  /* 0x000100002dc97824 */ /* 0x000fe200078e00ff */
[----:B------:R-:W-:-:S03]  /*88a0*/  SHF.L.U32 R245, R101, 0x10, RZ ;  /* 0x0000001065f57819 */ /* 0x000fc600000006ff */
[----:B------:R-:W-:Y:S01]  /*88b0*/  FFMA.FTZ R201, R247, R201, R200 ;  /* 0x000000c9f7c97223 */ /* 0x000fe200000100c8 */
[----:B------:R-:W-:-:S05]  /*88c0*/  SHF.L.U32 R200, R49, 0x10, RZ ;  /* 0x0000001031c87819 */ /* 0x000fca00000006ff */
[----:B------:R-:W-:Y:S02]  /*88d0*/  FFMA.FTZ R247, R247, R200, R245 ;  /* 0x000000c8f7f77223 */ /* 0x000fe400000100f5 */
[----:B------:R-:W3:Y:S01]  /*88e0*/  LDL R245, [R1+0x10] ;  /* 0x0000100001f57983 */ /* 0x000ee20000100800 */
[----:B------:R-:W-:-:S04]  /*88f0*/  FADD.FTZ R248, R171, -R212 ;  /* 0x800000d4abf87221 */ /* 0x000fc80000010000 */
[----:B------:R-:W-:Y:S01]  /*8900*/  FMUL.FTZ R248, R211, R248 ;  /* 0x000000f8d3f87220 */ /* 0x000fe20000410000 */
[----:B--2---:R-:W-:Y:S02]  /*8910*/  SHF.L.U32 R246, R246, 0x10, RZ ;  /* 0x00000010f6f67819 */ /* 0x004fe400000006ff */
[----:B------:R-:W-:Y:S01]  /*8920*/  F2FP.BF16.F32.PACK_AB R202, R202, R204 ;  /* 0x000000cccaca723e */ /* 0x000fe200000010ff */
[----:B------:R-:W-:Y:S01]  /*8930*/  IMAD.U32 R204, R44, 0x10000, RZ ;  /* 0x000100002ccc7824 */ /* 0x000fe200078e00ff */
[----:B------:R-:W-:Y:S02]  /*8940*/  F2FP.BF16.F32.PACK_AB R203, R203, R205 ;  /* 0x000000cdcbcb723e */ /* 0x000fe400000010ff */
[----:B------:R-:W-:Y:S01]  /*8950*/  SHF.L.U32 R205, R100, 0x10, RZ ;  /* 0x0000001064cd7819 */ /* 0x000fe200000006ff */
[----:B---3--:R-:W-:Y:S01]  /*8960*/  IMAD.U32 R200, R245, 0x10000, RZ ;  /* 0x00010000f5c87824 */ /* 0x008fe200078e00ff */
[----:B------:R-:W-:Y:S02]  /*8970*/  SHF.L.U32 R245, R252, 0x10, RZ ;  /* 0x00000010fcf57819 */ /* 0x000fe400000006ff */
[----:B------:R-:W2:Y:S03]  /*8980*/  LDL R252, [R1+0x8] ;  /* 0x0000080001fc7983 */ /* 0x000ea60000100800 */
[----:B------:R-:W-:Y:S01]  /*8990*/  FFMA.FTZ R200, R248, R200, R245 ;  /* 0x000000c8f8c87223 */ /* 0x000fe200000100f5 */
[----:B------:R-:W-:-:S02]  /*89a0*/  SHF.L.U32 R245, R251, 0x10, RZ ;  /* 0x00000010fbf57819 */ /* 0x000fc400000006ff */
[----:B------:R-:W3:Y:S03]  /*89b0*/  LDL R251, [R1+0xc] ;  /* 0x00000c0001fb7983 */ /* 0x000ee60000100800 */
[----:B------:R-:W-:Y:S01]  /*89c0*/  FFMA.FTZ R248, R248, R245, R246 ;  /* 0x000000f5f8f87223 */ /* 0x000fe200000100f6 */
[----:B------:R-:W-:Y:S01]  /*89d0*/  FADD.FTZ R245, R168, -R212 ;  /* 0x800000d4a8f57221 */ /* 0x000fe20000010000 */
[----:B------:R-:W-:Y:S02]  /*89e0*/  F2FP.BF16.F32.PACK_AB R201, R200, R201 ;  /* 0x000000c9c8c9723e */ /* 0x000fe400000010ff */
[----:B------:R-:W-:Y:S01]  /*89f0*/  SHF.L.U32 R200, R76, 0x10, RZ ;  /* 0x000000104cc87819 */ /* 0x000fe200000006ff */
[----:B------:R-:W-:-:S04]  /*8a00*/  FMUL.FTZ R245, R211, R245 ;  /* 0x000000f5d3f57220 */ /* 0x000fc80000410000 */
[----:B------:R-:W-:Y:S01]  /*8a10*/  FFMA.FTZ R204, R245, R204, R200 ;  /* 0x000000ccf5cc7223 */ /* 0x000fe200000100c8 */
[----:B------:R-:W-:-:S05]  /*8a20*/  SHF.L.U32 R200, R48, 0x10, RZ ;  /* 0x0000001030c87819 */ /* 0x000fca00000006ff */
[----:B------:R-:W-:Y:S02]  /*8a30*/  FFMA.FTZ R245, R245, R200, R205 ;  /* 0x000000c8f5f57223 */ /* 0x000fe400000100cd */
[----:B------:R-:W4:Y:S04]  /*8a40*/  LDL R205, [R1+0x4] ;  /* 0x0000040001cd7983 */ /* 0x000f280000100800 */
[----:B------:R-:W5:Y:S01]  /*8a50*/  LDL R200, [R1] ;  /* 0x0000000001c87983 */ /* 0x000f620000100800 */
[----:B------:R-:W-:-:S04]  /*8a60*/  FADD.FTZ R246, R169, -R212 ;  /* 0x800000d4a9f67221 */ /* 0x000fc80000010000 */
[----:B------:R-:W-:Y:S01]  /*8a70*/  FMUL.FTZ R246, R211, R246 ;  /* 0x000000f6d3f67220 */ /* 0x000fe20000410000 */
[----:B------:R-:W-:Y:S02]  /*8a80*/  F2FP.BF16.F32.PACK_AB R207, R207, R250 ;  /* 0x000000facfcf723e */ /* 0x000fe400000010ff */
[----:B------:R-:W-:Y:S02]  /*8a90*/  F2FP.BF16.F32.PACK_AB R206, R206, R249 ;  /* 0x000000f9cece723e */ /* 0x000fe400000010ff */
[----:B---3--:R-:W-:Y:S02]  /*8aa0*/  SHF.L.U32 R251, R251, 0x10, RZ ;  /* 0x00000010fbfb7819 */ /* 0x008fe400000006ff */
[----:B----4-:R-:W-:Y:S01]  /*8ab0*/  SHF.L.U32 R205, R205, 0x10, RZ ;  /* 0x00000010cdcd7819 */ /* 0x010fe200000006ff */
[----:B-----5:R-:W-:-:S04]  /*8ac0*/  IMAD.U32 R200, R200, 0x10000, RZ ;  /* 0x00010000c8c87824 */ /* 0x020fc800078e00ff */
        /* <DEDUP_REMOVED lines=13> */
.L_x_9240:
[----:B------:R-:W-:Y:S05]  /*8ba0*/  BSYNC.RECONVERGENT B0 ;  /* 0x0000000000007941 */ /* 0x000fea0003800200 */
.L_x_9239:
[----:B------:R-:W-:Y:S04]  /*8bb0*/  BSSY.RECONVERGENT B0, `(.L_x_9241) ;  /* 0x0000061000007945 */ /* 0x000fe80003800200 */
[----:B------:R-:W-:Y:S05]  /*8bc0*/  @!P3 BRA `(.L_x_9242) ;  /* 0x00000004007cb947 */ /* 0x000fea0003800000 */
[----:B------:R-:W5:Y:S01]  /*8bd0*/  LDL R245, [R1+0x74] ;  /* 0x0000740001f57983 */ /* 0x000f620000100800 */
[----:B------:R-:W-:-:S03]  /*8be0*/  FADD.FTZ R250, R182, -R212 ;  /* 0x800000d4b6fa7221 */ /* 0x000fc60000010000 */
[----:B------:R-:W5:Y:S04]  /*8bf0*/  LDL R203, [R1+0x70] ;  /* 0x0000700001cb7983 */ /* 0x000f680000100800 */
[----:B-1234-:R-:W2:Y:S01]  /*8c00*/  LDL R206, [R1+0x78] ;  /* 0x0000780001ce7983 */ /* 0x01eea20000100800 */
[----:B------:R-:W-:-:S03]  /*8c10*/  SHF.L.U32 R205, R55, 0x10, RZ ;  /* 0x0000001037cd7819 */ /* 0x000fc600000006ff */
[----:B------:R-:W3:Y:S01]  /*8c20*/  LDL R204, [R1+0x7c] ;  /* 0x00007c0001cc7983 */ /* 0x000ee20000100800 */
[----:B------:R-:W-:Y:S01]  /*8c30*/  SHF.L.U32 R202, R75, 0x10, RZ ;  /* 0x000000104bca7819 */ /* 0x000fe200000006ff */
[----:B------:R-:W-:Y:S02]  /*8c40*/  FMUL.FTZ R250, R211, R250 ;  /* 0x000000fad3fa7220 */ /* 0x000fe40000410000 */
[----:B------:R-:W4:Y:S02]  /*8c50*/  LDL R248, [R1+0x60] ;  /* 0x0000600001f87983 */ /* 0x000f240000100800 */
[----:B------:R-:W-:Y:S02]  /*8c60*/  FFMA.FTZ R205, R250, R205, R202 ;  /* 0x000000cdfacd7223 */ /* 0x000fe400000100ca */
[----:B------:R-:W4:Y:S04]  /*8c70*/  LDL R247, [R1+0x68] ;  /* 0x0000680001f77983 */ /* 0x000f280000100800 */
[----:B------:R-:W4:Y:S01]  /*8c80*/  LDL R246, [R1+0x6c] ;  /* 0x00006c0001f67983 */ /* 0x000f220000100800 */
[----:B0-----:R-:W-:Y:S01]  /*8c90*/  SHF.L.U32 R200, R59, 0x10, RZ ;  /* 0x000000103bc87819 */ /* 0x001fe200000006ff */
[----:B------:R-:W-:-:S02]  /*8ca0*/  IMAD.U32 R201, R99, 0x10000, RZ ;  /* 0x0001000063c97824 */ /* 0x000fc400078e00ff */
[--C-:B------:R-:W-:Y:S01]  /*8cb0*/  FADD.FTZ R207, R183, -R212.reuse ;  /* 0x800000d4b7cf7221 */ /* 0x100fe20000010000 */
[----:B------:R-:W-:Y:S01]  /*8cc0*/  FADD.FTZ R249, R180, -R212 ;  /* 0x800000d4b4f97221 */ /* 0x000fe20000010000 */
[----:B------:R-:W4:Y:S04]  /*8cd0*/  LDL R252, [R1+0x54] ;  /* 0x0000540001fc7983 */ /* 0x000f280000100800 */
[----:B------:R-:W4:Y:S01]  /*8ce0*/  LDL R251, [R1+0x58] ;  /* 0x0000580001fb7983 */ /* 0x000f220000100800 */
[----:B-----5:R-:W-:-:S03]  /*8cf0*/  SHF.L.U32 R202, R245, 0x10, RZ ;  /* 0x00000010f5ca7819 */ /* 0x020fc600000006ff */
[----:B------:R-:W5:Y:S01]  /*8d00*/  LDL R245, [R1+0x64] ;  /* 0x0000640001f57983 */ /* 0x000f620000100800 */
[----:B------:R-:W-:Y:S01]  /*8d10*/  FFMA.FTZ R250, R250, R200, R201 ;  /* 0x000000c8fafa7223 */ /* 0x000fe200000100c9 */
[----:B------:R-:W-:Y:S01]  /*8d20*/  SHF.L.U32 R203, R203, 0x10, RZ ;  /* 0x00000010cbcb7819 */ /* 0x000fe200000006ff */
[----:B------:R-:W-:Y:S01]  /*8d30*/  FMUL.FTZ R207, R211, R207 ;  /* 0x000000cfd3cf7220 */ /* 0x000fe20000410000 */
[----:B--2---:R-:W-:-:S03]  /*8d40*/  SHF.L.U32 R200, R206, 0x10, RZ ;  /* 0x00000010cec87819 */ /* 0x004fc600000006ff */
[----:B------:R-:W-:Y:S01]  /*8d50*/  FFMA.FTZ R203, R207, R203, R202 ;  /* 0x000000cbcfcb7223 */ /* 0x000fe200000100ca */
[----:B---3--:R-:W-:Y:S01]  /*8d60*/  IMAD.U32 R201, R204, 0x10000, RZ ;  /* 0x00010000ccc97824 */ /* 0x008fe200078e00ff */
[----:B------:R-:W-:Y:S01]  /*8d70*/  SHF.L.U32 R204, R54, 0x10, RZ ;  /* 0x0000001036cc7819 */ /* 0x000fe200000006ff */
[----:B------:R-:W-:Y:S01]  /*8d80*/  FMUL.FTZ R249, R211, R249 ;  /* 0x000000f9d3f97220 */ /* 0x000fe20000410000 */
[----:B------:R-:W-:Y:S01]  /*8d90*/  SHF.L.U32 R202, R74, 0x10, RZ ;  /* 0x000000104aca7819 */ /* 0x000fe200000006ff */
[----:B------:R-:W-:Y:S01]  /*8da0*/  FFMA.FTZ R207, R207, R200, R201 ;  /* 0x000000c8cfcf7223 */ /* 0x000fe200000100c9 */
[----:B------:R-:W-:Y:S01]  /*8db0*/  SHF.L.U32 R200, R58, 0x10, RZ ;  /* 0x000000103ac87819 */ /* 0x000fe200000006ff */
[----:B------:R-:W-:Y:S02]  /*8dc0*/  IMAD.U32 R201, R98, 0x10000, RZ ;  /* 0x0001000062c97824 */ /* 0x000fe400078e00ff */
[----:B------:R-:W-:Y:S01]  /*8dd0*/  FADD.FTZ R206, R181, -R212 ;  /* 0x800000d4b5ce7221 */ /* 0x000fe20000010000 */
[C---:B------:R-:W-:Y:S01]  /*8de0*/  FFMA.FTZ R204, R249.reuse, R204, R202 ;  /* 0x000000ccf9cc7223 */ /* 0x040fe200000100ca */
[----:B----4-:R-:W-:Y:S01]  /*8df0*/  SHF.L.U32 R202, R248, 0x10, RZ ;  /* 0x00000010f8ca7819 */ /* 0x010fe200000006ff */
[----:B------:R-:W-:Y:S01]  /*8e00*/  FFMA.FTZ R249, R249, R200, R201 ;  /* 0x000000c8f9f97223 */ /* 0x000fe200000100c9 */
[----:B------:R-:W-:Y:S01]  /*8e10*/  FMUL.FTZ R206, R211, R206 ;  /* 0x000000ced3ce7220 */ /* 0x000fe20000410000 */
[----:B------:R-:W-:Y:S01]  /*8e20*/  SHF.L.U32 R200, R247, 0x10, RZ ;  /* 0x00000010f7c87819 */ /* 0x000fe200000006ff */
[----:B------:R-:W-:-:S02]  /*8e30*/  IMAD.U32 R201, R246, 0x10000, RZ ;  /* 0x00010000f6c97824 */ /* 0x000fc400078e00ff */
[----:B------:R-:W-:Y:S01]  /*8e40*/  FADD.FTZ R247, R178, -R212 ;  /* 0x800000d4b2f77221 */ /* 0x000fe20000010000 */
[----:B------:R-:W2:Y:S03]  /*8e50*/  LDL R246, [R1+0x5c] ;  /* 0x00005c0001f67983 */ /* 0x000ea60000100800 */
[----:B------:R-:W-:Y:S01]  /*8e60*/  FMUL.FTZ R247, R211, R247 ;  /* 0x000000f7d3f77220 */ /* 0x000fe20000410000 */
[----:B-----5:R-:W-:-:S05]  /*8e70*/  SHF.L.U32 R245, R245, 0x10, RZ ;  /* 0x00000010f5f57819 */ /* 0x020fca00000006ff */
[C---:B------:R-:W-:Y:S01]  /*8e80*/  FFMA.FTZ R202, R206.reuse, R202, R245 ;  /* 0x000000caceca7223 */ /* 0x040fe200000100f5 */
[----:B------:R-:W-:Y:S01]  /*8e90*/  FFMA.FTZ R206, R206, R200, R201 ;  /* 0x000000c8cece7223 */ /* 0x000fe200000100c9 */
[----:B------:R-:W-:Y:S02]  /*8ea0*/  SHF.L.U32 R201, R53, 0x10, RZ ;  /* 0x0000001035c97819 */ /* 0x000fe400000006ff */
[----:B------:R-:W-:Y:S01]  /*8eb0*/  SHF.L.U32 R200, R73, 0x10, RZ ;  /* 0x0000001049c87819 */ /* 0x000fe200000006ff */
[----:B------:R-:W-:-:S04]  /*8ec0*/  IMAD.U32 R245, R97, 0x10000, RZ ;  /* 0x0001000061f57824 */ /* 0x000fc800078e00ff */
[----:B------:R-:W-:Y:S01]  /*8ed0*/  FFMA.FTZ R201, R247, R201, R200 ;  /* 0x000000c9f7c97223 */ /* 0x000fe200000100c8 */
[----:B------:R-:W-:-:S05]  /*8ee0*/  SHF.L.U32 R200, R57, 0x10, RZ ;  /* 0x0000001039c87819 */ /* 0x000fca00000006ff */
[----:B------:R-:W-:Y:S02]  /*8ef0*/  FFMA.FTZ R247, R247, R200, R245 ;  /* 0x000000c8f7f77223 */ /* 0x000fe400000100f5 */
[----:B------:R-:W3:Y:S01]  /*8f00*/  LDL R245, [R1+0x50] ;  /* 0x0000500001f57983 */ /* 0x000ee20000100800 */
[----:B------:R-:W-:-:S04]  /*8f10*/  FADD.FTZ R248, R179, -R212 ;  /* 0x800000d4b3f87221 */ /* 0x000fc80000010000 */
[----:B------:R-:W-:Y:S01]  /*8f20*/  FMUL.FTZ R248, R211, R248 ;  /* 0x000000f8d3f87220 */ /* 0x000fe20000410000 */
[----:B--2---:R-:W-:Y:S01]  /*8f30*/  IMAD.U32 R246, R246, 0x10000, RZ ;  /* 0x00010000f6f67824 */ /* 0x004fe200078e00ff */
[----:B------:R-:W-:Y:S02]  /*8f40*/  F2FP.BF16.F32.PACK_AB R202, R202, R204 ;  /* 0x000000cccaca723e */ /* 0x000fe400000010ff */
[----:B------:R-:W-:Y:S02]  /*8f50*/  SHF.L.U32 R204, R52, 0x10, RZ ;  /* 0x0000001034cc7819 */ /* 0x000fe400000006ff */
[----:B------:R-:W-:Y:S01]  /*8f60*/  F2FP.BF16.F32.PACK_AB R203, R203, R205 ;  /* 0x000000cdcbcb723e */ /* 0x000fe200000010ff */
[----:B------:R-:W-:Y:S01]  /*8f70*/  IMAD.U32 R205, R96, 0x10000, RZ ;  /* 0x0001000060cd7824 */ /* 0x000fe200078e00ff */
[----:B---3--:R-:W-:Y:S02]  /*8f80*/  SHF.L.U32 R200, R245, 0x10, RZ ;  /* 0x00000010f5c87819 */ /* 0x008fe400000006ff */
[----:B------:R-:W-:-:S02]  /*8f90*/  SHF.L.U32 R245, R252, 0x10, RZ ;  /* 0x00000010fcf57819 */ /* 0x000fc400000006ff */
[----:B------:R-:W2:Y:S03]  /*8fa0*/  LDL R252, [R1+0x48] ;  /* 0x0000480001fc7983 */ /* 0x000ea60000100800 */
[C---:B------:R-:W-:Y:S01]  /*8fb0*/  FFMA.FTZ R200, R248.reuse, R200, R245 ;  /* 0x000000c8f8c87223 */ /* 0x040fe200000100f5 */
[----:B------:R-:W-:Y:S02]  /*8fc0*/  SHF.L.U32 R245, R251, 0x10, RZ ;  /* 0x00000010fbf57819 */ /* 0x000fe400000006ff */
[----:B------:R-:W3:Y:S03]  /*8fd0*/  LDL R251, [R1+0x4c] ;  /* 0x00004c0001fb7983 */ /* 0x000ee60000100800 */
[----:B------:R-:W-:Y:S01]  /*8fe0*/  FFMA.FTZ R248, R248, R245, R246 ;  /* 0x000000f5f8f87223 */ /* 0x000fe200000100f6 */
[----:B------:R-:W-:Y:S01]  /*8ff0*/  FADD.FTZ R245, R176, -R212 ;  /* 0x800000d4b0f57221 */ /* 0x000fe20000010000 */
[----:B------:R-:W-:-:S02]  /*9000*/  F2FP.BF16.F32.PACK_AB R201, R200, R201 ;  /* 0x000000c9c8c9723e */ /* 0x000fc400000010ff */
[----:B------:R-:W-:Y:S01]  /*9010*/  SHF.L.U32 R200, R72, 0x10, RZ ;  /* 0x0000001048c87819 */ /* 0x000fe200000006ff */
[----:B------:R-:W-:-:S04]  /*9020*/  FMUL.FTZ R245, R211, R245 ;  /* 0x000000f5d3f57220 */ /* 0x000fc80000410000 */
[----:B------:R-:W-:Y:S01]  /*9030*/  FFMA.FTZ R204, R245, R204, R200 ;  /* 0x000000ccf5cc7223 */ /* 0x000fe200000100c8 */
[----:B------:R-:W-:-:S05]  /*9040*/  SHF.L.U32 R200, R56, 0x10, RZ ;  /* 0x0000001038c87819 */ /* 0x000fca00000006ff */
[----:B------:R-:W-:Y:S02]  /*9050*/  FFMA.FTZ R245, R245, R200, R205 ;  /* 0x000000c8f5f57223 */ /* 0x000fe400000100cd */
[----:B------:R-:W4:Y:S04]  /*9060*/  LDL R200, [R1+0x40] ;  /* 0x0000400001c87983 */ /* 0x000f280000100800 */
[----:B------:R-:W5:Y:S01]  /*9070*/  LDL R205, [R1+0x44] ;  /* 0x0000440001cd7983 */ /* 0x000f620000100800 */
[----:B------:R-:W-:-:S04]  /*9080*/  FADD.FTZ R246, R177, -R212 ;  /* 0x800000d4b1f67221 */ /* 0x000fc80000010000 */
[----:B------:R-:W-:Y:S01]  /*9090*/  FMUL.FTZ R246, R211, R246 ;  /* 0x000000f6d3f67220 */ /* 0x000fe20000410000 */
[----:B------:R-:W-:Y:S02]  /*90a0*/  F2FP.BF16.F32.PACK_AB R207, R207, R250 ;  /* 0x000000facfcf723e */ /* 0x000fe400000010ff */
[----:B------:R-:W-:Y:S01]  /*90b0*/  F2FP.BF16.F32.PACK_AB R206, R206, R249 ;  /* 0x000000f9cece723e */ /* 0x000fe200000010ff */
[----:B---3--:R-:W-:Y:S01]  /*90c0*/  IMAD.U32 R251, R251, 0x10000, RZ ;  /* 0x00010000fbfb7824 */ /* 0x008fe200078e00ff */
[----:B----4-:R-:W-:Y:S02]  /*90d0*/  SHF.L.U32 R200, R200, 0x10, RZ ;  /* 0x00000010c8c87819 */ /* 0x010fe400000006ff */
[----:B-----5:R-:W-:-:S05]  /*90e0*/  SHF.L.U32 R205, R205, 0x10, RZ ;  /* 0x00000010cdcd7819 */ /* 0x020fca00000006ff */
        /* <DEDUP_REMOVED lines=12> */
[----:B------:R-:W-:-:S07]  /*91b0*/  IADD3 R15, PT, PT, R15, 0x80, RZ ;  /* 0x000000800f0f7810 */ /* 0x000fce0007ffe0ff */
.L_x_9242:
[----:B------:R-:W-:Y:S05]  /*91c0*/  BSYNC.RECONVERGENT B0 ;  /* 0x0000000000007941 */ /* 0x000fea0003800200 */
.L_x_9241:
[----:B------:R-:W-:Y:S04]  /*91d0*/  BSSY.RECONVERGENT B0, `(.L_x_9243) ;  /* 0x0000061000007945 */ /* 0x000fe80003800200 */
[----:B------:R-:W-:Y:S05]  /*91e0*/  @!P4 BRA `(.L_x_9244) ;  /* 0x00000004007cc947 */ /* 0x000fea0003800000 */
[----:B------:R-:W5:Y:S01]  /*91f0*/  LDL R245, [R1+0xb4] ;  /* 0x0000b40001f57983 */ /* 0x000f620000100800 */
[----:B------:R-:W-:-:S03]  /*9200*/  FADD.FTZ R250, R190, -R212 ;  /* 0x800000d4befa7221 */ /* 0x000fc60000010000 */
[----:B------:R-:W5:Y:S04]  /*9210*/  LDL R203, [R1+0xb0] ;  /* 0x0000b00001cb7983 */ /* 0x000f680000100800 */
[----:B01234-:R-:W2:Y:S01]  /*9220*/  LDL R204, [R1+0xbc] ;  /* 0x0000bc0001cc7983 */ /* 0x01fea20000100800 */
        /* <DEDUP_REMOVED lines=8> */
[----:B------:R-:W-:Y:S01]  /*92b0*/  SHF.L.U32 R201, R95, 0x10, RZ ;  /* 0x000000105fc97819 */ /* 0x000fe200000006ff */
        /* <DEDUP_REMOVED lines=33> */
[----:B------:R-:W-:Y:S02]  /*94d0*/  SHF.L.U32 R200, R69, 0x10, RZ ;  /* 0x0000001045c87819 */ /* 0x000fe400000006ff */
[----:B------:R-:W-:-:S03]  /*94e0*/  SHF.L.U32 R245, R93, 0x10, RZ ;  /* 0x000000105df57819 */ /* 0x000fc600000006ff */
[----:B------:R-:W-:Y:S01]  /*94f0*/  FFMA.FTZ R201, R247, R201, R200 ;  /* 0x000000c9f7c97223 */ /* 0x000fe200000100c8 */
[----:B------:R-:W-:-:S04]  /*9500*/  IMAD.U32 R200, R65, 0x10000, RZ ;  /* 0x0001000041c87824 */ /* 0x000fc800078e00ff */
[----:B------:R-:W-:Y:S02]  /*9510*/  FFMA.FTZ R247, R247, R200, R245 ;  /* 0x000000c8f7f77223 */ /* 0x000fe400000100f5 */
[----:B------:R-:W3:Y:S01]  /*9520*/  LDL R245, [R1+0x90] ;  /* 0x0000900001f57983 */ /* 0x000ee20000100800 */
[----:B------:R-:W-:-:S04]  /*9530*/  FADD.FTZ R248, R187, -R212 ;  /* 0x800000d4bbf87221 */ /* 0x000fc80000010000 */
[----:B------:R-:W-:Y:S01]  /*9540*/  FMUL.FTZ R248, R211, R248 ;  /* 0x000000f8d3f87220 */ /* 0x000fe20000410000 */
[----:B--2---:R-:W-:Y:S02]  /*9550*/  SHF.L.U32 R246, R246, 0x10, RZ ;  /* 0x00000010f6f67819 */ /* 0x004fe400000006ff */
[----:B------:R-:W-:Y:S02]  /*9560*/  F2FP.BF16.F32.PACK_AB R202, R202, R204 ;  /* 0x000000cccaca723e */ /* 0x000fe400000010ff */
[----:B------:R-:W-:Y:S02]  /*9570*/  SHF.L.U32 R204, R60, 0x10, RZ ;  /* 0x000000103ccc7819 */ /* 0x000fe400000006ff */
[----:B------:R-:W-:Y:S02]  /*9580*/  F2FP.BF16.F32.PACK_AB R203, R203, R205 ;  /* 0x000000cdcbcb723e */ /* 0x000fe400000010ff */
[----:B------:R-:W-:Y:S02]  /*9590*/  SHF.L.U32 R205, R92, 0x10, RZ ;  /* 0x000000105ccd7819 */ /* 0x000fe400000006ff */
[----:B---3--:R-:W-:-:S02]  /*95a0*/  SHF.L.U32 R200, R245, 0x10, RZ ;  /* 0x00000010f5c87819 */ /* 0x008fc400000006ff */
[----:B------:R-:W-:Y:S02]  /*95b0*/  SHF.L.U32 R245, R252, 0x10, RZ ;  /* 0x00000010fcf57819 */ /* 0x000fe400000006ff */
[----:B------:R-:W2:Y:S03]  /*95c0*/  LDL R252, [R1+0x88] ;  /* 0x0000880001fc7983 */ /* 0x000ea60000100800 */
[C---:B------:R-:W-:Y:S01]  /*95d0*/  FFMA.FTZ R200, R248.reuse, R200, R245 ;  /* 0x000000c8f8c87223 */ /* 0x040fe200000100f5 */
[----:B------:R-:W-:Y:S02]  /*95e0*/  IMAD.U32 R245, R251, 0x10000, RZ ;  /* 0x00010000fbf57824 */ /* 0x000fe400078e00ff */
[----:B------:R-:W3:Y:S02]  /*95f0*/  LDL R251, [R1+0x8c] ;  /* 0x00008c0001fb7983 */ /* 0x000ee40000100800 */
[----:B------:R-:W-:Y:S01]  /*9600*/  FFMA.FTZ R248, R248, R245, R246 ;  /* 0x000000f5f8f87223 */ /* 0x000fe200000100f6 */
[----:B------:R-:W-:Y:S01]  /*9610*/  FADD.FTZ R245, R184, -R212 ;  /* 0x800000d4b8f57221 */ /* 0x000fe20000010000 */
[----:B------:R-:W-:-:S02]  /*9620*/  F2FP.BF16.F32.PACK_AB R201, R200, R201 ;  /* 0x000000c9c8c9723e */ /* 0x000fc400000010ff */
[----:B------:R-:W-:Y:S01]  /*9630*/  SHF.L.U32 R200, R68, 0x10, RZ ;  /* 0x0000001044c87819 */ /* 0x000fe200000006ff */
[----:B------:R-:W-:-:S04]  /*9640*/  FMUL.FTZ R245, R211, R245 ;  /* 0x000000f5d3f57220 */ /* 0x000fc80000410000 */
[----:B------:R-:W-:Y:S01]  /*9650*/  FFMA.FTZ R204, R245, R204, R200 ;  /* 0x000000ccf5cc7223 */ /* 0x000fe200000100c8 */
[----:B------:R-:W-:-:S04]  /*9660*/  IMAD.U32 R200, R64, 0x10000, RZ ;  /* 0x0001000040c87824 */ /* 0x000fc800078e00ff */
[----:B------:R-:W-:Y:S02]  /*9670*/  FFMA.FTZ R245, R245, R200, R205 ;  /* 0x000000c8f5f57223 */ /* 0x000fe400000100cd */
[----:B------:R-:W4:Y:S04]  /*9680*/  LDL R200, [R1+0x80] ;  /* 0x0000800001c87983 */ /* 0x000f280000100800 */
[----:B------:R-:W5:Y:S01]  /*9690*/  LDL R205, [R1+0x84] ;  /* 0x0000840001cd7983 */ /* 0x000f620000100800 */
[----:B------:R-:W-:-:S04]  /*96a0*/  FADD.FTZ R246, R185, -R212 ;  /* 0x800000d4b9f67221 */ /* 0x000fc80000010000 */
[----:B------:R-:W-:Y:S01]  /*96b0*/  FMUL.FTZ R246, R211, R246 ;  /* 0x000000f6d3f67220 */ /* 0x000fe20000410000 */
[----:B------:R-:W-:Y:S02]  /*96c0*/  F2FP.BF16.F32.PACK_AB R207, R207, R250 ;  /* 0x000000facfcf723e */ /* 0x000fe400000010ff */
[----:B------:R-:W-:Y:S02]  /*96d0*/  F2FP.BF16.F32.PACK_AB R206, R206, R249 ;  /* 0x000000f9cece723e */ /* 0x000fe400000010ff */
[----:B---3--:R-:W-:Y:S02]  /*96e0*/  SHF.L.U32 R251, R251, 0x10, RZ ;  /* 0x00000010fbfb7819 */ /* 0x008fe400000006ff */
[----:B----4-:R-:W-:Y:S02]  /*96f0*/  SHF.L.U32 R200, R200, 0x10, RZ ;  /* 0x00000010c8c87819 */ /* 0x010fe400000006ff */
[----:B-----5:R-:W-:-:S05]  /*9700*/  SHF.L.U32 R205, R205, 0x10, RZ ;  /* 0x00000010cdcd7819 */ /* 0x020fca00000006ff */
[----:B------:R-:W-:Y:S01]  /*9710*/  FFMA.FTZ R200, R246, R200, R205 ;  /* 0x000000c8f6c87223 */ /* 0x000fe200000100cd */
[----:B--2---:R-:W-:-:S04]  /*9720*/  IMAD.U32 R205, R252, 0x10000, RZ ;  /* 0x00010000fccd7824 */ /* 0x004fc800078e00ff */
[----:B------:R-:W-:Y:S01]  /*9730*/  FFMA.FTZ R246, R246, R205, R251 ;  /* 0x000000cdf6f67223 */ /* 0x000fe200000100fb */
[----:B------:R-:W-:Y:S02]  /*9740*/  F2FP.BF16.F32.PACK_AB R200, R200, R204 ;  /* 0x000000ccc8c8723e */ /* 0x000fe400000010ff */
        /* <DEDUP_REMOVED lines=9> */
.L_x_9244:
[----:B------:R-:W-:Y:S05]  /*97e0*/  BSYNC.RECONVERGENT B0 ;  /* 0x0000000000007941 */ /* 0x000fea0003800200 */
.L_x_9243:
[----:B------:R-:W-:Y:S04]  /*97f0*/  BSSY.RECONVERGENT B0, `(.L_x_9245) ;  /* 0x0000060000007945 */ /* 0x000fe80003800200 */
[----:B------:R-:W-:Y:S05]  /*9800*/  @!P5 BRA `(.L_x_9246) ;  /* 0x000000040078d947 */ /* 0x000fea0003800000 */
[----:B01234-:R-:W2:Y:S04]  /*9810*/  LDL R206, [R1+0xc0] ;  /* 0x0000c00001ce7983 */ /* 0x01fea80000100800 */
[----:B------:R-:W3:Y:S01]  /*9820*/  LDL R207, [R1+0xc8] ;  /* 0x0000c80001cf7983 */ /* 0x000ee20000100800 */
[----:B------:R-:W-:-:S03]  /*9830*/  FADD.FTZ R246, R192, -R212 ;  /* 0x800000d4c0f67221 */ /* 0x000fc60000010000 */
[----:B------:R-:W4:Y:S04]  /*9840*/  LDL R203, [R1+0xc4] ;  /* 0x0000c40001cb7983 */ /* 0x000f280000100800 */
[----:B------:R-:W5:Y:S01]  /*9850*/  LDL R205, [R1+0xcc] ;  /* 0x0000cc0001cd7983 */ /* 0x000f620000100800 */
[----:B------:R-:W-:Y:S01]  /*9860*/  SHF.L.U32 R204, R120, 0x10, RZ ;  /* 0x0000001078cc7819 */ /* 0x000fe200000006ff */
[----:B------:R-:W-:Y:S01]  /*9870*/  FMUL.FTZ R246, R211, R246 ;  /* 0x000000f6d3f67220 */ /* 0x000fe20000410000 */
[----:B------:R-:W-:Y:S01]  /*9880*/  IMAD.U32 R202, R124, 0x10000, RZ ;  /* 0x000100007cca7824 */ /* 0x000fe200078e00ff */
[----:B------:R-:W-:Y:S01]  /*9890*/  SHF.L.U32 R200, R116, 0x10, RZ ;  /* 0x0000001074c87819 */ /* 0x000fe200000006ff */
[----:B------:R-:W5:Y:S01]  /*98a0*/  LDL R250, [R1+0xd0] ;  /* 0x0000d00001fa7983 */ /* 0x000f620000100800 */
[----:B------:R-:W-:Y:S01]  /*98b0*/  SHF.L.U32 R201, R128, 0x10, RZ ;  /* 0x0000001080c97819 */ /* 0x000fe200000006ff */
[----:B------:R-:W-:-:S02]  /*98c0*/  FFMA.FTZ R204, R246, R204, R202 ;  /* 0x000000ccf6cc7223 */ /* 0x000fc400000100ca */
[----:B------:R-:W5:Y:S02]  /*98d0*/  LDL R249, [R1+0xd8] ;  /* 0x0000d80001f97983 */ /* 0x000f640000100800 */
[----:B------:R-:W-:Y:S01]  /*98e0*/  FFMA.FTZ R246, R246, R200, R201 ;  /* 0x000000c8f6f67223 */ /* 0x000fe200000100c9 */
[--C-:B------:R-:W-:Y:S01]  /*98f0*/  FADD.FTZ R245, R193, -R212.reuse ;  /* 0x800000d4c1f57221 */ /* 0x100fe20000010000 */
[--C-:B------:R-:W-:Y:S01]  /*9900*/  FADD.FTZ R248, R194, -R212.reuse ;  /* 0x800000d4c2f87221 */ /* 0x100fe20000010000 */
[----:B------:R-:W-:Y:S01]  /*9910*/  FADD.FTZ R247, R195, -R212 ;  /* 0x800000d4c3f77221 */ /* 0x000fe20000010000 */
[----:B------:R-:W5:Y:S04]  /*9920*/  LDL R252, [R1+0xe8] ;  /* 0x0000e80001fc7983 */ /* 0x000f680000100800 */
[----:B------:R-:W5:Y:S01]  /*9930*/  LDL R251, [R1+0xec] ;  /* 0x0000ec0001fb7983 */ /* 0x000f620000100800 */
[----:B--2---:R-:W-:-:S03]  /*9940*/  SHF.L.U32 R200, R206, 0x10, RZ ;  /* 0x00000010cec87819 */ /* 0x004fc600000006ff */
[----:B------:R-:W2:Y:S01]  /*9950*/  LDL R206, [R1+0xd4] ;  /* 0x0000d40001ce7983 */ /* 0x000ea20000100800 */
[----:B---3--:R-:W-:-:S03]  /*9960*/  SHF.L.U32 R201, R207, 0x10, RZ ;  /* 0x00000010cfc97819 */ /* 0x008fc600000006ff */
[----:B------:R-:W3:Y:S01]  /*9970*/  LDL R207, [R1+0xdc] ;  /* 0x0000dc0001cf7983 */ /* 0x000ee20000100800 */
[----:B------:R-:W-:Y:S01]  /*9980*/  FMUL.FTZ R245, R211, R245 ;  /* 0x000000f5d3f57220 */ /* 0x000fe20000410000 */
[----:B----4-:R-:W-:Y:S01]  /*9990*/  IMAD.U32 R203, R203, 0x10000, RZ ;  /* 0x00010000cbcb7824 */ /* 0x010fe200078e00ff */
[----:B-----5:R-:W-:-:S03]  /*99a0*/  SHF.L.U32 R202, R205, 0x10, RZ ;  /* 0x00000010cdca7819 */ /* 0x020fc600000006ff */
[----:B------:R-:W-:Y:S01]  /*99b0*/  FFMA.FTZ R200, R245, R200, R203 ;  /* 0x000000c8f5c87223 */ /* 0x000fe200000100cb */
[----:B------:R-:W-:Y:S01]  /*99c0*/  SHF.L.U32 R205, R121, 0x10, RZ ;  /* 0x0000001079cd7819 */ /* 0x000fe200000006ff */
[----:B------:R-:W-:Y:S01]  /*99d0*/  FMUL.FTZ R248, R211, R248 ;  /* 0x000000f8d3f87220 */ /* 0x000fe20000410000 */
[----:B------:R-:W-:Y:S02]  /*99e0*/  IMAD.U32 R203, R125, 0x10000, RZ ;  /* 0x000100007dcb7824 */ /* 0x000fe400078e00ff */
[----:B------:R-:W-:Y:S01]  /*99f0*/  FFMA.FTZ R245, R245, R201, R202 ;  /* 0x000000c9f5f57223 */ /* 0x000fe200000100ca */
[----:B------:R-:W-:Y:S02]  /*9a00*/  SHF.L.U32 R201, R117, 0x10, RZ ;  /* 0x0000001075c97819 */ /* 0x000fe400000006ff */
[----:B------:R-:W-:Y:S01]  /*9a10*/  SHF.L.U32 R202, R129, 0x10, RZ ;  /* 0x0000001081ca7819 */ /* 0x000fe200000006ff */
[----:B------:R-:W-:Y:S01]  /*9a20*/  FFMA.FTZ R205, R248, R205, R203 ;  /* 0x000000cdf8cd7223 */ /* 0x000fe200000100cb */
[----:B------:R-:W-:-:S03]  /*9a30*/  FMUL.FTZ R247, R211, R247 ;  /* 0x000000f7d3f77220 */ /* 0x000fc60000410000 */
[----:B------:R-:W-:Y:S01]  /*9a40*/  FFMA.FTZ R248, R248, R201, R202 ;  /* 0x000000c9f8f87223 */ /* 0x000fe200000100ca */
[----:B------:R-:W-:Y:S02]  /*9a50*/  SHF.L.U32 R201, R250, 0x10, RZ ;  /* 0x00000010fac97819 */ /* 0x000fe400000006ff */
[----:B------:R-:W-:Y:S02]  /*9a60*/  SHF.L.U32 R202, R249, 0x10, RZ ;  /* 0x00000010f9ca7819 */ /* 0x000fe400000006ff */
[----:B------:R-:W-:Y:S01]  /*9a70*/  SHF.L.U32 R250, R122, 0x10, RZ ;  /* 0x000000107afa7819 */ /* 0x000fe200000006ff */
[----:B--2---:R-:W-:Y:S01]  /*9a80*/  IMAD.U32 R206, R206, 0x10000, RZ ;  /* 0x00010000cece7824 */ /* 0x004fe200078e00ff */
[----:B---3--:R-:W-:-:S03]  /*9a90*/  SHF.L.U32 R203, R207, 0x10, RZ ;  /* 0x00000010cfcb7819 */ /* 0x008fc600000006ff */
[C---:B------:R-:W-:Y:S01]  /*9aa0*/  FFMA.FTZ R201, R247.reuse, R201, R206 ;  /* 0x000000c9f7c97223 */ /* 0x040fe200000100ce */
[----:B------:R-:W-:Y:S01]  /*9ab0*/  FADD.FTZ R206, R196, -R212 ;  /* 0x800000d4c4ce7221 */ /* 0x000fe20000010000 */
[----:B------:R-:W-:Y:S02]  /*9ac0*/  IMAD.U32 R207, R126, 0x10000, RZ ;  /* 0x000100007ecf7824 */ /* 0x000fe400078e00ff */
[----:B------:R-:W-:Y:S01]  /*9ad0*/  FFMA.FTZ R247, R247, R202, R203 ;  /* 0x000000caf7f77223 */ /* 0x000fe200000100cb */
[----:B------:R-:W-:Y:S01]  /*9ae0*/  FMUL.FTZ R206, R211, R206 ;  /* 0x000000ced3ce7220 */ /* 0x000fe20000410000 */
[----:B------:R-:W-:Y:S02]  /*9af0*/  SHF.L.U32 R202, R118, 0x10, RZ ;  /* 0x0000001076ca7819 */ /* 0x000fe400000006ff */
[----:B------:R-:W-:Y:S01]  /*9b00*/  SHF.L.U32 R203, R130, 0x10, RZ ;  /* 0x0000001082cb7819 */ /* 0x000fe200000006ff */
[C---:B------:R-:W-:Y:S02]  /*9b10*/  FFMA.FTZ R250, R206.reuse, R250, R207 ;  /* 0x000000facefa7223 */ /* 0x040fe400000100cf */
[----:B------:R-:W2:Y:S02]  /*9b20*/  LDL R207, [R1+0xe4] ;  /* 0x0000e40001cf7983 */ /* 0x000ea40000100800 */
[----:B------:R-:W-:-:S02]  /*9b30*/  FFMA.FTZ R206, R206, R202, R203 ;  /* 0x000000cacece7223 */ /* 0x000fc400000100cb */
[----:B------:R-:W3:Y:S01]  /*9b40*/  LDL R203, [R1+0xe0] ;  /* 0x0000e00001cb7983 */ /* 0x000ee20000100800 */
[----:B------:R-:W-:-:S04]  /*9b50*/  FADD.FTZ R249, R197, -R212 ;  /* 0x800000d4c5f97221 */ /* 0x000fc80000010000 */
[----:B------:R-:W-:Y:S01]  /*9b60*/  FMUL.FTZ R249, R211, R249 ;  /* 0x000000f9d3f97220 */ /* 0x000fe20000410000 */
[----:B---3--:R-:W-:Y:S01]  /*9b70*/  SHF.L.U32 R202, R203, 0x10, RZ ;  /* 0x00000010cbca7819 */ /* 0x008fe200000006ff */
[----:B--2---:R-:W-:Y:S01]  /*9b80*/  IMAD.U32 R203, R207, 0x10000, RZ ;  /* 0x00010000cfcb7824 */ /* 0x004fe200078e00ff */
[----:B------:R-:W-:-:S03]  /*9b90*/  SHF.L.U32 R207, R251, 0x10, RZ ;  /* 0x00000010fbcf7819 */ /* 0x000fc600000006ff */
[----:B------:R-:W-:Y:S01]  /*9ba0*/  FFMA.FTZ R202, R249, R202, R203 ;  /* 0x000000caf9ca7223 */ /* 0x000fe200000100cb */
[----:B------:R-:W-:-:S05]  /*9bb0*/  SHF.L.U32 R203, R252, 0x10, RZ ;  /* 0x00000010fccb7819 */ /* 0x000fca00000006ff */
[----:B------:R-:W-:Y:S01]  /*9bc0*/  FFMA.FTZ R249, R249, R203, R207 ;  /* 0x000000cbf9f97223 */ /* 0x000fe200000100cf */
[--C-:B------:R-:W-:Y:S01]  /*9bd0*/  FADD.FTZ R207, R198, -R212.reuse ;  /* 0x800000d4c6cf7221 */ /* 0x100fe20000010000 */
[----:B------:R-:W-:Y:S01]  /*9be0*/  SHF.L.U32 R203, R123, 0x10, RZ ;  /* 0x000000107bcb7819 */ /* 0x000fe200000006ff */
[----:B------:R-:W-:Y:S02]  /*9bf0*/  IMAD.U32 R251, R127, 0x10000, RZ ;  /* 0x000100007ffb7824 */ /* 0x000fe400078e00ff */
[----:B------:R-:W-:Y:S01]  /*9c00*/  FMUL.FTZ R207, R211, R207 ;  /* 0x000000cfd3cf7220 */ /* 0x000fe20000410000 */
[----:B------:R-:W-:Y:S01]  /*9c10*/  FADD.FTZ R212, R199, -R212 ;  /* 0x800000d4c7d47221 */ /* 0x000fe20000010000 */
[----:B------:R-:W-:Y:S02]  /*9c20*/  SHF.L.U32 R252, R131, 0x10, RZ ;  /* 0x0000001083fc7819 */ /* 0x000fe400000006ff */
[----:B------:R-:W-:Y:S01]  /*9c30*/  FFMA.FTZ R203, R207, R203, R251 ;  /* 0x000000cbcfcb7223 */ /* 0x000fe200000100fb */
[----:B------:R-:W-:Y:S01]  /*9c40*/  SHF.L.U32 R251, R119, 0x10, RZ ;  /* 0x0000001077fb7819 */ /* 0x000fe200000006ff */
[----:B------:R-:W-:-:S02]  /*9c50*/  FMUL.FTZ R211, R211, R212 ;  /* 0x000000d4d3d37220 */ /* 0x000fc40000410000 */
[----:B------:R-:W2:Y:S02]  /*9c60*/  LDL R212, [R1+0xf0] ;  /* 0x0000f00001d47983 */ /* 0x000ea40000100800 */
[----:B------:R-:W-:Y:S02]  /*9c70*/  FFMA.FTZ R207, R207, R251, R252 ;  /* 0x000000fbcfcf7223 */ /* 0x000fe400000100fc */
[----:B------:R-:W3:Y:S01]  /*9c80*/  LDL R251, [R1+0xf4] ;  /* 0x0000f40001fb7983 */ /* 0x000ee20000100800 */
[----:B------:R-:W-:-:S03]  /*9c90*/  F2FP.BF16.F32.PACK_AB R201, R201, R205 ;  /* 0x000000cdc9c9723e */ /* 0x000fc600000010ff */
[----:B------:R-:W4:Y:S01]  /*9ca0*/  LDL R252, [R1+0xfc] ;  /* 0x0000fc0001fc7983 */ /* 0x000f220000100800 */
[----:B------:R-:W-:Y:S02]  /*9cb0*/  F2FP.BF16.F32.PACK_AB R202, R202, R250 ;  /* 0x000000facaca723e */ /* 0x000fe400000010ff */
[----:B------:R-:W-:Y:S02]  /*9cc0*/  F2FP.BF16.F32.PACK_AB R200, R200, R204 ;  /* 0x000000ccc8c8723e */ /* 0x000fe400000010ff */
[----:B--2---:R-:W-:Y:S01]  /*9cd0*/  SHF.L.U32 R205, R212, 0x10, RZ ;  /* 0x00000010d4cd7819 */ /* 0x004fe200000006ff */
[----:B---3--:R-:W-:Y:S02]  /*9ce0*/  IMAD.U32 R212, R251, 0x10000, RZ ;  /* 0x00010000fbd47824 */ /* 0x008fe400078e00ff */
[----:B------:R-:W0:Y:S02]  /*9cf0*/  LDC.64 R250, c[0x0][0x428] ;  /* 0x00010a00fffa7b82 */ /* 0x000e240000000a00 */
[----:B------:R-:W-:-:S02]  /*9d00*/  FFMA.FTZ R205, R211, R205, R212 ;  /* 0x000000cdd3cd7223 */ /* 0x000fc400000100d4 */
[----:B------:R-:W2:Y:S03]  /*9d10*/  LDL R212, [R1+0xf8] ;  /* 0x0000f80001d47983 */ /* 0x000ea60000100800 */
[----:B------:R-:W-:Y:S01]  /*9d20*/  F2FP.BF16.F32.PACK_AB R203, R205, R203 ;  /* 0x000000cbcdcb723e */ /* 0x000fe200000010ff */
[----:B0-----:R-:W-:-:S05]  /*9d30*/  IMAD.WIDE.U32 R204, R15, 0x10, R250 ;  /* 0x000000100fcc7825 */ /* 0x001fca00078e00fa */
[----:B------:R0:W-:Y:S02]  /*9d40*/  STG.E.128 desc[UR6][R204.64], R200 ;  /* 0x000000c8cc007986 */ /* 0x0001e4000c101d06 */
[----:B0-----:R-:W0:Y:S01]  /*9d50*/  LDC.64 R202, c[0x0][0x430] ;  /* 0x00010c00ffca7b82 */ /* 0x001e220000000a00 */
[----:B----4-:R-:W-:Y:S02]  /*9d60*/  SHF.L.U32 R201, R252, 0x10, RZ ;  /* 0x00000010fcc97819 */ /* 0x010fe400000006ff */
[----:B------:R-:W-:Y:S02]  /*9d70*/  F2FP.BF16.F32.PACK_AB R206, R249, R206 ;  /* 0x000000cef9ce723e */ /* 0x000fe400000010ff */
[----:B------:R-:W-:Y:S02]  /*9d80*/  F2FP.BF16.F32.PACK_AB R205, R247, R248 ;  /* 0x000000f8f7cd723e */ /* 0x000fe400000010ff */
[----:B------:R-:W-:Y:S02]  /*9d90*/  F2FP.BF16.F32.PACK_AB R204, R245, R246 ;  /* 0x000000f6f5cc723e */ /* 0x000fe400000010ff */
[----:B--2---:R-:W-:-:S05]  /*9da0*/  SHF.L.U32 R200, R212, 0x10, RZ ;  /* 0x00000010d4c87819 */ /* 0x004fca00000006ff */
[----:B------:R-:W-:-:S05]  /*9db0*/  FFMA.FTZ R200, R211, R200, R201 ;  /* 0x000000c8d3c87223 */ /* 0x000fca00000100c9 */
[----:B------:R-:W-:Y:S01]  /*9dc0*/  F2FP.BF16.F32.PACK_AB R207, R200, R207 ;  /* 0x000000cfc8cf723e */ /* 0x000fe200000010ff */
[----:B0-----:R-:W-:-:S05]  /*9dd0*/  IMAD.WIDE.U32 R200, R15, 0x10, R202 ;  /* 0x000000100fc87825 */ /* 0x001fca00078e00ca */
[----:B------:R0:W-:Y:S02]  /*9de0*/  STG.E.128 desc[UR6][R200.64], R204 ;  /* 0x000000ccc8007986 */ /* 0x0001e4000c101d06 */
.L_x_9246:
[----:B------:R-:W-:Y:S05]  /*9df0*/  BSYNC.RECONVERGENT B0 ;  /* 0x0000000000007941 */ /* 0x000fea0003800200 */
.L_x_9245:
[----:B01234-:R-:W0:Y:S01]  /*9e00*/  LDC.64 R200, c[0x0][0x380] ;  /* 0x0000e000ffc87b82 */ /* 0x01fe220000000a00 */
[----:B------:R-:W-:Y:S01]  /*9e10*/  UPLOP3.LUT UP1, UPT, UPT, UPT, UP1, 0x40, 0x4 ;  /* 0x000000000004789c */ /* 0x000fe20003f2e810 */
[----:B0-----:R-:W-:-:S04]  /*9e20*/  IADD3 R14, PT, PT, R14, R200, RZ ;  /* 0x000000c80e0e7210 */ /* 0x001fc80007ffe0ff */
[----:B------:R-:W-:-:S13]  /*9e30*/  ISETP.GE.AND P1, PT, R14, R201, PT ;  /* 0x000000c90e00720c */ /* 0x000fda0003f26270 */
[----:B------:R-:W-:Y:S05]  /*9e40*/  @!P1 BRA `(.L_x_9247) ;  /* 0xffffff8800b89947 */ /* 0x000fea000383ffff */
[----:B------:R-:W-:Y:S05]  /*9e50*/  EXIT ;  /* 0x000000000000794d */ /* 0x000fea0003800000 */
.L_x_9248:
        /* <DEDUP_REMOVED lines=10> */
.L_x_27868:


//--------------------- .text._ZN10layer_norm31ln_parallel_residual_fwd_kernelINS_13Kernel_traitsI13__nv_bfloat16S2_fS2_fjLj7168ELj1ELj1ELj4ELj16ENS_18Kernel_traits_baseILj7168ES2_S2_fS2_fjLj128EEEEELb0ELb0ELb1EEEvNS_9FwdParamsE --------------------------
	.section	.text._ZN10layer_norm31ln_parallel_residual_fwd_kernelINS_13Kernel_traitsI13__nv_bfloat16S2_fS2_fjLj7168ELj1ELj1ELj4ELj16ENS_18Kernel_traits_baseILj7168ES2_S2_fS2_fjLj128EEEEELb0ELb0ELb1EEEvNS_9FwdParamsE,"ax",@progbits
	.align	128
        .global         _ZN10layer_norm31ln_parallel_residual_fwd_kernelINS_13Kernel_traitsI13__nv_bfloat16S2_fS2_fjLj7168ELj1ELj1ELj4ELj16ENS_18Kernel_traits_baseILj7168ES2_S2_fS2_fjLj128EEEEELb0ELb0ELb1EEEvNS_9FwdParamsE
        .type           _ZN10layer_norm31ln_parallel_residual_fwd_kernelINS_13Kernel_traitsI13__nv_bfloat16S2_fS2_fjLj7168ELj1ELj1ELj4ELj16ENS_18Kernel_traits_baseILj7168ES2_S2_fS2_fjLj128EEEEELb0ELb0ELb1EEEvNS_9FwdParamsE,@function
        .size           _ZN10layer_norm31ln_parallel_residual_fwd_kernelINS_13Kernel_traitsI13__nv_bfloat16S2_fS2_fjLj7168ELj1ELj1ELj4ELj16ENS_18Kernel_traits_baseILj7168ES2_S2_fS2_fjLj128EEEEELb0ELb0ELb1EEEvNS_9FwdParamsE,(.L_x_27869 - _ZN10layer_norm31ln_parallel_residual_fwd_kernelINS_13Kernel_traitsI13__nv_bfloat16S2_fS2_fjLj7168ELj1ELj1ELj4ELj16ENS_18Kernel_traits_baseILj7168ES2_S2_fS2_fjLj128EEEEELb0ELb0ELb1EEEvNS_9FwdParamsE)
        .other          _ZN10layer_norm31ln_parallel_residual_fwd_kernelINS_13Kernel_traitsI13__nv_bfloat16S2_fS2_fjLj7168ELj1ELj1ELj4ELj16ENS_18Kernel_traits_baseILj7168ES2_S2_fS2_fjLj128EEEEELb0ELb0ELb1EEEvNS_9FwdParamsE,@"STO_CUDA_ENTRY STV_DEFAULT"
_ZN10layer_norm31ln_parallel_residual_fwd_kernelINS_13Kernel_traitsI13__nv_bfloat16S2_fS2_fjLj7168ELj1ELj1ELj4ELj16ENS_18Kernel_traits_baseILj7168ES2_S2_fS2_fjLj128EEEEELb0ELb0ELb1EEEvNS_9FwdParamsE:
.text._ZN10layer_norm31ln_parallel_residual_fwd_kernelINS_13Kernel_traitsI13__nv_bfloat16S2_fS2_fjLj7168ELj1ELj1ELj4ELj16ENS_18Kernel_traits_baseILj7168ES2_S2_fS2_fjLj128EEEEELb0ELb0ELb1EEEvNS_9FwdParamsE:
[----:B------:R-:W0:Y:S01]  /*0000*/  LDC R1, c[0x0][0x37c] ;  /* 0x0000df00ff017b82 */ /* 0x000e220000000800 */
[----:B------:R-:W1:Y:S01]  /*0010*/  LDCU.64 UR4, c[0x0][0x438] ;  /* 0x00008700ff0477ac */ /* 0x000e620008000a00 */
[----:B------:R-:W2:Y:S06]  /*0020*/  S2R R0, SR_TID.X ;  /* 0x0000000000007919 */ /* 0x000eac0000002100 */
[----:B------:R-:W3:Y:S01]  /*0030*/  S2UR UR6, SR_CTAID.X ;  /* 0x00000000000679c3 */ /* 0x000ee20000002500 */
[----:B0-----:R-:W-:Y:S01]  /*0040*/  IADD3 R1, PT, PT, R1, -0xd8, RZ ;  /* 0xffffff2801017810 */ /* 0x001fe20007ffe0ff */
[----:B------:R-:W0:Y:S01]  /*0050*/  LDCU.64 UR8, c[0x0][0x358] ;  /* 0x00006b00ff0877ac */ /* 0x000e220008000a00 */
[----:B-1----:R-:W-:-:S04]  /*0060*/  UISETP.NE.U32.AND UP0, UPT, UR4, URZ, UPT ;  /* 0x000000ff0400728c */ /* 0x002fc8000bf05070 */
[----:B------:R-:W-:-:S09]  /*0070*/  UISETP.NE.AND.EX UP0, UPT, UR5, URZ, UPT, UP0 ;  /* 0x000000ff0500728c */ /* 0x000fd2000bf05300 */
[----:B--23--:R-:W-:Y:S05]  /*0080*/  BRA.U UP0, `(.L_x_9249) ;  /* 0x0000000500747547 */ /* 0x00cfea000b800000 */
[----:B------:R-:W1:Y:S02]  /*0090*/  LDCU.64 UR4, c[0x0][0x440] ;  /* 0x00008800ff0477ac */ /* 0x000e640008000a00 */
[----:B-1----:R-:W-:-:S04]  /*00a0*/  UISETP.NE.U32.AND UP0, UPT, UR4, URZ, UPT ;  /* 0x000000ff0400728c */ /* 0x002fc8000bf05070 */
[----:B------:R-:W-:-:S09]  /*00b0*/  UISETP.NE.AND.EX UP0, UPT, UR5, URZ, UPT, UP0 ;  /* 0x000000ff0500728c */ /* 0x000fd2000bf05300 */
[----:B------:R-:W-:Y:S05]  /*00c0*/  BRA.U UP0, `(.L_x_9250) ;  /* 0x0000000100bc7547 */ /* 0x000fea000b800000 */
[----:B------:R-:W1:Y:S08]  /*00d0*/  LDC.64 R2, c[0x0][0x3d0] ;  /* 0x0000f400ff027b82 */ /* 0x000e700000000a00 */
[----:B------:R-:W2:Y:S01]  /*00e0*/  LDC.64 R4, c[0x0][0x3d8] ;  /* 0x0000f600ff047b82 */ /* 0x000ea20000000a00 */
[----:B-1----:R-:W-:-:S05]  /*00f0*/  IMAD.WIDE.U32 R2, R0, 0x10, R2 ;  /* 0x0000001000027825 */ /* 0x002fca00078e0002 */
[----:B0-----:R0:W5:Y:S01]  /*0100*/  LDG.E.128 R192, desc[UR8][R2.64] ;  /* 0x0000000802c07981 */ /* 0x001162000c1e1d00 */
        /* <DEDUP_REMOVED lines=43> */
.L_x_9250:
[----:B------:R-:W1:Y:S08]  /*03c0*/  LDC.64 R4, c[0x0][0x3d0] ;  /* 0x0000f400ff047b82 */ /* 0x000e700000000a00 */
[----:B------:R-:W2:Y:S08]  /*03d0*/  LDC.64 R6, c[0x0][0x3d8] ;  /* 0x0000f600ff067b82 */ /* 0x000eb00000000a00 */
[----:B------:R-:W3:Y:S01]  /*03e0*/  LDC.64 R2, c[0x0][0x440] ;  /* 0x00011000ff027b82 */ /* 0x000ee20000000a00 */
[----:B-1----:R-:W-:-:S05]  /*03f0*/  IMAD.WIDE.U32 R4, R0, 0x10, R4 ;  /* 0x0000001000047825 */ /* 0x002fca00078e0004 */
[----:B0-----:R0:W5:Y:S01]  /*0400*/  LDG.E.128 R192, desc[UR8][R4.64] ;  /* 0x0000000804c07981 */ /* 0x001162000c1e1d00 */
        /* <DEDUP_REMOVED lines=37> */
.L_x_9249:
[----:B------:R-:W1:Y:S02]  /*0660*/  LDCU.64 UR4, c[0x0][0x440] ;  /* 0x00008800ff0477ac */ /* 0x000e640008000a00 */
[----:B-1----:R-:W-:-:S04]  /*0670*/  UISETP.NE.U32.AND UP0, UPT, UR4, URZ, UPT ;  /* 0x000000ff0400728c */ /* 0x002fc8000bf05070 */
[----:B------:R-:W-:-:S09]  /*0680*/  UISETP.NE.AND.EX UP0, UPT, UR5, URZ, UPT, UP0 ;  /* 0x000000ff0500728c */ /* 0x000fd2000bf05300 */
[----:B------:R-:W-:Y:S05]  /*0690*/  BRA.U !UP0, `(.L_x_9252) ;  /* 0x0000000108947547 */ /* 0x000fea000b800000 */
[----:B------:R-:W1:Y:S08]  /*06a0*/  LDC.64 R4, c[0x0][0x3d0] ;  /* 0x0000f400ff047b82 */ /* 0x000e700000000a00 */
[----:B------:R-:W2:Y:S08]  /*06b0*/  LDC.64 R2, c[0x0][0x438] ;  /* 0x00010e00ff027b82 */ /* 0x000eb00000000a00 */
[----:B------:R-:W3:Y:S08]  /*06c0*/  LDC.64 R6, c[0x0][0x3d8] ;  /* 0x0000f600ff067b82 */ /* 0x000ef00000000a00 */
[----:B------:R-:W4:Y:S01]  /*06d0*/  LDC.64 R8, c[0x0][0x440] ;  /* 0x00011000ff087b82 */ /* 0x000f220000000a00 */
[----:B-1----:R-:W-:-:S05]  /*06e0*/  IMAD.WIDE.U32 R4, R0, 0x10, R4 ;  /* 0x0000001000047825 */ /* 0x002fca00078e0004 */
[----:B0-----:R0:W5:Y:S01]  /*06f0*/  LDG.E.128 R192, desc[UR8][R4.64] ;  /* 0x0000000804c07981 */ /* 0x001162000c1e1d00 */
[----:B--2---:R-:W-:-:S03]  /*0700*/  IMAD.WIDE.U32 R2, R0, 0x10, R2 ;  /* 0x0000001000027825 */ /* 0x004fc600078e0002 */
[----:B------:R0:W5:Y:S04]  /*0710*/  LDG.E.128 R188, desc[UR8][R4.64+0x800] ;  /* 0x0008000804bc7981 */ /* 0x000168000c1e1d00 */
[----:B------:R0:W5:Y:S01]  /*0720*/  LDG.E.128 R184, desc[UR8][R4.64+0x1000] ;  /* 0x0010000804b87981 */ /* 0x000162000c1e1d00 */
[----:B---3--:R-:W-:-:S03]  /*0730*/  IMAD.WIDE.U32 R6, R0, 0x10, R6 ;  /* 0x0000001000067825 */ /* 0x008fc600078e0006 */
[----:B------:R0:W5:Y:S04]  /*0740*/  LDG.E.128 R180, desc[UR8][R4.64+0x1800] ;  /* 0x0018000804b47981 */ /* 0x000168000c1e1d00 */
[----:B------:R0:W5:Y:S01]  /*0750*/  LDG.E.128 R176, desc[UR8][R4.64+0x2000] ;  /* 0x0020000804b07981 */ /* 0x000162000c1e1d00 */
[----:B----4-:R-:W-:-:S03]  /*0760*/  IMAD.WIDE.U32 R8, R0, 0x10, R8 ;  /* 0x0000001000087825 */ /* 0x010fc600078e0008 */
        /* <DEDUP_REMOVED lines=24> */
.L_x_9252:
        /* <DEDUP_REMOVED lines=41> */
.L_x_9251:
[----:B------:R-:W1:Y:S02]  /*0b80*/  LDCU UR4, c[0x0][0x384] ;  /* 0x00007080ff0477ac */ /* 0x000e640008000800 */
[----:B-1----:R-:W-:-:S06]  /*0b90*/  UISETP.GE.AND UP0, UPT, UR6, UR4, UPT ;  /* 0x000000040600728c */ /* 0x002fcc000bf06270 */
[----:B------:R-:W-:-:S13]  /*0ba0*/  PLOP3.LUT P0, PT, PT, PT, UP0, 0x80, 0x8 ;  /* 0x000000000008781c */ /* 0x000fda0003f0f008 */
[----:B------:R-:W-:Y:S05]  /*0bb0*/  @P0 EXIT ;  /* 0x000000000000094d */ /* 0x000fea0003800000 */
[----:B-----5:R-:W-:Y:S01]  /*0bc0*/  PRMT R73, R111, 0x7632, R73 ;  /* 0x000076326f497816 */ /* 0x020fe20000000049 */
[----:B------:R-:W1:Y:S01]  /*0bd0*/  LDCU.64 UR4, c[0x0][0x398] ;  /* 0x00007300ff0477ac */ /* 0x000e620008000a00 */
[----:B------:R-:W-:Y:S02]  /*0be0*/  PRMT R72, R143, 0x7632, R72 ;  /* 0x000076328f487816 */ /* 0x000fe40000000048 */
[----:B------:R-:W-:Y:S01]  /*0bf0*/  PRMT R71, R139, 0x7632, R71 ;  /* 0x000076328b477816 */ /* 0x000fe20000000047 */
[----:B------:R2:W-:Y:S01]  /*0c00*/  STL.S16 [R1+0xd4], R73 ;  /* 0x0000d44901007387 */ /* 0x0005e20000100600 */
[----:B------:R-:W-:Y:S01]  /*0c10*/  PRMT R70, R171, 0x7632, R70 ;  /* 0x00007632ab467816 */ /* 0x000fe20000000046 */
[----:B------:R-:W-:Y:S01]  /*0c20*/  UPLOP3.LUT UP1, UPT, UPT, UPT, UPT, 0x40, 0x4 ;  /* 0x000000000004789c */ /* 0x000fe20003f2e870 */
[----:B------:R-:W-:Y:S01]  /*0c30*/  PRMT R69, R110, 0x7632, R69 ;  /* 0x000076326e457816 */ /* 0x000fe20000000045 */
[----:B------:R2:W-:Y:S01]  /*0c40*/  STL.S16 [R1+0xd0], R72 ;  /* 0x0000d04801007387 */ /* 0x0005e20000100600 */
[----:B------:R-:W-:Y:S01]  /*0c50*/  PRMT R68, R142, 0x7632, R68 ;  /* 0x000076328e447816 */ /* 0x000fe20000000044 */
[----:B------:R-:W3:Y:S01]  /*0c60*/  LDCU UR7, c[0x0][0x388] ;  /* 0x00007100ff0777ac */ /* 0x000ee20008000800 */
[----:B------:R-:W-:Y:S01]  /*0c70*/  PRMT R67, R138, 0x7632, R67 ;  /* 0x000076328a437816 */ /* 0x000fe20000000043 */
[----:B------:R2:W-:Y:S01]  /*0c80*/  STL.S16 [R1+0xcc], R71 ;  /* 0x0000cc4701007387 */ /* 0x0005e20000100600 */
[----:B------:R-:W-:Y:S01]  /*0c90*/  PRMT R66, R170, 0x7632, R66 ;  /* 0x00007632aa427816 */ /* 0x000fe20000000042 */
[----:B------:R-:W4:Y:S01]  /*0ca0*/  LDCU.64 UR10, c[0x0][0x390] ;  /* 0x00007200ff0a77ac */ /* 0x000f220008000a00 */
[----:B------:R-:W-:Y:S01]  /*0cb0*/  PRMT R65, R109, 0x7632, R65 ;  /* 0x000076326d417816 */ /* 0x000fe20000000041 */
[----:B------:R2:W-:Y:S01]  /*0cc0*/  STL.S16 [R1+0xc8], R70 ;  /* 0x0000c84601007387 */ /* 0x0005e20000100600 */
[----:B------:R-:W-:Y:S01]  /*0cd0*/  PRMT R64, R141, 0x7632, R64 ;  /* 0x000076328d407816 */ /* 0x000fe20000000040 */
[----:B-1----:R-:W-:Y:S01]  /*0ce0*/  UISETP.NE.U32.AND UP0, UPT, UR4, URZ, UPT ;  /* 0x000000ff0400728c */ /* 0x002fe2000bf05070 */
[----:B------:R-:W-:Y:S01]  /*0cf0*/  PRMT R63, R137, 0x7632, R63 ;  /* 0x00007632893f7816 */ /* 0x000fe2000000003f */
[----:B------:R2:W-:Y:S01]  /*0d00*/  STL.S16 [R1+0xc4], R69 ;  /* 0x0000c44501007387 */ /* 0x0005e20000100600 */
[----:B------:R-:W-:Y:S01]  /*0d10*/  PRMT R62, R169, 0x7632, R62 ;  /* 0x00007632a93e7816 */ /* 0x000fe2000000003e */
[----:B------:R-:W-:Y:S01]  /*0d20*/  UISETP.NE.AND.EX UP0, UPT, UR5, URZ, UPT, UP0 ;  /* 0x000000ff0500728c */ /* 0x000fe2000bf05300 */
[----:B------:R-:W-:Y:S01]  /*0d30*/  PRMT R61, R108, 0x7632, R61 ;  /* 0x000076326c3d7816 */ /* 0x000fe2000000003d */
[----:B------:R2:W-:Y:S01]  /*0d40*/  STL.S16 [R1+0xc0], R68 ;  /* 0x0000c04401007387 */ /* 0x0005e20000100600 */
[----:B------:R-:W-:Y:S01]  /*0d50*/  PRMT R60, R107, 0x7632, R60 ;  /* 0x000076326b3c7816 */ /* 0x000fe2000000003c */
[----:B------:R-:W1:Y:S01]  /*0d60*/  LDCU.64 UR16, c[0x0][0x3a8] ;  /* 0x00007500ff1077ac */ /* 0x000e620008000a00 */
[----:B------:R-:W-:Y:S01]  /*0d70*/  PRMT R59, R147, 0x7632, R59 ;  /* 0x00007632933b7816 */ /* 0x000fe2000000003b */
[----:B------:R2:W-:Y:S01]  /*0d80*/  STL.S16 [R1+0xbc], R67 ;  /* 0x0000bc4301007387 */ /* 0x0005e20000100600 */
[----:B------:R-:W-:Y:S01]  /*0d90*/  PRMT R58, R135, 0x7632, R58 ;  /* 0x00007632873a7816 */ /* 0x000fe2000000003a */
[----:B------:R-:W0:Y:S01]  /*0da0*/  LDCU.U8 UR18, c[0x0][0x410] ;  /* 0x00008200ff1277ac */ /* 0x000e220008000000 */
        /* <DEDUP_REMOVED lines=143> */
[----:B-1-34-:R2:W-:Y:S06]  /*16a0*/  STL.S16 [R1], R20 ;  /* 0x0000001401007387 */ /* 0x01a5ec0000100600 */
.L_x_9285:
[----:B------:R-:W-:Y:S01]  /*16b0*/  ISETP.NE.U32.AND P0, PT, RZ, UR14, PT ;  /* 0x0000000eff007c0c */ /* 0x000fe2000bf05070 */
[----:B0-2---:R-:W0:Y:S01]  /*16c0*/  S2R R22, SR_TID.X ;  /* 0x0000000000167919 */ /* 0x005e220000002100 */
[----:B------:R-:W-:Y:S01]  /*16d0*/  UIMAD UR4, UR6, UR7, URZ ;  /* 0x00000007060472a4 */ /* 0x000fe2000f8e02ff */
[----:B------:R-:W-:Y:S01]  /*16e0*/  PLOP3.LUT P1, PT, PT, PT, UP0, 0x80, 0x8 ;  /* 0x000000000008781c */ /* 0x000fe20003f2f008 */
[----:B------:R-:W1:Y:S01]  /*16f0*/  @UP0 LDCU.64 UR12, c[0x0][0x398] ;  /* 0x00007300ff0c07ac */ /* 0x000e620008000a00 */
[----:B------:R-:W-:Y:S01]  /*1700*/  ISETP.NE.AND.EX P0, PT, RZ, UR15, PT, P0 ;  /* 0x0000000fff007c0c */ /* 0x000fe2000bf05300 */
[----:B------:R-:W-:Y:S01]  /*1710*/  IMAD.MOV.U32 R23, RZ, RZ, 0x10 ;  /* 0x00000010ff177424 */ /* 0x000fe200078e00ff */
[----:B------:R-:W-:-:S04]  /*1720*/  USHF.R.S32.HI UR5, URZ, 0x1f, UR4 ;  /* 0x0000001fff057899 */ /* 0x000fc80008011404 */
[----:B------:R-:W-:-:S07]  /*1730*/  ULEA.HI UR5, UR5, UR4, URZ, 0x3 ;  /* 0x0000000405057291 */ /* 0x000fce000f8f18ff */
[----:B------:R-:W2:Y:S01]  /*1740*/  @P0 LDC.64 R20, c[0x0][0x3a0] ;  /* 0x0000e800ff140b82 */ /* 0x000ea20000000a00 */
[----:B------:R-:W-:Y:S01]  /*1750*/  MOV R214, UR5 ;  /* 0x0000000500d67c02 */ /* 0x000fe20008000f00 */
[----:B------:R-:W-:-:S03]  /*1760*/  HFMA2 R25, -RZ, RZ, 0, 9.5367431640625e-07 ;  /* 0x00000010ff197431 */ /* 0x000fc600000001ff */
[----:B0-----:R-:W-:-:S05]  /*1770*/  LEA.HI.SX32 R214, R214, R22, 0x1d ;  /* 0x00000016d6d67211 */ /* 0x001fca00078feaff */
[----:B-1----:R-:W-:-:S04]  /*1780*/  @P1 IMAD.WIDE.U32 R22, R214, R23, UR12 ;  /* 0x0000000cd6161e25 */ /* 0x002fc8000f8e0017 */
[C---:B--2---:R-:W-:Y:S01]  /*1790*/  @P0 IMAD.WIDE.U32 R20, R214.reuse, 0x20, R20 ;  /* 0x00000020d6140825 */ /* 0x044fe200078e0014 */
[----:B------:R-:W5:Y:S04]  /*17a0*/  @P1 LDG.E.128 R80, desc[UR8][R22.64] ;  /* 0x0000000816501981 */ /* 0x000f68000c1e1d00 */
[----:B------:R-:W5:Y:S04]  /*17b0*/  @P0 LDG.E.128 R76, desc[UR8][R20.64] ;  /* 0x00000008144c0981 */ /* 0x000f68000c1e1d00 */
[----:B------:R0:W5:Y:S02]  /*17c0*/  @P0 LDG.E.128 R72, desc[UR8][R20.64+0x10] ;  /* 0x0000100814480981 */ /* 0x000164000c1e1d00 */
[----:B0-----:R-:W-:-:S06]  /*17d0*/  IMAD.WIDE.U32 R20, R214, R25, UR10 ;  /* 0x0000000ad6147e25 */ /* 0x001fcc000f8e0019 */
[----:B------:R-:W5:Y:S01]  /*17e0*/  LDG.E.128 R20, desc[UR8][R20.64] ;  /* 0x0000000814147981 */ /* 0x000f62000c1e1d00 */
[----:B------:R-:W-:-:S04]  /*17f0*/  UISETP.NE.U32.AND UP0, UPT, UR22, URZ, UPT ;  /* 0x000000ff1600728c */ /* 0x000fc8000bf05070 */
[----:B------:R-:W-:-:S09]  /*1800*/  UISETP.NE.AND.EX UP0, UPT, UR23, URZ, UPT, UP0 ;  /* 0x000000ff1700728c */ /* 0x000fd2000bf05300 */
[----:B------:R-:W-:Y:S05]  /*1810*/  BRA.U UP0, `(.L_x_9253) ;  /* 0x0000000100947547 */ /* 0x000fea000b800000 */
        /* <DEDUP_REMOVED lines=16> */
.L_x_9254:
[----:B-----5:R-:W-:Y:S01]  /*1920*/  PRMT R24, R20, 0x7632, R24 ;  /* 0x0000763214187816 */ /* 0x020fe20000000018 */
[----:B------:R-:W-:Y:S01]  /*1930*/  IMAD.U32 R27, R22, 0x10000, RZ ;  /* 0x00010000161b7824 */ /* 0x000fe200078e00ff */
[----:B------:R-:W-:Y:S02]  /*1940*/  SHF.L.U32 R25, R20, 0x10, RZ ;  /* 0x0000001014197819 */ /* 0x000fe400000006ff */
[----:B------:R-:W-:Y:S01]  /*1950*/  PRMT R26, R22, 0x7632, R26 ;  /* 0x00007632161a7816 */ /* 0x000fe2000000001a */
[----:B------:R-:W-:Y:S01]  /*1960*/  FADD.FTZ R64, R72, R27 ;  /* 0x0000001b48407221 */ /* 0x000fe20000010000 */
[----:B------:R-:W-:Y:S01]  /*1970*/  PRMT R20, R21, 0x7632, R20 ;  /* 0x0000763215147816 */ /* 0x000fe20000000014 */
[----:B------:R-:W-:Y:S01]  /*1980*/  FADD.FTZ R68, R76, R25 ;  /* 0x000000194c447221 */ /* 0x000fe20000010000 */
        /* <DEDUP_REMOVED lines=14> */
.L_x_9253:
        /* <DEDUP_REMOVED lines=8> */
[----:B------:R-:W-:Y:S02]  /*1af0*/  SHF.L.U32 R24, R24, 0x10, RZ ;  /* 0x0000001018187819 */ /* 0x000fe400000006ff */
[----:B------:R-:W-:Y:S02]  /*1b00*/  SHF.L.U32 R28, R26, 0x10, RZ ;  /* 0x000000101a1c7819 */ /* 0x000fe400000006ff */
[----:B------:R-:W-:Y:S01]  /*1b10*/  SHF.L.U32 R70, R81, 0x10, RZ ;  /* 0x0000001051467819 */ /* 0x000fe200000006ff */
[--C-:B------:R-:W-:Y:S01]  /*1b20*/  FADD.FTZ R69, R25, R24.reuse ;  /* 0x0000001819457221 */ /* 0x100fe20000010000 */
[C---:B------:R-:W-:Y:S01]  /*1b30*/  PRMT R25, R21.reuse, 0x7632, R25 ;  /* 0x0000763215197816 */ /* 0x040fe20000000019 */
[----:B------:R-:W-:Y:S01]  /*1b40*/  IMAD.U32 R21, R21, 0x10000, RZ ;  /* 0x0001000015157824 */ /* 0x000fe200078e00ff */
[----:B------:R-:W-:-:S02]  /*1b50*/  PRMT R24, R81, 0x7632, R24 ;  /* 0x0000763251187816 */ /* 0x000fc40000000018 */
[----:B------:R-:W-:Y:S01]  /*1b60*/  SHF.L.U32 R71, R25, 0x10, RZ ;  /* 0x0000001019477819 */ /* 0x000fe200000006ff */
[----:B------:R-:W-:Y:S01]  /*1b70*/  FADD.FTZ R70, R21, R70 ;  /* 0x0000004615467221 */ /* 0x000fe20000010000 */
[----:B------:R-:W-:Y:S01]  /*1b80*/  PRMT R25, R82, 0x7632, R25 ;  /* 0x0000763252197816 */ /* 0x000fe20000000019 */
[----:B------:R-:W-:Y:S01]  /*1b90*/  IMAD.U32 R24, R24, 0x10000, RZ ;  /* 0x0001000018187824 */ /* 0x000fe200078e00ff */
[----:B------:R-:W-:Y:S01]  /*1ba0*/  PRMT R27, R23, 0x7632, R27 ;  /* 0x00007632171b7816 */ /* 0x000fe2000000001b */
        /* <DEDUP_REMOVED lines=15> */
[----:B------:R-:W-:Y:S06]  /*1ca0*/  BRA `(.L_x_9255) ;  /* 0x0000000000a07947 */ /* 0x000fec0003800000 */
.L_x_9256:
[C---:B-----5:R-:W-:Y:S01]  /*1cb0*/  PRMT R25, R20.reuse, 0x7632, R25 ;  /* 0x0000763214197816 */ /* 0x060fe20000000019 */
[----:B------:R-:W-:Y:S01]  /*1cc0*/  IMAD.U32 R20, R20, 0x10000, RZ ;  /* 0x0001000014147824 */ /* 0x000fe200078e00ff */
[----:B------:R-:W-:Y:S02]  /*1cd0*/  PRMT R24, R80, 0x7632, R24 ;  /* 0x0000763250187816 */ /* 0x000fe40000000018 */
        /* <DEDUP_REMOVED lines=8> */
[----:B------:R-:W-:Y:S01]  /*1d60*/  FADD.FTZ R69, R77, R24 ;  /* 0x000000184d457221 */ /* 0x000fe20000010000 */
[----:B------:R-:W-:-:S02]  /*1d70*/  SHF.L.U32 R25, R25, 0x10, RZ ;  /* 0x0000001019197819 */ /* 0x000fc400000006ff */
[----:B------:R-:W-:Y:S01]  /*1d80*/  SHF.L.U32 R29, R27, 0x10, RZ ;  /* 0x000000101b1d7819 */ /* 0x000fe200000006ff */
        /* <DEDUP_REMOVED lines=16> */
[----:B------:R-:W-:Y:S02]  /*1e90*/  IMAD.U32 R32, R81, 0x10000, RZ ;  /* 0x0001000051207824 */ /* 0x000fe400078e00ff */
[----:B------:R-:W-:Y:S01]  /*1ea0*/  FADD.FTZ R67, R75, R30 ;  /* 0x0000001e4b437221 */ /* 0x000fe20000010000 */
[----:B------:R-:W-:-:S02]  /*1eb0*/  IMAD.U32 R23, R82, 0x10000, RZ ;  /* 0x0001000052177824 */ /* 0x000fc400078e00ff */
[----:B------:R-:W-:Y:S01]  /*1ec0*/  FADD.FTZ R68, R76, R21 ;  /* 0x000000154c447221 */ /* 0x000fe20000010000 */
[----:B------:R-:W-:Y:S01]  /*1ed0*/  FADD.FTZ R25, R25, R32 ;  /* 0x0000002019197221 */ /* 0x000fe20000010000 */
[----:B------:R-:W-:Y:S01]  /*1ee0*/  FADD.FTZ R27, R20, R27 ;  /* 0x0000001b141b7221 */ /* 0x000fe20000010000 */
[----:B------:R-:W-:Y:S02]  /*1ef0*/  FADD.FTZ R23, R22, R23 ;  /* 0x0000001716177221 */ /* 0x000fe40000010000 */
[----:B------:R-:W-:Y:S01]  /*1f00*/  FADD.FTZ R70, R78, R25 ;  /* 0x000000194e467221 */ /* 0x000fe20000010000 */
[----:B------:R-:W-:Y:S01]  /*1f10*/  FADD.FTZ R66, R74, R27 ;  /* 0x0000001b4a427221 */ /* 0x000fe20000010000 */
[----:B------:R-:W-:-:S07]  /*1f20*/  FADD.FTZ R64, R72, R23 ;  /* 0x0000001748407221 */ /* 0x000fce0000010000 */
.L_x_9255:
[----:B------:R-:W-:Y:S01]  /*1f30*/  UISETP.NE.U32.AND UP0, UPT, UR22, URZ, UPT ;  /* 0x000000ff1600728c */ /* 0x000fe2000bf05070 */
[----:B------:R-:W0:Y:S01]  /*1f40*/  @P0 LDC.64 R20, c[0x0][0x3a0] ;  /* 0x0000e800ff140b82 */ /* 0x000e220000000a00 */
[----:B------:R-:W-:Y:S01]  /*1f50*/  MOV R23, 0x20 ;  /* 0x0000002000177802 */ /* 0x000fe20000000f00 */
[C---:B------:R-:W-:Y:S01]  /*1f60*/  VIADD R211, R214.reuse, 0x80 ;  /* 0x00000080d6d37836 */ /* 0x040fe20000000000 */
[----:B------:R-:W-:Y:S01]  /*1f70*/  UISETP.NE.AND.EX UP0, UPT, UR23, URZ, UPT, UP0 ;  /* 0x000000ff1700728c */ /* 0x000fe2000bf05300 */
[----:B------:R-:W-:Y:S02]  /*1f80*/  HFMA2 R24, -RZ, RZ, 0, 9.5367431640625e-07 ;  /* 0x00000010ff187431 */ /* 0x000fe400000001ff */
[----:B------:R-:W-:-:S03]  /*1f90*/  IMAD.WIDE.U32 R22, R214, R23, UR16 ;  /* 0x00000010d6167e25 */ /* 0x000fc6000f8e0017 */
[----:B------:R-:W-:Y:S02]  /*1fa0*/  PLOP3.LUT P1, PT, PT, PT, UP0, 0x80, 0x8 ;  /* 0x000000000008781c */ /* 0x000fe40003f2f008 */
[----:B------:R-:W-:Y:S03]  /*1fb0*/  STG.E.128 desc[UR8][R22.64], R68 ;  /* 0x0000004416007986 */ /* 0x000fe6000c101d08 */
[----:B------:R-:W1:Y:S01]  /*1fc0*/  @UP0 LDCU.64 UR4, c[0x0][0x398] ;  /* 0x00007300ff0407ac */ /* 0x000e620008000a00 */
[----:B------:R2:W-:Y:S01]  /*1fd0*/  STG.E.128 desc[UR8][R22.64+0x10], R64 ;  /* 0x0000104016007986 */ /* 0x0005e2000c101d08 */
[----:B0-----:R-:W-:-:S05]  /*1fe0*/  @P0 IMAD.WIDE.U32 R20, R211, 0x20, R20 ;  /* 0x00000020d3140825 */ /* 0x001fca00078e0014 */
[----:B------:R-:W5:Y:S04]  /*1ff0*/  @P0 LDG.E.128 R76, desc[UR8][R20.64] ;  /* 0x00000008144c0981 */ /* 0x000f68000c1e1d00 */
[----:B------:R1:W5:Y:S02]  /*2000*/  @P0 LDG.E.128 R72, desc[UR8][R20.64+0x10] ;  /* 0x0000100814480981 */ /* 0x000364000c1e1d00 */
[----:B-1----:R-:W-:-:S05]  /*2010*/  @P1 IMAD.WIDE.U32 R20, R211, R24, UR4 ;  /* 0x00000004d3141e25 */ /* 0x002fca000f8e0018 */
[----:B------:R0:W5:Y:S02]  /*2020*/  @P1 LDG.E.128 R80, desc[UR8][R20.64] ;  /* 0x0000000814501981 */ /* 0x000164000c1e1d00 */
[----:B0-----:R-:W-:-:S06]  /*2030*/  IMAD.WIDE.U32 R20, R211, R24, UR10 ;  /* 0x0000000ad3147e25 */ /* 0x001fcc000f8e0018 */
[----:B--2---:R-:W5:Y:S01]  /*2040*/  LDG.E.128 R20, desc[UR8][R20.64] ;  /* 0x0000000814147981 */ /* 0x004f62000c1e1d00 */
[----:B------:R-:W-:Y:S05]  /*2050*/  BRA.U !UP0, `(.L_x_9257) ;  /* 0x00000005082c7547 */ /* 0x000fea000b800000 */
[----:B------:R-:W-:Y:S05]  /*2060*/  @!P0 BRA `(.L_x_9258) ;  /* 0x0000000000a48947 */ /* 0x000fea0003800000 */
[C---:B-----5:R-:W-:Y:S01]  /*2070*/  SHF.L.U32 R60, R20.reuse, 0x10, RZ ;  /* 0x00000010143c7819 */ /* 0x060fe200000006ff */
[----:B------:R-:W-:Y:S01]  /*2080*/  IMAD.U32 R62, R21, 0x10000, RZ ;  /* 0x00010000153e7824 */ /* 0x000fe200078e00ff */
[----:B------:R-:W-:Y:S01]  /*2090*/  PRMT R20, R20, 0x7632, R20 ;  /* 0x0000763214147816 */ /* 0x000fe20000000014 */
[C---:B------:R-:W-:Y:S01]  /*20a0*/  IMAD.U32 R25, R80.reuse, 0x10000, RZ ;  /* 0x0001000050197824 */ /* 0x040fe200078e00ff */
[----:B------:R-:W-:Y:S02]  /*20b0*/  PRMT R24, R80, 0x7632, R24 ;  /* 0x0000763250187816 */ /* 0x000fe40000000018 */
[----:B------:R-:W-:Y:S01]  /*20c0*/  SHF.L.U32 R20, R20, 0x10, RZ ;  /* 0x0000001014147819 */ /* 0x000fe200000006ff */
[----:B------:R-:W-:Y:S01]  /*20d0*/  FADD.FTZ R60, R25, R60 ;  /* 0x0000003c193c7221 */ /* 0x000fe20000010000 */
[----:B------:R-:W-:Y:S02]  /*20e0*/  SHF.L.U32 R61, R24, 0x10, RZ ;  /* 0x00000010183d7819 */ /* 0x000fe400000006ff */
        /* <DEDUP_REMOVED lines=9> */
[----:B------:R-:W-:Y:S02]  /*2180*/  PRMT R59, R23, 0x7632, R59 ;  /* 0x00007632173b7816 */ /* 0x000fe4000000003b */
[----:B------:R-:W-:Y:S01]  /*2190*/  SHF.L.U32 R25, R81, 0x10, RZ ;  /* 0x0000001051197819 */ /* 0x000fe200000006ff */
[--C-:B------:R-:W-:Y:S01]  /*21a0*/  FADD.FTZ R63, R21, R20.reuse ;  /* 0x00000014153f7221 */ /* 0x100fe20000010000 */
[----:B------:R-:W-:Y:S01]  /*21b0*/  PRMT R20, R82, 0x7632, R20 ;  /* 0x0000763252147816 */ /* 0x000fe20000000014 */
[----:B------:R-:W-:Y:S01]  /*21c0*/  IMAD.U32 R22, R22, 0x10000, RZ ;  /* 0x0001000016167824 */ /* 0x000fe200078e00ff */
[----:B------:R-:W-:Y:S01]  /*21d0*/  SHF.L.U32 R21, R82, 0x10, RZ ;  /* 0x0000001052157819 */ /* 0x000fe200000006ff */
[----:B------:R-:W-:Y:S01]  /*21e0*/  FADD.FTZ R62, R25, R62 ;  /* 0x0000003e193e7221 */ /* 0x000fe20000010000 */
[----:B------:R-:W-:Y:S01]  /*21f0*/  SHF.L.U32 R57, R20, 0x10, RZ ;  /* 0x0000001014397819 */ /* 0x000fe200000006ff */
[----:B------:R-:W-:Y:S01]  /*2200*/  FADD.FTZ R63, R79, R63 ;  /* 0x0000003f4f3f7221 */ /* 0x000fe20000010000 */
[----:B------:R-:W-:Y:S01]  /*2210*/  PRMT R20, R83, 0x7632, R20 ;  /* 0x0000763253147816 */ /* 0x000fe20000000014 */
        /* <DEDUP_REMOVED lines=11> */
[----:B------:R-:W-:-:S03]  /*22d0*/  FADD.FTZ R58, R74, R58 ;  /* 0x0000003a4a3a7221 */ /* 0x000fc60000010000 */
[----:B------:R-:W-:Y:S01]  /*22e0*/  FADD.FTZ R59, R75, R59 ;  /* 0x0000003b4b3b7221 */ /* 0x000fe20000010000 */
[----:B------:R-:W-:Y:S06]  /*22f0*/  BRA `(.L_x_9259) ;  /* 0x00000004000c7947 */ /* 0x000fec0003800000 */
.L_x_9258:
[C---:B-----5:R-:W-:Y:S01]  /*2300*/  IMAD.U32 R60, R20.reuse, 0x10000, RZ ;  /* 0x00010000143c7824 */ /* 0x060fe200078e00ff */
[----:B------:R-:W-:Y:S01]  /*2310*/  PRMT R24, R20, 0x7632, R24 ;  /* 0x0000763214187816 */ /* 0x000fe20000000018 */
[----:B------:R-:W-:Y:S01]  /*2320*/  IMAD.U32 R58, R23, 0x10000, RZ ;  /* 0x00010000173a7824 */ /* 0x000fe200078e00ff */
[----:B------:R-:W-:Y:S02]  /*2330*/  PRMT R20, R80, 0x7632, R20 ;  /* 0x0000763250147816 */ /* 0x000fe40000000014 */
[----:B------:R-:W-:Y:S02]  /*2340*/  SHF.L.U32 R61, R24, 0x10, RZ ;  /* 0x00000010183d7819 */ /* 0x000fe400000006ff */
[C---:B------:R-:W-:Y:S01]  /*2350*/  SHF.L.U32 R62, R21.reuse, 0x10, RZ ;  /* 0x00000010153e7819 */ /* 0x040fe200000006ff */
[----:B------:R-:W-:Y:S01]  /*2360*/  IMAD.U32 R20, R20, 0x10000, RZ ;  /* 0x0001000014147824 */ /* 0x000fe200078e00ff */
[----:B------:R-:W-:Y:S02]  /*2370*/  PRMT R21, R21, 0x7632, R21 ;  /* 0x0000763215157816 */ /* 0x000fe40000000015 */
[C---:B------:R-:W-:Y:S01]  /*2380*/  SHF.L.U32 R56, R22.reuse, 0x10, RZ ;  /* 0x0000001016387819 */ /* 0x040fe200000006ff */
[--C-:B------:R-:W-:Y:S01]  /*2390*/  FADD.FTZ R61, R61, R20.reuse ;  /* 0x000000143d3d7221 */ /* 0x100fe20000010000 */
[----:B------:R-:W-:Y:S01]  /*23a0*/  PRMT R20, R81, 0x7632, R20 ;  /* 0x0000763251147816 */ /* 0x000fe20000000014 */
[----:B------:R-:W-:Y:S01]  /*23b0*/  IMAD.U32 R21, R21, 0x10000, RZ ;  /* 0x0001000015157824 */ /* 0x000fe200078e00ff */
[----:B------:R-:W-:-:S02]  /*23c0*/  PRMT R22, R22, 0x7632, R22 ;  /* 0x0000763216167816 */ /* 0x000fc40000000016 */
[----:B------:R-:W-:Y:S02]  /*23d0*/  SHF.L.U32 R20, R20, 0x10, RZ ;  /* 0x0000001014147819 */ /* 0x000fe400000006ff */
[----:B------:R-:W-:Y:S02]  /*23e0*/  SHF.L.U32 R57, R22, 0x10, RZ ;  /* 0x0000001016397819 */ /* 0x000fe400000006ff */
[----:B------:R-:W-:Y:S01]  /*23f0*/  SHF.L.U32 R25, R80, 0x10, RZ ;  /* 0x0000001050197819 */ /* 0x000fe200000006ff */
[--C-:B------:R-:W-:Y:S01]  /*2400*/  FADD.FTZ R63, R21, R20.reuse ;  /* 0x00000014153f7221 */ /* 0x100fe20000010000 */
[C---:B------:R-:W-:Y:S01]  /*2410*/  PRMT R20, R82.reuse, 0x7632, R20 ;  /* 0x0000763252147816 */ /* 0x040fe20000000014 */
[----:B------:R-:W-:Y:S01]  /*2420*/  IMAD.U32 R21, R82, 0x10000, RZ ;  /* 0x0001000052157824 */ /* 0x000fe200078e00ff */
[----:B------:R-:W-:Y:S01]  /*2430*/  PRMT R59, R23, 0x7632, R59 ;  /* 0x00007632173b7816 */ /* 0x000fe2000000003b */
[----:B------:R-:W-:Y:S01]  /*2440*/  FADD.FTZ R60, R25, R60 ;  /* 0x0000003c193c7221 */ /* 0x000fe20000010000 */
[----:B------:R-:W-:Y:S01]  /*2450*/  SHF.L.U32 R20, R20, 0x10, RZ ;  /* 0x0000001014147819 */ /* 0x000fe200000006ff */
[----:B------:R-:W-:Y:S01]  /*2460*/  FADD.FTZ R56, R21, R56 ;  /* 0x0000003815387221 */ /* 0x000fe20000010000 */
[----:B------:R-:W-:-:S02]  /*2470*/  SHF.L.U32 R25, R81, 0x10, RZ ;  /* 0x0000001051197819 */ /* 0x000fc400000006ff */
[----:B------:R-:W-:Y:S01]  /*2480*/  SHF.L.U32 R21, R83, 0x10, RZ ;  /* 0x0000001053157819 */ /* 0x000fe200000006ff */
[--C-:B------:R-:W-:Y:S01]  /*2490*/  FADD.FTZ R57, R57, R20.reuse ;  /* 0x0000001439397221 */ /* 0x100fe20000010000 */
[----:B------:R-:W-:Y:S01]  /*24a0*/  PRMT R20, R83, 0x7632, R20 ;  /* 0x0000763253147816 */ /* 0x000fe20000000014 */
[----:B------:R-:W-:Y:S01]  /*24b0*/  FADD.FTZ R62, R25, R62 ;  /* 0x0000003e193e7221 */ /* 0x000fe20000010000 */
[----:B------:R-:W-:Y:S01]  /*24c0*/  SHF.L.U32 R59, R59, 0x10, RZ ;  /* 0x000000103b3b7819 */ /* 0x000fe200000006ff */
[----:B------:R-:W-:Y:S02]  /*24d0*/  FADD.FTZ R58, R21, R58 ;  /* 0x0000003a153a7221 */ /* 0x000fe40000010000 */
[----:B------:R-:W-:-:S04]  /*24e0*/  IMAD.U32 R20, R20, 0x10000, RZ ;  /* 0x0001000014147824 */ /* 0x000fc800078e00ff */
[----:B------:R-:W-:Y:S01]  /*24f0*/  FADD.FTZ R59, R59, R20 ;  /* 0x000000143b3b7221 */ /* 0x000fe20000010000 */
[----:B------:R-:W-:Y:S06]  /*2500*/  BRA `(.L_x_9259) ;  /* 0x0000000000887947 */ /* 0x000fec0003800000 */
.L_x_9257:
[----:B------:R-:W-:Y:S05]  /*2510*/  @!P0 BRA `(.L_x_9260) ;  /* 0x0000000000548947 */ /* 0x000fea0003800000 */
[----:B-----5:R-:W-:Y:S02]  /*2520*/  PRMT R61, R20, 0x7632, R61 ;  /* 0x00007632143d7816 */ /* 0x020fe4000000003d */
[----:B------:R-:W-:Y:S02]  /*2530*/  PRMT R63, R21, 0x7632, R63 ;  /* 0x00007632153f7816 */ /* 0x000fe4000000003f */
[C---:B------:R-:W-:Y:S01]  /*2540*/  PRMT R57, R22.reuse, 0x7632, R57 ;  /* 0x0000763216397816 */ /* 0x040fe20000000039 */
        /* <DEDUP_REMOVED lines=17> */
[----:B------:R-:W-:Y:S06]  /*2660*/  BRA `(.L_x_9259) ;  /* 0x0000000000307947 */ /* 0x000fec0003800000 */
.L_x_9260:
        /* <DEDUP_REMOVED lines=12> */
.L_x_9259:
[----:B------:R-:W0:Y:S01]  /*2730*/  @P0 LDC.64 R20, c[0x0][0x3a0] ;  /* 0x0000e800ff140b82 */ /* 0x000e220000000a00 */
[----:B------:R-:W1:Y:S01]  /*2740*/  @UP0 LDCU.64 UR4, c[0x0][0x398] ;  /* 0x00007300ff0407ac */ /* 0x000e620008000a00 */
[----:B------:R-:W-:Y:S01]  /*2750*/  MOV R22, 0x20 ;  /* 0x0000002000167802 */ /* 0x000fe20000000f00 */
[----:B------:R-:W-:Y:S01]  /*2760*/  VIADD R207, R214, 0x100 ;  /* 0x00000100d6cf7836 */ /* 0x000fe20000000000 */
[----:B------:R-:W-:-:S03]  /*2770*/  PLOP3.LUT P1, PT, PT, PT, UP0, 0x80, 0x8 ;  /* 0x000000000008781c */ /* 0x000fc60003f2f008 */
[----:B------:R-:W-:-:S05]  /*2780*/  IMAD.WIDE.U32 R22, R211, R22, UR16 ;  /* 0x00000010d3167e25 */ /* 0x000fca000f8e0016 */
[----:B------:R-:W-:Y:S04]  /*2790*/  STG.E.128 desc[UR8][R22.64], R60 ;  /* 0x0000003c16007986 */ /* 0x000fe8000c101d08 */
[----:B------:R2:W-:Y:S01]  /*27a0*/  STG.E.128 desc[UR8][R22.64+0x10], R56 ;  /* 0x0000103816007986 */ /* 0x0005e2000c101d08 */
[----:B0-----:R-:W-:-:S05]  /*27b0*/  @P0 IMAD.WIDE.U32 R20, R207, 0x20, R20 ;  /* 0x00000020cf140825 */ /* 0x001fca00078e0014 */
[----:B------:R-:W5:Y:S04]  /*27c0*/  @P0 LDG.E.128 R76, desc[UR8][R20.64] ;  /* 0x00000008144c0981 */ /* 0x000f68000c1e1d00 */
[----:B------:R0:W5:Y:S01]  /*27d0*/  @P0 LDG.E.128 R72, desc[UR8][R20.64+0x10] ;  /* 0x0000100814480981 */ /* 0x000162000c1e1d00 */
[----:B--2---:R-:W-:-:S05]  /*27e0*/  HFMA2 R22, -RZ, RZ, 0, 9.5367431640625e-07 ;  /* 0x00000010ff167431 */ /* 0x004fca00000001ff */
[----:B-1----:R-:W-:Y:S01]  /*27f0*/  @P1 IMAD.WIDE.U32 R22, R207, R22, UR4 ;  /* 0x00000004cf161e25 */ /* 0x002fe2000f8e0016 */
[----:B0-----:R-:W-:-:S04]  /*2800*/  MOV R20, 0x10 ;  /* 0x0000001000147802 */ /* 0x001fc80000000f00 */
[----:B------:R0:W5:Y:S01]  /*2810*/  @P1 LDG.E.128 R80, desc[UR8][R22.64] ;  /* 0x0000000816501981 */ /* 0x000162000c1e1d00 */
[----:B------:R-:W-:-:S06]  /*2820*/  IMAD.WIDE.U32 R20, R207, R20, UR10 ;  /* 0x0000000acf147e25 */ /* 0x000fcc000f8e0014 */
[----:B------:R-:W5:Y:S01]  /*2830*/  LDG.E.128 R20, desc[UR8][R20.64] ;  /* 0x0000000814147981 */ /* 0x000f62000c1e1d00 */
[----:B0-----:R-:W-:Y:S05]  /*2840*/  BRA.U !UP0, `(.L_x_9261) ;  /* 0x00000005082c7547 */ /* 0x001fea000b800000 */
[----:B------:R-:W-:Y:S05]  /*2850*/  @!P0 BRA `(.L_x_9262) ;  /* 0x0000000000a48947 */ /* 0x000fea0003800000 */
[----:B-----5:R-:W-:Y:S01]  /*2860*/  SHF.L.U32 R52, R20, 0x10, RZ ;  /* 0x0000001014347819 */ /* 0x020fe200000006ff */
[----:B------:R-:W-:Y:S01]  /*2870*/  IMAD.U32 R24, R80, 0x10000, RZ ;  /* 0x0001000050187824 */ /* 0x000fe200078e00ff */
[----:B------:R-:W-:Y:S02]  /*2880*/  PRMT R53, R20, 0x7632, R53 ;  /* 0x0000763214357816 */ /* 0x000fe40000000035 */
[----:B------:R-:W-:Y:S01]  /*2890*/  PRMT R20, R80, 0x7632, R20 ;  /* 0x0000763250147816 */ /* 0x000fe20000000014 */
[----:B------:R-:W-:Y:S01]  /*28a0*/  FADD.FTZ R52, R24, R52 ;  /* 0x0000003418347221 */ /* 0x000fe20000010000 */
[----:B------:R-:W-:Y:S02]  /*28b0*/  SHF.L.U32 R53, R53, 0x10, RZ ;  /* 0x0000001035357819 */ /* 0x000fe400000006ff */
[----:B------:R-:W-:Y:S01]  /*28c0*/  SHF.L.U32 R20, R20, 0x10, RZ ;  /* 0x0000001014147819 */ /* 0x000fe200000006ff */
[----:B------:R-:W-:Y:S01]  /*28d0*/  FADD.FTZ R52, R76, R52 ;  /* 0x000000344c347221 */ /* 0x000fe20000010000 */
[----:B------:R-:W-:-:S02]  /*28e0*/  SHF.L.U32 R54, R21, 0x10, RZ ;  /* 0x0000001015367819 */ /* 0x000fc400000006ff */
[----:B------:R-:W-:Y:S01]  /*28f0*/  PRMT R55, R21, 0x7632, R55 ;  /* 0x0000763215377816 */ /* 0x000fe20000000037 */
[----:B------:R-:W-:Y:S01]  /*2900*/  FADD.FTZ R53, R53, R20 ;  /* 0x0000001435357221 */ /* 0x000fe20000010000 */
        /* <DEDUP_REMOVED lines=8> */
[----:B------:R-:W-:-:S02]  /*2990*/  SHF.L.U32 R20, R20, 0x10, RZ ;  /* 0x0000001014147819 */ /* 0x000fc400000006ff */
[----:B------:R-:W-:Y:S02]  /*29a0*/  SHF.L.U32 R49, R49, 0x10, RZ ;  /* 0x0000001031317819 */ /* 0x000fe400000006ff */
[----:B------:R-:W-:Y:S01]  /*29b0*/  SHF.L.U32 R50, R23, 0x10, RZ ;  /* 0x0000001017327819 */ /* 0x000fe200000006ff */
[----:B------:R-:W-:Y:S01]  /*29c0*/  FADD.FTZ R55, R55, R20 ;  /* 0x0000001437377221 */ /* 0x000fe20000010000 */
[----:B------:R-:W-:Y:S01]  /*29d0*/  IMAD.U32 R20, R82, 0x10000, RZ ;  /* 0x0001000052147824 */ /* 0x000fe200078e00ff */
[----:B------:R-:W-:Y:S02]  /*29e0*/  PRMT R51, R23, 0x7632, R51 ;  /* 0x0000763217337816 */ /* 0x000fe40000000033 */
[----:B------:R-:W-:Y:S01]  /*29f0*/  FADD.FTZ R55, R79, R55 ;  /* 0x000000374f377221 */ /* 0x000fe20000010000 */
        /* <DEDUP_REMOVED lines=9> */
[----:B------:R-:W-:-:S03]  /*2a90*/  PRMT R20, R83, 0x7632, R20 ;  /* 0x0000763253147816 */ /* 0x000fc60000000014 */
[----:B------:R-:W-:Y:S01]  /*2aa0*/  FADD.FTZ R50, R74, R50 ;  /* 0x000000324a327221 */ /* 0x000fe20000010000 */
[----:B------:R-:W-:-:S05]  /*2ab0*/  SHF.L.U32 R20, R20, 0x10, RZ ;  /* 0x0000001014147819 */ /* 0x000fca00000006ff */
[----:B------:R-:W-:-:S04]  /*2ac0*/  FADD.FTZ R51, R51, R20 ;  /* 0x0000001433337221 */ /* 0x000fc80000010000 */
[----:B------:R-:W-:Y:S01]  /*2ad0*/  FADD.FTZ R51, R75, R51 ;  /* 0x000000334b337221 */ /* 0x000fe20000010000 */
[----:B------:R-:W-:Y:S06]  /*2ae0*/  BRA `(.L_x_9263) ;  /* 0x00000004000c7947 */ /* 0x000fec0003800000 */
.L_x_9262:
[----:B-----5:R-:W-:Y:S01]  /*2af0*/  SHF.L.U32 R52, R20, 0x10, RZ ;  /* 0x0000001014347819 */ /* 0x020fe200000006ff */
[----:B------:R-:W-:Y:S01]  /*2b00*/  IMAD.U32 R24, R80, 0x10000, RZ ;  /* 0x0001000050187824 */ /* 0x000fe200078e00ff */
[----:B------:R-:W-:Y:S02]  /*2b10*/  PRMT R53, R20, 0x7632, R53 ;  /* 0x0000763214357816 */ /* 0x000fe40000000035 */
[----:B------:R-:W-:Y:S01]  /*2b20*/  PRMT R20, R80, 0x7632, R20 ;  /* 0x0000763250147816 */ /* 0x000fe20000000014 */
[----:B------:R-:W-:Y:S01]  /*2b30*/  FADD.FTZ R52, R24, R52 ;  /* 0x0000003418347221 */ /* 0x000fe20000010000 */
[----:B------:R-:W-:Y:S02]  /*2b40*/  SHF.L.U32 R53, R53, 0x10, RZ ;  /* 0x0000001035357819 */ /* 0x000fe400000006ff */
[----:B------:R-:W-:Y:S02]  /*2b50*/  SHF.L.U32 R20, R20, 0x10, RZ ;  /* 0x0000001014147819 */ /* 0x000fe400000006ff */
[----:B------:R-:W-:-:S02]  /*2b60*/  SHF.L.U32 R54, R21, 0x10, RZ ;  /* 0x0000001015367819 */ /* 0x000fc400000006ff */
[----:B------:R-:W-:Y:S01]  /*2b70*/  PRMT R55, R21, 0x7632, R55 ;  /* 0x0000763215377816 */ /* 0x000fe20000000037 */
[----:B------:R-:W-:Y:S01]  /*2b80*/  FADD.FTZ R53, R53, R20 ;  /* 0x0000001435357221 */ /* 0x000fe20000010000 */
[----:B------:R-:W-:Y:S01]  /*2b90*/  IMAD.U32 R20, R81, 0x10000, RZ ;  /* 0x0001000051147824 */ /* 0x000fe200078e00ff */
[----:B------:R-:W-:Y:S02]  /*2ba0*/  SHF.L.U32 R48, R22, 0x10, RZ ;  /* 0x0000001016307819 */ /* 0x000fe400000006ff */
[----:B------:R-:W-:Y:S01]  /*2bb0*/  SHF.L.U32 R55, R55, 0x10, RZ ;  /* 0x0000001037377819 */ /* 0x000fe200000006ff */
[----:B------:R-:W-:Y:S01]  /*2bc0*/  FADD.FTZ R54, R20, R54 ;  /* 0x0000003614367221 */ /* 0x000fe20000010000 */
[----:B------:R-:W-:Y:S02]  /*2bd0*/  PRMT R20, R81, 0x7632, R20 ;  /* 0x0000763251147816 */ /* 0x000fe40000000014 */
[----:B------:R-:W-:Y:S02]  /*2be0*/  PRMT R49, R22, 0x7632, R49 ;  /* 0x0000763216317816 */ /* 0x000fe40000000031 */
[----:B------:R-:W-:-:S02]  /*2bf0*/  SHF.L.U32 R20, R20, 0x10, RZ ;  /* 0x0000001014147819 */ /* 0x000fc400000006ff */
[----:B------:R-:W-:Y:S02]  /*2c00*/  SHF.L.U32 R49, R49, 0x10, RZ ;  /* 0x0000001031317819 */ /* 0x000fe400000006ff */
[----:B------:R-:W-:Y:S01]  /*2c10*/  SHF.L.U32 R50, R23, 0x10, RZ ;  /* 0x0000001017327819 */ /* 0x000fe200000006ff */
[----:B------:R-:W-:Y:S01]  /*2c20*/  FADD.FTZ R55, R55, R20 ;  /* 0x0000001437377221 */ /* 0x000fe20000010000 */
[----:B------:R-:W-:Y:S01]  /*2c30*/  IMAD.U32 R20, R82, 0x10000, RZ ;  /* 0x0001000052147824 */ /* 0x000fe200078e00ff */
        /* <DEDUP_REMOVED lines=8> */
[----:B------:R-:W-:-:S04]  /*2cc0*/  PRMT R20, R83, 0x7632, R20 ;  /* 0x0000763253147816 */ /* 0x000fc80000000014 */
[----:B------:R-:W-:-:S05]  /*2cd0*/  SHF.L.U32 R20, R20, 0x10, RZ ;  /* 0x0000001014147819 */ /* 0x000fca00000006ff */
[----:B------:R-:W-:Y:S01]  /*2ce0*/  FADD.FTZ R51, R51, R20 ;  /* 0x0000001433337221 */ /* 0x000fe20000010000 */
[----:B------:R-:W-:Y:S06]  /*2cf0*/  BRA `(.L_x_9263) ;  /* 0x0000000000887947 */ /* 0x000fec0003800000 */
.L_x_9261:
[----:B------:R-:W-:Y:S05]  /*2d00*/  @!P0 BRA `(.L_x_9264) ;  /* 0x0000000000548947 */ /* 0x000fea0003800000 */
[----:B-----5:R-:W-:Y:S02]  /*2d10*/  PRMT R53, R20, 0x7632, R53 ;  /* 0x0000763214357816 */ /* 0x020fe40000000035 */
[C---:B------:R-:W-:Y:S01]  /*2d20*/  PRMT R55, R21.reuse, 0x7632, R55 ;  /* 0x0000763215377816 */ /* 0x040fe20000000037 */
[----:B------:R-:W-:Y:S01]  /*2d30*/  IMAD.U32 R21, R21, 0x10000, RZ ;  /* 0x0001000015157824 */ /* 0x000fe200078e00ff */
[----:B------:R-:W-:Y:S02]  /*2d40*/  PRMT R49, R22, 0x7632, R49 ;  /* 0x0000763216317816 */ /* 0x000fe40000000031 */
        /* <DEDUP_REMOVED lines=17> */
.L_x_9264:
        /* <DEDUP_REMOVED lines=12> */
.L_x_9263:
[----:B------:R-:W0:Y:S01]  /*2f20*/  @P0 LDC.64 R20, c[0x0][0x3a0] ;  /* 0x0000e800ff140b82 */ /* 0x000e220000000a00 */
[----:B------:R-:W1:Y:S01]  /*2f30*/  @UP0 LDCU.64 UR4, c[0x0][0x398] ;  /* 0x00007300ff0407ac */ /* 0x000e620008000a00 */
[----:B------:R-:W-:Y:S02]  /*2f40*/  HFMA2 R22, -RZ, RZ, 0, 1.9073486328125e-06 ;  /* 0x00000020ff167431 */ /* 0x000fe400000001ff */
[----:B------:R-:W-:Y:S01]  /*2f50*/  VIADD R206, R214, 0x180 ;  /* 0x00000180d6ce7836 */ /* 0x000fe20000000000 */
[----:B------:R-:W-:Y:S02]  /*2f60*/  PLOP3.LUT P1, PT, PT, PT, UP0, 0x80, 0x8 ;  /* 0x000000000008781c */ /* 0x000fe40003f2f008 */
[----:B------:R-:W-:-:S05]  /*2f70*/  IMAD.WIDE.U32 R22, R207, R22, UR16 ;  /* 0x00000010cf167e25 */ /* 0x000fca000f8e0016 */
[----:B------:R-:W-:Y:S04]  /*2f80*/  STG.E.128 desc[UR8][R22.64], R52 ;  /* 0x0000003416007986 */ /* 0x000fe8000c101d08 */
[----:B------:R2:W-:Y:S01]  /*2f90*/  STG.E.128 desc[UR8][R22.64+0x10], R48 ;  /* 0x0000103016007986 */ /* 0x0005e2000c101d08 */
[----:B0-----:R-:W-:-:S05]  /*2fa0*/  @P0 IMAD.WIDE.U32 R20, R206, 0x20, R20 ;  /* 0x00000020ce140825 */ /* 0x001fca00078e0014 */
[----:B------:R-:W5:Y:S04]  /*2fb0*/  @P0 LDG.E.128 R76, desc[UR8][R20.64] ;  /* 0x00000008144c0981 */ /* 0x000f68000c1e1d00 */
[----:B------:R0:W5:Y:S01]  /*2fc0*/  @P0 LDG.E.128 R72, desc[UR8][R20.64+0x10] ;  /* 0x0000100814480981 */ /* 0x000162000c1e1d00 */
[----:B--2---:R-:W-:-:S05]  /*2fd0*/  MOV R22, 0x10 ;  /* 0x0000001000167802 */ /* 0x004fca0000000f00 */
[----:B-1----:R-:W-:-:S04]  /*2fe0*/  @P1 IMAD.WIDE.U32 R22, R206, R22, UR4 ;  /* 0x00000004ce161e25 */ /* 0x002fc8000f8e0016 */
[----:B0-----:R-:W-:Y:S01]  /*2ff0*/  HFMA2 R20, -RZ, RZ, 0, 9.5367431640625e-07 ;  /* 0x00000010ff147431 */ /* 0x001fe200000001ff */
[----:B------:R0:W5:Y:S04]  /*3000*/  @P1 LDG.E.128 R80, desc[UR8][R22.64] ;  /* 0x0000000816501981 */ /* 0x000168000c1e1d00 */
        /* <DEDUP_REMOVED lines=45> */
.L_x_9266:
        /* <DEDUP_REMOVED lines=33> */
.L_x_9265:
        /* <DEDUP_REMOVED lines=22> */
.L_x_9268:
        /* <DEDUP_REMOVED lines=12> */
.L_x_9267:
        /* <DEDUP_REMOVED lines=60> */
.L_x_9270:
        /* <DEDUP_REMOVED lines=33> */
.L_x_9269:
        /* <DEDUP_REMOVED lines=22> */
.L_x_9272:
        /* <DEDUP_REMOVED lines=12> */
.L_x_9271:
        /* <DEDUP_REMOVED lines=60> */
.L_x_9274:
        /* <DEDUP_REMOVED lines=33> */
.L_x_9273:
        /* <DEDUP_REMOVED lines=22> */
.L_x_9276:
        /* <DEDUP_REMOVED lines=12> */
.L_x_9275:
[----:B------:R-:W0:Y:S01]  /*46f0*/  @P0 LDC.64 R20, c[0x0][0x3a0] ;  /* 0x0000e800ff140b82 */ /* 0x000e220000000a00 */
[----:B------:R-:W1:Y:S01]  /*4700*/  @UP0 LDCU.64 UR4, c[0x0][0x398] ;  /* 0x00007300ff0407ac */ /* 0x000e620008000a00 */
[----:B------:R-:W-:Y:S01]  /*4710*/  MOV R22, 0x20 ;  /* 0x0000002000167802 */ /* 0x000fe20000000f00 */
[----:B------:R-:W-:Y:S01]  /*4720*/  VIADD R212, R214, 0x300 ;  /* 0x00000300d6d47836 */ /* 0x000fe20000000000 */
[----:B------:R-:W-:-:S03]  /*4730*/  PLOP3.LUT P1, PT, PT, PT, UP0, 0x80, 0x8 ;  /* 0x000000000008781c */ /* 0x000fc60003f2f008 */
[----:B------:R-:W-:Y:S01]  /*4740*/  IMAD.WIDE.U32 R22, R210, R22, UR16 ;  /* 0x00000010d2167e25 */ /* 0x000fe2000f8e0016 */
[----:B------:R-:W-:-:S04]  /*4750*/  MOV R196, 0x10 ;  /* 0x0000001000c47802 */ /* 0x000fc80000000f00 */
[----:B------:R-:W-:Y:S04]  /*4760*/  STG.E.128 desc[UR8][R22.64], R28 ;  /* 0x0000001c16007986 */ /* 0x000fe8000c101d08 */
[----:B------:R2:W-:Y:S01]  /*4770*/  STG.E.128 desc[UR8][R22.64+0x10], R24 ;  /* 0x0000101816007986 */ /* 0x0005e2000c101d08 */
[----:B------:R-:W-:-:S06]  /*4780*/  IMAD.WIDE.U32 R196, R212, R196, UR10 ;  /* 0x0000000ad4c47e25 */ /* 0x000fcc000f8e00c4 */
[----:B------:R-:W5:Y:S01]  /*4790*/  LDG.E.128 R196, desc[UR8][R196.64] ;  /* 0x00000008c4c47981 */ /* 0x000f62000c1e1d00 */
[----:B0-----:R-:W-:-:S05]  /*47a0*/  @P0 IMAD.WIDE.U32 R20, R212, 0x20, R20 ;  /* 0x00000020d4140825 */ /* 0x001fca00078e0014 */
[----:B------:R0:W5:Y:S04]  /*47b0*/  @P0 LDG.E.128 R76, desc[UR8][R20.64] ;  /* 0x00000008144c0981 */ /* 0x000168000c1e1d00 */
[----:B------:R0:W5:Y:S01]  /*47c0*/  @P0 LDG.E.128 R72, desc[UR8][R20.64+0x10] ;  /* 0x0000100814480981 */ /* 0x000162000c1e1d00 */
[----:B--2---:R-:W-:-:S05]  /*47d0*/  HFMA2 R22, -RZ, RZ, 0, 9.5367431640625e-07 ;  /* 0x00000010ff167431 */ /* 0x004fca00000001ff */
[----:B-1----:R-:W-:-:S05]  /*47e0*/  @P1 IMAD.WIDE.U32 R22, R212, R22, UR4 ;  /* 0x00000004d4161e25 */ /* 0x002fca000f8e0016 */
[----:B------:R0:W5:Y:S01]  /*47f0*/  @P1 LDG.E.128 R80, desc[UR8][R22.64] ;  /* 0x0000000816501981 */ /* 0x000162000c1e1d00 */
[----:B------:R-:W-:Y:S05]  /*4800*/  BRA.U !UP0, `(.L_x_9277) ;  /* 0x00000005082c7547 */ /* 0x000fea000b800000 */
[----:B------:R-:W-:Y:S05]  /*4810*/  @!P0 BRA `(.L_x_9278) ;  /* 0x0000000000a48947 */ /* 0x000fea0003800000 */
[----:B0----5:R-:W-:Y:S01]  /*4820*/  SHF.L.U32 R20, R196, 0x10, RZ ;  /* 0x00000010c4147819 */ /* 0x021fe200000006ff */
        /* <DEDUP_REMOVED lines=8> */
[----:B------:R-:W-:Y:S01]  /*48b0*/  FADD.FTZ R20, R76, R20 ;  /* 0x000000144c147221 */ /* 0x000fe20000010000 */
[----:B------:R-:W-:-:S02]  /*48c0*/  SHF.L.U32 R21, R21, 0x10, RZ ;  /* 0x0000001015157819 */ /* 0x000fc400000006ff */
[----:B------:R-:W-:-:S03]  /*48d0*/  SHF.L.U32 R196, R196, 0x10, RZ ;  /* 0x00000010c4c47819 */ /* 0x000fc600000006ff */
[----:B------:R-:W-:Y:S01]  /*48e0*/  FADD.FTZ R21, R22, R21 ;  /* 0x0000001516157221 */ /* 0x000fe20000010000 */
[----:B------:R-:W-:Y:S01]  /*48f0*/  SHF.L.U32 R22, R197, 0x10, RZ ;  /* 0x00000010c5167819 */ /* 0x000fe200000006ff */
[----:B------:R-:W-:Y:S02]  /*4900*/  IMAD.U32 R197, R82, 0x10000, RZ ;  /* 0x0001000052c57824 */ /* 0x000fe400078e00ff */
[----:B------:R-:W-:Y:S02]  /*4910*/  FADD.FTZ R21, R77, R21 ;  /* 0x000000154d157221 */ /* 0x000fe40000010000 */
        /* <DEDUP_REMOVED lines=25> */
.L_x_9278:
        /* <DEDUP_REMOVED lines=8> */
[----:B------:R-:W-:Y:S02]  /*4b30*/  SHF.L.U32 R22, R22, 0x10, RZ ;  /* 0x0000001016167819 */ /* 0x000fe400000006ff */
[----:B------:R-:W-:-:S02]  /*4b40*/  SHF.L.U32 R21, R21, 0x10, RZ ;  /* 0x0000001015157819 */ /* 0x000fc400000006ff */
[----:B------:R-:W-:-:S03]  /*4b50*/  SHF.L.U32 R196, R196, 0x10, RZ ;  /* 0x00000010c4c47819 */ /* 0x000fc600000006ff */
[----:B------:R-:W-:Y:S01]  /*4b60*/  FADD.FTZ R21, R22, R21 ;  /* 0x0000001516157221 */ /* 0x000fe20000010000 */
[----:B------:R-:W-:Y:S01]  /*4b70*/  SHF.L.U32 R22, R197, 0x10, RZ ;  /* 0x00000010c5167819 */ /* 0x000fe200000006ff */
[----:B------:R-:W-:-:S04]  /*4b80*/  IMAD.U32 R197, R82, 0x10000, RZ ;  /* 0x0001000052c57824 */ /* 0x000fc800078e00ff */
        /* <DEDUP_REMOVED lines=19> */
.L_x_9277:
[----:B------:R-:W-:Y:S05]  /*4cc0*/  @!P0 BRA `(.L_x_9280) ;  /* 0x0000000000548947 */ /* 0x000fea0003800000 */
[C---:B0----5:R-:W-:Y:S01]  /*4cd0*/  PRMT R23, R197.reuse, 0x7632, R23 ;  /* 0x00007632c5177816 */ /* 0x061fe20000000017 */
[----:B------:R-:W-:Y:S01]  /*4ce0*/  IMAD.U32 R22, R197, 0x10000, RZ ;  /* 0x00010000c5167824 */ /* 0x000fe200078e00ff */
[----:B------:R-:W-:Y:S02]  /*4cf0*/  PRMT R21, R196, 0x7632, R21 ;  /* 0x00007632c4157816 */ /* 0x000fe40000000015 */
[----:B------:R-:W-:Y:S01]  /*4d00*/  PRMT R197, R198, 0x7632, R197 ;  /* 0x00007632c6c57816 */ /* 0x000fe200000000c5 */
[----:B------:R-:W-:Y:S01]  /*4d10*/  IMAD.U32 R23, R23, 0x10000, RZ ;  /* 0x0001000017177824 */ /* 0x000fe200078e00ff */
        /* <DEDUP_REMOVED lines=12> */
[----:B------:R-:W-:Y:S02]  /*4de0*/  FADD.FTZ R21, R77, R21 ;  /* 0x000000154d157221 */ /* 0x000fe40000010000 */
[----:B------:R-:W-:Y:S02]  /*4df0*/  FADD.FTZ R197, R73, R197 ;  /* 0x000000c549c57221 */ /* 0x000fe40000010000 */
[----:B------:R-:W-:Y:S01]  /*4e00*/  FADD.FTZ R199, R75, R199 ;  /* 0x000000c74bc77221 */ /* 0x000fe20000010000 */
[----:B------:R-:W-:Y:S06]  /*4e10*/  BRA `(.L_x_9279) ;  /* 0x0000000000307947 */ /* 0x000fec0003800000 */
.L_x_9280:
[C---:B0----5:R-:W-:Y:S01]  /*4e20*/  PRMT R23, R197.reuse, 0x7632, R23 ;  /* 0x00007632c5177816 */ /* 0x061fe20000000017 */
        /* <DEDUP_REMOVED lines=11> */
.L_x_9279:
[----:B------:R-:W-:Y:S01]  /*4ee0*/  HFMA2 R216, -RZ, RZ, 0, 1.9073486328125e-06 ;  /* 0x00000020ffd87431 */ /* 0x000fe200000001ff */
[----:B------:R-:W0:Y:S01]  /*4ef0*/  S2R R250, SR_TID.X ;  /* 0x0000000000fa7919 */ /* 0x000e220000002100 */
[----:B------:R-:W-:Y:S03]  /*4f00*/  BSSY.RECONVERGENT B0, `(.L_x_9281) ;  /* 0x00000ca000007945 */ /* 0x000fe60003800200 */
[----:B------:R-:W-:-:S05]  /*4f10*/  IMAD.WIDE.U32 R216, R212, R216, UR16 ;  /* 0x00000010d4d87e25 */ /* 0x000fca000f8e00d8 */
[----:B------:R-:W-:Y:S04]  /*4f20*/  STG.E.128 desc[UR8][R216.64], R20 ;  /* 0x00000014d8007986 */ /* 0x000fe8000c101d08 */
[----:B------:R1:W-:Y:S02]  /*4f30*/  STG.E.128 desc[UR8][R216.64+0x10], R196 ;  /* 0x000010c4d8007986 */ /* 0x0003e4000c101d08 */
[----:B-1----:R-:W-:Y:S01]  /*4f40*/  FADD.FTZ R216, RZ, R68 ;  /* 0x00000044ffd87221 */ /* 0x002fe20000010000 */
        /* <DEDUP_REMOVED lines=197> */
.L_x_9282:
[----:B------:R-:W-:Y:S05]  /*5ba0*/  BSYNC.RECONVERGENT B0 ;  /* 0x0000000000007941 */ /* 0x000fea0003800200 */
.L_x_9281:
        /* <DEDUP_REMOVED lines=15> */
.L_x_9284:
[----:B------:R-:W-:Y:S05]  /*5ca0*/  BSYNC.RECONVERGENT B0 ;  /* 0x0000000000007941 */ /* 0x000fea0003800200 */
.L_x_9283:
        /* <DEDUP_REMOVED lines=34> */
[----:B------:R-:W-:Y:S01]  /*5ed0*/  FMUL.FTZ R249, R247, R249 ;  /* 0x000000f9f7f97220 */ /* 0x000fe20000410000 */
[----:B------:R-:W-:-:S03]  /*5ee0*/  SHF.L.U32 R247, R2, 0x10, RZ ;  /* 0x0000001002f77819 */ /* 0x000fc600000006ff */
        /* <DEDUP_REMOVED lines=14> */
[----:B------:R-:W-:Y:S02]  /*5fd0*/  SHF.L.U32 R251, R87, 0x10, RZ ;  /* 0x0000001057fb7819 */ /* 0x000fe400000006ff */
[----:B---3--:R-:W-:Y:S01]  /*5fe0*/  R2UR UR5, R246 ;  /* 0x00000000f60572ca */ /* 0x008fe200000e0000 */
[----:B------:R1:W-:Y:S01]  /*5ff0*/  @!P0 STG.E desc[UR8][R216.64], R245 ;  /* 0x000000f5d8008986 */ /* 0x0003e2000c101908 */
[----:B------:R-:W-:Y:S02]  /*6000*/  SHF.L.U32 R246, R112, 0x10, RZ ;  /* 0x0000001070f67819 */ /* 0x000fe400000006ff */
[----:B-1----:R-:W-:Y:S02]  /*6010*/  FSEL R245, R245, RZ, !P1 ;  /* 0x000000fff5f57208 */ /* 0x002fe40004800000 */
[----:B------:R-:W-:-:S02]  /*6020*/  MOV R216, UR6 ;  /* 0x0000000600d87c02 */ /* 0x000fc40008000f00 */
[----:B------:R-:W-:-:S05]  /*6030*/  R2UR UR4, R245 ;  /* 0x00000000f50472ca */ /* 0x000fca00000e0000 */
[----:B------:R-:W-:Y:S01]  /*6040*/  MOV R245, UR5 ;  /* 0x0000000500f57c02 */ /* 0x000fe20008000f00 */
[----:B0-----:R-:W-:-:S04]  /*6050*/  @!P0 IMAD.WIDE R216, R216, 0x4, R248 ;  /* 0x00000004d8d88825 */ /* 0x001fc800078e02f8 */
[----:B------:R-:W-:Y:S01]  /*6060*/  IMAD.U32 R248, R193, 0x10000, RZ ;  /* 0x00010000c1f87824 */ /* 0x000fe200078e00ff */
[----:B------:R0:W-:Y:S01]  /*6070*/  @!P0 STG.E desc[UR8][R216.64], R245 ;  /* 0x000000f5d8008986 */ /* 0x0001e2000c101908 */
[----:B------:R-:W-:Y:S02]  /*6080*/  IMAD.U32 R249, R5, 0x10000, RZ ;  /* 0x0001000005f97824 */ /* 0x000fe400078e00ff */
[----:B0-----:R-:W-:Y:S01]  /*6090*/  FADD.FTZ R216, R68, -UR4 ;  /* 0x8000000444d87e21 */ /* 0x001fe20008010000 */
[----:B------:R-:W-:Y:S01]  /*60a0*/  IMAD.U32 R68, R192, 0x10000, RZ ;  /* 0x00010000c0447824 */ /* 0x000fe200078e00ff */
[----:B------:R-:W-:Y:S02]  /*60b0*/  SHF.L.U32 R217, R164, 0x10, RZ ;  /* 0x00000010a4d97819 */ /* 0x000fe400000006ff */
[----:B------:R-:W-:Y:S01]  /*60c0*/  FMUL.FTZ R216, R216, UR5 ;  /* 0x00000005d8d87c20 */ /* 0x000fe20008410000 */
[----:B------:R-:W-:-:S03]  /*60d0*/  SHF.L.U32 R245, R84, 0x10, RZ ;  /* 0x0000001054f57819 */ /* 0x000fc600000006ff */
[----:B------:R-:W-:Y:S01]  /*60e0*/  FFMA.FTZ R68, R216, R68, R246 ;  /* 0x00000044d8447223 */ /* 0x000fe200000100f6 */
[----:B------:R-:W-:Y:S01]  /*60f0*/  SHF.L.U32 R246, R4, 0x10, RZ ;  /* 0x0000001004f67819 */ /* 0x000fe200000006ff */
[----:B------:R-:W-:Y:S01]  /*6100*/  FFMA.FTZ R216, R216, R217, R245 ;  /* 0x000000d9d8d87223 */ /* 0x000fe200000100f5 */
[----:B------:R-:W-:Y:S01]  /*6110*/  FADD.FTZ R217, R69, -UR4 ;  /* 0x8000000445d97e21 */ /* 0x000fe20008010000 */
[----:B------:R-:W-:Y:S01]  /*6120*/  IMAD.U32 R69, R0, 0x10000, RZ ;  /* 0x0001000000457824 */ /* 0x000fe200078e00ff */
[----:B------:R-:W-:Y:S02]  /*6130*/  SHF.L.U32 R245, R3, 0x10, RZ ;  /* 0x0000001003f57819 */ /* 0x000fe400000006ff */
[----:B------:R-:W-:-:S04]  /*6140*/  FMUL.FTZ R217, R217, UR5 ;  /* 0x00000005d9d97c20 */ /* 0x000fc80008410000 */
[C---:B------:R-:W-:Y:S01]  /*6150*/  FFMA.FTZ R69, R217.reuse, R69, R247 ;  /* 0x00000045d9457223 */ /* 0x040fe200000100f7 */
[----:B------:R-:W-:Y:S01]  /*6160*/  FFMA.FTZ R217, R217, R245, R246 ;  /* 0x000000f5d9d97223 */ /* 0x000fe200000100f6 */
[----:B------:R-:W-:Y:S01]  /*6170*/  FADD.FTZ R245, R70, -UR4 ;  /* 0x8000000446f57e21 */ /* 0x000fe20008010000 */
[----:B------:R-:W-:Y:S02]  /*6180*/  SHF.L.U32 R247, R113, 0x10, RZ ;  /* 0x0000001071f77819 */ /* 0x000fe400000006ff */
[----:B------:R-:W-:Y:S01]  /*6190*/  SHF.L.U32 R70, R165, 0x10, RZ ;  /* 0x00000010a5467819 */ /* 0x000fe200000006ff */
[----:B------:R-:W-:Y:S01]  /*61a0*/  FMUL.FTZ R245, R245, UR5 ;  /* 0x00000005f5f57c20 */ /* 0x000fe20008410000 */
[----:B------:R-:W-:-:S03]  /*61b0*/  SHF.L.U32 R246, R85, 0x10, RZ ;  /* 0x0000001055f67819 */ /* 0x000fc600000006ff */
[C---:B------:R-:W-:Y:S01]  /*61c0*/  FFMA.FTZ R248, R245.reuse, R248, R247 ;  /* 0x000000f8f5f87223 */ /* 0x040fe200000100f7 */
[----:B------:R-:W-:Y:S01]  /*61d0*/  SHF.L.U32 R247, R6, 0x10, RZ ;  /* 0x0000001006f77819 */ /* 0x000fe200000006ff */
[----:B------:R-:W-:Y:S01]  /*61e0*/  FFMA.FTZ R245, R245, R70, R246 ;  /* 0x00000046f5f57223 */ /* 0x000fe200000100f6 */
[----:B------:R-:W-:Y:S01]  /*61f0*/  FADD.FTZ R246, R71, -UR4 ;  /* 0x8000000447f67e21 */ /* 0x000fe20008010000 */
[----:B------:R-:W-:Y:S02]  /*6200*/  SHF.L.U32 R70, R7, 0x10, RZ ;  /* 0x0000001007467819 */ /* 0x000fe400000006ff */
[----:B------:R-:W-:Y:S01]  /*6210*/  SHF.L.U32 R71, R8, 0x10, RZ ;  /* 0x0000001008477819 */ /* 0x000fe200000006ff */
[----:B------:R-:W-:-:S04]  /*6220*/  FMUL.FTZ R246, R246, UR5 ;  /* 0x00000005f6f67c20 */ /* 0x000fc80008410000 */
[C---:B------:R-:W-:Y:S01]  /*6230*/  FFMA.FTZ R249, R246.reuse, R249, R247 ;  /* 0x000000f9f6f97223 */ /* 0x040fe200000100f7 */
[----:B------:R-:W-:Y:S01]  /*6240*/  FFMA.FTZ R246, R246, R70, R71 ;  /* 0x00000046f6f67223 */ /* 0x000fe20000010047 */
[----:B------:R-:W-:Y:S01]  /*6250*/  FADD.FTZ R70, R64, -UR4 ;  /* 0x8000000440467e21 */ /* 0x000fe20008010000 */
[----:B------:R-:W-:Y:S01]  /*6260*/  SHF.L.U32 R71, R114, 0x10, RZ ;  /* 0x0000001072477819 */ /* 0x000fe200000006ff */
[----:B------:R-:W-:Y:S01]  /*6270*/  IMAD.U32 R64, R194, 0x10000, RZ ;  /* 0x00010000c2407824 */ /* 0x000fe200078e00ff */
[----:B------:R-:W-:Y:S01]  /*6280*/  SHF.L.U32 R247, R86, 0x10, RZ ;  /* 0x0000001056f77819 */ /* 0x000fe200000006ff */
[----:B------:R-:W-:-:S04]  /*6290*/  FMUL.FTZ R70, R70, UR5 ;  /* 0x0000000546467c20 */ /* 0x000fc80008410000 */
[----:B------:R-:W-:Y:S01]  /*62a0*/  FFMA.FTZ R64, R70, R64, R71 ;  /* 0x0000004046407223 */ /* 0x000fe20000010047 */
[----:B------:R-:W-:-:S05]  /*62b0*/  SHF.L.U32 R71, R166, 0x10, RZ ;  /* 0x00000010a6477819 */ /* 0x000fca00000006ff */
[----:B------:R-:W-:Y:S01]  /*62c0*/  FFMA.FTZ R70, R70, R71, R247 ;  /* 0x0000004746467223 */ /* 0x000fe200000100f7 */
[----:B------:R-:W-:Y:S01]  /*62d0*/  FADD.FTZ R247, R65, -UR4 ;  /* 0x8000000441f77e21 */ /* 0x000fe20008010000 */
[----:B------:R-:W-:Y:S01]  /*62e0*/  SHF.L.U32 R71, R10, 0x10, RZ ;  /* 0x000000100a477819 */ /* 0x000fe200000006ff */
[----:B------:R-:W-:Y:S02]  /*62f0*/  IMAD.U32 R65, R9, 0x10000, RZ ;  /* 0x0001000009417824 */ /* 0x000fe400078e00ff */
        /* <DEDUP_REMOVED lines=16> */
[----:B------:R-:W-:-:S04]  /*6400*/  SHF.L.U32 R251, R15, 0x10, RZ ;  /* 0x000000100ffb7819 */ /* 0x000fc800000006ff */
[----:B------:R-:W-:Y:S01]  /*6410*/  F2FP.BF16.F32.PACK_AB R67, R67, R66 ;  /* 0x000000424343723e */ /* 0x000fe200000010ff */
[----:B------:R-:W-:Y:S01]  /*6420*/  FFMA.FTZ R250, R250, R251, R252 ;  /* 0x000000fbfafa7223 */ /* 0x000fe200000100fc */
[----:B------:R-:W-:Y:S01]  /*6430*/  F2FP.BF16.F32.PACK_AB R66, R65, R64 ;  /* 0x000000404142723e */ /* 0x000fe200000010ff */
[----:B------:R-:W-:Y:S01]  /*6440*/  FADD.FTZ R54, R54, -UR4 ;  /* 0x8000000436367e21 */ /* 0x000fe20008010000 */
[----:B------:R-:W-:Y:S01]  /*6450*/  F2FP.BF16.F32.PACK_AB R65, R249, R248 ;  /* 0x000000f8f941723e */ /* 0x000fe200000010ff */
[----:B------:R-:W-:Y:S01]  /*6460*/  FADD.FTZ R49, R49, -UR4 ;  /* 0x8000000431317e21 */ /* 0x000fe20008010000 */
[----:B------:R-:W0:Y:S01]  /*6470*/  LDC.64 R248, c[0x0][0x428] ;  /* 0x00010a00fff87b82 */ /* 0x000e220000000a00 */
[----:B------:R-:W-:Y:S01]  /*6480*/  F2FP.BF16.F32.PACK_AB R64, R69, R68 ;  /* 0x000000444540723e */ /* 0x000fe200000010ff */
[----:B------:R-:W-:Y:S01]  /*6490*/  FADD.FTZ R53, R53, -UR4 ;  /* 0x8000000435357e21 */ /* 0x000fe20008010000 */
[----:B------:R-:W-:Y:S01]  /*64a0*/  F2FP.BF16.F32.PACK_AB R70, R247, R70 ;  /* 0x00000046f746723e */ /* 0x000fe200000010ff */
[----:B------:R-:W-:Y:S01]  /*64b0*/  FADD.FTZ R45, R45, -UR4 ;  /* 0x800000042d2d7e21 */ /* 0x000fe20008010000 */
[----:B------:R-:W-:Y:S01]  /*64c0*/  F2FP.BF16.F32.PACK_AB R71, R250, R71 ;  /* 0x00000047fa47723e */ /* 0x000fe200000010ff */
[----:B------:R-:W-:Y:S01]  /*64d0*/  FMUL.FTZ R54, R54, UR5 ;  /* 0x0000000536367c20 */ /* 0x000fe20008410000 */
[----:B------:R-:W2:Y:S01]  /*64e0*/  LDL R252, [R1+0x10] ;  /* 0x0000100001fc7983 */ /* 0x000ea20000100800 */
[----:B------:R-:W1:Y:S01]  /*64f0*/  LDC.64 R250, c[0x0][0x428] ;  /* 0x00010a00fffa7b82 */ /* 0x000e620000000a00 */
[----:B0-----:R-:W-:-:S02]  /*6500*/  IMAD.WIDE.U32 R68, R214, 0x10, R248 ;  /* 0x00000010d6447825 */ /* 0x001fc400078e00f8 */
[----:B------:R-:W3:Y:S05]  /*6510*/  LDL R247, [R1+0xc] ;  /* 0x00000c0001f77983 */ /* 0x000eea0000100800 */
[----:B------:R-:W0:Y:S01]  /*6520*/  LDC.64 R248, c[0x0][0x430] ;  /* 0x00010c00fff87b82 */ /* 0x000e220000000a00 */
[----:B------:R4:W-:Y:S02]  /*6530*/  STG.E.128 desc[UR8][R68.64], R64 ;  /* 0x0000004044007986 */ /* 0x0009e4000c101d08 */
[----:B----4-:R-:W-:Y:S02]  /*6540*/  F2FP.BF16.F32.PACK_AB R69, R246, R245 ;  /* 0x000000f5f645723e */ /* 0x010fe400000010ff */
[----:B------:R-:W-:Y:S01]  /*6550*/  F2FP.BF16.F32.PACK_AB R68, R217, R216 ;  /* 0x000000d8d944723e */ /* 0x000fe200000010ff */
[----:B0-----:R-:W-:Y:S01]  /*6560*/  IMAD.WIDE.U32 R64, R214, 0x10, R248 ;  /* 0x00000010d6407825 */ /* 0x001fe200078e00f8 */
[----:B------:R-:W-:Y:S01]  /*6570*/  SHF.L.U32 R67, R116, 0x10, RZ ;  /* 0x0000001074437819 */ /* 0x000fe200000006ff */
[----:B------:R-:W4:Y:S04]  /*6580*/  LDL R217, [R1] ;  /* 0x0000000001d97983 */ /* 0x000f280000100800 */
[----:B------:R0:W-:Y:S01]  /*6590*/  STG.E.128 desc[UR8][R64.64], R68 ;  /* 0x0000004440007986 */ /* 0x0001e2000c101d08 */
[----:B------:R-:W-:-:S03]  /*65a0*/  SHF.L.U32 R66, R88, 0x10, RZ ;  /* 0x0000001058427819 */ /* 0x000fc600000006ff */
[----:B------:R-:W5:Y:S04]  /*65b0*/  LDL R246, [R1+0x8] ;  /* 0x0000080001f67983 */ /* 0x000f680000100800 */
[----:B------:R-:W2:Y:S01]  /*65c0*/  LDL R245, [R1+0x4] ;  /* 0x0000040001f57983 */ /* 0x000ea20000100800 */
[----:B0-----:R-:W-:Y:S01]  /*65d0*/  FADD.FTZ R64, R60, -UR4 ;  /* 0x800000043c407e21 */ /* 0x001fe20008010000 */
[----:B------:R-:W-:Y:S01]  /*65e0*/  IMAD.U32 R60, R188, 0x10000, RZ ;  /* 0x00010000bc3c7824 */ /* 0x000fe200078e00ff */
[----:B------:R-:W-:Y:S02]  /*65f0*/  SHF.L.U32 R65, R160, 0x10, RZ ;  /* 0x00000010a0417819 */ /* 0x000fe400000006ff */
[----:B------:R-:W-:-:S04]  /*6600*/  FMUL.FTZ R64, R64, UR5 ;  /* 0x0000000540407c20 */ /* 0x000fc80008410000 */
[C---:B------:R-:W-:Y:S01]  /*6610*/  FFMA.FTZ R60, R64.reuse, R60, R67 ;  /* 0x0000003c403c7223 */ /* 0x040fe20000010043 */
[----:B------:R-:W-:Y:S01]  /*6620*/  FFMA.FTZ R64, R64, R65, R66 ;  /* 0x0000004140407223 */ /* 0x000fe20000010042 */
[----:B------:R-:W-:Y:S01]  /*6630*/  FADD.FTZ R65, R61, -UR4 ;  /* 0x800000043d417e21 */ /* 0x000fe20008010000 */
[----:B------:R-:W-:Y:S01]  /*6640*/  SHF.L.U32 R68, R18, 0x10, RZ ;  /* 0x0000001012447819 */ /* 0x000fe200000006ff */
[----:B------:R-:W-:Y:S01]  /*6650*/  IMAD.U32 R61, R17, 0x10000, RZ ;  /* 0x00010000113d7824 */ /* 0x000fe200078e00ff */
[----:B------:R-:W-:Y:S01]  /*6660*/  SHF.L.U32 R66, R19, 0x10, RZ ;  /* 0x0000001013427819 */ /* 0x000fe200000006ff */
[----:B------:R-:W-:Y:S01]  /*6670*/  FMUL.FTZ R65, R65, UR5 ;  /* 0x0000000541417c20 */ /* 0x000fe20008410000 */
[----:B------:R-:W-:-:S03]  /*6680*/  SHF.L.U32 R67, R200, 0x10, RZ ;  /* 0x00000010c8437819 */ /* 0x000fc600000006ff */
[C---:B------:R-:W-:Y:S02]  /*6690*/  FFMA.FTZ R61, R65.reuse, R61, R68 ;  /* 0x0000003d413d7223 */ /* 0x040fe40000010044 */
        /* <DEDUP_REMOVED lines=35> */
[----:B------:R-:W-:Y:S02]  /*68d0*/  IMAD.U32 R58, R191, 0x10000, RZ ;  /* 0x00010000bf3a7824 */ /* 0x000fe400078e00ff */
[----:B------:R-:W-:Y:S01]  /*68e0*/  FMUL.FTZ R63, R63, UR5 ;  /* 0x000000053f3f7c20 */ /* 0x000fe20008410000 */
[----:B------:R-:W-:-:S03]  /*68f0*/  SHF.L.U32 R214, R91, 0x10, RZ ;  /* 0x000000105bd67819 */ /* 0x000fc600000006ff */
[----:B------:R-:W-:Y:S01]  /*6900*/  FFMA.FTZ R58, R63, R58, R71 ;  /* 0x0000003a3f3a7223 */ /* 0x000fe20000010047 */
[----:B------:R-:W-:-:S05]  /*6910*/  SHF.L.U32 R71, R163, 0x10, RZ ;  /* 0x00000010a3477819 */ /* 0x000fca00000006ff */
[----:B------:R-:W-:Y:S01]  /*6920*/  FFMA.FTZ R63, R63, R71, R214 ;  /* 0x000000473f3f7223 */ /* 0x000fe200000100d6 */
[----:B------:R-:W-:Y:S01]  /*6930*/  FADD.FTZ R71, R59, -UR4 ;  /* 0x800000043b477e21 */ /* 0x000fe20008010000 */
[----:B------:R-:W-:Y:S01]  /*6940*/  SHF.L.U32 R214, R219, 0x10, RZ ;  /* 0x00000010dbd67819 */ /* 0x000fe200000006ff */
[----:B------:R-:W-:Y:S02]  /*6950*/  IMAD.U32 R59, R218, 0x10000, RZ ;  /* 0x00010000da3b7824 */ /* 0x000fe400078e00ff */
[----:B------:R-:W-:-:S04]  /*6960*/  FMUL.FTZ R71, R71, UR5 ;  /* 0x0000000547477c20 */ /* 0x000fc80008410000 */
[----:B------:R-:W-:-:S05]  /*6970*/  FFMA.FTZ R59, R71, R59, R214 ;  /* 0x0000003b473b7223 */ /* 0x000fca00000100d6 */
[----:B------:R-:W-:Y:S02]  /*6980*/  F2FP.BF16.F32.PACK_AB R59, R59, R58 ;  /* 0x0000003a3b3b723e */ /* 0x000fe400000010ff */
[----:B------:R-:W-:Y:S02]  /*6990*/  F2FP.BF16.F32.PACK_AB R58, R57, R56 ;  /* 0x00000038393a723e */ /* 0x000fe400000010ff */
[----:B------:R-:W-:Y:S01]  /*69a0*/  F2FP.BF16.F32.PACK_AB R56, R61, R60 ;  /* 0x0000003c3d38723e */ /* 0x000fe200000010ff */
[----:B-1----:R-:W-:Y:S01]  /*69b0*/  IMAD.WIDE.U32 R60, R211, 0x10, R250 ;  /* 0x00000010d33c7825 */ /* 0x002fe200078e00fa */
[----:B------:R-:W-:Y:S02]  /*69c0*/  F2FP.BF16.F32.PACK_AB R57, R70, R69 ;  /* 0x000000454639723e */ /* 0x000fe400000010ff */
[----:B------:R-:W-:Y:S01]  /*69d0*/  F2FP.BF16.F32.PACK_AB R62, R68, R62 ;  /* 0x0000003e443e723e */ /* 0x000fe200000010ff */
[----:B------:R-:W-:Y:S01]  /*69e0*/  FMUL.FTZ R45, R45, UR5 ;  /* 0x000000052d2d7c20 */ /* 0x000fe20008410000 */
[----:B------:R-:W-:Y:S01]  /*69f0*/  FADD.FTZ R46, R46, -UR4 ;  /* 0x800000042e2e7e21 */ /* 0x000fe20008010000 */
[----:B------:R0:W-:Y:S04]  /*6a00*/  STG.E.128 desc[UR8][R60.64], R56 ;  /* 0x000000383c007986 */ /* 0x0001e8000c101d08 */
[----:B------:R-:W3:Y:S01]  /*6a10*/  LDL R68, [R1+0x14] ;  /* 0x0000140001447983 */ /* 0x000ee20000100800 */
[----:B------:R-:W-:Y:S01]  /*6a20*/  FADD.FTZ R47, R47, -UR4 ;  /* 0x800000042f2f7e21 */ /* 0x000fe20008010000 */
[----:B------:R-:W-:Y:S01]  /*6a30*/  FADD.FTZ R40, R40, -UR4 ;  /* 0x8000000428287e21 */ /* 0x000fe20008010000 */
[----:B------:R-:W-:Y:S01]  /*6a40*/  FADD.FTZ R37, R37, -UR4 ;  /* 0x8000000425257e21 */ /* 0x000fe20008010000 */
[----:B------:R-:W3:Y:S01]  /*6a50*/  LDL R69, [R1+0x34] ;  /* 0x0000340001457983 */ /* 0x000ee20000100800 */
[----:B------:R-:W-:Y:S01]  /*6a60*/  FADD.FTZ R39, R39, -UR4 ;  /* 0x8000000427277e21 */ /* 0x000fe20008010000 */
[----:B------:R-:W-:Y:S01]  /*6a70*/  FADD.FTZ R35, R35, -UR4 ;  /* 0x8000000423237e21 */ /* 0x000fe20008010000 */
[----:B------:R-:W-:Y:S01]  /*6a80*/  FADD.FTZ R28, R28, -UR4 ;  /* 0x800000041c1c7e21 */ /* 0x000fe20008010000 */
[----:B------:R-:W-:Y:S01]  /*6a90*/  FADD.FTZ R30, R30, -UR4 ;  /* 0x800000041e1e7e21 */ /* 0x000fe20008010000 */
[----:B------:R-:W3:Y:S01]  /*6aa0*/  LDL R70, [R1+0x84] ;  /* 0x0000840001467983 */ /* 0x000ee20000100800 */
[----:B0-----:R-:W-:-:S02]  /*6ab0*/  SHF.L.U32 R56, R220, 0x10, RZ ;  /* 0x00000010dc387819 */ /* 0x001fc400000006ff */
[----:B------:R-:W-:-:S05]  /*6ac0*/  SHF.L.U32 R57, R221, 0x10, RZ ;  /* 0x00000010dd397819 */ /* 0x000fca00000006ff */
[----:B------:R-:W-:Y:S01]  /*6ad0*/  FFMA.FTZ R56, R71, R56, R57 ;  /* 0x0000003847387223 */ /* 0x000fe20000010039 */
[----:B------:R-:W-:Y:S02]  /*6ae0*/  F2FP.BF16.F32.PACK_AB R61, R67, R66 ;  /* 0x00000042433d723e */ /* 0x000fe400000010ff */
[----:B------:R-:W-:Y:S01]  /*6af0*/  F2FP.BF16.F32.PACK_AB R60, R65, R64 ;  /* 0x00000040413c723e */ /* 0x000fe200000010ff */
[----:B------:R-:W-:Y:S01]  /*6b00*/  IMAD.U32 R59, R184, 0x10000, RZ ;  /* 0x00010000b83b7824 */ /* 0x000fe200078e00ff */
[----:B------:R-:W-:Y:S01]  /*6b10*/  F2FP.BF16.F32.PACK_AB R63, R56, R63 ;  /* 0x0000003f383f723e */ /* 0x000fe200000010ff */
[----:B------:R-:W-:-:S04]  /*6b20*/  IMAD.WIDE.U32 R56, R211, 0x10, R248 ;  /* 0x00000010d3387825 */ /* 0x000fc800078e00f8 */
[----:B------:R-:W-:Y:S01]  /*6b30*/  FADD.FTZ R58, R48, -UR4 ;  /* 0x80000004303a7e21 */ /* 0x000fe20008010000 */
[----:B------:R-:W-:Y:S01]  /*6b40*/  SHF.L.U32 R64, R223, 0x10, RZ ;  /* 0x00000010df407819 */ /* 0x000fe200000006ff */
[----:B------:R-:W-:Y:S01]  /*6b50*/  FMUL.FTZ R46, R46, UR5 ;  /* 0x000000052e2e7c20 */ /* 0x000fe20008410000 */
[----:B------:R-:W-:Y:S01]  /*6b60*/  SHF.L.U32 R65, R227, 0x10, RZ ;  /* 0x00000010e3417819 */ /* 0x000fe200000006ff */
[----:B------:R0:W-:Y:S04]  /*6b70*/  STG.E.128 desc[UR8][R56.64], R60 ;  /* 0x0000003c38007986 */ /* 0x0001e8000c101d08 */
[----:B------:R-:W3:Y:S04]  /*6b80*/  LDL R66, [R1+0x2c] ;  /* 0x00002c0001427983 */ /* 0x000ee80000100800 */
[----:B------:R-:W3:Y:S01]  /*6b90*/  LDL R67, [R1+0x24] ;  /* 0x0000240001437983 */ /* 0x000ee20000100800 */
[----:B------:R-:W-:Y:S01]  /*6ba0*/  FMUL.FTZ R37, R37, UR5 ;  /* 0x0000000525257c20 */ /* 0x000fe20008410000 */
[----:B------:R-:W-:Y:S01]  /*6bb0*/  FMUL.FTZ R35, R35, UR5 ;  /* 0x0000000523237c20 */ /* 0x000fe20008410000 */
[----:B------:R-:W-:Y:S01]  /*6bc0*/  FMUL.FTZ R30, R30, UR5 ;  /* 0x000000051e1e7c20 */ /* 0x000fe20008410000 */
[----:B------:R-:W-:Y:S01]  /*6bd0*/  FADD.FTZ R24, R24, -UR4 ;  /* 0x8000000418187e21 */ /* 0x000fe20008010000 */
[----:B------:R-:W-:Y:S01]  /*6be0*/  FADD.FTZ R25, R25, -UR4 ;  /* 0x8000000419197e21 */ /* 0x000fe20008010000 */
[----:B------:R-:W3:Y:S01]  /*6bf0*/  LDL R71, [R1+0xb8] ;  /* 0x0000b80001477983 */ /* 0x000ee20000100800 */
[----:B0-----:R-:W-:Y:S01]  /*6c00*/  FADD.FTZ R56, R52, -UR4 ;  /* 0x8000000434387e21 */ /* 0x001fe20008010000 */
[----:B------:R-:W-:-:S02]  /*6c10*/  SHF.L.U32 R60, R120, 0x10, RZ ;  /* 0x00000010783c7819 */ /* 0x000fc400000006ff */
[----:B------:R-:W3:Y:S01]  /*6c20*/  LDL R211, [R1+0xc8] ;  /* 0x0000c80001d37983 */ /* 0x000ee20000100800 */
[----:B------:R-:W-:Y:S01]  /*6c30*/  SHF.L.U32 R52, R185, 0x10, RZ ;  /* 0x00000010b9347819 */ /* 0x000fe200000006ff */
[----:B------:R-:W-:Y:S01]  /*6c40*/  FMUL.FTZ R56, R56, UR5 ;  /* 0x0000000538387c20 */ /* 0x000fe20008410000 */
[----:B------:R-:W-:-:S03]  /*6c50*/  SHF.L.U32 R57, R121, 0x10, RZ ;  /* 0x0000001079397819 */ /* 0x000fc600000006ff */
[----:B------:R-:W-:Y:S01]  /*6c60*/  FFMA.FTZ R48, R56, R59, R60 ;  /* 0x0000003b38307223 */ /* 0x000fe2000001003c */
[----:B------:R-:W-:Y:S01]  /*6c70*/  SHF.L.U32 R59, R122, 0x10, RZ ;  /* 0x000000107a3b7819 */ /* 0x000fe200000006ff */
[----:B------:R-:W-:Y:S01]  /*6c80*/  FFMA.FTZ R52, R54, R52, R57 ;  /* 0x0000003436347223 */ /* 0x000fe20000010039 */
[----:B------:R-:W-:Y:S01]  /*6c90*/  FMUL.FTZ R57, R58, UR5 ;  /* 0x000000053a397c20 */ /* 0x000fe20008410000 */
[----:B------:R-:W-:Y:S02]  /*6ca0*/  IMAD.U32 R58, R186, 0x10000, RZ ;  /* 0x00010000ba3a7824 */ /* 0x000fe400078e00ff */
[----:B------:R-:W-:Y:S01]  /*6cb0*/  FADD.FTZ R60, R50, -UR4 ;  /* 0x80000004323c7e21 */ /* 0x000fe20008010000 */
[----:B------:R-:W-:Y:S01]  /*6cc0*/  SHF.L.U32 R63, R231, 0x10, RZ ;  /* 0x00000010e73f7819 */ /* 0x000fe200000006ff */
[----:B------:R-:W-:Y:S01]  /*6cd0*/  FFMA.FTZ R50, R57, R58, R59 ;  /* 0x0000003a39327223 */ /* 0x000fe2000001003b */
[----:B------:R-:W-:Y:S01]  /*6ce0*/  FMUL.FTZ R58, R49, UR5 ;  /* 0x00000005313a7c20 */ /* 0x000fe20008410000 */
[----:B------:R-:W-:Y:S01]  /*6cf0*/  FMUL.FTZ R59, R60, UR5 ;  /* 0x000000053c3b7c20 */ /* 0x000fe20008410000 */
[----:B------:R-:W-:Y:S01]  /*6d00*/  SHF.L.U32 R49, R230, 0x10, RZ ;  /* 0x00000010e6317819 */ /* 0x000fe200000006ff */
[----:B------:R-:W-:Y:S01]  /*6d10*/  IMAD.U32 R60, R187, 0x10000, RZ ;  /* 0x00010000bb3c7824 */ /* 0x000fe200078e00ff */
[----:B------:R-:W-:Y:S01]  /*6d20*/  SHF.L.U32 R61, R123, 0x10, RZ ;  /* 0x000000107b3d7819 */ /* 0x000fe200000006ff */
[----:B------:R-:W-:-:S02]  /*6d30*/  FADD.FTZ R62, R51, -UR4 ;  /* 0x80000004333e7e21 */ /* 0x000fc40008010000 */
[----:B------:R-:W-:Y:S01]  /*6d40*/  FFMA.FTZ R49, R58, R49, R63 ;  /* 0x000000313a317223 */ /* 0x000fe2000001003f */
[----:B------:R-:W-:Y:S01]  /*6d50*/  SHF.L.U32 R63, R234, 0x10, RZ ;  /* 0x00000010ea3f7819 */ /* 0x000fe200000006ff */
[----:B------:R-:W-:Y:S01]  /*6d60*/  FFMA.FTZ R51, R59, R60, R61 ;  /* 0x0000003c3b337223 */ /* 0x000fe2000001003d */
[----:B------:R-:W-:Y:S01]  /*6d70*/  SHF.L.U32 R61, R235, 0x10, RZ ;  /* 0x00000010eb3d7819 */ /* 0x000fe200000006ff */
[----:B------:R-:W-:Y:S01]  /*6d80*/  FMUL.FTZ R60, R62, UR5 ;  /* 0x000000053e3c7c20 */ /* 0x000fe20008410000 */
[----:B------:R-:W-:Y:S01]  /*6d90*/  FADD.FTZ R62, R55, -UR4 ;  /* 0x80000004373e7e21 */ /* 0x000fe20008010000 */
[----:B------:R-:W-:Y:S02]  /*6da0*/  FMUL.FTZ R55, R53, UR5 ;  /* 0x0000000535377c20 */ /* 0x000fe40008410000 */
[----:B------:R-:W-:Y:S01]  /*6db0*/  FFMA.FTZ R63, R60, R63, R61 ;  /* 0x0000003f3c3f7223 */ /* 0x000fe2000001003d */
[----:B------:R-:W-:Y:S01]  /*6dc0*/  FMUL.FTZ R61, R62, UR5 ;  /* 0x000000053e3d7c20 */ /* 0x000fe20008410000 */
[----:B------:R-:W-:Y:S01]  /*6dd0*/  IMAD.U32 R53, R222, 0x10000, RZ ;  /* 0x00010000de357824 */ /* 0x000fe200078e00ff */
[----:B------:R-:W-:-:S03]  /*6de0*/  SHF.L.U32 R62, R226, 0x10, RZ ;  /* 0x00000010e23e7819 */ /* 0x000fc600000006ff */
[----:B------:R-:W-:Y:S02]  /*6df0*/  FFMA.FTZ R53, R55, R53, R64 ;  /* 0x0000003537357223 */ /* 0x000fe40000010040 */
[----:B------:R-:W-:Y:S01]  /*6e00*/  FFMA.FTZ R62, R61, R62, R65 ;  /* 0x0000003e3d3e7223 */ /* 0x000fe20000010041 */
[----:B------:R-:W3:Y:S04]  /*6e10*/  LDL R64, [R1+0x20] ;  /* 0x0000200001407983 */ /* 0x000ee80000100800 */
[----:B------:R-:W3:Y:S01]  /*6e20*/  LDL R65, [R1+0x18] ;  /* 0x0000180001417983 */ /* 0x000ee20000100800 */
[----:B------:R-:W-:Y:S02]  /*6e30*/  F2FP.BF16.F32.PACK_AB R50, R49, R50 ;  /* 0x000000323132723e */ /* 0x000fe400000010ff */
[----:B------:R-:W-:-:S02]  /*6e40*/  F2FP.BF16.F32.PACK_AB R49, R62, R52 ;  /* 0x000000343e31723e */ /* 0x000fc400000010ff */
[----:B------:R-:W3:Y:S01]  /*6e50*/  LDL R62, [R1+0x1c] ;  /* 0x00001c00013e7983 */ /* 0x000ee20000100800 */
[----:B------:R-:W-:-:S03]  /*6e60*/  F2FP.BF16.F32.PACK_AB R51, R63, R51 ;  /* 0x000000333f33723e */ /* 0x000fc600000010ff */
[----:B------:R-:W3:Y:S01]  /*6e70*/  LDL R63, [R1+0x30] ;  /* 0x00003000013f7983 */ /* 0x000ee20000100800 */
[----:B------:R-:W-:Y:S01]  /*6e80*/  F2FP.BF16.F32.PACK_AB R48, R53, R48 ;  /* 0x000000303530723e */ /* 0x000fe200000010ff */
[----:B------:R-:W-:-:S05]  /*6e90*/  IMAD.WIDE.U32 R52, R207, 0x10, R250 ;  /* 0x00000010cf347825 */ /* 0x000fca00078e00fa */
[----:B------:R0:W-:Y:S02]  /*6ea0*/  STG.E.128 desc[UR8][R52.64], R48 ;  /* 0x0000003034007986 */ /* 0x0001e4000c101d08 */
[----:B0-----:R-:W-:Y:S01]  /*6eb0*/  SHF.L.U32 R49, R92, 0x10, RZ ;  /* 0x000000105c317819 */ /* 0x001fe200000006ff */
[----:B------:R-:W-:-:S04]  /*6ec0*/  IMAD.U32 R48, R156, 0x10000, RZ ;  /* 0x000100009c307824 */ /* 0x000fc800078e00ff */
[----:B------:R-:W-:Y:S01]  /*6ed0*/  FFMA.FTZ R48, R56, R48, R49 ;  /* 0x0000003038307223 */ /* 0x000fe20000010031 */
[----:B------:R-:W-:Y:S02]  /*6ee0*/  SHF.L.U32 R56, R224, 0x10, RZ ;  /* 0x00000010e0387819 */ /* 0x000fe400000006ff */
[----:B------:R-:W-:Y:S02]  /*6ef0*/  SHF.L.U32 R49, R225, 0x10, RZ ;  /* 0x00000010e1317819 */ /* 0x000fe400000006ff */
[----:B------:R-:W-:-:S03]  /*6f00*/  SHF.L.U32 R50, R93, 0x10, RZ ;  /* 0x000000105d327819 */ /* 0x000fc600000006ff */
[----:B------:R-:W-:Y:S01]  /*6f10*/  FFMA.FTZ R56, R55, R56, R49 ;  /* 0x0000003837387223 */ /* 0x000fe20000010031 */
[----:B------:R-:W-:Y:S01]  /*6f20*/  IMAD.U32 R49, R157, 0x10000, RZ ;  /* 0x000100009d317824 */ /* 0x000fe200078e00ff */
[----:B------:R-:W-:-:S03]  /*6f30*/  SHF.L.U32 R51, R229, 0x10, RZ ;  /* 0x00000010e5337819 */ /* 0x000fc600000006ff */
[----:B------:R-:W-:Y:S01]  /*6f40*/  FFMA.FTZ R49, R54, R49, R50 ;  /* 0x0000003136317223 */ /* 0x000fe20000010032 */
[----:B------:R-:W-:-:S05]  /*6f50*/  SHF.L.U32 R50, R228, 0x10, RZ ;  /* 0x00000010e4327819 */ /* 0x000fca00000006ff */
        /* <DEDUP_REMOVED lines=8> */
[----:B------:R-:W-:Y:S01]  /*6fe0*/  IMAD.U32 R51, R159, 0x10000, RZ ;  /* 0x000100009f337824 */ /* 0x000fe200078e00ff */
[----:B------:R-:W-:Y:S02]  /*6ff0*/  SHF.L.U32 R53, R236, 0x10, RZ ;  /* 0x00000010ec357819 */ /* 0x000fe400000006ff */
[----:B------:R-:W-:Y:S01]  /*7000*/  SHF.L.U32 R54, R237, 0x10, RZ ;  /* 0x00000010ed367819 */ /* 0x000fe200000006ff */
[----:B------:R-:W-:Y:S01]  /*7010*/  FFMA.FTZ R51, R59, R51, R52 ;  /* 0x000000333b337223 */ /* 0x000fe20000010034 */
[----:B------:R-:W-:Y:S01]  /*7020*/  FADD.FTZ R52, R44, -UR4 ;  /* 0x800000042c347e21 */ /* 0x000fe20008010000 */
[----:B------:R-:W-:Y:S02]  /*7030*/  SHF.L.U32 R55, R124, 0x10, RZ ;  /* 0x000000107c377819 */ /* 0x000fe400000006ff */
[----:B------:R-:W-:Y:S01]  /*7040*/  FFMA.FTZ R60, R60, R53, R54 ;  /* 0x000000353c3c7223 */ /* 0x000fe20000010036 */
[----:B------:R-:W-:-:S02]  /*7050*/  IMAD.U32 R54, R180, 0x10000, RZ ;  /* 0x00010000b4367824 */ /* 0x000fc400078e00ff */
[----:B------:R-:W-:Y:S01]  /*7060*/  FMUL.FTZ R52, R52, UR5 ;  /* 0x0000000534347c20 */ /* 0x000fe20008410000 */
[----:B------:R-:W-:Y:S02]  /*7070*/  SHF.L.U32 R44, R152, 0x10, RZ ;  /* 0x00000010982c7819 */ /* 0x000fe400000006ff */
[----:B------:R-:W-:Y:S01]  /*7080*/  SHF.L.U32 R53, R96, 0x10, RZ ;  /* 0x0000001060357819 */ /* 0x000fe200000006ff */
[----:B------:R-:W-:Y:S01]  /*7090*/  FFMA.FTZ R54, R52, R54, R55 ;  /* 0x0000003634367223 */ /* 0x000fe20000010037 */
[----:B------:R-:W-:Y:S01]  /*70a0*/  SHF.L.U32 R57, R239, 0x10, RZ ;  /* 0x00000010ef397819 */ /* 0x000fe200000006ff */
[----:B------:R-:W-:Y:S02]  /*70b0*/  IMAD.U32 R55, R238, 0x10000, RZ ;  /* 0x00010000ee377824 */ /* 0x000fe400078e00ff */
[----:B------:R-:W-:Y:S01]  /*70c0*/  FFMA.FTZ R52, R52, R44, R53 ;  /* 0x0000002c34347223 */ /* 0x000fe20000010035 */
[----:B------:R-:W-:Y:S02]  /*70d0*/  SHF.L.U32 R53, R240, 0x10, RZ ;  /* 0x00000010f0357819 */ /* 0x000fe400000006ff */
[----:B------:R-:W-:Y:S01]  /*70e0*/  SHF.L.U32 R44, R241, 0x10, RZ ;  /* 0x00000010f12c7819 */ /* 0x000fe200000006ff */
[----:B------:R-:W-:-:S04]  /*70f0*/  FFMA.FTZ R55, R45, R55, R57 ;  /* 0x000000372d377223 */ /* 0x000fc80000010039 */
[----:B------:R-:W-:Y:S01]  /*7100*/  FFMA.FTZ R53, R45, R53, R44 ;  /* 0x000000352d357223 */ /* 0x000fe2000001002c */
[----:B------:R-:W-:Y:S01]  /*7110*/  SHF.L.U32 R45, R125, 0x10, RZ ;  /* 0x000000107d2d7819 */ /* 0x000fe200000006ff */
[----:B------:R-:W-:Y:S01]  /*7120*/  IMAD.U32 R44, R181, 0x10000, RZ ;  /* 0x00010000b52c7824 */ /* 0x000fe200078e00ff */
[----:B------:R-:W-:Y:S02]  /*7130*/  F2FP.BF16.F32.PACK_AB R48, R56, R48 ;  /* 0x000000303830723e */ /* 0x000fe400000010ff */
[----:B------:R-:W-:Y:S01]  /*7140*/  F2FP.BF16.F32.PACK_AB R51, R60, R51 ;  /* 0x000000333c33723e */ /* 0x000fe200000010ff */
[----:B------:R-:W-:Y:S01]  /*7150*/  FFMA.FTZ R56, R46, R44, R45 ;  /* 0x0000002c2e387223 */ /* 0x000fe2000001002d */
[----:B------:R-:W-:Y:S01]  /*7160*/  F2FP.BF16.F32.PACK_AB R50, R58, R50 ;  /* 0x000000323a32723e */ /* 0x000fe200000010ff */
[----:B------:R-:W-:Y:S01]  /*7170*/  IMAD.WIDE.U32 R44, R207, 0x10, R248 ;  /* 0x00000010cf2c7825 */ /* 0x000fe200078e00f8 */
[----:B------:R-:W-:Y:S02]  /*7180*/  F2FP.BF16.F32.PACK_AB R49, R61, R49 ;  /* 0x000000313d31723e */ /* 0x000fe400000010ff */
[----:B------:R-:W-:-:S02]  /*7190*/  SHF.L.U32 R57, R153, 0x10, RZ ;  /* 0x0000001099397819 */ /* 0x000fc400000006ff */
[----:B------:R-:W-:Y:S01]  /*71a0*/  SHF.L.U32 R58, R97, 0x10, RZ ;  /* 0x00000010613a7819 */ /* 0x000fe200000006ff */
[----:B------:R0:W-:Y:S04]  /*71b0*/  STG.E.128 desc[UR8][R44.64], R48 ;  /* 0x000000302c007986 */ /* 0x0001e8000c101d08 */
[----:B------:R-:W-:Y:S01]  /*71c0*/  FFMA.FTZ R46, R46, R57, R58 ;  /* 0x000000392e2e7223 */ /* 0x000fe2000001003a */
[----:B------:R-:W-:Y:S01]  /*71d0*/  FMUL.FTZ R57, R47, UR5 ;  /* 0x000000052f397c20 */ /* 0x000fe20008410000 */
[----:B------:R-:W-:Y:S01]  /*71e0*/  SHF.L.U32 R58, R244, 0x10, RZ ;  /* 0x00000010f43a7819 */ /* 0x000fe200000006ff */
[----:B------:R-:W-:Y:S01]  /*71f0*/  FMUL.FTZ R47, R40, UR5 ;  /* 0x00000005282f7c20 */ /* 0x000fe20008410000 */
[----:B------:R-:W-:Y:S01]  /*7200*/  SHF.L.U32 R59, R154, 0x10, RZ ;  /* 0x000000109a3b7819 */ /* 0x000fe200000006ff */
[----:B------:R-:W-:Y:S01]  /*7210*/  FADD.FTZ R61, R42, -UR4 ;  /* 0x800000042a3d7e21 */ /* 0x000fe20008010000 */
[----:B0-----:R-:W-:Y:S01]  /*7220*/  IMAD.U32 R51, R242, 0x10000, RZ ;  /* 0x00010000f2337824 */ /* 0x001fe200078e00ff */
[----:B------:R-:W-:-:S02]  /*7230*/  SHF.L.U32 R50, R243, 0x10, RZ ;  /* 0x00000010f3327819 */ /* 0x000fc400000006ff */
[----:B----4-:R-:W-:Y:S01]  /*7240*/  SHF.L.U32 R44, R217, 0x10, RZ ;  /* 0x00000010d92c7819 */ /* 0x010fe200000006ff */
[----:B------:R-:W-:Y:S01]  /*7250*/  IMAD.U32 R49, R182, 0x10000, RZ ;  /* 0x00010000b6317824 */ /* 0x000fe200078e00ff */
[----:B------:R-:W-:Y:S01]  /*7260*/  SHF.L.U32 R45, R126, 0x10, RZ ;  /* 0x000000107e2d7819 */ /* 0x000fe200000006ff */
[----:B------:R-:W-:Y:S01]  /*7270*/  FFMA.FTZ R40, R57, R51, R50 ;  /* 0x0000003339287223 */ /* 0x000fe20000010032 */
[----:B------:R-:W-:Y:S01]  /*7280*/  SHF.L.U32 R48, R98, 0x10, RZ ;  /* 0x0000001062307819 */ /* 0x000fe200000006ff */
[----:B------:R-:W-:Y:S01]  /*7290*/  FADD.FTZ R50, R41, -UR4 ;  /* 0x8000000429327e21 */ /* 0x000fe20008010000 */
[----:B------:R-:W4:Y:S01]  /*72a0*/  LDL R51, [R1+0x28] ;  /* 0x0000280001337983 */ /* 0x000f220000100800 */
[----:B------:R-:W-:Y:S01]  /*72b0*/  FFMA.FTZ R58, R57, R58, R44 ;  /* 0x0000003a393a7223 */ /* 0x000fe2000001002c */
[C---:B------:R-:W-:Y:S01]  /*72c0*/  FFMA.FTZ R49, R47.reuse, R49, R45 ;  /* 0x000000312f317223 */ /* 0x040fe2000001002d */
[----:B-----5:R-:W-:Y:S01]  /*72d0*/  SHF.L.U32 R44, R246, 0x10, RZ ;  /* 0x00000010f62c7819 */ /* 0x020fe200000006ff */
[----:B------:R-:W-:Y:S01]  /*72e0*/  FFMA.FTZ R59, R47, R59, R48 ;  /* 0x0000003b2f3b7223 */ /* 0x000fe20000010030 */
[----:B--2---:R-:W-:-:S02]  /*72f0*/  IMAD.U32 R45, R245, 0x10000, RZ ;  /* 0x00010000f52d7824 */ /* 0x004fc400078e00ff */
[----:B------:R-:W-:Y:S01]  /*7300*/  FMUL.FTZ R50, R50, UR5 ;  /* 0x0000000532327c20 */ /* 0x000fe20008410000 */
[----:B------:R-:W-:Y:S01]  /*7310*/  SHF.L.U32 R48, R127, 0x10, RZ ;  /* 0x000000107f307819 */ /* 0x000fe200000006ff */
[----:B------:R-:W-:Y:S02]  /*7320*/  IMAD.U32 R47, R183, 0x10000, RZ ;  /* 0x00010000b72f7824 */ /* 0x000fe400078e00ff */
[----:B------:R-:W-:Y:S01]  /*7330*/  FMUL.FTZ R61, R61, UR5 ;  /* 0x000000053d3d7c20 */ /* 0x000fe20008410000 */
[----:B------:R-:W-:Y:S01]  /*7340*/  FFMA.FTZ R42, R50, R45, R44 ;  /* 0x0000002d322a7223 */ /* 0x000fe2000001002c */
[----:B------:R-:W-:Y:S01]  /*7350*/  FADD.FTZ R44, R43, -UR4 ;  /* 0x800000042b2c7e21 */ /* 0x000fe20008010000 */
[----:B------:R-:W2:Y:S01]  /*7360*/  LDL R57, [R1+0x40] ;  /* 0x0000400001397983 */ /* 0x000ea20000100800 */
[----:B------:R-:W-:Y:S01]  /*7370*/  FFMA.FTZ R43, R61, R47, R48 ;  /* 0x0000002f3d2b7223 */ /* 0x000fe20000010030 */
[----:B------:R-:W-:Y:S02]  /*7380*/  SHF.L.U32 R47, R155, 0x10, RZ ;  /* 0x000000109b2f7819 */ /* 0x000fe400000006ff */
[----:B------:R-:W-:-:S05]  /*7390*/  SHF.L.U32 R48, R99, 0x10, RZ ;  /* 0x0000001063307819 */ /* 0x000fca00000006ff */
[----:B------:R-:W-:Y:S01]  /*73a0*/  FFMA.FTZ R61, R61, R47, R48 ;  /* 0x0000002f3d3d7223 */ /* 0x000fe20000010030 */
[----:B------:R-:W-:Y:S01]  /*73b0*/  FMUL.FTZ R44, R44, UR5 ;  /* 0x000000052c2c7c20 */ /* 0x000fe20008410000 */
[----:B---3--:R-:W-:Y:S02]  /*73c0*/  SHF.L.U32 R47, R64, 0x10, RZ ;  /* 0x00000010402f7819 */ /* 0x008fe400000006ff */
[----:B------:R-:W3:Y:S01]  /*73d0*/  LDL R64, [R1+0x3c] ;  /* 0x00003c0001407983 */ /* 0x000ee20000100800 */
[----:B------:R-:W-:-:S03]  /*73e0*/  SHF.L.U32 R45, R65, 0x10, RZ ;  /* 0x00000010412d7819 */ /* 0x000fc600000006ff */
[----:B------:R-:W5:Y:S01]  /*73f0*/  LDL R65, [R1+0x38] ;  /* 0x0000380001417983 */ /* 0x000f620000100800 */
[----:B------:R-:W-:-:S05]  /*7400*/  SHF.L.U32 R62, R62, 0x10, RZ ;  /* 0x000000103e3e7819 */ /* 0x000fca00000006ff */
[----:B------:R-:W-:Y:S01]  /*7410*/  FFMA.FTZ R62, R44, R62, R47 ;  /* 0x0000003e2c3e7223 */ /* 0x000fe2000001002f */
[----:B------:R-:W-:Y:S02]  /*7420*/  SHF.L.U32 R47, R63, 0x10, RZ ;  /* 0x000000103f2f7819 */ /* 0x000fe400000006ff */
[----:B------:R-:W5:Y:S01]  /*7430*/  LDL R63, [R1+0x50] ;  /* 0x00005000013f7983 */ /* 0x000f620000100800 */
[----:B------:R-:W-:Y:S02]  /*7440*/  SHF.L.U32 R41, R247, 0x10, RZ ;  /* 0x00000010f7297819 */ /* 0x000fe400000006ff */
[----:B------:R-:W-:Y:S01]  /*7450*/  SHF.L.U32 R60, R252, 0x10, RZ ;  /* 0x00000010fc3c7819 */ /* 0x000fe200000006ff */
[----:B------:R-:W-:-:S04]  /*7460*/  FADD.FTZ R48, R36, -UR4 ;  /* 0x8000000424307e21 */ /* 0x000fc80008010000 */
[----:B------:R-:W-:Y:S01]  /*7470*/  FFMA.FTZ R60, R50, R41, R60 ;  /* 0x00000029323c7223 */ /* 0x000fe2000001003c */
[----:B------:R-:W-:Y:S02]  /*7480*/  IMAD.U32 R41, R68, 0x10000, RZ ;  /* 0x0001000044297824 */ /* 0x000fe400078e00ff */
[----:B------:R-:W-:Y:S01]  /*7490*/  FMUL.FTZ R48, R48, UR5 ;  /* 0x0000000530307c20 */ /* 0x000fe20008410000 */
[----:B------:R-:W-:Y:S01]  /*74a0*/  FADD.FTZ R50, R38, -UR4 ;  /* 0x8000000426327e21 */ /* 0x000fe20008010000 */
[----:B------:R-:W5:Y:S01]  /*74b0*/  LDL R68, [R1+0x44] ;  /* 0x0000440001447983 */ /* 0x000f620000100800 */
[----:B------:R-:W-:Y:S01]  /*74c0*/  FFMA.FTZ R36, R44, R41, R45 ;  /* 0x000000292c247223 */ /* 0x000fe2000001002d */
[----:B------:R-:W-:Y:S01]  /*74d0*/  SHF.L.U32 R45, R128, 0x10, RZ ;  /* 0x00000010802d7819 */ /* 0x000fe200000006ff */
[----:B------:R-:W-:-:S04]  /*74e0*/  IMAD.U32 R41, R176, 0x10000, RZ ;  /* 0x00010000b0297824 */ /* 0x000fc800078e00ff */
[----:B------:R-:W-:Y:S01]  /*74f0*/  FFMA.FTZ R44, R48, R41, R45 ;  /* 0x00000029302c7223 */ /* 0x000fe2000001002d */
[----:B------:R-:W-:Y:S02]  /*7500*/  SHF.L.U32 R41, R148, 0x10, RZ ;  /* 0x0000001094297819 */ /* 0x000fe400000006ff */
[----:B------:R-:W-:-:S05]  /*7510*/  SHF.L.U32 R45, R100, 0x10, RZ ;  /* 0x00000010642d7819 */ /* 0x000fca00000006ff */
[----:B------:R-:W-:Y:S01]  /*7520*/  FFMA.FTZ R48, R48, R41, R45 ;  /* 0x0000002930307223 */ /* 0x000fe2000001002d */
[----:B------:R-:W-:Y:S01]  /*7530*/  SHF.L.U32 R41, R66, 0x10, RZ ;  /* 0x0000001042297819 */ /* 0x000fe200000006ff */
[----:B------:R-:W-:Y:S01]  /*7540*/  IMAD.U32 R45, R67, 0x10000, RZ ;  /* 0x00010000432d7824 */ /* 0x000fe200078e00ff */
[----:B------:R-:W5:Y:S01]  /*7550*/  LDL R66, [R1+0x4c] ;  /* 0x00004c0001427983 */ /* 0x000f620000100800 */
[----:B------:R-:W-:Y:S02]  /*7560*/  FMUL.FTZ R50, R50, UR5 ;  /* 0x0000000532327c20 */ /* 0x000fe40008410000 */
[----:B------:R-:W-:Y:S01]  /*7570*/  FFMA.FTZ R38, R37, R41, R47 ;  /* 0x0000002925267223 */ /* 0x000fe2000001002f */
[----:B------:R-:W-:Y:S01]  /*7580*/  IMAD.U32 R47, R177, 0x10000, RZ ;  /* 0x00010000b12f7824 */ /* 0x000fe200078e00ff */
[----:B------:R-:W-:Y:S01]  /*7590*/  F2FP.BF16.F32.PACK_AB R43, R36, R43 ;  /* 0x0000002b242b723e */ /* 0x000fe200000010ff */
[----:B------:R-:W5:Y:S01]  /*75a0*/  LDL R67, [R1+0x48] ;  /* 0x0000480001437983 */ /* 0x000f620000100800 */
[----:B------:R-:W-:-:S02]  /*75b0*/  F2FP.BF16.F32.PACK_AB R41, R40, R56 ;  /* 0x000000382829723e */ /* 0x000fc400000010ff */
[----:B------:R-:W-:Y:S02]  /*75c0*/  F2FP.BF16.F32.PACK_AB R42, R42, R49 ;  /* 0x000000312a2a723e */ /* 0x000fe400000010ff */
[----:B------:R-:W-:Y:S02]  /*75d0*/  F2FP.BF16.F32.PACK_AB R40, R55, R54 ;  /* 0x000000363728723e */ /* 0x000fe400000010ff */
[----:B------:R-:W5:Y:S01]  /*75e0*/  LDL R54, [R1+0x60] ;  /* 0x0000600001367983 */ /* 0x000f620000100800 */
[----:B----4-:R-:W-:-:S05]  /*75f0*/  SHF.L.U32 R51, R51, 0x10, RZ ;  /* 0x0000001033337819 */ /* 0x010fca00000006ff */
[----:B------:R-:W-:Y:S01]  /*7600*/  FFMA.FTZ R45, R37, R45, R51 ;  /* 0x0000002d252d7223 */ /* 0x000fe20000010033 */
[----:B------:R-:W-:-:S05]  /*7610*/  SHF.L.U32 R37, R129, 0x10, RZ ;  /* 0x0000001081257819 */ /* 0x000fca00000006ff */
[----:B------:R-:W-:Y:S01]  /*7620*/  FFMA.FTZ R47, R50, R47, R37 ;  /* 0x0000002f322f7223 */ /* 0x000fe20000010025 */
[----:B------:R-:W-:-:S05]  /*7630*/  IMAD.WIDE.U32 R36, R206, 0x10, R250 ;  /* 0x00000010ce247825 */ /* 0x000fca00078e00fa */
[----:B------:R2:W-:Y:S02]  /*7640*/  STG.E.128 desc[UR8][R36.64], R40 ;  /* 0x0000002824007986 */ /* 0x0005e4000c101d08 */
[----:B--2---:R-:W-:Y:S02]  /*7650*/  SHF.L.U32 R36, R57, 0x10, RZ ;  /* 0x0000001039247819 */ /* 0x004fe400000006ff */
[----:B------:R-:W2:Y:S01]  /*7660*/  LDL R57, [R1+0x5c] ;  /* 0x00005c0001397983 */ /* 0x000ea20000100800 */
[----:B---3--:R-:W-:-:S03]  /*7670*/  SHF.L.U32 R37, R64, 0x10, RZ ;  /* 0x0000001040257819 */ /* 0x008fc600000006ff */
[----:B------:R-:W3:Y:S01]  /*7680*/  LDL R64, [R1+0x58] ;  /* 0x0000580001407983 */ /* 0x000ee20000100800 */
[----:B-----5:R-:W-:-:S03]  /*7690*/  SHF.L.U32 R40, R65, 0x10, RZ ;  /* 0x0000001041287819 */ /* 0x020fc600000006ff */
[----:B------:R-:W4:Y:S01]  /*76a0*/  LDL R65, [R1+0x54] ;  /* 0x0000540001417983 */ /* 0x000f220000100800 */
[----:B------:R-:W-:-:S03]  /*76b0*/  SHF.L.U32 R55, R63, 0x10, RZ ;  /* 0x000000103f377819 */ /* 0x000fc600000006ff */
[----:B------:R-:W5:Y:S01]  /*76c0*/  LDL R63, [R1+0x6c] ;  /* 0x00006c00013f7983 */ /* 0x000f620000100800 */
[----:B------:R-:W-:Y:S02]  /*76d0*/  SHF.L.U32 R49, R149, 0x10, RZ ;  /* 0x0000001095317819 */ /* 0x000fe400000006ff */
[----:B------:R-:W-:Y:S01]  /*76e0*/  SHF.L.U32 R51, R101, 0x10, RZ ;  /* 0x0000001065337819 */ /* 0x000fe200000006ff */
[----:B------:R-:W-:Y:S01]  /*76f0*/  FADD.FTZ R42, R32, -UR4 ;  /* 0x80000004202a7e21 */ /* 0x000fe20008010000 */
[----:B------:R-:W-:Y:S01]  /*7700*/  SHF.L.U32 R32, R130, 0x10, RZ ;  /* 0x0000001082207819 */ /* 0x000fe200000006ff */
[----:B------:R-:W-:Y:S02]  /*7710*/  IMAD.U32 R41, R178, 0x10000, RZ ;  /* 0x00010000b2297824 */ /* 0x000fe400078e00ff */
[----:B------:R-:W-:Y:S01]  /*7720*/  FFMA.FTZ R49, R50, R49, R51 ;  /* 0x0000003132317223 */ /* 0x000fe20000010033 */
[----:B------:R-:W-:Y:S01]  /*7730*/  FMUL.FTZ R51, R39, UR5 ;  /* 0x0000000527337c20 */ /* 0x000fe20008410000 */
[----:B------:R-:W-:Y:S01]  /*7740*/  FMUL.FTZ R39, R42, UR5 ;  /* 0x000000052a277c20 */ /* 0x000fe20008410000 */
[----:B------:R-:W-:Y:S01]  /*7750*/  SHF.L.U32 R50, R150, 0x10, RZ ;  /* 0x0000001096327819 */ /* 0x000fe200000006ff */
[----:B------:R-:W-:Y:S01]  /*7760*/  IMAD.U32 R43, R69, 0x10000, RZ ;  /* 0x00010000452b7824 */ /* 0x000fe200078e00ff */
[----:B------:R-:W-:Y:S01]  /*7770*/  SHF.L.U32 R42, R102, 0x10, RZ ;  /* 0x00000010662a7819 */ /* 0x000fe200000006ff */
[----:B------:R-:W-:Y:S01]  /*7780*/  FFMA.FTZ R37, R51, R37, R36 ;  /* 0x0000002533257223 */ /* 0x000fe20000010024 */
[----:B------:R-:W-:Y:S01]  /*7790*/  FFMA.FTZ R41, R39, R41, R32 ;  /* 0x0000002927297223 */ /* 0x000fe20000010020 */
[----:B------:R-:W-:Y:S01]  /*77a0*/  FADD.FTZ R36, R33, -UR4 ;  /* 0x8000000421247e21 */ /* 0x000fe20008010000 */
[----:B------:R-:W-:Y:S01]  /*77b0*/  FADD.FTZ R56, R34, -UR4 ;  /* 0x8000000422387e21 */ /* 0x000fe20008010000 */
[----:B------:R-:W-:-:S02]  /*77c0*/  IMAD.U32 R32, R68, 0x10000, RZ ;  /* 0x0001000044207824 */ /* 0x000fc400078e00ff */
[----:B------:R-:W-:Y:S01]  /*77d0*/  FFMA.FTZ R40, R51, R43, R40 ;  /* 0x0000002b33287223 */ /* 0x000fe20000010028 */
[----:B------:R-:W-:Y:S01]  /*77e0*/  FFMA.FTZ R50, R39, R50, R42 ;  /* 0x0000003227327223 */ /* 0x000fe2000001002a */
[----:B------:R-:W5:Y:S01]  /*77f0*/  LDL R68, [R1+0x68] ;  /* 0x0000680001447983 */ /* 0x000f620000100800 */
[----:B------:R-:W-:Y:S01]  /*7800*/  SHF.L.U32 R34, R131, 0x10, RZ ;  /* 0x0000001083227819 */ /* 0x000fe200000006ff */
[----:B------:R-:W-:Y:S01]  /*7810*/  FMUL.FTZ R36, R36, UR5 ;  /* 0x0000000524247c20 */ /* 0x000fe20008410000 */
[----:B------:R-:W-:Y:S01]  /*7820*/  IMAD.U32 R43, R179, 0x10000, RZ ;  /* 0x00010000b32b7824 */ /* 0x000fe200078e00ff */
[----:B------:R-:W5:Y:S01]  /*7830*/  LDL R39, [R1+0x64] ;  /* 0x0000640001277983 */ /* 0x000f620000100800 */
[----:B------:R-:W-:Y:S01]  /*7840*/  FMUL.FTZ R56, R56, UR5 ;  /* 0x0000000538387c20 */ /* 0x000fe20008410000 */
[----:B------:R-:W-:Y:S02]  /*7850*/  SHF.L.U32 R33, R66, 0x10, RZ ;  /* 0x0000001042217819 */ /* 0x000fe400000006ff */
[----:B------:R-:W5:Y:S01]  /*7860*/  LDL R51, [R1+0x70] ;  /* 0x0000700001337983 */ /* 0x000f620000100800 */
[----:B------:R-:W-:Y:S01]  /*7870*/  FFMA.FTZ R43, R56, R43, R34 ;  /* 0x0000002b382b7223 */ /* 0x000fe20000010022 */
[----:B------:R-:W-:Y:S01]  /*7880*/  SHF.L.U32 R34, R103, 0x10, RZ ;  /* 0x0000001067227819 */ /* 0x000fe200000006ff */
[----:B------:R-:W-:Y:S01]  /*7890*/  FFMA.FTZ R55, R36, R33, R55 ;  /* 0x0000002124377223 */ /* 0x000fe20000010037 */
[----:B------:R-:W-:Y:S01]  /*78a0*/  SHF.L.U32 R42, R67, 0x10, RZ ;  /* 0x00000010432a7819 */ /* 0x000fe200000006ff */
[----:B------:R-:W5:Y:S01]  /*78b0*/  LDL R69, [R1+0x88] ;  /* 0x0000880001457983 */ /* 0x000f620000100800 */
[----:B------:R-:W-:-:S03]  /*78c0*/  SHF.L.U32 R33, R151, 0x10, RZ ;  /* 0x0000001097217819 */ /* 0x000fc600000006ff */
[----:B------:R-:W-:Y:S01]  /*78d0*/  FFMA.FTZ R42, R36, R32, R42 ;  /* 0x00000020242a7223 */ /* 0x000fe2000001002a */
[----:B------:R-:W5:Y:S01]  /*78e0*/  LDL R67, [R1+0x78] ;  /* 0x0000780001437983 */ /* 0x000f620000100800 */
[----:B------:R-:W-:Y:S01]  /*78f0*/  FFMA.FTZ R56, R56, R33, R34 ;  /* 0x0000002138387223 */ /* 0x000fe20000010022 */
[----:B------:R-:W-:Y:S02]  /*7900*/  SHF.L.U32 R34, R54, 0x10, RZ ;  /* 0x0000001036227819 */ /* 0x000fe400000006ff */
[----:B------:R-:W5:Y:S01]  /*7910*/  LDL R54, [R1+0x74] ;  /* 0x0000740001367983 */ /* 0x000f620000100800 */
[----:B------:R-:W-:Y:S02]  /*7920*/  SHF.L.U32 R33, R132, 0x10, RZ ;  /* 0x0000001084217819 */ /* 0x000fe400000006ff */
[----:B--2---:R-:W-:-:S05]  /*7930*/  SHF.L.U32 R57, R57, 0x10, RZ ;  /* 0x0000001039397819 */ /* 0x004fca00000006ff */
[----:B------:R-:W-:Y:S01]  /*7940*/  FFMA.FTZ R57, R35, R57, R34 ;  /* 0x0000003923397223 */ /* 0x000fe20000010022 */
[----:B------:R-:W-:Y:S02]  /*7950*/  SHF.L.U32 R34, R104, 0x10, RZ ;  /* 0x0000001068227819 */ /* 0x000fe400000006ff */
[----:B---3--:R-:W-:Y:S02]  /*7960*/  SHF.L.U32 R32, R64, 0x10, RZ ;  /* 0x0000001040207819 */ /* 0x008fe400000006ff */
[----:B------:R-:W2:Y:S01]  /*7970*/  LDL R64, [R1+0x80] ;  /* 0x0000800001407983 */ /* 0x000ea20000100800 */
[----:B----4-:R-:W-:-:S03]  /*7980*/  IMAD.U32 R66, R65, 0x10000, RZ ;  /* 0x0001000041427824 */ /* 0x010fc600078e00ff */
[----:B------:R-:W3:Y:S01]  /*7990*/  LDL R65, [R1+0x7c] ;  /* 0x00007c0001417983 */ /* 0x000ee20000100800 */
[----:B------:R-:W-:Y:S01]  /*79a0*/  FFMA.FTZ R66, R35, R66, R32 ;  /* 0x0000004223427223 */ /* 0x000fe20000010020 */
[----:B------:R-:W-:Y:S01]  /*79b0*/  FMUL.FTZ R32, R28, UR5 ;  /* 0x000000051c207c20 */ /* 0x000fe20008410000 */
[----:B------:R-:W-:-:S04]  /*79c0*/  IMAD.U32 R28, R172, 0x10000, RZ ;  /* 0x00010000ac1c7824 */ /* 0x000fc800078e00ff */
[----:B------:R-:W-:Y:S01]  /*79d0*/  FFMA.FTZ R35, R32, R28, R33 ;  /* 0x0000001c20237223 */ /* 0x000fe20000010021 */
[----:B------:R-:W-:-:S05]  /*79e0*/  SHF.L.U32 R28, R144, 0x10, RZ ;  /* 0x00000010901c7819 */ /* 0x000fca00000006ff */
[----:B------:R-:W-:Y:S01]  /*79f0*/  FFMA.FTZ R32, R32, R28, R34 ;  /* 0x0000001c20207223 */ /* 0x000fe20000010022 */
[----:B-----5:R-:W-:Y:S02]  /*7a00*/  SHF.L.U32 R28, R63, 0x10, RZ ;  /* 0x000000103f1c7819 */ /* 0x020fe400000006ff */
[----:B------:R-:W4:Y:S01]  /*7a10*/  LDL R63, [R1+0x90] ;  /* 0x00009000013f7983 */ /* 0x000f220000100800 */
[----:B------:R-:W-:-:S04]  /*7a20*/  FADD.FTZ R33, R29, -UR4 ;  /* 0x800000041d217e21 */ /* 0x000fc80008010000 */
[----:B------:R-:W-:Y:S01]  /*7a30*/  FMUL.FTZ R33, R33, UR5 ;  /* 0x0000000521217c20 */ /* 0x000fe20008410000 */
[----:B------:R-:W-:Y:S02]  /*7a40*/  SHF.L.U32 R34, R68, 0x10, RZ ;  /* 0x0000001044227819 */ /* 0x000fe400000006ff */
[----:B------:R-:W5:Y:S01]  /*7a50*/  LDL R68, [R1+0x8c] ;  /* 0x00008c0001447983 */ /* 0x000f620000100800 */
[----:B------:R-:W-:Y:S01]  /*7a60*/  IMAD.U32 R39, R39, 0x10000, RZ ;  /* 0x0001000027277824 */ /* 0x000fe200078e00ff */
[----:B------:R-:W-:-:S03]  /*7a70*/  SHF.L.U32 R29, R51, 0x10, RZ ;  /* 0x00000010331d7819 */ /* 0x000fc600000006ff */
[----:B------:R-:W-:Y:S01]  /*7a80*/  FFMA.FTZ R39, R33, R39, R34 ;  /* 0x0000002721277223 */ /* 0x000fe20000010022 */
[----:B------:R-:W-:Y:S01]  /*7a90*/  SHF.L.U32 R34, R145, 0x10, RZ ;  /* 0x0000001091227819 */ /* 0x000fe200000006ff */
[----:B------:R-:W-:Y:S02]  /*7aa0*/  IMAD.U32 R51, R173, 0x10000, RZ ;  /* 0x00010000ad337824 */ /* 0x000fe400078e00ff */
[----:B------:R-:W-:Y:S01]  /*7ab0*/  FFMA.FTZ R33, R33, R28, R29 ;  /* 0x0000001c21217223 */ /* 0x000fe2000001001d */
[----:B------:R-:W-:Y:S02]  /*7ac0*/  SHF.L.U32 R29, R133, 0x10, RZ ;  /* 0x00000010851d7819 */ /* 0x000fe400000006ff */
[----:B------:R-:W-:Y:S01]  /*7ad0*/  SHF.L.U32 R28, R105, 0x10, RZ ;  /* 0x00000010691c7819 */ /* 0x000fe200000006ff */
[----:B------:R-:W-:Y:S02]  /*7ae0*/  FADD.FTZ R36, R31, -UR4 ;  /* 0x800000041f247e21 */ /* 0x000fe40008010000 */
[----:B------:R-:W-:-:S02]  /*7af0*/  FFMA.FTZ R51, R30, R51, R29 ;  /* 0x000000331e337223 */ /* 0x000fc4000001001d */
[----:B------:R-:W-:Y:S01]  /*7b00*/  FFMA.FTZ R34, R30, R34, R28 ;  /* 0x000000221e227223 */ /* 0x000fe2000001001c */
[----:B------:R-:W-:Y:S01]  /*7b10*/  SHF.L.U32 R30, R67, 0x10, RZ ;  /* 0x00000010431e7819 */ /* 0x000fe200000006ff */
[----:B------:R-:W-:Y:S01]  /*7b20*/  FMUL.FTZ R36, R36, UR5 ;  /* 0x0000000524247c20 */ /* 0x000fe20008410000 */
[----:B------:R-:W-:Y:S01]  /*7b30*/  IMAD.U32 R54, R54, 0x10000, RZ ;  /* 0x0001000036367824 */ /* 0x000fe200078e00ff */
[----:B------:R-:W5:Y:S03]  /*7b40*/  LDL R67, [R1+0xa4] ;  /* 0x0000a40001437983 */ /* 0x000f660000100800 */
[----:B------:R-:W-:Y:S01]  /*7b50*/  FFMA.FTZ R54, R36, R54, R30 ;  /* 0x0000003624367223 */ /* 0x000fe2000001001e */
[----:B------:R-:W-:Y:S01]  /*7b60*/  F2FP.BF16.F32.PACK_AB R30, R60, R59 ;  /* 0x0000003b3c1e723e */ /* 0x000fe200000010ff */
[----:B------:R-:W-:Y:S01]  /*7b70*/  FMUL.FTZ R24, R24, UR5 ;  /* 0x0000000518187c20 */ /* 0x000fe20008410000 */
[----:B------:R-:W-:Y:S01]  /*7b80*/  SHF.L.U32 R59, R134, 0x10, RZ ;  /* 0x00000010863b7819 */ /* 0x000fe200000006ff */
[----:B------:R-:W-:Y:S01]  /*7b90*/  IMAD.WIDE.U32 R206, R206, 0x10, R248 ;  /* 0x00000010cece7825 */ /* 0x000fe200078e00f8 */
[----:B------:R-:W-:-:S02]  /*7ba0*/  F2FP.BF16.F32.PACK_AB R31, R62, R61 ;  /* 0x0000003d3e1f723e */ /* 0x000fc400000010ff */
[----:B------:R-:W5:Y:S01]  /*7bb0*/  LDL R61, [R1+0xa0] ;  /* 0x0000a000013d7983 */ /* 0x000f620000100800 */
[----:B------:R-:W-:-:S03]  /*7bc0*/  FMUL.FTZ R25, R25, UR5 ;  /* 0x0000000519197c20 */ /* 0x000fc60008410000 */
[----:B------:R-:W5:Y:S01]  /*7bd0*/  LDL R62, [R1+0xb0] ;  /* 0x0000b000013e7983 */ /* 0x000f620000100800 */
[----:B--2---:R-:W-:-:S03]  /*7be0*/  SHF.L.U32 R29, R64, 0x10, RZ ;  /* 0x00000010401d7819 */ /* 0x004fc600000006ff */
[----:B------:R-:W2:Y:S01]  /*7bf0*/  LDL R64, [R1+0x98] ;  /* 0x0000980001407983 */ /* 0x000ea20000100800 */
[----:B---3--:R-:W-:-:S03]  /*7c00*/  SHF.L.U32 R28, R65, 0x10, RZ ;  /* 0x00000010411c7819 */ /* 0x008fc600000006ff */
[----:B------:R-:W3:Y:S02]  /*7c10*/  LDL R65, [R1+0x94] ;  /* 0x0000940001417983 */ /* 0x000ee40000100800 */
[----:B------:R-:W-:Y:S01]  /*7c20*/  FFMA.FTZ R36, R36, R28, R29 ;  /* 0x0000001c24247223 */ /* 0x000fe2000001001d */
[----:B------:R-:W-:Y:S01]  /*7c30*/  IMAD.U32 R28, R174, 0x10000, RZ ;  /* 0x00010000ae1c7824 */ /* 0x000fe200078e00ff */
[----:B------:R-:W-:-:S03]  /*7c40*/  F2FP.BF16.F32.PACK_AB R29, R58, R46 ;  /* 0x0000002e3a1d723e */ /* 0x000fc600000010ff */
[----:B------:R-:W-:Y:S01]  /*7c50*/  FFMA.FTZ R58, R24, R28, R59 ;  /* 0x0000001c183a7223 */ /* 0x000fe2000001003b */
[----:B------:R-:W-:-:S05]  /*7c60*/  F2FP.BF16.F32.PACK_AB R28, R53, R52 ;  /* 0x00000034351c723e */ /* 0x000fca00000010ff */
[----:B------:R4:W-:Y:S01]  /*7c70*/  STG.E.128 desc[UR8][R206.64], R28 ;  /* 0x0000001cce007986 */ /* 0x0009e2000c101d08 */
[----:B------:R-:W-:Y:S02]  /*7c80*/  SHF.L.U32 R53, R146, 0x10, RZ ;  /* 0x0000001092357819 */ /* 0x000fe400000006ff */
[----:B------:R-:W-:Y:S02]  /*7c90*/  SHF.L.U32 R46, R106, 0x10, RZ ;  /* 0x000000106a2e7819 */ /* 0x000fe400000006ff */
[----:B----4-:R-:W-:Y:S01]  /*7ca0*/  SHF.L.U32 R30, R63, 0x10, RZ ;  /* 0x000000103f1e7819 */ /* 0x010fe200000006ff */
[----:B------:R-:W-:Y:S01]  /*7cb0*/  IMAD.U32 R29, R70, 0x10000, RZ ;  /* 0x00010000461d7824 */ /* 0x000fe200078e00ff */
[----:B------:R-:W4:Y:S01]  /*7cc0*/  LDL R63, [R1+0x9c] ;  /* 0x00009c00013f7983 */ /* 0x000f220000100800 */
[----:B------:R-:W-:-:S03]  /*7cd0*/  FFMA.FTZ R53, R24, R53, R46 ;  /* 0x0000003518357223 */ /* 0x000fc6000001002e */
[----:B------:R-:W4:Y:S01]  /*7ce0*/  LDL R46, [R1+0xb4] ;  /* 0x0000b400012e7983 */ /* 0x000f220000100800 */
[----:B-----5:R-:W-:Y:S01]  /*7cf0*/  SHF.L.U32 R24, R68, 0x10, RZ ;  /* 0x0000001044187819 */ /* 0x020fe200000006ff */
[----:B------:R-:W-:Y:S01]  /*7d00*/  FADD.FTZ R52, R21, -UR4 ;  /* 0x8000000415347e21 */ /* 0x000fe20008010000 */
[----:B------:R-:W-:Y:S01]  /*7d10*/  SHF.L.U32 R28, R69, 0x10, RZ ;  /* 0x00000010451c7819 */ /* 0x000fe200000006ff */
[----:B------:R-:W-:Y:S01]  /*7d20*/  FADD.FTZ R60, R20, -UR4 ;  /* 0x80000004143c7e21 */ /* 0x000fe20008010000 */
[----:B------:R-:W-:Y:S01]  /*7d30*/  PRMT R59, R168, 0x7632, R59 ;  /* 0x00007632a83b7816 */ /* 0x000fe2000000003b */
[----:B------:R-:W-:Y:S01]  /*7d40*/  FFMA.FTZ R30, R25, R24, R30 ;  /* 0x00000018191e7223 */ /* 0x000fe2000001001e */
[----:B------:R-:W-:Y:S01]  /*7d50*/  PRMT R31, R136, 0x7632, R31 ;  /* 0x00007632881f7816 */ /* 0x000fe2000000001f */
[----:B------:R-:W-:Y:S01]  /*7d60*/  FMUL.FTZ R52, R52, UR5 ;  /* 0x0000000534347c20 */ /* 0x000fe20008410000 */
[----:B------:R-:W-:Y:S01]  /*7d70*/  PRMT R24, R140, 0x7632, R24 ;  /* 0x000076328c187816 */ /* 0x000fe20000000018 */
[----:B------:R-:W-:Y:S01]  /*7d80*/  IMAD.U32 R59, R59, 0x10000, RZ ;  /* 0x000100003b3b7824 */ /* 0x000fe200078e00ff */
[----:B------:R-:W-:Y:S01]  /*7d90*/  SHF.L.U32 R21, R31, 0x10, RZ ;  /* 0x000000101f157819 */ /* 0x000fe200000006ff */
[----:B------:R-:W-:Y:S01]  /*7da0*/  FFMA.FTZ R28, R25, R29, R28 ;  /* 0x0000001d191c7223 */ /* 0x000fe2000001001c */
[----:B------:R-:W-:Y:S01]  /*7db0*/  FADD.FTZ R31, R26, -UR4 ;  /* 0x800000041a1f7e21 */ /* 0x000fe20008010000 */
[----:B------:R-:W-:Y:S01]  /*7dc0*/  IMAD.U32 R26, R24, 0x10000, RZ ;  /* 0x00010000181a7824 */ /* 0x000fe200078e00ff */
[----:B------:R-:W-:Y:S01]  /*7dd0*/  SHF.L.U32 R25, R67, 0x10, RZ ;  /* 0x0000001043197819 */ /* 0x000fe200000006ff */
[C---:B------:R-:W-:Y:S01]  /*7de0*/  FFMA.FTZ R59, R52.reuse, R59, R21 ;  /* 0x0000003b343b7223 */ /* 0x040fe20000010015 */
[----:B------:R-:W-:Y:S01]  /*7df0*/  SHF.L.U32 R21, R175, 0x10, RZ ;  /* 0x00000010af157819 */ /* 0x000fe200000006ff */
[----:B------:R-:W-:Y:S01]  /*7e00*/  FMUL.FTZ R31, R31, UR5 ;  /* 0x000000051f1f7c20 */ /* 0x000fe20008410000 */
[----:B------:R-:W-:Y:S01]  /*7e10*/  SHF.L.U32 R24, R135, 0x10, RZ ;  /* 0x0000001087187819 */ /* 0x000fe200000006ff */
[----:B------:R-:W-:Y:S01]  /*7e20*/  FFMA.FTZ R52, R52, R26, R25 ;  /* 0x0000001a34347223 */ /* 0x000fe20000010019 */
[----:B------:R-:W5:Y:S01]  /*7e30*/  LDL R67, [R1+0xac] ;  /* 0x0000ac0001437983 */ /* 0x000f620000100800 */
[----:B------:R-:W-:Y:S01]  /*7e40*/  FADD.FTZ R29, R27, -UR4 ;  /* 0x800000041b1d7e21 */ /* 0x000fe20008010000 */
[----:B------:R-:W-:Y:S01]  /*7e50*/  SHF.L.U32 R25, R107, 0x10, RZ ;  /* 0x000000106b197819 */ /* 0x000fe200000006ff */
[----:B------:R-:W-:Y:S01]  /*7e60*/  FFMA.FTZ R27, R31, R21, R24 ;  /* 0x000000151f1b7223 */ /* 0x000fe20000010018 */
[----:B------:R-:W-:Y:S01]  /*7e70*/  SHF.L.U32 R24, R147, 0x10, RZ ;  /* 0x0000001093187819 */ /* 0x000fe200000006ff */
[----:B------:R-:W-:Y:S01]  /*7e80*/  FMUL.FTZ R29, R29, UR5 ;  /* 0x000000051d1d7c20 */ /* 0x000fe20008410000 */
[----:B------:R-:W-:Y:S01]  /*7e90*/  SHF.L.U32 R20, R136, 0x10, RZ ;  /* 0x0000001088147819 */ /* 0x000fe200000006ff */
[----:B------:R-:W-:Y:S01]  /*7ea0*/  FMUL.FTZ R60, R60, UR5 ;  /* 0x000000053c3c7c20 */ /* 0x000fe20008410000 */
[----:B------:R-:W5:Y:S01]  /*7eb0*/  LDL R69, [R1+0xc4] ;  /* 0x0000c40001457983 */ /* 0x000f620000100800 */
[----:B------:R-:W-:Y:S01]  /*7ec0*/  FFMA.FTZ R31, R31, R24, R25 ;  /* 0x000000181f1f7223 */ /* 0x000fe20000010019 */
[----:B------:R-:W-:Y:S01]  /*7ed0*/  SHF.L.U32 R24, R61, 0x10, RZ ;  /* 0x000000103d187819 */ /* 0x000fe200000006ff */
[----:B------:R-:W-:Y:S01]  /*7ee0*/  FADD.FTZ R61, R22, -UR4 ;  /* 0x80000004163d7e21 */ /* 0x000fe20008010000 */
[----:B------:R-:W-:Y:S01]  /*7ef0*/  SHF.L.U32 R22, R137, 0x10, RZ ;  /* 0x0000001089167819 */ /* 0x000fe200000006ff */
[----:B------:R-:W5:Y:S02]  /*7f00*/  LDL R70, [R1+0xbc] ;  /* 0x0000bc0001467983 */ /* 0x000f640000100800 */
[----:B------:R-:W-:-:S02]  /*7f10*/  FMUL.FTZ R61, R61, UR5 ;  /* 0x000000053d3d7c20 */ /* 0x000fc40008410000 */
[----:B------:R-:W5:Y:S04]  /*7f20*/  LDL R68, [R1+0xc0] ;  /* 0x0000c00001447983 */ /* 0x000f680000100800 */
[----:B------:R-:W5:Y:S04]  /*7f30*/  LDL R207, [R1+0xcc] ;  /* 0x0000cc0001cf7983 */ /* 0x000f680000100800 */
[----:B------:R-:W5:Y:S01]  /*7f40*/  LDL R206, [R1+0xd0] ;  /* 0x0000d00001ce7983 */ /* 0x000f620000100800 */
[----:B--2---:R-:W-:Y:S01]  /*7f50*/  SHF.L.U32 R21, R64, 0x10, RZ ;  /* 0x0000001040157819 */ /* 0x004fe200000006ff */
[----:B---3--:R-:W-:-:S02]  /*7f60*/  IMAD.U32 R26, R65, 0x10000, RZ ;  /* 0x00010000411a7824 */ /* 0x008fc400078e00ff */
[----:B------:R-:W2:Y:S02]  /*7f70*/  LDL R65, [R1+0xa8] ;  /* 0x0000a80001417983 */ /* 0x000ea40000100800 */
[----:B------:R-:W-:Y:S01]  /*7f80*/  FFMA.FTZ R26, R29, R26, R21 ;  /* 0x0000001a1d1a7223 */ /* 0x000fe20000010015 */
[----:B------:R-:W-:-:S04]  /*7f90*/  IMAD.U32 R64, R169, 0x10000, RZ ;  /* 0x00010000a9407824 */ /* 0x000fc800078e00ff */
[----:B------:R-:W-:Y:S01]  /*7fa0*/  FFMA.FTZ R64, R61, R64, R22 ;  /* 0x000000403d407223 */ /* 0x000fe20000010016 */
[----:B----4-:R-:W-:Y:S01]  /*7fb0*/  SHF.L.U32 R21, R63, 0x10, RZ ;  /* 0x000000103f157819 */ /* 0x010fe200000006ff */
[----:B------:R-:W-:-:S04]  /*7fc0*/  IMAD.U32 R63, R168, 0x10000, RZ ;  /* 0x00010000a83f7824 */ /* 0x000fc800078e00ff */
[----:B------:R-:W-:Y:S01]  /*7fd0*/  FFMA.FTZ R29, R29, R21, R24 ;  /* 0x000000151d1d7223 */ /* 0x000fe20000010018 */
[----:B------:R-:W-:Y:S01]  /*7fe0*/  FFMA.FTZ R63, R60, R63, R20 ;  /* 0x0000003f3c3f7223 */ /* 0x000fe20000010014 */
[----:B------:R-:W-:Y:S02]  /*7ff0*/  SHF.L.U32 R20, R140, 0x10, RZ ;  /* 0x000000108c147819 */ /* 0x000fe400000006ff */
[----:B------:R-:W-:-:S05]  /*8000*/  SHF.L.U32 R21, R108, 0x10, RZ ;  /* 0x000000106c157819 */ /* 0x000fca00000006ff */
[----:B------:R-:W-:Y:S01]  /*8010*/  FFMA.FTZ R60, R60, R20, R21 ;  /* 0x000000143c3c7223 */ /* 0x000fe20000010015 */
[----:B------:R-:W-:Y:S02]  /*8020*/  SHF.L.U32 R20, R141, 0x10, RZ ;  /* 0x000000108d147819 */ /* 0x000fe400000006ff */
[----:B------:R-:W-:-:S05]  /*8030*/  SHF.L.U32 R21, R109, 0x10, RZ ;  /* 0x000000106d157819 */ /* 0x000fca00000006ff */
[----:B------:R-:W-:Y:S01]  /*8040*/  FFMA.FTZ R61, R61, R20, R21 ;  /* 0x000000143d3d7223 */ /* 0x000fe20000010015 */
[----:B------:R-:W-:Y:S02]  /*8050*/  SHF.L.U32 R20, R46, 0x10, RZ ;  /* 0x000000102e147819 */ /* 0x000fe400000006ff */
[----:B------:R-:W3:Y:S01]  /*8060*/  LDL R46, [R1+0xd4] ;  /* 0x0000d400012e7983 */ /* 0x000ee20000100800 */
[----:B------:R-:W-:Y:S01]  /*8070*/  FADD.FTZ R23, R23, -UR4 ;  /* 0x8000000417177e21 */ /* 0x000fe20008010000 */
[----:B-----5:R-:W-:Y:S02]  /*8080*/  SHF.L.U32 R21, R67, 0x10, RZ ;  /* 0x0000001043157819 */ /* 0x020fe400000006ff */
[----:B------:R-:W-:Y:S01]  /*8090*/  SHF.L.U32 R62, R62, 0x10, RZ ;  /* 0x000000103e3e7819 */ /* 0x000fe200000006ff */
[----:B------:R-:W-:Y:S01]  /*80a0*/  FMUL.FTZ R23, R23, UR5 ;  /* 0x0000000517177c20 */ /* 0x000fe20008410000 */
[----:B------:R-:W-:Y:S01]  /*80b0*/  FADD.FTZ R196, R196, -UR4 ;  /* 0x80000004c4c47e21 */ /* 0x000fe20008010000 */
[----:B------:R-:W-:-:S02]  /*80c0*/  IMAD.U32 R67, R170, 0x10000, RZ ;  /* 0x00010000aa437824 */ /* 0x000fc400078e00ff */
[----:B------:R-:W-:Y:S01]  /*80d0*/  FFMA.FTZ R62, R23, R62, R20 ;  /* 0x0000003e173e7223 */ /* 0x000fe20000010014 */
[----:B------:R-:W-:Y:S01]  /*80e0*/  SHF.L.U32 R20, R138, 0x10, RZ ;  /* 0x000000108a147819 */ /* 0x000fe200000006ff */
[----:B------:R-:W-:Y:S01]  /*80f0*/  IMAD.WIDE.U32 R24, R208, 0x10, R250 ;  /* 0x00000010d0187825 */ /* 0x000fe200078e00fa */
[----:B------:R-:W-:Y:S02]  /*8100*/  F2FP.BF16.F32.PACK_AB R22, R42, R41 ;  /* 0x000000292a16723e */ /* 0x000fe400000010ff */
[----:B------:R-:W-:Y:S02]  /*8110*/  SHF.L.U32 R68, R68, 0x10, RZ ;  /* 0x0000001044447819 */ /* 0x000fe400000006ff */
[----:B------:R-:W-:Y:S02]  /*8120*/  SHF.L.U32 R41, R110, 0x10, RZ ;  /* 0x000000106e297819 */ /* 0x000fe400000006ff */
[----:B------:R-:W-:Y:S02]  /*8130*/  F2FP.BF16.F32.PACK_AB R27, R26, R27 ;  /* 0x0000001b1a1b723e */ /* 0x000fe400000010ff */
[----:B------:R-:W-:-:S02]  /*8140*/  F2FP.BF16.F32.PACK_AB R26, R28, R58 ;  /* 0x0000003a1c1a723e */ /* 0x000fc400000010ff */
[----:B------:R-:W-:Y:S02]  /*8150*/  F2FP.BF16.F32.PACK_AB R31, R29, R31 ;  /* 0x0000001f1d1f723e */ /* 0x000fe400000010ff */
[----:B------:R-:W-:Y:S02]  /*8160*/  F2FP.BF16.F32.PACK_AB R30, R30, R53 ;  /* 0x000000351e1e723e */ /* 0x000fe400000010ff */
[----:B------:R-:W-:Y:S02]  /*8170*/  F2FP.BF16.F32.PACK_AB R29, R36, R34 ;  /* 0x00000022241d723e */ /* 0x000fe400000010ff */
[----:B------:R-:W-:Y:S02]  /*8180*/  F2FP.BF16.F32.PACK_AB R28, R33, R32 ;  /* 0x00000020211c723e */ /* 0x000fe400000010ff */
[----:B------:R-:W-:Y:S02]  /*8190*/  F2FP.BF16.F32.PACK_AB R32, R59, R63 ;  /* 0x0000003f3b20723e */ /* 0x000fe400000010ff */
[----:B------:R-:W-:Y:S01]  /*81a0*/  F2FP.BF16.F32.PACK_AB R36, R52, R60 ;  /* 0x0000003c3424723e */ /* 0x000fe200000010ff */
[----:B------:R-:W-:-:S04]  /*81b0*/  UIADD3 UR6, UPT, UPT, UR6, UR20, URZ ;  /* 0x0000001406067290 */ /* 0x000fc8000fffe0ff */
[----:B------:R-:W-:Y:S02]  /*81c0*/  UISETP.GE.AND UP2, UPT, UR6, UR21, UPT ;  /* 0x000000150600728c */ /* 0x000fe4000bf46270 */
[----:B------:R-:W-:Y:S01]  /*81d0*/  UPLOP3.LUT UP1, UPT, UPT, UPT, UP1, 0x40, 0x4 ;  /* 0x000000000004789c */ /* 0x000fe20003f2e810 */
[----:B--2---:R-:W-:-:S04]  /*81e0*/  IMAD.U32 R65, R65, 0x10000, RZ ;  /* 0x0001000041417824 */ /* 0x004fc800078e00ff */
[----:B------:R-:W-:Y:S01]  /*81f0*/  FFMA.FTZ R65, R23, R65, R21 ;  /* 0x0000004117417223 */ /* 0x000fe20000010015 */
[----:B------:R-:W-:Y:S01]  /*8200*/  F2FP.BF16.F32.PACK_AB R23, R66, R43 ;  /* 0x0000002b4217723e */ /* 0x000fe200000010ff */
[----:B------:R-:W-:Y:S01]  /*8210*/  FMUL.FTZ R66, R196, UR5 ;  /* 0x00000005c4427c20 */ /* 0x000fe20008410000 */
[----:B------:R-:W-:-:S03]  /*8220*/  F2FP.BF16.F32.PACK_AB R21, R40, R47 ;  /* 0x0000002f2815723e */ /* 0x000fc600000010ff */
[----:B------:R-:W-:Y:S01]  /*8230*/  FFMA.FTZ R67, R66, R67, R20 ;  /* 0x0000004342437223 */ /* 0x000fe20000010014 */
[----:B------:R-:W-:-:S05]  /*8240*/  F2FP.BF16.F32.PACK_AB R20, R45, R44 ;  /* 0x0000002c2d14723e */ /* 0x000fca00000010ff */
[----:B------:R0:W-:Y:S01]  /*8250*/  STG.E.128 desc[UR8][R24.64], R20 ;  /* 0x0000001418007986 */ /* 0x0001e2000c101d08 */
[----:B------:R-:W-:Y:S01]  /*8260*/  IMAD.U32 R196, R171, 0x10000, RZ ;  /* 0x00010000abc47824 */ /* 0x000fe200078e00ff */
[----:B------:R-:W-:Y:S02]  /*8270*/  SHF.L.U32 R40, R142, 0x10, RZ ;  /* 0x000000108e287819 */ /* 0x000fe400000006ff */
[----:B0-----:R-:W-:Y:S01]  /*8280*/  SHF.L.U32 R20, R69, 0x10, RZ ;  /* 0x0000001045147819 */ /* 0x001fe200000006ff */
[----:B------:R-:W-:Y:S01]  /*8290*/  FADD.FTZ R69, R198, -UR4 ;  /* 0x80000004c6457e21 */ /* 0x000fe20008010000 */
[----:B------:R-:W-:Y:S01]  /*82a0*/  FADD.FTZ R23, R197, -UR4 ;  /* 0x80000004c5177e21 */ /* 0x000fe20008010000 */
[----:B------:R-:W-:Y:S01]  /*82b0*/  IMAD.U32 R21, R71, 0x10000, RZ ;  /* 0x0001000047157824 */ /* 0x000fe200078e00ff */
[----:B------:R-:W-:Y:S01]  /*82c0*/  SHF.L.U32 R22, R139, 0x10, RZ ;  /* 0x000000108b167819 */ /* 0x000fe200000006ff */
[----:B------:R-:W-:Y:S01]  /*82d0*/  FMUL.FTZ R69, R69, UR5 ;  /* 0x0000000545457c20 */ /* 0x000fe20008410000 */
[----:B------:R-:W-:Y:S01]  /*82e0*/  SHF.L.U32 R71, R70, 0x10, RZ ;  /* 0x0000001046477819 */ /* 0x000fe200000006ff */
[----:B------:R-:W-:Y:S01]  /*82f0*/  FMUL.FTZ R23, R23, UR5 ;  /* 0x0000000517177c20 */ /* 0x000fe20008410000 */
[----:B------:R-:W-:Y:S01]  /*8300*/  FADD.FTZ R70, R199, -UR4 ;  /* 0x80000004c7467e21 */ /* 0x000fe20008010000 */
[----:B------:R-:W-:Y:S01]  /*8310*/  FFMA.FTZ R196, R69, R196, R22 ;  /* 0x000000c445c47223 */ /* 0x000fe20000010016 */
[----:B------:R-:W-:Y:S01]  /*8320*/  SHF.L.U32 R22, R207, 0x10, RZ ;  /* 0x00000010cf167819 */ /* 0x000fe200000006ff */
[C---:B------:R-:W-:Y:S01]  /*8330*/  FFMA.FTZ R71, R23.reuse, R21, R71 ;  /* 0x0000001517477223 */ /* 0x040fe20000010047 */
[----:B------:R-:W-:Y:S01]  /*8340*/  FFMA.FTZ R68, R23, R68, R20 ;  /* 0x0000004417447223 */ /* 0x000fe20000010014 */
[----:B------:R-:W-:Y:S01]  /*8350*/  SHF.L.U32 R23, R143, 0x10, RZ ;  /* 0x000000108f177819 */ /* 0x000fe200000006ff */
[----:B------:R-:W-:Y:S01]  /*8360*/  IMAD.U32 R197, R211, 0x10000, RZ ;  /* 0x00010000d3c57824 */ /* 0x000fe200078e00ff */
[----:B------:R-:W-:Y:S01]  /*8370*/  SHF.L.U32 R24, R111, 0x10, RZ ;  /* 0x000000106f187819 */ /* 0x000fe200000006ff */
[----:B------:R-:W-:Y:S01]  /*8380*/  FMUL.FTZ R70, R70, UR5 ;  /* 0x0000000546467c20 */ /* 0x000fe20008410000 */
[----:B------:R-:W-:Y:S01]  /*8390*/  SHF.L.U32 R20, R206, 0x10, RZ ;  /* 0x00000010ce147819 */ /* 0x000fe200000006ff */
[----:B------:R-:W-:Y:S01]  /*83a0*/  FFMA.FTZ R66, R66, R40, R41 ;  /* 0x0000002842427223 */ /* 0x000fe20000010029 */
[----:B---3--:R-:W-:Y:S01]  /*83b0*/  SHF.L.U32 R21, R46, 0x10, RZ ;  /* 0x000000102e157819 */ /* 0x008fe200000006ff */
[----:B------:R-:W-:Y:S01]  /*83c0*/  FFMA.FTZ R197, R70, R197, R22 ;  /* 0x000000c546c57223 */ /* 0x000fe20000010016 */
[----:B------:R-:W-:Y:S01]  /*83d0*/  FFMA.FTZ R69, R69, R23, R24 ;  /* 0x0000001745457223 */ /* 0x000fe20000010018 */
[----:B------:R-:W-:Y:S01]  /*83e0*/  IMAD.WIDE.U32 R44, R208, 0x10, R248 ;  /* 0x00000010d02c7825 */ /* 0x000fe200078e00f8 */
[----:B------:R-:W-:-:S03]  /*83f0*/  F2FP.BF16.F32.PACK_AB R23, R57, R56 ;  /* 0x000000383917723e */ /* 0x000fc600000010ff */
[----:B------:R-:W-:Y:S01]  /*8400*/  FFMA.FTZ R70, R70, R20, R21 ;  /* 0x0000001446467223 */ /* 0x000fe20000010015 */
[----:B------:R-:W-:Y:S01]  /*8410*/  F2FP.BF16.F32.PACK_AB R22, R55, R50 ;  /* 0x000000323716723e */ /* 0x000fe200000010ff */
[----:B------:R-:W-:Y:S01]  /*8420*/  IMAD.WIDE.U32 R42, R210, 0x10, R250 ;  /* 0x00000010d22a7825 */ /* 0x000fe200078e00fa */
        /* <DEDUP_REMOVED lines=9> */
[----:B------:R-:W-:Y:S01]  /*84c0*/  F2FP.BF16.F32.PACK_AB R33, R65, R64 ;  /* 0x000000404121723e */ /* 0x000fe200000010ff */
[----:B------:R0:W-:Y:S01]  /*84d0*/  STG.E.128 desc[UR8][R44.64], R20 ;  /* 0x000000142c007986 */ /* 0x0001e2000c101d08 */
[----:B------:R-:W-:Y:S02]  /*84e0*/  F2FP.BF16.F32.PACK_AB R39, R70, R69 ;  /* 0x000000454627723e */ /* 0x000fe400000010ff */
[----:B------:R-:W-:Y:S02]  /*84f0*/  F2FP.BF16.F32.PACK_AB R38, R68, R66 ;  /* 0x000000424426723e */ /* 0x000fe400000010ff */
[----:B------:R-:W-:Y:S01]  /*8500*/  F2FP.BF16.F32.PACK_AB R37, R62, R61 ;  /* 0x0000003d3e25723e */ /* 0x000fe200000010ff */
[----:B------:R0:W-:Y:S04]  /*8510*/  STG.E.128 desc[UR8][R42.64], R24 ;  /* 0x000000182a007986 */ /* 0x0001e8000c101d08 */
[----:B------:R0:W-:Y:S04]  /*8520*/  STG.E.128 desc[UR8][R210.64], R28 ;  /* 0x0000001cd2007986 */ /* 0x0001e8000c101d08 */
[----:B------:R0:W-:Y:S04]  /*8530*/  STG.E.128 desc[UR8][R40.64], R32 ;  /* 0x0000002028007986 */ /* 0x0001e8000c101d08 */
[----:B------:R0:W-:Y:S01]  /*8540*/  STG.E.128 desc[UR8][R46.64], R36 ;  /* 0x000000242e007986 */ /* 0x0001e2000c101d08 */
[----:B------:R-:W-:Y:S05]  /*8550*/  BRA.U !UP2, `(.L_x_9285) ;  /* 0xffffff910a547547 */ /* 0x000fea000b83ffff */
[----:B------:R-:W-:Y:S05]  /*8560*/  EXIT ;  /* 0x000000000000794d */ /* 0x000fea0003800000 */
.L_x_9286:
        /* <DEDUP_REMOVED lines=9> */
.L_x_27869:


//--------------------- .text._ZN10layer_norm31ln_parallel_residual_fwd_kernelINS_13Kernel_traitsI13__nv_bfloat16S2_fS2_fjLj7168ELj1ELj1ELj4ELj16ENS_18Kernel_traits_baseILj7168ES2_S2_fS2_fjLj128EEEEELb0ELb1ELb0EEEvNS_9FwdParamsE --------------------------
	.section	.text._ZN10layer_norm31ln_parallel_residual_fwd_kernelINS_13Kernel_traitsI13__nv_bfloat16S2_fS2_fjLj7168ELj1ELj1ELj4ELj16ENS_18Kernel_traits_baseILj7168ES2_S2_fS2_fjLj128EEEEELb0ELb1ELb0EEEvNS_9FwdParamsE,"ax",@progbits
	.align	128
        .global         _ZN10layer_norm31ln_parallel_residual_fwd_kernelINS_13Kernel_traitsI13__nv_bfloat16S2_fS2_fjLj7168ELj1ELj1ELj4ELj16ENS_18Kernel_traits_baseILj7168ES2_S2_fS2_fjLj128EEEEELb0ELb1ELb0EEEvNS_9FwdParamsE
        .type           _ZN10layer_norm31ln_parallel_residual_fwd_kernelINS_13Kernel_traitsI13__nv_bfloat16S2_fS2_fjLj7168ELj1ELj1ELj4ELj16ENS_18Kernel_traits_baseILj7168ES2_S2_fS2_fjLj128EEEEELb0ELb1ELb0EEEvNS_9FwdParamsE,@function
        .size           _ZN10layer_norm31ln_parallel_residual_fwd_kernelINS_13Kernel_traitsI13__nv_bfloat16S2_fS2_fjLj7168ELj1ELj1ELj4ELj16ENS_18Kernel_traits_baseILj7168ES2_S2_fS2_fjLj128EEEEELb0ELb1ELb0EEEvNS_9FwdParamsE,(.L_x_27870 - _ZN10layer_norm31ln_parallel_residual_fwd_kernelINS_13Kernel_traitsI13__nv_bfloat16S2_fS2_fjLj7168ELj1ELj1ELj4ELj16ENS_18Kernel_traits_baseILj7168ES2_S2_fS2_fjLj128EEEEELb0ELb1ELb0EEEvNS_9FwdParamsE)
        .other          _ZN10layer_norm31ln_parallel_residual_fwd_kernelINS_13Kernel_traitsI13__nv_bfloat16S2_fS2_fjLj7168ELj1ELj1ELj4ELj16ENS_18Kernel_traits_baseILj7168ES2_S2_fS2_fjLj128EEEEELb0ELb1ELb0EEEvNS_9FwdParamsE,@"STO_CUDA_ENTRY STV_DEFAULT"
_ZN10layer_norm31ln_parallel_residual_fwd_kernelINS_13Kernel_traitsI13__nv_bfloat16S2_fS2_fjLj7168ELj1ELj1ELj4ELj16ENS_18Kernel_traits_baseILj7168ES2_S2_fS2_fjLj128EEEEELb0ELb1ELb0EEEvNS_9FwdParamsE:
.text._ZN10layer_norm31ln_parallel_residual_fwd_kernelINS_13Kernel_traitsI13__nv_bfloat16S2_fS2_fjLj7168ELj1ELj1ELj4ELj16ENS_18Kernel_traits_baseILj7168ES2_S2_fS2_fjLj128EEEEELb0ELb1ELb0EEEvNS_9FwdParamsE:
        /* <DEDUP_REMOVED lines=75> */
.L_x_9288:
        /* <DEDUP_REMOVED lines=36> */
[----:B------:R-:W-:-:S02]  /*06f0*/  CS2R R60, SRZ ;  /* 0x00000000003c7805 */ /* 0x000fc4000001ff00 */
[----:B------:R-:W-:Y:S02]  /*0700*/  CS2R R52, SRZ ;  /* 0x0000000000347805 */ /* 0x000fe4000001ff00 */
[----:B------:R-:W-:Y:S02]  /*0710*/  MOV R46, RZ ;  /* 0x000000ff002e7202 */ /* 0x000fe40000000f00 */
[----:B------:R-:W-:Y:S01]  /*0720*/  CS2R R44, SRZ ;  /* 0x00000000002c7805 */ /* 0x000fe2000001ff00 */
[----:B------:R-:W-:Y:S01]  /*0730*/  IMAD.MOV.U32 R38, RZ, RZ, RZ ;  /* 0x000000ffff267224 */ /* 0x000fe200078e00ff */
[----:B------:R-:W-:Y:S02]  /*0740*/  CS2R R36, SRZ ;  /* 0x0000000000247805 */ /* 0x000fe4000001ff00 */
[----:B------:R-:W-:Y:S01]  /*0750*/  @P0 MOV R39, RZ ;  /* 0x000000ff00270202 */ /* 0x000fe20000000f00 */
[----:B------:R-:W-:Y:S01]  /*0760*/  @P3 IMAD.MOV.U32 R63, RZ, RZ, RZ ;  /* 0x000000ffff3f3224 */ /* 0x000fe200078e00ff */
[----:B------:R-:W-:-:S02]  /*0770*/  @P1 MOV R47, RZ ;  /* 0x000000ff002f1202 */ /* 0x000fc40000000f00 */
[----:B------:R-:W-:Y:S02]  /*0780*/  @P2 MOV R55, RZ ;  /* 0x000000ff00372202 */ /* 0x000fe40000000f00 */
[----:B------:R-:W-:Y:S02]  /*0790*/  @P4 MOV R71, RZ ;  /* 0x000000ff00474202 */ /* 0x000fe40000000f00 */
[----:B------:R-:W-:Y:S02]  /*07a0*/  @P5 MOV R79, RZ ;  /* 0x000000ff004f5202 */ /* 0x000fe40000000f00 */
        /* <DEDUP_REMOVED lines=19> */
.L_x_9289:
[----:B------:R-:W-:Y:S05]  /*08e0*/  BSYNC.RECONVERGENT B0 ;  /* 0x0000000000007941 */ /* 0x000fea0003800200 */
.L_x_9287:
[----:B------:R-:W0:Y:S02]  /*08f0*/  LDCU UR4, c[0x0][0x384] ;  /* 0x00007080ff0477ac */ /* 0x000e240008000800 */
[----:B0-----:R-:W-:-:S13]  /*0900*/  ISETP.GE.AND P1, PT, R0, UR4, PT ;  /* 0x0000000400007c0c */ /* 0x001fda000bf26270 */
[----:B------:R-:W-:Y:S05]  /*0910*/  @P1 EXIT ;  /* 0x000000000000194d */ /* 0x000fea0003800000 */
[----:B------:R-:W-:Y:S01]  /*0920*/  SHF.R.S32.HI R29, RZ, 0x3, R29 ;  /* 0x00000003ff1d7819 */ /* 0x000fe2000001141d */
[----:B------:R-:W-:Y:S01]  /*0930*/  UPLOP3.LUT UP1, UPT, UPT, UPT, UPT, 0x40, 0x4 ;  /* 0x000000000004789c */ /* 0x000fe20003f2e870 */
[----:B-----5:R-:W-:Y:S01]  /*0940*/  PRMT R5, R83, 0x7632, R5 ;  /* 0x0000763253057816 */ /* 0x020fe20000000005 */
[----:B------:R-:W0:Y:S01]  /*0950*/  LDCU UR14, c[0x0][0x388] ;  /* 0x00007100ff0e77ac */ /* 0x000e220008000800 */
[C---:B------:R-:W-:Y:S02]  /*0960*/  LOP3.LUT R4, R29.reuse, 0x7f, RZ, 0xc0, !PT ;  /* 0x0000007f1d047812 */ /* 0x040fe400078ec0ff */
[----:B------:R-:W-:Y:S01]  /*0970*/  SHF.L.U32 R29, R29, 0x1, RZ ;  /* 0x000000011d1d7819 */ /* 0x000fe200000006ff */
[----:B------:R-:W1:Y:S01]  /*0980*/  LDCU.U8 UR12, c[0x0][0x410] ;  /* 0x00008200ff0c77ac */ /* 0x000e620008000000 */
[----:B------:R-:W-:Y:S01]  /*0990*/  PRMT R7, R82, 0x7632, R7 ;  /* 0x0000763252077816 */ /* 0x000fe20000000007 */
[----:B------:R-:W-:Y:S01]  /*09a0*/  IMAD R3, R3, -0x20, R4 ;  /* 0xffffffe003037824 */ /* 0x000fe200078e0204 */
[----:B------:R-:W-:Y:S01]  /*09b0*/  VIADDMNMX R4, R4, -R28, RZ, !PT ;  /* 0x8000001c04047246 */ /* 0x000fe200078001ff */
[----:B------:R-:W2:Y:S01]  /*09c0*/  LDCU UR13, c[0x0][0x400] ;  /* 0x00008000ff0d77ac */ /* 0x000ea20008000800 */
[----:B------:R-:W-:-:S02]  /*09d0*/  LOP3.LUT R29, R29, 0xffffff00, RZ, 0xc0, !PT ;  /* 0xffffff001d1d7812 */ /* 0x000fc400078ec0ff */
[----:B------:R-:W-:Y:S01]  /*09e0*/  VIMNMX R4, PT, PT, R4, 0x20, PT ;  /* 0x0000002004047848 */ /* 0x000fe20003fe0100 */
[----:B------:R-:W3:Y:S01]  /*09f0*/  LDCU.64 UR8, c[0x0][0x398] ;  /* 0x00007300ff0877ac */ /* 0x000ee20008000a00 */
[----:B------:R-:W-:Y:S02]  /*0a00*/  VIMNMX R3, PT, PT, RZ, R3, !PT ;  /* 0x00000003ff037248 */ /* 0x000fe40007fe0100 */
[----:B------:R-:W-:Y:S01]  /*0a10*/  LEA R88, R4, R29, 0x3 ;  /* 0x0000001d04587211 */ /* 0x000fe200078e18ff */
[----:B------:R-:W4:Y:S01]  /*0a20*/  LDCU.64 UR10, c[0x0][0x3a0] ;  /* 0x00007400ff0a77ac */ /* 0x000f220008000a00 */
[----:B------:R-:W-:Y:S02]  /*0a30*/  VIMNMX R6, PT, PT, R3, 0x20, PT ;  /* 0x0000002003067848 */ /* 0x000fe40003fe0100 */
[----:B------:R-:W-:Y:S02]  /*0a40*/  I2FP.F32.U32 R88, R88 ;  /* 0x0000005800587245 */ /* 0x000fe40000201000 */
[----:B------:R-:W-:Y:S01]  /*0a50*/  PRMT R4, R87, 0x7632, R4 ;  /* 0x0000763257047816 */ /* 0x000fe20000000004 */
[----:B------:R-:W-:Y:S01]  /*0a60*/  IMAD R3, R6, 0x8, R29 ;  /* 0x0000000806037824 */ /* 0x000fe200078e021d */
[----:B------:R0:W0:Y:S01]  /*0a70*/  MUFU.RCP R177, R88 ;  /* 0x0000005800b17308 */ /* 0x0000220000001000 */
        /* <DEDUP_REMOVED lines=53> */
.L_x_9350:
        /* <DEDUP_REMOVED lines=19> */
[----:B------:R0:W5:Y:S04]  /*0f00*/  @P1 LDG.E.128 R92, desc[UR6][R102.64] ;  /* 0x00000006665c1981 */ /* 0x000168000c1e1d00 */
[----:B------:R0:W5:Y:S01]  /*0f10*/  @P1 LDG.E.128 R96, desc[UR6][R102.64+0x10] ;  /* 0x0000100666601981 */ /* 0x000162000c1e1d00 */
[----:B------:R-:W-:-:S04]  /*0f20*/  UISETP.NE.U32.AND UP0, UPT, UR8, URZ, UPT ;  /* 0x000000ff0800728c */ /* 0x000fc8000bf05070 */
[----:B------:R-:W-:-:S09]  /*0f30*/  UISETP.NE.AND.EX UP0, UPT, UR9, URZ, UPT, UP0 ;  /* 0x000000ff0900728c */ /* 0x000fd2000bf05300 */
[----:B0-----:R-:W-:Y:S05]  /*0f40*/  BRA.U UP0, `(.L_x_9292) ;  /* 0x0000000100947547 */ /* 0x001fea000b800000 */
[----:B------:R-:W-:-:S04]  /*0f50*/  UISETP.NE.U32.AND UP0, UPT, UR10, URZ, UPT ;  /* 0x000000ff0a00728c */ /* 0x000fc8000bf05070 */
[----:B------:R-:W-:-:S09]  /*0f60*/  UISETP.NE.AND.EX UP0, UPT, UR11, URZ, UPT, UP0 ;  /* 0x000000ff0b00728c */ /* 0x000fd2000bf05300 */
[----:B------:R-:W-:Y:S05]  /*0f70*/  BRA.U UP0, `(.L_x_9293) ;  /* 0x0000000100347547 */ /* 0x000fea000b800000 */
[----:B-----5:R-:W-:Y:S02]  /*0f80*/  PRMT R156, R106, 0x7632, R156 ;  /* 0x000076326a9c7816 */ /* 0x020fe4000000009c */
[C---:B------:R-:W-:Y:S02]  /*0f90*/  PRMT R101, R104.reuse, 0x7632, R101 ;  /* 0x0000763268657816 */ /* 0x040fe40000000065 */
[----:B------:R-:W-:Y:S02]  /*0fa0*/  PRMT R103, R105, 0x7632, R103 ;  /* 0x0000763269677816 */ /* 0x000fe40000000067 */
[----:B------:R-:W-:Y:S02]  /*0fb0*/  PRMT R157, R107, 0x7632, R157 ;  /* 0x000076326b9d7816 */ /* 0x000fe4000000009d */
[----:B------:R-:W-:Y:S01]  /*0fc0*/  SHF.L.U32 R100, R104, 0x10, RZ ;  /* 0x0000001068647819 */ /* 0x000fe200000006ff */
[----:B------:R-:W-:Y:S01]  /*0fd0*/  IMAD.U32 R104, R106, 0x10000, RZ ;  /* 0x000100006a687824 */ /* 0x000fe200078e00ff */
[----:B------:R-:W-:Y:S01]  /*0fe0*/  SHF.L.U32 R102, R105, 0x10, RZ ;  /* 0x0000001069667819 */ /* 0x000fe200000006ff */
[----:B------:R-:W-:Y:S01]  /*0ff0*/  IMAD.U32 R105, R156, 0x10000, RZ ;  /* 0x000100009c697824 */ /* 0x000fe200078e00ff */
[----:B------:R-:W-:-:S02]  /*1000*/  SHF.L.U32 R106, R107, 0x10, RZ ;  /* 0x000000106b6a7819 */ /* 0x000fc400000006ff */
[----:B------:R-:W-:Y:S02]  /*1010*/  SHF.L.U32 R101, R101, 0x10, RZ ;  /* 0x0000001065657819 */ /* 0x000fe400000006ff */
[----:B------:R-:W-:Y:S02]  /*1020*/  SHF.L.U32 R103, R103, 0x10, RZ ;  /* 0x0000001067677819 */ /* 0x000fe400000006ff */
[----:B------:R-:W-:Y:S01]  /*1030*/  SHF.L.U32 R107, R157, 0x10, RZ ;  /* 0x000000109d6b7819 */ /* 0x000fe200000006ff */
[----:B------:R-:W-:Y:S06]  /*1040*/  BRA `(.L_x_9294) ;  /* 0x0000000400847947 */ /* 0x000fec0003800000 */
.L_x_9293:
[----:B-----5:R-:W-:Y:S01]  /*1050*/  PRMT R100, R104, 0x7632, R100 ;  /* 0x0000763268647816 */ /* 0x020fe20000000064 */
[----:B------:R-:W-:Y:S01]  /*1060*/  IMAD.U32 R157, R106, 0x10000, RZ ;  /* 0x000100006a9d7824 */ /* 0x000fe200078e00ff */
[----:B------:R-:W-:Y:S02]  /*1070*/  SHF.L.U32 R101, R104, 0x10, RZ ;  /* 0x0000001068657819 */ /* 0x000fe400000006ff */
        /* <DEDUP_REMOVED lines=16> */
[----:B------:R-:W-:Y:S01]  /*1180*/  FADD.FTZ R107, R99, R192 ;  /* 0x000000c0636b7221 */ /* 0x000fe20000010000 */
[----:B------:R-:W-:Y:S06]  /*1190*/  BRA `(.L_x_9294) ;  /* 0x0000000400307947 */ /* 0x000fec0003800000 */
.L_x_9292:
[----:B------:R-:W-:-:S04]  /*11a0*/  UISETP.NE.U32.AND UP0, UPT, UR10, URZ, UPT ;  /* 0x000000ff0a00728c */ /* 0x000fc8000bf05070 */
[----:B------:R-:W-:-:S09]  /*11b0*/  UISETP.NE.AND.EX UP0, UPT, UR11, URZ, UPT, UP0 ;  /* 0x000000ff0b00728c */ /* 0x000fd2000bf05300 */
[----:B------:R-:W-:Y:S05]  /*11c0*/  BRA.U UP0, `(.L_x_9295) ;  /* 0x0000000100847547 */ /* 0x000fea000b800000 */
[----:B-----5:R-:W-:Y:S01]  /*11d0*/  PRMT R156, R104, 0x7632, R156 ;  /* 0x00007632689c7816 */ /* 0x020fe2000000009c */
[----:B------:R-:W-:Y:S01]  /*11e0*/  IMAD.U32 R103, R106, 0x10000, RZ ;  /* 0x000100006a677824 */ /* 0x000fe200078e00ff */
[----:B------:R-:W-:Y:S01]  /*11f0*/  SHF.L.U32 R101, R104, 0x10, RZ ;  /* 0x0000001068657819 */ /* 0x000fe200000006ff */
[----:B------:R-:W-:Y:S01]  /*1200*/  IMAD.U32 R194, R107, 0x10000, RZ ;  /* 0x000100006bc27824 */ /* 0x000fe200078e00ff */
[C---:B------:R-:W-:Y:S02]  /*1210*/  PRMT R157, R105.reuse, 0x7632, R157 ;  /* 0x00007632699d7816 */ /* 0x040fe4000000009d */
[----:B------:R-:W-:Y:S02]  /*1220*/  SHF.L.U32 R105, R105, 0x10, RZ ;  /* 0x0000001069697819 */ /* 0x000fe400000006ff */
[----:B------:R-:W-:Y:S01]  /*1230*/  SHF.L.U32 R100, R88, 0x10, RZ ;  /* 0x0000001058647819 */ /* 0x000fe200000006ff */
[----:B------:R-:W-:Y:S01]  /*1240*/  IMAD.U32 R190, R157, 0x10000, RZ ;  /* 0x000100009dbe7824 */ /* 0x000fe200078e00ff */
        /* <DEDUP_REMOVED lines=8> */
[----:B------:R-:W-:Y:S01]  /*12d0*/  PRMT R103, R89, 0x7632, R103 ;  /* 0x0000763259677816 */ /* 0x000fe20000000067 */
[----:B------:R-:W-:Y:S01]  /*12e0*/  IMAD.U32 R191, R191, 0x10000, RZ ;  /* 0x00010000bfbf7824 */ /* 0x000fe200078e00ff */
[----:B------:R-:W-:-:S02]  /*12f0*/  PRMT R105, R90, 0x7632, R105 ;  /* 0x000076325a697816 */ /* 0x000fc40000000069 */
[C---:B------:R-:W-:Y:S02]  /*1300*/  PRMT R106, R91.reuse, 0x7632, R106 ;  /* 0x000076325b6a7816 */ /* 0x040fe4000000006a */
        /* <DEDUP_REMOVED lines=13> */
.L_x_9295:
[C---:B-----5:R-:W-:Y:S01]  /*13e0*/  PRMT R156, R104.reuse, 0x7632, R156 ;  /* 0x00007632689c7816 */ /* 0x060fe2000000009c */
[----:B------:R-:W-:Y:S01]  /*13f0*/  IMAD.U32 R193, R107, 0x10000, RZ ;  /* 0x000100006bc17824 */ /* 0x000fe200078e00ff */
[----:B------:R-:W-:Y:S02]  /*1400*/  SHF.L.U32 R104, R104, 0x10, RZ ;  /* 0x0000001068687819 */ /* 0x000fe400000006ff */
[----:B------:R-:W-:Y:S02]  /*1410*/  SHF.L.U32 R100, R105, 0x10, RZ ;  /* 0x0000001069647819 */ /* 0x000fe400000006ff */
[----:B------:R-:W-:Y:S02]  /*1420*/  SHF.L.U32 R101, R88, 0x10, RZ ;  /* 0x0000001058657819 */ /* 0x000fe400000006ff */
        /* <DEDUP_REMOVED lines=12> */
[C---:B------:R-:W-:Y:S02]  /*14f0*/  PRMT R103, R91.reuse, 0x7632, R103 ;  /* 0x000076325b677816 */ /* 0x040fe40000000067 */
        /* <DEDUP_REMOVED lines=19> */
[----:B------:R-:W-:Y:S01]  /*1630*/  FADD.FTZ R103, R95, R158 ;  /* 0x0000009e5f677221 */ /* 0x000fe20000010000 */
[----:B------:R-:W-:Y:S01]  /*1640*/  FADD.FTZ R105, R97, R190 ;  /* 0x000000be61697221 */ /* 0x000fe20000010000 */
[----:B------:R-:W-:-:S07]  /*1650*/  FADD.FTZ R107, R99, R192 ;  /* 0x000000c0636b7221 */ /* 0x000fce0000010000 */
.L_x_9294:
[----:B------:R-:W0:Y:S01]  /*1660*/  LDC.64 R158, c[0x0][0x3a8] ;  /* 0x0000ea00ff9e7b82 */ /* 0x000e220000000a00 */
[C---:B------:R-:W-:Y:S01]  /*1670*/  IADD3 R156, PT, PT, R189.reuse, 0x80, RZ ;  /* 0x00000080bd9c7810 */ /* 0x040fe20007ffe0ff */
[----:B0-----:R-:W-:-:S05]  /*1680*/  IMAD.WIDE.U32 R158, R189, 0x20, R158 ;  /* 0x00000020bd9e7825 */ /* 0x001fca00078e009e */
[----:B------:R0:W-:Y:S04]  /*1690*/  STG.E.128 desc[UR6][R158.64], R100 ;  /* 0x000000649e007986 */ /* 0x0001e8000c101d06 */
[----:B------:R0:W-:Y:S02]  /*16a0*/  STG.E.128 desc[UR6][R158.64+0x10], R104 ;  /* 0x000010689e007986 */ /* 0x0001e4000c101d06 */
.L_x_9291:
[----:B------:R-:W-:Y:S05]  /*16b0*/  BSYNC.RECONVERGENT B0 ;  /* 0x0000000000007941 */ /* 0x000fea0003800200 */
.L_x_9290:
        /* <DEDUP_REMOVED lines=10> */
[----:B------:R-:W3:Y:S01]  /*1760*/  @P1 LDC.64 R110, c[0x0][0x3a0] ;  /* 0x0000e800ff6e1b82 */ /* 0x000ee20000000a00 */
[----:B-1----:R-:W-:-:S06]  /*1770*/  IMAD.WIDE.U32 R112, R156, 0x10, R112 ;  /* 0x000000109c707825 */ /* 0x002fcc00078e0070 */
[----:B------:R-:W5:Y:S01]  /*1780*/  LDG.E.128 R112, desc[UR6][R112.64] ;  /* 0x0000000670707981 */ /* 0x000f62000c1e1d00 */
[----:B--2---:R-:W-:-:S05]  /*1790*/  @P0 IMAD.WIDE.U32 R108, R156, 0x10, R108 ;  /* 0x000000109c6c0825 */ /* 0x004fca00078e006c */
[----:B------:R1:W5:Y:S01]  /*17a0*/  @P0 LDG.E.128 R88, desc[UR6][R108.64] ;  /* 0x000000066c580981 */ /* 0x000362000c1e1d00 */
[----:B---3--:R-:W-:-:S05]  /*17b0*/  @P1 IMAD.WIDE.U32 R110, R156, 0x20, R110 ;  /* 0x000000209c6e1825 */ /* 0x008fca00078e006e */
[----:B------:R1:W5:Y:S04]  /*17c0*/  @P1 LDG.E.128 R92, desc[UR6][R110.64] ;  /* 0x000000066e5c1981 */ /* 0x000368000c1e1d00 */
[----:B------:R1:W5:Y:S01]  /*17d0*/  @P1 LDG.E.128 R96, desc[UR6][R110.64+0x10] ;  /* 0x000010066e601981 */ /* 0x000362000c1e1d00 */
[----:B------:R-:W-:Y:S05]  /*17e0*/  @!P0 BRA `(.L_x_9298) ;  /* 0x00000004002c8947 */ /* 0x000fea0003800000 */
[----:B------:R-:W-:Y:S05]  /*17f0*/  @!P1 BRA `(.L_x_9299) ;  /* 0x0000000000a49947 */ /* 0x000fea0003800000 */
[----:B-1---5:R-:W-:Y:S01]  /*1800*/  PRMT R108, R112, 0x7632, R108 ;  /* 0x00007632706c7816 */ /* 0x022fe2000000006c */
[----:B0-----:R-:W-:Y:S01]  /*1810*/  IMAD.U32 R159, R90, 0x10000, RZ ;  /* 0x000100005a9f7824 */ /* 0x001fe200078e00ff */
[----:B------:R-:W-:Y:S02]  /*1820*/  SHF.L.U32 R112, R112, 0x10, RZ ;  /* 0x0000001070707819 */ /* 0x000fe400000006ff */
[----:B------:R-:W-:Y:S02]  /*1830*/  PRMT R157, R114, 0x7632, R157 ;  /* 0x00007632729d7816 */ /* 0x000fe4000000009d */
[----:B------:R-:W-:Y:S02]  /*1840*/  SHF.L.U32 R111, R88, 0x10, RZ ;  /* 0x00000010586f7819 */ /* 0x000fe400000006ff */
[----:B------:R-:W-:Y:S02]  /*1850*/  SHF.L.U32 R114, R114, 0x10, RZ ;  /* 0x0000001072727819 */ /* 0x000fe400000006ff */
[----:B------:R-:W-:Y:S01]  /*1860*/  PRMT R110, R113, 0x7632, R110 ;  /* 0x00007632716e7816 */ /* 0x000fe2000000006e */
[--C-:B------:R-:W-:Y:S01]  /*1870*/  FADD.FTZ R111, R111, R112.reuse ;  /* 0x000000706f6f7221 */ /* 0x100fe20000010000 */
[----:B------:R-:W-:Y:S01]  /*1880*/  PRMT R112, R89, 0x7632, R112 ;  /* 0x0000763259707816 */ /* 0x000fe20000000070 */
[----:B------:R-:W-:Y:S01]  /*1890*/  FADD.FTZ R159, R159, R114 ;  /* 0x000000729f9f7221 */ /* 0x000fe20000010000 */
[----:B------:R-:W-:Y:S01]  /*18a0*/  PRMT R158, R115, 0x7632, R158 ;  /* 0x00007632739e7816 */ /* 0x000fe2000000009e */
[----:B------:R-:W-:Y:S01]  /*18b0*/  IMAD.U32 R113, R113, 0x10000, RZ ;  /* 0x0001000071717824 */ /* 0x000fe200078e00ff */
[----:B------:R-:W-:-:S02]  /*18c0*/  PRMT R109, R88, 0x7632, R109 ;  /* 0x00007632586d7816 */ /* 0x000fc4000000006d */
[----:B------:R-:W-:Y:S02]  /*18d0*/  PRMT R114, R90, 0x7632, R114 ;  /* 0x000076325a727816 */ /* 0x000fe40000000072 */
        /* <DEDUP_REMOVED lines=9> */
[----:B------:R-:W-:Y:S02]  /*1970*/  SHF.L.U32 R110, R110, 0x10, RZ ;  /* 0x000000106e6e7819 */ /* 0x000fe400000006ff */
[----:B------:R-:W-:Y:S02]  /*1980*/  SHF.L.U32 R157, R157, 0x10, RZ ;  /* 0x000000109d9d7819 */ /* 0x000fe400000006ff */
        /* <DEDUP_REMOVED lines=15> */
[----:B------:R-:W-:Y:S06]  /*1a80*/  BRA `(.L_x_9300) ;  /* 0x00000004000c7947 */ /* 0x000fec0003800000 */
.L_x_9299:
[C---:B-----5:R-:W-:Y:S01]  /*1a90*/  PRMT R157, R112.reuse, 0x7632, R157 ;  /* 0x00007632709d7816 */ /* 0x060fe2000000009d */
[C---:B-1----:R-:W-:Y:S01]  /*1aa0*/  IMAD.U32 R110, R113.reuse, 0x10000, RZ ;  /* 0x00010000716e7824 */ /* 0x042fe200078e00ff */
[----:B------:R-:W-:Y:S02]  /*1ab0*/  SHF.L.U32 R108, R112, 0x10, RZ ;  /* 0x00000010706c7819 */ /* 0x000fe400000006ff */
[----:B0-----:R-:W-:Y:S01]  /*1ac0*/  PRMT R159, R113, 0x7632, R159 ;  /* 0x00007632719f7816 */ /* 0x001fe2000000009f */
[----:B------:R-:W-:Y:S01]  /*1ad0*/  IMAD.U32 R113, R90, 0x10000, RZ ;  /* 0x000100005a717824 */ /* 0x000fe200078e00ff */
[----:B------:R-:W-:Y:S02]  /*1ae0*/  SHF.L.U32 R112, R114, 0x10, RZ ;  /* 0x0000001072707819 */ /* 0x000fe400000006ff */
        /* <DEDUP_REMOVED lines=12> */
[----:B------:R-:W-:Y:S01]  /*1bb0*/  SHF.L.U32 R194, R115, 0x10, RZ ;  /* 0x0000001073c27819 */ /* 0x000fe200000006ff */
[----:B------:R-:W-:Y:S01]  /*1bc0*/  IMAD.U32 R113, R113, 0x10000, RZ ;  /* 0x0001000071717824 */ /* 0x000fe200078e00ff */
[----:B------:R-:W-:Y:S02]  /*1bd0*/  SHF.L.U32 R195, R91, 0x10, RZ ;  /* 0x000000105bc37819 */ /* 0x000fe400000006ff */
[----:B------:R-:W-:-:S02]  /*1be0*/  SHF.L.U32 R158, R157, 0x10, RZ ;  /* 0x000000109d9e7819 */ /* 0x000fc400000006ff */
        /* <DEDUP_REMOVED lines=8> */
[----:B------:R-:W-:-:S03]  /*1c70*/  FADD.FTZ R113, R192, R113 ;  /* 0x00000071c0717221 */ /* 0x000fc60000010000 */
[----:B------:R-:W-:Y:S01]  /*1c80*/  FADD.FTZ R115, R196, R115 ;  /* 0x00000073c4737221 */ /* 0x000fe20000010000 */
[----:B------:R-:W-:Y:S06]  /*1c90*/  BRA `(.L_x_9300) ;  /* 0x0000000000887947 */ /* 0x000fec0003800000 */
.L_x_9298:
[----:B------:R-:W-:Y:S05]  /*1ca0*/  @!P1 BRA `(.L_x_9301) ;  /* 0x0000000000549947 */ /* 0x000fea0003800000 */
[C---:B-1---5:R-:W-:Y:S02]  /*1cb0*/  PRMT R108, R112.reuse, 0x7632, R108 ;  /* 0x00007632706c7816 */ /* 0x062fe4000000006c */
[----:B------:R-:W-:Y:S02]  /*1cc0*/  SHF.L.U32 R109, R112, 0x10, RZ ;  /* 0x00000010706d7819 */ /* 0x000fe400000006ff */
[C---:B------:R-:W-:Y:S01]  /*1cd0*/  PRMT R110, R113.reuse, 0x7632, R110 ;  /* 0x00007632716e7816 */ /* 0x040fe2000000006e */
[----:B------:R-:W-:Y:S01]  /*1ce0*/  IMAD.U32 R113, R113, 0x10000, RZ ;  /* 0x0001000071717824 */ /* 0x000fe200078e00ff */
[----:B------:R-:W-:Y:S02]  /*1cf0*/  PRMT R111, R114, 0x7632, R111 ;  /* 0x00007632726f7816 */ /* 0x000fe4000000006f */
[C---:B------:R-:W-:Y:S01]  /*1d00*/  PRMT R112, R115.reuse, 0x7632, R112 ;  /* 0x0000763273707816 */ /* 0x040fe20000000070 */
[----:B------:R-:W-:Y:S01]  /*1d10*/  IMAD.U32 R190, R110, 0x10000, RZ ;  /* 0x000100006ebe7824 */ /* 0x000fe200078e00ff */
[----:B------:R-:W-:Y:S01]  /*1d20*/  SHF.L.U32 R115, R115, 0x10, RZ ;  /* 0x0000001073737819 */ /* 0x000fe200000006ff */
[----:B------:R-:W-:Y:S01]  /*1d30*/  FADD.FTZ R110, R94, R113 ;  /* 0x000000715e6e7221 */ /* 0x000fe20000010000 */
[----:B------:R-:W-:-:S02]  /*1d40*/  SHF.L.U32 R157, R114, 0x10, RZ ;  /* 0x00000010729d7819 */ /* 0x000fc400000006ff */
[----:B0-----:R-:W-:Y:S01]  /*1d50*/  SHF.L.U32 R158, R108, 0x10, RZ ;  /* 0x000000106c9e7819 */ /* 0x001fe200000006ff */
        /* <DEDUP_REMOVED lines=10> */
.L_x_9301:
[C---:B-1---5:R-:W-:Y:S01]  /*1e00*/  PRMT R111, R113.reuse, 0x7632, R111 ;  /* 0x00007632716f7816 */ /* 0x062fe2000000006f */
[----:B------:R-:W-:Y:S01]  /*1e10*/  IMAD.U32 R110, R113, 0x10000, RZ ;  /* 0x00010000716e7824 */ /* 0x000fe200078e00ff */
[----:B------:R-:W-:Y:S02]  /*1e20*/  PRMT R109, R112, 0x7632, R109 ;  /* 0x00007632706d7816 */ /* 0x000fe4000000006d */
[----:B------:R-:W-:Y:S01]  /*1e30*/  PRMT R157, R114, 0x7632, R157 ;  /* 0x00007632729d7816 */ /* 0x000fe2000000009d */
[----:B------:R-:W-:Y:S01]  /*1e40*/  IMAD.U32 R111, R111, 0x10000, RZ ;  /* 0x000100006f6f7824 */ /* 0x000fe200078e00ff */
[----:B0-----:R-:W-:Y:S02]  /*1e50*/  PRMT R158, R115, 0x7632, R158 ;  /* 0x00007632739e7816 */ /* 0x001fe4000000009e */
[----:B------:R-:W-:Y:S02]  /*1e60*/  SHF.L.U32 R108, R112, 0x10, RZ ;  /* 0x00000010706c7819 */ /* 0x000fe400000006ff */
[----:B------:R-:W-:-:S02]  /*1e70*/  SHF.L.U32 R112, R114, 0x10, RZ ;  /* 0x0000001072707819 */ /* 0x000fc400000006ff */
[----:B------:R-:W-:Y:S02]  /*1e80*/  SHF.L.U32 R114, R115, 0x10, RZ ;  /* 0x0000001073727819 */ /* 0x000fe400000006ff */
[----:B------:R-:W-:Y:S02]  /*1e90*/  SHF.L.U32 R109, R109, 0x10, RZ ;  /* 0x000000106d6d7819 */ /* 0x000fe400000006ff */
[----:B------:R-:W-:Y:S02]  /*1ea0*/  SHF.L.U32 R113, R157, 0x10, RZ ;  /* 0x000000109d717819 */ /* 0x000fe400000006ff */
[----:B------:R-:W-:-:S07]  /*1eb0*/  SHF.L.U32 R115, R158, 0x10, RZ ;  /* 0x000000109e737819 */ /* 0x000fce00000006ff */
.L_x_9300:
[----:B------:R-:W0:Y:S02]  /*1ec0*/  LDC.64 R158, c[0x0][0x3a8] ;  /* 0x0000ea00ff9e7b82 */ /* 0x000e240000000a00 */
[C---:B0-----:R-:W-:Y:S01]  /*1ed0*/  IMAD.WIDE.U32 R158, R156.reuse, 0x20, R158 ;  /* 0x000000209c9e7825 */ /* 0x041fe200078e009e */
[----:B------:R-:W-:-:S04]  /*1ee0*/  IADD3 R156, PT, PT, R156, 0x80, RZ ;  /* 0x000000809c9c7810 */ /* 0x000fc80007ffe0ff */
[----:B------:R1:W-:Y:S04]  /*1ef0*/  STG.E.128 desc[UR6][R158.64], R108 ;  /* 0x0000006c9e007986 */ /* 0x0003e8000c101d06 */
[----:B------:R1:W-:Y:S02]  /*1f00*/  STG.E.128 desc[UR6][R158.64+0x10], R112 ;  /* 0x000010709e007986 */ /* 0x0003e4000c101d06 */
.L_x_9297:
[----:B------:R-:W-:Y:S05]  /*1f10*/  BSYNC.RECONVERGENT B0 ;  /* 0x0000000000007941 */ /* 0x000fea0003800200 */
.L_x_9296:
[----:B------:R-:W-:Y:S01]  /*1f20*/  ISETP.GE.U32.AND P1, PT, R2, 0x180, PT ;  /* 0x000001800200780c */ /* 0x000fe20003f26070 */
[----:B------:R-:W-:-:S12]  /*1f30*/  BSSY.RECONVERGENT B0, `(.L_x_9302) ;  /* 0x0000083000007945 */ /* 0x000fd80003800200 */
[----:B------:R-:W-:Y:S05]  /*1f40*/  @!P1 BRA `(.L_x_9303) ;  /* 0x0000000800049947 */ /* 0x000fea0003800000 */
[----:B------:R-:W-:Y:S01]  /*1f50*/  ISETP.NE.U32.AND P0, PT, RZ, UR8, PT ;  /* 0x00000008ff007c0c */ /* 0x000fe2000bf05070 */
[----:B------:R-:W2:Y:S01]  /*1f60*/  LDC.64 R116, c[0x0][0x390] ;  /* 0x0000e400ff747b82 */ /* 0x000ea20000000a00 */
[----:B------:R-:W-:Y:S02]  /*1f70*/  ISETP.NE.U32.AND P2, PT, RZ, UR10, PT ;  /* 0x0000000aff007c0c */ /* 0x000fe4000bf45070 */
[----:B------:R-:W-:Y:S02]  /*1f80*/  ISETP.NE.AND.EX P0, PT, RZ, UR9, PT, P0 ;  /* 0x00000009ff007c0c */ /* 0x000fe4000bf05300 */
[----:B------:R-:W-:-:S11]  /*1f90*/  ISETP.NE.AND.EX P2, PT, RZ, UR11, PT, P2 ;  /* 0x0000000bff007c0c */ /* 0x000fd6000bf45320 */
[----:B------:R-:W3:Y:S08]  /*1fa0*/  @P0 LDC.64 R118, c[0x0][0x398] ;  /* 0x0000e600ff760b82 */ /* 0x000ef00000000a00 */
[----:B------:R-:W0:Y:S01]  /*1fb0*/  @P2 LDC.64 R120, c[0x0][0x3a0] ;  /* 0x0000e800ff782b82 */ /* 0x000e220000000a00 */
[----:B--2---:R-:W-:-:S04]  /*1fc0*/  IMAD.WIDE.U32 R116, R156, 0x10, R116 ;  /* 0x000000109c747825 */ /* 0x004fc800078e0074 */
[----:B---3--:R-:W-:-:S05]  /*1fd0*/  @P0 IMAD.WIDE.U32 R118, R156, 0x10, R118 ;  /* 0x000000109c760825 */ /* 0x008fca00078e0076 */
[----:B------:R2:W5:Y:S01]  /*1fe0*/  @P0 LDG.E.128 R88, desc[UR6][R118.64] ;  /* 0x0000000676580981 */ /* 0x000562000c1e1d00 */
[----:B01----:R-:W-:-:S03]  /*1ff0*/  @P2 IMAD.WIDE.U32 R158, R156, 0x20, R120 ;  /* 0x000000209c9e2825 */ /* 0x003fc600078e0078 */
[----:B------:R2:W5:Y:S04]  /*2000*/  LDG.E.128 R120, desc[UR6][R116.64] ;  /* 0x0000000674787981 */ /* 0x000568000c1e1d00 */
[----:B------:R2:W5:Y:S04]  /*2010*/  @P2 LDG.E.128 R92, desc[UR6][R158.64] ;  /* 0x000000069e5c2981 */ /* 0x000568000c1e1d00 */
[----:B------:R2:W5:Y:S01]  /*2020*/  @P2 LDG.E.128 R96, desc[UR6][R158.64+0x10] ;  /* 0x000010069e602981 */ /* 0x000562000c1e1d00 */
[----:B------:R-:W-:Y:S05]  /*2030*/  @!P0 BRA `(.L_x_9304) ;  /* 0x00000004002c8947 */ /* 0x000fea0003800000 */
[----:B------:R-:W-:Y:S05]  /*2040*/  @!P2 BRA `(.L_x_9305) ;  /* 0x0000000000a4a947 */ /* 0x000fea0003800000 */
[C---:B--2--5:R-:W-:Y:S01]  /*2050*/  PRMT R116, R120.reuse, 0x7632, R116 ;  /* 0x0000763278747816 */ /* 0x064fe20000000074 */
        /* <DEDUP_REMOVED lines=17> */
[----:B------:R-:W-:Y:S02]  /*2170*/  SHF.L.U32 R121, R121, 0x10, RZ ;  /* 0x0000001079797819 */ /* 0x000fe400000006ff */
[----:B------:R-:W-:Y:S02]  /*2180*/  SHF.L.U32 R195, R91, 0x10, RZ ;  /* 0x000000105bc37819 */ /* 0x000fe400000006ff */
[----:B------:R-:W-:Y:S01]  /*2190*/  SHF.L.U32 R123, R120, 0x10, RZ ;  /* 0x00000010787b7819 */ /* 0x000fe200000006ff */
[----:B------:R-:W-:Y:S01]  /*21a0*/  FADD.FTZ R121, R192, R121 ;  /* 0x00000079c0797221 */ /* 0x000fe20000010000 */
[----:B------:R-:W-:Y:S02]  /*21b0*/  SHF.L.U32 R117, R117, 0x10, RZ ;  /* 0x0000001075757819 */ /* 0x000fe400000006ff */
[----:B------:R-:W-:Y:S02]  /*21c0*/  SHF.L.U32 R118, R118, 0x10, RZ ;  /* 0x0000001076767819 */ /* 0x000fe400000006ff */
[----:B------:R-:W-:-:S02]  /*21d0*/  SHF.L.U32 R122, R122, 0x10, RZ ;  /* 0x000000107a7a7819 */ /* 0x000fc400000006ff */
        /* <DEDUP_REMOVED lines=16> */
.L_x_9305:
[C---:B-----5:R-:W-:Y:S01]  /*22e0*/  PRMT R157, R120.reuse, 0x7632, R157 ;  /* 0x00007632789d7816 */ /* 0x060fe2000000009d */
[----:B--2---:R-:W-:Y:S01]  /*22f0*/  IMAD.U32 R116, R120, 0x10000, RZ ;  /* 0x0001000078747824 */ /* 0x004fe200078e00ff */
[----:B------:R-:W-:Y:S01]  /*2300*/  PRMT R159, R121, 0x7632, R159 ;  /* 0x00007632799f7816 */ /* 0x000fe2000000009f */
[----:B------:R-:W-:Y:S01]  /*2310*/  IMAD.U32 R119, R89, 0x10000, RZ ;  /* 0x0001000059777824 */ /* 0x000fe200078e00ff */
[----:B------:R-:W-:Y:S01]  /*2320*/  SHF.L.U32 R118, R121, 0x10, RZ ;  /* 0x0000001079767819 */ /* 0x000fe200000006ff */
[----:B------:R-:W-:Y:S01]  /*2330*/  IMAD.U32 R158, R157, 0x10000, RZ ;  /* 0x000100009d9e7824 */ /* 0x000fe200078e00ff */
[----:B------:R-:W-:Y:S02]  /*2340*/  SHF.L.U32 R120, R122, 0x10, RZ ;  /* 0x000000107a787819 */ /* 0x000fe400000006ff */
        /* <DEDUP_REMOVED lines=12> */
[----:B------:R-:W-:Y:S02]  /*2410*/  SHF.L.U32 R194, R123, 0x10, RZ ;  /* 0x000000107bc27819 */ /* 0x000fe400000006ff */
[----:B------:R-:W-:Y:S02]  /*2420*/  SHF.L.U32 R195, R91, 0x10, RZ ;  /* 0x000000105bc37819 */ /* 0x000fe400000006ff */
        /* <DEDUP_REMOVED lines=9> */
[----:B------:R-:W-:-:S03]  /*24c0*/  FADD.FTZ R121, R192, R121 ;  /* 0x00000079c0797221 */ /* 0x000fc60000010000 */
[----:B------:R-:W-:Y:S01]  /*24d0*/  FADD.FTZ R123, R196, R123 ;  /* 0x0000007bc47b7221 */ /* 0x000fe20000010000 */
[----:B------:R-:W-:Y:S06]  /*24e0*/  BRA `(.L_x_9306) ;  /* 0x0000000000887947 */ /* 0x000fec0003800000 */
.L_x_9304:
[----:B------:R-:W-:Y:S05]  /*24f0*/  @!P2 BRA `(.L_x_9307) ;  /* 0x000000000054a947 */ /* 0x000fea0003800000 */
[C---:B--2--5:R-:W-:Y:S01]  /*2500*/  PRMT R116, R120.reuse, 0x7632, R116 ;  /* 0x0000763278747816 */ /* 0x064fe20000000074 */
        /* <DEDUP_REMOVED lines=20> */
.L_x_9307:
[C---:B--2--5:R-:W-:Y:S01]  /*2650*/  PRMT R117, R120.reuse, 0x7632, R117 ;  /* 0x0000763278757816 */ /* 0x064fe20000000075 */
[----:B------:R-:W-:Y:S01]  /*2660*/  IMAD.U32 R116, R120, 0x10000, RZ ;  /* 0x0001000078747824 */ /* 0x000fe200078e00ff */
[----:B------:R-:W-:Y:S02]  /*2670*/  PRMT R119, R121, 0x7632, R119 ;  /* 0x0000763279777816 */ /* 0x000fe40000000077 */
[C---:B------:R-:W-:Y:S01]  /*2680*/  PRMT R157, R122.reuse, 0x7632, R157 ;  /* 0x000076327a9d7816 */ /* 0x040fe2000000009d */
        /* <DEDUP_REMOVED lines=8> */
.L_x_9306:
[----:B------:R-:W0:Y:S02]  /*2710*/  LDC.64 R158, c[0x0][0x3a8] ;  /* 0x0000ea00ff9e7b82 */ /* 0x000e240000000a00 */
[----:B0-----:R-:W-:-:S04]  /*2720*/  IMAD.WIDE.U32 R158, R156, 0x20, R158 ;  /* 0x000000209c9e7825 */ /* 0x001fc800078e009e */
[----:B------:R-:W-:Y:S01]  /*2730*/  VIADD R156, R156, 0x80 ;  /* 0x000000809c9c7836 */ /* 0x000fe20000000000 */
[----:B------:R2:W-:Y:S04]  /*2740*/  STG.E.128 desc[UR6][R158.64], R116 ;  /* 0x000000749e007986 */ /* 0x0005e8000c101d06 */
[----:B------:R2:W-:Y:S02]  /*2750*/  STG.E.128 desc[UR6][R158.64+0x10], R120 ;  /* 0x000010789e007986 */ /* 0x0005e4000c101d06 */
.L_x_9303:
[----:B------:R-:W-:Y:S05]  /*2760*/  BSYNC.RECONVERGENT B0 ;  /* 0x0000000000007941 */ /* 0x000fea0003800200 */
.L_x_9302:
        /* <DEDUP_REMOVED lines=8> */
[----:B------:R-:W4:Y:S08]  /*27f0*/  @P0 LDC.64 R126, c[0x0][0x398] ;  /* 0x0000e600ff7e0b82 */ /* 0x000f300000000a00 */
[----:B------:R-:W0:Y:S01]  /*2800*/  @P3 LDC.64 R128, c[0x0][0x3a0] ;  /* 0x0000e800ff803b82 */ /* 0x000e220000000a00 */
[----:B---3--:R-:W-:-:S04]  /*2810*/  IMAD.WIDE.U32 R124, R156, 0x10, R124 ;  /* 0x000000109c7c7825 */ /* 0x008fc800078e007c */
[----:B----4-:R-:W-:-:S05]  /*2820*/  @P0 IMAD.WIDE.U32 R126, R156, 0x10, R126 ;  /* 0x000000109c7e0825 */ /* 0x010fca00078e007e */
[----:B------:R3:W5:Y:S01]  /*2830*/  @P0 LDG.E.128 R88, desc[UR6][R126.64] ;  /* 0x000000067e580981 */ /* 0x000762000c1e1d00 */
[----:B012---:R-:W-:-:S03]  /*2840*/  @P3 IMAD.WIDE.U32 R158, R156, 0x20, R128 ;  /* 0x000000209c9e3825 */ /* 0x007fc600078e0080 */
[----:B------:R3:W5:Y:S04]  /*2850*/  LDG.E.128 R128, desc[UR6][R124.64] ;  /* 0x000000067c807981 */ /* 0x000768000c1e1d00 */
[----:B------:R3:W5:Y:S04]  /*2860*/  @P3 LDG.E.128 R92, desc[UR6][R158.64] ;  /* 0x000000069e5c3981 */ /* 0x000768000c1e1d00 */
[----:B------:R3:W5:Y:S01]  /*2870*/  @P3 LDG.E.128 R96, desc[UR6][R158.64+0x10] ;  /* 0x000010069e603981 */ /* 0x000762000c1e1d00 */
[----:B------:R-:W-:Y:S05]  /*2880*/  @!P0 BRA `(.L_x_9310) ;  /* 0x00000004002c8947 */ /* 0x000fea0003800000 */
[----:B------:R-:W-:Y:S05]  /*2890*/  @!P3 BRA `(.L_x_9311) ;  /* 0x0000000000a4b947 */ /* 0x000fea0003800000 */
[----:B---3-5:R-:W-:Y:S01]  /*28a0*/  PRMT R124, R128, 0x7632, R124 ;  /* 0x00007632807c7816 */ /* 0x028fe2000000007c */
[----:B------:R-:W-:Y:S01]  /*28b0*/  IMAD.U32 R192, R89, 0x10000, RZ ;  /* 0x0001000059c07824 */ /* 0x000fe200078e00ff */
[----:B------:R-:W-:Y:S02]  /*28c0*/  PRMT R157, R130, 0x7632, R157 ;  /* 0x00007632829d7816 */ /* 0x000fe4000000009d */
[----:B------:R-:W-:Y:S02]  /*28d0*/  SHF.L.U32 R128, R128, 0x10, RZ ;  /* 0x0000001080807819 */ /* 0x000fe400000006ff */
[----:B------:R-:W-:Y:S02]  /*28e0*/  SHF.L.U32 R130, R130, 0x10, RZ ;  /* 0x0000001082827819 */ /* 0x000fe400000006ff */
[----:B------:R-:W-:Y:S02]  /*28f0*/  SHF.L.U32 R127, R88, 0x10, RZ ;  /* 0x00000010587f7819 */ /* 0x000fe400000006ff */
[----:B------:R-:W-:-:S02]  /*2900*/  SHF.L.U32 R159, R90, 0x10, RZ ;  /* 0x000000105a9f7819 */ /* 0x000fc400000006ff */
[----:B------:R-:W-:Y:S01]  /*2910*/  PRMT R126, R129, 0x7632, R126 ;  /* 0x00007632817e7816 */ /* 0x000fe2000000007e */
[----:B------:R-:W-:Y:S01]  /*2920*/  FADD.FTZ R127, R127, R128 ;  /* 0x000000807f7f7221 */ /* 0x000fe20000010000 */
[----:B------:R-:W-:Y:S01]  /*2930*/  PRMT R158, R131, 0x7632, R158 ;  /* 0x00007632839e7816 */ /* 0x000fe2000000009e */
[----:B------:R-:W-:Y:S01]  /*2940*/  FADD.FTZ R159, R159, R130 ;  /* 0x000000829f9f7221 */ /* 0x000fe20000010000 */
[----:B------:R-:W-:Y:S02]  /*2950*/  PRMT R125, R88, 0x7632, R125 ;  /* 0x00007632587d7816 */ /* 0x000fe4000000007d */
[----:B------:R-:W-:Y:S02]  /*2960*/  PRMT R128, R89, 0x7632, R128 ;  /* 0x0000763259807816 */ /* 0x000fe40000000080 */
        /* <DEDUP_REMOVED lines=28> */
.L_x_9311:
[----:B-----5:R-:W-:Y:S01]  /*2b30*/  PRMT R157, R128, 0x7632, R157 ;  /* 0x00007632809d7816 */ /* 0x020fe2000000009d */
[----:B---3--:R-:W-:Y:S01]  /*2b40*/  IMAD.U32 R125, R88, 0x10000, RZ ;  /* 0x00010000587d7824 */ /* 0x008fe200078e00ff */
[----:B------:R-:W-:Y:S02]  /*2b50*/  SHF.L.U32 R124, R128, 0x10, RZ ;  /* 0x00000010807c7819 */ /* 0x000fe400000006ff */
[----:B------:R-:W-:Y:S01]  /*2b60*/  PRMT R159, R129, 0x7632, R159 ;  /* 0x00007632819f7816 */ /* 0x000fe2000000009f */
[----:B------:R-:W-:Y:S01]  /*2b70*/  IMAD.U32 R158, R157, 0x10000, RZ ;  /* 0x000100009d9e7824 */ /* 0x000fe200078e00ff */
[----:B------:R-:W-:Y:S01]  /*2b80*/  SHF.L.U32 R126, R129, 0x10, RZ ;  /* 0x00000010817e7819 */ /* 0x000fe200000006ff */
[----:B------:R-:W-:Y:S01]  /*2b90*/  FADD.FTZ R124, R125, R124 ;  /* 0x0000007c7d7c7221 */ /* 0x000fe20000010000 */
[----:B------:R-:W-:Y:S02]  /*2ba0*/  SHF.L.U32 R128, R130, 0x10, RZ ;  /* 0x0000001082807819 */ /* 0x000fe400000006ff */
[----:B------:R-:W-:-:S02]  /*2bb0*/  SHF.L.U32 R127, R89, 0x10, RZ ;  /* 0x00000010597f7819 */ /* 0x000fc400000006ff */
[----:B------:R-:W-:Y:S02]  /*2bc0*/  SHF.L.U32 R129, R90, 0x10, RZ ;  /* 0x000000105a817819 */ /* 0x000fe400000006ff */
[----:B------:R-:W-:Y:S01]  /*2bd0*/  PRMT R191, R130, 0x7632, R191 ;  /* 0x0000763282bf7816 */ /* 0x000fe200000000bf */
[----:B------:R-:W-:Y:S01]  /*2be0*/  FADD.FTZ R126, R127, R126 ;  /* 0x0000007e7f7e7221 */ /* 0x000fe20000010000 */
[----:B------:R-:W-:Y:S01]  /*2bf0*/  PRMT R193, R131, 0x7632, R193 ;  /* 0x0000763283c17816 */ /* 0x000fe200000000c1 */
[----:B------:R-:W-:Y:S01]  /*2c00*/  FADD.FTZ R128, R129, R128 ;  /* 0x0000008081807221 */ /* 0x000fe20000010000 */
[----:B------:R-:W-:Y:S02]  /*2c10*/  PRMT R125, R88, 0x7632, R125 ;  /* 0x00007632587d7816 */ /* 0x000fe4000000007d */
[----:B------:R-:W-:Y:S02]  /*2c20*/  PRMT R127, R89, 0x7632, R127 ;  /* 0x00007632597f7816 */ /* 0x000fe4000000007f */
[----:B------:R-:W-:-:S02]  /*2c30*/  PRMT R129, R90, 0x7632, R129 ;  /* 0x000076325a817816 */ /* 0x000fc40000000081 */
[----:B------:R-:W-:Y:S02]  /*2c40*/  PRMT R130, R91, 0x7632, R130 ;  /* 0x000076325b827816 */ /* 0x000fe40000000082 */
[----:B------:R-:W-:Y:S01]  /*2c50*/  SHF.L.U32 R194, R131, 0x10, RZ ;  /* 0x0000001083c27819 */ /* 0x000fe200000006ff */
        /* <DEDUP_REMOVED lines=14> */
.L_x_9310:
[----:B------:R-:W-:Y:S05]  /*2d40*/  @!P3 BRA `(.L_x_9313) ;  /* 0x000000000054b947 */ /* 0x000fea0003800000 */
[----:B---3-5:R-:W-:Y:S01]  /*2d50*/  PRMT R124, R128, 0x7632, R124 ;  /* 0x00007632807c7816 */ /* 0x028fe2000000007c */
[----:B------:R-:W-:Y:S01]  /*2d60*/  IMAD.U32 R157, R130, 0x10000, RZ ;  /* 0x00010000829d7824 */ /* 0x000fe200078e00ff */
[----:B------:R-:W-:Y:S02]  /*2d70*/  SHF.L.U32 R125, R128, 0x10, RZ ;  /* 0x00000010807d7819 */ /* 0x000fe400000006ff */
        /* <DEDUP_REMOVED lines=18> */
.L_x_9313:
[----:B---3-5:R-:W-:Y:S02]  /*2ea0*/  PRMT R125, R128, 0x7632, R125 ;  /* 0x00007632807d7816 */ /* 0x028fe4000000007d */
        /* <DEDUP_REMOVED lines=9> */
[----:B------:R-:W-:Y:S02]  /*2f40*/  SHF.L.U32 R129, R157, 0x10, RZ ;  /* 0x000000109d817819 */ /* 0x000fe400000006ff */
[----:B------:R-:W-:-:S07]  /*2f50*/  SHF.L.U32 R131, R158, 0x10, RZ ;  /* 0x000000109e837819 */ /* 0x000fce00000006ff */
.L_x_9312:
[----:B------:R-:W0:Y:S02]  /*2f60*/  LDC.64 R158, c[0x0][0x3a8] ;  /* 0x0000ea00ff9e7b82 */ /* 0x000e240000000a00 */
[C---:B0-----:R-:W-:Y:S01]  /*2f70*/  IMAD.WIDE.U32 R158, R156.reuse, 0x20, R158 ;  /* 0x000000209c9e7825 */ /* 0x041fe200078e009e */
[----:B------:R-:W-:-:S04]  /*2f80*/  IADD3 R156, PT, PT, R156, 0x80, RZ ;  /* 0x000000809c9c7810 */ /* 0x000fc80007ffe0ff */
[----:B------:R3:W-:Y:S04]  /*2f90*/  STG.E.128 desc[UR6][R158.64], R124 ;  /* 0x0000007c9e007986 */ /* 0x0007e8000c101d06 */
[----:B------:R3:W-:Y:S02]  /*2fa0*/  STG.E.128 desc[UR6][R158.64+0x10], R128 ;  /* 0x000010809e007986 */ /* 0x0007e4000c101d06 */
.L_x_9309:
[----:B------:R-:W-:Y:S05]  /*2fb0*/  BSYNC.RECONVERGENT B0 ;  /* 0x0000000000007941 */ /* 0x000fea0003800200 */
.L_x_9308:
        /* <DEDUP_REMOVED lines=8> */
[----:B------:R-:W0:Y:S08]  /*3040*/  @P0 LDC.64 R134, c[0x0][0x398] ;  /* 0x0000e600ff860b82 */ /* 0x000e300000000a00 */
[----:B------:R-:W1:Y:S01]  /*3050*/  @P4 LDC.64 R136, c[0x0][0x3a0] ;  /* 0x0000e800ff884b82 */ /* 0x000e620000000a00 */
[----:B----4-:R-:W-:-:S04]  /*3060*/  IMAD.WIDE.U32 R132, R156, 0x10, R132 ;  /* 0x000000109c847825 */ /* 0x010fc800078e0084 */
[----:B0-----:R-:W-:-:S05]  /*3070*/  @P0 IMAD.WIDE.U32 R134, R156, 0x10, R134 ;  /* 0x000000109c860825 */ /* 0x001fca00078e0086 */
[----:B------:R0:W5:Y:S01]  /*3080*/  @P0 LDG.E.128 R88, desc[UR6][R134.64] ;  /* 0x0000000686580981 */ /* 0x000162000c1e1d00 */
[----:B-123--:R-:W-:-:S03]  /*3090*/  @P4 IMAD.WIDE.U32 R158, R156, 0x20, R136 ;  /* 0x000000209c9e4825 */ /* 0x00efc600078e0088 */
[----:B------:R0:W5:Y:S04]  /*30a0*/  LDG.E.128 R136, desc[UR6][R132.64] ;  /* 0x0000000684887981 */ /* 0x000168000c1e1d00 */
[----:B------:R0:W5:Y:S04]  /*30b0*/  @P4 LDG.E.128 R92, desc[UR6][R158.64] ;  /* 0x000000069e5c4981 */ /* 0x000168000c1e1d00 */
[----:B------:R0:W5:Y:S01]  /*30c0*/  @P4 LDG.E.128 R96, desc[UR6][R158.64+0x10] ;  /* 0x000010069e604981 */ /* 0x000162000c1e1d00 */
[----:B------:R-:W-:Y:S05]  /*30d0*/  @!P0 BRA `(.L_x_9316) ;  /* 0x00000004002c8947 */ /* 0x000fea0003800000 */
[----:B------:R-:W-:Y:S05]  /*30e0*/  @!P4 BRA `(.L_x_9317) ;  /* 0x0000000000a4c947 */ /* 0x000fea0003800000 */
[C---:B0----5:R-:W-:Y:S01]  /*30f0*/  PRMT R132, R136.reuse, 0x7632, R132 ;  /* 0x0000763288847816 */ /* 0x061fe20000000084 */
[----:B------:R-:W-:Y:S01]  /*3100*/  IMAD.U32 R136, R136, 0x10000, RZ ;  /* 0x0001000088887824 */ /* 0x000fe200078e00ff */
[----:B------:R-:W-:Y:S01]  /*3110*/  PRMT R157, R138, 0x7632, R157 ;  /* 0x000076328a9d7816 */ /* 0x000fe2000000009d */
[----:B------:R-:W-:Y:S01]  /*3120*/  IMAD.U32 R159, R90, 0x10000, RZ ;  /* 0x000100005a9f7824 */ /* 0x000fe200078e00ff */
        /* <DEDUP_REMOVED lines=10> */
[----:B------:R-:W-:Y:S02]  /*31d0*/  PRMT R191, R91, 0x7632, R191 ;  /* 0x000076325bbf7816 */ /* 0x000fe400000000bf */
[----:B------:R-:W-:Y:S02]  /*31e0*/  SHF.L.U32 R190, R139, 0x10, RZ ;  /* 0x000000108bbe7819 */ /* 0x000fe400000006ff */
        /* <DEDUP_REMOVED lines=25> */
.L_x_9317:
[C---:B-----5:R-:W-:Y:S01]  /*3380*/  PRMT R157, R136.reuse, 0x7632, R157 ;  /* 0x00007632889d7816 */ /* 0x060fe2000000009d */
[----:B0-----:R-:W-:Y:S01]  /*3390*/  IMAD.U32 R135, R89, 0x10000, RZ ;  /* 0x0001000059877824 */ /* 0x001fe200078e00ff */
[----:B------:R-:W-:Y:S02]  /*33a0*/  SHF.L.U32 R132, R136, 0x10, RZ ;  /* 0x0000001088847819 */ /* 0x000fe400000006ff */
[C---:B------:R-:W-:Y:S02]  /*33b0*/  PRMT R159, R137.reuse, 0x7632, R159 ;  /* 0x00007632899f7816 */ /* 0x040fe4000000009f */
[----:B------:R-:W-:Y:S02]  /*33c0*/  SHF.L.U32 R134, R137, 0x10, RZ ;  /* 0x0000001089867819 */ /* 0x000fe400000006ff */
        /* <DEDUP_REMOVED lines=9> */
[----:B------:R-:W-:Y:S01]  /*3460*/  PRMT R135, R89, 0x7632, R135 ;  /* 0x0000763259877816 */ /* 0x000fe20000000087 */
[----:B------:R-:W-:Y:S01]  /*3470*/  IMAD.U32 R196, R193, 0x10000, RZ ;  /* 0x00010000c1c47824 */ /* 0x000fe200078e00ff */
[----:B------:R-:W-:Y:S01]  /*3480*/  PRMT R137, R90, 0x7632, R137 ;  /* 0x000076325a897816 */ /* 0x000fe20000000089 */
[----:B------:R-:W-:Y:S01]  /*3490*/  IMAD.U32 R133, R133, 0x10000, RZ ;  /* 0x0001000085857824 */ /* 0x000fe200078e00ff */
        /* <DEDUP_REMOVED lines=11> */
[----:B------:R-:W-:Y:S02]  /*3550*/  FADD.FTZ R138, R195, R194 ;  /* 0x000000c2c38a7221 */ /* 0x000fe40000010000 */
[----:B------:R-:W-:Y:S02]  /*3560*/  FADD.FTZ R137, R192, R137 ;  /* 0x00000089c0897221 */ /* 0x000fe40000010000 */
[----:B------:R-:W-:Y:S01]  /*3570*/  FADD.FTZ R139, R196, R139 ;  /* 0x0000008bc48b7221 */ /* 0x000fe20000010000 */
[----:B------:R-:W-:Y:S06]  /*3580*/  BRA `(.L_x_9318) ;  /* 0x0000000000887947 */ /* 0x000fec0003800000 */
.L_x_9316:
[----:B------:R-:W-:Y:S05]  /*3590*/  @!P4 BRA `(.L_x_9319) ;  /* 0x000000000054c947 */ /* 0x000fea0003800000 */
[C---:B0----5:R-:W-:Y:S02]  /*35a0*/  PRMT R132, R136.reuse, 0x7632, R132 ;  /* 0x0000763288847816 */ /* 0x061fe40000000084 */
[----:B------:R-:W-:Y:S02]  /*35b0*/  SHF.L.U32 R133, R136, 0x10, RZ ;  /* 0x0000001088857819 */ /* 0x000fe400000006ff */
[----:B------:R-:W-:Y:S02]  /*35c0*/  PRMT R134, R137, 0x7632, R134 ;  /* 0x0000763289867816 */ /* 0x000fe40000000086 */
[----:B------:R-:W-:Y:S02]  /*35d0*/  PRMT R135, R138, 0x7632, R135 ;  /* 0x000076328a877816 */ /* 0x000fe40000000087 */
[C---:B------:R-:W-:Y:S01]  /*35e0*/  PRMT R136, R139.reuse, 0x7632, R136 ;  /* 0x000076328b887816 */ /* 0x040fe20000000088 */
        /* <DEDUP_REMOVED lines=15> */
[----:B------:R-:W-:Y:S06]  /*36e0*/  BRA `(.L_x_9318) ;  /* 0x0000000000307947 */ /* 0x000fec0003800000 */
.L_x_9319:
[----:B0----5:R-:W-:Y:S01]  /*36f0*/  PRMT R135, R137, 0x7632, R135 ;  /* 0x0000763289877816 */ /* 0x021fe20000000087 */
[C---:B------:R-:W-:Y:S01]  /*3700*/  IMAD.U32 R132, R136.reuse, 0x10000, RZ ;  /* 0x0001000088847824 */ /* 0x040fe200078e00ff */
        /* <DEDUP_REMOVED lines=10> */
.L_x_9318:
[----:B------:R-:W0:Y:S02]  /*37b0*/  LDC.64 R158, c[0x0][0x3a8] ;  /* 0x0000ea00ff9e7b82 */ /* 0x000e240000000a00 */
[C---:B0-----:R-:W-:Y:S01]  /*37c0*/  IMAD.WIDE.U32 R158, R156.reuse, 0x20, R158 ;  /* 0x000000209c9e7825 */ /* 0x041fe200078e009e */
[----:B------:R-:W-:-:S04]  /*37d0*/  IADD3 R156, PT, PT, R156, 0x80, RZ ;  /* 0x000000809c9c7810 */ /* 0x000fc80007ffe0ff */
[----:B------:R4:W-:Y:S04]  /*37e0*/  STG.E.128 desc[UR6][R158.64], R132 ;  /* 0x000000849e007986 */ /* 0x0009e8000c101d06 */
[----:B------:R4:W-:Y:S02]  /*37f0*/  STG.E.128 desc[UR6][R158.64+0x10], R136 ;  /* 0x000010889e007986 */ /* 0x0009e4000c101d06 */
.L_x_9315:
[----:B------:R-:W-:Y:S05]  /*3800*/  BSYNC.RECONVERGENT B0 ;  /* 0x0000000000007941 */ /* 0x000fea0003800200 */
.L_x_9314:
        /* <DEDUP_REMOVED lines=8> */
[----:B------:R-:W1:Y:S08]  /*3890*/  @P5 LDC.64 R142, c[0x0][0x398] ;  /* 0x0000e600ff8e5b82 */ /* 0x000e700000000a00 */
[----:B------:R-:W2:Y:S01]  /*38a0*/  @P0 LDC.64 R144, c[0x0][0x3a0] ;  /* 0x0000e800ff900b82 */ /* 0x000ea20000000a00 */
[----:B0-----:R-:W-:-:S04]  /*38b0*/  IMAD.WIDE.U32 R140, R156, 0x10, R140 ;  /* 0x000000109c8c7825 */ /* 0x001fc800078e008c */
[----:B-1----:R-:W-:-:S05]  /*38c0*/  @P5 IMAD.WIDE.U32 R142, R156, 0x10, R142 ;  /* 0x000000109c8e5825 */ /* 0x002fca00078e008e */
[----:B------:R0:W5:Y:S01]  /*38d0*/  @P5 LDG.E.128 R88, desc[UR6][R142.64] ;  /* 0x000000068e585981 */ /* 0x000162000c1e1d00 */
[----:B--234-:R-:W-:-:S03]  /*38e0*/  @P0 IMAD.WIDE.U32 R158, R156, 0x20, R144 ;  /* 0x000000209c9e0825 */ /* 0x01cfc600078e0090 */
[----:B------:R0:W5:Y:S04]  /*38f0*/  LDG.E.128 R144, desc[UR6][R140.64] ;  /* 0x000000068c907981 */ /* 0x000168000c1e1d00 */
[----:B------:R0:W5:Y:S04]  /*3900*/  @P0 LDG.E.128 R92, desc[UR6][R158.64] ;  /* 0x000000069e5c0981 */ /* 0x000168000c1e1d00 */
[----:B------:R0:W5:Y:S01]  /*3910*/  @P0 LDG.E.128 R96, desc[UR6][R158.64+0x10] ;  /* 0x000010069e600981 */ /* 0x000162000c1e1d00 */
[----:B------:R-:W-:Y:S05]  /*3920*/  @!P5 BRA `(.L_x_9322) ;  /* 0x00000004002cd947 */ /* 0x000fea0003800000 */
[----:B------:R-:W-:Y:S05]  /*3930*/  @!P0 BRA `(.L_x_9323) ;  /* 0x0000000000a48947 */ /* 0x000fea0003800000 */
[C---:B0----5:R-:W-:Y:S01]  /*3940*/  PRMT R140, R144.reuse, 0x7632, R140 ;  /* 0x00007632908c7816 */ /* 0x061fe2000000008c */
[----:B------:R-:W-:Y:S01]  /*3950*/  IMAD.U32 R190, R147, 0x10000, RZ ;  /* 0x0001000093be7824 */ /* 0x000fe200078e00ff */
[----:B------:R-:W-:Y:S02]  /*3960*/  SHF.L.U32 R144, R144, 0x10, RZ ;  /* 0x0000001090907819 */ /* 0x000fe400000006ff */
[----:B------:R-:W-:Y:S02]  /*3970*/  SHF.L.U32 R143, R88, 0x10, RZ ;  /* 0x00000010588f7819 */ /* 0x000fe400000006ff */
[C---:B------:R-:W-:Y:S02]  /*3980*/  PRMT R157, R146.reuse, 0x7632, R157 ;  /* 0x00007632929d7816 */ /* 0x040fe4000000009d */
        /* <DEDUP_REMOVED lines=10> */
[----:B------:R-:W-:Y:S02]  /*3a30*/  PRMT R146, R90, 0x7632, R146 ;  /* 0x000076325a927816 */ /* 0x000fe40000000092 */
[----:B------:R-:W-:-:S02]  /*3a40*/  PRMT R191, R91, 0x7632, R191 ;  /* 0x000076325bbf7816 */ /* 0x000fc400000000bf */
[----:B------:R-:W-:Y:S02]  /*3a50*/  SHF.L.U32 R192, R89, 0x10, RZ ;  /* 0x0000001059c07819 */ /* 0x000fe400000006ff */
[----:B------:R-:W-:Y:S02]  /*3a60*/  SHF.L.U32 R195, R91, 0x10, RZ ;  /* 0x000000105bc37819 */ /* 0x000fe400000006ff */
[----:B------:R-:W-:Y:S01]  /*3a70*/  SHF.L.U32 R140, R140, 0x10, RZ ;  /* 0x000000108c8c7819 */ /* 0x000fe200000006ff */
[----:B------:R-:W-:Y:S01]  /*3a80*/  FADD.FTZ R145, R192, R145 ;  /* 0x00000091c0917221 */ /* 0x000fe20000010000 */
[----:B------:R-:W-:Y:S02]  /*3a90*/  SHF.L.U32 R141, R141, 0x10, RZ ;  /* 0x000000108d8d7819 */ /* 0x000fe400000006ff */
[----:B------:R-:W-:Y:S02]  /*3aa0*/  SHF.L.U32 R142, R142, 0x10, RZ ;  /* 0x000000108e8e7819 */ /* 0x000fe400000006ff */
[----:B------:R-:W-:-:S02]  /*3ab0*/  SHF.L.U32 R157, R157, 0x10, RZ ;  /* 0x000000109d9d7819 */ /* 0x000fc400000006ff */
        /* <DEDUP_REMOVED lines=17> */
.L_x_9323:
[C---:B-----5:R-:W-:Y:S01]  /*3bd0*/  PRMT R157, R144.reuse, 0x7632, R157 ;  /* 0x00007632909d7816 */ /* 0x060fe2000000009d */
[----:B0-----:R-:W-:Y:S01]  /*3be0*/  IMAD.U32 R140, R144, 0x10000, RZ ;  /* 0x00010000908c7824 */ /* 0x001fe200078e00ff */
[C---:B------:R-:W-:Y:S02]  /*3bf0*/  PRMT R159, R145.reuse, 0x7632, R159 ;  /* 0x00007632919f7816 */ /* 0x040fe4000000009f */
[----:B------:R-:W-:Y:S01]  /*3c00*/  SHF.L.U32 R142, R145, 0x10, RZ ;  /* 0x00000010918e7819 */ /* 0x000fe200000006ff */
        /* <DEDUP_REMOVED lines=25> */
[----:B------:R-:W-:-:S03]  /*3da0*/  SHF.L.U32 R196, R193, 0x10, RZ ;  /* 0x00000010c1c47819 */ /* 0x000fc600000006ff */
[----:B------:R-:W-:Y:S02]  /*3db0*/  FADD.FTZ R145, R192, R145 ;  /* 0x00000091c0917221 */ /* 0x000fe40000010000 */
[----:B------:R-:W-:Y:S01]  /*3dc0*/  FADD.FTZ R147, R196, R147 ;  /* 0x00000093c4937221 */ /* 0x000fe20000010000 */
[----:B------:R-:W-:Y:S06]  /*3dd0*/  BRA `(.L_x_9324) ;  /* 0x0000000000887947 */ /* 0x000fec0003800000 */
.L_x_9322:
[----:B------:R-:W-:Y:S05]  /*3de0*/  @!P0 BRA `(.L_x_9325) ;  /* 0x0000000000548947 */ /* 0x000fea0003800000 */
[C---:B0----5:R-:W-:Y:S02]  /*3df0*/  PRMT R140, R144.reuse, 0x7632, R140 ;  /* 0x00007632908c7816 */ /* 0x061fe4000000008c */
[----:B------:R-:W-:Y:S02]  /*3e00*/  SHF.L.U32 R141, R144, 0x10, RZ ;  /* 0x00000010908d7819 */ /* 0x000fe400000006ff */
[----:B------:R-:W-:Y:S01]  /*3e10*/  PRMT R142, R145, 0x7632, R142 ;  /* 0x00007632918e7816 */ /* 0x000fe2000000008e */
[----:B------:R-:W-:Y:S01]  /*3e20*/  IMAD.U32 R158, R140, 0x10000, RZ ;  /* 0x000100008c9e7824 */ /* 0x000fe200078e00ff */
[----:B------:R-:W-:Y:S01]  /*3e30*/  PRMT R143, R146, 0x7632, R143 ;  /* 0x00007632928f7816 */ /* 0x000fe2000000008f */
[----:B------:R-:W-:Y:S01]  /*3e40*/  FADD.FTZ R140, R92, R141 ;  /* 0x0000008d5c8c7221 */ /* 0x000fe20000010000 */
[----:B------:R-:W-:Y:S01]  /*3e50*/  PRMT R144, R147, 0x7632, R144 ;  /* 0x0000763293907816 */ /* 0x000fe20000000090 */
        /* <DEDUP_REMOVED lines=14> */
.L_x_9325:
[----:B-----5:R-:W-:Y:S01]  /*3f40*/  PRMT R157, R146, 0x7632, R157 ;  /* 0x00007632929d7816 */ /* 0x020fe2000000009d */
[C---:B0-----:R-:W-:Y:S01]  /*3f50*/  IMAD.U32 R142, R145.reuse, 0x10000, RZ ;  /* 0x00010000918e7824 */ /* 0x041fe200078e00ff */
[C---:B------:R-:W-:Y:S02]  /*3f60*/  PRMT R141, R144.reuse, 0x7632, R141 ;  /* 0x00007632908d7816 */ /* 0x040fe4000000008d */
        /* <DEDUP_REMOVED lines=9> */
.L_x_9324:
[----:B------:R-:W0:Y:S02]  /*4000*/  LDC.64 R158, c[0x0][0x3a8] ;  /* 0x0000ea00ff9e7b82 */ /* 0x000e240000000a00 */
[C---:B0-----:R-:W-:Y:S01]  /*4010*/  IMAD.WIDE.U32 R158, R156.reuse, 0x20, R158 ;  /* 0x000000209c9e7825 */ /* 0x041fe200078e009e */
[----:B------:R-:W-:-:S04]  /*4020*/  IADD3 R156, PT, PT, R156, 0x80, RZ ;  /* 0x000000809c9c7810 */ /* 0x000fc80007ffe0ff */
[----:B------:R0:W-:Y:S04]  /*4030*/  STG.E.128 desc[UR6][R158.64], R140 ;  /* 0x0000008c9e007986 */ /* 0x0001e8000c101d06 */
[----:B------:R0:W-:Y:S02]  /*4040*/  STG.E.128 desc[UR6][R158.64+0x10], R144 ;  /* 0x000010909e007986 */ /* 0x0001e4000c101d06 */
.L_x_9321:
[----:B------:R-:W-:Y:S05]  /*4050*/  BSYNC.RECONVERGENT B0 ;  /* 0x0000000000007941 */ /* 0x000fea0003800200 */
.L_x_9320:
        /* <DEDUP_REMOVED lines=23> */
[C---:B------:R-:W-:Y:S01]  /*41d0*/  PRMT R157, R154.reuse, 0x7632, R157 ;  /* 0x000076329a9d7816 */ /* 0x040fe2000000009d */
[----:B------:R-:W-:Y:S01]  /*41e0*/  IMAD.U32 R154, R154, 0x10000, RZ ;  /* 0x000100009a9a7824 */ /* 0x000fe200078e00ff */
[----:B---34-:R-:W-:Y:S01]  /*41f0*/  SHF.L.U32 R159, R90, 0x10, RZ ;  /* 0x000000105a9f7819 */ /* 0x018fe200000006ff */
[--C-:B------:R-:W-:Y:S01]  /*4200*/  FADD.FTZ R151, R151, R152.reuse ;  /* 0x0000009897977221 */ /* 0x100fe20000010000 */
[----:B------:R-:W-:Y:S01]  /*4210*/  PRMT R152, R89, 0x7632, R152 ;  /* 0x0000763259987816 */ /* 0x000fe20000000098 */
[----:B------:R-:W-:Y:S01]  /*4220*/  IMAD.U32 R157, R157, 0x10000, RZ ;  /* 0x000100009d9d7824 */ /* 0x000fe200078e00ff */
[----:B------:R-:W-:Y:S01]  /*4230*/  PRMT R150, R153, 0x7632, R150 ;  /* 0x0000763299967816 */ /* 0x000fe20000000096 */
[----:B------:R-:W-:Y:S01]  /*4240*/  FADD.FTZ R159, R159, R154 ;  /* 0x0000009a9f9f7221 */ /* 0x000fe20000010000 */
[----:B------:R-:W-:-:S02]  /*4250*/  PRMT R158, R155, 0x7632, R158 ;  /* 0x000076329b9e7816 */ /* 0x000fc4000000009e */
[----:B------:R-:W-:Y:S02]  /*4260*/  PRMT R149, R88, 0x7632, R149 ;  /* 0x0000763258957816 */ /* 0x000fe40000000095 */
[----:B------:R-:W-:Y:S02]  /*4270*/  PRMT R154, R90, 0x7632, R154 ;  /* 0x000076325a9a7816 */ /* 0x000fe4000000009a */
[----:B------:R-:W-:Y:S02]  /*4280*/  PRMT R191, R91, 0x7632, R191 ;  /* 0x000076325bbf7816 */ /* 0x000fe400000000bf */
[----:B------:R-:W-:Y:S02]  /*4290*/  SHF.L.U32 R190, R155, 0x10, RZ ;  /* 0x000000109bbe7819 */ /* 0x000fe400000006ff */
[----:B------:R-:W-:Y:S02]  /*42a0*/  SHF.L.U32 R153, R153, 0x10, RZ ;  /* 0x0000001099997819 */ /* 0x000fe400000006ff */
[----:B------:R-:W-:-:S02]  /*42b0*/  SHF.L.U32 R192, R89, 0x10, RZ ;  /* 0x0000001059c07819 */ /* 0x000fc400000006ff */
[----:B------:R-:W-:Y:S02]  /*42c0*/  SHF.L.U32 R155, R152, 0x10, RZ ;  /* 0x00000010989b7819 */ /* 0x000fe400000006ff */
[----:B------:R-:W-:Y:S01]  /*42d0*/  SHF.L.U32 R148, R148, 0x10, RZ ;  /* 0x0000001094947819 */ /* 0x000fe200000006ff */
[----:B------:R-:W-:Y:S01]  /*42e0*/  FADD.FTZ R153, R192, R153 ;  /* 0x00000099c0997221 */ /* 0x000fe20000010000 */
        /* <DEDUP_REMOVED lines=19> */
.L_x_9329:
[C---:B-----5:R-:W-:Y:S01]  /*4420*/  PRMT R157, R152.reuse, 0x7632, R157 ;  /* 0x00007632989d7816 */ /* 0x060fe2000000009d */
[----:B0-----:R-:W-:Y:S01]  /*4430*/  IMAD.U32 R150, R153, 0x10000, RZ ;  /* 0x0001000099967824 */ /* 0x001fe200078e00ff */
[----:B------:R-:W-:Y:S01]  /*4440*/  SHF.L.U32 R148, R152, 0x10, RZ ;  /* 0x0000001098947819 */ /* 0x000fe200000006ff */
[----:B------:R-:W-:Y:S01]  /*4450*/  IMAD.U32 R194, R155, 0x10000, RZ ;  /* 0x000100009bc27824 */ /* 0x000fe200078e00ff */
[----:B---34-:R-:W-:Y:S02]  /*4460*/  PRMT R159, R153, 0x7632, R159 ;  /* 0x00007632999f7816 */ /* 0x018fe4000000009f */
[----:B------:R-:W-:Y:S02]  /*4470*/  SHF.L.U32 R152, R154, 0x10, RZ ;  /* 0x000000109a987819 */ /* 0x000fe400000006ff */
[----:B------:R-:W-:Y:S02]  /*4480*/  SHF.L.U32 R149, R88, 0x10, RZ ;  /* 0x0000001058957819 */ /* 0x000fe400000006ff */
        /* <DEDUP_REMOVED lines=9> */
[----:B------:R-:W-:-:S02]  /*4520*/  PRMT R153, R90, 0x7632, R153 ;  /* 0x000076325a997816 */ /* 0x000fc40000000099 */
[----:B------:R-:W-:Y:S01]  /*4530*/  PRMT R154, R91, 0x7632, R154 ;  /* 0x000076325b9a7816 */ /* 0x000fe2000000009a */
        /* <DEDUP_REMOVED lines=12> */
[----:B------:R-:W-:-:S03]  /*4600*/  FADD.FTZ R153, R192, R153 ;  /* 0x00000099c0997221 */ /* 0x000fc60000010000 */
[----:B------:R-:W-:Y:S01]  /*4610*/  FADD.FTZ R155, R196, R155 ;  /* 0x0000009bc49b7221 */ /* 0x000fe20000010000 */
[----:B------:R-:W-:Y:S06]  /*4620*/  BRA `(.L_x_9330) ;  /* 0x0000000000887947 */ /* 0x000fec0003800000 */
.L_x_9328:
[----:B------:R-:W-:Y:S05]  /*4630*/  @!P0 BRA `(.L_x_9331) ;  /* 0x0000000000548947 */ /* 0x000fea0003800000 */
[C---:B0----5:R-:W-:Y:S01]  /*4640*/  PRMT R148, R152.reuse, 0x7632, R148 ;  /* 0x0000763298947816 */ /* 0x061fe20000000094 */
[----:B------:R-:W-:Y:S01]  /*4650*/  IMAD.U32 R149, R152, 0x10000, RZ ;  /* 0x0001000098957824 */ /* 0x000fe200078e00ff */
[----:B------:R-:W-:Y:S02]  /*4660*/  PRMT R150, R153, 0x7632, R150 ;  /* 0x0000763299967816 */ /* 0x000fe40000000096 */
[----:B------:R-:W-:Y:S02]  /*4670*/  PRMT R151, R154, 0x7632, R151 ;  /* 0x000076329a977816 */ /* 0x000fe40000000097 */
[----:B------:R-:W-:Y:S01]  /*4680*/  PRMT R152, R155, 0x7632, R152 ;  /* 0x000076329b987816 */ /* 0x000fe20000000098 */
[----:B------:R-:W-:Y:S01]  /*4690*/  IMAD.U32 R190, R150, 0x10000, RZ ;  /* 0x0001000096be7824 */ /* 0x000fe200078e00ff */
[----:B------:R-:W-:Y:S02]  /*46a0*/  SHF.L.U32 R153, R153, 0x10, RZ ;  /* 0x0000001099997819 */ /* 0x000fe400000006ff */
[----:B------:R-:W-:-:S02]  /*46b0*/  SHF.L.U32 R155, R155, 0x10, RZ ;  /* 0x000000109b9b7819 */ /* 0x000fc400000006ff */
[----:B------:R-:W-:Y:S01]  /*46c0*/  SHF.L.U32 R157, R154, 0x10, RZ ;  /* 0x000000109a9d7819 */ /* 0x000fe200000006ff */
[----:B------:R-:W-:Y:S01]  /*46d0*/  FADD.FTZ R150, R94, R153 ;  /* 0x000000995e967221 */ /* 0x000fe20000010000 */
[----:B---34-:R-:W-:Y:S01]  /*46e0*/  SHF.L.U32 R158, R148, 0x10, RZ ;  /* 0x00000010949e7819 */ /* 0x018fe200000006ff */
        /* <DEDUP_REMOVED lines=10> */
.L_x_9331:
[----:B---345:R-:W-:Y:S02]  /*4790*/  PRMT R158, R155, 0x7632, R158 ;  /* 0x000076329b9e7816 */ /* 0x038fe4000000009e */
[----:B0-----:R-:W-:Y:S02]  /*47a0*/  PRMT R149, R152, 0x7632, R149 ;  /* 0x0000763298957816 */ /* 0x001fe40000000095 */
[C---:B------:R-:W-:Y:S02]  /*47b0*/  PRMT R151, R153.reuse, 0x7632, R151 ;  /* 0x0000763299977816 */ /* 0x040fe40000000097 */
[----:B------:R-:W-:Y:S02]  /*47c0*/  PRMT R157, R154, 0x7632, R157 ;  /* 0x000076329a9d7816 */ /* 0x000fe4000000009d */
[----:B------:R-:W-:Y:S01]  /*47d0*/  SHF.L.U32 R148, R152, 0x10, RZ ;  /* 0x0000001098947819 */ /* 0x000fe200000006ff */
[----:B------:R-:W-:Y:S01]  /*47e0*/  IMAD.U32 R152, R154, 0x10000, RZ ;  /* 0x000100009a987824 */ /* 0x000fe200078e00ff */
[----:B------:R-:W-:-:S02]  /*47f0*/  SHF.L.U32 R150, R153, 0x10, RZ ;  /* 0x0000001099967819 */ /* 0x000fc400000006ff */
[----:B------:R-:W-:Y:S01]  /*4800*/  SHF.L.U32 R154, R155, 0x10, RZ ;  /* 0x000000109b9a7819 */ /* 0x000fe200000006ff */
[----:B------:R-:W-:Y:S01]  /*4810*/  IMAD.U32 R155, R158, 0x10000, RZ ;  /* 0x000100009e9b7824 */ /* 0x000fe200078e00ff */
[----:B------:R-:W-:Y:S02]  /*4820*/  SHF.L.U32 R149, R149, 0x10, RZ ;  /* 0x0000001095957819 */ /* 0x000fe400000006ff */
[----:B------:R-:W-:Y:S02]  /*4830*/  SHF.L.U32 R151, R151, 0x10, RZ ;  /* 0x0000001097977819 */ /* 0x000fe400000006ff */
[----:B------:R-:W-:-:S07]  /*4840*/  SHF.L.U32 R153, R157, 0x10, RZ ;  /* 0x000000109d997819 */ /* 0x000fce00000006ff */
.L_x_9330:
[----:B------:R-:W0:Y:S02]  /*4850*/  LDC.64 R158, c[0x0][0x3a8] ;  /* 0x0000ea00ff9e7b82 */ /* 0x000e240000000a00 */
[----:B0-----:R-:W-:-:S05]  /*4860*/  IMAD.WIDE.U32 R156, R156, 0x20, R158 ;  /* 0x000000209c9c7825 */ /* 0x001fca00078e009e */
[----:B------:R0:W-:Y:S04]  /*4870*/  STG.E.128 desc[UR6][R156.64], R148 ;  /* 0x000000949c007986 */ /* 0x0001e8000c101d06 */
[----:B------:R0:W-:Y:S02]  /*4880*/  STG.E.128 desc[UR6][R156.64+0x10], R152 ;  /* 0x000010989c007986 */ /* 0x0001e4000c101d06 */
.L_x_9327:
[----:B------:R-:W-:Y:S05]  /*4890*/  BSYNC.RECONVERGENT B0 ;  /* 0x0000000000007941 */ /* 0x000fea0003800200 */
.L_x_9326:
[----:B0-----:R-:W-:Y:S01]  /*48a0*/  FADD.FTZ R156, RZ, R100 ;  /* 0x00000064ff9c7221 */ /* 0x001fe20000010000 */
[C---:B------:R-:W-:Y:S01]  /*48b0*/  ISETP.GE.U32.AND P0, PT, R2.reuse, 0x80, PT ;  /* 0x000000800200780c */ /* 0x040fe20003f06070 */
[----:B------:R-:W-:Y:S01]  /*48c0*/  BSSY.RECONVERGENT B0, `(.L_x_9332) ;  /* 0x00000d8000007945 */ /* 0x000fe20003800200 */
[C---:B------:R-:W-:Y:S01]  /*48d0*/  ISETP.GT.U32.AND P6, PT, R2.reuse, 0xff, PT ;  /* 0x000000ff0200780c */ /* 0x040fe20003fc4070 */
[----:B------:R-:W-:Y:S01]  /*48e0*/  FADD.FTZ R157, R101, R156 ;  /* 0x0000009c659d7221 */ /* 0x000fe20000010000 */
[----:B-1234-:R-:W-:Y:S02]  /*48f0*/  P2R R158, PR, RZ, 0x2 ;  /* 0x00000002ff9e7803 */ /* 0x01efe40000000000 */
        /* <DEDUP_REMOVED lines=71> */
[----:B------:R-:W-:-:S03]  /*4d70*/  HFMA2 R193, -RZ, RZ, 0, 0 ;  /* 0x00000000ffc17431 */ /* 0x000fc600000001ff */
        /* <DEDUP_REMOVED lines=140> */
.L_x_9333:
[----:B------:R-:W-:Y:S05]  /*5640*/  BSYNC.RECONVERGENT B0 ;  /* 0x0000000000007941 */ /* 0x000fea0003800200 */
.L_x_9332:
        /* <DEDUP_REMOVED lines=13> */
.L_x_9335:
[----:B------:R-:W-:Y:S05]  /*5720*/  BSYNC.RECONVERGENT B0 ;  /* 0x0000000000007941 */ /* 0x000fea0003800200 */
.L_x_9334:
        /* <DEDUP_REMOVED lines=94> */
[----:B------:R-:W-:Y:S02]  /*5d10*/  F2FP.BF16.F32.PACK_AB R157, R199, R194 ;  /* 0x000000c2c79d723e */ /* 0x000fe400000010ff */
[----:B------:R-:W-:Y:S02]  /*5d20*/  F2FP.BF16.F32.PACK_AB R158, R198, R201 ;  /* 0x000000c9c69e723e */ /* 0x000fe400000010ff */
[----:B------:R-:W-:Y:S02]  /*5d30*/  F2FP.BF16.F32.PACK_AB R159, R207, R200 ;  /* 0x000000c8cf9f723e */ /* 0x000fe400000010ff */
[----:B------:R-:W-:Y:S02]  /*5d40*/  F2FP.BF16.F32.PACK_AB R156, R197, R156 ;  /* 0x0000009cc59c723e */ /* 0x000fe400000010ff */
[----:B------:R-:W-:-:S03]  /*5d50*/  IADD3 R189, PT, PT, R189, 0x80, RZ ;  /* 0x00000080bdbd7810 */ /* 0x000fc60007ffe0ff */
[----:B------:R1:W-:Y:S04]  /*5d60*/  STG.E.128 desc[UR6][R190.64], R156 ;  /* 0x0000009cbe007986 */ /* 0x0003e8000c101d06 */
.L_x_9337:
[----:B------:R-:W-:Y:S05]  /*5d70*/  BSYNC.RECONVERGENT B0 ;  /* 0x0000000000007941 */ /* 0x000fea0003800200 */
.L_x_9336:
[----:B------:R-:W-:Y:S01]  /*5d80*/  ISETP.GE.U32.AND P6, PT, R2, 0x100, PT ;  /* 0x000001000200780c */ /* 0x000fe20003fc6070 */
[----:B------:R-:W-:-:S12]  /*5d90*/  BSSY.RECONVERGENT B0, `(.L_x_9338) ;  /* 0x0000032000007945 */ /* 0x000fd80003800200 */
[----:B------:R-:W-:Y:S05]  /*5da0*/  @!P6 BRA `(.L_x_9339) ;  /* 0x0000000000c0e947 */ /* 0x000fea0003800000 */
[--C-:B-1----:R-:W-:Y:S01]  /*5db0*/  FADD.FTZ R190, R112, -R193.reuse ;  /* 0x800000c170be7221 */ /* 0x102fe20000010000 */
[--C-:B0-----:R-:W-:Y:S01]  /*5dc0*/  FADD.FTZ R158, R110, -R193.reuse ;  /* 0x800000c16e9e7221 */ /* 0x101fe20000010000 */
[----:B------:R-:W-:Y:S01]  /*5dd0*/  IMAD.U32 R191, R41, 0x10000, RZ ;  /* 0x0001000029bf7824 */ /* 0x000fe200078e00ff */
[----:B------:R-:W-:Y:S01]  /*5de0*/  SHF.L.U32 R197, R45, 0x10, RZ ;  /* 0x000000102dc57819 */ /* 0x000fe200000006ff */
[--C-:B------:R-:W-:Y:S01]  /*5df0*/  FADD.FTZ R194, R114, -R193.reuse ;  /* 0x800000c172c27221 */ /* 0x100fe20000010000 */
[----:B------:R-:W-:Y:S01]  /*5e00*/  SHF.L.U32 R199, R42, 0x10, RZ ;  /* 0x000000102ac77819 */ /* 0x000fe200000006ff */
[C---:B------:R-:W-:Y:S01]  /*5e10*/  FMUL.FTZ R190, R195.reuse, R190 ;  /* 0x000000bec3be7220 */ /* 0x040fe20000410000 */
[----:B------:R-:W-:Y:S01]  /*5e20*/  SHF.L.U32 R201, R46, 0x10, RZ ;  /* 0x000000102ec97819 */ /* 0x000fe200000006ff */
[C---:B------:R-:W-:Y:S01]  /*5e30*/  FMUL.FTZ R158, R195.reuse, R158 ;  /* 0x0000009ec39e7220 */ /* 0x040fe20000410000 */
[----:B------:R-:W-:Y:S01]  /*5e40*/  FMUL.FTZ R196, R195, R194 ;  /* 0x000000c2c3c47220 */ /* 0x000fe20000410000 */
[----:B------:R-:W-:Y:S01]  /*5e50*/  SHF.L.U32 R203, R43, 0x10, RZ ;  /* 0x000000102bcb7819 */ /* 0x000fe200000006ff */
[----:B------:R-:W-:Y:S01]  /*5e60*/  FADD.FTZ R156, R108, -R193 ;  /* 0x800000c16c9c7221 */ /* 0x000fe20000010000 */
[----:B------:R-:W-:Y:S01]  /*5e70*/  FFMA.FTZ R194, R158, R191, R197 ;  /* 0x000000bf9ec27223 */ /* 0x000fe200000100c5 */
[----:B------:R-:W-:Y:S01]  /*5e80*/  FFMA.FTZ R201, R190, R199, R201 ;  /* 0x000000c7bec97223 */ /* 0x000fe200000100c9 */
[----:B------:R-:W-:Y:S01]  /*5e90*/  IMAD.U32 R205, R47, 0x10000, RZ ;  /* 0x000100002fcd7824 */ /* 0x000fe200078e00ff */
[----:B------:R-:W0:Y:S01]  /*5ea0*/  LDC.64 R190, c[0x0][0x428] ;  /* 0x00010a00ffbe7b82 */ /* 0x000e220000000a00 */
[----:B------:R-:W-:Y:S01]  /*5eb0*/  SHF.L.U32 R157, R40, 0x10, RZ ;  /* 0x00000010289d7819 */ /* 0x000fe200000006ff */
[----:B------:R-:W-:Y:S01]  /*5ec0*/  FMUL.FTZ R156, R195, R156 ;  /* 0x0000009cc39c7220 */ /* 0x000fe20000410000 */
[----:B------:R-:W-:Y:S01]  /*5ed0*/  SHF.L.U32 R159, R44, 0x10, RZ ;  /* 0x000000102c9f7819 */ /* 0x000fe200000006ff */
        /* <DEDUP_REMOVED lines=13> */
[C---:B------:R-:W-:Y:S01]  /*5fb0*/  FMUL.FTZ R198, R195.reuse, R198 ;  /* 0x000000c6c3c67220 */ /* 0x040fe20000410000 */
[----:B------:R-:W-:Y:S01]  /*5fc0*/  SHF.L.U32 R205, R174, 0x10, RZ ;  /* 0x00000010aecd7819 */ /* 0x000fe200000006ff */
[----:B------:R-:W-:Y:S01]  /*5fd0*/  FMUL.FTZ R158, R195, R158 ;  /* 0x0000009ec39e7220 */ /* 0x000fe20000410000 */
[----:B------:R-:W-:Y:S01]  /*5fe0*/  SHF.L.U32 R207, R173, 0x10, RZ ;  /* 0x00000010adcf7819 */ /* 0x000fe200000006ff */
[----:B------:R-:W-:Y:S01]  /*5ff0*/  FFMA.FTZ R199, R196, R197, R199 ;  /* 0x000000c5c4c77223 */ /* 0x000fe200000100c7 */
[----:B------:R-:W-:Y:S01]  /*6000*/  SHF.L.U32 R209, R172, 0x10, RZ ;  /* 0x00000010acd17819 */ /* 0x000fe200000006ff */
[----:B------:R-:W-:Y:S01]  /*6010*/  FFMA.FTZ R198, R198, R203, R205 ;  /* 0x000000cbc6c67223 */ /* 0x000fe200000100cd */
[----:B------:R-:W-:Y:S01]  /*6020*/  FFMA.FTZ R197, R158, R157, R159 ;  /* 0x0000009d9ec57223 */ /* 0x000fe2000001009f */
[----:B0-----:R-:W-:Y:S01]  /*6030*/  IMAD.WIDE.U32 R190, R189, 0x10, R190 ;  /* 0x00000010bdbe7825 */ /* 0x001fe200078e00be */
[----:B------:R-:W-:-:S03]  /*6040*/  F2FP.BF16.F32.PACK_AB R157, R199, R194 ;  /* 0x000000c2c79d723e */ /* 0x000fc600000010ff */
[----:B------:R-:W-:Y:S01]  /*6050*/  FFMA.FTZ R207, R202, R207, R209 ;  /* 0x000000cfcacf7223 */ /* 0x000fe200000100d1 */
[----:B------:R-:W-:Y:S02]  /*6060*/  F2FP.BF16.F32.PACK_AB R158, R198, R201 ;  /* 0x000000c9c69e723e */ /* 0x000fe400000010ff */
[----:B------:R-:W-:Y:S02]  /*6070*/  F2FP.BF16.F32.PACK_AB R156, R197, R156 ;  /* 0x0000009cc59c723e */ /* 0x000fe400000010ff */
[----:B------:R-:W-:Y:S02]  /*6080*/  F2FP.BF16.F32.PACK_AB R159, R207, R200 ;  /* 0x000000c8cf9f723e */ /* 0x000fe400000010ff */
[----:B------:R-:W-:-:S03]  /*6090*/  IADD3 R189, PT, PT, R189, 0x80, RZ ;  /* 0x00000080bdbd7810 */ /* 0x000fc60007ffe0ff */
[----:B------:R2:W-:Y:S04]  /*60a0*/  STG.E.128 desc[UR6][R190.64], R156 ;  /* 0x0000009cbe007986 */ /* 0x0005e8000c101d06 */
.L_x_9339:
[----:B------:R-:W-:Y:S05]  /*60b0*/  BSYNC.RECONVERGENT B0 ;  /* 0x0000000000007941 */ /* 0x000fea0003800200 */
.L_x_9338:
[----:B------:R-:W-:Y:S04]  /*60c0*/  BSSY.RECONVERGENT B0, `(.L_x_9340) ;  /* 0x0000032000007945 */ /* 0x000fe80003800200 */
        /* <DEDUP_REMOVED lines=16> */
[----:B------:R-:W-:Y:S01]  /*61d0*/  FADD.FTZ R156, R116, -R193 ;  /* 0x800000c1749c7221 */ /* 0x000fe20000010000 */
[----:B------:R-:W-:Y:S01]  /*61e0*/  SHF.L.U32 R159, R52, 0x10, RZ ;  /* 0x00000010349f7819 */ /* 0x000fe200000006ff */
[----:B------:R-:W-:-:S02]  /*61f0*/  IMAD.U32 R157, R48, 0x10000, RZ ;  /* 0x00010000309d7824 */ /* 0x000fc400078e00ff */
[----:B------:R-:W-:Y:S01]  /*6200*/  FFMA.FTZ R200, R196, R203, R205 ;  /* 0x000000cbc4c87223 */ /* 0x000fe200000100cd */
[----:B------:R-:W-:Y:S01]  /*6210*/  FMUL.FTZ R156, R195, R156 ;  /* 0x0000009cc39c7220 */ /* 0x000fe20000410000 */
        /* <DEDUP_REMOVED lines=28> */
.L_x_9341:
[----:B------:R-:W-:Y:S05]  /*63e0*/  BSYNC.RECONVERGENT B0 ;  /* 0x0000000000007941 */ /* 0x000fea0003800200 */
.L_x_9340:
[----:B------:R-:W-:Y:S04]  /*63f0*/  BSSY.RECONVERGENT B0, `(.L_x_9342) ;  /* 0x0000032000007945 */ /* 0x000fe80003800200 */
[----:B------:R-:W-:Y:S05]  /*6400*/  @!P2 BRA `(.L_x_9343) ;  /* 0x0000000000c0a947 */ /* 0x000fea0003800000 */
[--C-:B-123--:R-:W-:Y:S01]  /*6410*/  FADD.FTZ R190, R128, -R193.reuse ;  /* 0x800000c180be7221 */ /* 0x10efe20000010000 */
        /* <DEDUP_REMOVED lines=47> */
.L_x_9343:
[----:B------:R-:W-:Y:S05]  /*6710*/  BSYNC.RECONVERGENT B0 ;  /* 0x0000000000007941 */ /* 0x000fea0003800200 */
.L_x_9342:
[----:B------:R-:W-:Y:S04]  /*6720*/  BSSY.RECONVERGENT B0, `(.L_x_9344) ;  /* 0x0000032000007945 */ /* 0x000fe80003800200 */
[----:B------:R-:W-:Y:S05]  /*6730*/  @!P3 BRA `(.L_x_9345) ;  /* 0x0000000000c0b947 */ /* 0x000fea0003800000 */
[--C-:B-1234-:R-:W-:Y:S01]  /*6740*/  FADD.FTZ R190, R136, -R193.reuse ;  /* 0x800000c188be7221 */ /* 0x11efe20000010000 */
[--C-:B0-----:R-:W-:Y:S01]  /*6750*/  FADD.FTZ R158, R134, -R193.reuse ;  /* 0x800000c1869e7221 */ /* 0x101fe20000010000 */
[----:B------:R-:W-:Y:S01]  /*6760*/  SHF.L.U32 R191, R65, 0x10, RZ ;  /* 0x0000001041bf7819 */ /* 0x000fe200000006ff */
[----:B------:R-:W-:Y:S01]  /*6770*/  FADD.FTZ R194, R138, -R193 ;  /* 0x800000c18ac27221 */ /* 0x000fe20000010000 */
[----:B------:R-:W-:Y:S01]  /*6780*/  SHF.L.U32 R197, R69, 0x10, RZ ;  /* 0x0000001045c57819 */ /* 0x000fe200000006ff */
[C---:B------:R-:W-:Y:S01]  /*6790*/  FMUL.FTZ R190, R195.reuse, R190 ;  /* 0x000000bec3be7220 */ /* 0x040fe20000410000 */
[----:B------:R-:W-:Y:S01]  /*67a0*/  SHF.L.U32 R199, R66, 0x10, RZ ;  /* 0x0000001042c77819 */ /* 0x000fe200000006ff */
[C---:B------:R-:W-:Y:S01]  /*67b0*/  FMUL.FTZ R158, R195.reuse, R158 ;  /* 0x0000009ec39e7220 */ /* 0x040fe20000410000 */
[----:B------:R-:W-:Y:S01]  /*67c0*/  SHF.L.U32 R201, R70, 0x10, RZ ;  /* 0x0000001046c97819 */ /* 0x000fe200000006ff */
[----:B------:R-:W-:Y:S01]  /*67d0*/  FMUL.FTZ R196, R195, R194 ;  /* 0x000000c2c3c47220 */ /* 0x000fe20000410000 */
[----:B------:R-:W-:Y:S01]  /*67e0*/  SHF.L.U32 R205, R71, 0x10, RZ ;  /* 0x0000001047cd7819 */ /* 0x000fe200000006ff */
[----:B------:R-:W-:Y:S01]  /*67f0*/  FFMA.FTZ R194, R158, R191, R197 ;  /* 0x000000bf9ec27223 */ /* 0x000fe200000100c5 */
[----:B------:R-:W-:Y:S01]  /*6800*/  FADD.FTZ R156, R132, -R193 ;  /* 0x800000c1849c7221 */ /* 0x000fe20000010000 */
[----:B------:R-:W-:Y:S01]  /*6810*/  FFMA.FTZ R201, R190, R199, R201 ;  /* 0x000000c7bec97223 */ /* 0x000fe200000100c9 */
[----:B------:R-:W-:Y:S01]  /*6820*/  IMAD.U32 R203, R67, 0x10000, RZ ;  /* 0x0001000043cb7824 */ /* 0x000fe200078e00ff */
[----:B------:R-:W0:Y:S01]  /*6830*/  LDC.64 R190, c[0x0][0x428] ;  /* 0x00010a00ffbe7b82 */ /* 0x000e220000000a00 */
        /* <DEDUP_REMOVED lines=12> */
[C---:B------:R-:W-:Y:S01]  /*6900*/  FMUL.FTZ R196, R195.reuse, R196 ;  /* 0x000000c4c3c47220 */ /* 0x040fe20000410000 */
        /* <DEDUP_REMOVED lines=14> */
[----:B------:R-:W-:Y:S01]  /*69f0*/  F2FP.BF16.F32.PACK_AB R158, R198, R201 ;  /* 0x000000c9c69e723e */ /* 0x000fe200000010ff */
[----:B------:R-:W-:Y:S01]  /*6a00*/  VIADD R189, R189, 0x80 ;  /* 0x00000080bdbd7836 */ /* 0x000fe20000000000 */
[----:B------:R-:W-:Y:S02]  /*6a10*/  F2FP.BF16.F32.PACK_AB R156, R197, R156 ;  /* 0x0000009cc59c723e */ /* 0x000fe400000010ff */
[----:B------:R-:W-:-:S05]  /*6a20*/  F2FP.BF16.F32.PACK_AB R159, R207, R200 ;  /* 0x000000c8cf9f723e */ /* 0x000fca00000010ff */
[----:B------:R0:W-:Y:S02]  /*6a30*/  STG.E.128 desc[UR6][R190.64], R156 ;  /* 0x0000009cbe007986 */ /* 0x0001e4000c101d06 */
.L_x_9345:
[----:B------:R-:W-:Y:S05]  /*6a40*/  BSYNC.RECONVERGENT B0 ;  /* 0x0000000000007941 */ /* 0x000fea0003800200 */
.L_x_9344:
        /* <DEDUP_REMOVED lines=50> */
.L_x_9347:
[----:B------:R-:W-:Y:S05]  /*6d70*/  BSYNC.RECONVERGENT B0 ;  /* 0x0000000000007941 */ /* 0x000fea0003800200 */
.L_x_9346:
        /* <DEDUP_REMOVED lines=14> */
[----:B------:R-:W-:Y:S01]  /*6e60*/  FMUL.FTZ R156, R195, R156 ;  /* 0x0000009cc39c7220 */ /* 0x000fe20000410000 */
[----:B------:R-:W-:Y:S01]  /*6e70*/  SHF.L.U32 R197, R85, 0x10, RZ ;  /* 0x0000001055c57819 */ /* 0x000fe200000006ff */
[C---:B------:R-:W-:Y:S01]  /*6e80*/  FMUL.FTZ R194, R195.reuse, R194 ;  /* 0x000000c2c3c27220 */ /* 0x040fe20000410000 */
[----:B------:R-:W-:Y:S01]  /*6e90*/  SHF.L.U32 R199, R82, 0x10, RZ ;  /* 0x0000001052c77819 */ /* 0x000fe200000006ff */
[C---:B------:R-:W-:Y:S01]  /*6ea0*/  FMUL.FTZ R198, R195.reuse, R198 ;  /* 0x000000c6c3c67220 */ /* 0x040fe20000410000 */
[----:B------:R-:W-:Y:S01]  /*6eb0*/  SHF.L.U32 R201, R86, 0x10, RZ ;  /* 0x0000001056c97819 */ /* 0x000fe200000006ff */
        /* <DEDUP_REMOVED lines=16> */
[----:B------:R-:W-:-:S02]  /*6fc0*/  SHF.L.U32 R203, R87, 0x10, RZ ;  /* 0x0000001057cb7819 */ /* 0x000fc400000006ff */
[----:B------:R-:W-:Y:S02]  /*6fd0*/  SHF.L.U32 R205, R5, 0x10, RZ ;  /* 0x0000001005cd7819 */ /* 0x000fe400000006ff */
[----:B------:R-:W-:Y:S01]  /*6fe0*/  SHF.L.U32 R199, R6, 0x10, RZ ;  /* 0x0000001006c77819 */ /* 0x000fe200000006ff */
[----:B------:R-:W-:Y:S01]  /*6ff0*/  FFMA.FTZ R201, R202, R201, R203 ;  /* 0x000000c9cac97223 */ /* 0x000fe200000100cb */
[----:B------:R-:W-:Y:S01]  /*7000*/  SHF.L.U32 R159, R10, 0x10, RZ ;  /* 0x000000100a9f7819 */ /* 0x000fe200000006ff */
[----:B------:R-:W-:Y:S02]  /*7010*/  FFMA.FTZ R204, R204, R205, R207 ;  /* 0x000000cdcccc7223 */ /* 0x000fe400000100cf */
[----:B------:R-:W-:Y:S02]  /*7020*/  FFMA.FTZ R197, R200, R197, R199 ;  /* 0x000000c5c8c57223 */ /* 0x000fe400000100c7 */
[----:B------:R-:W-:Y:S01]  /*7030*/  FFMA.FTZ R193, R158, R157, R159 ;  /* 0x0000009d9ec17223 */ /* 0x000fe2000001009f */
[----:B------:R-:W-:-:S02]  /*7040*/  F2FP.BF16.F32.PACK_AB R159, R204, R201 ;  /* 0x000000c9cc9f723e */ /* 0x000fc400000010ff */
[----:B------:R-:W-:Y:S02]  /*7050*/  F2FP.BF16.F32.PACK_AB R158, R197, R198 ;  /* 0x000000c6c59e723e */ /* 0x000fe400000010ff */
[----:B------:R-:W-:Y:S02]  /*7060*/  F2FP.BF16.F32.PACK_AB R157, R195, R194 ;  /* 0x000000c2c39d723e */ /* 0x000fe400000010ff */
[----:B------:R-:W-:-:S05]  /*7070*/  F2FP.BF16.F32.PACK_AB R156, R193, R156 ;  /* 0x0000009cc19c723e */ /* 0x000fca00000010ff */
[----:B------:R0:W-:Y:S02]  /*7080*/  STG.E.128 desc[UR6][R190.64], R156 ;  /* 0x0000009cbe007986 */ /* 0x0001e4000c101d06 */
.L_x_9349:
[----:B------:R-:W-:Y:S05]  /*7090*/  BSYNC.RECONVERGENT B0 ;  /* 0x0000000000007941 */ /* 0x000fea0003800200 */
.L_x_9348:
[----:B01234-:R-:W0:Y:S01]  /*70a0*/  LDC.64 R156, c[0x0][0x380] ;  /* 0x0000e000ff9c7b82 */ /* 0x01fe220000000a00 */
[----:B------:R-:W-:Y:S01]  /*70b0*/  UPLOP3.LUT UP1, UPT, UPT, UPT, UP1, 0x40, 0x4 ;  /* 0x000000000004789c */ /* 0x000fe20003f2e810 */
[----:B0-----:R-:W-:-:S04]  /*70c0*/  IADD3 R0, PT, PT, R0, R156, RZ ;  /* 0x0000009c00007210 */ /* 0x001fc80007ffe0ff */
[----:B------:R-:W-:-:S13]  /*70d0*/  ISETP.GE.AND P1, PT, R0, R157, PT ;  /* 0x0000009d0000720c */ /* 0x000fda0003f26270 */
[----:B------:R-:W-:Y:S05]  /*70e0*/  @!P1 BRA `(.L_x_9350) ;  /* 0xffffff9c00389947 */ /* 0x000fea000383ffff */
[----:B------:R-:W-:Y:S05]  /*70f0*/  EXIT ;  /* 0x000000000000794d */ /* 0x000fea0003800000 */
.L_x_9351:
        /* <DEDUP_REMOVED lines=16> */
.L_x_27870:


//--------------------- .text._ZN10layer_norm31ln_parallel_residual_fwd_kernelINS_13Kernel_traitsI13__nv_bfloat16S2_fS2_fjLj7168ELj1ELj1ELj4ELj16ENS_18Kernel_traits_baseILj7168ES2_S2_fS2_fjLj128EEEEELb0ELb1ELb1EEEvNS_9FwdParamsE --------------------------
	.section	.text._ZN10layer_norm31ln_parallel_residual_fwd_kernelINS_13Kernel_traitsI13__nv_bfloat16S2_fS2_fjLj7168ELj1ELj1ELj4ELj16ENS_18Kernel_traits_baseILj7168ES2_S2_fS2_fjLj128EEEEELb0ELb1ELb1EEEvNS_9FwdParamsE,"ax",@progbits
	.align	128
        .global         _ZN10layer_norm31ln_parallel_residual_fwd_kernelINS_13Kernel_traitsI13__nv_bfloat16S2_fS2_fjLj7168ELj1ELj1ELj4ELj16ENS_18Kernel_traits_baseILj7168ES2_S2_fS2_fjLj128EEEEELb0ELb1ELb1EEEvNS_9FwdParamsE
        .type           _ZN10layer_norm31ln_parallel_residual_fwd_kernelINS_13Kernel_traitsI13__nv_bfloat16S2_fS2_fjLj7168ELj1ELj1ELj4ELj16ENS_18Kernel_traits_baseILj7168ES2_S2_fS2_fjLj128EEEEELb0ELb1ELb1EEEvNS_9FwdParamsE,@function
        .size           _ZN10layer_norm31ln_parallel_residual_fwd_kernelINS_13Kernel_traitsI13__nv_bfloat16S2_fS2_fjLj7168ELj1ELj1ELj4ELj16ENS_18Kernel_traits_baseILj7168ES2_S2_fS2_fjLj128EEEEELb0ELb1ELb1EEEvNS_9FwdParamsE,(.L_x_27871 - _ZN10layer_norm31ln_parallel_residual_fwd_kernelINS_13Kernel_traitsI13__nv_bfloat16S2_fS2_fjLj7168ELj1ELj1ELj4ELj16ENS_18Kernel_traits_baseILj7168ES2_S2_fS2_fjLj128EEEEELb0ELb1ELb1EEEvNS_9FwdParamsE)
        .other          _ZN10layer_norm31ln_parallel_residual_fwd_kernelINS_13Kernel_traitsI13__nv_bfloat16S2_fS2_fjLj7168ELj1ELj1ELj4ELj16ENS_18Kernel_traits_baseILj7168ES2_S2_fS2_fjLj128EEEEELb0ELb1ELb1EEEvNS_9FwdParamsE,@"STO_CUDA_ENTRY STV_DEFAULT"
_ZN10layer_norm31ln_parallel_residual_fwd_kernelINS_13Kernel_traitsI13__nv_bfloat16S2_fS2_fjLj7168ELj1ELj1ELj4ELj16ENS_18Kernel_traits_baseILj7168ES2_S2_fS2_fjLj128EEEEELb0ELb1ELb1EEEvNS_9FwdParamsE:
.text._ZN10layer_norm31ln_parallel_residual_fwd_kernelINS_13Kernel_traitsI13__nv_bfloat16S2_fS2_fjLj7168ELj1ELj1ELj4ELj16ENS_18Kernel_traits_baseILj7168ES2_S2_fS2_fjLj128EEEEELb0ELb1ELb1EEEvNS_9FwdParamsE:
[----:B------:R-:W-:Y:S01]  /*0000*/  LDC R1, c[0x0][0x37c] ;  /* 0x0000df00ff017b82 */ /* 0x000fe20000000800 */
[----:B------:R-:W0:Y:S07]  /*0010*/  LDCU.64 UR8, c[0x0][0x438] ;  /* 0x00008700ff0877ac */ /* 0x000e2e0008000a00 */
[----:B------:R-:W1:Y:S01]  /*0020*/  S2UR UR4, SR_CTAID.X ;  /* 0x00000000000479c3 */ /* 0x000e620000002500 */
[----:B------:R-:W2:Y:S01]  /*0030*/  S2R R0, SR_TID.X ;  /* 0x0000000000007919 */ /* 0x000ea20000002100 */
[----:B------:R-:W3:Y:S01]  /*0040*/  LDCU.64 UR6, c[0x0][0x358] ;  /* 0x00006b00ff0677ac */ /* 0x000ee20008000a00 */
[----:B0-----:R-:W-:-:S04]  /*0050*/  UISETP.NE.U32.AND UP0, UPT, UR8, URZ, UPT ;  /* 0x000000ff0800728c */ /* 0x001fc8000bf05070 */
[----:B------:R-:W-:Y:S01]  /*0060*/  UISETP.NE.AND.EX UP0, UPT, UR9, URZ, UPT, UP0 ;  /* 0x000000ff0900728c */ /* 0x000fe2000bf05300 */
[----:B-1----:R-:W-:-:S08]  /*0070*/  MOV R124, UR4 ;  /* 0x00000004007c7c02 */ /* 0x002fd00008000f00 */
[----:B---3--:R-:W-:Y:S05]  /*0080*/  BRA.U !UP0, `(.L_x_9352) ;  /* 0x00000001084c7547 */ /* 0x008fea000b800000 */
[----:B------:R-:W2:Y:S08]  /*0090*/  LDC.64 R2, c[0x0][0x3d0] ;  /* 0x0000f400ff027b82 */ /* 0x000eb00000000a00 */
[----:B------:R-:W0:Y:S01]  /*00a0*/  LDC.64 R56, c[0x0][0x438] ;  /* 0x00010e00ff387b82 */ /* 0x000e220000000a00 */
[----:B--2---:R-:W-:-:S05]  /*00b0*/  IMAD.WIDE.U32 R2, R0, 0x10, R2 ;  /* 0x0000001000027825 */ /* 0x004fca00078e0002 */
[----:B------:R1:W5:Y:S01]  /*00c0*/  LDG.E.128 R128, desc[UR6][R2.64] ;  /* 0x0000000602807981 */ /* 0x000362000c1e1d00 */
[----:B0-----:R-:W-:-:S03]  /*00d0*/  IMAD.WIDE.U32 R56, R0, 0x10, R56 ;  /* 0x0000001000387825 */ /* 0x001fc600078e0038 */
        /* <DEDUP_REMOVED lines=14> */
.L_x_9352:
[----:B------:R-:W2:Y:S02]  /*01c0*/  LDC.64 R2, c[0x0][0x3d0] ;  /* 0x0000f400ff027b82 */ /* 0x000ea40000000a00 */
[----:B--2---:R-:W-:-:S05]  /*01d0*/  IMAD.WIDE.U32 R2, R0, 0x10, R2 ;  /* 0x0000001000027825 */ /* 0x004fca00078e0002 */
        /* <DEDUP_REMOVED lines=21> */
.L_x_9353:
[----:B------:R-:W0:Y:S02]  /*0330*/  LDCU UR4, c[0x0][0x384] ;  /* 0x00007080ff0477ac */ /* 0x000e240008000800 */
[----:B0-----:R-:W-:-:S13]  /*0340*/  ISETP.GE.AND P0, PT, R124, UR4, PT ;  /* 0x000000047c007c0c */ /* 0x001fda000bf06270 */
[----:B------:R-:W-:Y:S05]  /*0350*/  @P0 EXIT ;  /* 0x000000000000094d */ /* 0x000fea0003800000 */
[----:B------:R-:W0:Y:S01]  /*0360*/  LDCU.64 UR4, c[0x0][0x398] ;  /* 0x00007300ff0477ac */ /* 0x000e220008000a00 */
[----:B-----5:R-:W-:Y:S02]  /*0370*/  PRMT R125, R55, 0x7632, R125 ;  /* 0x00007632377d7816 */ /* 0x020fe4000000007d */
[----:B------:R-:W-:Y:S01]  /*0380*/  PRMT R132, R27, 0x7632, R132 ;  /* 0x000076321b847816 */ /* 0x000fe20000000084 */
[----:B------:R-:W-:Y:S01]  /*0390*/  UPLOP3.LUT UP1, UPT, UPT, UPT, UPT, 0x40, 0x4 ;  /* 0x000000000004789c */ /* 0x000fe20003f2e870 */
[----:B------:R-:W-:Y:S01]  /*03a0*/  PRMT R133, R54, 0x7632, R133 ;  /* 0x0000763236857816 */ /* 0x000fe20000000085 */
[----:B------:R-:W2:Y:S01]  /*03b0*/  LDCU UR8, c[0x0][0x388] ;  /* 0x00007100ff0877ac */ /* 0x000ea20008000800 */
[----:B------:R-:W-:Y:S02]  /*03c0*/  PRMT R134, R26, 0x7632, R134 ;  /* 0x000076321a867816 */ /* 0x000fe40000000086 */
[----:B------:R-:W-:Y:S01]  /*03d0*/  PRMT R135, R53, 0x7632, R135 ;  /* 0x0000763235877816 */ /* 0x000fe20000000087 */
[----:B------:R-:W3:Y:S01]  /*03e0*/  LDCU.U8 UR9, c[0x0][0x410] ;  /* 0x00008200ff0977ac */ /* 0x000ee20008000000 */
[----:B------:R-:W-:-:S02]  /*03f0*/  PRMT R136, R25, 0x7632, R136 ;  /* 0x0000763219887816 */ /* 0x000fc40000000088 */
[----:B------:R-:W-:Y:S01]  /*0400*/  PRMT R137, R52, 0x7632, R137 ;  /* 0x0000763234897816 */ /* 0x000fe20000000089 */
[----:B------:R-:W4:Y:S01]  /*0410*/  LDCU UR12, c[0x0][0x400] ;  /* 0x00008000ff0c77ac */ /* 0x000f220008000800 */
[----:B------:R-:W-:Y:S02]  /*0420*/  PRMT R138, R24, 0x7632, R138 ;  /* 0x00007632188a7816 */ /* 0x000fe4000000008a */
[----:B------:R-:W-:Y:S01]  /*0430*/  PRMT R139, R51, 0x7632, R139 ;  /* 0x00007632338b7816 */ /* 0x000fe2000000008b */
[----:B0-----:R-:W-:Y:S01]  /*0440*/  UISETP.NE.U32.AND UP0, UPT, UR4, URZ, UPT ;  /* 0x000000ff0400728c */ /* 0x001fe2000bf05070 */
[----:B------:R-:W-:Y:S01]  /*0450*/  PRMT R140, R23, 0x7632, R140 ;  /* 0x00007632178c7816 */ /* 0x000fe2000000008c */
[----:B------:R-:W0:Y:S01]  /*0460*/  LDCU.64 UR10, c[0x0][0x3a0] ;  /* 0x00007400ff0a77ac */ /* 0x000e220008000a00 */
[----:B------:R-:W-:Y:S02]  /*0470*/  PRMT R141, R50, 0x7632, R141 ;  /* 0x00007632328d7816 */ /* 0x000fe4000000008d */
[----:B------:R-:W-:Y:S01]  /*0480*/  PRMT R142, R22, 0x7632, R142 ;  /* 0x00007632168e7816 */ /* 0x000fe2000000008e */
[----:B------:R-:W-:Y:S01]  /*0490*/  UISETP.NE.AND.EX UP0, UPT, UR5, URZ, UPT, UP0 ;  /* 0x000000ff0500728c */ /* 0x000fe2000bf05300 */
        /* <DEDUP_REMOVED lines=38> */
[----:B------:R-:W-:Y:S02]  /*0700*/  PLOP3.LUT P0, PT, PT, PT, UP0, 0x80, 0x8 ;  /* 0x000000000008781c */ /* 0x000fe40003f0f008 */
[----:B------:R-:W-:Y:S02]  /*0710*/  PRMT R181, R30, 0x7632, R181 ;  /* 0x000076321eb57816 */ /* 0x000fe400000000b5 */
[----:B------:R-:W-:Y:S02]  /*0720*/  PRMT R182, R130, 0x7632, R182 ;  /* 0x0000763282b67816 */ /* 0x000fe400000000b6 */
[----:B------:R-:W-:Y:S02]  /*0730*/  PRMT R183, R29, 0x7632, R183 ;  /* 0x000076321db77816 */ /* 0x000fe400000000b7 */
[----:B------:R-:W-:-:S02]  /*0740*/  PRMT R184, R129, 0x7632, R184 ;  /* 0x0000763281b87816 */ /* 0x000fc400000000b8 */
[----:B------:R-:W-:Y:S02]  /*0750*/  PRMT R185, R28, 0x7632, R185 ;  /* 0x000076321cb97816 */ /* 0x000fe400000000b9 */
[----:B0-234-:R-:W-:-:S07]  /*0760*/  PRMT R186, R128, 0x7632, R186 ;  /* 0x0000763280ba7816 */ /* 0x01dfce00000000ba */
.L_x_9386:
[----:B------:R-:W-:Y:S01]  /*0770*/  ISETP.NE.U32.AND P1, PT, RZ, UR10, PT ;  /* 0x0000000aff007c0c */ /* 0x000fe2000bf25070 */
[----:B------:R-:W0:Y:S01]  /*0780*/  LDC.64 R116, c[0x0][0x390] ;  /* 0x0000e400ff747b82 */ /* 0x000e220000000a00 */
[----:B---3--:R-:W-:Y:S02]  /*0790*/  IMAD R70, R124, UR8, RZ ;  /* 0x000000087c467c24 */ /* 0x008fe4000f8e02ff */
[----:B------:R-:W-:-:S03]  /*07a0*/  ISETP.NE.AND.EX P1, PT, RZ, UR11, PT, P1 ;  /* 0x0000000bff007c0c */ /* 0x000fc6000bf25310 */
[----:B------:R-:W-:Y:S02]  /*07b0*/  SHF.R.S32.HI R71, RZ, 0x1f, R70 ;  /* 0x0000001fff477819 */ /* 0x000fe40000011446 */
[----:B-1----:R-:W1:Y:S02]  /*07c0*/  @P0 LDC.64 R2, c[0x0][0x398] ;  /* 0x0000e600ff020b82 */ /* 0x002e640000000a00 */
        /* <DEDUP_REMOVED lines=9> */
[----:B------:R1:W5:Y:S04]  /*0860*/  @P1 LDG.E.128 R60, desc[UR6][R68.64] ;  /* 0x00000006443c1981 */ /* 0x000368000c1e1d00 */
[----:B------:R1:W5:Y:S01]  /*0870*/  @P1 LDG.E.128 R64, desc[UR6][R68.64+0x10] ;  /* 0x0000100644401981 */ /* 0x000362000c1e1d00 */
[----:B0-----:R-:W-:-:S04]  /*0880*/  ISETP.NE.U32.AND P2, PT, R76, RZ, PT ;  /* 0x000000ff4c00720c */ /* 0x001fc80003f45070 */
[----:B------:R-:W-:-:S13]  /*0890*/  ISETP.NE.AND.EX P2, PT, R77, RZ, PT, P2 ;  /* 0x000000ff4d00720c */ /* 0x000fda0003f45320 */
[----:B-1----:R-:W-:Y:S05]  /*08a0*/  @P2 BRA `(.L_x_9354) ;  /* 0x0000000000942947 */ /* 0x002fea0003800000 */
[----:B------:R-:W-:-:S04]  /*08b0*/  UISETP.NE.U32.AND UP0, UPT, UR10, URZ, UPT ;  /* 0x000000ff0a00728c */ /* 0x000fc8000bf05070 */
[----:B------:R-:W-:-:S09]  /*08c0*/  UISETP.NE.AND.EX UP0, UPT, UR11, URZ, UPT, UP0 ;  /* 0x000000ff0b00728c */ /* 0x000fd2000bf05300 */
[----:B------:R-:W-:Y:S05]  /*08d0*/  BRA.U UP0, `(.L_x_9355) ;  /* 0x0000000100347547 */ /* 0x000fea000b800000 */
[----:B-----5:R-:W-:Y:S02]  /*08e0*/  PRMT R71, R73, 0x7632, R71 ;  /* 0x0000763249477816 */ /* 0x020fe40000000047 */
        /* <DEDUP_REMOVED lines=10> */
[----:B------:R-:W-:Y:S01]  /*0990*/  SHF.L.U32 R75, R2, 0x10, RZ ;  /* 0x00000010024b7819 */ /* 0x000fe200000006ff */
[----:B------:R-:W-:Y:S06]  /*09a0*/  BRA `(.L_x_9356) ;  /* 0x0000000400847947 */ /* 0x000fec0003800000 */
.L_x_9355:
        /* <DEDUP_REMOVED lines=21> */
.L_x_9354:
[----:B------:R-:W-:-:S04]  /*0b00*/  UISETP.NE.U32.AND UP0, UPT, UR10, URZ, UPT ;  /* 0x000000ff0a00728c */ /* 0x000fc8000bf05070 */
[----:B------:R-:W-:-:S09]  /*0b10*/  UISETP.NE.AND.EX UP0, UPT, UR11, URZ, UPT, UP0 ;  /* 0x000000ff0b00728c */ /* 0x000fd2000bf05300 */
[----:B------:R-:W-:Y:S05]  /*0b20*/  BRA.U UP0, `(.L_x_9357) ;  /* 0x0000000100847547 */ /* 0x000fea000b800000 */
[----:B-----5:R-:W-:Y:S01]  /*0b30*/  PRMT R71, R72, 0x7632, R71 ;  /* 0x0000763248477816 */ /* 0x020fe20000000047 */
[----:B------:R-:W-:Y:S01]  /*0b40*/  IMAD.U32 R68, R56, 0x10000, RZ ;  /* 0x0001000038447824 */ /* 0x000fe200078e00ff */
[----:B------:R-:W-:Y:S02]  /*0b50*/  SHF.L.U32 R3, R72, 0x10, RZ ;  /* 0x0000001048037819 */ /* 0x000fe400000006ff */
[----:B------:R-:W-:Y:S02]  /*0b60*/  SHF.L.U32 R69, R74, 0x10, RZ ;  /* 0x000000104a457819 */ /* 0x000fe400000006ff */
[----:B------:R-:W-:Y:S01]  /*0b70*/  SHF.L.U32 R72, R58, 0x10, RZ ;  /* 0x000000103a487819 */ /* 0x000fe200000006ff */
[----:B------:R-:W-:Y:S01]  /*0b80*/  FADD.FTZ R68, R3, R68 ;  /* 0x0000004403447221 */ /* 0x000fe20000010000 */
        /* <DEDUP_REMOVED lines=16> */
[----:B------:R-:W-:Y:S02]  /*0c90*/  SHF.L.U32 R74, R59, 0x10, RZ ;  /* 0x000000103b4a7819 */ /* 0x000fe400000006ff */
[----:B------:R-:W-:-:S02]  /*0ca0*/  SHF.L.U32 R78, R79, 0x10, RZ ;  /* 0x000000104f4e7819 */ /* 0x000fc400000006ff */
[----:B------:R-:W-:Y:S01]  /*0cb0*/  SHF.L.U32 R3, R3, 0x10, RZ ;  /* 0x0000001003037819 */ /* 0x000fe200000006ff */
[----:B------:R-:W-:Y:S01]  /*0cc0*/  FADD.FTZ R74, R81, R74 ;  /* 0x0000004a514a7221 */ /* 0x000fe20000010000 */
[----:B------:R-:W-:Y:S02]  /*0cd0*/  SHF.L.U32 R80, R80, 0x10, RZ ;  /* 0x0000001050507819 */ /* 0x000fe400000006ff */
[----:B------:R-:W-:Y:S01]  /*0ce0*/  SHF.L.U32 R75, R69, 0x10, RZ ;  /* 0x00000010454b7819 */ /* 0x000fe200000006ff */
[----:B------:R-:W-:Y:S01]  /*0cf0*/  FADD.FTZ R69, R71, R0 ;  /* 0x0000000047457221 */ /* 0x000fe20000010000 */
[----:B------:R-:W-:Y:S01]  /*0d00*/  FADD.FTZ R71, R73, R2 ;  /* 0x0000000249477221 */ /* 0x000fe20000010000 */
[----:B------:R-:W-:Y:S02]  /*0d10*/  FADD.FTZ R73, R78, R3 ;  /* 0x000000034e497221 */ /* 0x000fe40000010000 */
[----:B------:R-:W-:Y:S01]  /*0d20*/  FADD.FTZ R75, R80, R75 ;  /* 0x0000004b504b7221 */ /* 0x000fe20000010000 */
[----:B------:R-:W-:Y:S06]  /*0d30*/  BRA `(.L_x_9356) ;  /* 0x0000000000a07947 */ /* 0x000fec0003800000 */
.L_x_9357:
[C---:B-----5:R-:W-:Y:S02]  /*0d40*/  PRMT R69, R72.reuse, 0x7632, R69 ;  /* 0x0000763248457816 */ /* 0x060fe40000000045 */
[----:B------:R-:W-:Y:S02]  /*0d50*/  SHF.L.U32 R72, R72, 0x10, RZ ;  /* 0x0000001048487819 */ /* 0x000fe400000006ff */
[C---:B------:R-:W-:Y:S01]  /*0d60*/  PRMT R70, R73.reuse, 0x7632, R70 ;  /* 0x0000763249467816 */ /* 0x040fe20000000046 */
[----:B------:R-:W-:Y:S01]  /*0d70*/  IMAD.U32 R73, R73, 0x10000, RZ ;  /* 0x0001000049497824 */ /* 0x000fe200078e00ff */
[----:B------:R-:W-:Y:S01]  /*0d80*/  SHF.L.U32 R3, R56, 0x10, RZ ;  /* 0x0000001038037819 */ /* 0x000fe200000006ff */
[----:B------:R-:W-:Y:S01]  /*0d90*/  IMAD.U32 R69, R69, 0x10000, RZ ;  /* 0x0001000045457824 */ /* 0x000fe200078e00ff */
[----:B------:R-:W-:Y:S02]  /*0da0*/  SHF.L.U32 R0, R57, 0x10, RZ ;  /* 0x0000001039007819 */ /* 0x000fe400000006ff */
[----:B------:R-:W-:Y:S01]  /*0db0*/  PRMT R78, R74, 0x7632, R78 ;  /* 0x000076324a4e7816 */ /* 0x000fe2000000004e */
[----:B------:R-:W-:Y:S01]  /*0dc0*/  FADD.FTZ R71, R72, R3 ;  /* 0x0000000348477221 */ /* 0x000fe20000010000 */
[----:B------:R-:W-:Y:S01]  /*0dd0*/  PRMT R80, R75, 0x7632, R80 ;  /* 0x000076324b507816 */ /* 0x000fe20000000050 */
[--C-:B------:R-:W-:Y:S01]  /*0de0*/  FADD.FTZ R73, R73, R0.reuse ;  /* 0x0000000049497221 */ /* 0x100fe20000010000 */
        /* <DEDUP_REMOVED lines=29> */
.L_x_9356:
[----:B------:R-:W0:Y:S01]  /*0fc0*/  LDC.64 R2, c[0x0][0x3a8] ;  /* 0x0000ea00ff027b82 */ /* 0x000e220000000a00 */
[----:B------:R-:W-:-:S05]  /*0fd0*/  IADD3 R191, PT, PT, R187, 0x80, RZ ;  /* 0x00000080bbbf7810 */ /* 0x000fca0007ffe0ff */
[----:B------:R-:W-:Y:S02]  /*0fe0*/  IMAD.WIDE.U32 R80, R191, 0x10, R116 ;  /* 0x00000010bf507825 */ /* 0x000fe400078e0074 */
[----:B------:R-:W1:Y:S08]  /*0ff0*/  @P1 LDC.64 R86, c[0x0][0x3a0] ;  /* 0x0000e800ff561b82 */ /* 0x000e700000000a00 */
[----:B------:R-:W2:Y:S01]  /*1000*/  @P0 LDC.64 R84, c[0x0][0x398] ;  /* 0x0000e600ff540b82 */ /* 0x000ea20000000a00 */
[----:B0-----:R-:W-:-:S05]  /*1010*/  IMAD.WIDE.U32 R78, R187, 0x20, R2 ;  /* 0x00000020bb4e7825 */ /* 0x001fca00078e0002 */
[----:B------:R0:W-:Y:S01]  /*1020*/  STG.E.128 desc[UR6][R78.64], R68 ;  /* 0x000000444e007986 */ /* 0x0001e2000c101d06 */
[----:B-1----:R-:W-:-:S03]  /*1030*/  @P1 IMAD.WIDE.U32 R86, R191, 0x20, R86 ;  /* 0x00000020bf561825 */ /* 0x002fc600078e0056 */
[----:B------:R0:W-:Y:S04]  /*1040*/  STG.E.128 desc[UR6][R78.64+0x10], R72 ;  /* 0x000010484e007986 */ /* 0x0001e8000c101d06 */
[----:B------:R0:W5:Y:S01]  /*1050*/  @P1 LDG.E.128 R60, desc[UR6][R86.64] ;  /* 0x00000006563c1981 */ /* 0x000162000c1e1d00 */
[----:B--2---:R-:W-:-:S03]  /*1060*/  @P0 IMAD.WIDE.U32 R84, R191, 0x10, R84 ;  /* 0x00000010bf540825 */ /* 0x004fc600078e0054 */
[----:B------:R0:W5:Y:S04]  /*1070*/  @P1 LDG.E.128 R64, desc[UR6][R86.64+0x10] ;  /* 0x0000100656401981 */ /* 0x000168000c1e1d00 */
[----:B------:R-:W5:Y:S04]  /*1080*/  LDG.E.128 R80, desc[UR6][R80.64] ;  /* 0x0000000650507981 */ /* 0x000f68000c1e1d00 */
[----:B------:R0:W5:Y:S01]  /*1090*/  @P0 LDG.E.128 R56, desc[UR6][R84.64] ;  /* 0x0000000654380981 */ /* 0x000162000c1e1d00 */
[----:B------:R-:W-:-:S04]  /*10a0*/  ISETP.NE.U32.AND P0, PT, R76, RZ, PT ;  /* 0x000000ff4c00720c */ /* 0x000fc80003f05070 */
[----:B------:R-:W-:-:S13]  /*10b0*/  ISETP.NE.AND.EX P0, PT, R77, RZ, PT, P0 ;  /* 0x000000ff4d00720c */ /* 0x000fda0003f05300 */
[----:B0-----:R-:W-:Y:S05]  /*10c0*/  @!P0 BRA `(.L_x_9358) ;  /* 0x00000004002c8947 */ /* 0x001fea0003800000 */
[----:B------:R-:W-:Y:S05]  /*10d0*/  @!P1 BRA `(.L_x_9359) ;  /* 0x0000000000a49947 */ /* 0x000fea0003800000 */
[----:B-----5:R-:W-:Y:S01]  /*10e0*/  PRMT R0, R80, 0x7632, R0 ;  /* 0x0000763250007816 */ /* 0x020fe20000000000 */
[----:B------:R-:W-:Y:S01]  /*10f0*/  IMAD.U32 R85, R58, 0x10000, RZ ;  /* 0x000100003a557824 */ /* 0x000fe200078e00ff */
[----:B------:R-:W-:Y:S02]  /*1100*/  SHF.L.U32 R80, R80, 0x10, RZ ;  /* 0x0000001050507819 */ /* 0x000fe400000006ff */
[C---:B------:R-:W-:Y:S02]  /*1110*/  PRMT R78, R81.reuse, 0x7632, R78 ;  /* 0x00007632514e7816 */ /* 0x040fe4000000004e */
[----:B------:R-:W-:Y:S02]  /*1120*/  PRMT R84, R82, 0x7632, R84 ;  /* 0x0000763252547816 */ /* 0x000fe40000000054 */
[----:B------:R-:W-:Y:S02]  /*1130*/  SHF.L.U32 R77, R56, 0x10, RZ ;  /* 0x00000010384d7819 */ /* 0x000fe400000006ff */
[----:B------:R-:W-:-:S02]  /*1140*/  SHF.L.U32 R81, R81, 0x10, RZ ;  /* 0x0000001051517819 */ /* 0x000fc400000006ff */
[----:B------:R-:W-:Y:S01]  /*1150*/  SHF.L.U32 R82, R82, 0x10, RZ ;  /* 0x0000001052527819 */ /* 0x000fe200000006ff */
[--C-:B------:R-:W-:Y:S01]  /*1160*/  FADD.FTZ R77, R77, R80.reuse ;  /* 0x000000504d4d7221 */ /* 0x100fe20000010000 */
[C---:B------:R-:W-:Y:S02]  /*1170*/  SHF.L.U32 R76, R57.reuse, 0x10, RZ ;  /* 0x00000010394c7819 */ /* 0x040fe400000006ff */
[----:B------:R-:W-:Y:S01]  /*1180*/  PRMT R80, R57, 0x7632, R80 ;  /* 0x0000763239507816 */ /* 0x000fe20000000050 */
[----:B------:R-:W-:Y:S01]  /*1190*/  FADD.FTZ R85, R85, R82 ;  /* 0x0000005255557221 */ /* 0x000fe20000010000 */
[----:B------:R-:W-:Y:S01]  /*11a0*/  PRMT R86, R83, 0x7632, R86 ;  /* 0x0000763253567816 */ /* 0x000fe20000000056 */
[----:B------:R-:W-:Y:S01]  /*11b0*/  FADD.FTZ R81, R76, R81 ;  /* 0x000000514c517221 */ /* 0x000fe20000010000 */
[----:B------:R-:W-:Y:S02]  /*11c0*/  PRMT R76, R56, 0x7632, R76 ;  /* 0x00007632384c7816 */ /* 0x000fe4000000004c */
[----:B------:R-:W-:-:S02]  /*11d0*/  PRMT R82, R58, 0x7632, R82 ;  /* 0x000076323a527816 */ /* 0x000fc40000000052 */
[----:B------:R-:W-:Y:S02]  /*11e0*/  PRMT R89, R59, 0x7632, R89 ;  /* 0x000076323b597816 */ /* 0x000fe40000000059 */
[----:B------:R-:W-:Y:S02]  /*11f0*/  SHF.L.U32 R88, R83, 0x10, RZ ;  /* 0x0000001053587819 */ /* 0x000fe400000006ff */
[----:B------:R-:W-:Y:S02]  /*1200*/  SHF.L.U32 R93, R59, 0x10, RZ ;  /* 0x000000103b5d7819 */ /* 0x000fe400000006ff */
[----:B------:R-:W-:Y:S02]  /*1210*/  SHF.L.U32 R83, R80, 0x10, RZ ;  /* 0x0000001050537819 */ /* 0x000fe400000006ff */
        /* <DEDUP_REMOVED lines=21> */
.L_x_9359:
[C---:B-----5:R-:W-:Y:S01]  /*1370*/  PRMT R84, R81.reuse, 0x7632, R84 ;  /* 0x0000763251547816 */ /* 0x060fe20000000054 */
[----:B------:R-:W-:Y:S01]  /*1380*/  IMAD.U32 R77, R56, 0x10000, RZ ;  /* 0x00010000384d7824 */ /* 0x000fe200078e00ff */
[----:B------:R-:W-:Y:S02]  /*1390*/  SHF.L.U32 R78, R81, 0x10, RZ ;  /* 0x00000010514e7819 */ /* 0x000fe400000006ff */
[----:B------:R-:W-:Y:S01]  /*13a0*/  SHF.L.U32 R76, R80, 0x10, RZ ;  /* 0x00000010504c7819 */ /* 0x000fe200000006ff */
[----:B------:R-:W-:Y:S01]  /*13b0*/  IMAD.U32 R84, R84, 0x10000, RZ ;  /* 0x0001000054547824 */ /* 0x000fe200078e00ff */
        /* <DEDUP_REMOVED lines=28> */
.L_x_9358:
[----:B------:R-:W-:Y:S05]  /*1580*/  @!P1 BRA `(.L_x_9361) ;  /* 0x0000000000549947 */ /* 0x000fea0003800000 */
[C---:B-----5:R-:W-:Y:S02]  /*1590*/  PRMT R0, R80.reuse, 0x7632, R0 ;  /* 0x0000763250007816 */ /* 0x060fe40000000000 */
[----:B------:R-:W-:Y:S02]  /*15a0*/  SHF.L.U32 R77, R80, 0x10, RZ ;  /* 0x00000010504d7819 */ /* 0x000fe400000006ff */
[C---:B------:R-:W-:Y:S01]  /*15b0*/  PRMT R76, R81.reuse, 0x7632, R76 ;  /* 0x00007632514c7816 */ /* 0x040fe2000000004c */
[----:B------:R-:W-:Y:S01]  /*15c0*/  IMAD.U32 R81, R81, 0x10000, RZ ;  /* 0x0001000051517824 */ /* 0x000fe200078e00ff */
[C---:B------:R-:W-:Y:S02]  /*15d0*/  PRMT R78, R82.reuse, 0x7632, R78 ;  /* 0x00007632524e7816 */ /* 0x040fe4000000004e */
        /* <DEDUP_REMOVED lines=16> */
.L_x_9361:
[----:B-----5:R-:W-:Y:S01]  /*16e0*/  PRMT R84, R83, 0x7632, R84 ;  /* 0x0000763253547816 */ /* 0x020fe20000000054 */
[C---:B------:R-:W-:Y:S01]  /*16f0*/  IMAD.U32 R76, R80.reuse, 0x10000, RZ ;  /* 0x00010000504c7824 */ /* 0x040fe200078e00ff */
[----:B------:R-:W-:Y:S02]  /*1700*/  PRMT R77, R80, 0x7632, R77 ;  /* 0x00007632504d7816 */ /* 0x000fe4000000004d */
[C---:B------:R-:W-:Y:S02]  /*1710*/  PRMT R79, R81.reuse, 0x7632, R79 ;  /* 0x00007632514f7816 */ /* 0x040fe4000000004f */
[C---:B------:R-:W-:Y:S02]  /*1720*/  PRMT R0, R82.reuse, 0x7632, R0 ;  /* 0x0000763252007816 */ /* 0x040fe40000000000 */
[----:B------:R-:W-:Y:S02]  /*1730*/  SHF.L.U32 R80, R82, 0x10, RZ ;  /* 0x0000001052507819 */ /* 0x000fe400000006ff */
[----:B------:R-:W-:-:S02]  /*1740*/  SHF.L.U32 R78, R81, 0x10, RZ ;  /* 0x00000010514e7819 */ /* 0x000fc400000006ff */
[----:B------:R-:W-:Y:S01]  /*1750*/  SHF.L.U32 R82, R83, 0x10, RZ ;  /* 0x0000001053527819 */ /* 0x000fe200000006ff */
[----:B------:R-:W-:Y:S01]  /*1760*/  IMAD.U32 R83, R84, 0x10000, RZ ;  /* 0x0001000054537824 */ /* 0x000fe200078e00ff */
[----:B------:R-:W-:Y:S02]  /*1770*/  SHF.L.U32 R77, R77, 0x10, RZ ;  /* 0x000000104d4d7819 */ /* 0x000fe400000006ff */
[----:B------:R-:W-:Y:S02]  /*1780*/  SHF.L.U32 R79, R79, 0x10, RZ ;  /* 0x000000104f4f7819 */ /* 0x000fe400000006ff */
[----:B------:R-:W-:-:S07]  /*1790*/  SHF.L.U32 R81, R0, 0x10, RZ ;  /* 0x0000001000517819 */ /* 0x000fce00000006ff */
.L_x_9360:
[----:B------:R-:W0:Y:S01]  /*17a0*/  @P0 LDC.64 R86, c[0x0][0x398] ;  /* 0x0000e600ff560b82 */ /* 0x000e220000000a00 */
[----:B------:R-:W-:Y:S01]  /*17b0*/  IADD3 R193, PT, PT, R187, 0x100, RZ ;  /* 0x00000100bbc17810 */ /* 0x000fe20007ffe0ff */
[----:B------:R-:W-:-:S04]  /*17c0*/  IMAD.WIDE.U32 R84, R191, 0x20, R2 ;  /* 0x00000020bf547825 */ /* 0x000fc800078e0002 */
[C---:B------:R-:W-:Y:S01]  /*17d0*/  IMAD.WIDE.U32 R88, R193.reuse, 0x10, R116 ;  /* 0x00000010c1587825 */ /* 0x040fe200078e0074 */
[----:B------:R1:W-:Y:S01]  /*17e0*/  STG.E.128 desc[UR6][R84.64], R76 ;  /* 0x0000004c54007986 */ /* 0x0003e2000c101d06 */
[----:B------:R-:W2:Y:S03]  /*17f0*/  @P1 LDC.64 R92, c[0x0][0x3a0] ;  /* 0x0000e800ff5c1b82 */ /* 0x000ea60000000a00 */
[----:B------:R1:W-:Y:S04]  /*1800*/  STG.E.128 desc[UR6][R84.64+0x10], R80 ;  /* 0x0000105054007986 */ /* 0x0003e8000c101d06 */
[----:B------:R-:W5:Y:S01]  /*1810*/  LDG.E.128 R88, desc[UR6][R88.64] ;  /* 0x0000000658587981 */ /* 0x000f62000c1e1d00 */
[----:B0-----:R-:W-:-:S05]  /*1820*/  @P0 IMAD.WIDE.U32 R86, R193, 0x10, R86 ;  /* 0x00000010c1560825 */ /* 0x001fca00078e0056 */
[----:B------:R1:W5:Y:S01]  /*1830*/  @P0 LDG.E.128 R56, desc[UR6][R86.64] ;  /* 0x0000000656380981 */ /* 0x000362000c1e1d00 */
[----:B--2---:R-:W-:-:S05]  /*1840*/  @P1 IMAD.WIDE.U32 R92, R193, 0x20, R92 ;  /* 0x00000020c15c1825 */ /* 0x004fca00078e005c */
[----:B------:R1:W5:Y:S04]  /*1850*/  @P1 LDG.E.128 R60, desc[UR6][R92.64] ;  /* 0x000000065c3c1981 */ /* 0x000368000c1e1d00 */
[----:B------:R1:W5:Y:S01]  /*1860*/  @P1 LDG.E.128 R64, desc[UR6][R92.64+0x10] ;  /* 0x000010065c401981 */ /* 0x000362000c1e1d00 */
[----:B------:R-:W-:Y:S05]  /*1870*/  @!P0 BRA `(.L_x_9362) ;  /* 0x00000004002c8947 */ /* 0x000fea0003800000 */
[----:B------:R-:W-:Y:S05]  /*1880*/  @!P1 BRA `(.L_x_9363) ;  /* 0x0000000000a49947 */ /* 0x000fea0003800000 */
[----:B-----5:R-:W-:Y:S01]  /*1890*/  PRMT R0, R88, 0x7632, R0 ;  /* 0x0000763258007816 */ /* 0x020fe20000000000 */
[----:B-1----:R-:W-:Y:S01]  /*18a0*/  IMAD.U32 R93, R58, 0x10000, RZ ;  /* 0x000100003a5d7824 */ /* 0x002fe200078e00ff */
        /* <DEDUP_REMOVED lines=39> */
.L_x_9363:
[C---:B-1---5:R-:W-:Y:S01]  /*1b20*/  PRMT R92, R89.reuse, 0x7632, R92 ;  /* 0x00007632595c7816 */ /* 0x062fe2000000005c */
        /* <DEDUP_REMOVED lines=32> */
.L_x_9362:
[----:B------:R-:W-:Y:S05]  /*1d30*/  @!P1 BRA `(.L_x_9365) ;  /* 0x0000000000549947 */ /* 0x000fea0003800000 */
[C---:B-----5:R-:W-:Y:S02]  /*1d40*/  PRMT R0, R88.reuse, 0x7632, R0 ;  /* 0x0000763258007816 */ /* 0x060fe40000000000 */
[----:B-1----:R-:W-:Y:S02]  /*1d50*/  SHF.L.U32 R85, R88, 0x10, RZ ;  /* 0x0000001058557819 */ /* 0x002fe400000006ff */
        /* <DEDUP_REMOVED lines=19> */
.L_x_9365:
[----:B-1---5:R-:W-:Y:S01]  /*1e90*/  PRMT R92, R91, 0x7632, R92 ;  /* 0x000076325b5c7816 */ /* 0x022fe2000000005c */
        /* <DEDUP_REMOVED lines=11> */
.L_x_9364:
        /* <DEDUP_REMOVED lines=56> */
.L_x_9367:
        /* <DEDUP_REMOVED lines=33> */
.L_x_9366:
        /* <DEDUP_REMOVED lines=22> */
.L_x_9369:
        /* <DEDUP_REMOVED lines=12> */
.L_x_9368:
        /* <DEDUP_REMOVED lines=56> */
.L_x_9371:
        /* <DEDUP_REMOVED lines=33> */
.L_x_9370:
        /* <DEDUP_REMOVED lines=22> */
.L_x_9373:
[C---:B-1---5:R-:W-:Y:S01]  /*2df0*/  PRMT R101, R104.reuse, 0x7632, R101 ;  /* 0x0000763268657816 */ /* 0x062fe20000000065 */
[----:B------:R-:W-:Y:S01]  /*2e00*/  IMAD.U32 R100, R104, 0x10000, RZ ;  /* 0x0001000068647824 */ /* 0x000fe200078e00ff */
[----:B------:R-:W-:Y:S02]  /*2e10*/  PRMT R103, R105, 0x7632, R103 ;  /* 0x0000763269677816 */ /* 0x000fe40000000067 */
[C---:B------:R-:W-:Y:S02]  /*2e20*/  PRMT R0, R106.reuse, 0x7632, R0 ;  /* 0x000076326a007816 */ /* 0x040fe40000000000 */
        /* <DEDUP_REMOVED lines=8> */
.L_x_9372:
[----:B------:R-:W0:Y:S01]  /*2eb0*/  @P0 LDC.64 R110, c[0x0][0x398] ;  /* 0x0000e600ff6e0b82 */ /* 0x000e220000000a00 */
[----:B------:R-:W-:Y:S02]  /*2ec0*/  VIADD R199, R187, 0x280 ;  /* 0x00000280bbc77836 */ /* 0x000fe40000000000 */
[----:B------:R-:W-:-:S04]  /*2ed0*/  IMAD.WIDE.U32 R108, R197, 0x20, R2 ;  /* 0x00000020c56c7825 */ /* 0x000fc800078e0002 */
[C---:B------:R-:W-:Y:S01]  /*2ee0*/  IMAD.WIDE.U32 R112, R199.reuse, 0x10, R116 ;  /* 0x00000010c7707825 */ /* 0x040fe200078e0074 */
[----:B------:R-:W1:Y:S01]  /*2ef0*/  @P1 LDC.64 R118, c[0x0][0x3a0] ;  /* 0x0000e800ff761b82 */ /* 0x000e620000000a00 */
[----:B------:R2:W-:Y:S04]  /*2f00*/  STG.E.128 desc[UR6][R108.64], R100 ;  /* 0x000000646c007986 */ /* 0x0005e8000c101d06 */
[----:B------:R2:W-:Y:S04]  /*2f10*/  STG.E.128 desc[UR6][R108.64+0x10], R104 ;  /* 0x000010686c007986 */ /* 0x0005e8000c101d06 */
[----:B------:R-:W5:Y:S01]  /*2f20*/  LDG.E.128 R112, desc[UR6][R112.64] ;  /* 0x0000000670707981 */ /* 0x000f62000c1e1d00 */
[----:B0-----:R-:W-:-:S05]  /*2f30*/  @P0 IMAD.WIDE.U32 R110, R199, 0x10, R110 ;  /* 0x00000010c76e0825 */ /* 0x001fca00078e006e */
[----:B------:R2:W5:Y:S01]  /*2f40*/  @P0 LDG.E.128 R56, desc[UR6][R110.64] ;  /* 0x000000066e380981 */ /* 0x000562000c1e1d00 */
[----:B-1----:R-:W-:-:S05]  /*2f50*/  @P1 IMAD.WIDE.U32 R118, R199, 0x20, R118 ;  /* 0x00000020c7761825 */ /* 0x002fca00078e0076 */
[----:B------:R2:W5:Y:S04]  /*2f60*/  @P1 LDG.E.128 R60, desc[UR6][R118.64] ;  /* 0x00000006763c1981 */ /* 0x000568000c1e1d00 */
[----:B------:R2:W5:Y:S01]  /*2f70*/  @P1 LDG.E.128 R64, desc[UR6][R118.64+0x10] ;  /* 0x0000100676401981 */ /* 0x000562000c1e1d00 */
[----:B------:R-:W-:Y:S05]  /*2f80*/  @!P0 BRA `(.L_x_9374) ;  /* 0x00000004002c8947 */ /* 0x000fea0003800000 */
[----:B------:R-:W-:Y:S05]  /*2f90*/  @!P1 BRA `(.L_x_9375) ;  /* 0x0000000000a49947 */ /* 0x000fea0003800000 */
[C---:B-----5:R-:W-:Y:S01]  /*2fa0*/  PRMT R0, R112.reuse, 0x7632, R0 ;  /* 0x0000763270007816 */ /* 0x060fe20000000000 */
[----:B------:R-:W-:Y:S01]  /*2fb0*/  IMAD.U32 R189, R59, 0x10000, RZ ;  /* 0x000100003bbd7824 */ /* 0x000fe200078e00ff */
[C---:B--2---:R-:W-:Y:S02]  /*2fc0*/  PRMT R110, R113.reuse, 0x7632, R110 ;  /* 0x00007632716e7816 */ /* 0x044fe4000000006e */
[----:B------:R-:W-:Y:S02]  /*2fd0*/  SHF.L.U32 R112, R112, 0x10, RZ ;  /* 0x0000001070707819 */ /* 0x000fe400000006ff */
[----:B------:R-:W-:Y:S02]  /*2fe0*/  SHF.L.U32 R113, R113, 0x10, RZ ;  /* 0x0000001071717819 */ /* 0x000fe400000006ff */
[----:B------:R-:W-:Y:S02]  /*2ff0*/  PRMT R118, R114, 0x7632, R118 ;  /* 0x0000763272767816 */ /* 0x000fe40000000076 */
[----:B------:R-:W-:-:S02]  /*3000*/  SHF.L.U32 R109, R56, 0x10, RZ ;  /* 0x00000010386d7819 */ /* 0x000fc400000006ff */
[----:B------:R-:W-:Y:S02]  /*3010*/  SHF.L.U32 R108, R57, 0x10, RZ ;  /* 0x00000010396c7819 */ /* 0x000fe400000006ff */
[----:B------:R-:W-:Y:S01]  /*3020*/  SHF.L.U32 R114, R114, 0x10, RZ ;  /* 0x0000001072727819 */ /* 0x000fe200000006ff */
[----:B------:R-:W-:Y:S01]  /*3030*/  FADD.FTZ R109, R109, R112 ;  /* 0x000000706d6d7221 */ /* 0x000fe20000010000 */
[----:B------:R-:W-:Y:S01]  /*3040*/  SHF.L.U32 R119, R58, 0x10, RZ ;  /* 0x000000103a777819 */ /* 0x000fe200000006ff */
[----:B------:R-:W-:Y:S01]  /*3050*/  FADD.FTZ R113, R108, R113 ;  /* 0x000000716c717221 */ /* 0x000fe20000010000 */
[----:B------:R-:W-:Y:S02]  /*3060*/  PRMT R108, R56, 0x7632, R108 ;  /* 0x00007632386c7816 */ /* 0x000fe4000000006c */
[----:B------:R-:W-:Y:S01]  /*3070*/  PRMT R112, R57, 0x7632, R112 ;  /* 0x0000763239707816 */ /* 0x000fe20000000070 */
[----:B------:R-:W-:Y:S01]  /*3080*/  FADD.FTZ R119, R119, R114 ;  /* 0x0000007277777221 */ /* 0x000fe20000010000 */
[----:B------:R-:W-:-:S02]  /*3090*/  PRMT R120, R115, 0x7632, R120 ;  /* 0x0000763273787816 */ /* 0x000fc40000000078 */
[----:B------:R-:W-:Y:S02]  /*30a0*/  PRMT R114, R58, 0x7632, R114 ;  /* 0x000076323a727816 */ /* 0x000fe40000000072 */
[----:B------:R-:W-:Y:S02]  /*30b0*/  PRMT R123, R59, 0x7632, R123 ;  /* 0x000076323b7b7816 */ /* 0x000fe4000000007b */
[----:B------:R-:W-:Y:S02]  /*30c0*/  SHF.L.U32 R122, R115, 0x10, RZ ;  /* 0x00000010737a7819 */ /* 0x000fe400000006ff */
[----:B------:R-:W-:Y:S01]  /*30d0*/  SHF.L.U32 R111, R108, 0x10, RZ ;  /* 0x000000106c6f7819 */ /* 0x000fe200000006ff */
        /* <DEDUP_REMOVED lines=21> */
.L_x_9375:
[----:B--2--5:R-:W-:Y:S01]  /*3230*/  PRMT R118, R113, 0x7632, R118 ;  /* 0x0000763271767816 */ /* 0x024fe20000000076 */
[----:B------:R-:W-:Y:S01]  /*3240*/  IMAD.U32 R123, R59, 0x10000, RZ ;  /* 0x000100003b7b7824 */ /* 0x000fe200078e00ff */
[----:B------:R-:W-:Y:S02]  /*3250*/  SHF.L.U32 R110, R113, 0x10, RZ ;  /* 0x00000010716e7819 */ /* 0x000fe400000006ff */
[----:B------:R-:W-:Y:S02]  /*3260*/  SHF.L.U32 R108, R112, 0x10, RZ ;  /* 0x00000010706c7819 */ /* 0x000fe400000006ff */
[----:B------:R-:W-:Y:S02]  /*3270*/  SHF.L.U32 R109, R56, 0x10, RZ ;  /* 0x00000010386d7819 */ /* 0x000fe400000006ff */
        /* <DEDUP_REMOVED lines=24> */
[----:B------:R-:W-:-:S03]  /*3400*/  SHF.L.U32 R126, R121, 0x10, RZ ;  /* 0x00000010797e7819 */ /* 0x000fc600000006ff */
[----:B------:R-:W-:Y:S02]  /*3410*/  FADD.FTZ R113, R120, R113 ;  /* 0x0000007178717221 */ /* 0x000fe40000010000 */
[----:B------:R-:W-:Y:S01]  /*3420*/  FADD.FTZ R115, R126, R115 ;  /* 0x000000737e737221 */ /* 0x000fe20000010000 */
[----:B------:R-:W-:Y:S06]  /*3430*/  BRA `(.L_x_9376) ;  /* 0x0000000000887947 */ /* 0x000fec0003800000 */
.L_x_9374:
[----:B------:R-:W-:Y:S05]  /*3440*/  @!P1 BRA `(.L_x_9377) ;  /* 0x0000000000549947 */ /* 0x000fea0003800000 */
[C---:B-----5:R-:W-:Y:S02]  /*3450*/  PRMT R0, R112.reuse, 0x7632, R0 ;  /* 0x0000763270007816 */ /* 0x060fe40000000000 */
[----:B--2---:R-:W-:Y:S02]  /*3460*/  SHF.L.U32 R109, R112, 0x10, RZ ;  /* 0x00000010706d7819 */ /* 0x004fe400000006ff */
        /* <DEDUP_REMOVED lines=19> */
.L_x_9377:
[----:B--2--5:R-:W-:Y:S02]  /*35a0*/  PRMT R118, R115, 0x7632, R118 ;  /* 0x0000763273767816 */ /* 0x024fe40000000076 */
[----:B------:R-:W-:Y:S02]  /*35b0*/  PRMT R109, R112, 0x7632, R109 ;  /* 0x00007632706d7816 */ /* 0x000fe4000000006d */
[----:B------:R-:W-:Y:S02]  /*35c0*/  PRMT R111, R113, 0x7632, R111 ;  /* 0x00007632716f7816 */ /* 0x000fe4000000006f */
[----:B------:R-:W-:Y:S02]  /*35d0*/  PRMT R0, R114, 0x7632, R0 ;  /* 0x0000763272007816 */ /* 0x000fe40000000000 */
[----:B------:R-:W-:Y:S02]  /*35e0*/  SHF.L.U32 R108, R112, 0x10, RZ ;  /* 0x00000010706c7819 */ /* 0x000fe400000006ff */
[----:B------:R-:W-:-:S02]  /*35f0*/  SHF.L.U32 R112, R114, 0x10, RZ ;  /* 0x0000001072707819 */ /* 0x000fc400000006ff */
[----:B------:R-:W-:Y:S02]  /*3600*/  SHF.L.U32 R110, R113, 0x10, RZ ;  /* 0x00000010716e7819 */ /* 0x000fe400000006ff */
[----:B------:R-:W-:Y:S01]  /*3610*/  SHF.L.U32 R114, R115, 0x10, RZ ;  /* 0x0000001073727819 */ /* 0x000fe200000006ff */
[----:B------:R-:W-:Y:S01]  /*3620*/  IMAD.U32 R115, R118, 0x10000, RZ ;  /* 0x0001000076737824 */ /* 0x000fe200078e00ff */
[----:B------:R-:W-:Y:S02]  /*3630*/  SHF.L.U32 R109, R109, 0x10, RZ ;  /* 0x000000106d6d7819 */ /* 0x000fe400000006ff */
[----:B------:R-:W-:Y:S02]  /*3640*/  SHF.L.U32 R111, R111, 0x10, RZ ;  /* 0x000000106f6f7819 */ /* 0x000fe400000006ff */
[----:B------:R-:W-:-:S07]  /*3650*/  SHF.L.U32 R113, R0, 0x10, RZ ;  /* 0x0000001000717819 */ /* 0x000fce00000006ff */
.L_x_9376:
[----:B------:R-:W0:Y:S01]  /*3660*/  @P1 LDC.64 R120, c[0x0][0x3a0] ;  /* 0x0000e800ff781b82 */ /* 0x000e220000000a00 */
[----:B------:R-:W-:Y:S01]  /*3670*/  IADD3 R201, PT, PT, R187, 0x300, RZ ;  /* 0x00000300bbc97810 */ /* 0x000fe20007ffe0ff */
[----:B------:R-:W-:-:S05]  /*3680*/  IMAD.WIDE.U32 R118, R199, 0x20, R2 ;  /* 0x00000020c7767825 */ /* 0x000fca00078e0002 */
[----:B------:R1:W-:Y:S01]  /*3690*/  STG.E.128 desc[UR6][R118.64], R108 ;  /* 0x0000006c76007986 */ /* 0x0003e2000c101d06 */
[----:B------:R-:W2:Y:S03]  /*36a0*/  @P0 LDC.64 R126, c[0x0][0x398] ;  /* 0x0000e600ff7e0b82 */ /* 0x000ea60000000a00 */
[----:B------:R1:W-:Y:S01]  /*36b0*/  STG.E.128 desc[UR6][R118.64+0x10], R112 ;  /* 0x0000107076007986 */ /* 0x0003e2000c101d06 */
[----:B0-----:R-:W-:-:S04]  /*36c0*/  @P1 IMAD.WIDE.U32 R188, R201, 0x20, R120 ;  /* 0x00000020c9bc1825 */ /* 0x001fc800078e0078 */
[C---:B------:R-:W-:Y:S01]  /*36d0*/  IMAD.WIDE.U32 R120, R201.reuse, 0x10, R116 ;  /* 0x00000010c9787825 */ /* 0x040fe200078e0074 */
[----:B------:R1:W5:Y:S03]  /*36e0*/  @P1 LDG.E.128 R60, desc[UR6][R188.64] ;  /* 0x00000006bc3c1981 */ /* 0x000366000c1e1d00 */
[----:B--2---:R-:W-:Y:S01]  /*36f0*/  @P0 IMAD.WIDE.U32 R126, R201, 0x10, R126 ;  /* 0x00000010c97e0825 */ /* 0x004fe200078e007e */
[----:B------:R1:W5:Y:S04]  /*3700*/  @P1 LDG.E.128 R64, desc[UR6][R188.64+0x10] ;  /* 0x00001006bc401981 */ /* 0x000368000c1e1d00 */
[----:B------:R1:W5:Y:S04]  /*3710*/  @P0 LDG.E.128 R56, desc[UR6][R126.64] ;  /* 0x000000067e380981 */ /* 0x000368000c1e1d00 */
[----:B------:R-:W5:Y:S01]  /*3720*/  LDG.E.128 R120, desc[UR6][R120.64] ;  /* 0x0000000678787981 */ /* 0x000f62000c1e1d00 */
[----:B------:R-:W-:Y:S05]  /*3730*/  @!P0 BRA `(.L_x_9378) ;  /* 0x00000004002c8947 */ /* 0x000fea0003800000 */
[----:B------:R-:W-:Y:S05]  /*3740*/  @!P1 BRA `(.L_x_9379) ;  /* 0x0000000000a49947 */ /* 0x000fea0003800000 */
[----:B-1---5:R-:W-:Y:S01]  /*3750*/  PRMT R118, R121, 0x7632, R118 ;  /* 0x0000763279767816 */ /* 0x022fe20000000076 */
[----:B------:R-:W-:Y:S01]  /*3760*/  IMAD.U32 R190, R123, 0x10000, RZ ;  /* 0x000100007bbe7824 */ /* 0x000fe200078e00ff */
[----:B------:R-:W-:Y:S02]  /*3770*/  PRMT R0, R120, 0x7632, R0 ;  /* 0x0000763278007816 */ /* 0x000fe40000000000 */
[----:B------:R-:W-:Y:S02]  /*3780*/  SHF.L.U32 R121, R121, 0x10, RZ ;  /* 0x0000001079797819 */ /* 0x000fe400000006ff */
[----:B------:R-:W-:Y:S02]  /*3790*/  PRMT R126, R122, 0x7632, R126 ;  /* 0x000076327a7e7816 */ /* 0x000fe4000000007e */
[----:B------:R-:W-:Y:S02]  /*37a0*/  SHF.L.U32 R116, R57, 0x10, RZ ;  /* 0x0000001039747819 */ /* 0x000fe400000006ff */
[----:B------:R-:W-:-:S02]  /*37b0*/  SHF.L.U32 R120, R120, 0x10, RZ ;  /* 0x0000001078787819 */ /* 0x000fc400000006ff */
[----:B------:R-:W-:Y:S01]  /*37c0*/  SHF.L.U32 R122, R122, 0x10, RZ ;  /* 0x000000107a7a7819 */ /* 0x000fe200000006ff */
[----:B------:R-:W-:Y:S01]  /*37d0*/  FADD.FTZ R121, R116, R121 ;  /* 0x0000007974797221 */ /* 0x000fe20000010000 */
[----:B------:R-:W-:Y:S02]  /*37e0*/  SHF.L.U32 R117, R56, 0x10, RZ ;  /* 0x0000001038757819 */ /* 0x000fe400000006ff */
[----:B------:R-:W-:Y:S02]  /*37f0*/  SHF.L.U32 R127, R58, 0x10, RZ ;  /* 0x000000103a7f7819 */ /* 0x000fe400000006ff */
[----:B------:R-:W-:Y:S01]  /*3800*/  PRMT R116, R56, 0x7632, R116 ;  /* 0x0000763238747816 */ /* 0x000fe20000000074 */
[----:B------:R-:W-:Y:S01]  /*3810*/  FADD.FTZ R117, R117, R120 ;  /* 0x0000007875757221 */ /* 0x000fe20000010000 */
[----:B------:R-:W-:Y:S01]  /*3820*/  PRMT R188, R123, 0x7632, R188 ;  /* 0x000076327bbc7816 */ /* 0x000fe200000000bc */
[----:B------:R-:W-:Y:S01]  /*3830*/  FADD.FTZ R127, R127, R122 ;  /* 0x0000007a7f7f7221 */ /* 0x000fe20000010000 */
[----:B------:R-:W-:-:S02]  /*3840*/  PRMT R120, R57, 0x7632, R120 ;  /* 0x0000763239787816 */ /* 0x000fc40000000078 */
[----:B------:R-:W-:Y:S02]  /*3850*/  PRMT R122, R58, 0x7632, R122 ;  /* 0x000076323a7a7816 */ /* 0x000fe4000000007a */
[C---:B------:R-:W-:Y:S02]  /*3860*/  PRMT R192, R59.reuse, 0x7632, R192 ;  /* 0x000076323bc07816 */ /* 0x040fe400000000c0 */
[----:B------:R-:W-:Y:S02]  /*3870*/  SHF.L.U32 R203, R59, 0x10, RZ ;  /* 0x000000103bcb7819 */ /* 0x000fe400000006ff */
        /* <DEDUP_REMOVED lines=22> */
.L_x_9379:
[----:B-1---5:R-:W-:Y:S01]  /*39e0*/  PRMT R126, R121, 0x7632, R126 ;  /* 0x00007632797e7816 */ /* 0x022fe2000000007e */
        /* <DEDUP_REMOVED lines=32> */
.L_x_9378:
[----:B------:R-:W-:Y:S05]  /*3bf0*/  @!P1 BRA `(.L_x_9381) ;  /* 0x0000000000549947 */ /* 0x000fea0003800000 */
[C---:B-----5:R-:W-:Y:S02]  /*3c00*/  PRMT R0, R120.reuse, 0x7632, R0 ;  /* 0x0000763278007816 */ /* 0x060fe40000000000 */
[----:B------:R-:W-:Y:S02]  /*3c10*/  SHF.L.U32 R117, R120, 0x10, RZ ;  /* 0x0000001078757819 */ /* 0x000fe400000006ff */
[----:B------:R-:W-:Y:S02]  /*3c20*/  PRMT R116, R121, 0x7632, R116 ;  /* 0x0000763279747816 */ /* 0x000fe40000000074 */
[----:B-1----:R-:W-:Y:S02]  /*3c30*/  PRMT R118, R122, 0x7632, R118 ;  /* 0x000076327a767816 */ /* 0x002fe40000000076 */
        /* <DEDUP_REMOVED lines=17> */
.L_x_9381:
[----:B-----5:R-:W-:Y:S02]  /*3d50*/  PRMT R0, R122, 0x7632, R0 ;  /* 0x000076327a007816 */ /* 0x020fe40000000000 */
[C---:B------:R-:W-:Y:S02]  /*3d60*/  PRMT R117, R120.reuse, 0x7632, R117 ;  /* 0x0000763278757816 */ /* 0x040fe40000000075 */
[----:B-1----:R-:W-:Y:S02]  /*3d70*/  PRMT R119, R121, 0x7632, R119 ;  /* 0x0000763279777816 */ /* 0x002fe40000000077 */
[----:B------:R-:W-:Y:S02]  /*3d80*/  PRMT R126, R123, 0x7632, R126 ;  /* 0x000076327b7e7816 */ /* 0x000fe4000000007e */
[----:B------:R-:W-:Y:S02]  /*3d90*/  SHF.L.U32 R116, R120, 0x10, RZ ;  /* 0x0000001078747819 */ /* 0x000fe400000006ff */
[----:B------:R-:W-:-:S02]  /*3da0*/  SHF.L.U32 R120, R122, 0x10, RZ ;  /* 0x000000107a787819 */ /* 0x000fc400000006ff */
[----:B------:R-:W-:Y:S01]  /*3db0*/  SHF.L.U32 R118, R121, 0x10, RZ ;  /* 0x0000001079767819 */ /* 0x000fe200000006ff */
[----:B------:R-:W-:Y:S01]  /*3dc0*/  IMAD.U32 R121, R0, 0x10000, RZ ;  /* 0x0001000000797824 */ /* 0x000fe200078e00ff */
[----:B------:R-:W-:Y:S02]  /*3dd0*/  SHF.L.U32 R122, R123, 0x10, RZ ;  /* 0x000000107b7a7819 */ /* 0x000fe400000006ff */
[----:B------:R-:W-:Y:S02]  /*3de0*/  SHF.L.U32 R117, R117, 0x10, RZ ;  /* 0x0000001075757819 */ /* 0x000fe400000006ff */
[----:B------:R-:W-:Y:S02]  /*3df0*/  SHF.L.U32 R119, R119, 0x10, RZ ;  /* 0x0000001077777819 */ /* 0x000fe400000006ff */
[----:B------:R-:W-:-:S07]  /*3e00*/  SHF.L.U32 R123, R126, 0x10, RZ ;  /* 0x000000107e7b7819 */ /* 0x000fce00000006ff */
.L_x_9380:
[----:B------:R-:W-:Y:S01]  /*3e10*/  FADD.FTZ R0, RZ, R68 ;  /* 0x00000044ff007221 */ /* 0x000fe20000010000 */
[----:B------:R-:W-:Y:S01]  /*3e20*/  IMAD.WIDE.U32 R2, R201, 0x20, R2 ;  /* 0x00000020c9027825 */ /* 0x000fe200078e0002 */
[----:B------:R-:W-:Y:S03]  /*3e30*/  BSSY.RECONVERGENT B0, `(.L_x_9382) ;  /* 0x00000c9000007945 */ /* 0x000fe60003800200 */
[----:B------:R-:W-:Y:S01]  /*3e40*/  FADD.FTZ R127, R0, R69 ;  /* 0x00000045007f7221 */ /* 0x000fe20000010000 */
[----:B------:R-:W-:Y:S03]  /*3e50*/  STG.E.128 desc[UR6][R2.64], R116 ;  /* 0x0000007402007986 */ /* 0x000fe6000c101d06 */
[----:B------:R-:W-:Y:S01]  /*3e60*/  FADD.FTZ R0, R127, R70 ;  /* 0x000000467f007221 */ /* 0x000fe20000010000 */
[----:B------:R-:W-:Y:S03]  /*3e70*/  STG.E.128 desc[UR6][R2.64+0x10], R120 ;  /* 0x0000107802007986 */ /* 0x000fe6000c101d06 */
        /* <DEDUP_REMOVED lines=196> */
.L_x_9383:
[----:B------:R-:W-:Y:S05]  /*4ac0*/  BSYNC.RECONVERGENT B0 ;  /* 0x0000000000007941 */ /* 0x000fea0003800200 */
.L_x_9382:
        /* <DEDUP_REMOVED lines=15> */
.L_x_9385:
[----:B------:R-:W-:Y:S05]  /*4bc0*/  BSYNC.RECONVERGENT B0 ;  /* 0x0000000000007941 */ /* 0x000fea0003800200 */
.L_x_9384:
[----:B------:R-:W1:Y:S01]  /*4bd0*/  SHFL.DOWN PT, R127, R126, 0x2, 0x1f ;  /* 0x08401f007e7f7f89 */ /* 0x000e6200000e0000 */
[----:B------:R-:W-:Y:S01]  /*4be0*/  ISETP.NE.AND P2, PT, RZ, UR9, PT ;  /* 0x00000009ff007c0c */ /* 0x000fe2000bf45270 */
[----:B------:R-:W-:Y:S01]  /*4bf0*/  UPLOP3.LUT UP1, UPT, UPT, UPT, UP1, 0x40, 0x4 ;  /* 0x000000000004789c */ /* 0x000fe20003f2e810 */
[----:B------:R-:W-:Y:S01]  /*4c00*/  ISETP.NE.AND P1, PT, R0, RZ, PT ;  /* 0x000000ff0000720c */ /* 0x000fe20003f25270 */
[----:B0-----:R-:W0:Y:S01]  /*4c10*/  SHFL.DOWN PT, R189, R2, 0x2, 0x1f ;  /* 0x08401f0002bd7f89 */ /* 0x001e2200000e0000 */
[----:B------:R-:W-:Y:S02]  /*4c20*/  SHF.L.U32 R207, R27, 0x10, RZ ;  /* 0x000000101bcf7819 */ /* 0x000fe400000006ff */
[----:B------:R-:W-:Y:S02]  /*4c30*/  SHF.L.U32 R209, R55, 0x10, RZ ;  /* 0x0000001037d17819 */ /* 0x000fe400000006ff */
[----:B------:R-:W-:Y:S02]  /*4c40*/  SHF.L.U32 R211, R132, 0x10, RZ ;  /* 0x0000001084d37819 */ /* 0x000fe400000006ff */
[----:B------:R-:W-:-:S02]  /*4c50*/  SHF.L.U32 R213, R125, 0x10, RZ ;  /* 0x000000107dd57819 */ /* 0x000fc400000006ff */
[----:B-1----:R-:W-:Y:S02]  /*4c60*/  IADD3 R188, PT, PT, R127, R126, RZ ;  /* 0x0000007e7fbc7210 */ /* 0x002fe40007ffe0ff */
[----:B------:R-:W-:Y:S02]  /*4c70*/  I2FP.F32.S32 R194, R127 ;  /* 0x0000007f00c27245 */ /* 0x000fe40000201400 */
[----:B------:R-:W-:Y:S01]  /*4c80*/  I2FP.F32.S32 R190, R188 ;  /* 0x000000bc00be7245 */ /* 0x000fe20000201400 */
[----:B------:R-:W1:Y:S01]  /*4c90*/  SHFL.DOWN PT, R205, R188, 0x1, 0x1f ;  /* 0x08201f00bccd7f89 */ /* 0x000e6200000e0000 */
[----:B------:R-:W-:Y:S01]  /*4ca0*/  I2FP.F32.U32 R127, R126 ;  /* 0x0000007e007f7245 */ /* 0x000fe20000201000 */
[----:B0-----:R-:W-:Y:S01]  /*4cb0*/  FMUL.FTZ R196, R189, R194 ;  /* 0x000000c2bdc47220 */ /* 0x001fe20000410000 */
[----:B------:R-:W0:Y:S01]  /*4cc0*/  MUFU.RCP R192, R190 ;  /* 0x000000be00c07308 */ /* 0x000e220000001000 */
[----:B------:R-:W2:Y:S02]  /*4cd0*/  SHFL.DOWN PT, R126, R3, 0x2, 0x1f ;  /* 0x08401f00037e7f89 */ /* 0x000ea400000e0000 */
        /* <DEDUP_REMOVED lines=8> */
[----:B------:R-:W-:Y:S01]  /*4d60*/  I2FP.F32.S32 R205, R205 ;  /* 0x000000cd00cd7245 */ /* 0x000fe20000201400 */
[----:B--2---:R-:W-:Y:S01]  /*4d70*/  FADD.FTZ R127, R126, R3 ;  /* 0x000000037e7f7221 */ /* 0x004fe20000010000 */
[----:B------:R-:W-:-:S03]  /*4d80*/  I2FP.F32.S32 R198, R198 ;  /* 0x000000c600c67245 */ /* 0x000fc60000201400 */
[----:B------:R-:W-:-:S03]  /*4d90*/  FFMA.FTZ R2, R192, R2, R127 ;  /* 0x00000002c0027223 */ /* 0x000fc6000001007f */
[----:B------:R-:W1:Y:S02]  /*4da0*/  MUFU.RCP R198, R198 ;  /* 0x000000c600c67308 */ /* 0x000e640000001000 */
[----:B------:R-:W2:Y:S01]  /*4db0*/  SHFL.DOWN PT, R3, R2, 0x1, 0x1f ;  /* 0x08201f0002037f89 */ /* 0x000ea200000e0000 */
[----:B0-----:R-:W-:Y:S01]  /*4dc0*/  FMUL.FTZ R189, R196, R205 ;  /* 0x000000cdc4bd7220 */ /* 0x001fe20000410000 */
[----:B------:R-:W-:-:S03]  /*4dd0*/  FADD.FTZ R196, R203, -R196 ;  /* 0x800000c4cbc47221 */ /* 0x000fc60000010000 */
[----:B------:R-:W-:-:S04]  /*4de0*/  FFMA.FTZ R189, R190, R203, R189 ;  /* 0x000000cbbebd7223 */ /* 0x000fc800000100bd */
[----:B-1----:R-:W-:Y:S01]  /*4df0*/  FMUL.FTZ R127, R198, R189 ;  /* 0x000000bdc67f7220 */ /* 0x002fe20000410000 */
[----:B------:R-:W-:Y:S01]  /*4e00*/  FMUL.FTZ R189, R196, R196 ;  /* 0x000000c4c4bd7220 */ /* 0x000fe20000410000 */
[----:B--2---:R-:W-:-:S03]  /*4e10*/  FADD.FTZ R3, R2, R3 ;  /* 0x0000000302037221 */ /* 0x004fc60000010000 */
[----:B------:R-:W-:Y:S01]  /*4e20*/  FMUL.FTZ R189, R190, R189 ;  /* 0x000000bdbebd7220 */ /* 0x000fe20000410000 */
[----:B------:R-:W0:Y:S03]  /*4e30*/  SHFL.IDX PT, R127, R127, RZ, 0x1f ;  /* 0x00001fff7f7f7589 */ /* 0x000e2600000e0000 */
[----:B------:R-:W-:Y:S01]  /*4e40*/  FMUL.FTZ R189, R189, R205 ;  /* 0x000000cdbdbd7220 */ /* 0x000fe20000410000 */
[----:B------:R-:W-:-:S03]  /*4e50*/  SHF.L.U32 R205, R133, 0x10, RZ ;  /* 0x0000001085cd7819 */ /* 0x000fc600000006ff */
[----:B------:R-:W-:-:S05]  /*4e60*/  FFMA.FTZ R3, R198, R189, R3 ;  /* 0x000000bdc6037223 */ /* 0x000fca0000010003 */
[----:B------:R1:W2:Y:S02]  /*4e70*/  SHFL.IDX PT, R230, R3, RZ, 0x1f ;  /* 0x00001fff03e67589 */ /* 0x0002a400000e0000 */
[----:B-1----:R-:W1:Y:S01]  /*4e80*/  @!P1 LDC.64 R2, c[0x0][0x3c0] ;  /* 0x0000f000ff029b82 */ /* 0x002e620000000a00 */
[----:B0-----:R-:W-:-:S05]  /*4e90*/  FSEL R126, R127, RZ, !P2 ;  /* 0x000000ff7f7e7208 */ /* 0x001fca0005000000 */
[C---:B------:R-:W-:Y:S01]  /*4ea0*/  FADD.FTZ R190, -R126.reuse, R69 ;  /* 0x000000457ebe7221 */ /* 0x040fe20000010100 */
[C---:B------:R-:W-:Y:S01]  /*4eb0*/  FADD.FTZ R202, -R126.reuse, R70 ;  /* 0x000000467eca7221 */ /* 0x040fe20000010100 */
[----:B------:R-:W2:Y:S01]  /*4ec0*/  LDC R69, c[0x0][0x448] ;  /* 0x00011200ff457b82 */ /* 0x000ea20000000800 */
[----:B------:R-:W-:Y:S01]  /*4ed0*/  FMUL.FTZ R70, R127, R127 ;  /* 0x0000007f7f467220 */ /* 0x000fe20000410000 */
[C---:B------:R-:W-:Y:S01]  /*4ee0*/  FADD.FTZ R220, -R126.reuse, R71 ;  /* 0x000000477edc7221 */ /* 0x040fe20000010100 */
[C---:B------:R-:W-:Y:S01]  /*4ef0*/  FADD.FTZ R68, -R126.reuse, R68 ;  /* 0x000000447e447221 */ /* 0x040fe20000010100 */
[C---:B------:R-:W-:Y:S01]  /*4f00*/  FADD.FTZ R192, -R126.reuse, R73 ;  /* 0x000000497ec07221 */ /* 0x040fe20000010100 */
[----:B------:R-:W-:Y:S01]  /*4f10*/  FADD.FTZ R188, -R126, R77 ;  /* 0x0000004d7ebc7221 */ /* 0x000fe20000010100 */
[----:B------:R-:W-:Y:S01]  /*4f20*/  FSEL R70, R70, RZ, P2 ;  /* 0x000000ff46467208 */ /* 0x000fe20001000000 */
[C---:B------:R-:W-:Y:S01]  /*4f30*/  FADD.FTZ R198, -R126.reuse, R78 ;  /* 0x0000004e7ec67221 */ /* 0x040fe20000010100 */
[C---:B------:R-:W-:Y:S01]  /*4f40*/  FADD.FTZ R204, -R126.reuse, R74 ;  /* 0x0000004a7ecc7221 */ /* 0x040fe20000010100 */
[C---:B------:R-:W-:Y:S01]  /*4f50*/  FADD.FTZ R218, -R126.reuse, R75 ;  /* 0x0000004b7eda7221 */ /* 0x040fe20000010100 */
[C---:B------:R-:W-:Y:S01]  /*4f60*/  FADD.FTZ R206, -R126.reuse, R79 ;  /* 0x0000004f7ece7221 */ /* 0x040fe20000010100 */
[----:B------:R-:W-:Y:S01]  /*4f70*/  FADD.FTZ R78, -R126, R81 ;  /* 0x000000517e4e7221 */ /* 0x000fe20000010100 */
[----:B------:R-:W-:Y:S01]  /*4f80*/  SHF.L.U32 R73, R186, 0x10, RZ ;  /* 0x00000010ba497819 */ /* 0x000fe200000006ff */
[C---:B------:R-:W-:Y:S01]  /*4f90*/  FADD.FTZ R214, -R126.reuse, R83 ;  /* 0x000000537ed67221 */ /* 0x040fe20000010100 */
[----:B------:R-:W-:Y:S01]  /*4fa0*/  SHF.L.U32 R77, R185, 0x10, RZ ;  /* 0x00000010b94d7819 */ /* 0x000fe200000006ff */
[----:B------:R-:W-:Y:S01]  /*4fb0*/  FADD.FTZ R74, -R126, R85 ;  /* 0x000000557e4a7221 */ /* 0x000fe20000010100 */
[----:B-1----:R-:W-:Y:S01]  /*4fc0*/  @!P1 IMAD.WIDE R2, R124, 0x4, R2 ;  /* 0x000000047c029825 */ /* 0x002fe200078e0202 */
[----:B------:R-:W-:-:S03]  /*4fd0*/  SHF.L.U32 R75, R128, 0x10, RZ ;  /* 0x00000010804b7819 */ /* 0x000fc600000006ff */
[C---:B------:R-:W-:Y:S01]  /*4fe0*/  FADD.FTZ R72, -R126.reuse, R72 ;  /* 0x000000487e487221 */ /* 0x040fe20000010100 */
[----:B------:R-:W-:Y:S01]  /*4ff0*/  SHF.L.U32 R79, R129, 0x10, RZ ;  /* 0x00000010814f7819 */ /* 0x000fe200000006ff */
[----:B------:R-:W-:Y:S01]  /*5000*/  FADD.FTZ R76, -R126, R76 ;  /* 0x0000004c7e4c7221 */ /* 0x000fe20000010100 */
[----:B------:R-:W-:Y:S01]  /*5010*/  SHF.L.U32 R81, R29, 0x10, RZ ;  /* 0x000000101d517819 */ /* 0x000fe200000006ff */
[----:B------:R0:W-:Y:S01]  /*5020*/  @!P1 STG.E desc[UR6][R2.64], R127 ;  /* 0x0000007f02009986 */ /* 0x0001e2000c101906 */
[----:B------:R-:W-:Y:S01]  /*5030*/  SHF.L.U32 R83, R184, 0x10, RZ ;  /* 0x00000010b8537819 */ /* 0x000fe200000006ff */
[----:B--2---:R-:W-:Y:S01]  /*5040*/  FFMA.FTZ R69, R230, UR12, R69 ;  /* 0x0000000ce6457c23 */ /* 0x004fe20008010045 */
[----:B------:R-:W-:Y:S01]  /*5050*/  SHF.L.U32 R85, R183, 0x10, RZ ;  /* 0x00000010b7557819 */ /* 0x000fe200000006ff */
[C---:B------:R-:W-:Y:S01]  /*5060*/  FADD.FTZ R216, -R126.reuse, R87 ;  /* 0x000000577ed87221 */ /* 0x040fe20000010100 */
[C---:B------:R-:W-:Y:S01]  /*5070*/  FADD.FTZ R194, -R126.reuse, R89 ;  /* 0x000000597ec27221 */ /* 0x040fe20000010100 */
[----:B------:R-:W-:Y:S01]  /*5080*/  FADD.FTZ R69, R69, R70 ;  /* 0x0000004645457221 */ /* 0x000fe20000010000 */
[----:B------:R-:W-:Y:S01]  /*5090*/  SHF.L.U32 R89, R175, 0x10, RZ ;  /* 0x00000010af597819 */ /* 0x000fe200000006ff */
[C---:B------:R-:W-:Y:S01]  /*50a0*/  FADD.FTZ R200, -R126.reuse, R82 ;  /* 0x000000527ec87221 */ /* 0x040fe20000010100 */
[C---:B------:R-:W-:Y:S01]  /*50b0*/  FADD.FTZ R80, -R126.reuse, R80 ;  /* 0x000000507e507221 */ /* 0x040fe20000010100 */
[----:B------:R1:W2:Y:S01]  /*50c0*/  MUFU.RSQ R71, R69 ;  /* 0x0000004500477308 */ /* 0x0002a20000001400 */
[----:B------:R-:W-:Y:S01]  /*50d0*/  FADD.FTZ R212, -R126, R90 ;  /* 0x0000005a7ed47221 */ /* 0x000fe20000010100 */
[----:B0-----:R-:W-:Y:S01]  /*50e0*/  SHF.L.U32 R2, R131, 0x10, RZ ;  /* 0x0000001083027819 */ /* 0x001fe200000006ff */
[----:B------:R-:W-:-:S02]  /*50f0*/  IMAD.U32 R3, R30, 0x10000, RZ ;  /* 0x000100001e037824 */ /* 0x000fc400078e00ff */
[C---:B------:R-:W-:Y:S01]  /*5100*/  FADD.FTZ R228, -R126.reuse, R91 ;  /* 0x0000005b7ee47221 */ /* 0x040fe20000010100 */
[----:B------:R-:W-:Y:S01]  /*5110*/  FADD.FTZ R90, -R126, R93 ;  /* 0x0000005d7e5a7221 */ /* 0x000fe20000010100 */
[----:B------:R-:W-:Y:S01]  /*5120*/  SHF.L.U32 R91, R172, 0x10, RZ ;  /* 0x00000010ac5b7819 */ /* 0x000fe200000006ff */
[----:B------:R-:W-:Y:S01]  /*5130*/  FADD.FTZ R84, -R126, R84 ;  /* 0x000000547e547221 */ /* 0x000fe20000010100 */
[----:B------:R-:W-:Y:S01]  /*5140*/  SHF.L.U32 R93, R171, 0x10, RZ ;  /* 0x00000010ab5d7819 */ /* 0x000fe200000006ff */
[----:B-1----:R-:W-:Y:S02]  /*5150*/  IMAD.U32 R69, R28, 0x10000, RZ ;  /* 0x000100001c457824 */ /* 0x002fe400078e00ff */
[C---:B------:R-:W-:Y:S01]  /*5160*/  FADD.FTZ R196, -R126.reuse, R86 ;  /* 0x000000567ec47221 */ /* 0x040fe20000010100 */
[C---:B------:R-:W-:Y:S01]  /*5170*/  FADD.FTZ R88, -R126.reuse, R88 ;  /* 0x000000587e587221 */ /* 0x040fe20000010100 */
[C---:B------:R-:W-:Y:S01]  /*5180*/  FADD.FTZ R224, -R126.reuse, R99 ;  /* 0x000000637ee07221 */ /* 0x040fe20000010100 */
[----:B------:R-:W-:Y:S01]  /*5190*/  FADD.FTZ R82, -R126, R101 ;  /* 0x000000657e527221 */ /* 0x000fe20000010100 */
[----:B------:R-:W-:Y:S01]  /*51a0*/  SHF.L.U32 R99, R10, 0x10, RZ ;  /* 0x000000100a637819 */ /* 0x000fe200000006ff */
[C---:B------:R-:W-:Y:S01]  /*51b0*/  FADD.FTZ R92, -R126.reuse, R92 ;  /* 0x0000005c7e5c7221 */ /* 0x040fe20000010100 */
[C---:B------:R-:W-:Y:S01]  /*51c0*/  FADD.FTZ R208, -R126.reuse, R94 ;  /* 0x0000005e7ed07221 */ /* 0x040fe20000010100 */
[----:B------:R-:W-:Y:S01]  /*51d0*/  FADD.FTZ R226, -R126, R103 ;  /* 0x000000677ee27221 */ /* 0x000fe20000010100 */
[C---:B--2---:R-:W-:Y:S01]  /*51e0*/  FMUL.FTZ R190, R71.reuse, R190 ;  /* 0x000000be47be7220 */ /* 0x044fe20000410000 */
[C---:B------:R-:W-:Y:S01]  /*51f0*/  FMUL.FTZ R68, R71.reuse, R68 ;  /* 0x0000004447447220 */ /* 0x040fe20000410000 */
[C---:B------:R-:W-:Y:S01]  /*5200*/  FMUL.FTZ R202, R71.reuse, R202 ;  /* 0x000000ca47ca7220 */ /* 0x040fe20000410000 */
[----:B------:R-:W-:Y:S01]  /*5210*/  FMUL.FTZ R220, R71, R220 ;  /* 0x000000dc47dc7220 */ /* 0x000fe20000410000 */
[----:B------:R-:W-:Y:S01]  /*5220*/  FFMA.FTZ R190, R190, R73, R77 ;  /* 0x00000049bebe7223 */ /* 0x000fe2000001004d */
[----:B------:R-:W-:Y:S01]  /*5230*/  FFMA.FTZ R75, R68, R75, R69 ;  /* 0x0000004b444b7223 */ /* 0x000fe20000010045 */
[----:B------:R-:W-:Y:S01]  /*5240*/  FFMA.FTZ R77, R202, R79, R81 ;  /* 0x0000004fca4d7223 */ /* 0x000fe20000010051 */
[----:B------:R-:W-:Y:S01]  /*5250*/  FFMA.FTZ R202, R220, R83, R85 ;  /* 0x00000053dcca7223 */ /* 0x000fe20000010055 */
        /* <DEDUP_REMOVED lines=12> */
[----:B------:R-:W-:Y:S01]  /*5320*/  SHF.L.U32 R2, R5, 0x10, RZ ;  /* 0x0000001005027819 */ /* 0x000fe200000006ff */
        /* <DEDUP_REMOVED lines=8> */
[C---:B------:R-:W-:Y:S01]  /*53b0*/  FMUL.FTZ R76, R71.reuse, R76 ;  /* 0x0000004c474c7220 */ /* 0x040fe20000410000 */
[----:B------:R-:W-:Y:S01]  /*53c0*/  SHF.L.U32 R83, R176, 0x10, RZ ;  /* 0x00000010b0537819 */ /* 0x000fe200000006ff */
[C---:B------:R-:W-:Y:S01]  /*53d0*/  FMUL.FTZ R188, R71.reuse, R188 ;  /* 0x000000bc47bc7220 */ /* 0x040fe20000410000 */
        /* <DEDUP_REMOVED lines=17> */
[----:B------:R-:W-:Y:S01]  /*54f0*/  SHF.L.U32 R2, R8, 0x10, RZ ;  /* 0x0000001008027819 */ /* 0x000fe200000006ff */
[----:B------:R-:W-:Y:S01]  /*5500*/  FFMA.FTZ R89, R78, R89, R73 ;  /* 0x000000594e597223 */ /* 0x000fe20000010049 */
[----:B------:R-:W-:Y:S01]  /*5510*/  FFMA.FTZ R200, R200, R91, R93 ;  /* 0x0000005bc8c87223 */ /* 0x000fe2000001005d */
[----:B------:R-:W-:Y:S01]  /*5520*/  IMAD.U32 R68, R36, 0x10000, RZ ;  /* 0x0001000024447824 */ /* 0x000fe200078e00ff */
[----:B------:R-:W-:Y:S01]  /*5530*/  SHF.L.U32 R3, R170, 0x10, RZ ;  /* 0x00000010aa037819 */ /* 0x000fe200000006ff */
[----:B------:R-:W-:Y:S01]  /*5540*/  FMUL.FTZ R73, R71, R84 ;  /* 0x0000005447497220 */ /* 0x000fe20000410000 */
[----:B------:R-:W-:Y:S01]  /*5550*/  SHF.L.U32 R69, R169, 0x10, RZ ;  /* 0x00000010a9457819 */ /* 0x000fe200000006ff */
[----:B------:R-:W-:Y:S01]  /*5560*/  FMUL.FTZ R72, R71, R74 ;  /* 0x0000004a47487220 */ /* 0x000fe20000410000 */
[----:B------:R-:W-:Y:S01]  /*5570*/  SHF.L.U32 R91, R9, 0x10, RZ ;  /* 0x00000010095b7819 */ /* 0x000fe200000006ff */
[----:B------:R-:W-:Y:S01]  /*5580*/  FMUL.FTZ R74, R71, R196 ;  /* 0x000000c4474a7220 */ /* 0x000fe20000410000 */
[----:B------:R-:W-:Y:S01]  /*5590*/  SHF.L.U32 R93, R37, 0x10, RZ ;  /* 0x00000010255d7819 */ /* 0x000fe200000006ff */
[----:B------:R-:W-:Y:S01]  /*55a0*/  FFMA.FTZ R73, R73, R2, R68 ;  /* 0x0000000249497223 */ /* 0x000fe20000010044 */
[----:B------:R-:W-:Y:S01]  /*55b0*/  FFMA.FTZ R72, R72, R3, R69 ;  /* 0x0000000348487223 */ /* 0x000fe20000010045 */
[----:B------:R-:W-:Y:S01]  /*55c0*/  SHF.L.U32 R2, R11, 0x10, RZ ;  /* 0x000000100b027819 */ /* 0x000fe200000006ff */
[----:B------:R-:W-:Y:S01]  /*55d0*/  FMUL.FTZ R101, R71, R212 ;  /* 0x000000d447657220 */ /* 0x000fe20000410000 */
[----:B------:R-:W-:Y:S01]  /*55e0*/  FFMA.FTZ R74, R74, R91, R93 ;  /* 0x0000005b4a4a7223 */ /* 0x000fe2000001005d */
[----:B------:R-:W-:Y:S01]  /*55f0*/  SHF.L.U32 R68, R39, 0x10, RZ ;  /* 0x0000001027447819 */ /* 0x000fe200000006ff */
[----:B------:R-:W-:Y:S01]  /*5600*/  IMAD.U32 R3, R38, 0x10000, RZ ;  /* 0x0001000026037824 */ /* 0x000fe200078e00ff */
[----:B------:R-:W-:Y:S01]  /*5610*/  SHF.L.U32 R69, R166, 0x10, RZ ;  /* 0x00000010a6457819 */ /* 0x000fe200000006ff */
[----:B------:R-:W-:Y:S01]  /*5620*/  FMUL.FTZ R88, R71, R88 ;  /* 0x0000005847587220 */ /* 0x000fe20000410000 */
[----:B------:R-:W-:Y:S01]  /*5630*/  SHF.L.U32 R91, R165, 0x10, RZ ;  /* 0x00000010a55b7819 */ /* 0x000fe200000006ff */
[----:B------:R-:W-:Y:S01]  /*5640*/  FMUL.FTZ R194, R71, R194 ;  /* 0x000000c247c27220 */ /* 0x000fe20000410000 */
[----:B------:R-:W-:Y:S01]  /*5650*/  FFMA.FTZ R101, R101, R2, R68 ;  /* 0x0000000265657223 */ /* 0x000fe20000010044 */
[----:B------:R-:W-:Y:S01]  /*5660*/  FADD.FTZ R86, -R126, R105 ;  /* 0x000000697e567221 */ /* 0x000fe20000010100 */
[----:B------:R-:W-:Y:S01]  /*5670*/  FFMA.FTZ R99, R88, R99, R3 ;  /* 0x0000006358637223 */ /* 0x000fe20000010003 */
[----:B------:R-:W-:Y:S01]  /*5680*/  FFMA.FTZ R194, R194, R69, R91 ;  /* 0x00000045c2c27223 */ /* 0x000fe2000001005b */
        /* <DEDUP_REMOVED lines=9> */
[C---:B------:R-:W-:Y:S01]  /*5720*/  FADD.FTZ R96, -R126.reuse, R96 ;  /* 0x000000607e607221 */ /* 0x040fe20000010100 */
[----:B------:R-:W-:Y:S01]  /*5730*/  FADD.FTZ R210, -R126, R98 ;  /* 0x000000627ed27221 */ /* 0x000fe20000010100 */
[----:B------:R-:W-:Y:S01]  /*5740*/  FFMA.FTZ R103, R92, R103, R3 ;  /* 0x000000675c677223 */ /* 0x000fe20000010003 */
[----:B------:R-:W-:Y:S01]  /*5750*/  FFMA.FTZ R105, R105, R2, R68 ;  /* 0x0000000269697223 */ /* 0x000fe20000010044 */
[C---:B------:R-:W-:Y:S01]  /*5760*/  FADD.FTZ R232, -R126.reuse, R95 ;  /* 0x0000005f7ee87221 */ /* 0x040fe20000010100 */
[----:B------:R-:W-:Y:S01]  /*5770*/  FADD.FTZ R98, -R126, R109 ;  /* 0x0000006d7e627221 */ /* 0x000fe20000010100 */
        /* <DEDUP_REMOVED lines=10> */
[----:B------:R-:W-:Y:S01]  /*5820*/  FADD.FTZ R100, -R126, R100 ;  /* 0x000000647e647221 */ /* 0x000fe20000010100 */
[----:B------:R-:W-:Y:S01]  /*5830*/  FFMA.FTZ R96, R96, R3, R69 ;  /* 0x0000000360607223 */ /* 0x000fe20000010045 */
[----:B------:R-:W-:Y:S01]  /*5840*/  FFMA.FTZ R109, R109, R2, R68 ;  /* 0x000000026d6d7223 */ /* 0x000fe20000010044 */
        /* <DEDUP_REMOVED lines=12> */
[C---:B------:R-:W-:Y:S01]  /*5910*/  FADD.FTZ R222, -R126.reuse, R107 ;  /* 0x0000006b7ede7221 */ /* 0x040fe20000010100 */
[C---:B------:R-:W-:Y:S01]  /*5920*/  FADD.FTZ R94, -R126.reuse, R97 ;  /* 0x000000617e5e7221 */ /* 0x040fe20000010100 */
        /* <DEDUP_REMOVED lines=14> */
[----:B------:R-:W-:Y:S01]  /*5a10*/  FMUL.FTZ R210, R71, R224 ;  /* 0x000000e047d27220 */ /* 0x000fe20000410000 */
[----:B------:R-:W-:Y:S01]  /*5a20*/  SHF.L.U32 R93, R156, 0x10, RZ ;  /* 0x000000109c5d7819 */ /* 0x000fe200000006ff */
[C---:B------:R-:W-:Y:S01]  /*5a30*/  FADD.FTZ R108, -R126.reuse, R108 ;  /* 0x0000006c7e6c7221 */ /* 0x040fe20000010100 */
        /* <DEDUP_REMOVED lines=30> */
[----:B------:R-:W-:Y:S01]  /*5c20*/  FFMA.FTZ R119, R119, R2, R68 ;  /* 0x0000000277777223 */ /* 0x000fe20000010044 */
[----:B------:R-:W-:Y:S01]  /*5c30*/  FADD.FTZ R126, -R126, R123 ;  /* 0x0000007b7e7e7221 */ /* 0x000fe20000010100 */
[----:B------:R-:W-:Y:S01]  /*5c40*/  SHF.L.U32 R76, R168, 0x10, RZ ;  /* 0x00000010a84c7819 */ /* 0x000fe200000006ff */
[----:B------:R-:W-:Y:S01]  /*5c50*/  FFMA.FTZ R111, R82, R111, R91 ;  /* 0x0000006f526f7223 */ /* 0x000fe2000001005b */
[----:B------:R-:W-:Y:S01]  /*5c60*/  SHF.L.U32 R78, R167, 0x10, RZ ;  /* 0x00000010a74e7819 */ /* 0x000fe200000006ff */
        /* <DEDUP_REMOVED lines=18> */
[----:B------:R-:W-:Y:S01]  /*5d90*/  FFMA.FTZ R106, R106, R93, R95 ;  /* 0x0000005d6a6a7223 */ /* 0x000fe2000001005f */
[----:B------:R-:W-:Y:S01]  /*5da0*/  SHF.L.U32 R76, R144, 0x10, RZ ;  /* 0x00000010904c7819 */ /* 0x000fe200000006ff */
[----:B------:R-:W0:Y:S01]  /*5db0*/  @!P1 LDC.64 R68, c[0x0][0x3c8] ;  /* 0x0000f200ff449b82 */ /* 0x000e220000000a00 */
[----:B------:R-:W-:Y:S01]  /*5dc0*/  SHF.L.U32 R78, R143, 0x10, RZ ;  /* 0x000000108f4e7819 */ /* 0x000fe200000006ff */
[----:B------:R-:W-:Y:S01]  /*5dd0*/  FMUL.FTZ R121, R71, R234 ;  /* 0x000000ea47797220 */ /* 0x000fe20000410000 */
[----:B------:R-:W-:Y:S01]  /*5de0*/  SHF.L.U32 R91, R21, 0x10, RZ ;  /* 0x00000010155b7819 */ /* 0x000fe200000006ff */
[----:B------:R-:W-:Y:S01]  /*5df0*/  FMUL.FTZ R230, R71, R230 ;  /* 0x000000e647e67220 */ /* 0x000fe20000410000 */
[----:B------:R-:W-:Y:S01]  /*5e00*/  SHF.L.U32 R93, R49, 0x10, RZ ;  /* 0x00000010315d7819 */ /* 0x000fe200000006ff */
[----:B------:R-:W-:Y:S01]  /*5e10*/  FFMA.FTZ R121, R121, R76, R78 ;  /* 0x0000004c79797223 */ /* 0x000fe2000001004e */
        /* <DEDUP_REMOVED lines=13> */
[----:B------:R-:W-:-:S02]  /*5ef0*/  IMAD.U32 R91, R52, 0x10000, RZ ;  /* 0x00010000345b7824 */ /* 0x000fc400078e00ff */
[----:B------:R-:W-:Y:S01]  /*5f00*/  FMUL.FTZ R189, R71, R110 ;  /* 0x0000006e47bd7220 */ /* 0x000fe20000410000 */
[----:B------:R-:W-:Y:S01]  /*5f10*/  SHF.L.U32 R93, R25, 0x10, RZ ;  /* 0x00000010195d7819 */ /* 0x000fe200000006ff */
[----:B------:R-:W-:Y:S01]  /*5f20*/  FMUL.FTZ R118, R71, R118 ;  /* 0x0000007647767220 */ /* 0x000fe20000410000 */
[----:B------:R-:W-:Y:S01]  /*5f30*/  FFMA.FTZ R110, R116, R3, R91 ;  /* 0x00000003746e7223 */ /* 0x000fe2000001005b */
[----:B------:R-:W-:Y:S01]  /*5f40*/  FFMA.FTZ R189, R189, R2, R76 ;  /* 0x00000002bdbd7223 */ /* 0x000fe2000001004c */
[----:B0-----:R-:W-:Y:S01]  /*5f50*/  @!P1 IMAD.WIDE R68, R124, 0x4, R68 ;  /* 0x000000047c449825 */ /* 0x001fe200078e0244 */
[----:B------:R-:W0:Y:S01]  /*5f60*/  LDC.64 R2, c[0x0][0x428] ;  /* 0x00010a00ff027b82 */ /* 0x000e220000000a00 */
[----:B------:R-:W-:Y:S02]  /*5f70*/  SHF.L.U32 R95, R53, 0x10, RZ ;  /* 0x00000010355f7819 */ /* 0x000fe400000006ff */
[----:B------:R-:W-:Y:S01]  /*5f80*/  FMUL.FTZ R203, R71, R114 ;  /* 0x0000007247cb7220 */ /* 0x000fe20000410000 */
[----:B------:R-:W-:Y:S01]  /*5f90*/  SHF.L.U32 R78, R136, 0x10, RZ ;  /* 0x00000010884e7819 */ /* 0x000fe200000006ff */
[----:B------:R1:W-:Y:S01]  /*5fa0*/  @!P1 STG.E desc[UR6][R68.64], R71 ;  /* 0x0000004744009986 */ /* 0x0003e2000c101906 */
[----:B------:R-:W-:Y:S01]  /*5fb0*/  SHF.L.U32 R82, R135, 0x10, RZ ;  /* 0x0000001087527819 */ /* 0x000fe200000006ff */
[----:B------:R-:W-:Y:S01]  /*5fc0*/  FFMA.FTZ R114, R118, R93, R95 ;  /* 0x0000005d76727223 */ /* 0x000fe2000001005f */
[----:B------:R-:W-:Y:S01]  /*5fd0*/  SHF.L.U32 R91, R26, 0x10, RZ ;  /* 0x000000101a5b7819 */ /* 0x000fe200000006ff */
[----:B------:R-:W-:Y:S01]  /*5fe0*/  IMAD.U32 R93, R54, 0x10000, RZ ;  /* 0x00010000365d7824 */ /* 0x000fe200078e00ff */
[----:B------:R-:W-:Y:S01]  /*5ff0*/  SHF.L.U32 R95, R134, 0x10, RZ ;  /* 0x00000010865f7819 */ /* 0x000fe200000006ff */
[----:B------:R-:W-:Y:S01]  /*6000*/  FFMA.FTZ R203, R203, R78, R82 ;  /* 0x0000004ecbcb7223 */ /* 0x000fe20000010052 */
[----:B------:R-:W-:Y:S01]  /*6010*/  F2FP.BF16.F32.PACK_AB R82, R89, R80 ;  /* 0x000000505952723e */ /* 0x000fe200000010ff */
[C---:B------:R-:W-:Y:S01]  /*6020*/  FMUL.FTZ R120, R71.reuse, R120 ;  /* 0x0000007847787220 */ /* 0x040fe20000410000 */
[C---:B------:R-:W-:Y:S01]  /*6030*/  FMUL.FTZ R70, R71.reuse, R70 ;  /* 0x0000004647467220 */ /* 0x040fe20000410000 */
[C---:B------:R-:W-:Y:S01]  /*6040*/  FMUL.FTZ R122, R71.reuse, R122 ;  /* 0x0000007a477a7220 */ /* 0x040fe20000410000 */
[----:B------:R-:W-:Y:S01]  /*6050*/  FMUL.FTZ R126, R71, R126 ;  /* 0x0000007e477e7220 */ /* 0x000fe20000410000 */
[----:B-1----:R-:W-:Y:S01]  /*6060*/  F2FP.BF16.F32.PACK_AB R69, R97, R74 ;  /* 0x0000004a6145723e */ /* 0x002fe200000010ff */
[----:B------:R-:W-:Y:S01]  /*6070*/  FFMA.FTZ R120, R120, R91, R93 ;  /* 0x0000005b78787223 */ /* 0x000fe2000001005d */
[----:B------:R-:W-:Y:S01]  /*6080*/  F2FP.BF16.F32.PACK_AB R74, R107, R96 ;  /* 0x000000606b4a723e */ /* 0x000fe200000010ff */
[----:B------:R-:W-:Y:S01]  /*6090*/  FFMA.FTZ R205, R70, R95, R205 ;  /* 0x0000005f46cd7223 */ /* 0x000fe200000100cd */
[----:B------:R-:W1:Y:S01]  /*60a0*/  LDC.64 R96, c[0x0][0x380] ;  /* 0x0000e000ff607b82 */ /* 0x000e620000000a00 */
[----:B------:R-:W-:Y:S01]  /*60b0*/  F2FP.BF16.F32.PACK_AB R78, R192, R81 ;  /* 0x00000051c04e723e */ /* 0x000fe200000010ff */
[----:B------:R-:W-:Y:S01]  /*60c0*/  FFMA.FTZ R122, R122, R207, R209 ;  /* 0x000000cf7a7a7223 */ /* 0x000fe200000100d1 */
[----:B------:R-:W-:Y:S01]  /*60d0*/  F2FP.BF16.F32.PACK_AB R80, R188, R85 ;  /* 0x00000055bc50723e */ /* 0x000fe200000010ff */
[----:B0-----:R-:W-:Y:S01]  /*60e0*/  IMAD.WIDE.U32 R84, R187, 0x10, R2 ;  /* 0x00000010bb547825 */ /* 0x001fe200078e0002 */
[----:B------:R-:W-:-:S03]  /*60f0*/  F2FP.BF16.F32.PACK_AB R79, R204, R79 ;  /* 0x0000004fcc4f723e */ /* 0x000fc600000010ff */
[----:B------:R-:W-:Y:S01]  /*6100*/  FFMA.FTZ R211, R126, R211, R213 ;  /* 0x000000d37ed37223 */ /* 0x000fe200000100d5 */
        /* <DEDUP_REMOVED lines=18> */
[----:B-1----:R-:W-:Y:S01]  /*6230*/  IADD3 R124, PT, PT, R124, R96, RZ ;  /* 0x000000607c7c7210 */ /* 0x002fe20007ffe0ff */
[----:B------:R-:W-:Y:S02]  /*6240*/  IMAD.WIDE.U32 R2, R201, 0x10, R2 ;  /* 0x00000010c9027825 */ /* 0x000fe400078e0002 */
[----:B------:R3:W-:Y:S01]  /*6250*/  STG.E.128 desc[UR6][R90.64], R72 ;  /* 0x000000485a007986 */ /* 0x0007e2000c101d06 */
[----:B------:R-:W-:Y:S02]  /*6260*/  ISETP.GE.AND P1, PT, R124, R97, PT ;  /* 0x000000617c00720c */ /* 0x000fe40003f26270 */
[----:B0-----:R-:W-:-:S02]  /*6270*/  F2FP.BF16.F32.PACK_AB R79, R117, R106 ;  /* 0x0000006a754f723e */ /* 0x001fc400000010ff */
        /* <DEDUP_REMOVED lines=12> */
[----:B------:R-:W-:-:S05]  /*6340*/  F2FP.BF16.F32.PACK_AB R84, R189, R110 ;  /* 0x0000006ebd54723e */ /* 0x000fca00000010ff */
[----:B------:R3:W-:Y:S01]  /*6350*/  STG.E.128 desc[UR6][R2.64], R84 ;  /* 0x0000005402007986 */ /* 0x0007e2000c101d06 */
[----:B------:R-:W-:Y:S05]  /*6360*/  @!P1 BRA `(.L_x_9386) ;  /* 0xffffffa400009947 */ /* 0x000fea000383ffff */
[----:B------:R-:W-:Y:S05]  /*6370*/  EXIT ;  /* 0x000000000000794d */ /* 0x000fea0003800000 */
.L_x_9387:
        /* <DEDUP_REMOVED lines=16> */
.L_x_27871:


//--------------------- .text._ZN10layer_norm31ln_parallel_residual_fwd_kernelINS_13Kernel_traitsI13__nv_bfloat16S2_fS2_fjLj7168ELj1ELj1ELj4ELj16ENS_18Kernel_traits_baseILj7168ES2_S2_fS2_fjLj128EEEEELb1ELb0ELb0EEEvNS_9FwdParamsE --------------------------
	.section	.text._ZN10layer_norm31ln_parallel_residual_fwd_kernelINS_13Kernel_traitsI13__nv_bfloat16S2_fS2_fjLj7168ELj1ELj1ELj4ELj16ENS_18Kernel_traits_baseILj7168ES2_S2_fS2_fjLj128EEEEELb1ELb0ELb0EEEvNS_9FwdParamsE,"ax",@progbits
	.align	128
        .global         _ZN10layer_norm31ln_parallel_residual_fwd_kernelINS_13Kernel_traitsI13__nv_bfloat16S2_fS2_fjLj7168ELj1ELj1ELj4ELj16ENS_18Kernel_traits_baseILj7168ES2_S2_fS2_fjLj128EEEEELb1ELb0ELb0EEEvNS_9FwdParamsE
        .type           _ZN10layer_norm31ln_parallel_residual_fwd_kernelINS_13Kernel_traitsI13__nv_bfloat16S2_fS2_fjLj7168ELj1ELj1ELj4ELj16ENS_18Kernel_traits_baseILj7168ES2_S2_fS2_fjLj128EEEEELb1ELb0ELb0EEEvNS_9FwdParamsE,@function
        .size           _ZN10layer_norm31ln_parallel_residual_fwd_kernelINS_13Kernel_traitsI13__nv_bfloat16S2_fS2_fjLj7168ELj1ELj1ELj4ELj16ENS_18Kernel_traits_baseILj7168ES2_S2_fS2_fjLj128EEEEELb1ELb0ELb0EEEvNS_9FwdParamsE,(.L_x_27872 - _ZN10layer_norm31ln_parallel_residual_fwd_kernelINS_13Kernel_traitsI13__nv_bfloat16S2_fS2_fjLj7168ELj1ELj1ELj4ELj16ENS_18Kernel_traits_baseILj7168ES2_S2_fS2_fjLj128EEEEELb1ELb0ELb0EEEvNS_9FwdParamsE)
        .other          _ZN10layer_norm31ln_parallel_residual_fwd_kernelINS_13Kernel_traitsI13__nv_bfloat16S2_fS2_fjLj7168ELj1ELj1ELj4ELj16ENS_18Kernel_traits_baseILj7168ES2_S2_fS2_fjLj128EEEEELb1ELb0ELb0EEEvNS_9FwdParamsE,@"STO_CUDA_ENTRY STV_DEFAULT"
_ZN10layer_norm31ln_parallel_residual_fwd_kernelINS_13Kernel_traitsI13__nv_bfloat16S2_fS2_fjLj7168ELj1ELj1ELj4ELj16ENS_18Kernel_traits_baseILj7168ES2_S2_fS2_fjLj128EEEEELb1ELb0ELb0EEEvNS_9FwdParamsE:
.text._ZN10layer_norm31ln_parallel_residual_fwd_kernelINS_13Kernel_traitsI13__nv_bfloat16S2_fS2_fjLj7168ELj1ELj1ELj4ELj16ENS_18Kernel_traits_baseILj7168ES2_S2_fS2_fjLj128EEEEELb1ELb0ELb0EEEvNS_9FwdParamsE:
        /* <DEDUP_REMOVED lines=53> */
[----:B------:R-:W5:Y:S05]  /*0350*/  @P6 LDG.E.128 R208, desc[UR10][R2.64] ;  /* 0x0000000a02d06981 */ /* 0x000f6a000c1e1d00 */
[----:B------:R-:W1:Y:S01]  /*0360*/  LDC.64 R16, c[0x0][0x3d8] ;  /* 0x0000f600ff107b82 */ /* 0x000e620000000a00 */
        /* <DEDUP_REMOVED lines=8> */
[----:B------:R-:W4:Y:S01]  /*03f0*/  LDC.64 R68, c[0x0][0x3d0] ;  /* 0x0000f400ff447b82 */ /* 0x000f220000000a00 */
[----:B0-----:R-:W-:-:S07]  /*0400*/  @P1 IMAD.WIDE.U32 R10, R0, 0x10, R10 ;  /* 0x00000010000a1825 */ /* 0x001fce00078e000a */
[----:B------:R-:W0:Y:S01]  /*0410*/  LDC.64 R72, c[0x0][0x3d8] ;  /* 0x0000f600ff487b82 */ /* 0x000e220000000a00 */
[C---:B-1----:R-:W-:Y:S01]  /*0420*/  @P1 IMAD.WIDE.U32 R16, R0.reuse, 0x10, R16 ;  /* 0x0000001000101825 */ /* 0x042fe200078e0010 */
[----:B------:R-:W5:Y:S06]  /*0430*/  @P1 LDG.E.128 R24, desc[UR10][R10.64] ;  /* 0x0000000a0a181981 */ /* 0x000f6c000c1e1d00 */
[----:B------:R-:W1:Y:S01]  /*0440*/  LDC.64 R76, c[0x0][0x3d0] ;  /* 0x0000f400ff4c7b82 */ /* 0x000e620000000a00 */
[----:B------:R-:W5:Y:S01]  /*0450*/  @P1 LDG.E.128 R28, desc[UR10][R16.64] ;  /* 0x0000000a101c1981 */ /* 0x000f62000c1e1d00 */
[----:B------:R-:W-:-:S06]  /*0460*/  @P1 VIADD R0, R0, 0x80 ;  /* 0x0000008000001836 */ /* 0x000fcc0000000000 */
[----:B------:R-:W1:Y:S01]  /*0470*/  LDC.64 R80, c[0x0][0x3d8] ;  /* 0x0000f600ff507b82 */ /* 0x000e620000000a00 */
[----:B--2---:R-:W-:Y:S01]  /*0480*/  @P2 IMAD.WIDE.U32 R60, R0, 0x10, R56 ;  /* 0x00000010003c2825 */ /* 0x004fe200078e0038 */
[----:B------:R-:W-:-:S03]  /*0490*/  ISETP.GE.U32.AND P5, PT, R196, 0x380, PT ;  /* 0x00000380c400780c */ /* 0x000fc60003fa6070 */
[----:B------:R-:W-:Y:S01]  /*04a0*/  HFMA2 R70, -RZ, RZ, 0, 0 ;  /* 0x00000000ff467431 */ /* 0x000fe200000001ff */
[----:B------:R-:W-:Y:S01]  /*04b0*/  @P6 LOP3.LUT R18, R18, 0x400, RZ, 0xfc, !PT ;  /* 0x0000040012126812 */ /* 0x000fe200078efcff */
[C---:B---3--:R-:W-:Y:S01]  /*04c0*/  @P2 IMAD.WIDE.U32 R64, R0.reuse, 0x10, R64 ;  /* 0x0000001000402825 */ /* 0x048fe200078e0040 */
[----:B------:R2:W5:Y:S03]  /*04d0*/  @P2 LDG.E.128 R32, desc[UR10][R60.64] ;  /* 0x0000000a3c202981 */ /* 0x000566000c1e1d00 */
[----:B------:R-:W-:Y:S01]  /*04e0*/  @P2 VIADD R0, R0, 0x80 ;  /* 0x0000008000002836 */ /* 0x000fe20000000000 */
[----:B------:R3:W5:Y:S03]  /*04f0*/  @P2 LDG.E.128 R36, desc[UR10][R64.64] ;  /* 0x0000000a40242981 */ /* 0x000766000c1e1d00 */
[----:B----4-:R-:W-:-:S04]  /*0500*/  @P3 IMAD.WIDE.U32 R68, R0, 0x10, R68 ;  /* 0x0000001000443825 */ /* 0x010fc800078e0044 */
[C---:B0-----:R-:W-:Y:S01]  /*0510*/  @P3 IMAD.WIDE.U32 R72, R0.reuse, 0x10, R72 ;  /* 0x0000001000483825 */ /* 0x041fe200078e0048 */
[----:B------:R-:W-:Y:S01]  /*0520*/  @P3 IADD3 R0, PT, PT, R0, 0x80, RZ ;  /* 0x0000008000003810 */ /* 0x000fe20007ffe0ff */
[----:B------:R0:W5:Y:S04]  /*0530*/  @P3 LDG.E.128 R40, desc[UR10][R68.64] ;  /* 0x0000000a44283981 */ /* 0x000168000c1e1d00 */
[C---:B-1----:R-:W-:Y:S01]  /*0540*/  @P4 IMAD.WIDE.U32 R76, R0.reuse, 0x10, R76 ;  /* 0x00000010004c4825 */ /* 0x042fe200078e004c */
[----:B------:R1:W5:Y:S03]  /*0550*/  @P3 LDG.E.128 R44, desc[UR10][R72.64] ;  /* 0x0000000a482c3981 */ /* 0x000366000c1e1d00 */
[----:B------:R-:W-:Y:S01]  /*0560*/  @P4 IMAD.WIDE.U32 R80, R0, 0x10, R80 ;  /* 0x0000001000504825 */ /* 0x000fe200078e0050 */
[----:B------:R4:W5:Y:S01]  /*0570*/  @P4 LDG.E.128 R48, desc[UR10][R76.64] ;  /* 0x0000000a4c304981 */ /* 0x000962000c1e1d00 */
[----:B------:R-:W-:-:S02]  /*0580*/  CS2R R56, SRZ ;  /* 0x0000000000387805 */ /* 0x000fc4000001ff00 */
[----:B--2---:R-:W-:Y:S01]  /*0590*/  CS2R R60, SRZ ;  /* 0x00000000003c7805 */ /* 0x004fe2000001ff00 */
[----:B------:R-:W-:Y:S01]  /*05a0*/  IMAD.MOV.U32 R58, RZ, RZ, RZ ;  /* 0x000000ffff3a7224 */ /* 0x000fe200078e00ff */
[----:B------:R2:W5:Y:S01]  /*05b0*/  @P4 LDG.E.128 R52, desc[UR10][R80.64] ;  /* 0x0000000a50344981 */ /* 0x000562000c1e1d00 */
[----:B------:R-:W-:Y:S01]  /*05c0*/  IMAD.MOV.U32 R62, RZ, RZ, RZ ;  /* 0x000000ffff3e7224 */ /* 0x000fe200078e00ff */
[----:B---3--:R-:W-:Y:S01]  /*05d0*/  CS2R R64, SRZ ;  /* 0x0000000000407805 */ /* 0x008fe2000001ff00 */
[----:B------:R-:W-:Y:S01]  /*05e0*/  IMAD.MOV.U32 R66, RZ, RZ, RZ ;  /* 0x000000ffff427224 */ /* 0x000fe200078e00ff */
[----:B0-----:R-:W-:Y:S01]  /*05f0*/  CS2R R68, SRZ ;  /* 0x0000000000447805 */ /* 0x001fe2000001ff00 */
[----:B------:R-:W-:Y:S01]  /*0600*/  IMAD.MOV.U32 R74, RZ, RZ, RZ ;  /* 0x000000ffff4a7224 */ /* 0x000fe200078e00ff */
[----:B-1----:R-:W-:Y:S01]  /*0610*/  CS2R R72, SRZ ;  /* 0x0000000000487805 */ /* 0x002fe2000001ff00 */
[----:B------:R-:W-:Y:S01]  /*0620*/  IMAD.MOV.U32 R78, RZ, RZ, RZ ;  /* 0x000000ffff4e7224 */ /* 0x000fe200078e00ff */
[----:B----4-:R-:W-:-:S02]  /*0630*/  CS2R R76, SRZ ;  /* 0x00000000004c7805 */ /* 0x010fc4000001ff00 */
[----:B------:R-:W-:Y:S02]  /*0640*/  CS2R R82, SRZ ;  /* 0x0000000000527805 */ /* 0x000fe4000001ff00 */
[----:B--2---:R-:W-:Y:S02]  /*0650*/  CS2R R80, SRZ ;  /* 0x0000000000507805 */ /* 0x004fe4000001ff00 */
        /* <DEDUP_REMOVED lines=14> */
[----:B------:R-:W-:-:S02]  /*0740*/  @P2 IMAD.MOV.U32 R67, RZ, RZ, RZ ;  /* 0x000000ffff432224 */ /* 0x000fc400078e00ff */
        /* <DEDUP_REMOVED lines=10> */
[----:B------:R-:W-:Y:S01]  /*07f0*/  CS2R R112, SRZ ;  /* 0x0000000000707805 */ /* 0x000fe2000001ff00 */
[----:B------:R-:W-:Y:S01]  /*0800*/  IMAD.MOV.U32 R58, RZ, RZ, RZ ;  /* 0x000000ffff3a7224 */ /* 0x000fe200078e00ff */
        /* <DEDUP_REMOVED lines=26> */
.L_x_9390:
        /* <DEDUP_REMOVED lines=66> */
[----:B-1----:R-:W-:Y:S01]  /*0dd0*/  @P4 IMAD.WIDE.U32 R114, R0, 0x10, R114 ;  /* 0x0000001000724825 */ /* 0x002fe200078e0072 */
[----:B------:R1:W5:Y:S04]  /*0de0*/  @P4 LDG.E.128 R52, desc[UR10][R112.64] ;  /* 0x0000000a70344981 */ /* 0x000368000c1e1d00 */
[----:B------:R1:W5:Y:S01]  /*0df0*/  @P4 LD.E.128 R80, desc[UR10][R114.64] ;  /* 0x0000000a72504980 */ /* 0x000362000c101d00 */
[----:B--2---:R-:W-:Y:S01]  /*0e00*/  CS2R R56, SRZ ;  /* 0x0000000000387805 */ /* 0x004fe2000001ff00 */
[----:B------:R-:W-:Y:S01]  /*0e10*/  IMAD.MOV.U32 R62, RZ, RZ, RZ ;  /* 0x000000ffff3e7224 */ /* 0x000fe200078e00ff */
[----:B---3--:R-:W-:Y:S01]  /*0e20*/  CS2R R60, SRZ ;  /* 0x00000000003c7805 */ /* 0x008fe2000001ff00 */
[----:B------:R-:W-:Y:S01]  /*0e30*/  IMAD.MOV.U32 R66, RZ, RZ, RZ ;  /* 0x000000ffff427224 */ /* 0x000fe200078e00ff */
[----:B------:R-:W-:Y:S01]  /*0e40*/  CS2R R64, SRZ ;  /* 0x0000000000407805 */ /* 0x000fe2000001ff00 */
[----:B------:R-:W-:Y:S01]  /*0e50*/  IMAD.MOV.U32 R70, RZ, RZ, RZ ;  /* 0x000000ffff467224 */ /* 0x000fe200078e00ff */
[----:B0-----:R-:W-:-:S02]  /*0e60*/  CS2R R68, SRZ ;  /* 0x0000000000447805 */ /* 0x001fc4000001ff00 */
[----:B------:R-:W-:Y:S02]  /*0e70*/  MOV R74, RZ ;  /* 0x000000ff004a7202 */ /* 0x000fe40000000f00 */
[----:B----4-:R-:W-:Y:S01]  /*0e80*/  CS2R R72, SRZ ;  /* 0x0000000000487805 */ /* 0x010fe2000001ff00 */
[----:B------:R-:W-:Y:S01]  /*0e90*/  IMAD.MOV.U32 R78, RZ, RZ, RZ ;  /* 0x000000ffff4e7224 */ /* 0x000fe200078e00ff */
[----:B------:R-:W-:Y:S01]  /*0ea0*/  CS2R R76, SRZ ;  /* 0x00000000004c7805 */ /* 0x000fe2000001ff00 */
[----:B------:R-:W-:Y:S01]  /*0eb0*/  @P6 IMAD.MOV.U32 R79, RZ, RZ, RZ ;  /* 0x000000ffff4f6224 */ /* 0x000fe200078e00ff */
[----:B------:R-:W-:Y:S01]  /*0ec0*/  @P1 MOV R71, RZ ;  /* 0x000000ff00471202 */ /* 0x000fe20000000f00 */
[----:B------:R-:W-:Y:S01]  /*0ed0*/  @P0 IMAD.MOV.U32 R75, RZ, RZ, RZ ;  /* 0x000000ffff4b0224 */ /* 0x000fe200078e00ff */
[----:B------:R-:W-:Y:S01]  /*0ee0*/  @P4 IADD3 R0, PT, PT, R0, 0x80, RZ ;  /* 0x0000008000004810 */ /* 0x000fe20007ffe0ff */
[----:B------:R-:W-:Y:S02]  /*0ef0*/  @P2 IMAD.MOV.U32 R67, RZ, RZ, RZ ;  /* 0x000000ffff432224 */ /* 0x000fe400078e00ff */
[----:B------:R-:W-:-:S02]  /*0f00*/  @P3 IMAD.MOV.U32 R63, RZ, RZ, RZ ;  /* 0x000000ffff3f3224 */ /* 0x000fc400078e00ff */
[----:B------:R-:W-:Y:S01]  /*0f10*/  @P4 IMAD.MOV.U32 R59, RZ, RZ, RZ ;  /* 0x000000ffff3b4224 */ /* 0x000fe200078e00ff */
        /* <DEDUP_REMOVED lines=22> */
[----:B------:R-:W-:Y:S01]  /*1080*/  IMAD.MOV.U32 R78, RZ, RZ, RZ ;  /* 0x000000ffff4e7224 */ /* 0x000fe200078e00ff */
[----:B------:R-:W-:Y:S01]  /*1090*/  CS2R R76, SRZ ;  /* 0x00000000004c7805 */ /* 0x000fe2000001ff00 */
[----:B------:R-:W-:Y:S06]  /*10a0*/  BRA `(.L_x_9391) ;  /* 0x0000000c00607947 */ /* 0x000fec0003800000 */
.L_x_9389:
        /* <DEDUP_REMOVED lines=105> */
.L_x_9392:
        /* <DEDUP_REMOVED lines=53> */
[----:B------:R3:W5:Y:S03]  /*1a90*/  @P2 LD.E.128 R64, desc[UR10][R96.64] ;  /* 0x0000000a60402980 */ /* 0x000766000c101d00 */
[----:B------:R-:W-:Y:S01]  /*1aa0*/  @P2 VIADD R0, R0, 0x80 ;  /* 0x0000008000002836 */ /* 0x000fe20000000000 */
[----:B------:R3:W5:Y:S03]  /*1ab0*/  @P2 LDG.E.128 R36, desc[UR10][R100.64] ;  /* 0x0000000a64242981 */ /* 0x000766000c1e1d00 */
[----:B----4-:R-:W-:-:S04]  /*1ac0*/  @P3 IMAD.WIDE.U32 R104, R0, 0x10, R104 ;  /* 0x0000001000683825 */ /* 0x010fc800078e0068 */
[C---:B------:R-:W-:Y:S01]  /*1ad0*/  @P3 IMAD.WIDE.U32 R106, R0.reuse, 0x10, R106 ;  /* 0x00000010006a3825 */ /* 0x040fe200078e006a */
[----:B------:R4:W5:Y:S03]  /*1ae0*/  @P3 LDG.E.128 R40, desc[UR10][R104.64] ;  /* 0x0000000a68283981 */ /* 0x000966000c1e1d00 */
[C---:B------:R-:W-:Y:S01]  /*1af0*/  @P3 IMAD.WIDE.U32 R108, R0.reuse, 0x10, R108 ;  /* 0x00000010006c3825 */ /* 0x040fe200078e006c */
[----:B------:R4:W5:Y:S03]  /*1b00*/  @P3 LD.E.128 R60, desc[UR10][R106.64] ;  /* 0x0000000a6a3c3980 */ /* 0x000966000c101d00 */
[----:B------:R-:W-:Y:S01]  /*1b10*/  @P3 VIADD R0, R0, 0x80 ;  /* 0x0000008000003836 */ /* 0x000fe20000000000 */
[----:B------:R4:W5:Y:S03]  /*1b20*/  @P3 LDG.E.128 R44, desc[UR10][R108.64] ;  /* 0x0000000a6c2c3981 */ /* 0x000966000c1e1d00 */
[----:B------:R-:W-:-:S04]  /*1b30*/  @P4 IMAD.WIDE.U32 R110, R0, 0x10, R110 ;  /* 0x00000010006e4825 */ /* 0x000fc800078e006e */
[C---:B-1----:R-:W-:Y:S01]  /*1b40*/  @P4 IMAD.WIDE.U32 R112, R0.reuse, 0x10, R112 ;  /* 0x0000001000704825 */ /* 0x042fe200078e0070 */
[----:B------:R4:W5:Y:S03]  /*1b50*/  @P4 LDG.E.128 R48, desc[UR10][R110.64] ;  /* 0x0000000a6e304981 */ /* 0x000966000c1e1d00 */
[----:B------:R-:W-:Y:S01]  /*1b60*/  @P4 IMAD.WIDE.U32 R114, R0, 0x10, R114 ;  /* 0x0000001000724825 */ /* 0x000fe200078e0072 */
[----:B------:R4:W5:Y:S04]  /*1b70*/  @P4 LD.E.128 R56, desc[UR10][R112.64] ;  /* 0x0000000a70384980 */ /* 0x000968000c101d00 */
[----:B------:R4:W5:Y:S01]  /*1b80*/  @P4 LDG.E.128 R52, desc[UR10][R114.64] ;  /* 0x0000000a72344981 */ /* 0x000962000c1e1d00 */
[----:B--2---:R-:W-:Y:S01]  /*1b90*/  CS2R R80, SRZ ;  /* 0x0000000000507805 */ /* 0x004fe2000001ff00 */
[----:B------:R-:W-:Y:S01]  /*1ba0*/  IMAD.MOV.U32 R86, RZ, RZ, RZ ;  /* 0x000000ffff567224 */ /* 0x000fe200078e00ff */
[----:B------:R-:W-:Y:S01]  /*1bb0*/  CS2R R84, SRZ ;  /* 0x0000000000547805 */ /* 0x000fe2000001ff00 */
[----:B------:R-:W-:Y:S01]  /*1bc0*/  IMAD.MOV.U32 R90, RZ, RZ, RZ ;  /* 0x000000ffff5a7224 */ /* 0x000fe200078e00ff */
[----:B------:R-:W-:Y:S01]  /*1bd0*/  CS2R R88, SRZ ;  /* 0x0000000000587805 */ /* 0x000fe2000001ff00 */
[----:B------:R-:W-:Y:S01]  /*1be0*/  IMAD.MOV.U32 R94, RZ, RZ, RZ ;  /* 0x000000ffff5e7224 */ /* 0x000fe200078e00ff */
[----:B0-----:R-:W-:-:S02]  /*1bf0*/  CS2R R92, SRZ ;  /* 0x00000000005c7805 */ /* 0x001fc4000001ff00 */
[----:B------:R-:W-:Y:S02]  /*1c00*/  MOV R98, RZ ;  /* 0x000000ff00627202 */ /* 0x000fe40000000f00 */
[----:B---3--:R-:W-:Y:S01]  /*1c10*/  CS2R R96, SRZ ;  /* 0x0000000000607805 */ /* 0x008fe2000001ff00 */
        /* <DEDUP_REMOVED lines=9> */
[----:B----4-:R-:W-:Y:S06]  /*1cb0*/  @!P5 BRA `(.L_x_9391) ;  /* 0x00000000005cd947 */ /* 0x010fec0003800000 */
        /* <DEDUP_REMOVED lines=22> */
[----:B------:R-:W-:-:S07]  /*1e20*/  CS2R R100, SRZ ;  /* 0x0000000000647805 */ /* 0x000fce000001ff00 */
.L_x_9391:
[----:B------:R-:W-:Y:S05]  /*1e30*/  BSYNC.RECONVERGENT B0 ;  /* 0x0000000000007941 */ /* 0x000fea0003800200 */
.L_x_9388:
        /* <DEDUP_REMOVED lines=23> */
[----:B------:R-:W-:Y:S01]  /*1fb0*/  UIADD3 UR13, UPT, UPT, UR9, 0x646e171e, URZ ;  /* 0x646e171e090d7890 */ /* 0x000fe2000fffe0ff */
[----:B------:R-:W-:Y:S01]  /*1fc0*/  PRMT R185, R110, 0x7632, R185 ;  /* 0x000076326eb97816 */ /* 0x000fe200000000b9 */
[----:B------:R-:W-:Y:S01]  /*1fd0*/  STL.S16 [R1+0x134], R189 ;  /* 0x000134bd01007387 */ /* 0x000fe20000100600 */
[----:B------:R-:W-:Y:S01]  /*1fe0*/  PRMT R184, R117, 0x7632, R184 ;  /* 0x0000763275b87816 */ /* 0x000fe200000000b8 */
[----:B------:R-:W-:Y:S01]  /*1ff0*/  UIADD3 UR14, UPT, UPT, UR9, 0x1fd5c5a3, URZ ;  /* 0x1fd5c5a3090e7890 */ /* 0x000fe2000fffe0ff */
[----:B0-----:R-:W-:Y:S01]  /*2000*/  IMAD R17, R0, UR4, R221 ;  /* 0x0000000400117c24 */ /* 0x001fe2000f8e02dd */
[----:B------:R-:W-:Y:S01]  /*2010*/  STL.S16 [R1+0x130], R188 ;  /* 0x000130bc01007387 */ /* 0x000fe20000100600 */
[----:B------:R-:W-:Y:S01]  /*2020*/  PRMT R183, R105, 0x7632, R183 ;  /* 0x0000763269b77816 */ /* 0x000fe200000000b7 */
[----:B------:R-:W-:Y:S01]  /*2030*/  UIADD3 UR15, UPT, UPT, UR8, -0xe443238, URZ ;  /* 0xf1bbcdc8080f7890 */ /* 0x000fe2000fffe0ff */
[----:B------:R-:W-:Y:S01]  /*2040*/  IMAD.HI.U32 R0, R17, -0x326172a9, RZ ;  /* 0xcd9e8d5711007827 */ /* 0x000fe200078e00ff */
[----:B------:R-:W-:Y:S01]  /*2050*/  STL.S16 [R1+0x12c], R187 ;  /* 0x00012cbb01007387 */ /* 0x000fe20000100600 */
[----:B------:R-:W-:Y:S01]  /*2060*/  PRMT R182, R113, 0x7632, R182 ;  /* 0x0000763271b67816 */ /* 0x000fe200000000b6 */
[----:B------:R-:W-:Y:S01]  /*2070*/  UIADD3 UR16, UPT, UPT, UR9, -0x695add53, URZ ;  /* 0x96a522ad09107890 */ /* 0x000fe2000fffe0ff */
[----:B------:R-:W-:Y:S01]  /*2080*/  IMAD R4, R17, -0x326172a9, RZ ;  /* 0xcd9e8d5711047824 */ /* 0x000fe200078e02ff */
[----:B------:R-:W-:Y:S01]  /*2090*/  LOP3.LUT R0, R13, UR8, R0, 0x96, !PT ;  /* 0x000000080d007c12 */ /* 0x000fe2000f8e9600 */
[----:B------:R-:W-:Y:S01]  /*20a0*/  STL.S16 [R1+0x128], R186 ;  /* 0x000128ba01007387 */ /* 0x000fe20000100600 */
[----:B------:R-:W-:Y:S01]  /*20b0*/  PRMT R181, R109, 0x7632, R181 ;  /* 0x000076326db57816 */ /* 0x000fe200000000b5 */
[----:B------:R-:W-:Y:S01]  /*20c0*/  UPLOP3.LUT UP1, UPT, UPT, UPT, UPT, 0x40, 0x4 ;  /* 0x000000000004789c */ /* 0x000fe20003f2e870 */
[----:B------:R-:W-:Y:S01]  /*20d0*/  LOP3.LUT R3, R4, UR6, R3, 0x96, !PT ;  /* 0x0000000604037c12 */ /* 0x000fe2000f8e9603 */
[----:B------:R-:W-:Y:S01]  /*20e0*/  IMAD.HI.U32 R5, R0, -0x2daee0ad, RZ ;  /* 0xd2511f5300057827 */ /* 0x000fe200078e00ff */
[----:B------:R-:W-:Y:S01]  /*20f0*/  UIADD3 UR6, UPT, UPT, UR8, 0x3c6ef372, URZ ;  /* 0x3c6ef37208067890 */ /* 0x000fe2000fffe0ff */
[----:B------:R-:W-:Y:S01]  /*2100*/  STL.S16 [R1+0x124], R185 ;  /* 0x000124b901007387 */ /* 0x000fe20000100600 */
[----:B------:R-:W-:Y:S01]  /*2110*/  PRMT R180, R116, 0x7632, R180 ;  /* 0x0000763274b47816 */ /* 0x000fe200000000b4 */
[----:B------:R-:W-:Y:S01]  /*2120*/  IMAD R9, R0, -0x2daee0ad, RZ ;  /* 0xd2511f5300097824 */ /* 0x000fe200078e02ff */
[----:B------:R-:W-:Y:S01]  /*2130*/  LOP3.LUT R5, R6, UR7, R5, 0x96, !PT ;  /* 0x0000000706057c12 */ /* 0x000fe2000f8e9605 */
[----:B------:R-:W-:Y:S01]  /*2140*/  UIADD3 UR7, UPT, UPT, UR9, 0x76cf5d0a, URZ ;  /* 0x76cf5d0a09077890 */ /* 0x000fe2000fffe0ff */
[----:B------:R-:W-:Y:S01]  /*2150*/  IMAD.HI.U32 R4, R3, -0x2daee0ad, RZ ;  /* 0xd2511f5303047827 */ /* 0x000fe200078e00ff */
[----:B------:R-:W-:Y:S01]  /*2160*/  STL.S16 [R1+0x120], R184 ;  /* 0x000120b801007387 */ /* 0x000fe20000100600 */
[----:B------:R-:W-:Y:S01]  /*2170*/  PRMT R179, R104, 0x7632, R179 ;  /* 0x0000763268b37816 */ /* 0x000fe200000000b3 */
[----:B------:R-:W0:Y:S01]  /*2180*/  LDCU UR18, c[0x0][0x388] ;  /* 0x00007100ff1277ac */ /* 0x000e220008000800 */
[----:B------:R-:W-:Y:S01]  /*2190*/  IMAD.HI.U32 R0, R5, -0x326172a9, RZ ;  /* 0xcd9e8d5705007827 */ /* 0x000fe200078e00ff */
[----:B------:R-:W-:Y:S01]  /*21a0*/  LOP3.LUT R4, R9, UR7, R4, 0x96, !PT ;  /* 0x0000000709047c12 */ /* 0x000fe2000f8e9604 */
[----:B------:R-:W-:Y:S01]  /*21b0*/  STL.S16 [R1+0x11c], R183 ;  /* 0x00011cb701007387 */ /* 0x000fe20000100600 */
[----:B------:R-:W-:Y:S01]  /*21c0*/  UIADD3 UR7, UPT, UPT, UR8, -0x255992d5, URZ ;  /* 0xdaa66d2b08077890 */ /* 0x000fe2000fffe0ff */
[----:B------:R-:W-:Y:S01]  /*21d0*/  IMAD R6, R3, -0x2daee0ad, RZ ;  /* 0xd2511f5303067824 */ /* 0x000fe200078e02ff */
[----:B------:R-:W-:Y:S01]  /*21e0*/  LOP3.LUT R0, R7, UR6, R0, 0x96, !PT ;  /* 0x0000000607007c12 */ /* 0x000fe2000f8e9600 */
[----:B------:R-:W-:Y:S01]  /*21f0*/  UIADD3 UR6, UPT, UPT, UR9, 0x32370b8f, URZ ;  /* 0x32370b8f09067890 */ /* 0x000fe2000fffe0ff */
[----:B------:R-:W-:Y:S01]  /*2200*/  IMAD R5, R5, -0x326172a9, RZ ;  /* 0xcd9e8d5705057824 */ /* 0x000fe200078e02ff */
[----:B------:R-:W-:Y:S01]  /*2210*/  PRMT R178, R112, 0x7632, R178 ;  /* 0x0000763270b27816 */ /* 0x000fe200000000b2 */
[----:B------:R-:W-:Y:S01]  /*2220*/  IMAD.HI.U32 R2, R4, -0x326172a9, RZ ;  /* 0xcd9e8d5704027827 */ /* 0x000fe200078e00ff */
[----:B------:R-:W-:Y:S01]  /*2230*/  STL.S16 [R1+0x118], R182 ;  /* 0x000118b601007387 */ /* 0x000fe20000100600 */
[----:B------:R-:W-:Y:S01]  /*2240*/  PRMT R177, R108, 0x7632, R177 ;  /* 0x000076326cb17816 */ /* 0x000fe200000000b1 */
[----:B------:R-:W1:Y:S01]  /*2250*/  LDCU.U8 UR19, c[0x0][0x410] ;  /* 0x00008200ff1377ac */ /* 0x000e620008000000 */
[C---:B------:R-:W-:Y:S01]  /*2260*/  IMAD.HI.U32 R3, R0.reuse, -0x2daee0ad, RZ ;  /* 0xd2511f5300037827 */ /* 0x040fe200078e00ff */
[----:B------:R-:W-:Y:S01]  /*2270*/  LOP3.LUT R2, R5, UR7, R2, 0x96, !PT ;  /* 0x0000000705027c12 */ /* 0x000fe2000f8e9602 */
[----:B------:R-:W-:Y:S01]  /*2280*/  STL.S16 [R1+0x114], R181 ;  /* 0x000114b501007387 */ /* 0x000fe20000100600 */
[----:B------:R-:W-:Y:S01]  /*2290*/  UIADD3 UR7, UPT, UPT, UR8, 0x78dde6e4, URZ ;  /* 0x78dde6e408077890 */ /* 0x000fe2000fffe0ff */
[----:B------:R-:W-:Y:S01]  /*22a0*/  IMAD R7, R0, -0x2daee0ad, RZ ;  /* 0xd2511f5300077824 */ /* 0x000fe200078e02ff */
[----:B------:R-:W-:Y:S01]  /*22b0*/  LOP3.LUT R3, R6, UR6, R3, 0x96, !PT ;  /* 0x0000000606037c12 */ /* 0x000fe2000f8e9603 */
[----:B------:R-:W-:Y:S01]  /*22c0*/  IMAD R5, R4, -0x326172a9, RZ ;  /* 0xcd9e8d5704057824 */ /* 0x000fe200078e02ff */
[----:B------:R-:W-:Y:S01]  /*22d0*/  PRMT R176, R83, 0x7632, R176 ;  /* 0x0000763253b07816 */ /* 0x000fe200000000b0 */
[----:B------:R-:W-:Y:S01]  /*22e0*/  UIADD3 UR6, UPT, UPT, UR9, -0x126145ec, URZ ;  /* 0xed9eba1409067890 */ /* 0x000fe2000fffe0ff */
[----:B------:R-:W-:Y:S01]  /*22f0*/  STL.S16 [R1+0x110], R180 ;  /* 0x000110b401007387 */ /* 0x000fe20000100600 */
[----:B------:R-:W-:Y:S01]  /*2300*/  IMAD.HI.U32 R0, R3, -0x326172a9, RZ ;  /* 0xcd9e8d5703007827 */ /* 0x000fe200078e00ff */
[----:B------:R-:W-:Y:S01]  /*2310*/  PRMT R175, R55, 0x7632, R175 ;  /* 0x0000763237af7816 */ /* 0x000fe200000000af */
[----:B------:R-:W2:Y:S01]  /*2320*/  LDCU UR20, c[0x0][0x400] ;  /* 0x00008000ff1477ac */ /* 0x000ea20008000800 */
[----:B------:R-:W-:Y:S01]  /*2330*/  STL.S16 [R1+0x10c], R179 ;  /* 0x00010cb301007387 */ /* 0x000fe20000100600 */
[----:B------:R-:W-:Y:S01]  /*2340*/  IMAD.HI.U32 R6, R2, -0x2daee0ad, RZ ;  /* 0xd2511f5302067827 */ /* 0x000fe200078e00ff */
[----:B------:R-:W-:-:S02]  /*2350*/  PRMT R174, R59, 0x7632, R174 ;  /* 0x000076323bae7816 */ /* 0x000fc400000000ae */
[----:B------:R-:W-:Y:S01]  /*2360*/  STL.S16 [R1+0x108], R178 ;  /* 0x000108b201007387 */ /* 0x000fe20000100600 */
[----:B------:R-:W-:Y:S01]  /*2370*/  PRMT R173, R51, 0x7632, R173 ;  /* 0x0000763233ad7816 */ /* 0x000fe200000000ad */
[----:B------:R-:W-:Y:S01]  /*2380*/  IMAD R4, R3, -0x326172a9, RZ ;  /* 0xcd9e8d5703047824 */ /* 0x000fe200078e02ff */
[----:B------:R-:W-:Y:S01]  /*2390*/  LOP3.LUT R0, R5, UR7, R0, 0x96, !PT ;  /* 0x0000000705007c12 */ /* 0x000fe2000f8e9600 */
[----:B------:R-:W-:Y:S01]  /*23a0*/  STL.S16 [R1+0x104], R177 ;  /* 0x000104b101007387 */ /* 0x000fe20000100600 */
[----:B------:R-:W-:Y:S01]  /*23b0*/  PRMT R172, R82, 0x7632, R172 ;  /* 0x0000763252ac7816 */ /* 0x000fe200000000ac */
[----:B------:R-:W-:Y:S01]  /*23c0*/  IMAD R5, R2, -0x2daee0ad, RZ ;  /* 0xd2511f5302057824 */ /* 0x000fe200078e02ff */
[----:B------:R-:W-:Y:S01]  /*23d0*/  PRMT R171, R54, 0x7632, R171 ;  /* 0x0000763236ab7816 */ /* 0x000fe200000000ab */
[----:B------:R-:W-:Y:S01]  /*23e0*/  STL.S16 [R1+0x100], R176 ;  /* 0x000100b001007387 */ /* 0x000fe20000100600 */
[----:B------:R-:W-:Y:S01]  /*23f0*/  PRMT R170, R58, 0x7632, R170 ;  /* 0x000076323aaa7816 */ /* 0x000fe200000000aa */
[----:B------:R-:W-:Y:S01]  /*2400*/  IMAD.HI.U32 R2, R0, -0x2daee0ad, RZ ;  /* 0xd2511f5300027827 */ /* 0x000fe200078e00ff */
[----:B------:R-:W-:Y:S01]  /*2410*/  LOP3.LUT R6, R7, UR6, R6, 0x96, !PT ;  /* 0x0000000607067c12 */ /* 0x000fe2000f8e9606 */
        /* <DEDUP_REMOVED lines=23> */
[----:B------:R-:W-:Y:S01]  /*2590*/  PRMT R159, R47, 0x7632, R159 ;  /* 0x000076322f9f7816 */ /* 0x000fe2000000009f */
[----:B------:R-:W-:Y:S01]  /*25a0*/  STL.S16 [R1+0xe4], R169 ;  /* 0x0000e4a901007387 */ /* 0x000fe20000100600 */
[----:B------:R-:W-:Y:S01]  /*25b0*/  PRMT R158, R63, 0x7632, R158 ;  /* 0x000076323f9e7816 */ /* 0x000fe2000000009e */
[----:B------:R-:W-:Y:S01]  /*25c0*/  USHF.R.S32.HI UR6, URZ, 0x3, UR5 ;  /* 0x00000003ff067899 */ /* 0x000fe20008011405 */
[----:B------:R-:W-:Y:S01]  /*25d0*/  PRMT R157, R43, 0x7632, R157 ;  /* 0x000076322b9d7816 */ /* 0x000fe2000000009d */
[----:B------:R-:W-:Y:S01]  /*25e0*/  STL.S16 [R1+0xe0], R168 ;  /* 0x0000e0a801007387 */ /* 0x000fe20000100600 */
[----:B------:R-:W-:-:S02]  /*25f0*/  PRMT R156, R86, 0x7632, R156 ;  /* 0x00007632569c7816 */ /* 0x000fc4000000009c */
[----:B------:R-:W-:Y:S01]  /*2600*/  PRMT R155, R46, 0x7632, R155 ;  /* 0x000076322e9b7816 */ /* 0x000fe2000000009b */
[----:B------:R-:W-:Y:S01]  /*2610*/  STL.S16 [R1+0xdc], R167 ;  /* 0x0000dca701007387 */ /* 0x000fe20000100600 */
[----:B------:R-:W-:Y:S02]  /*2620*/  PRMT R154, R62, 0x7632, R154 ;  /* 0x000076323e9a7816 */ /* 0x000fe4000000009a */
[----:B------:R-:W-:Y:S01]  /*2630*/  LOP3.LUT R3, R4, UR12, R3, 0x96, !PT ;  /* 0x0000000c04037c12 */ /* 0x000fe2000f8e9603 */
[----:B------:R-:W-:Y:S01]  /*2640*/  STL.S16 [R1+0xd8], R166 ;  /* 0x0000d8a601007387 */ /* 0x000fe20000100600 */
[----:B------:R-:W-:Y:S01]  /*2650*/  PRMT R153, R42, 0x7632, R153 ;  /* 0x000076322a997816 */ /* 0x000fe20000000099 */
[----:B------:R-:W-:Y:S01]  /*2660*/  UIADD3 UR12, UPT, UPT, UR8, 0x5384540f, URZ ;  /* 0x5384540f080c7890 */ /* 0x000fe2000fffe0ff */
[----:B------:R-:W-:Y:S01]  /*2670*/  LOP3.LUT R0, R5, UR7, R0, 0x96, !PT ;  /* 0x0000000705007c12 */ /* 0x000fe2000f8e9600 */
        /* <DEDUP_REMOVED lines=18> */
[----:B------:R-:W3:Y:S01]  /*27a0*/  LDCU UR7, c[0x0][0x408] ;  /* 0x00008100ff0777ac */ /* 0x000ee20008000800 */
[----:B------:R-:W-:Y:S01]  /*27b0*/  LOP3.LUT R4, R7, UR13, R4, 0x96, !PT ;  /* 0x0000000d07047c12 */ /* 0x000fe2000f8e9604 */
[----:B------:R-:W-:Y:S01]  /*27c0*/  STL.S16 [R1+0xc0], R160 ;  /* 0x0000c0a001007387 */ /* 0x000fe20000100600 */
[----:B------:R-:W-:Y:S01]  /*27d0*/  PRMT R143, R39, 0x7632, R143 ;  /* 0x00007632278f7816 */ /* 0x000fe2000000008f */
[----:B------:R-:W-:Y:S01]  /*27e0*/  UIADD3 UR13, UPT, UPT, UR9, -0x24c28bd8, URZ ;  /* 0xdb3d7428090d7890 */ /* 0x000fe2000fffe0ff */
        /* <DEDUP_REMOVED lines=45> */
[----:B------:R-:W-:Y:S01]  /*2ac0*/  LOP3.LUT R0, R221, 0x60, RZ, 0xc0, !PT ;  /* 0x00000060dd007812 */ /* 0x000fe200078ec0ff */
[----:B------:R-:W4:Y:S01]  /*2ad0*/  LDCU.64 UR14, c[0x0][0x3a0] ;  /* 0x00007400ff0e77ac */ /* 0x000f220008000a00 */
[----:B------:R-:W-:Y:S01]  /*2ae0*/  PRMT R123, R30, 0x7632, R123 ;  /* 0x000076321e7b7816 */ /* 0x000fe2000000007b */
[----:B------:R-:W-:Y:S01]  /*2af0*/  STL.S16 [R1+0x8c], R147 ;  /* 0x00008c9301007387 */ /* 0x000fe20000100600 */
[----:B------:R-:W-:Y:S01]  /*2b00*/  LOP3.LUT R15, R2, UR16, R15, 0x96, !PT ;  /* 0x00000010020f7c12 */ /* 0x000fe2000f8e960f */
[----:B------:R-:W-:Y:S01]  /*2b10*/  ULOP3.LUT UR16, UR6, 0x7f, URZ, 0xc0, !UPT ;  /* 0x0000007f06107892 */ /* 0x000fe2000f8ec0ff */
[----:B------:R-:W-:Y:S01]  /*2b20*/  PRMT R122, R70, 0x7632, R122 ;  /* 0x00007632467a7816 */ /* 0x000fe2000000007a */
[----:B------:R-:W-:Y:S01]  /*2b30*/  STL.S16 [R1+0x88], R146 ;  /* 0x0000889201007387 */ /* 0x000fe20000100600 */
[----:B------:R-:W-:Y:S01]  /*2b40*/  PRMT R121, R26, 0x7632, R121 ;  /* 0x000076321a797816 */ /* 0x000fe20000000079 */
[----:B------:R-:W-:Y:S01]  /*2b50*/  IMAD.HI.U32 R16, R12, -0x326172a9, RZ ;  /* 0xcd9e8d570c107827 */ /* 0x000fe200078e00ff */
[----:B------:R-:W-:Y:S01]  /*2b60*/  PRMT R120, R93, 0x7632, R120 ;  /* 0x000076325d787816 */ /* 0x000fe20000000078 */
[----:B------:R-:W-:Y:S01]  /*2b70*/  STL.S16 [R1+0x84], R145 ;  /* 0x0000849101007387 */ /* 0x000fe20000100600 */
[----:B------:R-:W-:Y:S01]  /*2b80*/  PRMT R10, R29, 0x7632, R10 ;  /* 0x000076321d0a7816 */ /* 0x000fe2000000000a */
[----:B------:R-:W-:Y:S01]  /*2b90*/  USHF.L.U32 UR6, UR6, 0x1, URZ ;  /* 0x0000000106067899 */ /* 0x000fe200080006ff */
[----:B------:R-:W-:Y:S01]  /*2ba0*/  IADD3 R0, PT, PT, RZ, -R0, RZ ;  /* 0x80000000ff007210 */ /* 0x000fe20007ffe0ff */
[----:B------:R-:W-:Y:S01]  /*2bb0*/  STL.S16 [R1+0x80], R144 ;  /* 0x0000809001007387 */ /* 0x000fe20000100600 */
[----:B------:R-:W-:Y:S01]  /*2bc0*/  PRMT R9, R69, 0x7632, R9 ;  /* 0x0000763245097816 */ /* 0x000fe20000000009 */
[----:B------:R-:W-:Y:S01]  /*2bd0*/  ULOP3.LUT UR6, UR6, 0xffffff00, URZ, 0xc0, !UPT ;  /* 0xffffff0006067892 */ /* 0x000fe2000f8ec0ff */
[----:B------:R-:W-:Y:S01]  /*2be0*/  PRMT R8, R25, 0x7632, R8 ;  /* 0x0000763219087816 */ /* 0x000fe20000000008 */
[----:B------:R-:W-:Y:S01]  /*2bf0*/  STL.S16 [R1+0x7c], R143 ;  /* 0x00007c8f01007387 */ /* 0x000fe20000100600 */
[----:B------:R-:W-:Y:S01]  /*2c00*/  PRMT R7, R92, 0x7632, R7 ;  /* 0x000076325c077816 */ /* 0x000fe20000000007 */
[----:B------:R-:W-:Y:S01]  /*2c10*/  IMAD.SHL.U32 R2, R221, 0x20, RZ ;  /* 0x00000020dd027824 */ /* 0x000fe200078e00ff */
[----:B------:R-:W-:Y:S01]  /*2c20*/  PRMT R6, R28, 0x7632, R6 ;  /* 0x000076321c067816 */ /* 0x000fe20000000006 */
[----:B------:R-:W-:Y:S01]  /*2c30*/  STL.S16 [R1+0x78], R142 ;  /* 0x0000788e01007387 */ /* 0x000fe20000100600 */
[----:B------:R-:W-:Y:S01]  /*2c40*/  VIADDMNMX R0, R0, UR16, RZ, !PT ;  /* 0x0000001000007c46 */ /* 0x000fe2000f8001ff */
[----:B------:R-:W-:Y:S01]  /*2c50*/  IMAD R12, R12, -0x326172a9, RZ ;  /* 0xcd9e8d570c0c7824 */ /* 0x000fe200078e02ff */
[----:B------:R-:W-:Y:S01]  /*2c60*/  PRMT R5, R68, 0x7632, R5 ;  /* 0x0000763244057816 */ /* 0x000fe20000000005 */
[----:B------:R-:W-:Y:S01]  /*2c70*/  STL.S16 [R1+0x74], R141 ;  /* 0x0000748d01007387 */ /* 0x000fe20000100600 */
[----:B------:R-:W-:Y:S01]  /*2c80*/  LOP3.LUT R16, R3, UR12, R16, 0x96, !PT ;  /* 0x0000000c03107c12 */ /* 0x000fe2000f8e9610 */
[----:B------:R-:W0:Y:S01]  /*2c90*/  LDCU.64 UR12, c[0x0][0x398] ;  /* 0x00007300ff0c77ac */ /* 0x000e220008000a00 */
[----:B------:R-:W-:Y:S01]  /*2ca0*/  PRMT R4, R24, 0x7632, R4 ;  /* 0x0000763218047816 */ /* 0x000fe20000000004 */
[----:B------:R-:W-:Y:S01]  /*2cb0*/  STL.S16 [R1+0x70], R140 ;  /* 0x0000708c01007387 */ /* 0x000fe20000100600 */
[----:B------:R-:W-:-:S02]  /*2cc0*/  PRMT R3, R99, 0x7632, R3 ;  /* 0x0000763263037816 */ /* 0x000fc40000000003 */
[----:B------:R-:W-:Y:S01]  /*2cd0*/  VIMNMX R0, PT, PT, R0, 0x20, PT ;  /* 0x0000002000007848 */ /* 0x000fe20003fe0100 */
[----:B------:R-:W-:Y:S01]  /*2ce0*/  STL.S16 [R1+0x6c], R139 ;  /* 0x00006c8b01007387 */ /* 0x000fe20000100600 */
[----:B------:R-:W-:Y:S02]  /*2cf0*/  LOP3.LUT R2, R2, 0x3e0, RZ, 0xc0, !PT ;  /* 0x000003e002027812 */ /* 0x000fe400078ec0ff */
[----:B------:R-:W-:Y:S01]  /*2d00*/  LEA R0, R0, UR6, 0x3 ;  /* 0x0000000600007c11 */ /* 0x000fe2000f8e18ff */
[----:B------:R-:W-:Y:S01]  /*2d10*/  STL.S16 [R1+0x68], R138 ;  /* 0x0000688a01007387 */ /* 0x000fe20000100600 */
[----:B------:R-:W-:Y:S01]  /*2d20*/  LOP3.LUT R14, R14, 0x3, RZ, 0xc0, !PT ;  /* 0x000000030e0e7812 */ /* 0x000fe200078ec0ff */
[----:B------:R-:W-:Y:S01]  /*2d30*/  IMAD.MOV R2, RZ, RZ, -R2 ;  /* 0x000000ffff027224 */ /* 0x000fe200078e0a02 */
[----:B------:R-:W-:Y:S01]  /*2d40*/  I2FP.F32.U32 R0, R0 ;  /* 0x0000000000007245 */ /* 0x000fe20000201000 */
[----:B------:R-:W-:Y:S01]  /*2d50*/  STL.S16 [R1+0x64], R137 ;  /* 0x0000648901007387 */ /* 0x000fe20000100600 */
[----:B------:R-:W-:-:S02]  /*2d60*/  PRMT R244, R23, 0x7632, R244 ;  /* 0x0000763217f47816 */ /* 0x000fc400000000f4 */
[----:B------:R0:W0:Y:S01]  /*2d70*/  MUFU.RCP R198, R0 ;  /* 0x0000000000c67308 */ /* 0x0000220000001000 */
[----:B------:R-:W-:Y:S01]  /*2d80*/  STL.S16 [R1+0x60], R136 ;  /* 0x0000608801007387 */ /* 0x000fe20000100600 */
[----:B------:R-:W-:Y:S01]  /*2d90*/  VIADDMNMX R2, R2, UR16, RZ, !PT ;  /* 0x0000001002027c46 */ /* 0x000fe2000f8001ff */
[----:B------:R-:W0:Y:S01]  /*2da0*/  LDCU.64 UR16, c[0x0][0x380] ;  /* 0x00007000ff1077ac */ /* 0x000e220008000a00 */
[----:B------:R-:W-:Y:S01]  /*2db0*/  PRMT R243, R75, 0x7632, R243 ;  /* 0x000076324bf37816 */ /* 0x000fe200000000f3 */
[----:B------:R-:W-:Y:S01]  /*2dc0*/  STL.S16 [R1+0x5c], R135 ;  /* 0x00005c8701007387 */ /* 0x000fe20000100600 */
[----:B------:R-:W-:Y:S02]  /*2dd0*/  VIMNMX R2, PT, PT, R2, 0x20, PT ;  /* 0x0000002002027848 */ /* 0x000fe40003fe0100 */
        /* <DEDUP_REMOVED lines=39> */
[----:B------:R-:W-:Y:S01]  /*3050*/  LEA R197, R2, UR6, 0x3 ;  /* 0x0000000602c57c11 */ /* 0x000fe2000f8e18ff */
[----:B------:R-:W-:Y:S01]  /*3060*/  STL.S16 [R1+0x24], R121 ;  /* 0x0000247901007387 */ /* 0x000fe20000100600 */
[----:B------:R-:W-:Y:S02]  /*3070*/  PRMT R213, R204, 0x7632, R213 ;  /* 0x00007632ccd57816 */ /* 0x000fe400000000d5 */
[----:B------:R-:W-:Y:S01]  /*3080*/  PRMT R212, R76, 0x7632, R212 ;  /* 0x000076324cd47816 */ /* 0x000fe200000000d4 */
[----:B------:R-:W-:Y:S01]  /*3090*/  STL.S16 [R1+0x20], R120 ;  /* 0x0000207801007387 */ /* 0x000fe20000100600 */
[----:B------:R-:W-:-:S03]  /*30a0*/  PRMT R199, R208, 0x7632, R199 ;  /* 0x00007632d0c77816 */ /* 0x000fc600000000c7 */
[----:B------:R1:W-:Y:S04]  /*30b0*/  STL.S16 [R1+0x1c], R10 ;  /* 0x00001c0a01007387 */ /* 0x0003e80000100600 */
[----:B------:R0:W-:Y:S04]  /*30c0*/  STL.S16 [R1+0x18], R9 ;  /* 0x0000180901007387 */ /* 0x0001e80000100600 */
[----:B------:R0:W-:Y:S01]  /*30d0*/  STL.S16 [R1+0x14], R8 ;  /* 0x0000140801007387 */ /* 0x0001e20000100600 */
[----:B-1----:R-:W-:-:S03]  /*30e0*/  IMAD.MOV.U32 R10, RZ, RZ, RZ ;  /* 0x000000ffff0a7224 */ /* 0x002fc600078e00ff */
[----:B------:R1:W-:Y:S04]  /*30f0*/  STL.S16 [R1+0x10], R7 ;  /* 0x0000100701007387 */ /* 0x0003e80000100600 */
[----:B------:R1:W-:Y:S04]  /*3100*/  STL.S16 [R1+0xc], R6 ;  /* 0x00000c0601007387 */ /* 0x0003e80000100600 */
[----:B------:R1:W-:Y:S04]  /*3110*/  STL.S16 [R1+0x8], R5 ;  /* 0x0000080501007387 */ /* 0x0003e80000100600 */
[----:B------:R1:W-:Y:S04]  /*3120*/  STL.S16 [R1+0x4], R4 ;  /* 0x0000040401007387 */ /* 0x0003e80000100600 */
[----:B0-234-:R1:W-:Y:S02]  /*3130*/  STL.S16 [R1], R3 ;  /* 0x0000000301007387 */ /* 0x01d3e40000100600 */
.L_x_10285:
[----:B------:R-:W-:Y:S01]  /*3140*/  UIMAD UR5, UR4, UR18, URZ ;  /* 0x00000012040572a4 */ /* 0x000fe2000f8e02ff */
[----:B------:R-:W-:Y:S01]  /*3150*/  LOP3.LUT P0, RZ, R18, 0x400, RZ, 0xc0, !PT ;  /* 0x0000040012ff7812 */ /* 0x000fe2000780c0ff */
[----:B------:R-:W-:Y:S02]  /*3160*/  BSSY.RECONVERGENT B0, `(.L_x_9393) ;  /* 0x0000985000007945 */ /* 0x000fe40003800200 */
[----:B------:R-:W-:-:S04]  /*3170*/  USHF.R.S32.HI UR6, URZ, 0x1f, UR5 ;  /* 0x0000001fff067899 */ /* 0x000fc80008011405 */
[----:B------:R-:W-:-:S06]  /*3180*/  ULEA.HI UR6, UR6, UR5, URZ, 0x3 ;  /* 0x0000000506067291 */ /* 0x000fcc000f8f18ff */
[----:B------:R-:W-:-:S05]  /*3190*/  IMAD.U32 R9, RZ, RZ, UR6 ;  /* 0x00000006ff097e24 */ /* 0x000fca000f8e00ff */
[----:B------:R-:W-:-:S04]  /*31a0*/  LEA.HI.SX32 R9, R9, R221, 0x1d ;  /* 0x000000dd09097211 */ /* 0x000fc800078feaff */
[----:B0-234-:R-:W-:Y:S01]  /*31b0*/  MOV R188, R9 ;  /* 0x0000000900bc7202 */ /* 0x01dfe20000000f00 */
[----:B------:R-:W-:Y:S06]  /*31c0*/  @!P0 BRA `(.L_x_9394) ;  /* 0x0000009400f88947 */ /* 0x000fec0003800000 */
[----:B------:R-:W-:Y:S02]  /*31d0*/  ISETP.NE.U32.AND P0, PT, RZ, UR12, PT ;  /* 0x0000000cff007c0c */ /* 0x000fe4000bf05070 */
[----:B------:R-:W-:Y:S02]  /*31e0*/  ISETP.NE.U32.AND P1, PT, RZ, UR14, PT ;  /* 0x0000000eff007c0c */ /* 0x000fe4000bf25070 */
[----:B------:R-:W-:Y:S02]  /*31f0*/  ISETP.NE.AND.EX P0, PT, RZ, UR13, PT, P0 ;  /* 0x0000000dff007c0c */ /* 0x000fe4000bf05300 */
[----:B------:R-:W-:-:S11]  /*3200*/  ISETP.NE.AND.EX P1, PT, RZ, UR15, PT, P1 ;  /* 0x0000000fff007c0c */ /* 0x000fd6000bf25310 */
[----:B------:R-:W0:Y:S08]  /*3210*/  @P0 LDC.64 R132, c[0x0][0x398] ;  /* 0x0000e600ff840b82 */ /* 0x000e300000000a00 */
[----:B------:R-:W2:Y:S01]  /*3220*/  @P1 LDC.64 R134, c[0x0][0x3a0] ;  /* 0x0000e800ff861b82 */ /* 0x000ea20000000a00 */
[----:B0-----:R-:W-:-:S05]  /*3230*/  @P0 IMAD.WIDE.U32 R132, R9, 0x10, R132 ;  /* 0x0000001009840825 */ /* 0x001fca00078e0084 */
[----:B------:R0:W5:Y:S01]  /*3240*/  @P0 LDG.E.128 R120, desc[UR10][R132.64] ;  /* 0x0000000a84780981 */ /* 0x000162000c1e1d00 */
[----:B--2---:R-:W-:-:S05]  /*3250*/  @P1 IMAD.WIDE.U32 R134, R9, 0x20, R134 ;  /* 0x0000002009861825 */ /* 0x004fca00078e0086 */
[----:B------:R2:W5:Y:S01]  /*3260*/  @P1 LDG.E.128 R124, desc[UR10][R134.64] ;  /* 0x0000000a867c1981 */ /* 0x000562000c1e1d00 */
[----:B0-----:R-:W0:Y:S03]  /*3270*/  LDC.64 R132, c[0x0][0x390] ;  /* 0x0000e400ff847b82 */ /* 0x001e260000000a00 */
[----:B------:R2:W5:Y:S01]  /*3280*/  @P1 LDG.E.128 R128, desc[UR10][R134.64+0x10] ;  /* 0x0000100a86801981 */ /* 0x000562000c1e1d00 */
[----:B0-----:R-:W-:-:S05]  /*3290*/  IMAD.WIDE.U32 R132, R9, 0x10, R132 ;  /* 0x0000001009847825 */ /* 0x001fca00078e0084 */
[----:B------:R2:W5:Y:S01]  /*32a0*/  LDG.E.128 R136, desc[UR10][R132.64] ;  /* 0x0000000a84887981 */ /* 0x000562000c1e1d00 */
[----:B------:R-:W-:-:S04]  /*32b0*/  UISETP.NE.U32.AND UP0, UPT, UR12, URZ, UPT ;  /* 0x000000ff0c00728c */ /* 0x000fc8000bf05070 */
[----:B------:R-:W-:-:S09]  /*32c0*/  UISETP.NE.AND.EX UP0, UPT, UR13, URZ, UPT, UP0 ;  /* 0x000000ff0d00728c */ /* 0x000fd2000bf05300 */
[----:B--2---:R-:W-:Y:S05]  /*32d0*/  BRA.U UP0, `(.L_x_9395) ;  /* 0x00000031007c7547 */ /* 0x004fea000b800000 */
        /* <DEDUP_REMOVED lines=16> */
.L_x_9398:
        /* <DEDUP_REMOVED lines=12> */
.L_x_9400:
[----:B------:R-:W-:Y:S05]  /*34a0*/  BSYNC.RECONVERGENT B2 ;  /* 0x0000000000027941 */ /* 0x000fea0003800200 */
.L_x_9399:
        /* <DEDUP_REMOVED lines=53> */
[----:B------:R-:W-:-:S03]  /*3800*/  IMAD.MOV.U32 R134, RZ, RZ, RZ ;  /* 0x000000ffff867224 */ /* 0x000fc600078e00ff */
[----:B------:R-:W-:-:S05]  /*3810*/  IMAD.WIDE.U32 R188, R188, -0x2daee0ad, RZ ;  /* 0xd2511f53bcbc7825 */ /* 0x000fca00078e00ff */
[----:B------:R-:W-:Y:S01]  /*3820*/  LOP3.LUT R15, R132, UR5, R189, 0x96, !PT ;  /* 0x00000005840f7c12 */ /* 0x000fe2000f8e96bd */
[----:B------:R-:W-:Y:S01]  /*3830*/  UIADD3 UR5, UPT, UPT, UR8, -0x700cb87f, URZ ;  /* 0x8ff3478108057890 */ /* 0x000fe2000fffe0ff */
[----:B------:R-:W-:-:S04]  /*3840*/  IMAD.WIDE.U32 R132, R133, -0x326172a9, RZ ;  /* 0xcd9e8d5785847825 */ /* 0x000fc800078e00ff */
[----:B------:R-:W-:Y:S01]  /*3850*/  IMAD.MOV.U32 R12, RZ, RZ, R132 ;  /* 0x000000ffff0c7224 */ /* 0x000fe200078e0084 */
[----:B------:R-:W-:Y:S01]  /*3860*/  LOP3.LUT R16, R14, UR5, R133, 0x96, !PT ;  /* 0x000000050e107c12 */ /* 0x000fe2000f8e9685 */
[----:B------:R-:W-:-:S07]  /*3870*/  IMAD.MOV.U32 R132, RZ, RZ, R11 ;  /* 0x000000ffff847224 */ /* 0x000fce00078e000b */
.L_x_9397:
[----:B------:R-:W-:Y:S05]  /*3880*/  BSYNC.RECONVERGENT B1 ;  /* 0x0000000000017941 */ /* 0x000fea0003800200 */
.L_x_9396:
        /* <DEDUP_REMOVED lines=8> */
[----:B-----5:R-:W-:Y:S01]  /*3910*/  PRMT R132, R136, 0x7632, R132 ;  /* 0x0000763288847816 */ /* 0x020fe20000000084 */
[----:B------:R-:W-:-:S03]  /*3920*/  IMAD.MOV.U32 R133, RZ, RZ, R12 ;  /* 0x000000ffff857224 */ /* 0x000fc600078e000c */
[----:B0-----:R-:W-:Y:S01]  /*3930*/  FSETP.LE.FTZ.AND P3, PT, R11, R189, PT ;  /* 0x000000bd0b00720b */ /* 0x001fe20003f73000 */
[----:B------:R-:W-:-:S12]  /*3940*/  IMAD.U32 R11, R136, 0x10000, RZ ;  /* 0x00010000880b7824 */ /* 0x000fd800078e00ff */
        /* <DEDUP_REMOVED lines=10> */
.L_x_9403:
        /* <DEDUP_REMOVED lines=12> */
.L_x_9405:
[----:B------:R-:W-:Y:S05]  /*3ab0*/  BSYNC.RECONVERGENT B2 ;  /* 0x0000000000027941 */ /* 0x000fea0003800200 */
.L_x_9404:
        /* <DEDUP_REMOVED lines=62> */
.L_x_9402:
[----:B------:R-:W-:Y:S05]  /*3ea0*/  BSYNC.RECONVERGENT B1 ;  /* 0x0000000000017941 */ /* 0x000fea0003800200 */
.L_x_9401:
[----:B------:R-:W-:Y:S01]  /*3eb0*/  I2FP.F32.U32 R133, R133 ;  /* 0x0000008500857245 */ /* 0x000fe20000201000 */
[----:B------:R-:W-:Y:S01]  /*3ec0*/  BSSY.RECONVERGENT B1, `(.L_x_9406) ;  /* 0x000005d000017945 */ /* 0x000fe20003800200 */
[----:B------:R-:W-:Y:S01]  /*3ed0*/  ISETP.NE.AND P2, PT, R14, 0x1, PT ;  /* 0x000000010e00780c */ /* 0x000fe20003f45270 */
[----:B------:R-:W-:Y:S01]  /*3ee0*/  HFMA2 R136, -RZ, RZ, 0, 1.1920928955078125e-07 ;  /* 0x00000002ff887431 */ /* 0x000fe200000001ff */
[----:B------:R-:W-:Y:S01]  /*3ef0*/  LOP3.LUT R18, R18, 0xfffffff7, RZ, 0xc0, !PT ;  /* 0xfffffff712127812 */ /* 0x000fe200078ec0ff */
[----:B------:R-:W-:Y:S01]  /*3f00*/  FFMA.FTZ R133, R133, R194, 1.1641532182693481445e-10 ;  /* 0x2f00000085857423 */ /* 0x000fe200000100c2 */
[----:B------:R-:W-:-:S04]  /*3f10*/  IMAD.U32 R132, R132, 0x10000, RZ ;  /* 0x0001000084847824 */ /* 0x000fc800078e00ff */
[----:B------:R-:W-:Y:S01]  /*3f20*/  FSETP.LE.FTZ.AND P3, PT, R133, R189, PT ;  /* 0x000000bd8500720b */ /* 0x000fe20003f73000 */
[----:B------:R-:W-:-:S12]  /*3f30*/  IMAD.MOV.U32 R133, RZ, RZ, R12 ;  /* 0x000000ffff857224 */ /* 0x000fd800078e000c */
        /* <DEDUP_REMOVED lines=10> */
.L_x_9408:
        /* <DEDUP_REMOVED lines=12> */
.L_x_9410:
[----:B------:R-:W-:Y:S05]  /*40a0*/  BSYNC.RECONVERGENT B2 ;  /* 0x0000000000027941 */ /* 0x000fea0003800200 */
.L_x_9409:
        /* <DEDUP_REMOVED lines=62> */
.L_x_9407:
[----:B------:R-:W-:Y:S05]  /*4490*/  BSYNC.RECONVERGENT B1 ;  /* 0x0000000000017941 */ /* 0x000fea0003800200 */
.L_x_9406:
[----:B------:R-:W-:Y:S01]  /*44a0*/  I2FP.F32.U32 R14, R133 ;  /* 0x00000085000e7245 */ /* 0x000fe20000201000 */
[----:B------:R-:W-:Y:S01]  /*44b0*/  BSSY.RECONVERGENT B1, `(.L_x_9411) ;  /* 0x000005e000017945 */ /* 0x000fe20003800200 */
[----:B------:R-:W-:Y:S01]  /*44c0*/  ISETP.NE.AND P2, PT, R136, 0x1, PT ;  /* 0x000000018800780c */ /* 0x000fe20003f45270 */
[C---:B------:R-:W-:Y:S01]  /*44d0*/  IMAD.U32 R133, R137.reuse, 0x10000, RZ ;  /* 0x0001000089857824 */ /* 0x040fe200078e00ff */
[----:B------:R-:W-:Y:S01]  /*44e0*/  LOP3.LUT R18, R18, 0xfffffffb, RZ, 0xc0, !PT ;  /* 0xfffffffb12127812 */ /* 0x000fe200078ec0ff */
[----:B------:R-:W-:Y:S01]  /*44f0*/  FFMA.FTZ R14, R14, R194, 1.1641532182693481445e-10 ;  /* 0x2f0000000e0e7423 */ /* 0x000fe200000100c2 */
[----:B------:R-:W-:Y:S01]  /*4500*/  PRMT R134, R137, 0x7632, R134 ;  /* 0x0000763289867816 */ /* 0x000fe20000000086 */
[----:B------:R-:W-:-:S03]  /*4510*/  IMAD.MOV.U32 R135, RZ, RZ, R12 ;  /* 0x000000ffff877224 */ /* 0x000fc600078e000c */
[----:B------:R-:W-:Y:S01]  /*4520*/  FSETP.LE.FTZ.AND P3, PT, R14, R189, PT ;  /* 0x000000bd0e00720b */ /* 0x000fe20003f73000 */
[----:B------:R-:W-:-:S12]  /*4530*/  IMAD.MOV.U32 R14, RZ, RZ, 0x2 ;  /* 0x00000002ff0e7424 */ /* 0x000fd800078e00ff */
        /* <DEDUP_REMOVED lines=10> */
.L_x_9413:
        /* <DEDUP_REMOVED lines=12> */
.L_x_9415:
[----:B------:R-:W-:Y:S05]  /*46a0*/  BSYNC.RECONVERGENT B2 ;  /* 0x0000000000027941 */ /* 0x000fea0003800200 */
.L_x_9414:
        /* <DEDUP_REMOVED lines=62> */
.L_x_9412:
[----:B------:R-:W-:Y:S05]  /*4a90*/  BSYNC.RECONVERGENT B1 ;  /* 0x0000000000017941 */ /* 0x000fea0003800200 */
.L_x_9411:
[----:B------:R-:W-:Y:S01]  /*4aa0*/  I2FP.F32.U32 R135, R135 ;  /* 0x0000008700877245 */ /* 0x000fe20000201000 */
[----:B------:R-:W-:Y:S01]  /*4ab0*/  BSSY.RECONVERGENT B1, `(.L_x_9416) ;  /* 0x000005d000017945 */ /* 0x000fe20003800200 */
[----:B------:R-:W-:Y:S01]  /*4ac0*/  LOP3.LUT R18, R18, 0xfffffffd, RZ, 0xc0, !PT ;  /* 0xfffffffd12127812 */ /* 0x000fe200078ec0ff */
[----:B------:R-:W-:Y:S02]  /*4ad0*/  HFMA2 R136, -RZ, RZ, 0, 1.1920928955078125e-07 ;  /* 0x00000002ff887431 */ /* 0x000fe400000001ff */
[----:B------:R-:W-:Y:S02]  /*4ae0*/  IMAD.U32 R134, R134, 0x10000, RZ ;  /* 0x0001000086867824 */ /* 0x000fe400078e00ff */
[----:B------:R-:W-:-:S05]  /*4af0*/  FFMA.FTZ R135, R135, R194, 1.1641532182693481445e-10 ;  /* 0x2f00000087877423 */ /* 0x000fca00000100c2 */
[----:B------:R-:W-:Y:S01]  /*4b00*/  FSETP.LE.FTZ.AND P2, PT, R135, R189, PT ;  /* 0x000000bd8700720b */ /* 0x000fe20003f53000 */
[----:B------:R-:W-:-:S12]  /*4b10*/  IMAD.MOV.U32 R135, RZ, RZ, R12 ;  /* 0x000000ffff877224 */ /* 0x000fd800078e000c */
        /* <DEDUP_REMOVED lines=11> */
.L_x_9418:
        /* <DEDUP_REMOVED lines=12> */
.L_x_9420:
[----:B------:R-:W-:Y:S05]  /*4c90*/  BSYNC.RECONVERGENT B2 ;  /* 0x0000000000027941 */ /* 0x000fea0003800200 */
.L_x_9419:
        /* <DEDUP_REMOVED lines=62> */
.L_x_9417:
[----:B------:R-:W-:Y:S05]  /*5080*/  BSYNC.RECONVERGENT B1 ;  /* 0x0000000000017941 */ /* 0x000fea0003800200 */
.L_x_9416:
[----:B------:R-:W-:Y:S01]  /*5090*/  ISETP.NE.AND P3, PT, R136, 0x1, PT ;  /* 0x000000018800780c */ /* 0x000fe20003f65270 */
[----:B------:R-:W-:Y:S01]  /*50a0*/  BSSY.RECONVERGENT B1, `(.L_x_9421) ;  /* 0x000005c000017945 */ /* 0x000fe20003800200 */
[----:B------:R-:W-:Y:S01]  /*50b0*/  I2FP.F32.U32 R14, R135 ;  /* 0x00000087000e7245 */ /* 0x000fe20000201000 */
[C---:B------:R-:W-:Y:S01]  /*50c0*/  IMAD.U32 R135, R138.reuse, 0x10000, RZ ;  /* 0x000100008a877824 */ /* 0x040fe200078e00ff */
[----:B------:R-:W-:Y:S01]  /*50d0*/  PRMT R138, R138, 0x7632, R138 ;  /* 0x000076328a8a7816 */ /* 0x000fe2000000008a */
[----:B------:R-:W-:Y:S02]  /*50e0*/  IMAD.MOV.U32 R190, RZ, RZ, R12 ;  /* 0x000000ffffbe7224 */ /* 0x000fe400078e000c */
[----:B------:R-:W-:-:S05]  /*50f0*/  FFMA.FTZ R14, R14, R194, 1.1641532182693481445e-10 ;  /* 0x2f0000000e0e7423 */ /* 0x000fca00000100c2 */
[----:B------:R-:W-:Y:S01]  /*5100*/  FSETP.LE.FTZ.AND P2, PT, R14, R189, PT ;  /* 0x000000bd0e00720b */ /* 0x000fe20003f53000 */
[----:B------:R-:W-:Y:S01]  /*5110*/  IMAD.MOV.U32 R14, RZ, RZ, 0x2 ;  /* 0x00000002ff0e7424 */ /* 0x000fe200078e00ff */
[----:B------:R-:W-:Y:S11]  /*5120*/  @!P3 BRA `(.L_x_9422) ;  /* 0x00000004004cb947 */ /* 0x000ff60003800000 */
        /* <DEDUP_REMOVED lines=8> */
.L_x_9423:
        /* <DEDUP_REMOVED lines=12> */
.L_x_9425:
[----:B------:R-:W-:Y:S05]  /*5270*/  BSYNC.RECONVERGENT B2 ;  /* 0x0000000000027941 */ /* 0x000fea0003800200 */
.L_x_9424:
        /* <DEDUP_REMOVED lines=62> */
.L_x_9422:
[----:B------:R-:W-:Y:S05]  /*5660*/  BSYNC.RECONVERGENT B1 ;  /* 0x0000000000017941 */ /* 0x000fea0003800200 */
.L_x_9421:
[----:B------:R-:W-:Y:S01]  /*5670*/  ISETP.NE.AND P4, PT, R14, 0x1, PT ;  /* 0x000000010e00780c */ /* 0x000fe20003f85270 */
[----:B------:R-:W-:Y:S01]  /*5680*/  BSSY.RECONVERGENT B1, `(.L_x_9426) ;  /* 0x000005b000017945 */ /* 0x000fe20003800200 */
[----:B------:R-:W-:Y:S01]  /*5690*/  I2FP.F32.U32 R136, R190 ;  /* 0x000000be00887245 */ /* 0x000fe20000201000 */
[----:B------:R-:W-:Y:S02]  /*56a0*/  HFMA2 R190, -RZ, RZ, 0, 1.1920928955078125e-07 ;  /* 0x00000002ffbe7431 */ /* 0x000fe400000001ff */
[----:B------:R-:W-:Y:S02]  /*56b0*/  IMAD.MOV.U32 R137, RZ, RZ, R12 ;  /* 0x000000ffff897224 */ /* 0x000fe400078e000c */
[----:B------:R-:W-:-:S05]  /*56c0*/  FFMA.FTZ R136, R136, R194, 1.1641532182693481445e-10 ;  /* 0x2f00000088887423 */ /* 0x000fca00000100c2 */
[----:B------:R-:W-:Y:S01]  /*56d0*/  FSETP.LE.FTZ.AND P3, PT, R136, R189, PT ;  /* 0x000000bd8800720b */ /* 0x000fe20003f73000 */
[----:B------:R-:W-:Y:S01]  /*56e0*/  IMAD.U32 R136, R138, 0x10000, RZ ;  /* 0x000100008a887824 */ /* 0x000fe200078e00ff */
[----:B------:R-:W-:Y:S11]  /*56f0*/  @!P4 BRA `(.L_x_9427) ;  /* 0x00000004004cc947 */ /* 0x000ff60003800000 */
        /* <DEDUP_REMOVED lines=8> */
.L_x_9428:
        /* <DEDUP_REMOVED lines=12> */
.L_x_9430:
[----:B------:R-:W-:Y:S05]  /*5840*/  BSYNC.RECONVERGENT B2 ;  /* 0x0000000000027941 */ /* 0x000fea0003800200 */
.L_x_9429:
        /* <DEDUP_REMOVED lines=62> */
.L_x_9427:
[----:B------:R-:W-:Y:S05]  /*5c30*/  BSYNC.RECONVERGENT B1 ;  /* 0x0000000000017941 */ /* 0x000fea0003800200 */
.L_x_9426:
        /* <DEDUP_REMOVED lines=18> */
.L_x_9433:
        /* <DEDUP_REMOVED lines=12> */
.L_x_9435:
[----:B------:R-:W-:Y:S05]  /*5e20*/  BSYNC.RECONVERGENT B2 ;  /* 0x0000000000027941 */ /* 0x000fea0003800200 */
.L_x_9434:
        /* <DEDUP_REMOVED lines=62> */
.L_x_9432:
[----:B------:R-:W-:Y:S05]  /*6210*/  BSYNC.RECONVERGENT B1 ;  /* 0x0000000000017941 */ /* 0x000fea0003800200 */
.L_x_9431:
[----:B------:R-:W-:Y:S01]  /*6220*/  LOP3.LUT R18, R18, 0xffffbfff, RZ, 0xc0, !PT ;  /* 0xffffbfff12127812 */ /* 0x000fe200078ec0ff */
[----:B------:R-:W-:Y:S01]  /*6230*/  FMUL.FTZ R137, R137, UR7 ;  /* 0x0000000789897c20 */ /* 0x000fe20008410000 */
[----:B------:R-:W-:Y:S01]  /*6240*/  I2FP.F32.U32 R138, R138 ;  /* 0x0000008a008a7245 */ /* 0x000fe20000201000 */
[----:B------:R-:W-:Y:S01]  /*6250*/  FMUL.FTZ R136, R136, UR7 ;  /* 0x0000000788887c20 */ /* 0x000fe20008410000 */
[----:B------:R-:W-:Y:S01]  /*6260*/  @P2 LOP3.LUT R18, R18, 0x4000, RZ, 0xfc, !PT ;  /* 0x0000400012122812 */ /* 0x000fe200078efcff */
[----:B------:R-:W-:Y:S02]  /*6270*/  FMUL.FTZ R135, R135, UR7 ;  /* 0x0000000787877c20 */ /* 0x000fe40008410000 */
[----:B------:R-:W-:Y:S01]  /*6280*/  FFMA.FTZ R194, R138, R194, 1.1641532182693481445e-10 ;  /* 0x2f0000008ac27423 */ /* 0x000fe200000100c2 */
[C---:B------:R-:W-:Y:S01]  /*6290*/  LOP3.LUT P2, RZ, R18.reuse, 0x10, RZ, 0xc0, !PT ;  /* 0x0000001012ff7812 */ /* 0x040fe2000784c0ff */
[----:B------:R-:W-:Y:S01]  /*62a0*/  IMAD.U32 R138, R139, 0x10000, RZ ;  /* 0x000100008b8a7824 */ /* 0x000fe200078e00ff */
[----:B------:R-:W-:Y:S01]  /*62b0*/  LOP3.LUT R18, R18, 0xffffdfff, RZ, 0xc0, !PT ;  /* 0xffffdfff12127812 */ /* 0x000fe200078ec0ff */
[----:B------:R-:W-:Y:S01]  /*62c0*/  FMUL.FTZ R139, R134, UR7 ;  /* 0x00000007868b7c20 */ /* 0x000fe20008410000 */
[----:B------:R-:W-:Y:S01]  /*62d0*/  FMUL.FTZ R134, R133, UR7 ;  /* 0x0000000785867c20 */ /* 0x000fe20008410000 */
[----:B------:R-:W-:Y:S01]  /*62e0*/  FSETP.GTU.FTZ.AND P5, PT, R194, R189, PT ;  /* 0x000000bdc200720b */ /* 0x000fe20003fbc000 */
[----:B------:R-:W-:Y:S01]  /*62f0*/  FMUL.FTZ R133, R11, UR7 ;  /* 0x000000070b857c20 */ /* 0x000fe20008410000 */
[----:B------:R-:W-:Y:S01]  /*6300*/  @P1 LOP3.LUT R18, R18, 0x2000, RZ, 0xfc, !PT ;  /* 0x0000200012121812 */ /* 0x000fe200078efcff */
[----:B------:R-:W-:Y:S01]  /*6310*/  FMUL.FTZ R189, R132, UR7 ;  /* 0x0000000784bd7c20 */ /* 0x000fe20008410000 */
[----:B------:R-:W-:Y:S01]  /*6320*/  FMUL.FTZ R11, R138, UR7 ;  /* 0x000000078a0b7c20 */ /* 0x000fe20008410000 */
[----:B------:R-:W-:-:S02]  /*6330*/  FSEL R138, R137, RZ, P4 ;  /* 0x000000ff898a7208 */ /* 0x000fc40002000000 */
[C---:B------:R-:W-:Y:S02]  /*6340*/  LOP3.LUT P1, RZ, R18.reuse, 0x8, RZ, 0xc0, !PT ;  /* 0x0000000812ff7812 */ /* 0x040fe4000782c0ff */
[----:B------:R-:W-:Y:S02]  /*6350*/  LOP3.LUT R18, R18, 0xffffefff, RZ, 0xc0, !PT ;  /* 0xffffefff12127812 */ /* 0x000fe400078ec0ff */
[----:B------:R-:W-:Y:S02]  /*6360*/  FSEL R132, R133, RZ, P2 ;  /* 0x000000ff85847208 */ /* 0x000fe40001000000 */
[----:B------:R-:W-:Y:S02]  /*6370*/  @P0 LOP3.LUT R18, R18, 0x1000, RZ, 0xfc, !PT ;  /* 0x0000100012120812 */ /* 0x000fe400078efcff */
[----:B------:R-:W-:Y:S02]  /*6380*/  FSEL R133, R189, RZ, P1 ;  /* 0x000000ffbd857208 */ /* 0x000fe40000800000 */
[----:B------:R-:W-:-:S02]  /*6390*/  LOP3.LUT P1, RZ, R18, 0x2000, RZ, 0xc0, !PT ;  /* 0x0000200012ff7812 */ /* 0x000fc4000782c0ff */
[C---:B------:R-:W-:Y:S02]  /*63a0*/  LOP3.LUT P2, RZ, R18.reuse, 0x4000, RZ, 0xc0, !PT ;  /* 0x0000400012ff7812 */ /* 0x040fe4000784c0ff */
[C---:B------:R-:W-:Y:S02]  /*63b0*/  LOP3.LUT P6, RZ, R18.reuse, 0x2, RZ, 0xc0, !PT ;  /* 0x0000000212ff7812 */ /* 0x040fe400078cc0ff */
[----:B------:R-:W-:Y:S02]  /*63c0*/  LOP3.LUT P0, RZ, R18, 0x4, RZ, 0xc0, !PT ;  /* 0x0000000412ff7812 */ /* 0x000fe4000780c0ff */
[----:B------:R-:W-:Y:S02]  /*63d0*/  FSEL R137, R136, RZ, P3 ;  /* 0x000000ff88897208 */ /* 0x000fe40001800000 */
[----:B------:R-:W-:Y:S02]  /*63e0*/  FSEL R136, R135, RZ, P2 ;  /* 0x000000ff87887208 */ /* 0x000fe40001000000 */
[----:B------:R-:W-:Y:S01]  /*63f0*/  FSEL R135, R139, RZ, P6 ;  /* 0x000000ff8b877208 */ /* 0x000fe20003000000 */
[----:B------:R-:W-:Y:S01]  /*6400*/  @P1 FADD.FTZ R132, R124, R132 ;  /* 0x000000847c841221 */ /* 0x000fe20000010000 */
[----:B------:R-:W-:Y:S01]  /*6410*/  FSEL R134, R134, RZ, P0 ;  /* 0x000000ff86867208 */ /* 0x000fe20000000000 */
[----:B------:R-:W-:Y:S01]  /*6420*/  @P1 FADD.FTZ R133, R125, R133 ;  /* 0x000000857d851221 */ /* 0x000fe20000010000 */
[----:B------:R-:W-:Y:S01]  /*6430*/  FSEL R139, R11, RZ, !P5 ;  /* 0x000000ff0b8b7208 */ /* 0x000fe20006800000 */
[----:B------:R-:W-:Y:S01]  /*6440*/  @P1 FADD.FTZ R135, R127, R135 ;  /* 0x000000877f871221 */ /* 0x000fe20000010000 */
[----:B------:R-:W-:Y:S01]  /*6450*/  LOP3.LUT P0, RZ, R18, 0x1000, RZ, 0xc0, !PT ;  /* 0x0000100012ff7812 */ /* 0x000fe2000780c0ff */
[----:B------:R-:W-:Y:S01]  /*6460*/  @P1 FADD.FTZ R134, R126, R134 ;  /* 0x000000867e861221 */ /* 0x000fe20000010000 */
[----:B------:R-:W-:Y:S01]  /*6470*/  @P1 FADD.FTZ R136, R128, R136 ;  /* 0x0000008880881221 */ /* 0x000fe20000010000 */
[----:B------:R-:W-:Y:S01]  /*6480*/  @P1 FADD.FTZ R137, R129, R137 ;  /* 0x0000008981891221 */ /* 0x000fe20000010000 */
[----:B------:R-:W-:Y:S01]  /*6490*/  @P1 FADD.FTZ R138, R130, R138 ;  /* 0x0000008a828a1221 */ /* 0x000fe20000010000 */
[----:B------:R-:W-:Y:S01]  /*64a0*/  @P1 FADD.FTZ R139, R131, R139 ;  /* 0x0000008b838b1221 */ /* 0x000fe20000010000 */
[----:B------:R-:W-:Y:S01]  /*64b0*/  PLOP3.LUT P5, PT, P5, PT, PT, 0x8, 0x80 ;  /* 0x000000000080781c */ /* 0x000fe20002fae170 */
[----:B------:R-:W-:-:S12]  /*64c0*/  BRA `(.L_x_9436) ;  /* 0x0000006000807947 */ /* 0x000fd80003800000 */
.L_x_9395:
[----:B------:R-:W-:Y:S01]  /*64d0*/  ISETP.NE.AND P2, PT, R14, 0x1, PT ;  /* 0x000000010e00780c */ /* 0x000fe20003f45270 */
[----:B------:R-:W-:Y:S01]  /*64e0*/  BSSY.RECONVERGENT B1, `(.L_x_9437) ;  /* 0x0000059000017945 */ /* 0x000fe20003800200 */
[----:B-1----:R-:W-:Y:S02]  /*64f0*/  HFMA2 R4, -RZ, RZ, 0, 1.1920928955078125e-07 ;  /* 0x00000002ff047431 */ /* 0x002fe400000001ff */
        /* <DEDUP_REMOVED lines=8> */
[----:B------:R-:W-:Y:S02]  /*6580*/  @!P2 IMAD.MOV.U32 R188, RZ, RZ, R11 ;  /* 0x000000ffffbca224 */ /* 0x000fe400078e000b */
[----:B------:R-:W-:Y:S01]  /*6590*/  @!P2 IMAD.MOV.U32 R2, RZ, RZ, R15 ;  /* 0x000000ffff02a224 */ /* 0x000fe200078e000f */
[----:B------:R-:W-:Y:S01]  /*65a0*/  @P2 MOV R2, R16 ;  /* 0x0000001000022202 */ /* 0x000fe20000000f00 */
[----:B------:R-:W-:Y:S01]  /*65b0*/  @P2 IMAD.MOV.U32 R188, RZ, RZ, R11 ;  /* 0x000000ffffbc2224 */ /* 0x000fe200078e000b */
[----:B------:R-:W-:Y:S06]  /*65c0*/  BRA `(.L_x_9438) ;  /* 0x0000000400287947 */ /* 0x000fec0003800000 */
.L_x_9439:
        /* <DEDUP_REMOVED lines=12> */
.L_x_9441:
[----:B------:R-:W-:Y:S05]  /*6690*/  BSYNC.RECONVERGENT B2 ;  /* 0x0000000000027941 */ /* 0x000fea0003800200 */
.L_x_9440:
        /* <DEDUP_REMOVED lines=58> */
[----:B------:R-:W-:Y:S01]  /*6a40*/  IMAD.MOV.U32 R4, RZ, RZ, RZ ;  /* 0x000000ffff047224 */ /* 0x000fe200078e00ff */
[----:B------:R-:W-:Y:S01]  /*6a50*/  MOV R12, R2 ;  /* 0x00000002000c7202 */ /* 0x000fe20000000f00 */
[----:B------:R-:W-:-:S07]  /*6a60*/  IMAD.MOV.U32 R2, RZ, RZ, R11 ;  /* 0x000000ffff027224 */ /* 0x000fce00078e000b */
.L_x_9438:
[----:B------:R-:W-:Y:S05]  /*6a70*/  BSYNC.RECONVERGENT B1 ;  /* 0x0000000000017941 */ /* 0x000fea0003800200 */
.L_x_9437:
[----:B------:R-:W0:Y:S01]  /*6a80*/  LDC R0, c[0x0][0x404] ;  /* 0x00010100ff007b82 */ /* 0x000e220000000800 */
[----:B------:R-:W-:Y:S01]  /*6a90*/  I2FP.F32.U32 R2, R2 ;  /* 0x0000000200027245 */ /* 0x000fe20000201000 */
[----:B------:R-:W-:Y:S01]  /*6aa0*/  IMAD.MOV.U32 R11, RZ, RZ, 0x2f800000 ;  /* 0x2f800000ff0b7424 */ /* 0x000fe200078e00ff */
[----:B------:R-:W-:Y:S01]  /*6ab0*/  ISETP.NE.AND P2, PT, R4, 0x1, PT ;  /* 0x000000010400780c */ /* 0x000fe20003f45270 */
[----:B------:R-:W-:Y:S01]  /*6ac0*/  BSSY.RECONVERGENT B1, `(.L_x_9442) ;  /* 0x000005f000017945 */ /* 0x000fe20003800200 */
[----:B------:R-:W-:Y:S01]  /*6ad0*/  LOP3.LUT R18, R18, 0xffffffef, RZ, 0xc0, !PT ;  /* 0xffffffef12127812 */ /* 0x000fe200078ec0ff */
[----:B------:R-:W-:Y:S01]  /*6ae0*/  FFMA.FTZ R2, R2, R11, 1.1641532182693481445e-10 ;  /* 0x2f00000002027423 */ /* 0x000fe2000001000b */
[----:B------:R-:W-:Y:S01]  /*6af0*/  IMAD.MOV.U32 R6, RZ, RZ, 0x2 ;  /* 0x00000002ff067424 */ /* 0x000fe200078e00ff */
[----:B------:R-:W1:Y:S01]  /*6b00*/  LDC R189, c[0x0][0x408] ;  /* 0x00010200ffbd7b82 */ /* 0x000e620000000800 */
[----:B------:R-:W-:Y:S02]  /*6b10*/  IMAD.MOV.U32 R3, RZ, RZ, R12 ;  /* 0x000000ffff037224 */ /* 0x000fe400078e000c */
[----:B0-----:R-:W-:-:S02]  /*6b20*/  FSETP.LE.FTZ.AND P4, PT, R2, R0, PT ;  /* 0x000000000200720b */ /* 0x001fc40003f93000 */
[C---:B-----5:R-:W-:Y:S02]  /*6b30*/  SHF.L.U32 R2, R136.reuse, 0x10, RZ ;  /* 0x0000001088027819 */ /* 0x060fe400000006ff */
[----:B------:R-:W-:-:S03]  /*6b40*/  PRMT R136, R136, 0x7632, R136 ;  /* 0x0000763288887816 */ /* 0x000fc60000000088 */
[----:B-1----:R-:W-:-:S06]  /*6b50*/  FMUL.FTZ R2, R189, R2 ;  /* 0x00000002bd027220 */ /* 0x002fcc0000410000 */
        /* <DEDUP_REMOVED lines=10> */
.L_x_9444:
        /* <DEDUP_REMOVED lines=12> */
.L_x_9446:
[----:B------:R-:W-:Y:S05]  /*6cc0*/  BSYNC.RECONVERGENT B2 ;  /* 0x0000000000027941 */ /* 0x000fea0003800200 */
.L_x_9445:
        /* <DEDUP_REMOVED lines=62> */
.L_x_9443:
[----:B------:R-:W-:Y:S05]  /*70b0*/  BSYNC.RECONVERGENT B1 ;  /* 0x0000000000017941 */ /* 0x000fea0003800200 */
.L_x_9442:
[----:B------:R-:W-:Y:S01]  /*70c0*/  I2FP.F32.U32 R3, R3 ;  /* 0x0000000300037245 */ /* 0x000fe20000201000 */
[----:B------:R-:W-:Y:S01]  /*70d0*/  BSSY.RECONVERGENT B1, `(.L_x_9447) ;  /* 0x0000061000017945 */ /* 0x000fe20003800200 */
[----:B------:R-:W-:Y:S01]  /*70e0*/  ISETP.NE.AND P3, PT, R6, 0x1, PT ;  /* 0x000000010600780c */ /* 0x000fe20003f65270 */
[----:B------:R-:W-:Y:S01]  /*70f0*/  IMAD.MOV.U32 R4, RZ, RZ, 0x2 ;  /* 0x00000002ff047424 */ /* 0x000fe200078e00ff */
[----:B------:R-:W-:Y:S01]  /*7100*/  FSEL R2, R2, RZ, P4 ;  /* 0x000000ff02027208 */ /* 0x000fe20002000000 */
[----:B------:R-:W-:Y:S01]  /*7110*/  FFMA.FTZ R3, R3, R11, 1.1641532182693481445e-10 ;  /* 0x2f00000003037423 */ /* 0x000fe2000001000b */
[----:B------:R-:W-:-:S04]  /*7120*/  MOV R5, R12 ;  /* 0x0000000c00057202 */ /* 0x000fc80000000f00 */
[----:B------:R-:W-:Y:S01]  /*7130*/  FSETP.GTU.FTZ.AND P2, PT, R3, R0, PT ;  /* 0x000000000300720b */ /* 0x000fe20003f5c000 */
[----:B------:R-:W-:-:S03]  /*7140*/  IMAD.U32 R3, R120, 0x10000, RZ ;  /* 0x0001000078037824 */ /* 0x000fc600078e00ff */
[----:B------:R-:W-:Y:S01]  /*7150*/  SEL R8, RZ, 0x1, P2 ;  /* 0x00000001ff087807 */ /* 0x000fe20001000000 */
[----:B------:R-:W-:-:S05]  /*7160*/  FMUL.FTZ R3, R3, R189 ;  /* 0x000000bd03037220 */ /* 0x000fca0000410000 */
[----:B------:R-:W-:-:S05]  /*7170*/  FSEL R3, R3, RZ, !P2 ;  /* 0x000000ff03037208 */ /* 0x000fca0005000000 */
[----:B------:R-:W-:-:S04]  /*7180*/  FADD.FTZ R132, R3, R2 ;  /* 0x0000000203847221 */ /* 0x000fc80000010000 */
[----:B------:R-:W-:Y:S01]  /*7190*/  @P1 FADD.FTZ R132, R124, R132 ;  /* 0x000000847c841221 */ /* 0x000fe20000010000 */
        /* <DEDUP_REMOVED lines=9> */
.L_x_9449:
        /* <DEDUP_REMOVED lines=12> */
.L_x_9451:
[----:B------:R-:W-:Y:S05]  /*72f0*/  BSYNC.RECONVERGENT B2 ;  /* 0x0000000000027941 */ /* 0x000fea0003800200 */
.L_x_9450:
        /* <DEDUP_REMOVED lines=62> */
.L_x_9448:
[----:B------:R-:W-:Y:S05]  /*76e0*/  BSYNC.RECONVERGENT B1 ;  /* 0x0000000000017941 */ /* 0x000fea0003800200 */
.L_x_9447:
[----:B------:R-:W-:Y:S01]  /*76f0*/  I2FP.F32.U32 R2, R5 ;  /* 0x0000000500027245 */ /* 0x000fe20000201000 */
[----:B------:R-:W-:Y:S01]  /*7700*/  BSSY.RECONVERGENT B1, `(.L_x_9452) ;  /* 0x000005e000017945 */ /* 0x000fe20003800200 */
[----:B------:R-:W-:Y:S01]  /*7710*/  ISETP.NE.AND P2, PT, R4, 0x1, PT ;  /* 0x000000010400780c */ /* 0x000fe20003f45270 */
[----:B------:R-:W-:Y:S01]  /*7720*/  IMAD.MOV.U32 R6, RZ, RZ, 0x2 ;  /* 0x00000002ff067424 */ /* 0x000fe200078e00ff */
[----:B------:R-:W-:Y:S01]  /*7730*/  LOP3.LUT R18, R18, 0xfffffff7, RZ, 0xc0, !PT ;  /* 0xfffffff712127812 */ /* 0x000fe200078ec0ff */
[----:B------:R-:W-:Y:S01]  /*7740*/  FFMA.FTZ R2, R2, R11, 1.1641532182693481445e-10 ;  /* 0x2f00000002027423 */ /* 0x000fe2000001000b */
[----:B------:R-:W-:-:S04]  /*7750*/  IMAD.MOV.U32 R3, RZ, RZ, R12 ;  /* 0x000000ffff037224 */ /* 0x000fc800078e000c */
[----:B------:R-:W-:Y:S02]  /*7760*/  FSETP.LE.FTZ.AND P4, PT, R2, R0, PT ;  /* 0x000000000200720b */ /* 0x000fe40003f93000 */
[----:B------:R-:W-:-:S05]  /*7770*/  SHF.L.U32 R2, R136, 0x10, RZ ;  /* 0x0000001088027819 */ /* 0x000fca00000006ff */
[----:B------:R-:W-:-:S06]  /*7780*/  FMUL.FTZ R2, R2, R189 ;  /* 0x000000bd02027220 */ /* 0x000fcc0000410000 */
        /* <DEDUP_REMOVED lines=10> */
.L_x_9454:
        /* <DEDUP_REMOVED lines=12> */
.L_x_9456:
[----:B------:R-:W-:Y:S05]  /*78f0*/  BSYNC.RECONVERGENT B2 ;  /* 0x0000000000027941 */ /* 0x000fea0003800200 */
.L_x_9455:
        /* <DEDUP_REMOVED lines=62> */
.L_x_9453:
[----:B------:R-:W-:Y:S05]  /*7ce0*/  BSYNC.RECONVERGENT B1 ;  /* 0x0000000000017941 */ /* 0x000fea0003800200 */
.L_x_9452:
[----:B------:R-:W-:Y:S01]  /*7cf0*/  I2FP.F32.U32 R3, R3 ;  /* 0x0000000300037245 */ /* 0x000fe20000201000 */
[----:B------:R-:W-:Y:S01]  /*7d00*/  BSSY.RECONVERGENT B1, `(.L_x_9457) ;  /* 0x0000062000017945 */ /* 0x000fe20003800200 */
[----:B------:R-:W-:Y:S01]  /*7d10*/  ISETP.NE.AND P3, PT, R6, 0x1, PT ;  /* 0x000000010600780c */ /* 0x000fe20003f65270 */
[----:B------:R-:W-:Y:S01]  /*7d20*/  IMAD.MOV.U32 R4, RZ, RZ, 0x2 ;  /* 0x00000002ff047424 */ /* 0x000fe200078e00ff */
[----:B------:R-:W-:Y:S01]  /*7d30*/  FSEL R2, R2, RZ, P4 ;  /* 0x000000ff02027208 */ /* 0x000fe20002000000 */
[----:B------:R-:W-:Y:S01]  /*7d40*/  FFMA.FTZ R3, R3, R11, 1.1641532182693481445e-10 ;  /* 0x2f00000003037423 */ /* 0x000fe2000001000b */
[----:B------:R-:W-:-:S04]  /*7d50*/  MOV R5, R12 ;  /* 0x0000000c00057202 */ /* 0x000fc80000000f00 */
[----:B------:R-:W-:Y:S02]  /*7d60*/  FSETP.GTU.FTZ.AND P2, PT, R3, R0, PT ;  /* 0x000000000300720b */ /* 0x000fe40003f5c000 */
[----:B------:R-:W-:Y:S02]  /*7d70*/  PRMT R3, R120, 0x7632, R3 ;  /* 0x0000763278037816 */ /* 0x000fe40000000003 */
[----:B------:R-:W-:-:S03]  /*7d80*/  SEL R7, RZ, 0x1, P2 ;  /* 0x00000001ff077807 */ /* 0x000fc60001000000 */
[----:B------:R-:W-:-:S04]  /*7d90*/  IMAD.U32 R3, R3, 0x10000, RZ ;  /* 0x0001000003037824 */ /* 0x000fc800078e00ff */
        /* <DEDUP_REMOVED lines=13> */
.L_x_9459:
        /* <DEDUP_REMOVED lines=12> */
.L_x_9461:
[----:B------:R-:W-:Y:S05]  /*7f30*/  BSYNC.RECONVERGENT B2 ;  /* 0x0000000000027941 */ /* 0x000fea0003800200 */
.L_x_9460:
        /* <DEDUP_REMOVED lines=62> */
.L_x_9458:
[----:B------:R-:W-:Y:S05]  /*8320*/  BSYNC.RECONVERGENT B1 ;  /* 0x0000000000017941 */ /* 0x000fea0003800200 */
.L_x_9457:
        /* <DEDUP_REMOVED lines=8> */
[C---:B------:R-:W-:Y:S02]  /*83b0*/  SHF.L.U32 R2, R137.reuse, 0x10, RZ ;  /* 0x0000001089027819 */ /* 0x040fe400000006ff */
[----:B------:R-:W-:-:S03]  /*83c0*/  PRMT R137, R137, 0x7632, R137 ;  /* 0x0000763289897816 */ /* 0x000fc60000000089 */
        /* <DEDUP_REMOVED lines=11> */
.L_x_9464:
        /* <DEDUP_REMOVED lines=12> */
.L_x_9466:
[----:B------:R-:W-:Y:S05]  /*8540*/  BSYNC.RECONVERGENT B2 ;  /* 0x0000000000027941 */ /* 0x000fea0003800200 */
.L_x_9465:
        /* <DEDUP_REMOVED lines=62> */
.L_x_9463:
[----:B------:R-:W-:Y:S05]  /*8930*/  BSYNC.RECONVERGENT B1 ;  /* 0x0000000000017941 */ /* 0x000fea0003800200 */
.L_x_9462:
[----:B------:R-:W-:Y:S01]  /*8940*/  I2FP.F32.U32 R3, R3 ;  /* 0x0000000300037245 */ /* 0x000fe20000201000 */
[----:B------:R-:W-:Y:S01]  /*8950*/  BSSY.RECONVERGENT B1, `(.L_x_9467) ;  /* 0x0000061000017945 */ /* 0x000fe20003800200 */
[----:B------:R-:W-:Y:S01]  /*8960*/  FSEL R2, R2, RZ, P4 ;  /* 0x000000ff02027208 */ /* 0x000fe20002000000 */
[----:B------:R-:W-:Y:S01]  /*8970*/  IMAD.MOV.U32 R4, RZ, RZ, 0x2 ;  /* 0x00000002ff047424 */ /* 0x000fe200078e00ff */
[----:B------:R-:W-:Y:S01]  /*8980*/  MOV R5, R12 ;  /* 0x0000000c00057202 */ /* 0x000fe20000000f00 */
[----:B------:R-:W-:-:S05]  /*8990*/  FFMA.FTZ R3, R3, R11, 1.1641532182693481445e-10 ;  /* 0x2f00000003037423 */ /* 0x000fca000001000b */
[----:B------:R-:W-:Y:S01]  /*89a0*/  FSETP.GTU.FTZ.AND P2, PT, R3, R0, PT ;  /* 0x000000000300720b */ /* 0x000fe20003f5c000 */
[----:B------:R-:W-:-:S03]  /*89b0*/  IMAD.U32 R3, R121, 0x10000, RZ ;  /* 0x0001000079037824 */ /* 0x000fc600078e00ff */
[----:B------:R-:W-:Y:S01]  /*89c0*/  SEL R6, RZ, 0x1, P2 ;  /* 0x00000001ff067807 */ /* 0x000fe20001000000 */
[----:B------:R-:W-:-:S05]  /*89d0*/  FMUL.FTZ R3, R3, R189 ;  /* 0x000000bd03037220 */ /* 0x000fca0000410000 */
[----:B------:R-:W-:Y:S02]  /*89e0*/  FSEL R3, R3, RZ, !P2 ;  /* 0x000000ff03037208 */ /* 0x000fe40005000000 */
[----:B------:R-:W-:-:S03]  /*89f0*/  ISETP.NE.AND P2, PT, R14, 0x1, PT ;  /* 0x000000010e00780c */ /* 0x000fc60003f45270 */
[----:B------:R-:W-:-:S04]  /*8a00*/  FADD.FTZ R134, R3, R2 ;  /* 0x0000000203867221 */ /* 0x000fc80000010000 */
[----:B------:R-:W-:-:S06]  /*8a10*/  @P1 FADD.FTZ R134, R126, R134 ;  /* 0x000000867e861221 */ /* 0x000fcc0000010000 */
        /* <DEDUP_REMOVED lines=9> */
.L_x_9469:
        /* <DEDUP_REMOVED lines=12> */
.L_x_9471:
[----:B------:R-:W-:Y:S05]  /*8b70*/  BSYNC.RECONVERGENT B2 ;  /* 0x0000000000027941 */ /* 0x000fea0003800200 */
.L_x_9470:
        /* <DEDUP_REMOVED lines=62> */
.L_x_9468:
[----:B------:R-:W-:Y:S05]  /*8f60*/  BSYNC.RECONVERGENT B1 ;  /* 0x0000000000017941 */ /* 0x000fea0003800200 */
.L_x_9467:
        /* <DEDUP_REMOVED lines=20> */
.L_x_9474:
        /* <DEDUP_REMOVED lines=12> */
.L_x_9476:
[----:B------:R-:W-:Y:S05]  /*9170*/  BSYNC.RECONVERGENT B2 ;  /* 0x0000000000027941 */ /* 0x000fea0003800200 */
.L_x_9475:
        /* <DEDUP_REMOVED lines=62> */
.L_x_9473:
[----:B------:R-:W-:Y:S05]  /*9560*/  BSYNC.RECONVERGENT B1 ;  /* 0x0000000000017941 */ /* 0x000fea0003800200 */
.L_x_9472:
[----:B------:R-:W-:Y:S01]  /*9570*/  I2FP.F32.U32 R3, R3 ;  /* 0x0000000300037245 */ /* 0x000fe20000201000 */
[----:B------:R-:W-:Y:S01]  /*9580*/  BSSY.RECONVERGENT B1, `(.L_x_9477) ;  /* 0x0000062000017945 */ /* 0x000fe20003800200 */
[----:B------:R-:W-:Y:S01]  /*9590*/  FSEL R2, R2, RZ, P4 ;  /* 0x000000ff02027208 */ /* 0x000fe20002000000 */
[----:B------:R-:W-:Y:S01]  /*95a0*/  IMAD.MOV.U32 R136, RZ, RZ, 0x2 ;  /* 0x00000002ff887424 */ /* 0x000fe200078e00ff */
[----:B------:R-:W-:Y:S01]  /*95b0*/  MOV R4, R12 ;  /* 0x0000000c00047202 */ /* 0x000fe20000000f00 */
        /* <DEDUP_REMOVED lines=19> */
.L_x_9479:
        /* <DEDUP_REMOVED lines=12> */
.L_x_9481:
[----:B------:R-:W-:Y:S05]  /*97b0*/  BSYNC.RECONVERGENT B2 ;  /* 0x0000000000027941 */ /* 0x000fea0003800200 */
.L_x_9480:
        /* <DEDUP_REMOVED lines=62> */
.L_x_9478:
[----:B------:R-:W-:Y:S05]  /*9ba0*/  BSYNC.RECONVERGENT B1 ;  /* 0x0000000000017941 */ /* 0x000fea0003800200 */
.L_x_9477:
[----:B------:R-:W-:Y:S01]  /*9bb0*/  I2FP.F32.U32 R2, R4 ;  /* 0x0000000400027245 */ /* 0x000fe20000201000 */
[----:B------:R-:W-:Y:S01]  /*9bc0*/  BSSY.RECONVERGENT B1, `(.L_x_9482) ;  /* 0x000005d000017945 */ /* 0x000fe20003800200 */
[----:B------:R-:W-:Y:S01]  /*9bd0*/  ISETP.NE.AND P3, PT, R136, 0x1, PT ;  /* 0x000000018800780c */ /* 0x000fe20003f65270 */
[----:B------:R-:W-:Y:S02]  /*9be0*/  IMAD.MOV.U32 R14, RZ, RZ, 0x2 ;  /* 0x00000002ff0e7424 */ /* 0x000fe400078e00ff */
[----:B------:R-:W-:Y:S01]  /*9bf0*/  FFMA.FTZ R2, R2, R11, 1.1641532182693481445e-10 ;  /* 0x2f00000002027423 */ /* 0x000fe2000001000b */
[----:B------:R-:W-:-:S04]  /*9c00*/  IMAD.MOV.U32 R3, RZ, RZ, R12 ;  /* 0x000000ffff037224 */ /* 0x000fc800078e000c */
[----:B------:R-:W-:Y:S02]  /*9c10*/  FSETP.LE.FTZ.AND P2, PT, R2, R0, PT ;  /* 0x000000000200720b */ /* 0x000fe40003f53000 */
[C---:B------:R-:W-:Y:S02]  /*9c20*/  SHF.L.U32 R2, R138.reuse, 0x10, RZ ;  /* 0x000000108a027819 */ /* 0x040fe400000006ff */
[----:B------:R-:W-:-:S03]  /*9c30*/  PRMT R138, R138, 0x7632, R138 ;  /* 0x000076328a8a7816 */ /* 0x000fc6000000008a */
[----:B------:R-:W-:Y:S01]  /*9c40*/  FMUL.FTZ R2, R189, R2 ;  /* 0x00000002bd027220 */ /* 0x000fe20000410000 */
        /* <DEDUP_REMOVED lines=9> */
.L_x_9484:
        /* <DEDUP_REMOVED lines=12> */
.L_x_9486:
[----:B------:R-:W-:Y:S05]  /*9da0*/  BSYNC.RECONVERGENT B2 ;  /* 0x0000000000027941 */ /* 0x000fea0003800200 */
.L_x_9485:
        /* <DEDUP_REMOVED lines=62> */
.L_x_9483:
[----:B------:R-:W-:Y:S05]  /*a190*/  BSYNC.RECONVERGENT B1 ;  /* 0x0000000000017941 */ /* 0x000fea0003800200 */
.L_x_9482:
        /* <DEDUP_REMOVED lines=23> */
.L_x_9489:
        /* <DEDUP_REMOVED lines=12> */
.L_x_9491:
[----:B------:R-:W-:Y:S05]  /*a3d0*/  BSYNC.RECONVERGENT B2 ;  /* 0x0000000000027941 */ /* 0x000fea0003800200 */
.L_x_9490:
        /* <DEDUP_REMOVED lines=62> */
.L_x_9488:
[----:B------:R-:W-:Y:S05]  /*a7c0*/  BSYNC.RECONVERGENT B1 ;  /* 0x0000000000017941 */ /* 0x000fea0003800200 */
.L_x_9487:
[----:B------:R-:W-:Y:S01]  /*a7d0*/  I2FP.F32.U32 R2, R137 ;  /* 0x0000008900027245 */ /* 0x000fe20000201000 */
[----:B------:R-:W-:Y:S01]  /*a7e0*/  BSSY.RECONVERGENT B1, `(.L_x_9492) ;  /* 0x000005c000017945 */ /* 0x000fe20003800200 */
[----:B------:R-:W-:Y:S01]  /*a7f0*/  ISETP.NE.AND P4, PT, R190, 0x1, PT ;  /* 0x00000001be00780c */ /* 0x000fe20003f85270 */
[----:B------:R-:W-:Y:S02]  /*a800*/  IMAD.MOV.U32 R14, RZ, RZ, 0x2 ;  /* 0x00000002ff0e7424 */ /* 0x000fe400078e00ff */
[----:B------:R-:W-:Y:S01]  /*a810*/  FFMA.FTZ R2, R2, R11, 1.1641532182693481445e-10 ;  /* 0x2f00000002027423 */ /* 0x000fe2000001000b */
[----:B------:R-:W-:-:S04]  /*a820*/  IMAD.MOV.U32 R3, RZ, RZ, R12 ;  /* 0x000000ffff037224 */ /* 0x000fc800078e000c */
[----:B------:R-:W-:Y:S02]  /*a830*/  FSETP.LE.FTZ.AND P3, PT, R2, R0, PT ;  /* 0x000000000200720b */ /* 0x000fe40003f73000 */
[----:B------:R-:W-:-:S05]  /*a840*/  SHF.L.U32 R2, R138, 0x10, RZ ;  /* 0x000000108a027819 */ /* 0x000fca00000006ff */
        /* <DEDUP_REMOVED lines=10> */
.L_x_9494:
        /* <DEDUP_REMOVED lines=12> */
.L_x_9496:
[----:B------:R-:W-:Y:S05]  /*a9b0*/  BSYNC.RECONVERGENT B2 ;  /* 0x0000000000027941 */ /* 0x000fea0003800200 */
.L_x_9495:
        /* <DEDUP_REMOVED lines=62> */
.L_x_9493:
[----:B------:R-:W-:Y:S05]  /*ada0*/  BSYNC.RECONVERGENT B1 ;  /* 0x0000000000017941 */ /* 0x000fea0003800200 */
.L_x_9492:
[----:B------:R-:W-:Y:S01]  /*adb0*/  I2FP.F32.U32 R3, R3 ;  /* 0x0000000300037245 */ /* 0x000fe20000201000 */
[----:B------:R-:W-:Y:S01]  /*adc0*/  BSSY.RECONVERGENT B1, `(.L_x_9497) ;  /* 0x0000062000017945 */ /* 0x000fe20003800200 */
[----:B------:R-:W-:Y:S01]  /*add0*/  FSEL R2, R2, RZ, P3 ;  /* 0x000000ff02027208 */ /* 0x000fe20001800000 */
[----:B------:R-:W-:Y:S02]  /*ade0*/  IMAD.MOV.U32 R190, RZ, RZ, 0x2 ;  /* 0x00000002ffbe7424 */ /* 0x000fe400078e00ff */
[----:B------:R-:W-:-:S05]  /*adf0*/  FFMA.FTZ R3, R3, R11, 1.1641532182693481445e-10 ;  /* 0x2f00000003037423 */ /* 0x000fca000001000b */
[----:B------:R-:W-:Y:S02]  /*ae00*/  FSETP.GTU.FTZ.AND P4, PT, R3, R0, PT ;  /* 0x000000000300720b */ /* 0x000fe40003f9c000 */
[----:B------:R-:W-:-:S05]  /*ae10*/  PRMT R3, R122, 0x7632, R3 ;  /* 0x000076327a037816 */ /* 0x000fca0000000003 */
[----:B------:R-:W-:-:S04]  /*ae20*/  IMAD.U32 R3, R3, 0x10000, RZ ;  /* 0x0001000003037824 */ /* 0x000fc800078e00ff */
[----:B------:R-:W-:-:S05]  /*ae30*/  FMUL.FTZ R3, R3, R189 ;  /* 0x000000bd03037220 */ /* 0x000fca0000410000 */
[----:B------:R-:W-:-:S05]  /*ae40*/  FSEL R3, R3, RZ, !P4 ;  /* 0x000000ff03037208 */ /* 0x000fca0006000000 */
[----:B------:R-:W-:Y:S01]  /*ae50*/  FADD.FTZ R137, R3, R2 ;  /* 0x0000000203897221 */ /* 0x000fe20000010000 */
[----:B------:R-:W-:Y:S02]  /*ae60*/  SEL R3, RZ, 0x1, P4 ;  /* 0x00000001ff037807 */ /* 0x000fe40002000000 */
[----:B------:R-:W-:Y:S01]  /*ae70*/  ISETP.NE.AND P4, PT, R14, 0x1, PT ;  /* 0x000000010e00780c */ /* 0x000fe20003f85270 */
[----:B------:R-:W-:Y:S01]  /*ae80*/  @P1 FADD.FTZ R137, R129, R137 ;  /* 0x0000008981891221 */ /* 0x000fe20000010000 */
[----:B------:R-:W-:-:S11]  /*ae90*/  MOV R2, R12 ;  /* 0x0000000c00027202 */ /* 0x000fd60000000f00 */
        /* <DEDUP_REMOVED lines=9> */
.L_x_9499:
        /* <DEDUP_REMOVED lines=12> */
.L_x_9501:
[----:B------:R-:W-:Y:S05]  /*aff0*/  BSYNC.RECONVERGENT B2 ;  /* 0x0000000000027941 */ /* 0x000fea0003800200 */
.L_x_9500:
        /* <DEDUP_REMOVED lines=62> */
.L_x_9498:
[----:B------:R-:W-:Y:S05]  /*b3e0*/  BSYNC.RECONVERGENT B1 ;  /* 0x0000000000017941 */ /* 0x000fea0003800200 */
.L_x_9497:
        /* <DEDUP_REMOVED lines=19> */
.L_x_9504:
        /* <DEDUP_REMOVED lines=12> */
.L_x_9506:
[----:B------:R-:W-:Y:S05]  /*b5e0*/  BSYNC.RECONVERGENT B2 ;  /* 0x0000000000027941 */ /* 0x000fea0003800200 */
.L_x_9505:
        /* <DEDUP_REMOVED lines=62> */
.L_x_9503:
[----:B------:R-:W-:Y:S05]  /*b9d0*/  BSYNC.RECONVERGENT B1 ;  /* 0x0000000000017941 */ /* 0x000fea0003800200 */
.L_x_9502:
[----:B------:R-:W-:Y:S01]  /*b9e0*/  I2FP.F32.U32 R138, R138 ;  /* 0x0000008a008a7245 */ /* 0x000fe20000201000 */
[----:B------:R-:W-:Y:S01]  /*b9f0*/  BSSY.RECONVERGENT B1, `(.L_x_9507) ;  /* 0x0000061000017945 */ /* 0x000fe20003800200 */
[----:B------:R-:W-:Y:S01]  /*ba00*/  FSEL R2, R2, RZ, P4 ;  /* 0x000000ff02027208 */ /* 0x000fe20002000000 */
[----:B------:R-:W-:Y:S01]  /*ba10*/  IMAD.MOV.U32 R190, RZ, RZ, 0x2 ;  /* 0x00000002ffbe7424 */ /* 0x000fe200078e00ff */
[----:B------:R-:W-:Y:S01]  /*ba20*/  MOV R192, R12 ;  /* 0x0000000c00c07202 */ /* 0x000fe20000000f00 */
[----:B------:R-:W-:-:S05]  /*ba30*/  FFMA.FTZ R138, R138, R11, 1.1641532182693481445e-10 ;  /* 0x2f0000008a8a7423 */ /* 0x000fca000001000b */
[----:B------:R-:W-:Y:S01]  /*ba40*/  FSETP.GTU.FTZ.AND P5, PT, R138, R0, PT ;  /* 0x000000008a00720b */ /* 0x000fe20003fbc000 */
[----:B------:R-:W-:-:S04]  /*ba50*/  IMAD.U32 R138, R123, 0x10000, RZ ;  /* 0x000100007b8a7824 */ /* 0x000fc800078e00ff */
[----:B------:R-:W-:-:S05]  /*ba60*/  FMUL.FTZ R138, R138, R189 ;  /* 0x000000bd8a8a7220 */ /* 0x000fca0000410000 */
[----:B------:R-:W-:-:S05]  /*ba70*/  FSEL R138, R138, RZ, !P5 ;  /* 0x000000ff8a8a7208 */ /* 0x000fca0006800000 */
[----:B------:R-:W-:Y:S01]  /*ba80*/  FADD.FTZ R138, R138, R2 ;  /* 0x000000028a8a7221 */ /* 0x000fe20000010000 */
[----:B------:R-:W-:Y:S02]  /*ba90*/  SEL R2, RZ, 0x1, P5 ;  /* 0x00000001ff027807 */ /* 0x000fe40002800000 */
[----:B------:R-:W-:Y:S01]  /*baa0*/  ISETP.NE.AND P5, PT, R14, 0x1, PT ;  /* 0x000000010e00780c */ /* 0x000fe20003fa5270 */
[----:B------:R-:W-:-:S12]  /*bab0*/  @P1 FADD.FTZ R138, R130, R138 ;  /* 0x0000008a828a1221 */ /* 0x000fd80000010000 */
        /* <DEDUP_REMOVED lines=9> */
.L_x_9509:
        /* <DEDUP_REMOVED lines=12> */
.L_x_9511:
[----:B------:R-:W-:Y:S05]  /*bc10*/  BSYNC.RECONVERGENT B2 ;  /* 0x0000000000027941 */ /* 0x000fea0003800200 */
.L_x_9510:
        /* <DEDUP_REMOVED lines=62> */
.L_x_9508:
[----:B------:R-:W-:Y:S05]  /*c000*/  BSYNC.RECONVERGENT B1 ;  /* 0x0000000000017941 */ /* 0x000fea0003800200 */
.L_x_9507:
[----:B------:R-:W-:Y:S01]  /*c010*/  ISETP.NE.AND P6, PT, R190, 0x1, PT ;  /* 0x00000001be00780c */ /* 0x000fe20003fc5270 */
[----:B------:R-:W-:Y:S01]  /*c020*/  BSSY.RECONVERGENT B1, `(.L_x_9512) ;  /* 0x000005f000017945 */ /* 0x000fe20003800200 */
[----:B------:R-:W-:Y:S01]  /*c030*/  I2FP.F32.U32 R14, R192 ;  /* 0x000000c0000e7245 */ /* 0x000fe20000201000 */
[----:B------:R-:W-:Y:S01]  /*c040*/  IMAD.MOV.U32 R192, RZ, RZ, R12 ;  /* 0x000000ffffc07224 */ /* 0x000fe200078e000c */
[----:B------:R-:W-:-:S03]  /*c050*/  SHF.L.U32 R139, R139, 0x10, RZ ;  /* 0x000000108b8b7819 */ /* 0x000fc600000006ff */
[----:B------:R-:W-:Y:S02]  /*c060*/  FFMA.FTZ R14, R14, R11, 1.1641532182693481445e-10 ;  /* 0x2f0000000e0e7423 */ /* 0x000fe4000001000b */
[----:B------:R-:W-:-:S03]  /*c070*/  FMUL.FTZ R139, R139, R189 ;  /* 0x000000bd8b8b7220 */ /* 0x000fc60000410000 */
[----:B------:R-:W-:Y:S01]  /*c080*/  FSETP.LE.FTZ.AND P5, PT, R14, R0, PT ;  /* 0x000000000e00720b */ /* 0x000fe20003fb3000 */
[----:B------:R-:W-:Y:S01]  /*c090*/  IMAD.MOV.U32 R14, RZ, RZ, 0x2 ;  /* 0x00000002ff0e7424 */ /* 0x000fe200078e00ff */
[----:B------:R-:W-:Y:S11]  /*c0a0*/  @!P6 BRA `(.L_x_9513) ;  /* 0x000000040058e947 */ /* 0x000ff60003800000 */
        /* <DEDUP_REMOVED lines=8> */
.L_x_9514:
        /* <DEDUP_REMOVED lines=15> */
.L_x_9516:
[----:B------:R-:W-:Y:S05]  /*c220*/  BSYNC.RECONVERGENT B2 ;  /* 0x0000000000027941 */ /* 0x000fea0003800200 */
.L_x_9515:
        /* <DEDUP_REMOVED lines=62> */
.L_x_9513:
[----:B------:R-:W-:Y:S05]  /*c610*/  BSYNC.RECONVERGENT B1 ;  /* 0x0000000000017941 */ /* 0x000fea0003800200 */
.L_x_9512:
[----:B------:R-:W-:Y:S02]  /*c620*/  I2FP.F32.U32 R190, R192 ;  /* 0x000000c000be7245 */ /* 0x000fe40000201000 */
[----:B------:R-:W-:-:S03]  /*c630*/  FSEL R139, R139, RZ, P5 ;  /* 0x000000ff8b8b7208 */ /* 0x000fc60002800000 */
[----:B------:R-:W-:-:S05]  /*c640*/  FFMA.FTZ R190, R190, R11, 1.1641532182693481445e-10 ;  /* 0x2f000000bebe7423 */ /* 0x000fca000001000b */
[----:B------:R-:W-:Y:S02]  /*c650*/  FSETP.GTU.FTZ.AND P6, PT, R190, R0, PT ;  /* 0x00000000be00720b */ /* 0x000fe40003fdc000 */
[----:B------:R-:W-:-:S05]  /*c660*/  PRMT R0, R123, 0x7632, R0 ;  /* 0x000076327b007816 */ /* 0x000fca0000000000 */
[----:B------:R-:W-:-:S04]  /*c670*/  IMAD.U32 R0, R0, 0x10000, RZ ;  /* 0x0001000000007824 */ /* 0x000fc800078e00ff */
[----:B------:R-:W-:-:S05]  /*c680*/  FMUL.FTZ R0, R0, R189 ;  /* 0x000000bd00007220 */ /* 0x000fca0000410000 */
[----:B------:R-:W-:Y:S02]  /*c690*/  FSEL R11, R0, RZ, !P6 ;  /* 0x000000ff000b7208 */ /* 0x000fe40007000000 */
[----:B------:R-:W-:-:S03]  /*c6a0*/  SEL R0, RZ, 0x1, P6 ;  /* 0x00000001ff007807 */ /* 0x000fc60003000000 */
[----:B------:R-:W-:-:S04]  /*c6b0*/  FADD.FTZ R139, R11, R139 ;  /* 0x0000008b0b8b7221 */ /* 0x000fc80000010000 */
[----:B------:R-:W-:-:S07]  /*c6c0*/  @P1 FADD.FTZ R139, R131, R139 ;  /* 0x0000008b838b1221 */ /* 0x000fce0000010000 */
.L_x_9436:
[----:B------:R-:W0:Y:S01]  /*c6d0*/  LDC.64 R190, c[0x0][0x3a8] ;  /* 0x0000ea00ffbe7b82 */ /* 0x000e220000000a00 */
[----:B------:R-:W-:Y:S02]  /*c6e0*/  SEL R11, RZ, 0x1000000, !P5 ;  /* 0x01000000ff0b7807 */ /* 0x000fe40006800000 */
[----:B------:R-:W-:Y:S02]  /*c6f0*/  SEL R189, RZ, 0x10000, !P4 ;  /* 0x00010000ffbd7807 */ /* 0x000fe40006000000 */
[C---:B------:R-:W-:Y:S02]  /*c700*/  LOP3.LUT P6, RZ, R18.reuse, 0x8, RZ, 0xc0, !PT ;  /* 0x0000000812ff7812 */ /* 0x040fe400078cc0ff */
[C---:B------:R-:W-:Y:S01]  /*c710*/  LOP3.LUT P5, RZ, R18.reuse, 0x4, RZ, 0xc0, !PT ;  /* 0x0000000412ff7812 */ /* 0x040fe200078ac0ff */
[----:B------:R-:W2:Y:S01]  /*c720*/  LDC.64 R192, c[0x0][0x3b0] ;  /* 0x0000ec00ffc07b82 */ /* 0x000ea20000000a00 */
[C---:B------:R-:W-:Y:S02]  /*c730*/  LOP3.LUT P4, RZ, R18.reuse, 0x2, RZ, 0xc0, !PT ;  /* 0x0000000212ff7812 */ /* 0x040fe4000788c0ff */
[----:B------:R-:W-:Y:S01]  /*c740*/  LOP3.LUT P1, RZ, R18, 0x10, RZ, 0xc0, !PT ;  /* 0x0000001012ff7812 */ /* 0x000fe2000782c0ff */
[----:B0-----:R-:W-:-:S05]  /*c750*/  IMAD.WIDE.U32 R190, R9, 0x20, R190 ;  /* 0x0000002009be7825 */ /* 0x001fca00078e00be */
[----:B------:R-:W-:Y:S01]  /*c760*/  STG.E.128 desc[UR10][R190.64], R132 ;  /* 0x00000084be007986 */ /* 0x000fe2000c101d0a */
[----:B--2---:R-:W-:-:S03]  /*c770*/  IMAD.WIDE.U32 R192, R9, 0x8, R192 ;  /* 0x0000000809c07825 */ /* 0x004fc600078e00c0 */
[----:B------:R0:W-:Y:S02]  /*c780*/  STG.E.128 desc[UR10][R190.64+0x10], R136 ;  /* 0x00001088be007986 */ /* 0x0001e4000c101d0a */
[----:B0-----:R-:W-:Y:S02]  /*c790*/  SEL R190, RZ, 0x100, !P3 ;  /* 0x00000100ffbe7807 */ /* 0x001fe40005800000 */
[----:B------:R-:W-:Y:S02]  /*c7a0*/  SEL R191, RZ, 0x1, !P2 ;  /* 0x00000001ffbf7807 */ /* 0x000fe40005000000 */
[----:B------:R-:W-:Y:S02]  /*c7b0*/  LOP3.LUT R190, R190, R11, R189, 0xfe, !PT ;  /* 0x0000000bbebe7212 */ /* 0x000fe400078efebd */
[----:B------:R-:W-:Y:S02]  /*c7c0*/  SEL R11, RZ, 0x1000000, !P4 ;  /* 0x01000000ff0b7807 */ /* 0x000fe40006000000 */
[----:B------:R-:W-:-:S02]  /*c7d0*/  LOP3.LUT R191, R190, R191, RZ, 0xfc, !PT ;  /* 0x000000bfbebf7212 */ /* 0x000fc400078efcff */
[----:B------:R-:W-:Y:S02]  /*c7e0*/  SEL R189, RZ, 0x10000, !P5 ;  /* 0x00010000ffbd7807 */ /* 0x000fe40006800000 */
[----:B------:R-:W-:-:S04]  /*c7f0*/  SEL R190, RZ, 0x100, !P6 ;  /* 0x00000100ffbe7807 */ /* 0x000fc80007000000 */
[----:B------:R-:W-:Y:S02]  /*c800*/  LOP3.LUT R11, R190, R11, R189, 0xfe, !PT ;  /* 0x0000000bbe0b7212 */ /* 0x000fe400078efebd */
[----:B------:R-:W-:-:S04]  /*c810*/  SEL R189, RZ, 0x1, !P1 ;  /* 0x00000001ffbd7807 */ /* 0x000fc80004800000 */
[----:B------:R-:W-:-:S05]  /*c820*/  LOP3.LUT R190, R11, R189, RZ, 0xfc, !PT ;  /* 0x000000bd0bbe7212 */ /* 0x000fca00078efcff */
[----:B------:R0:W-:Y:S01]  /*c830*/  STG.E.64 desc[UR10][R192.64], R190 ;  /* 0x000000bec0007986 */ /* 0x0001e2000c101b0a */
[----:B------:R-:W-:Y:S05]  /*c840*/  @!P0 BRA `(.L_x_9517) ;  /* 0x0000000000508947 */ /* 0x000fea0003800000 */
[----:B------:R-:W-:Y:S01]  /*c850*/  IMAD.U32 R11, R2, 0x10000, RZ ;  /* 0x00010000020b7824 */ /* 0x000fe200078e00ff */
[----:B------:R-:W-:Y:S02]  /*c860*/  LOP3.LUT R189, R0, 0xffff, RZ, 0xc0, !PT ;  /* 0x0000ffff00bd7812 */ /* 0x000fe400078ec0ff */
[----:B0-----:R-:W-:Y:S02]  /*c870*/  LOP3.LUT R190, R5, 0xff, RZ, 0xc0, !PT ;  /* 0x000000ff05be7812 */ /* 0x001fe400078ec0ff */
[----:B------:R-:W-:Y:S02]  /*c880*/  LOP3.LUT R11, R11, 0xff0000, RZ, 0xc0, !PT ;  /* 0x00ff00000b0b7812 */ /* 0x000fe400078ec0ff */
[----:B------:R-:W-:Y:S01]  /*c890*/  LOP3.LUT R192, R6, 0xff, RZ, 0xc0, !PT ;  /* 0x000000ff06c07812 */ /* 0x000fe200078ec0ff */
[----:B------:R-:W-:Y:S01]  /*c8a0*/  IMAD.WIDE.U32 R190, R190, 0x1000000, RZ ;  /* 0x01000000bebe7825 */ /* 0x000fe200078e00ff */
[----:B------:R-:W-:Y:S02]  /*c8b0*/  PRMT R11, R11, 0x4210, R189 ;  /* 0x000042100b0b7816 */ /* 0x000fe400000000bd */
[----:B------:R-:W-:Y:S01]  /*c8c0*/  PRMT R189, R3, 0x7104, RZ ;  /* 0x0000710403bd7816 */ /* 0x000fe200000000ff */
[----:B------:R-:W-:Y:S01]  /*c8d0*/  IMAD.WIDE.U32 R192, R192, 0x10000, RZ ;  /* 0x00010000c0c07825 */ /* 0x000fe200078e00ff */
[----:B------:R-:W-:-:S02]  /*c8e0*/  LOP3.LUT R194, R7, 0xff, RZ, 0xc0, !PT ;  /* 0x000000ff07c27812 */ /* 0x000fc400078ec0ff */
[----:B------:R-:W-:-:S03]  /*c8f0*/  LOP3.LUT R11, R11, 0xff00, R189, 0xf8, !PT ;  /* 0x0000ff000b0b7812 */ /* 0x000fc600078ef8bd */
[----:B------:R-:W-:Y:S01]  /*c900*/  IMAD.WIDE.U32 R194, R194, 0x100, RZ ;  /* 0x00000100c2c27825 */ /* 0x000fe200078e00ff */
[----:B------:R-:W-:-:S04]  /*c910*/  LOP3.LUT R11, R11, 0xff, R4, 0xf8, !PT ;  /* 0x000000ff0b0b7812 */ /* 0x000fc800078ef804 */
[----:B------:R-:W-:Y:S02]  /*c920*/  LOP3.LUT R11, R193, R11, R191, 0xfe, !PT ;  /* 0x0000000bc10b7212 */ /* 0x000fe400078efebf */
[----:B------:R-:W-:Y:S02]  /*c930*/  LOP3.LUT R192, R194, R190, R192, 0xfe, !PT ;  /* 0x000000bec2c07212 */ /* 0x000fe400078efec0 */
[----:B------:R-:W0:Y:S01]  /*c940*/  LDC.64 R190, c[0x0][0x3b8] ;  /* 0x0000ee00ffbe7b82 */ /* 0x000e220000000a00 */
[----:B------:R-:W-:Y:S02]  /*c950*/  LOP3.LUT R195, R11, R195, RZ, 0xfc, !PT ;  /* 0x000000c30bc37212 */ /* 0x000fe400078efcff */
[----:B------:R-:W-:Y:S01]  /*c960*/  LOP3.LUT R194, R192, 0xff, R8, 0xf8, !PT ;  /* 0x000000ffc0c27812 */ /* 0x000fe200078ef808 */
[----:B0-----:R-:W-:-:S05]  /*c970*/  IMAD.WIDE.U32 R190, R9, 0x8, R190 ;  /* 0x0000000809be7825 */ /* 0x001fca00078e00be */
[----:B------:R2:W-:Y:S02]  /*c980*/  STG.E.64 desc[UR10][R190.64], R194 ;  /* 0x000000c2be007986 */ /* 0x0005e4000c101b0a */
.L_x_9517:
[----:B------:R-:W-:Y:S01]  /*c990*/  MOV R11, R188 ;  /* 0x000000bc000b7202 */ /* 0x000fe20000000f00 */
[----:B------:R-:W-:-:S07]  /*c9a0*/  VIADD R188, R9, 0x80 ;  /* 0x0000008009bc7836 */ /* 0x000fce0000000000 */
.L_x_9394:
[----:B------:R-:W-:Y:S05]  /*c9b0*/  BSYNC.RECONVERGENT B0 ;  /* 0x0000000000007941 */ /* 0x000fea0003800200 */
.L_x_9393:
[----:B------:R-:W-:Y:S01]  /*c9c0*/  ISETP.GE.U32.AND P0, PT, R196, 0x100, PT ;  /* 0x00000100c400780c */ /* 0x000fe20003f06070 */
[----:B------:R-:W-:Y:S01]  /*c9d0*/  BSSY.RECONVERGENT B0, `(.L_x_9518) ;  /* 0x0000982000007945 */ /* 0x000fe20003800200 */
[----:B------:R-:W-:-:S11]  /*c9e0*/  LOP3.LUT R18, R18, 0xfffff7ff, RZ, 0xc0, !PT ;  /* 0xfffff7ff12127812 */ /* 0x000fd600078ec0ff */
[----:B------:R-:W-:Y:S01]  /*c9f0*/  @P0 LOP3.LUT R18, R18, 0x800, RZ, 0xfc, !PT ;  /* 0x0000080012120812 */ /* 0x000fe200078efcff */
[----:B------:R-:W-:Y:S06]  /*ca00*/  @!P0 BRA `(.L_x_9519) ;  /* 0x0000009400f88947 */ /* 0x000fec0003800000 */
[----:B------:R-:W-:Y:S02]  /*ca10*/  ISETP.NE.U32.AND P0, PT, RZ, UR12, PT ;  /* 0x0000000cff007c0c */ /* 0x000fe4000bf05070 */
[----:B------:R-:W-:Y:S02]  /*ca20*/  ISETP.NE.U32.AND P1, PT, RZ, UR14, PT ;  /* 0x0000000eff007c0c */ /* 0x000fe4000bf25070 */
[----:B------:R-:W-:Y:S02]  /*ca30*/  ISETP.NE.AND.EX P0, PT, RZ, UR13, PT, P0 ;  /* 0x0000000dff007c0c */ /* 0x000fe4000bf05300 */
[----:B------:R-:W-:-:S11]  /*ca40*/  ISETP.NE.AND.EX P1, PT, RZ, UR15, PT, P1 ;  /* 0x0000000fff007c0c */ /* 0x000fd6000bf25310 */
[----:B------:R-:W3:Y:S08]  /*ca50*/  @P0 LDC.64 R140, c[0x0][0x398] ;  /* 0x0000e600ff8c0b82 */ /* 0x000ef00000000a00 */
[----:B------:R-:W4:Y:S01]  /*ca60*/  @P1 LDC.64 R142, c[0x0][0x3a0] ;  /* 0x0000e800ff8e1b82 */ /* 0x000f220000000a00 */
[----:B---3--:R-:W-:-:S05]  /*ca70*/  @P0 IMAD.WIDE.U32 R140, R188, 0x10, R140 ;  /* 0x00000010bc8c0825 */ /* 0x008fca00078e008c */
[----:B------:R3:W5:Y:S01]  /*ca80*/  @P0 LDG.E.128 R120, desc[UR10][R140.64] ;  /* 0x0000000a8c780981 */ /* 0x000762000c1e1d00 */
[----:B----4-:R-:W-:-:S05]  /*ca90*/  @P1 IMAD.WIDE.U32 R142, R188, 0x20, R142 ;  /* 0x00000020bc8e1825 */ /* 0x010fca00078e008e */
[----:B------:R4:W5:Y:S01]  /*caa0*/  @P1 LDG.E.128 R124, desc[UR10][R142.64] ;  /* 0x0000000a8e7c1981 */ /* 0x000962000c1e1d00 */
[----:B---3--:R-:W3:Y:S03]  /*cab0*/  LDC.64 R140, c[0x0][0x390] ;  /* 0x0000e400ff8c7b82 */ /* 0x008ee60000000a00 */
[----:B------:R4:W5:Y:S01]  /*cac0*/  @P1 LDG.E.128 R128, desc[UR10][R142.64+0x10] ;  /* 0x0000100a8e801981 */ /* 0x000962000c1e1d00 */
[----:B---3--:R-:W-:-:S05]  /*cad0*/  IMAD.WIDE.U32 R140, R188, 0x10, R140 ;  /* 0x00000010bc8c7825 */ /* 0x008fca00078e008c */
[----:B------:R4:W5:Y:S01]  /*cae0*/  LDG.E.128 R144, desc[UR10][R140.64] ;  /* 0x0000000a8c907981 */ /* 0x000962000c1e1d00 */
[----:B------:R-:W-:Y:S05]  /*caf0*/  @!P0 BRA `(.L_x_9520) ;  /* 0x0000006000888947 */ /* 0x000fea0003800000 */
        /* <DEDUP_REMOVED lines=16> */
.L_x_9523:
        /* <DEDUP_REMOVED lines=12> */
.L_x_9525:
[----:B------:R-:W-:Y:S05]  /*ccc0*/  BSYNC.RECONVERGENT B2 ;  /* 0x0000000000027941 */ /* 0x000fea0003800200 */
.L_x_9524:
        /* <DEDUP_REMOVED lines=62> */
.L_x_9522:
[----:B------:R-:W-:Y:S05]  /*d0b0*/  BSYNC.RECONVERGENT B1 ;  /* 0x0000000000017941 */ /* 0x000fea0003800200 */
.L_x_9521:
[----:B------:R-:W1:Y:S01]  /*d0c0*/  LDC R0, c[0x0][0x404] ;  /* 0x00010100ff007b82 */ /* 0x000e620000000800 */
[----:B------:R-:W-:Y:S01]  /*d0d0*/  I2FP.F32.U32 R2, R2 ;  /* 0x0000000200027245 */ /* 0x000fe20000201000 */
[----:B------:R-:W-:Y:S01]  /*d0e0*/  IMAD.MOV.U32 R11, RZ, RZ, 0x2f800000 ;  /* 0x2f800000ff0b7424 */ /* 0x000fe200078e00ff */
[----:B------:R-:W-:Y:S01]  /*d0f0*/  ISETP.NE.AND P2, PT, R4, 0x1, PT ;  /* 0x000000010400780c */ /* 0x000fe20003f45270 */
[----:B------:R-:W-:Y:S01]  /*d100*/  BSSY.RECONVERGENT B1, `(.L_x_9526) ;  /* 0x000005f000017945 */ /* 0x000fe20003800200 */
[----:B------:R-:W-:Y:S01]  /*d110*/  LOP3.LUT R18, R18, 0xffffffef, RZ, 0xc0, !PT ;  /* 0xffffffef12127812 */ /* 0x000fe200078ec0ff */
[----:B------:R-:W-:Y:S01]  /*d120*/  FFMA.FTZ R2, R2, R11, 1.1641532182693481445e-10 ;  /* 0x2f00000002027423 */ /* 0x000fe2000001000b */
[----:B------:R-:W-:Y:S01]  /*d130*/  HFMA2 R6, -RZ, RZ, 0, 1.1920928955078125e-07 ;  /* 0x00000002ff067431 */ /* 0x000fe200000001ff */
[----:B0-2---:R-:W0:Y:S01]  /*d140*/  LDC R190, c[0x0][0x408] ;  /* 0x00010200ffbe7b82 */ /* 0x005e220000000800 */
[----:B------:R-:W-:Y:S02]  /*d150*/  IMAD.MOV.U32 R3, RZ, RZ, R12 ;  /* 0x000000ffff037224 */ /* 0x000fe400078e000c */
[----:B-1----:R-:W-:Y:S01]  /*d160*/  FSETP.LE.FTZ.AND P4, PT, R2, R0, PT ;  /* 0x000000000200720b */ /* 0x002fe20003f93000 */
[C---:B-----5:R-:W-:Y:S01]  /*d170*/  IMAD.U32 R2, R144.reuse, 0x10000, RZ ;  /* 0x0001000090027824 */ /* 0x060fe200078e00ff */
[----:B------:R-:W-:-:S03]  /*d180*/  PRMT R144, R144, 0x7632, R144 ;  /* 0x0000763290907816 */ /* 0x000fc60000000090 */
[----:B0-----:R-:W-:-:S08]  /*d190*/  FMUL.FTZ R2, R2, R190 ;  /* 0x000000be02027220 */ /* 0x001fd00000410000 */
        /* <DEDUP_REMOVED lines=10> */
.L_x_9528:
        /* <DEDUP_REMOVED lines=12> */
.L_x_9530:
[----:B------:R-:W-:Y:S05]  /*d300*/  BSYNC.RECONVERGENT B2 ;  /* 0x0000000000027941 */ /* 0x000fea0003800200 */
.L_x_9529:
        /* <DEDUP_REMOVED lines=62> */
.L_x_9527:
[----:B------:R-:W-:Y:S05]  /*d6f0*/  BSYNC.RECONVERGENT B1 ;  /* 0x0000000000017941 */ /* 0x000fea0003800200 */
.L_x_9526:
[----:B------:R-:W-:Y:S01]  /*d700*/  I2FP.F32.U32 R3, R3 ;  /* 0x0000000300037245 */ /* 0x000fe20000201000 */
[----:B------:R-:W-:Y:S01]  /*d710*/  BSSY.RECONVERGENT B1, `(.L_x_9531) ;  /* 0x0000061000017945 */ /* 0x000fe20003800200 */
[----:B------:R-:W-:Y:S01]  /*d720*/  ISETP.NE.AND P3, PT, R6, 0x1, PT ;  /* 0x000000010600780c */ /* 0x000fe20003f65270 */
[----:B------:R-:W-:Y:S01]  /*d730*/  IMAD.MOV.U32 R4, RZ, RZ, 0x2 ;  /* 0x00000002ff047424 */ /* 0x000fe200078e00ff */
[----:B------:R-:W-:Y:S01]  /*d740*/  FSEL R2, R2, RZ, P4 ;  /* 0x000000ff02027208 */ /* 0x000fe20002000000 */
[----:B------:R-:W-:Y:S01]  /*d750*/  FFMA.FTZ R3, R3, R11, 1.1641532182693481445e-10 ;  /* 0x2f00000003037423 */ /* 0x000fe2000001000b */
[----:B------:R-:W-:-:S04]  /*d760*/  IMAD.MOV.U32 R5, RZ, RZ, R12 ;  /* 0x000000ffff057224 */ /* 0x000fc800078e000c */
[----:B------:R-:W-:Y:S01]  /*d770*/  FSETP.GTU.FTZ.AND P2, PT, R3, R0, PT ;  /* 0x000000000300720b */ /* 0x000fe20003f5c000 */
[----:B------:R-:W-:-:S03]  /*d780*/  IMAD.U32 R3, R120, 0x10000, RZ ;  /* 0x0001000078037824 */ /* 0x000fc600078e00ff */
[----:B------:R-:W-:Y:S01]  /*d790*/  SEL R8, RZ, 0x1, P2 ;  /* 0x00000001ff087807 */ /* 0x000fe20001000000 */
[----:B------:R-:W-:-:S05]  /*d7a0*/  FMUL.FTZ R3, R3, R190 ;  /* 0x000000be03037220 */ /* 0x000fca0000410000 */
[----:B------:R-:W-:-:S05]  /*d7b0*/  FSEL R3, R3, RZ, !P2 ;  /* 0x000000ff03037208 */ /* 0x000fca0005000000 */
[----:B----4-:R-:W-:-:S04]  /*d7c0*/  FADD.FTZ R140, R3, R2 ;  /* 0x00000002038c7221 */ /* 0x010fc80000010000 */
[----:B------:R-:W-:Y:S01]  /*d7d0*/  @P1 FADD.FTZ R140, R124, R140 ;  /* 0x0000008c7c8c1221 */ /* 0x000fe20000010000 */
        /* <DEDUP_REMOVED lines=9> */
.L_x_9533:
        /* <DEDUP_REMOVED lines=12> */
.L_x_9535:
[----:B------:R-:W-:Y:S05]  /*d930*/  BSYNC.RECONVERGENT B2 ;  /* 0x0000000000027941 */ /* 0x000fea0003800200 */
.L_x_9534:
        /* <DEDUP_REMOVED lines=62> */
.L_x_9532:
[----:B------:R-:W-:Y:S05]  /*dd20*/  BSYNC.RECONVERGENT B1 ;  /* 0x0000000000017941 */ /* 0x000fea0003800200 */
.L_x_9531:
[----:B------:R-:W-:Y:S01]  /*dd30*/  I2FP.F32.U32 R2, R5 ;  /* 0x0000000500027245 */ /* 0x000fe20000201000 */
[----:B------:R-:W-:Y:S01]  /*dd40*/  BSSY.RECONVERGENT B1, `(.L_x_9536) ;  /* 0x000005e000017945 */ /* 0x000fe20003800200 */
[----:B------:R-:W-:Y:S01]  /*dd50*/  ISETP.NE.AND P2, PT, R4, 0x1, PT ;  /* 0x000000010400780c */ /* 0x000fe20003f45270 */
[----:B------:R-:W-:Y:S01]  /*dd60*/  HFMA2 R6, -RZ, RZ, 0, 1.1920928955078125e-07 ;  /* 0x00000002ff067431 */ /* 0x000fe200000001ff */
[----:B------:R-:W-:Y:S01]  /*dd70*/  LOP3.LUT R18, R18, 0xfffffff7, RZ, 0xc0, !PT ;  /* 0xfffffff712127812 */ /* 0x000fe200078ec0ff */
[----:B------:R-:W-:Y:S01]  /*dd80*/  FFMA.FTZ R2, R2, R11, 1.1641532182693481445e-10 ;  /* 0x2f00000002027423 */ /* 0x000fe2000001000b */
[----:B------:R-:W-:-:S04]  /*dd90*/  IMAD.MOV.U32 R3, RZ, RZ, R12 ;  /* 0x000000ffff037224 */ /* 0x000fc800078e000c */
[----:B------:R-:W-:Y:S01]  /*dda0*/  FSETP.LE.FTZ.AND P4, PT, R2, R0, PT ;  /* 0x000000000200720b */ /* 0x000fe20003f93000 */
[----:B------:R-:W-:-:S04]  /*ddb0*/  IMAD.U32 R2, R144, 0x10000, RZ ;  /* 0x0001000090027824 */ /* 0x000fc800078e00ff */
[----:B------:R-:W-:-:S08]  /*ddc0*/  FMUL.FTZ R2, R2, R190 ;  /* 0x000000be02027220 */ /* 0x000fd00000410000 */
        /* <DEDUP_REMOVED lines=10> */
.L_x_9538:
        /* <DEDUP_REMOVED lines=12> */
.L_x_9540:
[----:B------:R-:W-:Y:S05]  /*df30*/  BSYNC.RECONVERGENT B2 ;  /* 0x0000000000027941 */ /* 0x000fea0003800200 */
.L_x_9539:
        /* <DEDUP_REMOVED lines=62> */
.L_x_9537:
[----:B------:R-:W-:Y:S05]  /*e320*/  BSYNC.RECONVERGENT B1 ;  /* 0x0000000000017941 */ /* 0x000fea0003800200 */
.L_x_9536:
[----:B------:R-:W-:Y:S01]  /*e330*/  I2FP.F32.U32 R3, R3 ;  /* 0x0000000300037245 */ /* 0x000fe20000201000 */
[----:B------:R-:W-:Y:S01]  /*e340*/  BSSY.RECONVERGENT B1, `(.L_x_9541) ;  /* 0x0000062000017945 */ /* 0x000fe20003800200 */
[----:B------:R-:W-:Y:S01]  /*e350*/  FSEL R2, R2, RZ, P4 ;  /* 0x000000ff02027208 */ /* 0x000fe20002000000 */
[----:B------:R-:W-:Y:S02]  /*e360*/  IMAD.MOV.U32 R4, RZ, RZ, 0x2 ;  /* 0x00000002ff047424 */ /* 0x000fe400078e00ff */
[----:B------:R-:W-:Y:S01]  /*e370*/  FFMA.FTZ R3, R3, R11, 1.1641532182693481445e-10 ;  /* 0x2f00000003037423 */ /* 0x000fe2000001000b */
[----:B------:R-:W-:-:S04]  /*e380*/  IMAD.MOV.U32 R5, RZ, RZ, R12 ;  /* 0x000000ffff057224 */ /* 0x000fc800078e000c */
        /* <DEDUP_REMOVED lines=18> */
.L_x_9543:
        /* <DEDUP_REMOVED lines=12> */
.L_x_9545:
[----:B------:R-:W-:Y:S05]  /*e570*/  BSYNC.RECONVERGENT B2 ;  /* 0x0000000000027941 */ /* 0x000fea0003800200 */
.L_x_9544:
        /* <DEDUP_REMOVED lines=62> */
.L_x_9542:
[----:B------:R-:W-:Y:S05]  /*e960*/  BSYNC.RECONVERGENT B1 ;  /* 0x0000000000017941 */ /* 0x000fea0003800200 */
.L_x_9541:
        /* <DEDUP_REMOVED lines=8> */
[C---:B------:R-:W-:Y:S01]  /*e9f0*/  IMAD.U32 R2, R145.reuse, 0x10000, RZ ;  /* 0x0001000091027824 */ /* 0x040fe200078e00ff */
[----:B------:R-:W-:-:S03]  /*ea00*/  PRMT R145, R145, 0x7632, R145 ;  /* 0x0000763291917816 */ /* 0x000fc60000000091 */
        /* <DEDUP_REMOVED lines=11> */
.L_x_9548:
        /* <DEDUP_REMOVED lines=12> */
.L_x_9550:
[----:B------:R-:W-:Y:S05]  /*eb80*/  BSYNC.RECONVERGENT B2 ;  /* 0x0000000000027941 */ /* 0x000fea0003800200 */
.L_x_9549:
        /* <DEDUP_REMOVED lines=62> */
.L_x_9547:
[----:B------:R-:W-:Y:S05]  /*ef70*/  BSYNC.RECONVERGENT B1 ;  /* 0x0000000000017941 */ /* 0x000fea0003800200 */
.L_x_9546:
[----:B------:R-:W-:Y:S01]  /*ef80*/  I2FP.F32.U32 R3, R3 ;  /* 0x0000000300037245 */ /* 0x000fe20000201000 */
[----:B------:R-:W-:Y:S01]  /*ef90*/  BSSY.RECONVERGENT B1, `(.L_x_9551) ;  /* 0x0000061000017945 */ /* 0x000fe20003800200 */
[----:B------:R-:W-:Y:S01]  /*efa0*/  FSEL R2, R2, RZ, P4 ;  /* 0x000000ff02027208 */ /* 0x000fe20002000000 */
[----:B------:R-:W-:Y:S02]  /*efb0*/  IMAD.MOV.U32 R4, RZ, RZ, 0x2 ;  /* 0x00000002ff047424 */ /* 0x000fe400078e00ff */
[----:B------:R-:W-:Y:S01]  /*efc0*/  FFMA.FTZ R3, R3, R11, 1.1641532182693481445e-10 ;  /* 0x2f00000003037423 */ /* 0x000fe2000001000b */
[----:B------:R-:W-:-:S04]  /*efd0*/  IMAD.MOV.U32 R5, RZ, RZ, R12 ;  /* 0x000000ffff057224 */ /* 0x000fc800078e000c */
        /* <DEDUP_REMOVED lines=17> */
.L_x_9553:
        /* <DEDUP_REMOVED lines=12> */
.L_x_9555:
[----:B------:R-:W-:Y:S05]  /*f1b0*/  BSYNC.RECONVERGENT B2 ;  /* 0x0000000000027941 */ /* 0x000fea0003800200 */
.L_x_9554:
        /* <DEDUP_REMOVED lines=62> */
.L_x_9552:
[----:B------:R-:W-:Y:S05]  /*f5a0*/  BSYNC.RECONVERGENT B1 ;  /* 0x0000000000017941 */ /* 0x000fea0003800200 */
.L_x_9551:
        /* <DEDUP_REMOVED lines=20> */
.L_x_9558:
        /* <DEDUP_REMOVED lines=12> */
.L_x_9560:
[----:B------:R-:W-:Y:S05]  /*f7b0*/  BSYNC.RECONVERGENT B2 ;  /* 0x0000000000027941 */ /* 0x000fea0003800200 */
.L_x_9559:
        /* <DEDUP_REMOVED lines=62> */
.L_x_9557:
[----:B------:R-:W-:Y:S05]  /*fba0*/  BSYNC.RECONVERGENT B1 ;  /* 0x0000000000017941 */ /* 0x000fea0003800200 */
.L_x_9556:
        /* <DEDUP_REMOVED lines=24> */
.L_x_9563:
        /* <DEDUP_REMOVED lines=12> */
.L_x_9565:
[----:B------:R-:W-:Y:S05]  /*fdf0*/  BSYNC.RECONVERGENT B2 ;  /* 0x0000000000027941 */ /* 0x000fea0003800200 */
.L_x_9564:
        /* <DEDUP_REMOVED lines=62> */
.L_x_9562:
[----:B------:R-:W-:Y:S05]  /*101e0*/  BSYNC.RECONVERGENT B1 ;  /* 0x0000000000017941 */ /* 0x000fea0003800200 */
.L_x_9561:
[----:B------:R-:W-:Y:S01]  /*101f0*/  I2FP.F32.U32 R2, R4 ;  /* 0x0000000400027245 */ /* 0x000fe20000201000 */
[----:B------:R-:W-:Y:S01]  /*10200*/  BSSY.RECONVERGENT B1, `(.L_x_9566) ;  /* 0x000005d000017945 */ /* 0x000fe20003800200 */
[----:B------:R-:W-:Y:S01]  /*10210*/  ISETP.NE.AND P3, PT, R144, 0x1, PT ;  /* 0x000000019000780c */ /* 0x000fe20003f65270 */
[----:B------:R-:W-:Y:S02]  /*10220*/  HFMA2 R14, -RZ, RZ, 0, 1.1920928955078125e-07 ;  /* 0x00000002ff0e7431 */ /* 0x000fe400000001ff */
[----:B------:R-:W-:Y:S02]  /*10230*/  IMAD.MOV.U32 R3, RZ, RZ, R12 ;  /* 0x000000ffff037224 */ /* 0x000fe400078e000c */
[----:B------:R-:W-:-:S05]  /*10240*/  FFMA.FTZ R2, R2, R11, 1.1641532182693481445e-10 ;  /* 0x2f00000002027423 */ /* 0x000fca000001000b */
[----:B------:R-:W-:Y:S01]  /*10250*/  FSETP.LE.FTZ.AND P2, PT, R2, R0, PT ;  /* 0x000000000200720b */ /* 0x000fe20003f53000 */
[C---:B------:R-:W-:Y:S01]  /*10260*/  IMAD.U32 R2, R146.reuse, 0x10000, RZ ;  /* 0x0001000092027824 */ /* 0x040fe200078e00ff */
[----:B------:R-:W-:-:S03]  /*10270*/  PRMT R146, R146, 0x7632, R146 ;  /* 0x0000763292927816 */ /* 0x000fc60000000092 */
[----:B------:R-:W-:Y:S01]  /*10280*/  FMUL.FTZ R2, R2, R190 ;  /* 0x000000be02027220 */ /* 0x000fe20000410000 */
[----:B------:R-:W-:Y:S07]  /*10290*/  @!P3 BRA `(.L_x_9567) ;  /* 0x00000004004cb947 */ /* 0x000fee0003800000 */
        /* <DEDUP_REMOVED lines=8> */
.L_x_9568:
        /* <DEDUP_REMOVED lines=12> */
.L_x_9570:
[----:B------:R-:W-:Y:S05]  /*103e0*/  BSYNC.RECONVERGENT B2 ;  /* 0x0000000000027941 */ /* 0x000fea0003800200 */
.L_x_9569:
        /* <DEDUP_REMOVED lines=62> */
.L_x_9567:
[----:B------:R-:W-:Y:S05]  /*107d0*/  BSYNC.RECONVERGENT B1 ;  /* 0x0000000000017941 */ /* 0x000fea0003800200 */
.L_x_9566:
        /* <DEDUP_REMOVED lines=23> */
.L_x_9573:
        /* <DEDUP_REMOVED lines=12> */
.L_x_9575:
[----:B------:R-:W-:Y:S05]  /*10a10*/  BSYNC.RECONVERGENT B2 ;  /* 0x0000000000027941 */ /* 0x000fea0003800200 */
.L_x_9574:
        /* <DEDUP_REMOVED lines=62> */
.L_x_9572:
[----:B------:R-:W-:Y:S05]  /*10e00*/  BSYNC.RECONVERGENT B1 ;  /* 0x0000000000017941 */ /* 0x000fea0003800200 */
.L_x_9571:
[----:B------:R-:W-:Y:S01]  /*10e10*/  I2FP.F32.U32 R2, R145 ;  /* 0x0000009100027245 */ /* 0x000fe20000201000 */
[----:B------:R-:W-:Y:S01]  /*10e20*/  BSSY.RECONVERGENT B1, `(.L_x_9576) ;  /* 0x000005c000017945 */ /* 0x000fe20003800200 */
[----:B------:R-:W-:Y:S01]  /*10e30*/  ISETP.NE.AND P4, PT, R191, 0x1, PT ;  /* 0x00000001bf00780c */ /* 0x000fe20003f85270 */
[----:B------:R-:W-:Y:S02]  /*10e40*/  HFMA2 R14, -RZ, RZ, 0, 1.1920928955078125e-07 ;  /* 0x00000002ff0e7431 */ /* 0x000fe400000001ff */
[----:B------:R-:W-:Y:S02]  /*10e50*/  IMAD.MOV.U32 R3, RZ, RZ, R12 ;  /* 0x000000ffff037224 */ /* 0x000fe400078e000c */
[----:B------:R-:W-:-:S05]  /*10e60*/  FFMA.FTZ R2, R2, R11, 1.1641532182693481445e-10 ;  /* 0x2f00000002027423 */ /* 0x000fca000001000b */
[----:B------:R-:W-:Y:S01]  /*10e70*/  FSETP.LE.FTZ.AND P3, PT, R2, R0, PT ;  /* 0x000000000200720b */ /* 0x000fe20003f73000 */
[----:B------:R-:W-:-:S04]  /*10e80*/  IMAD.U32 R2, R146, 0x10000, RZ ;  /* 0x0001000092027824 */ /* 0x000fc800078e00ff */
        /* <DEDUP_REMOVED lines=10> */
.L_x_9578:
        /* <DEDUP_REMOVED lines=12> */
.L_x_9580:
[----:B------:R-:W-:Y:S05]  /*10ff0*/  BSYNC.RECONVERGENT B2 ;  /* 0x0000000000027941 */ /* 0x000fea0003800200 */
.L_x_9579:
        /* <DEDUP_REMOVED lines=62> */
.L_x_9577:
[----:B------:R-:W-:Y:S05]  /*113e0*/  BSYNC.RECONVERGENT B1 ;  /* 0x0000000000017941 */ /* 0x000fea0003800200 */
.L_x_9576:
        /* <DEDUP_REMOVED lines=11> */
[----:B------:R-:W-:Y:S01]  /*114a0*/  SEL R3, RZ, 0x1, P4 ;  /* 0x00000001ff037807 */ /* 0x000fe20002000000 */
[----:B------:R-:W-:Y:S01]  /*114b0*/  IMAD.MOV.U32 R2, RZ, RZ, R12 ;  /* 0x000000ffff027224 */ /* 0x000fe200078e000c */
[----:B------:R-:W-:Y:S01]  /*114c0*/  ISETP.NE.AND P4, PT, R14, 0x1, PT ;  /* 0x000000010e00780c */ /* 0x000fe20003f85270 */
[----:B------:R-:W-:-:S12]  /*114d0*/  @P1 FADD.FTZ R145, R129, R145 ;  /* 0x0000009181911221 */ /* 0x000fd80000010000 */
        /* <DEDUP_REMOVED lines=9> */
.L_x_9583:
        /* <DEDUP_REMOVED lines=12> */
.L_x_9585:
[----:B------:R-:W-:Y:S05]  /*11630*/  BSYNC.RECONVERGENT B2 ;  /* 0x0000000000027941 */ /* 0x000fea0003800200 */
.L_x_9584:
        /* <DEDUP_REMOVED lines=62> */
.L_x_9582:
[----:B------:R-:W-:Y:S05]  /*11a20*/  BSYNC.RECONVERGENT B1 ;  /* 0x0000000000017941 */ /* 0x000fea0003800200 */
.L_x_9581:
        /* <DEDUP_REMOVED lines=19> */
.L_x_9588:
        /* <DEDUP_REMOVED lines=12> */
.L_x_9590:
[----:B------:R-:W-:Y:S05]  /*11c20*/  BSYNC.RECONVERGENT B2 ;  /* 0x0000000000027941 */ /* 0x000fea0003800200 */
.L_x_9589:
        /* <DEDUP_REMOVED lines=62> */
.L_x_9587:
[----:B------:R-:W-:Y:S05]  /*12010*/  BSYNC.RECONVERGENT B1 ;  /* 0x0000000000017941 */ /* 0x000fea0003800200 */
.L_x_9586:
[----:B------:R-:W-:Y:S01]  /*12020*/  I2FP.F32.U32 R146, R146 ;  /* 0x0000009200927245 */ /* 0x000fe20000201000 */
[----:B------:R-:W-:Y:S01]  /*12030*/  BSSY.RECONVERGENT B1, `(.L_x_9591) ;  /* 0x0000061000017945 */ /* 0x000fe20003800200 */
[----:B------:R-:W-:Y:S01]  /*12040*/  FSEL R2, R2, RZ, P4 ;  /* 0x000000ff02027208 */ /* 0x000fe20002000000 */
[----:B------:R-:W-:Y:S02]  /*12050*/  IMAD.MOV.U32 R192, RZ, RZ, 0x2 ;  /* 0x00000002ffc07424 */ /* 0x000fe400078e00ff */
[----:B------:R-:W-:Y:S01]  /*12060*/  FFMA.FTZ R146, R146, R11, 1.1641532182693481445e-10 ;  /* 0x2f00000092927423 */ /* 0x000fe2000001000b */
[----:B------:R-:W-:-:S04]  /*12070*/  IMAD.MOV.U32 R191, RZ, RZ, R12 ;  /* 0x000000ffffbf7224 */ /* 0x000fc800078e000c */
        /* <DEDUP_REMOVED lines=17> */
.L_x_9593:
        /* <DEDUP_REMOVED lines=12> */
.L_x_9595:
[----:B------:R-:W-:Y:S05]  /*12250*/  BSYNC.RECONVERGENT B2 ;  /* 0x0000000000027941 */ /* 0x000fea0003800200 */
.L_x_9594:
        /* <DEDUP_REMOVED lines=62> */
.L_x_9592:
[----:B------:R-:W-:Y:S05]  /*12640*/  BSYNC.RECONVERGENT B1 ;  /* 0x0000000000017941 */ /* 0x000fea0003800200 */
.L_x_9591:
[----:B------:R-:W-:Y:S01]  /*12650*/  ISETP.NE.AND P6, PT, R192, 0x1, PT ;  /* 0x00000001c000780c */ /* 0x000fe20003fc5270 */
[----:B------:R-:W-:Y:S01]  /*12660*/  IMAD.U32 R147, R147, 0x10000, RZ ;  /* 0x0001000093937824 */ /* 0x000fe200078e00ff */
[----:B------:R-:W-:Y:S01]  /*12670*/  I2FP.F32.U32 R14, R191 ;  /* 0x000000bf000e7245 */ /* 0x000fe20000201000 */
[----:B------:R-:W-:Y:S01]  /*12680*/  BSSY.RECONVERGENT B1, `(.L_x_9596) ;  /* 0x000005d000017945 */ /* 0x000fe20003800200 */
[----:B------:R-:W-:Y:S02]  /*12690*/  IMAD.MOV.U32 R191, RZ, RZ, R12 ;  /* 0x000000ffffbf7224 */ /* 0x000fe400078e000c */
[----:B------:R-:W-:Y:S01]  /*126a0*/  FMUL.FTZ R147, R147, R190 ;  /* 0x000000be93937220 */ /* 0x000fe20000410000 */
[----:B------:R-:W-:-:S05]  /*126b0*/  FFMA.FTZ R14, R14, R11, 1.1641532182693481445e-10 ;  /* 0x2f0000000e0e7423 */ /* 0x000fca000001000b */
[----:B------:R-:W-:Y:S01]  /*126c0*/  FSETP.LE.FTZ.AND P5, PT, R14, R0, PT ;  /* 0x000000000e00720b */ /* 0x000fe20003fb3000 */
[----:B------:R-:W-:Y:S01]  /*126d0*/  HFMA2 R14, -RZ, RZ, 0, 1.1920928955078125e-07 ;  /* 0x00000002ff0e7431 */ /* 0x000fe200000001ff */
        /* <DEDUP_REMOVED lines=9> */
.L_x_9598:
        /* <DEDUP_REMOVED lines=15> */
.L_x_9600:
[----:B------:R-:W-:Y:S05]  /*12860*/  BSYNC.RECONVERGENT B2 ;  /* 0x0000000000027941 */ /* 0x000fea0003800200 */
.L_x_9599:
        /* <DEDUP_REMOVED lines=62> */
.L_x_9597:
[----:B------:R-:W-:Y:S05]  /*12c50*/  BSYNC.RECONVERGENT B1 ;  /* 0x0000000000017941 */ /* 0x000fea0003800200 */
.L_x_9596:
        /* <DEDUP_REMOVED lines=10> */
[----:B------:R-:W-:Y:S01]  /*12d00*/  @P1 FADD.FTZ R147, R131, R147 ;  /* 0x0000009383931221 */ /* 0x000fe20000010000 */
[----:B------:R-:W-:Y:S06]  /*12d10*/  BRA `(.L_x_9601) ;  /* 0x00000030007c7947 */ /* 0x000fec0003800000 */
.L_x_9520:
[----:B------:R-:W-:Y:S01]  /*12d20*/  ISETP.NE.AND P2, PT, R14, 0x1, PT ;  /* 0x000000010e00780c */ /* 0x000fe20003f45270 */
[----:B------:R-:W-:Y:S01]  /*12d30*/  BSSY.RECONVERGENT B1, `(.L_x_9602) ;  /* 0x000005a000017945 */ /* 0x000fe20003800200 */
[----:B----4-:R-:W-:Y:S01]  /*12d40*/  IMAD.MOV.U32 R142, RZ, RZ, 0x2 ;  /* 0x00000002ff8e7424 */ /* 0x010fe200078e00ff */
        /* <DEDUP_REMOVED lines=13> */
.L_x_9604:
        /* <DEDUP_REMOVED lines=12> */
.L_x_9606:
[----:B------:R-:W-:Y:S05]  /*12ee0*/  BSYNC.RECONVERGENT B2 ;  /* 0x0000000000027941 */ /* 0x000fea0003800200 */
.L_x_9605:
        /* <DEDUP_REMOVED lines=62> */
.L_x_9603:
[----:B------:R-:W-:Y:S05]  /*132d0*/  BSYNC.RECONVERGENT B1 ;  /* 0x0000000000017941 */ /* 0x000fea0003800200 */
.L_x_9602:
[----:B--2---:R-:W2:Y:S01]  /*132e0*/  LDC R194, c[0x0][0x404] ;  /* 0x00010100ffc27b82 */ /* 0x004ea20000000800 */
[----:B------:R-:W-:Y:S01]  /*132f0*/  I2FP.F32.U32 R11, R140 ;  /* 0x0000008c000b7245 */ /* 0x000fe20000201000 */
[----:B------:R-:W-:Y:S01]  /*13300*/  IMAD.MOV.U32 R195, RZ, RZ, 0x2f800000 ;  /* 0x2f800000ffc37424 */ /* 0x000fe200078e00ff */
[----:B------:R-:W-:Y:S01]  /*13310*/  ISETP.NE.AND P2, PT, R142, 0x1, PT ;  /* 0x000000018e00780c */ /* 0x000fe20003f45270 */
[----:B------:R-:W-:Y:S01]  /*13320*/  BSSY.RECONVERGENT B1, `(.L_x_9607) ;  /* 0x000005d000017945 */ /* 0x000fe20003800200 */
[----:B------:R-:W-:Y:S01]  /*13330*/  LOP3.LUT R18, R18, 0xffffffef, RZ, 0xc0, !PT ;  /* 0xffffffef12127812 */ /* 0x000fe200078ec0ff */
[----:B------:R-:W-:Y:S01]  /*13340*/  FFMA.FTZ R11, R11, R195, 1.1641532182693481445e-10 ;  /* 0x2f0000000b0b7423 */ /* 0x000fe200000100c3 */
[----:B------:R-:W-:Y:S01]  /*13350*/  HFMA2 R14, -RZ, RZ, 0, 1.1920928955078125e-07 ;  /* 0x00000002ff0e7431 */ /* 0x000fe200000001ff */
[C---:B-----5:R-:W-:Y:S01]  /*13360*/  PRMT R140, R144.reuse, 0x7632, R140 ;  /* 0x00007632908c7816 */ /* 0x060fe2000000008c */
[----:B------:R-:W-:Y:S02]  /*13370*/  IMAD.MOV.U32 R141, RZ, RZ, R12 ;  /* 0x000000ffff8d7224 */ /* 0x000fe400078e000c */
[----:B--2---:R-:W-:Y:S01]  /*13380*/  FSETP.LE.FTZ.AND P3, PT, R11, R194, PT ;  /* 0x000000c20b00720b */ /* 0x004fe20003f73000 */
[----:B------:R-:W-:-:S12]  /*13390*/  IMAD.U32 R11, R144, 0x10000, RZ ;  /* 0x00010000900b7824 */ /* 0x000fd800078e00ff */
        /* <DEDUP_REMOVED lines=10> */
.L_x_9609:
        /* <DEDUP_REMOVED lines=12> */
.L_x_9611:
[----:B------:R-:W-:Y:S05]  /*13500*/  BSYNC.RECONVERGENT B2 ;  /* 0x0000000000027941 */ /* 0x000fea0003800200 */
.L_x_9610:
[----:B0-----:R-:W-:Y:S01]  /*13510*/  IMAD.WIDE.U32 R190, R19, -0x2daee0ad, RZ ;  /* 0xd2511f5313be7825 */ /* 0x001fe200078e00ff */
        /* <DEDUP_REMOVED lines=61> */
.L_x_9608:
[----:B------:R-:W-:Y:S05]  /*138f0*/  BSYNC.RECONVERGENT B1 ;  /* 0x0000000000017941 */ /* 0x000fea0003800200 */
.L_x_9607:
[----:B------:R-:W-:Y:S01]  /*13900*/  I2FP.F32.U32 R141, R141 ;  /* 0x0000008d008d7245 */ /* 0x000fe20000201000 */
[----:B------:R-:W-:Y:S01]  /*13910*/  BSSY.RECONVERGENT B1, `(.L_x_9612) ;  /* 0x000005d000017945 */ /* 0x000fe20003800200 */
[----:B------:R-:W-:Y:S01]  /*13920*/  ISETP.NE.AND P2, PT, R14, 0x1, PT ;  /* 0x000000010e00780c */ /* 0x000fe20003f45270 */
[----:B------:R-:W-:Y:S01]  /*13930*/  IMAD.U32 R140, R140, 0x10000, RZ ;  /* 0x000100008c8c7824 */ /* 0x000fe200078e00ff */
[----:B------:R-:W-:Y:S01]  /*13940*/  LOP3.LUT R18, R18, 0xfffffff7, RZ, 0xc0, !PT ;  /* 0xfffffff712127812 */ /* 0x000fe200078ec0ff */
[----:B------:R-:W-:Y:S01]  /*13950*/  FFMA.FTZ R141, R141, R195, 1.1641532182693481445e-10 ;  /* 0x2f0000008d8d7423 */ /* 0x000fe200000100c3 */
[----:B------:R-:W-:-:S04]  /*13960*/  IMAD.MOV.U32 R144, RZ, RZ, 0x2 ;  /* 0x00000002ff907424 */ /* 0x000fc800078e00ff */
[----:B------:R-:W-:Y:S01]  /*13970*/  FSETP.LE.FTZ.AND P3, PT, R141, R194, PT ;  /* 0x000000c28d00720b */ /* 0x000fe20003f73000 */
[----:B------:R-:W-:-:S12]  /*13980*/  IMAD.MOV.U32 R141, RZ, RZ, R12 ;  /* 0x000000ffff8d7224 */ /* 0x000fd800078e000c */
        /* <DEDUP_REMOVED lines=10> */
.L_x_9614:
        /* <DEDUP_REMOVED lines=12> */
.L_x_9616:
[----:B------:R-:W-:Y:S05]  /*13af0*/  BSYNC.RECONVERGENT B2 ;  /* 0x0000000000027941 */ /* 0x000fea0003800200 */
.L_x_9615:
[----:B0-----:R-:W-:Y:S01]  /*13b00*/  IMAD.WIDE.U32 R190, R19, -0x2daee0ad, RZ ;  /* 0xd2511f5313be7825 */ /* 0x001fe200078e00ff */
        /* <DEDUP_REMOVED lines=61> */
.L_x_9613:
[----:B------:R-:W-:Y:S05]  /*13ee0*/  BSYNC.RECONVERGENT B1 ;  /* 0x0000000000017941 */ /* 0x000fea0003800200 */
.L_x_9612:
[----:B------:R-:W-:Y:S01]  /*13ef0*/  I2FP.F32.U32 R14, R141 ;  /* 0x0000008d000e7245 */ /* 0x000fe20000201000 */
[----:B------:R-:W-:Y:S01]  /*13f00*/  BSSY.RECONVERGENT B1, `(.L_x_9617) ;  /* 0x000005e000017945 */ /* 0x000fe20003800200 */
[----:B------:R-:W-:Y:S01]  /*13f10*/  LOP3.LUT R18, R18, 0xfffffffb, RZ, 0xc0, !PT ;  /* 0xfffffffb12127812 */ /* 0x000fe200078ec0ff */
[C---:B------:R-:W-:Y:S01]  /*13f20*/  IMAD.U32 R141, R145.reuse, 0x10000, RZ ;  /* 0x00010000918d7824 */ /* 0x040fe200078e00ff */
[----:B------:R-:W-:Y:S01]  /*13f30*/  PRMT R142, R145, 0x7632, R142 ;  /* 0x00007632918e7816 */ /* 0x000fe2000000008e */
[----:B------:R-:W-:Y:S01]  /*13f40*/  FFMA.FTZ R14, R14, R195, 1.1641532182693481445e-10 ;  /* 0x2f0000000e0e7423 */ /* 0x000fe200000100c3 */
[----:B------:R-:W-:-:S04]  /*13f50*/  IMAD.MOV.U32 R143, RZ, RZ, R12 ;  /* 0x000000ffff8f7224 */ /* 0x000fc800078e000c */
[----:B------:R-:W-:Y:S01]  /*13f60*/  FSETP.LE.FTZ.AND P2, PT, R14, R194, PT ;  /* 0x000000c20e00720b */ /* 0x000fe20003f53000 */
[----:B------:R-:W-:-:S12]  /*13f70*/  HFMA2 R14, -RZ, RZ, 0, 1.1920928955078125e-07 ;  /* 0x00000002ff0e7431 */ /* 0x000fd800000001ff */
        /* <DEDUP_REMOVED lines=11> */
.L_x_9619:
        /* <DEDUP_REMOVED lines=12> */
.L_x_9621:
[----:B------:R-:W-:Y:S05]  /*140f0*/  BSYNC.RECONVERGENT B2 ;  /* 0x0000000000027941 */ /* 0x000fea0003800200 */
.L_x_9620:
        /* <DEDUP_REMOVED lines=62> */
.L_x_9618:
[----:B------:R-:W-:Y:S05]  /*144e0*/  BSYNC.RECONVERGENT B1 ;  /* 0x0000000000017941 */ /* 0x000fea0003800200 */
.L_x_9617:
[----:B------:R-:W-:Y:S01]  /*144f0*/  I2FP.F32.U32 R143, R143 ;  /* 0x0000008f008f7245 */ /* 0x000fe20000201000 */
[----:B------:R-:W-:Y:S01]  /*14500*/  BSSY.RECONVERGENT B1, `(.L_x_9622) ;  /* 0x000005d000017945 */ /* 0x000fe20003800200 */
[----:B------:R-:W-:Y:S01]  /*14510*/  LOP3.LUT R18, R18, 0xfffffffd, RZ, 0xc0, !PT ;  /* 0xfffffffd12127812 */ /* 0x000fe200078ec0ff */
[----:B------:R-:W-:Y:S02]  /*14520*/  IMAD.U32 R142, R142, 0x10000, RZ ;  /* 0x000100008e8e7824 */ /* 0x000fe400078e00ff */
[----:B------:R-:W-:Y:S01]  /*14530*/  FFMA.FTZ R143, R143, R195, 1.1641532182693481445e-10 ;  /* 0x2f0000008f8f7423 */ /* 0x000fe200000100c3 */
[----:B------:R-:W-:-:S04]  /*14540*/  IMAD.MOV.U32 R144, RZ, RZ, 0x2 ;  /* 0x00000002ff907424 */ /* 0x000fc800078e00ff */
        /* <DEDUP_REMOVED lines=13> */
.L_x_9624:
        /* <DEDUP_REMOVED lines=12> */
.L_x_9626:
[----:B------:R-:W-:Y:S05]  /*146e0*/  BSYNC.RECONVERGENT B2 ;  /* 0x0000000000027941 */ /* 0x000fea0003800200 */
.L_x_9625:
        /* <DEDUP_REMOVED lines=62> */
.L_x_9623:
[----:B------:R-:W-:Y:S05]  /*14ad0*/  BSYNC.RECONVERGENT B1 ;  /* 0x0000000000017941 */ /* 0x000fea0003800200 */
.L_x_9622:
[----:B------:R-:W-:Y:S01]  /*14ae0*/  ISETP.NE.AND P3, PT, R144, 0x1, PT ;  /* 0x000000019000780c */ /* 0x000fe20003f65270 */
[----:B------:R-:W-:Y:S01]  /*14af0*/  BSSY.RECONVERGENT B1, `(.L_x_9627) ;  /* 0x000005c000017945 */ /* 0x000fe20003800200 */
[----:B------:R-:W-:Y:S01]  /*14b00*/  I2FP.F32.U32 R14, R143 ;  /* 0x0000008f000e7245 */ /* 0x000fe20000201000 */
[C---:B------:R-:W-:Y:S01]  /*14b10*/  IMAD.U32 R143, R146.reuse, 0x10000, RZ ;  /* 0x00010000928f7824 */ /* 0x040fe200078e00ff */
[----:B------:R-:W-:Y:S01]  /*14b20*/  PRMT R146, R146, 0x7632, R146 ;  /* 0x0000763292927816 */ /* 0x000fe20000000092 */
[----:B0-----:R-:W-:Y:S02]  /*14b30*/  IMAD.MOV.U32 R190, RZ, RZ, R12 ;  /* 0x000000ffffbe7224 */ /* 0x001fe400078e000c */
        /* <DEDUP_REMOVED lines=12> */
.L_x_9629:
        /* <DEDUP_REMOVED lines=12> */
.L_x_9631:
[----:B------:R-:W-:Y:S05]  /*14cc0*/  BSYNC.RECONVERGENT B2 ;  /* 0x0000000000027941 */ /* 0x000fea0003800200 */
.L_x_9630:
        /* <DEDUP_REMOVED lines=62> */
.L_x_9628:
[----:B------:R-:W-:Y:S05]  /*150b0*/  BSYNC.RECONVERGENT B1 ;  /* 0x0000000000017941 */ /* 0x000fea0003800200 */
.L_x_9627:
[----:B------:R-:W-:Y:S01]  /*150c0*/  ISETP.NE.AND P4, PT, R14, 0x1, PT ;  /* 0x000000010e00780c */ /* 0x000fe20003f85270 */
[----:B------:R-:W-:Y:S01]  /*150d0*/  BSSY.RECONVERGENT B1, `(.L_x_9632) ;  /* 0x000005b000017945 */ /* 0x000fe20003800200 */
[----:B------:R-:W-:Y:S01]  /*150e0*/  I2FP.F32.U32 R144, R190 ;  /* 0x000000be00907245 */ /* 0x000fe20000201000 */
[----:B------:R-:W-:Y:S02]  /*150f0*/  IMAD.MOV.U32 R190, RZ, RZ, 0x2 ;  /* 0x00000002ffbe7424 */ /* 0x000fe400078e00ff */
        /* <DEDUP_REMOVED lines=13> */
.L_x_9634:
        /* <DEDUP_REMOVED lines=12> */
.L_x_9636:
[----:B------:R-:W-:Y:S05]  /*15290*/  BSYNC.RECONVERGENT B2 ;  /* 0x0000000000027941 */ /* 0x000fea0003800200 */
.L_x_9635:
        /* <DEDUP_REMOVED lines=62> */
.L_x_9633:
[----:B------:R-:W-:Y:S05]  /*15680*/  BSYNC.RECONVERGENT B1 ;  /* 0x0000000000017941 */ /* 0x000fea0003800200 */
.L_x_9632:
        /* <DEDUP_REMOVED lines=18> */
.L_x_9639:
        /* <DEDUP_REMOVED lines=12> */
.L_x_9641:
[----:B------:R-:W-:Y:S05]  /*15870*/  BSYNC.RECONVERGENT B2 ;  /* 0x0000000000027941 */ /* 0x000fea0003800200 */
.L_x_9640:
        /* <DEDUP_REMOVED lines=62> */
.L_x_9638:
[----:B------:R-:W-:Y:S05]  /*15c60*/  BSYNC.RECONVERGENT B1 ;  /* 0x0000000000017941 */ /* 0x000fea0003800200 */
.L_x_9637:
[----:B------:R-:W-:Y:S01]  /*15c70*/  LOP3.LUT R18, R18, 0xffffbfff, RZ, 0xc0, !PT ;  /* 0xffffbfff12127812 */ /* 0x000fe200078ec0ff */
[----:B------:R-:W-:Y:S01]  /*15c80*/  FMUL.FTZ R190, R140, UR7 ;  /* 0x000000078cbe7c20 */ /* 0x000fe20008410000 */
[----:B------:R-:W-:Y:S01]  /*15c90*/  I2FP.F32.U32 R146, R146 ;  /* 0x0000009200927245 */ /* 0x000fe20000201000 */
[----:B------:R-:W-:Y:S01]  /*15ca0*/  FMUL.FTZ R145, R145, UR7 ;  /* 0x0000000791917c20 */ /* 0x000fe20008410000 */
[----:B------:R-:W-:Y:S01]  /*15cb0*/  @P2 LOP3.LUT R18, R18, 0x4000, RZ, 0xfc, !PT ;  /* 0x0000400012122812 */ /* 0x000fe200078efcff */
[----:B------:R-:W-:Y:S01]  /*15cc0*/  FMUL.FTZ R144, R144, UR7 ;  /* 0x0000000790907c20 */ /* 0x000fe20008410000 */
[----:B------:R-:W-:Y:S01]  /*15cd0*/  FMUL.FTZ R143, R143, UR7 ;  /* 0x000000078f8f7c20 */ /* 0x000fe20008410000 */
[----:B------:R-:W-:Y:S01]  /*15ce0*/  FFMA.FTZ R195, R146, R195, 1.1641532182693481445e-10 ;  /* 0x2f00000092c37423 */ /* 0x000fe200000100c3 */
[C---:B------:R-:W-:Y:S01]  /*15cf0*/  LOP3.LUT P2, RZ, R18.reuse, 0x10, RZ, 0xc0, !PT ;  /* 0x0000001012ff7812 */ /* 0x040fe2000784c0ff */
[----:B------:R-:W-:Y:S01]  /*15d00*/  IMAD.U32 R146, R147, 0x10000, RZ ;  /* 0x0001000093927824 */ /* 0x000fe200078e00ff */
[----:B------:R-:W-:Y:S01]  /*15d10*/  LOP3.LUT R18, R18, 0xffffdfff, RZ, 0xc0, !PT ;  /* 0xffffdfff12127812 */ /* 0x000fe200078ec0ff */
[----:B------:R-:W-:Y:S01]  /*15d20*/  FMUL.FTZ R147, R142, UR7 ;  /* 0x000000078e937c20 */ /* 0x000fe20008410000 */
[----:B------:R-:W-:Y:S01]  /*15d30*/  FMUL.FTZ R142, R141, UR7 ;  /* 0x000000078d8e7c20 */ /* 0x000fe20008410000 */
[----:B------:R-:W-:Y:S01]  /*15d40*/  FMUL.FTZ R141, R11, UR7 ;  /* 0x000000070b8d7c20 */ /* 0x000fe20008410000 */
[----:B------:R-:W-:Y:S01]  /*15d50*/  @P1 LOP3.LUT R18, R18, 0x2000, RZ, 0xfc, !PT ;  /* 0x0000200012121812 */ /* 0x000fe200078efcff */
[----:B------:R-:W-:Y:S01]  /*15d60*/  FMUL.FTZ R11, R146, UR7 ;  /* 0x00000007920b7c20 */ /* 0x000fe20008410000 */
[----:B------:R-:W-:-:S02]  /*15d70*/  FSETP.GTU.FTZ.AND P5, PT, R195, R194, PT ;  /* 0x000000c2c300720b */ /* 0x000fc40003fbc000 */
        /* <DEDUP_REMOVED lines=24> */
[----:B------:R-:W-:-:S13]  /*15f00*/  PLOP3.LUT P5, PT, P5, PT, PT, 0x8, 0x80 ;  /* 0x000000000080781c */ /* 0x000fda0002fae170 */
.L_x_9601:
[----:B------:R-:W0:Y:S01]  /*15f10*/  LDC.64 R190, c[0x0][0x3a8] ;  /* 0x0000ea00ffbe7b82 */ /* 0x000e220000000a00 */
[----:B------:R-:W-:Y:S02]  /*15f20*/  SEL R11, RZ, 0x1000000, !P5 ;  /* 0x01000000ff0b7807 */ /* 0x000fe40006800000 */
[C---:B------:R-:W-:Y:S02]  /*15f30*/  LOP3.LUT P6, RZ, R18.reuse, 0x8, RZ, 0xc0, !PT ;  /* 0x0000000812ff7812 */ /* 0x040fe400078cc0ff */
[C---:B------:R-:W-:Y:S02]  /*15f40*/  LOP3.LUT P5, RZ, R18.reuse, 0x4, RZ, 0xc0, !PT ;  /* 0x0000000412ff7812 */ /* 0x040fe400078ac0ff */
[----:B------:R-:W-:Y:S02]  /*15f50*/  SEL R192, RZ, 0x100, !P6 ;  /* 0x00000100ffc07807 */ /* 0x000fe40007000000 */
[----:B------:R-:W-:Y:S01]  /*15f60*/  LOP3.LUT P1, RZ, R18, 0x10, RZ, 0xc0, !PT ;  /* 0x0000001012ff7812 */ /* 0x000fe2000782c0ff */
[----:B0-----:R-:W-:-:S05]  /*15f70*/  IMAD.WIDE.U32 R190, R188, 0x20, R190 ;  /* 0x00000020bcbe7825 */ /* 0x001fca00078e00be */
[----:B------:R-:W-:Y:S04]  /*15f80*/  STG.E.128 desc[UR10][R190.64], R140 ;  /* 0x0000008cbe007986 */ /* 0x000fe8000c101d0a */
[----:B------:R0:W-:Y:S02]  /*15f90*/  STG.E.128 desc[UR10][R190.64+0x10], R144 ;  /* 0x00001090be007986 */ /* 0x0001e4000c101d0a */
[----:B0-----:R-:W-:Y:S02]  /*15fa0*/  SEL R190, RZ, 0x10000, !P4 ;  /* 0x00010000ffbe7807 */ /* 0x001fe40006000000 */
[----:B------:R-:W-:Y:S02]  /*15fb0*/  SEL R191, RZ, 0x100, !P3 ;  /* 0x00000100ffbf7807 */ /* 0x000fe40005800000 */
[----:B------:R-:W-:-:S02]  /*15fc0*/  LOP3.LUT P4, RZ, R18, 0x2, RZ, 0xc0, !PT ;  /* 0x0000000212ff7812 */ /* 0x000fc4000788c0ff */
[----:B------:R-:W-:Y:S02]  /*15fd0*/  LOP3.LUT R190, R191, R11, R190, 0xfe, !PT ;  /* 0x0000000bbfbe7212 */ /* 0x000fe400078efebe */
[----:B------:R-:W-:Y:S02]  /*15fe0*/  SEL R191, RZ, 0x1, !P2 ;  /* 0x00000001ffbf7807 */ /* 0x000fe40005000000 */
[----:B------:R-:W-:Y:S02]  /*15ff0*/  SEL R11, RZ, 0x1000000, !P4 ;  /* 0x01000000ff0b7807 */ /* 0x000fe40006000000 */
[----:B------:R-:W-:Y:S02]  /*16000*/  LOP3.LUT R191, R190, R191, RZ, 0xfc, !PT ;  /* 0x000000bfbebf7212 */ /* 0x000fe400078efcff */
[----:B------:R-:W-:-:S04]  /*16010*/  SEL R190, RZ, 0x10000, !P5 ;  /* 0x00010000ffbe7807 */ /* 0x000fc80006800000 */
[----:B------:R-:W-:Y:S02]  /*16020*/  LOP3.LUT R11, R192, R11, R190, 0xfe, !PT ;  /* 0x0000000bc00b7212 */ /* 0x000fe400078efebe */
[----:B------:R-:W0:Y:S01]  /*16030*/  LDC.64 R192, c[0x0][0x3b0] ;  /* 0x0000ec00ffc07b82 */ /* 0x000e220000000a00 */
[----:B------:R-:W-:-:S04]  /*16040*/  SEL R190, RZ, 0x1, !P1 ;  /* 0x00000001ffbe7807 */ /* 0x000fc80004800000 */
[----:B------:R-:W-:Y:S01]  /*16050*/  LOP3.LUT R190, R11, R190, RZ, 0xfc, !PT ;  /* 0x000000be0bbe7212 */ /* 0x000fe200078efcff */
[----:B0-----:R-:W-:-:S05]  /*16060*/  IMAD.WIDE.U32 R192, R188, 0x8, R192 ;  /* 0x00000008bcc07825 */ /* 0x001fca00078e00c0 */
[----:B------:R0:W-:Y:S01]  /*16070*/  STG.E.64 desc[UR10][R192.64], R190 ;  /* 0x000000bec0007986 */ /* 0x0001e2000c101b0a */
[----:B------:R-:W-:Y:S05]  /*16080*/  @!P0 BRA `(.L_x_9642) ;  /* 0x0000000000508947 */ /* 0x000fea0003800000 */
        /* <DEDUP_REMOVED lines=20> */
.L_x_9642:
[----:B------:R-:W-:Y:S01]  /*161d0*/  IMAD.MOV.U32 R11, RZ, RZ, R189 ;  /* 0x000000ffff0b7224 */ /* 0x000fe200078e00bd */
[----:B------:R-:W-:-:S07]  /*161e0*/  IADD3 R188, PT, PT, R188, 0x80, RZ ;  /* 0x00000080bcbc7810 */ /* 0x000fce0007ffe0ff */
.L_x_9519:
[----:B------:R-:W-:Y:S05]  /*161f0*/  BSYNC.RECONVERGENT B0 ;  /* 0x0000000000007941 */ /* 0x000fea0003800200 */
.L_x_9518:
        /* <DEDUP_REMOVED lines=36> */
.L_x_9648:
        /* <DEDUP_REMOVED lines=12> */
.L_x_9650:
[----:B------:R-:W-:Y:S05]  /*16500*/  BSYNC.RECONVERGENT B2 ;  /* 0x0000000000027941 */ /* 0x000fea0003800200 */
.L_x_9649:
        /* <DEDUP_REMOVED lines=62> */
.L_x_9647:
[----:B------:R-:W-:Y:S05]  /*168f0*/  BSYNC.RECONVERGENT B1 ;  /* 0x0000000000017941 */ /* 0x000fea0003800200 */
.L_x_9646:
[----:B------:R-:W1:Y:S01]  /*16900*/  LDC R0, c[0x0][0x404] ;  /* 0x00010100ff007b82 */ /* 0x000e620000000800 */
[----:B------:R-:W-:Y:S01]  /*16910*/  I2FP.F32.U32 R2, R2 ;  /* 0x0000000200027245 */ /* 0x000fe20000201000 */
[----:B------:R-:W-:Y:S01]  /*16920*/  IMAD.MOV.U32 R11, RZ, RZ, 0x2f800000 ;  /* 0x2f800000ff0b7424 */ /* 0x000fe200078e00ff */
[----:B------:R-:W-:Y:S01]  /*16930*/  ISETP.NE.AND P2, PT, R4, 0x1, PT ;  /* 0x000000010400780c */ /* 0x000fe20003f45270 */
[----:B------:R-:W-:Y:S01]  /*16940*/  BSSY.RECONVERGENT B1, `(.L_x_9651) ;  /* 0x000005f000017945 */ /* 0x000fe20003800200 */
[----:B------:R-:W-:Y:S01]  /*16950*/  LOP3.LUT R18, R18, 0xffffffef, RZ, 0xc0, !PT ;  /* 0xffffffef12127812 */ /* 0x000fe200078ec0ff */
[----:B------:R-:W-:Y:S01]  /*16960*/  FFMA.FTZ R2, R2, R11, 1.1641532182693481445e-10 ;  /* 0x2f00000002027423 */ /* 0x000fe2000001000b */
[----:B------:R-:W-:Y:S01]  /*16970*/  IMAD.MOV.U32 R6, RZ, RZ, 0x2 ;  /* 0x00000002ff067424 */ /* 0x000fe200078e00ff */
[----:B0-2---:R-:W0:Y:S01]  /*16980*/  LDC R190, c[0x0][0x408] ;  /* 0x00010200ffbe7b82 */ /* 0x005e220000000800 */
[----:B------:R-:W-:Y:S02]  /*16990*/  MOV R3, R12 ;  /* 0x0000000c00037202 */ /* 0x000fe40000000f00 */
        /* <DEDUP_REMOVED lines=14> */
.L_x_9653:
        /* <DEDUP_REMOVED lines=12> */
.L_x_9655:
[----:B------:R-:W-:Y:S05]  /*16b40*/  BSYNC.RECONVERGENT B2 ;  /* 0x0000000000027941 */ /* 0x000fea0003800200 */
.L_x_9654:
        /* <DEDUP_REMOVED lines=62> */
.L_x_9652:
[----:B------:R-:W-:Y:S05]  /*16f30*/  BSYNC.RECONVERGENT B1 ;  /* 0x0000000000017941 */ /* 0x000fea0003800200 */
.L_x_9651:
[----:B------:R-:W-:Y:S01]  /*16f40*/  I2FP.F32.U32 R3, R3 ;  /* 0x0000000300037245 */ /* 0x000fe20000201000 */
[----:B------:R-:W-:Y:S01]  /*16f50*/  BSSY.RECONVERGENT B1, `(.L_x_9656) ;  /* 0x0000061000017945 */ /* 0x000fe20003800200 */
[----:B------:R-:W-:Y:S01]  /*16f60*/  FSEL R2, R2, RZ, P4 ;  /* 0x000000ff02027208 */ /* 0x000fe20002000000 */
[----:B------:R-:W-:Y:S02]  /*16f70*/  IMAD.MOV.U32 R4, RZ, RZ, 0x2 ;  /* 0x00000002ff047424 */ /* 0x000fe400078e00ff */
[----:B------:R-:W-:Y:S01]  /*16f80*/  FFMA.FTZ R3, R3, R11, 1.1641532182693481445e-10 ;  /* 0x2f00000003037423 */ /* 0x000fe2000001000b */
[----:B------:R-:W-:-:S04]  /*16f90*/  IMAD.MOV.U32 R5, RZ, RZ, R12 ;  /* 0x000000ffff057224 */ /* 0x000fc800078e000c */
[----:B------:R-:W-:Y:S02]  /*16fa0*/  FSETP.GTU.FTZ.AND P2, PT, R3, R0, PT ;  /* 0x000000000300720b */ /* 0x000fe40003f5c000 */
[----:B------:R-:W-:Y:S02]  /*16fb0*/  SHF.L.U32 R3, R120, 0x10, RZ ;  /* 0x0000001078037819 */ /* 0x000fe400000006ff */
[----:B------:R-:W-:-:S03]  /*16fc0*/  SEL R8, RZ, 0x1, P2 ;  /* 0x00000001ff087807 */ /* 0x000fc60001000000 */
[----:B------:R-:W-:-:S05]  /*16fd0*/  FMUL.FTZ R3, R3, R190 ;  /* 0x000000be03037220 */ /* 0x000fca0000410000 */
[----:B------:R-:W-:Y:S02]  /*16fe0*/  FSEL R3, R3, RZ, !P2 ;  /* 0x000000ff03037208 */ /* 0x000fe40005000000 */
[----:B------:R-:W-:-:S03]  /*16ff0*/  ISETP.NE.AND P2, PT, R6, 0x1, PT ;  /* 0x000000010600780c */ /* 0x000fc60003f45270 */
[----:B----4-:R-:W-:-:S04]  /*17000*/  FADD.FTZ R148, R3, R2 ;  /* 0x0000000203947221 */ /* 0x010fc80000010000 */
[----:B------:R-:W-:-:S06]  /*17010*/  @P1 FADD.FTZ R148, R124, R148 ;  /* 0x000000947c941221 */ /* 0x000fcc0000010000 */
        /* <DEDUP_REMOVED lines=9> */
.L_x_9658:
        /* <DEDUP_REMOVED lines=12> */
.L_x_9660:
[----:B------:R-:W-:Y:S05]  /*17170*/  BSYNC.RECONVERGENT B2 ;  /* 0x0000000000027941 */ /* 0x000fea0003800200 */
.L_x_9659:
        /* <DEDUP_REMOVED lines=62> */
.L_x_9657:
[----:B------:R-:W-:Y:S05]  /*17560*/  BSYNC.RECONVERGENT B1 ;  /* 0x0000000000017941 */ /* 0x000fea0003800200 */
.L_x_9656:
[----:B------:R-:W-:Y:S01]  /*17570*/  I2FP.F32.U32 R2, R5 ;  /* 0x0000000500027245 */ /* 0x000fe20000201000 */
[----:B------:R-:W-:Y:S01]  /*17580*/  BSSY.RECONVERGENT B1, `(.L_x_9661) ;  /* 0x000005e000017945 */ /* 0x000fe20003800200 */
[----:B------:R-:W-:Y:S01]  /*17590*/  ISETP.NE.AND P2, PT, R4, 0x1, PT ;  /* 0x000000010400780c */ /* 0x000fe20003f45270 */
[----:B------:R-:W-:Y:S01]  /*175a0*/  IMAD.MOV.U32 R6, RZ, RZ, 0x2 ;  /* 0x00000002ff067424 */ /* 0x000fe200078e00ff */
[----:B------:R-:W-:Y:S01]  /*175b0*/  LOP3.LUT R18, R18, 0xfffffff7, RZ, 0xc0, !PT ;  /* 0xfffffff712127812 */ /* 0x000fe200078ec0ff */
[----:B------:R-:W-:Y:S01]  /*175c0*/  FFMA.FTZ R2, R2, R11, 1.1641532182693481445e-10 ;  /* 0x2f00000002027423 */ /* 0x000fe2000001000b */
[----:B------:R-:W-:-:S04]  /*175d0*/  MOV R3, R12 ;  /* 0x0000000c00037202 */ /* 0x000fc80000000f00 */
        /* <DEDUP_REMOVED lines=13> */
.L_x_9663:
        /* <DEDUP_REMOVED lines=12> */
.L_x_9665:
[----:B------:R-:W-:Y:S05]  /*17770*/  BSYNC.RECONVERGENT B2 ;  /* 0x0000000000027941 */ /* 0x000fea0003800200 */
.L_x_9664:
        /* <DEDUP_REMOVED lines=62> */
.L_x_9662:
[----:B------:R-:W-:Y:S05]  /*17b60*/  BSYNC.RECONVERGENT B1 ;  /* 0x0000000000017941 */ /* 0x000fea0003800200 */
.L_x_9661:
        /* <DEDUP_REMOVED lines=8> */
[----:B------:R-:W-:Y:S02]  /*17bf0*/  SEL R7, RZ, 0x1, P2 ;  /* 0x00000001ff077807 */ /* 0x000fe40001000000 */
[----:B------:R-:W-:-:S05]  /*17c00*/  SHF.L.U32 R3, R3, 0x10, RZ ;  /* 0x0000001003037819 */ /* 0x000fca00000006ff */
        /* <DEDUP_REMOVED lines=14> */
.L_x_9668:
        /* <DEDUP_REMOVED lines=12> */
.L_x_9670:
[----:B------:R-:W-:Y:S05]  /*17db0*/  BSYNC.RECONVERGENT B2 ;  /* 0x0000000000027941 */ /* 0x000fea0003800200 */
.L_x_9669:
        /* <DEDUP_REMOVED lines=62> */
.L_x_9667:
[----:B------:R-:W-:Y:S05]  /*181a0*/  BSYNC.RECONVERGENT B1 ;  /* 0x0000000000017941 */ /* 0x000fea0003800200 */
.L_x_9666:
        /* <DEDUP_REMOVED lines=21> */
.L_x_9673:
        /* <DEDUP_REMOVED lines=12> */
.L_x_9675:
[----:B------:R-:W-:Y:S05]  /*183c0*/  BSYNC.RECONVERGENT B2 ;  /* 0x0000000000027941 */ /* 0x000fea0003800200 */
.L_x_9674:
        /* <DEDUP_REMOVED lines=62> */
.L_x_9672:
[----:B------:R-:W-:Y:S05]  /*187b0*/  BSYNC.RECONVERGENT B1 ;  /* 0x0000000000017941 */ /* 0x000fea0003800200 */
.L_x_9671:
        /* <DEDUP_REMOVED lines=23> */
.L_x_9678:
        /* <DEDUP_REMOVED lines=12> */
.L_x_9680:
[----:B------:R-:W-:Y:S05]  /*189f0*/  BSYNC.RECONVERGENT B2 ;  /* 0x0000000000027941 */ /* 0x000fea0003800200 */
.L_x_9679:
        /* <DEDUP_REMOVED lines=62> */
.L_x_9677:
[----:B------:R-:W-:Y:S05]  /*18de0*/  BSYNC.RECONVERGENT B1 ;  /* 0x0000000000017941 */ /* 0x000fea0003800200 */
.L_x_9676:
        /* <DEDUP_REMOVED lines=20> */
.L_x_9683:
        /* <DEDUP_REMOVED lines=12> */
.L_x_9685:
[----:B------:R-:W-:Y:S05]  /*18ff0*/  BSYNC.RECONVERGENT B2 ;  /* 0x0000000000027941 */ /* 0x000fea0003800200 */
.L_x_9684:
        /* <DEDUP_REMOVED lines=62> */
.L_x_9682:
[----:B------:R-:W-:Y:S05]  /*193e0*/  BSYNC.RECONVERGENT B1 ;  /* 0x0000000000017941 */ /* 0x000fea0003800200 */
.L_x_9681:
        /* <DEDUP_REMOVED lines=24> */
.L_x_9688:
        /* <DEDUP_REMOVED lines=12> */
.L_x_9690:
[----:B------:R-:W-:Y:S05]  /*19630*/  BSYNC.RECONVERGENT B2 ;  /* 0x0000000000027941 */ /* 0x000fea0003800200 */
.L_x_9689:
        /* <DEDUP_REMOVED lines=62> */
.L_x_9687:
[----:B------:R-:W-:Y:S05]  /*19a20*/  BSYNC.RECONVERGENT B1 ;  /* 0x0000000000017941 */ /* 0x000fea0003800200 */
.L_x_9686:
[----:B------:R-:W-:Y:S01]  /*19a30*/  I2FP.F32.U32 R2, R4 ;  /* 0x0000000400027245 */ /* 0x000fe20000201000 */
[----:B------:R-:W-:Y:S01]  /*19a40*/  BSSY.RECONVERGENT B1, `(.L_x_9691) ;  /* 0x000005d000017945 */ /* 0x000fe20003800200 */
[----:B------:R-:W-:Y:S01]  /*19a50*/  ISETP.NE.AND P3, PT, R152, 0x1, PT ;  /* 0x000000019800780c */ /* 0x000fe20003f65270 */
[----:B------:R-:W-:Y:S01]  /*19a60*/  IMAD.MOV.U32 R14, RZ, RZ, 0x2 ;  /* 0x00000002ff0e7424 */ /* 0x000fe200078e00ff */
[----:B------:R-:W-:Y:S01]  /*19a70*/  MOV R3, R12 ;  /* 0x0000000c00037202 */ /* 0x000fe20000000f00 */
        /* <DEDUP_REMOVED lines=14> */
.L_x_9693:
        /* <DEDUP_REMOVED lines=12> */
.L_x_9695:
[----:B------:R-:W-:Y:S05]  /*19c20*/  BSYNC.RECONVERGENT B2 ;  /* 0x0000000000027941 */ /* 0x000fea0003800200 */
.L_x_9694:
        /* <DEDUP_REMOVED lines=62> */
.L_x_9692:
[----:B------:R-:W-:Y:S05]  /*1a010*/  BSYNC.RECONVERGENT B1 ;  /* 0x0000000000017941 */ /* 0x000fea0003800200 */
.L_x_9691:
        /* <DEDUP_REMOVED lines=23> */
.L_x_9698:
        /* <DEDUP_REMOVED lines=12> */
.L_x_9700:
[----:B------:R-:W-:Y:S05]  /*1a250*/  BSYNC.RECONVERGENT B2 ;  /* 0x0000000000027941 */ /* 0x000fea0003800200 */
.L_x_9699:
        /* <DEDUP_REMOVED lines=62> */
.L_x_9697:
[----:B------:R-:W-:Y:S05]  /*1a640*/  BSYNC.RECONVERGENT B1 ;  /* 0x0000000000017941 */ /* 0x000fea0003800200 */
.L_x_9696:
[----:B------:R-:W-:Y:S01]  /*1a650*/  I2FP.F32.U32 R2, R153 ;  /* 0x0000009900027245 */ /* 0x000fe20000201000 */
[----:B------:R-:W-:Y:S01]  /*1a660*/  BSSY.RECONVERGENT B1, `(.L_x_9701) ;  /* 0x000005c000017945 */ /* 0x000fe20003800200 */
[----:B------:R-:W-:Y:S01]  /*1a670*/  ISETP.NE.AND P4, PT, R191, 0x1, PT ;  /* 0x00000001bf00780c */ /* 0x000fe20003f85270 */
[----:B------:R-:W-:Y:S01]  /*1a680*/  IMAD.MOV.U32 R14, RZ, RZ, 0x2 ;  /* 0x00000002ff0e7424 */ /* 0x000fe200078e00ff */
[----:B------:R-:W-:Y:S01]  /*1a690*/  MOV R3, R12 ;  /* 0x0000000c00037202 */ /* 0x000fe20000000f00 */
        /* <DEDUP_REMOVED lines=13> */
.L_x_9703:
        /* <DEDUP_REMOVED lines=12> */
.L_x_9705:
[----:B------:R-:W-:Y:S05]  /*1a830*/  BSYNC.RECONVERGENT B2 ;  /* 0x0000000000027941 */ /* 0x000fea0003800200 */
.L_x_9704:
        /* <DEDUP_REMOVED lines=62> */
.L_x_9702:
[----:B------:R-:W-:Y:S05]  /*1ac20*/  BSYNC.RECONVERGENT B1 ;  /* 0x0000000000017941 */ /* 0x000fea0003800200 */
.L_x_9701:
[----:B------:R-:W-:Y:S01]  /*1ac30*/  I2FP.F32.U32 R3, R3 ;  /* 0x0000000300037245 */ /* 0x000fe20000201000 */
[----:B------:R-:W-:Y:S01]  /*1ac40*/  BSSY.RECONVERGENT B1, `(.L_x_9706) ;  /* 0x0000062000017945 */ /* 0x000fe20003800200 */
[----:B------:R-:W-:Y:S01]  /*1ac50*/  FSEL R2, R2, RZ, P3 ;  /* 0x000000ff02027208 */ /* 0x000fe20001800000 */
[----:B------:R-:W-:Y:S02]  /*1ac60*/  IMAD.MOV.U32 R191, RZ, RZ, 0x2 ;  /* 0x00000002ffbf7424 */ /* 0x000fe400078e00ff */
[----:B------:R-:W-:-:S05]  /*1ac70*/  FFMA.FTZ R3, R3, R11, 1.1641532182693481445e-10 ;  /* 0x2f00000003037423 */ /* 0x000fca000001000b */
[----:B------:R-:W-:Y:S02]  /*1ac80*/  FSETP.GTU.FTZ.AND P4, PT, R3, R0, PT ;  /* 0x000000000300720b */ /* 0x000fe40003f9c000 */
[----:B------:R-:W-:-:S04]  /*1ac90*/  PRMT R3, R122, 0x7632, R3 ;  /* 0x000076327a037816 */ /* 0x000fc80000000003 */
[----:B------:R-:W-:-:S05]  /*1aca0*/  SHF.L.U32 R3, R3, 0x10, RZ ;  /* 0x0000001003037819 */ /* 0x000fca00000006ff */
        /* <DEDUP_REMOVED lines=16> */
.L_x_9708:
        /* <DEDUP_REMOVED lines=12> */
.L_x_9710:
[----:B------:R-:W-:Y:S05]  /*1ae70*/  BSYNC.RECONVERGENT B2 ;  /* 0x0000000000027941 */ /* 0x000fea0003800200 */
.L_x_9709:
        /* <DEDUP_REMOVED lines=62> */
.L_x_9707:
[----:B------:R-:W-:Y:S05]  /*1b260*/  BSYNC.RECONVERGENT B1 ;  /* 0x0000000000017941 */ /* 0x000fea0003800200 */
.L_x_9706:
        /* <DEDUP_REMOVED lines=19> */
.L_x_9713:
        /* <DEDUP_REMOVED lines=12> */
.L_x_9715:
[----:B------:R-:W-:Y:S05]  /*1b460*/  BSYNC.RECONVERGENT B2 ;  /* 0x0000000000027941 */ /* 0x000fea0003800200 */
.L_x_9714:
        /* <DEDUP_REMOVED lines=62> */
.L_x_9712:
[----:B------:R-:W-:Y:S05]  /*1b850*/  BSYNC.RECONVERGENT B1 ;  /* 0x0000000000017941 */ /* 0x000fea0003800200 */
.L_x_9711:
[----:B------:R-:W-:Y:S01]  /*1b860*/  I2FP.F32.U32 R154, R154 ;  /* 0x0000009a009a7245 */ /* 0x000fe20000201000 */
[----:B------:R-:W-:Y:S01]  /*1b870*/  BSSY.RECONVERGENT B1, `(.L_x_9716) ;  /* 0x0000061000017945 */ /* 0x000fe20003800200 */
[----:B------:R-:W-:Y:S01]  /*1b880*/  FSEL R2, R2, RZ, P4 ;  /* 0x000000ff02027208 */ /* 0x000fe20002000000 */
[----:B------:R-:W-:Y:S02]  /*1b890*/  IMAD.MOV.U32 R192, RZ, RZ, 0x2 ;  /* 0x00000002ffc07424 */ /* 0x000fe400078e00ff */
[----:B------:R-:W-:Y:S01]  /*1b8a0*/  FFMA.FTZ R154, R154, R11, 1.1641532182693481445e-10 ;  /* 0x2f0000009a9a7423 */ /* 0x000fe2000001000b */
[----:B------:R-:W-:-:S04]  /*1b8b0*/  IMAD.MOV.U32 R191, RZ, RZ, R12 ;  /* 0x000000ffffbf7224 */ /* 0x000fc800078e000c */
[----:B------:R-:W-:Y:S02]  /*1b8c0*/  FSETP.GTU.FTZ.AND P5, PT, R154, R0, PT ;  /* 0x000000009a00720b */ /* 0x000fe40003fbc000 */
[----:B------:R-:W-:-:S05]  /*1b8d0*/  SHF.L.U32 R154, R123, 0x10, RZ ;  /* 0x000000107b9a7819 */ /* 0x000fca00000006ff */
        /* <DEDUP_REMOVED lines=15> */
.L_x_9718:
        /* <DEDUP_REMOVED lines=12> */
.L_x_9720:
[----:B------:R-:W-:Y:S05]  /*1ba90*/  BSYNC.RECONVERGENT B2 ;  /* 0x0000000000027941 */ /* 0x000fea0003800200 */
.L_x_9719:
        /* <DEDUP_REMOVED lines=62> */
.L_x_9717:
[----:B------:R-:W-:Y:S05]  /*1be80*/  BSYNC.RECONVERGENT B1 ;  /* 0x0000000000017941 */ /* 0x000fea0003800200 */
.L_x_9716:
[----:B------:R-:W-:Y:S01]  /*1be90*/  ISETP.NE.AND P6, PT, R192, 0x1, PT ;  /* 0x00000001c000780c */ /* 0x000fe20003fc5270 */
[----:B------:R-:W-:Y:S01]  /*1bea0*/  IMAD.U32 R155, R155, 0x10000, RZ ;  /* 0x000100009b9b7824 */ /* 0x000fe200078e00ff */
[----:B------:R-:W-:Y:S01]  /*1beb0*/  I2FP.F32.U32 R14, R191 ;  /* 0x000000bf000e7245 */ /* 0x000fe20000201000 */
[----:B------:R-:W-:Y:S01]  /*1bec0*/  BSSY.RECONVERGENT B1, `(.L_x_9721) ;  /* 0x000005d000017945 */ /* 0x000fe20003800200 */
[----:B------:R-:W-:Y:S01]  /*1bed0*/  MOV R191, R12 ;  /* 0x0000000c00bf7202 */ /* 0x000fe20000000f00 */
[----:B------:R-:W-:Y:S02]  /*1bee0*/  FMUL.FTZ R155, R155, R190 ;  /* 0x000000be9b9b7220 */ /* 0x000fe40000410000 */
[----:B------:R-:W-:-:S05]  /*1bef0*/  FFMA.FTZ R14, R14, R11, 1.1641532182693481445e-10 ;  /* 0x2f0000000e0e7423 */ /* 0x000fca000001000b */
[----:B------:R-:W-:Y:S01]  /*1bf00*/  FSETP.LE.FTZ.AND P5, PT, R14, R0, PT ;  /* 0x000000000e00720b */ /* 0x000fe20003fb3000 */
[----:B------:R-:W-:Y:S01]  /*1bf10*/  IMAD.MOV.U32 R14, RZ, RZ, 0x2 ;  /* 0x00000002ff0e7424 */ /* 0x000fe200078e00ff */
        /* <DEDUP_REMOVED lines=9> */
.L_x_9723:
        /* <DEDUP_REMOVED lines=15> */
.L_x_9725:
[----:B------:R-:W-:Y:S05]  /*1c0a0*/  BSYNC.RECONVERGENT B2 ;  /* 0x0000000000027941 */ /* 0x000fea0003800200 */
.L_x_9724:
        /* <DEDUP_REMOVED lines=62> */
.L_x_9722:
[----:B------:R-:W-:Y:S05]  /*1c490*/  BSYNC.RECONVERGENT B1 ;  /* 0x0000000000017941 */ /* 0x000fea0003800200 */
.L_x_9721:
        /* <DEDUP_REMOVED lines=12> */
.L_x_9645:
        /* <DEDUP_REMOVED lines=16> */
.L_x_9729:
        /* <DEDUP_REMOVED lines=12> */
.L_x_9731:
[----:B------:R-:W-:Y:S05]  /*1c720*/  BSYNC.RECONVERGENT B2 ;  /* 0x0000000000027941 */ /* 0x000fea0003800200 */
.L_x_9730:
        /* <DEDUP_REMOVED lines=58> */
[----:B------:R-:W-:Y:S02]  /*1cad0*/  HFMA2 R150, -RZ, RZ, 0, 0 ;  /* 0x00000000ff967431 */ /* 0x000fe400000001ff */
[----:B------:R-:W-:Y:S01]  /*1cae0*/  IMAD.MOV.U32 R12, RZ, RZ, R148 ;  /* 0x000000ffff0c7224 */ /* 0x000fe200078e0094 */
[----:B------:R-:W-:Y:S01]  /*1caf0*/  LOP3.LUT R16, R14, UR5, R149, 0x96, !PT ;  /* 0x000000050e107c12 */ /* 0x000fe2000f8e9695 */
[----:B------:R-:W-:-:S07]  /*1cb00*/  IMAD.MOV.U32 R148, RZ, RZ, R11 ;  /* 0x000000ffff947224 */ /* 0x000fce00078e000b */
.L_x_9728:
[----:B------:R-:W-:Y:S05]  /*1cb10*/  BSYNC.RECONVERGENT B1 ;  /* 0x0000000000017941 */ /* 0x000fea0003800200 */
.L_x_9727:
[----:B--2---:R-:W2:Y:S01]  /*1cb20*/  LDC R194, c[0x0][0x404] ;  /* 0x00010100ffc27b82 */ /* 0x004ea20000000800 */
[----:B------:R-:W-:Y:S01]  /*1cb30*/  I2FP.F32.U32 R11, R148 ;  /* 0x00000094000b7245 */ /* 0x000fe20000201000 */
[----:B------:R-:W-:Y:S01]  /*1cb40*/  IMAD.MOV.U32 R195, RZ, RZ, 0x2f800000 ;  /* 0x2f800000ffc37424 */ /* 0x000fe200078e00ff */
[----:B------:R-:W-:Y:S01]  /*1cb50*/  ISETP.NE.AND P2, PT, R150, 0x1, PT ;  /* 0x000000019600780c */ /* 0x000fe20003f45270 */
[----:B------:R-:W-:Y:S01]  /*1cb60*/  BSSY.RECONVERGENT B1, `(.L_x_9732) ;  /* 0x000005d000017945 */ /* 0x000fe20003800200 */
[----:B------:R-:W-:Y:S01]  /*1cb70*/  LOP3.LUT R18, R18, 0xffffffef, RZ, 0xc0, !PT ;  /* 0xffffffef12127812 */ /* 0x000fe200078ec0ff */
[----:B------:R-:W-:Y:S01]  /*1cb80*/  FFMA.FTZ R11, R11, R195, 1.1641532182693481445e-10 ;  /* 0x2f0000000b0b7423 */ /* 0x000fe200000100c3 */
[C---:B-----5:R-:W-:Y:S01]  /*1cb90*/  PRMT R148, R152.reuse, 0x7632, R148 ;  /* 0x0000763298947816 */ /* 0x060fe20000000094 */
[----:B------:R-:W-:Y:S01]  /*1cba0*/  IMAD.MOV.U32 R149, RZ, RZ, R12 ;  /* 0x000000ffff957224 */ /* 0x000fe200078e000c */
[----:B------:R-:W-:Y:S02]  /*1cbb0*/  MOV R14, 0x2 ;  /* 0x00000002000e7802 */ /* 0x000fe40000000f00 */
        /* <DEDUP_REMOVED lines=12> */
.L_x_9734:
        /* <DEDUP_REMOVED lines=12> */
.L_x_9736:
[----:B------:R-:W-:Y:S05]  /*1cd40*/  BSYNC.RECONVERGENT B2 ;  /* 0x0000000000027941 */ /* 0x000fea0003800200 */
.L_x_9735:
        /* <DEDUP_REMOVED lines=62> */
.L_x_9733:
[----:B------:R-:W-:Y:S05]  /*1d130*/  BSYNC.RECONVERGENT B1 ;  /* 0x0000000000017941 */ /* 0x000fea0003800200 */
.L_x_9732:
        /* <DEDUP_REMOVED lines=19> */
.L_x_9739:
        /* <DEDUP_REMOVED lines=12> */
.L_x_9741:
[----:B------:R-:W-:Y:S05]  /*1d330*/  BSYNC.RECONVERGENT B2 ;  /* 0x0000000000027941 */ /* 0x000fea0003800200 */
.L_x_9740:
        /* <DEDUP_REMOVED lines=62> */
.L_x_9738:
[----:B------:R-:W-:Y:S05]  /*1d720*/  BSYNC.RECONVERGENT B1 ;  /* 0x0000000000017941 */ /* 0x000fea0003800200 */
.L_x_9737:
        /* <DEDUP_REMOVED lines=20> */
.L_x_9744:
        /* <DEDUP_REMOVED lines=12> */
.L_x_9746:
[----:B------:R-:W-:Y:S05]  /*1d930*/  BSYNC.RECONVERGENT B2 ;  /* 0x0000000000027941 */ /* 0x000fea0003800200 */
.L_x_9745:
        /* <DEDUP_REMOVED lines=62> */
.L_x_9743:
[----:B------:R-:W-:Y:S05]  /*1dd20*/  BSYNC.RECONVERGENT B1 ;  /* 0x0000000000017941 */ /* 0x000fea0003800200 */
.L_x_9742:
        /* <DEDUP_REMOVED lines=19> */
.L_x_9749:
        /* <DEDUP_REMOVED lines=12> */
.L_x_9751:
[----:B------:R-:W-:Y:S05]  /*1df20*/  BSYNC.RECONVERGENT B2 ;  /* 0x0000000000027941 */ /* 0x000fea0003800200 */
.L_x_9750:
        /* <DEDUP_REMOVED lines=62> */
.L_x_9748:
[----:B------:R-:W-:Y:S05]  /*1e310*/  BSYNC.RECONVERGENT B1 ;  /* 0x0000000000017941 */ /* 0x000fea0003800200 */
.L_x_9747:
        /* <DEDUP_REMOVED lines=18> */
.L_x_9754:
        /* <DEDUP_REMOVED lines=12> */
.L_x_9756:
[----:B------:R-:W-:Y:S05]  /*1e500*/  BSYNC.RECONVERGENT B2 ;  /* 0x0000000000027941 */ /* 0x000fea0003800200 */
.L_x_9755:
        /* <DEDUP_REMOVED lines=62> */
.L_x_9753:
[----:B------:R-:W-:Y:S05]  /*1e8f0*/  BSYNC.RECONVERGENT B1 ;  /* 0x0000000000017941 */ /* 0x000fea0003800200 */
.L_x_9752:
        /* <DEDUP_REMOVED lines=17> */
.L_x_9759:
        /* <DEDUP_REMOVED lines=12> */
.L_x_9761:
[----:B------:R-:W-:Y:S05]  /*1ead0*/  BSYNC.RECONVERGENT B2 ;  /* 0x0000000000027941 */ /* 0x000fea0003800200 */
.L_x_9760:
        /* <DEDUP_REMOVED lines=62> */
.L_x_9758:
[----:B------:R-:W-:Y:S05]  /*1eec0*/  BSYNC.RECONVERGENT B1 ;  /* 0x0000000000017941 */ /* 0x000fea0003800200 */
.L_x_9757:
        /* <DEDUP_REMOVED lines=18> */
.L_x_9764:
        /* <DEDUP_REMOVED lines=12> */
.L_x_9766:
[----:B------:R-:W-:Y:S05]  /*1f0b0*/  BSYNC.RECONVERGENT B2 ;  /* 0x0000000000027941 */ /* 0x000fea0003800200 */
.L_x_9765:
        /* <DEDUP_REMOVED lines=62> */
.L_x_9763:
[----:B------:R-:W-:Y:S05]  /*1f4a0*/  BSYNC.RECONVERGENT B1 ;  /* 0x0000000000017941 */ /* 0x000fea0003800200 */
.L_x_9762:
        /* <DEDUP_REMOVED lines=42> */
.L_x_9726:
        /* <DEDUP_REMOVED lines=24> */
[----:B------:R-:W-:Y:S02]  /*1f8d0*/  SHF.L.U32 R11, R2, 0x10, RZ ;  /* 0x00000010020b7819 */ /* 0x000fe400000006ff */
[----:B0-----:R-:W-:Y:S02]  /*1f8e0*/  LOP3.LUT R190, R0, 0xffff, RZ, 0xc0, !PT ;  /* 0x0000ffff00be7812 */ /* 0x001fe400078ec0ff */
        /* <DEDUP_REMOVED lines=18> */
.L_x_9767:
[----:B------:R-:W-:Y:S02]  /*1fa10*/  IMAD.MOV.U32 R11, RZ, RZ, R189 ;  /* 0x000000ffff0b7224 */ /* 0x000fe400078e00bd */
[----:B------:R-:W-:-:S07]  /*1fa20*/  VIADD R188, R188, 0x80 ;  /* 0x00000080bcbc7836 */ /* 0x000fce0000000000 */
.L_x_9644:
[----:B------:R-:W-:Y:S05]  /*1fa30*/  BSYNC.RECONVERGENT B0 ;  /* 0x0000000000007941 */ /* 0x000fea0003800200 */
.L_x_9643:
        /* <DEDUP_REMOVED lines=31> */
[----:B------:R-:W-:Y:S01]  /*1fc30*/  @!P2 MOV R189, R11 ;  /* 0x0000000b00bda202 */ /* 0x000fe20000000f00 */
[----:B------:R-:W-:Y:S02]  /*1fc40*/  @P2 VIADD R4, R14, 0x1 ;  /* 0x000000010e042836 */ /* 0x000fe40000000000 */
[----:B------:R-:W-:Y:S02]  /*1fc50*/  @P2 IMAD.MOV.U32 R2, RZ, RZ, R16 ;  /* 0x000000ffff022224 */ /* 0x000fe400078e0010 */
[----:B------:R-:W-:Y:S01]  /*1fc60*/  @P2 IMAD.MOV.U32 R189, RZ, RZ, R11 ;  /* 0x000000ffffbd2224 */ /* 0x000fe200078e000b */
[----:B------:R-:W-:Y:S06]  /*1fc70*/  BRA `(.L_x_9772) ;  /* 0x00000004002c7947 */ /* 0x000fec0003800000 */
.L_x_9773:
        /* <DEDUP_REMOVED lines=12> */
.L_x_9775:
[----:B------:R-:W-:Y:S05]  /*1fd40*/  BSYNC.RECONVERGENT B2 ;  /* 0x0000000000027941 */ /* 0x000fea0003800200 */
.L_x_9774:
        /* <DEDUP_REMOVED lines=62> */
.L_x_9772:
[----:B------:R-:W-:Y:S05]  /*20130*/  BSYNC.RECONVERGENT B1 ;  /* 0x0000000000017941 */ /* 0x000fea0003800200 */
.L_x_9771:
        /* <DEDUP_REMOVED lines=9> */
[----:B------:R-:W-:Y:S02]  /*201d0*/  IMAD.MOV.U32 R3, RZ, RZ, R12 ;  /* 0x000000ffff037224 */ /* 0x000fe400078e000c */
[----:B-1----:R-:W-:-:S02]  /*201e0*/  FSETP.LE.FTZ.AND P4, PT, R2, R0, PT ;  /* 0x000000000200720b */ /* 0x002fc40003f93000 */
[C---:B-----5:R-:W-:Y:S02]  /*201f0*/  SHF.L.U32 R2, R160.reuse, 0x10, RZ ;  /* 0x00000010a0027819 */ /* 0x060fe400000006ff */
[----:B------:R-:W-:-:S03]  /*20200*/  PRMT R160, R160, 0x7632, R160 ;  /* 0x00007632a0a07816 */ /* 0x000fc600000000a0 */
[----:B0-----:R-:W-:-:S06]  /*20210*/  FMUL.FTZ R2, R2, R190 ;  /* 0x000000be02027220 */ /* 0x001fcc0000410000 */
        /* <DEDUP_REMOVED lines=10> */
.L_x_9778:
        /* <DEDUP_REMOVED lines=12> */
.L_x_9780:
[----:B------:R-:W-:Y:S05]  /*20380*/  BSYNC.RECONVERGENT B2 ;  /* 0x0000000000027941 */ /* 0x000fea0003800200 */
.L_x_9779:
        /* <DEDUP_REMOVED lines=62> */
.L_x_9777:
[----:B------:R-:W-:Y:S05]  /*20770*/  BSYNC.RECONVERGENT B1 ;  /* 0x0000000000017941 */ /* 0x000fea0003800200 */
.L_x_9776:
        /* <DEDUP_REMOVED lines=23> */
.L_x_9783:
        /* <DEDUP_REMOVED lines=12> */
.L_x_9785:
[----:B------:R-:W-:Y:S05]  /*209b0*/  BSYNC.RECONVERGENT B2 ;  /* 0x0000000000027941 */ /* 0x000fea0003800200 */
.L_x_9784:
        /* <DEDUP_REMOVED lines=62> */
.L_x_9782:
[----:B------:R-:W-:Y:S05]  /*20da0*/  BSYNC.RECONVERGENT B1 ;  /* 0x0000000000017941 */ /* 0x000fea0003800200 */
.L_x_9781:
        /* <DEDUP_REMOVED lines=20> */
.L_x_9788:
        /* <DEDUP_REMOVED lines=12> */
.L_x_9790:
[----:B------:R-:W-:Y:S05]  /*20fb0*/  BSYNC.RECONVERGENT B2 ;  /* 0x0000000000027941 */ /* 0x000fea0003800200 */
.L_x_9789:
        /* <DEDUP_REMOVED lines=62> */
.L_x_9787:
[----:B------:R-:W-:Y:S05]  /*213a0*/  BSYNC.RECONVERGENT B1 ;  /* 0x0000000000017941 */ /* 0x000fea0003800200 */
.L_x_9786:
        /* <DEDUP_REMOVED lines=24> */
.L_x_9793:
        /* <DEDUP_REMOVED lines=12> */
.L_x_9795:
[----:B------:R-:W-:Y:S05]  /*215f0*/  BSYNC.RECONVERGENT B2 ;  /* 0x0000000000027941 */ /* 0x000fea0003800200 */
.L_x_9794:
        /* <DEDUP_REMOVED lines=62> */
.L_x_9792:
[----:B------:R-:W-:Y:S05]  /*219e0*/  BSYNC.RECONVERGENT B1 ;  /* 0x0000000000017941 */ /* 0x000fea0003800200 */
.L_x_9791:
        /* <DEDUP_REMOVED lines=21> */
.L_x_9798:
        /* <DEDUP_REMOVED lines=12> */
.L_x_9800:
[----:B------:R-:W-:Y:S05]  /*21c00*/  BSYNC.RECONVERGENT B2 ;  /* 0x0000000000027941 */ /* 0x000fea0003800200 */
.L_x_9799:
        /* <DEDUP_REMOVED lines=62> */
.L_x_9797:
[----:B------:R-:W-:Y:S05]  /*21ff0*/  BSYNC.RECONVERGENT B1 ;  /* 0x0000000000017941 */ /* 0x000fea0003800200 */
.L_x_9796:
        /* <DEDUP_REMOVED lines=23> */
.L_x_9803:
        /* <DEDUP_REMOVED lines=12> */
.L_x_9805:
[----:B------:R-:W-:Y:S05]  /*22230*/  BSYNC.RECONVERGENT B2 ;  /* 0x0000000000027941 */ /* 0x000fea0003800200 */
.L_x_9804:
        /* <DEDUP_REMOVED lines=62> */
.L_x_9802:
[----:B------:R-:W-:Y:S05]  /*22620*/  BSYNC.RECONVERGENT B1 ;  /* 0x0000000000017941 */ /* 0x000fea0003800200 */
.L_x_9801:
        /* <DEDUP_REMOVED lines=20> */
.L_x_9808:
        /* <DEDUP_REMOVED lines=12> */
.L_x_9810:
[----:B------:R-:W-:Y:S05]  /*22830*/  BSYNC.RECONVERGENT B2 ;  /* 0x0000000000027941 */ /* 0x000fea0003800200 */
.L_x_9809:
        /* <DEDUP_REMOVED lines=62> */
.L_x_9807:
[----:B------:R-:W-:Y:S05]  /*22c20*/  BSYNC.RECONVERGENT B1 ;  /* 0x0000000000017941 */ /* 0x000fea0003800200 */
.L_x_9806:
        /* <DEDUP_REMOVED lines=24> */
.L_x_9813:
        /* <DEDUP_REMOVED lines=12> */
.L_x_9815:
[----:B------:R-:W-:Y:S05]  /*22e70*/  BSYNC.RECONVERGENT B2 ;  /* 0x0000000000027941 */ /* 0x000fea0003800200 */
.L_x_9814:
        /* <DEDUP_REMOVED lines=62> */
.L_x_9812:
[----:B------:R-:W-:Y:S05]  /*23260*/  BSYNC.RECONVERGENT B1 ;  /* 0x0000000000017941 */ /* 0x000fea0003800200 */
.L_x_9811:
        /* <DEDUP_REMOVED lines=19> */
.L_x_9818:
        /* <DEDUP_REMOVED lines=12> */
.L_x_9820:
[----:B------:R-:W-:Y:S05]  /*23460*/  BSYNC.RECONVERGENT B2 ;  /* 0x0000000000027941 */ /* 0x000fea0003800200 */
.L_x_9819:
        /* <DEDUP_REMOVED lines=62> */
.L_x_9817:
[----:B------:R-:W-:Y:S05]  /*23850*/  BSYNC.RECONVERGENT B1 ;  /* 0x0000000000017941 */ /* 0x000fea0003800200 */
.L_x_9816:
        /* <DEDUP_REMOVED lines=23> */
.L_x_9823:
        /* <DEDUP_REMOVED lines=12> */
.L_x_9825:
[----:B------:R-:W-:Y:S05]  /*23a90*/  BSYNC.RECONVERGENT B2 ;  /* 0x0000000000027941 */ /* 0x000fea0003800200 */
.L_x_9824:
        /* <DEDUP_REMOVED lines=62> */
.L_x_9822:
[----:B------:R-:W-:Y:S05]  /*23e80*/  BSYNC.RECONVERGENT B1 ;  /* 0x0000000000017941 */ /* 0x000fea0003800200 */
.L_x_9821:
        /* <DEDUP_REMOVED lines=18> */
.L_x_9828:
        /* <DEDUP_REMOVED lines=12> */
.L_x_9830:
[----:B------:R-:W-:Y:S05]  /*24070*/  BSYNC.RECONVERGENT B2 ;  /* 0x0000000000027941 */ /* 0x000fea0003800200 */
.L_x_9829:
        /* <DEDUP_REMOVED lines=62> */
.L_x_9827:
[----:B------:R-:W-:Y:S05]  /*24460*/  BSYNC.RECONVERGENT B1 ;  /* 0x0000000000017941 */ /* 0x000fea0003800200 */
.L_x_9826:
        /* <DEDUP_REMOVED lines=24> */
.L_x_9833:
        /* <DEDUP_REMOVED lines=12> */
.L_x_9835:
[----:B------:R-:W-:Y:S05]  /*246b0*/  BSYNC.RECONVERGENT B2 ;  /* 0x0000000000027941 */ /* 0x000fea0003800200 */
.L_x_9834:
        /* <DEDUP_REMOVED lines=62> */
.L_x_9832:
[----:B------:R-:W-:Y:S05]  /*24aa0*/  BSYNC.RECONVERGENT B1 ;  /* 0x0000000000017941 */ /* 0x000fea0003800200 */
.L_x_9831:
        /* <DEDUP_REMOVED lines=19> */
.L_x_9838:
        /* <DEDUP_REMOVED lines=12> */
.L_x_9840:
[----:B------:R-:W-:Y:S05]  /*24ca0*/  BSYNC.RECONVERGENT B2 ;  /* 0x0000000000027941 */ /* 0x000fea0003800200 */
.L_x_9839:
        /* <DEDUP_REMOVED lines=62> */
.L_x_9837:
[----:B------:R-:W-:Y:S05]  /*25090*/  BSYNC.RECONVERGENT B1 ;  /* 0x0000000000017941 */ /* 0x000fea0003800200 */
.L_x_9836:
        /* <DEDUP_REMOVED lines=23> */
.L_x_9843:
        /* <DEDUP_REMOVED lines=12> */
.L_x_9845:
[----:B------:R-:W-:Y:S05]  /*252d0*/  BSYNC.RECONVERGENT B2 ;  /* 0x0000000000027941 */ /* 0x000fea0003800200 */
.L_x_9844:
        /* <DEDUP_REMOVED lines=62> */
.L_x_9842:
[----:B------:R-:W-:Y:S05]  /*256c0*/  BSYNC.RECONVERGENT B1 ;  /* 0x0000000000017941 */ /* 0x000fea0003800200 */
.L_x_9841:
        /* <DEDUP_REMOVED lines=18> */
.L_x_9848:
        /* <DEDUP_REMOVED lines=15> */
.L_x_9850:
[----:B------:R-:W-:Y:S05]  /*258e0*/  BSYNC.RECONVERGENT B2 ;  /* 0x0000000000027941 */ /* 0x000fea0003800200 */
.L_x_9849:
        /* <DEDUP_REMOVED lines=62> */
.L_x_9847:
[----:B------:R-:W-:Y:S05]  /*25cd0*/  BSYNC.RECONVERGENT B1 ;  /* 0x0000000000017941 */ /* 0x000fea0003800200 */
.L_x_9846:
[----:B------:R-:W-:Y:S02]  /*25ce0*/  I2FP.F32.U32 R191, R191 ;  /* 0x000000bf00bf7245 */ /* 0x000fe40000201000 */
[----:B------:R-:W-:-:S03]  /*25cf0*/  FSEL R163, R163, RZ, P5 ;  /* 0x000000ffa3a37208 */ /* 0x000fc60002800000 */
[----:B------:R-:W-:-:S05]  /*25d00*/  FFMA.FTZ R191, R191, R11, 1.1641532182693481445e-10 ;  /* 0x2f000000bfbf7423 */ /* 0x000fca000001000b */
[----:B------:R-:W-:Y:S02]  /*25d10*/  FSETP.GTU.FTZ.AND P6, PT, R191, R0, PT ;  /* 0x00000000bf00720b */ /* 0x000fe40003fdc000 */
[----:B------:R-:W-:-:S04]  /*25d20*/  PRMT R0, R123, 0x7632, R0 ;  /* 0x000076327b007816 */ /* 0x000fc80000000000 */
[----:B------:R-:W-:-:S05]  /*25d30*/  SHF.L.U32 R0, R0, 0x10, RZ ;  /* 0x0000001000007819 */ /* 0x000fca00000006ff */
[----:B------:R-:W-:-:S05]  /*25d40*/  FMUL.FTZ R0, R0, R190 ;  /* 0x000000be00007220 */ /* 0x000fca0000410000 */
[----:B------:R-:W-:Y:S02]  /*25d50*/  FSEL R11, R0, RZ, !P6 ;  /* 0x000000ff000b7208 */ /* 0x000fe40007000000 */
[----:B------:R-:W-:-:S03]  /*25d60*/  SEL R0, RZ, 0x1, P6 ;  /* 0x00000001ff007807 */ /* 0x000fc60003000000 */
[----:B------:R-:W-:-:S04]  /*25d70*/  FADD.FTZ R163, R11, R163 ;  /* 0x000000a30ba37221 */ /* 0x000fc80000010000 */
[----:B------:R-:W-:Y:S01]  /*25d80*/  @P1 FADD.FTZ R163, R131, R163 ;  /* 0x000000a383a31221 */ /* 0x000fe20000010000 */
[----:B------:R-:W-:Y:S06]  /*25d90*/  BRA `(.L_x_9851) ;  /* 0x00000030007c7947 */ /* 0x000fec0003800000 */
.L_x_9770:
        /* <DEDUP_REMOVED lines=16> */
.L_x_9854:
        /* <DEDUP_REMOVED lines=12> */
.L_x_9856:
[----:B------:R-:W-:Y:S05]  /*25f60*/  BSYNC.RECONVERGENT B2 ;  /* 0x0000000000027941 */ /* 0x000fea0003800200 */
.L_x_9855:
        /* <DEDUP_REMOVED lines=59> */
[----:B------:R-:W-:Y:S01]  /*26320*/  MOV R12, R156 ;  /* 0x0000009c000c7202 */ /* 0x000fe20000000f00 */
[----:B------:R-:W-:Y:S01]  /*26330*/  IMAD.MOV.U32 R156, RZ, RZ, R11 ;  /* 0x000000ffff9c7224 */ /* 0x000fe200078e000b */
[----:B------:R-:W-:-:S07]  /*26340*/  LOP3.LUT R16, R14, UR5, R157, 0x96, !PT ;  /* 0x000000050e107c12 */ /* 0x000fce000f8e969d */
.L_x_9853:
[----:B------:R-:W-:Y:S05]  /*26350*/  BSYNC.RECONVERGENT B1 ;  /* 0x0000000000017941 */ /* 0x000fea0003800200 */
.L_x_9852:
[----:B--2---:R-:W2:Y:S01]  /*26360*/  LDC R194, c[0x0][0x404] ;  /* 0x00010100ffc27b82 */ /* 0x004ea20000000800 */
[----:B------:R-:W-:Y:S01]  /*26370*/  I2FP.F32.U32 R11, R156 ;  /* 0x0000009c000b7245 */ /* 0x000fe20000201000 */
[----:B------:R-:W-:Y:S01]  /*26380*/  HFMA2 R195, -RZ, RZ, 0.1171875, 0 ;  /* 0x2f800000ffc37431 */ /* 0x000fe200000001ff */
[----:B------:R-:W-:Y:S01]  /*26390*/  LOP3.LUT R18, R18, 0xffffffef, RZ, 0xc0, !PT ;  /* 0xffffffef12127812 */ /* 0x000fe200078ec0ff */
[----:B------:R-:W-:Y:S01]  /*263a0*/  BSSY.RECONVERGENT B1, `(.L_x_9857) ;  /* 0x000005d000017945 */ /* 0x000fe20003800200 */
[----:B-----5:R-:W-:Y:S01]  /*263b0*/  PRMT R156, R160, 0x7632, R156 ;  /* 0x00007632a09c7816 */ /* 0x020fe2000000009c */
[----:B------:R-:W-:Y:S02]  /*263c0*/  IMAD.MOV.U32 R14, RZ, RZ, 0x2 ;  /* 0x00000002ff0e7424 */ /* 0x000fe400078e00ff */
[----:B------:R-:W-:Y:S01]  /*263d0*/  FFMA.FTZ R11, R11, R195, 1.1641532182693481445e-10 ;  /* 0x2f0000000b0b7423 */ /* 0x000fe200000100c3 */
[----:B------:R-:W-:-:S04]  /*263e0*/  MOV R157, R12 ;  /* 0x0000000c009d7202 */ /* 0x000fc80000000f00 */
[----:B--2---:R-:W-:Y:S01]  /*263f0*/  FSETP.LE.FTZ.AND P2, PT, R11, R194, PT ;  /* 0x000000c20b00720b */ /* 0x004fe20003f53000 */
[----:B------:R-:W-:-:S12]  /*26400*/  IMAD.U32 R11, R160, 0x10000, RZ ;  /* 0x00010000a00b7824 */ /* 0x000fd800078e00ff */
        /* <DEDUP_REMOVED lines=11> */
.L_x_9859:
        /* <DEDUP_REMOVED lines=12> */
.L_x_9861:
[----:B------:R-:W-:Y:S05]  /*26580*/  BSYNC.RECONVERGENT B2 ;  /* 0x0000000000027941 */ /* 0x000fea0003800200 */
.L_x_9860:
[----:B0-----:R-:W-:Y:S01]  /*26590*/  IMAD.WIDE.U32 R190, R19, -0x2daee0ad, RZ ;  /* 0xd2511f5313be7825 */ /* 0x001fe200078e00ff */
        /* <DEDUP_REMOVED lines=61> */
.L_x_9858:
[----:B------:R-:W-:Y:S05]  /*26970*/  BSYNC.RECONVERGENT B1 ;  /* 0x0000000000017941 */ /* 0x000fea0003800200 */
.L_x_9857:
[----:B------:R-:W-:Y:S01]  /*26980*/  I2FP.F32.U32 R157, R157 ;  /* 0x0000009d009d7245 */ /* 0x000fe20000201000 */
[----:B------:R-:W-:Y:S01]  /*26990*/  BSSY.RECONVERGENT B1, `(.L_x_9862) ;  /* 0x000005d000017945 */ /* 0x000fe20003800200 */
[----:B------:R-:W-:Y:S01]  /*269a0*/  LOP3.LUT R18, R18, 0xfffffff7, RZ, 0xc0, !PT ;  /* 0xfffffff712127812 */ /* 0x000fe200078ec0ff */
[----:B------:R-:W-:Y:S02]  /*269b0*/  IMAD.U32 R156, R156, 0x10000, RZ ;  /* 0x000100009c9c7824 */ /* 0x000fe400078e00ff */
[----:B------:R-:W-:Y:S01]  /*269c0*/  FFMA.FTZ R157, R157, R195, 1.1641532182693481445e-10 ;  /* 0x2f0000009d9d7423 */ /* 0x000fe200000100c3 */
[----:B------:R-:W-:-:S04]  /*269d0*/  IMAD.MOV.U32 R160, RZ, RZ, 0x2 ;  /* 0x00000002ffa07424 */ /* 0x000fc800078e00ff */
[----:B------:R-:W-:Y:S02]  /*269e0*/  FSETP.LE.FTZ.AND P2, PT, R157, R194, PT ;  /* 0x000000c29d00720b */ /* 0x000fe40003f53000 */
[----:B------:R-:W-:-:S11]  /*269f0*/  MOV R157, R12 ;  /* 0x0000000c009d7202 */ /* 0x000fd60000000f00 */
        /* <DEDUP_REMOVED lines=11> */
.L_x_9864:
        /* <DEDUP_REMOVED lines=12> */
.L_x_9866:
[----:B------:R-:W-:Y:S05]  /*26b70*/  BSYNC.RECONVERGENT B2 ;  /* 0x0000000000027941 */ /* 0x000fea0003800200 */
.L_x_9865:
[----:B0-----:R-:W-:Y:S01]  /*26b80*/  IMAD.WIDE.U32 R190, R19, -0x2daee0ad, RZ ;  /* 0xd2511f5313be7825 */ /* 0x001fe200078e00ff */
        /* <DEDUP_REMOVED lines=61> */
.L_x_9863:
[----:B------:R-:W-:Y:S05]  /*26f60*/  BSYNC.RECONVERGENT B1 ;  /* 0x0000000000017941 */ /* 0x000fea0003800200 */
.L_x_9862:
[----:B------:R-:W-:Y:S01]  /*26f70*/  I2FP.F32.U32 R14, R157 ;  /* 0x0000009d000e7245 */ /* 0x000fe20000201000 */
[----:B------:R-:W-:Y:S01]  /*26f80*/  BSSY.RECONVERGENT B1, `(.L_x_9867) ;  /* 0x000005e000017945 */ /* 0x000fe20003800200 */
[----:B------:R-:W-:Y:S01]  /*26f90*/  LOP3.LUT R18, R18, 0xfffffffb, RZ, 0xc0, !PT ;  /* 0xfffffffb12127812 */ /* 0x000fe200078ec0ff */
[C---:B------:R-:W-:Y:S01]  /*26fa0*/  IMAD.U32 R157, R161.reuse, 0x10000, RZ ;  /* 0x00010000a19d7824 */ /* 0x040fe200078e00ff */
[----:B------:R-:W-:Y:S01]  /*26fb0*/  PRMT R158, R161, 0x7632, R158 ;  /* 0x00007632a19e7816 */ /* 0x000fe2000000009e */
[----:B------:R-:W-:Y:S01]  /*26fc0*/  FFMA.FTZ R14, R14, R195, 1.1641532182693481445e-10 ;  /* 0x2f0000000e0e7423 */ /* 0x000fe200000100c3 */
[----:B------:R-:W-:-:S04]  /*26fd0*/  MOV R159, R12 ;  /* 0x0000000c009f7202 */ /* 0x000fc80000000f00 */
[----:B------:R-:W-:Y:S01]  /*26fe0*/  FSETP.LE.FTZ.AND P2, PT, R14, R194, PT ;  /* 0x000000c20e00720b */ /* 0x000fe20003f53000 */
[----:B------:R-:W-:-:S12]  /*26ff0*/  IMAD.MOV.U32 R14, RZ, RZ, 0x2 ;  /* 0x00000002ff0e7424 */ /* 0x000fd800078e00ff */
        /* <DEDUP_REMOVED lines=11> */
.L_x_9869:
        /* <DEDUP_REMOVED lines=12> */
.L_x_9871:
[----:B------:R-:W-:Y:S05]  /*27170*/  BSYNC.RECONVERGENT B2 ;  /* 0x0000000000027941 */ /* 0x000fea0003800200 */
.L_x_9870:
        /* <DEDUP_REMOVED lines=62> */
.L_x_9868:
[----:B------:R-:W-:Y:S05]  /*27560*/  BSYNC.RECONVERGENT B1 ;  /* 0x0000000000017941 */ /* 0x000fea0003800200 */
.L_x_9867:
        /* <DEDUP_REMOVED lines=19> */
.L_x_9874:
        /* <DEDUP_REMOVED lines=12> */
.L_x_9876:
[----:B------:R-:W-:Y:S05]  /*27760*/  BSYNC.RECONVERGENT B2 ;  /* 0x0000000000027941 */ /* 0x000fea0003800200 */
.L_x_9875:
        /* <DEDUP_REMOVED lines=62> */
.L_x_9873:
[----:B------:R-:W-:Y:S05]  /*27b50*/  BSYNC.RECONVERGENT B1 ;  /* 0x0000000000017941 */ /* 0x000fea0003800200 */
.L_x_9872:
[----:B------:R-:W-:Y:S01]  /*27b60*/  ISETP.NE.AND P3, PT, R160, 0x1, PT ;  /* 0x00000001a000780c */ /* 0x000fe20003f65270 */
[----:B------:R-:W-:Y:S01]  /*27b70*/  BSSY.RECONVERGENT B1, `(.L_x_9877) ;  /* 0x000005c000017945 */ /* 0x000fe20003800200 */
[----:B------:R-:W-:Y:S01]  /*27b80*/  I2FP.F32.U32 R14, R159 ;  /* 0x0000009f000e7245 */ /* 0x000fe20000201000 */
[C---:B------:R-:W-:Y:S01]  /*27b90*/  IMAD.U32 R159, R162.reuse, 0x10000, RZ ;  /* 0x00010000a29f7824 */ /* 0x040fe200078e00ff */
[----:B------:R-:W-:Y:S02]  /*27ba0*/  PRMT R162, R162, 0x7632, R162 ;  /* 0x00007632a2a27816 */ /* 0x000fe400000000a2 */
[----:B0-----:R-:W-:Y:S01]  /*27bb0*/  MOV R190, R12 ;  /* 0x0000000c00be7202 */ /* 0x001fe20000000f00 */
        /* <DEDUP_REMOVED lines=12> */
.L_x_9879:
        /* <DEDUP_REMOVED lines=12> */
.L_x_9881:
[----:B------:R-:W-:Y:S05]  /*27d40*/  BSYNC.RECONVERGENT B2 ;  /* 0x0000000000027941 */ /* 0x000fea0003800200 */
.L_x_9880:
        /* <DEDUP_REMOVED lines=62> */
.L_x_9878:
[----:B------:R-:W-:Y:S05]  /*28130*/  BSYNC.RECONVERGENT B1 ;  /* 0x0000000000017941 */ /* 0x000fea0003800200 */
.L_x_9877:
[----:B------:R-:W-:Y:S01]  /*28140*/  ISETP.NE.AND P4, PT, R14, 0x1, PT ;  /* 0x000000010e00780c */ /* 0x000fe20003f85270 */
[----:B------:R-:W-:Y:S01]  /*28150*/  BSSY.RECONVERGENT B1, `(.L_x_9882) ;  /* 0x000005b000017945 */ /* 0x000fe20003800200 */
[----:B------:R-:W-:Y:S01]  /*28160*/  I2FP.F32.U32 R160, R190 ;  /* 0x000000be00a07245 */ /* 0x000fe20000201000 */
[----:B------:R-:W-:Y:S01]  /*28170*/  IMAD.MOV.U32 R190, RZ, RZ, 0x2 ;  /* 0x00000002ffbe7424 */ /* 0x000fe200078e00ff */
[----:B------:R-:W-:-:S03]  /*28180*/  MOV R161, R12 ;  /* 0x0000000c00a17202 */ /* 0x000fc60000000f00 */
        /* <DEDUP_REMOVED lines=12> */
.L_x_9884:
        /* <DEDUP_REMOVED lines=12> */
.L_x_9886:
[----:B------:R-:W-:Y:S05]  /*28310*/  BSYNC.RECONVERGENT B2 ;  /* 0x0000000000027941 */ /* 0x000fea0003800200 */
.L_x_9885:
        /* <DEDUP_REMOVED lines=62> */
.L_x_9883:
[----:B------:R-:W-:Y:S05]  /*28700*/  BSYNC.RECONVERGENT B1 ;  /* 0x0000000000017941 */ /* 0x000fea0003800200 */
.L_x_9882:
[----:B------:R-:W-:Y:S01]  /*28710*/  ISETP.NE.AND P5, PT, R190, 0x1, PT ;  /* 0x00000001be00780c */ /* 0x000fe20003fa5270 */
[----:B------:R-:W-:Y:S01]  /*28720*/  BSSY.RECONVERGENT B1, `(.L_x_9887) ;  /* 0x000005c000017945 */ /* 0x000fe20003800200 */
[----:B------:R-:W-:Y:S01]  /*28730*/  I2FP.F32.U32 R14, R161 ;  /* 0x000000a1000e7245 */ /* 0x000fe20000201000 */
[C---:B------:R-:W-:Y:S01]  /*28740*/  IMAD.U32 R161, R163.reuse, 0x10000, RZ ;  /* 0x00010000a3a17824 */ /* 0x040fe200078e00ff */
[----:B------:R-:W-:Y:S02]  /*28750*/  PRMT R163, R163, 0x7632, R163 ;  /* 0x00007632a3a37816 */ /* 0x000fe400000000a3 */
[----:B------:R-:W-:Y:S01]  /*28760*/  MOV R162, R12 ;  /* 0x0000000c00a27202 */ /* 0x000fe20000000f00 */
        /* <DEDUP_REMOVED lines=12> */
.L_x_9889:
        /* <DEDUP_REMOVED lines=12> */
.L_x_9891:
[----:B------:R-:W-:Y:S05]  /*288f0*/  BSYNC.RECONVERGENT B2 ;  /* 0x0000000000027941 */ /* 0x000fea0003800200 */
.L_x_9890:
        /* <DEDUP_REMOVED lines=62> */
.L_x_9888:
[----:B------:R-:W-:Y:S05]  /*28ce0*/  BSYNC.RECONVERGENT B1 ;  /* 0x0000000000017941 */ /* 0x000fea0003800200 */
.L_x_9887:
        /* <DEDUP_REMOVED lines=42> */
.L_x_9851:
        /* <DEDUP_REMOVED lines=44> */
.L_x_9892:
[----:B------:R-:W-:Y:S01]  /*29250*/  MOV R11, R189 ;  /* 0x000000bd000b7202 */ /* 0x000fe20000000f00 */
[----:B------:R-:W-:-:S07]  /*29260*/  VIADD R188, R188, 0x80 ;  /* 0x00000080bcbc7836 */ /* 0x000fce0000000000 */
.L_x_9769:
[----:B------:R-:W-:Y:S05]  /*29270*/  BSYNC.RECONVERGENT B0 ;  /* 0x0000000000007941 */ /* 0x000fea0003800200 */
.L_x_9768:
        /* <DEDUP_REMOVED lines=36> */
.L_x_9898:
        /* <DEDUP_REMOVED lines=12> */
.L_x_9900:
[----:B------:R-:W-:Y:S05]  /*29580*/  BSYNC.RECONVERGENT B2 ;  /* 0x0000000000027941 */ /* 0x000fea0003800200 */
.L_x_9899:
        /* <DEDUP_REMOVED lines=62> */
.L_x_9897:
[----:B------:R-:W-:Y:S05]  /*29970*/  BSYNC.RECONVERGENT B1 ;  /* 0x0000000000017941 */ /* 0x000fea0003800200 */
.L_x_9896:
[----:B------:R-:W1:Y:S01]  /*29980*/  LDC R0, c[0x0][0x404] ;  /* 0x00010100ff007b82 */ /* 0x000e620000000800 */
[----:B------:R-:W-:Y:S01]  /*29990*/  I2FP.F32.U32 R2, R2 ;  /* 0x0000000200027245 */ /* 0x000fe20000201000 */
[----:B0-2---:R-:W-:Y:S01]  /*299a0*/  IMAD.MOV.U32 R190, RZ, RZ, 0x2f800000 ;  /* 0x2f800000ffbe7424 */ /* 0x005fe200078e00ff */
[----:B------:R-:W-:Y:S01]  /*299b0*/  ISETP.NE.AND P2, PT, R4, 0x1, PT ;  /* 0x000000010400780c */ /* 0x000fe20003f45270 */
[----:B-----5:R-:W-:Y:S01]  /*299c0*/  IMAD.U32 R3, R168, 0x10000, RZ ;  /* 0x00010000a8037824 */ /* 0x020fe200078e00ff */
[----:B------:R-:W-:Y:S01]  /*299d0*/  LOP3.LUT R18, R18, 0xffffffef, RZ, 0xc0, !PT ;  /* 0xffffffef12127812 */ /* 0x000fe200078ec0ff */
[----:B------:R-:W-:Y:S01]  /*299e0*/  FFMA.FTZ R2, R2, R190, 1.1641532182693481445e-10 ;  /* 0x2f00000002027423 */ /* 0x000fe200000100be */
[----:B------:R-:W-:Y:S01]  /*299f0*/  BSSY.RECONVERGENT B1, `(.L_x_9901) ;  /* 0x000005c000017945 */ /* 0x000fe20003800200 */
[----:B------:R-:W0:Y:S01]  /*29a00*/  LDC R11, c[0x0][0x408] ;  /* 0x00010200ff0b7b82 */ /* 0x000e220000000800 */
[----:B------:R-:W-:Y:S02]  /*29a10*/  PRMT R168, R168, 0x7632, R168 ;  /* 0x00007632a8a87816 */ /* 0x000fe400000000a8 */
[----:B------:R-:W-:-:S02]  /*29a20*/  MOV R6, 0x2 ;  /* 0x0000000200067802 */ /* 0x000fc40000000f00 */
[----:B-1----:R-:W-:Y:S01]  /*29a30*/  FSETP.LE.FTZ.AND P4, PT, R2, R0, PT ;  /* 0x000000000200720b */ /* 0x002fe20003f93000 */
[----:B0-----:R-:W-:Y:S01]  /*29a40*/  FMUL.FTZ R2, R3, R11 ;  /* 0x0000000b03027220 */ /* 0x001fe20000410000 */
[----:B------:R-:W-:-:S11]  /*29a50*/  IMAD.MOV.U32 R3, RZ, RZ, R12 ;  /* 0x000000ffff037224 */ /* 0x000fd600078e000c */
        /* <DEDUP_REMOVED lines=10> */
.L_x_9903:
        /* <DEDUP_REMOVED lines=12> */
.L_x_9905:
[----:B------:R-:W-:Y:S05]  /*29bc0*/  BSYNC.RECONVERGENT B2 ;  /* 0x0000000000027941 */ /* 0x000fea0003800200 */
.L_x_9904:
        /* <DEDUP_REMOVED lines=62> */
.L_x_9902:
[----:B------:R-:W-:Y:S05]  /*29fb0*/  BSYNC.RECONVERGENT B1 ;  /* 0x0000000000017941 */ /* 0x000fea0003800200 */
.L_x_9901:
[----:B------:R-:W-:Y:S01]  /*29fc0*/  I2FP.F32.U32 R3, R3 ;  /* 0x0000000300037245 */ /* 0x000fe20000201000 */
[----:B------:R-:W-:Y:S01]  /*29fd0*/  BSSY.RECONVERGENT B1, `(.L_x_9906) ;  /* 0x0000061000017945 */ /* 0x000fe20003800200 */
[----:B------:R-:W-:Y:S01]  /*29fe0*/  FSEL R2, R2, RZ, P4 ;  /* 0x000000ff02027208 */ /* 0x000fe20002000000 */
[----:B------:R-:W-:Y:S02]  /*29ff0*/  HFMA2 R4, -RZ, RZ, 0, 1.1920928955078125e-07 ;  /* 0x00000002ff047431 */ /* 0x000fe400000001ff */
        /* <DEDUP_REMOVED lines=19> */
.L_x_9908:
        /* <DEDUP_REMOVED lines=12> */
.L_x_9910:
[----:B------:R-:W-:Y:S05]  /*2a1f0*/  BSYNC.RECONVERGENT B2 ;  /* 0x0000000000027941 */ /* 0x000fea0003800200 */
.L_x_9909:
        /* <DEDUP_REMOVED lines=62> */
.L_x_9907:
[----:B------:R-:W-:Y:S05]  /*2a5e0*/  BSYNC.RECONVERGENT B1 ;  /* 0x0000000000017941 */ /* 0x000fea0003800200 */
.L_x_9906:
        /* <DEDUP_REMOVED lines=20> */
.L_x_9913:
        /* <DEDUP_REMOVED lines=12> */
.L_x_9915:
[----:B------:R-:W-:Y:S05]  /*2a7f0*/  BSYNC.RECONVERGENT B2 ;  /* 0x0000000000027941 */ /* 0x000fea0003800200 */
.L_x_9914:
        /* <DEDUP_REMOVED lines=62> */
.L_x_9912:
[----:B------:R-:W-:Y:S05]  /*2abe0*/  BSYNC.RECONVERGENT B1 ;  /* 0x0000000000017941 */ /* 0x000fea0003800200 */
.L_x_9911:
[----:B------:R-:W-:Y:S01]  /*2abf0*/  I2FP.F32.U32 R3, R3 ;  /* 0x0000000300037245 */ /* 0x000fe20000201000 */
[----:B------:R-:W-:Y:S01]  /*2ac00*/  BSSY.RECONVERGENT B1, `(.L_x_9916) ;  /* 0x0000062000017945 */ /* 0x000fe20003800200 */
[----:B------:R-:W-:Y:S01]  /*2ac10*/  FSEL R2, R2, RZ, P4 ;  /* 0x000000ff02027208 */ /* 0x000fe20002000000 */
[----:B------:R-:W-:Y:S02]  /*2ac20*/  HFMA2 R4, -RZ, RZ, 0, 1.1920928955078125e-07 ;  /* 0x00000002ff047431 */ /* 0x000fe400000001ff */
[----:B------:R-:W-:Y:S02]  /*2ac30*/  IMAD.MOV.U32 R5, RZ, RZ, R12 ;  /* 0x000000ffff057224 */ /* 0x000fe400078e000c */
        /* <DEDUP_REMOVED lines=19> */
.L_x_9918:
        /* <DEDUP_REMOVED lines=12> */
.L_x_9920:
[----:B------:R-:W-:Y:S05]  /*2ae30*/  BSYNC.RECONVERGENT B2 ;  /* 0x0000000000027941 */ /* 0x000fea0003800200 */
.L_x_9919:
        /* <DEDUP_REMOVED lines=62> */
.L_x_9917:
[----:B------:R-:W-:Y:S05]  /*2b220*/  BSYNC.RECONVERGENT B1 ;  /* 0x0000000000017941 */ /* 0x000fea0003800200 */
.L_x_9916:
        /* <DEDUP_REMOVED lines=21> */
.L_x_9923:
        /* <DEDUP_REMOVED lines=12> */
.L_x_9925:
[----:B------:R-:W-:Y:S05]  /*2b440*/  BSYNC.RECONVERGENT B2 ;  /* 0x0000000000027941 */ /* 0x000fea0003800200 */
.L_x_9924:
        /* <DEDUP_REMOVED lines=62> */
.L_x_9922:
[----:B------:R-:W-:Y:S05]  /*2b830*/  BSYNC.RECONVERGENT B1 ;  /* 0x0000000000017941 */ /* 0x000fea0003800200 */
.L_x_9921:
        /* <DEDUP_REMOVED lines=23> */
.L_x_9928:
        /* <DEDUP_REMOVED lines=12> */
.L_x_9930:
[----:B------:R-:W-:Y:S05]  /*2ba70*/  BSYNC.RECONVERGENT B2 ;  /* 0x0000000000027941 */ /* 0x000fea0003800200 */
.L_x_9929:
        /* <DEDUP_REMOVED lines=62> */
.L_x_9927:
[----:B------:R-:W-:Y:S05]  /*2be60*/  BSYNC.RECONVERGENT B1 ;  /* 0x0000000000017941 */ /* 0x000fea0003800200 */
.L_x_9926:
        /* <DEDUP_REMOVED lines=20> */
.L_x_9933:
        /* <DEDUP_REMOVED lines=12> */
.L_x_9935:
[----:B------:R-:W-:Y:S05]  /*2c070*/  BSYNC.RECONVERGENT B2 ;  /* 0x0000000000027941 */ /* 0x000fea0003800200 */
.L_x_9934:
        /* <DEDUP_REMOVED lines=62> */
.L_x_9932:
[----:B------:R-:W-:Y:S05]  /*2c460*/  BSYNC.RECONVERGENT B1 ;  /* 0x0000000000017941 */ /* 0x000fea0003800200 */
.L_x_9931:
        /* <DEDUP_REMOVED lines=24> */
.L_x_9938:
        /* <DEDUP_REMOVED lines=12> */
.L_x_9940:
[----:B------:R-:W-:Y:S05]  /*2c6b0*/  BSYNC.RECONVERGENT B2 ;  /* 0x0000000000027941 */ /* 0x000fea0003800200 */
.L_x_9939:
        /* <DEDUP_REMOVED lines=62> */
.L_x_9937:
[----:B------:R-:W-:Y:S05]  /*2caa0*/  BSYNC.RECONVERGENT B1 ;  /* 0x0000000000017941 */ /* 0x000fea0003800200 */
.L_x_9936:
        /* <DEDUP_REMOVED lines=19> */
.L_x_9943:
        /* <DEDUP_REMOVED lines=12> */
.L_x_9945:
[----:B------:R-:W-:Y:S05]  /*2cca0*/  BSYNC.RECONVERGENT B2 ;  /* 0x0000000000027941 */ /* 0x000fea0003800200 */
.L_x_9944:
        /* <DEDUP_REMOVED lines=62> */
.L_x_9942:
[----:B------:R-:W-:Y:S05]  /*2d090*/  BSYNC.RECONVERGENT B1 ;  /* 0x0000000000017941 */ /* 0x000fea0003800200 */
.L_x_9941:
        /* <DEDUP_REMOVED lines=23> */
.L_x_9948:
        /* <DEDUP_REMOVED lines=12> */
.L_x_9950:
[----:B------:R-:W-:Y:S05]  /*2d2d0*/  BSYNC.RECONVERGENT B2 ;  /* 0x0000000000027941 */ /* 0x000fea0003800200 */
.L_x_9949:
        /* <DEDUP_REMOVED lines=62> */
.L_x_9947:
[----:B------:R-:W-:Y:S05]  /*2d6c0*/  BSYNC.RECONVERGENT B1 ;  /* 0x0000000000017941 */ /* 0x000fea0003800200 */
.L_x_9946:
        /* <DEDUP_REMOVED lines=18> */
.L_x_9953:
        /* <DEDUP_REMOVED lines=12> */
.L_x_9955:
[----:B------:R-:W-:Y:S05]  /*2d8b0*/  BSYNC.RECONVERGENT B2 ;  /* 0x0000000000027941 */ /* 0x000fea0003800200 */
.L_x_9954:
        /* <DEDUP_REMOVED lines=62> */
.L_x_9952:
[----:B------:R-:W-:Y:S05]  /*2dca0*/  BSYNC.RECONVERGENT B1 ;  /* 0x0000000000017941 */ /* 0x000fea0003800200 */
.L_x_9951:
[----:B------:R-:W-:Y:S01]  /*2dcb0*/  I2FP.F32.U32 R3, R3 ;  /* 0x0000000300037245 */ /* 0x000fe20000201000 */
[----:B------:R-:W-:Y:S01]  /*2dcc0*/  BSSY.RECONVERGENT B1, `(.L_x_9956) ;  /* 0x0000062000017945 */ /* 0x000fe20003800200 */
[----:B------:R-:W-:Y:S01]  /*2dcd0*/  FSEL R2, R2, RZ, P3 ;  /* 0x000000ff02027208 */ /* 0x000fe20001800000 */
[----:B------:R-:W-:Y:S02]  /*2dce0*/  HFMA2 R191, -RZ, RZ, 0, 1.1920928955078125e-07 ;  /* 0x00000002ffbf7431 */ /* 0x000fe400000001ff */
        /* <DEDUP_REMOVED lines=20> */
.L_x_9958:
        /* <DEDUP_REMOVED lines=12> */
.L_x_9960:
[----:B------:R-:W-:Y:S05]  /*2def0*/  BSYNC.RECONVERGENT B2 ;  /* 0x0000000000027941 */ /* 0x000fea0003800200 */
.L_x_9959:
        /* <DEDUP_REMOVED lines=62> */
.L_x_9957:
[----:B------:R-:W-:Y:S05]  /*2e2e0*/  BSYNC.RECONVERGENT B1 ;  /* 0x0000000000017941 */ /* 0x000fea0003800200 */
.L_x_9956:
        /* <DEDUP_REMOVED lines=19> */
.L_x_9963:
        /* <DEDUP_REMOVED lines=12> */
.L_x_9965:
[----:B------:R-:W-:Y:S05]  /*2e4e0*/  BSYNC.RECONVERGENT B2 ;  /* 0x0000000000027941 */ /* 0x000fea0003800200 */
.L_x_9964:
        /* <DEDUP_REMOVED lines=62> */
.L_x_9962:
[----:B------:R-:W-:Y:S05]  /*2e8d0*/  BSYNC.RECONVERGENT B1 ;  /* 0x0000000000017941 */ /* 0x000fea0003800200 */
.L_x_9961:
[----:B------:R-:W-:Y:S01]  /*2e8e0*/  I2FP.F32.U32 R170, R170 ;  /* 0x000000aa00aa7245 */ /* 0x000fe20000201000 */
[----:B------:R-:W-:Y:S01]  /*2e8f0*/  BSSY.RECONVERGENT B1, `(.L_x_9966) ;  /* 0x0000061000017945 */ /* 0x000fe20003800200 */
[----:B------:R-:W-:Y:S01]  /*2e900*/  FSEL R2, R2, RZ, P4 ;  /* 0x000000ff02027208 */ /* 0x000fe20002000000 */
[----:B------:R-:W-:Y:S02]  /*2e910*/  HFMA2 R192, -RZ, RZ, 0, 1.1920928955078125e-07 ;  /* 0x00000002ffc07431 */ /* 0x000fe400000001ff */
[----:B------:R-:W-:Y:S02]  /*2e920*/  IMAD.MOV.U32 R191, RZ, RZ, R12 ;  /* 0x000000ffffbf7224 */ /* 0x000fe400078e000c */
        /* <DEDUP_REMOVED lines=18> */
.L_x_9968:
        /* <DEDUP_REMOVED lines=12> */
.L_x_9970:
[----:B------:R-:W-:Y:S05]  /*2eb10*/  BSYNC.RECONVERGENT B2 ;  /* 0x0000000000027941 */ /* 0x000fea0003800200 */
.L_x_9969:
        /* <DEDUP_REMOVED lines=62> */
.L_x_9967:
[----:B------:R-:W-:Y:S05]  /*2ef00*/  BSYNC.RECONVERGENT B1 ;  /* 0x0000000000017941 */ /* 0x000fea0003800200 */
.L_x_9966:
        /* <DEDUP_REMOVED lines=18> */
.L_x_9973:
        /* <DEDUP_REMOVED lines=15> */
.L_x_9975:
[----:B------:R-:W-:Y:S05]  /*2f120*/  BSYNC.RECONVERGENT B2 ;  /* 0x0000000000027941 */ /* 0x000fea0003800200 */
.L_x_9974:
        /* <DEDUP_REMOVED lines=62> */
.L_x_9972:
[----:B------:R-:W-:Y:S05]  /*2f510*/  BSYNC.RECONVERGENT B1 ;  /* 0x0000000000017941 */ /* 0x000fea0003800200 */
.L_x_9971:
[----:B------:R-:W-:Y:S02]  /*2f520*/  I2FP.F32.U32 R191, R191 ;  /* 0x000000bf00bf7245 */ /* 0x000fe40000201000 */
[----:B------:R-:W-:-:S03]  /*2f530*/  FSEL R171, R171, RZ, P5 ;  /* 0x000000ffabab7208 */ /* 0x000fc60002800000 */
[----:B------:R-:W-:-:S05]  /*2f540*/  FFMA.FTZ R191, R191, R190, 1.1641532182693481445e-10 ;  /* 0x2f000000bfbf7423 */ /* 0x000fca00000100be */
[----:B------:R-:W-:Y:S02]  /*2f550*/  FSETP.GTU.FTZ.AND P6, PT, R191, R0, PT ;  /* 0x00000000bf00720b */ /* 0x000fe40003fdc000 */
[----:B------:R-:W-:-:S05]  /*2f560*/  PRMT R0, R123, 0x7632, R0 ;  /* 0x000076327b007816 */ /* 0x000fca0000000000 */
[----:B------:R-:W-:-:S04]  /*2f570*/  IMAD.U32 R0, R0, 0x10000, RZ ;  /* 0x0001000000007824 */ /* 0x000fc800078e00ff */
[----:B------:R-:W-:Y:S01]  /*2f580*/  FMUL.FTZ R11, R0, R11 ;  /* 0x0000000b000b7220 */ /* 0x000fe20000410000 */
[----:B------:R-:W-:-:S04]  /*2f590*/  SEL R0, RZ, 0x1, P6 ;  /* 0x00000001ff007807 */ /* 0x000fc80003000000 */
[----:B------:R-:W-:-:S05]  /*2f5a0*/  FSEL R11, R11, RZ, !P6 ;  /* 0x000000ff0b0b7208 */ /* 0x000fca0007000000 */
[----:B------:R-:W-:-:S04]  /*2f5b0*/  FADD.FTZ R171, R11, R171 ;  /* 0x000000ab0bab7221 */ /* 0x000fc80000010000 */
[----:B------:R-:W-:Y:S01]  /*2f5c0*/  @P1 FADD.FTZ R171, R131, R171 ;  /* 0x000000ab83ab1221 */ /* 0x000fe20000010000 */
[----:B------:R-:W-:Y:S06]  /*2f5d0*/  BRA `(.L_x_9976) ;  /* 0x00000030007c7947 */ /* 0x000fec0003800000 */
.L_x_9895:
[----:B------:R-:W-:Y:S01]  /*2f5e0*/  ISETP.NE.AND P2, PT, R14, 0x1, PT ;  /* 0x000000010e00780c */ /* 0x000fe20003f45270 */
[----:B------:R-:W-:Y:S01]  /*2f5f0*/  BSSY.RECONVERGENT B1, `(.L_x_9977) ;  /* 0x000005a000017945 */ /* 0x000fe20003800200 */
[----:B----4-:R-:W-:Y:S02]  /*2f600*/  HFMA2 R166, -RZ, RZ, 0, 1.1920928955078125e-07 ;  /* 0x00000002ffa67431 */ /* 0x010fe400000001ff */
        /* <DEDUP_REMOVED lines=13> */
.L_x_9979:
        /* <DEDUP_REMOVED lines=12> */
.L_x_9981:
[----:B------:R-:W-:Y:S05]  /*2f7a0*/  BSYNC.RECONVERGENT B2 ;  /* 0x0000000000027941 */ /* 0x000fea0003800200 */
.L_x_9980:
        /* <DEDUP_REMOVED lines=62> */
.L_x_9978:
[----:B------:R-:W-:Y:S05]  /*2fb90*/  BSYNC.RECONVERGENT B1 ;  /* 0x0000000000017941 */ /* 0x000fea0003800200 */
.L_x_9977:
[----:B--2---:R-:W2:Y:S01]  /*2fba0*/  LDC R194, c[0x0][0x404] ;  /* 0x00010100ffc27b82 */ /* 0x004ea20000000800 */
[----:B------:R-:W-:Y:S01]  /*2fbb0*/  I2FP.F32.U32 R11, R164 ;  /* 0x000000a4000b7245 */ /* 0x000fe20000201000 */
[----:B------:R-:W-:Y:S01]  /*2fbc0*/  IMAD.MOV.U32 R195, RZ, RZ, 0x2f800000 ;  /* 0x2f800000ffc37424 */ /* 0x000fe200078e00ff */
[----:B------:R-:W-:Y:S01]  /*2fbd0*/  LOP3.LUT R18, R18, 0xffffffef, RZ, 0xc0, !PT ;  /* 0xffffffef12127812 */ /* 0x000fe200078ec0ff */
[----:B------:R-:W-:Y:S01]  /*2fbe0*/  BSSY.RECONVERGENT B1, `(.L_x_9982) ;  /* 0x000005d000017945 */ /* 0x000fe20003800200 */
[----:B-----5:R-:W-:Y:S01]  /*2fbf0*/  PRMT R164, R168, 0x7632, R164 ;  /* 0x00007632a8a47816 */ /* 0x020fe200000000a4 */
[----:B------:R-:W-:Y:S01]  /*2fc00*/  FFMA.FTZ R11, R11, R195, 1.1641532182693481445e-10 ;  /* 0x2f0000000b0b7423 */ /* 0x000fe200000100c3 */
[----:B------:R-:W-:Y:S02]  /*2fc10*/  IMAD.MOV.U32 R14, RZ, RZ, 0x2 ;  /* 0x00000002ff0e7424 */ /* 0x000fe400078e00ff */
[----:B------:R-:W-:Y:S02]  /*2fc20*/  IMAD.MOV.U32 R165, RZ, RZ, R12 ;  /* 0x000000ffffa57224 */ /* 0x000fe400078e000c */
[----:B--2---:R-:W-:-:S02]  /*2fc30*/  FSETP.LE.FTZ.AND P2, PT, R11, R194, PT ;  /* 0x000000c20b00720b */ /* 0x004fc40003f53000 */
[----:B------:R-:W-:-:S11]  /*2fc40*/  SHF.L.U32 R11, R168, 0x10, RZ ;  /* 0x00000010a80b7819 */ /* 0x000fd600000006ff */
        /* <DEDUP_REMOVED lines=11> */
.L_x_9984:
        /* <DEDUP_REMOVED lines=12> */
.L_x_9986:
[----:B------:R-:W-:Y:S05]  /*2fdc0*/  BSYNC.RECONVERGENT B2 ;  /* 0x0000000000027941 */ /* 0x000fea0003800200 */
.L_x_9985:
        /* <DEDUP_REMOVED lines=62> */
.L_x_9983:
[----:B------:R-:W-:Y:S05]  /*301b0*/  BSYNC.RECONVERGENT B1 ;  /* 0x0000000000017941 */ /* 0x000fea0003800200 */
.L_x_9982:
[----:B------:R-:W-:Y:S01]  /*301c0*/  I2FP.F32.U32 R165, R165 ;  /* 0x000000a500a57245 */ /* 0x000fe20000201000 */
[----:B------:R-:W-:Y:S01]  /*301d0*/  BSSY.RECONVERGENT B1, `(.L_x_9987) ;  /* 0x000005d000017945 */ /* 0x000fe20003800200 */
[----:B------:R-:W-:Y:S01]  /*301e0*/  LOP3.LUT R18, R18, 0xfffffff7, RZ, 0xc0, !PT ;  /* 0xfffffff712127812 */ /* 0x000fe200078ec0ff */
[----:B------:R-:W-:Y:S01]  /*301f0*/  IMAD.MOV.U32 R168, RZ, RZ, 0x2 ;  /* 0x00000002ffa87424 */ /* 0x000fe200078e00ff */
[----:B------:R-:W-:Y:S01]  /*30200*/  SHF.L.U32 R164, R164, 0x10, RZ ;  /* 0x00000010a4a47819 */ /* 0x000fe200000006ff */
        /* <DEDUP_REMOVED lines=14> */
.L_x_9989:
        /* <DEDUP_REMOVED lines=12> */
.L_x_9991:
[----:B------:R-:W-:Y:S05]  /*303b0*/  BSYNC.RECONVERGENT B2 ;  /* 0x0000000000027941 */ /* 0x000fea0003800200 */
.L_x_9990:
        /* <DEDUP_REMOVED lines=62> */
.L_x_9988:
[----:B------:R-:W-:Y:S05]  /*307a0*/  BSYNC.RECONVERGENT B1 ;  /* 0x0000000000017941 */ /* 0x000fea0003800200 */
.L_x_9987:
[----:B------:R-:W-:Y:S01]  /*307b0*/  I2FP.F32.U32 R14, R165 ;  /* 0x000000a5000e7245 */ /* 0x000fe20000201000 */
[----:B------:R-:W-:Y:S01]  /*307c0*/  BSSY.RECONVERGENT B1, `(.L_x_9992) ;  /* 0x000005e000017945 */ /* 0x000fe20003800200 */
[----:B------:R-:W-:Y:S01]  /*307d0*/  LOP3.LUT R18, R18, 0xfffffffb, RZ, 0xc0, !PT ;  /* 0xfffffffb12127812 */ /* 0x000fe200078ec0ff */
[----:B------:R-:W-:Y:S01]  /*307e0*/  IMAD.MOV.U32 R167, RZ, RZ, R12 ;  /* 0x000000ffffa77224 */ /* 0x000fe200078e000c */
[C---:B------:R-:W-:Y:S01]  /*307f0*/  SHF.L.U32 R165, R169.reuse, 0x10, RZ ;  /* 0x00000010a9a57819 */ /* 0x040fe200000006ff */
[----:B------:R-:W-:Y:S01]  /*30800*/  FFMA.FTZ R14, R14, R195, 1.1641532182693481445e-10 ;  /* 0x2f0000000e0e7423 */ /* 0x000fe200000100c3 */
[----:B------:R-:W-:-:S04]  /*30810*/  PRMT R166, R169, 0x7632, R166 ;  /* 0x00007632a9a67816 */ /* 0x000fc800000000a6 */
        /* <DEDUP_REMOVED lines=13> */
.L_x_9994:
        /* <DEDUP_REMOVED lines=12> */
.L_x_9996:
[----:B------:R-:W-:Y:S05]  /*309b0*/  BSYNC.RECONVERGENT B2 ;  /* 0x0000000000027941 */ /* 0x000fea0003800200 */
.L_x_9995:
        /* <DEDUP_REMOVED lines=62> */
.L_x_9993:
[----:B------:R-:W-:Y:S05]  /*30da0*/  BSYNC.RECONVERGENT B1 ;  /* 0x0000000000017941 */ /* 0x000fea0003800200 */
.L_x_9992:
        /* <DEDUP_REMOVED lines=19> */
.L_x_9999:
        /* <DEDUP_REMOVED lines=12> */
.L_x_10001:
[----:B------:R-:W-:Y:S05]  /*30fa0*/  BSYNC.RECONVERGENT B2 ;  /* 0x0000000000027941 */ /* 0x000fea0003800200 */
.L_x_10000:
        /* <DEDUP_REMOVED lines=62> */
.L_x_9998:
[----:B------:R-:W-:Y:S05]  /*31390*/  BSYNC.RECONVERGENT B1 ;  /* 0x0000000000017941 */ /* 0x000fea0003800200 */
.L_x_9997:
[----:B------:R-:W-:Y:S01]  /*313a0*/  ISETP.NE.AND P3, PT, R168, 0x1, PT ;  /* 0x00000001a800780c */ /* 0x000fe20003f65270 */
[----:B------:R-:W-:Y:S01]  /*313b0*/  BSSY.RECONVERGENT B1, `(.L_x_10002) ;  /* 0x000005c000017945 */ /* 0x000fe20003800200 */
[----:B------:R-:W-:Y:S01]  /*313c0*/  I2FP.F32.U32 R14, R167 ;  /* 0x000000a7000e7245 */ /* 0x000fe20000201000 */
[----:B0-----:R-:W-:Y:S01]  /*313d0*/  IMAD.MOV.U32 R190, RZ, RZ, R12 ;  /* 0x000000ffffbe7224 */ /* 0x001fe200078e000c */
[C---:B------:R-:W-:Y:S02]  /*313e0*/  SHF.L.U32 R167, R170.reuse, 0x10, RZ ;  /* 0x00000010aaa77819 */ /* 0x040fe400000006ff */
[----:B------:R-:W-:Y:S01]  /*313f0*/  PRMT R170, R170, 0x7632, R170 ;  /* 0x00007632aaaa7816 */ /* 0x000fe200000000aa */
        /* <DEDUP_REMOVED lines=12> */
.L_x_10004:
        /* <DEDUP_REMOVED lines=12> */
.L_x_10006:
[----:B------:R-:W-:Y:S05]  /*31580*/  BSYNC.RECONVERGENT B2 ;  /* 0x0000000000027941 */ /* 0x000fea0003800200 */
.L_x_10005:
        /* <DEDUP_REMOVED lines=62> */
.L_x_10003:
[----:B------:R-:W-:Y:S05]  /*31970*/  BSYNC.RECONVERGENT B1 ;  /* 0x0000000000017941 */ /* 0x000fea0003800200 */
.L_x_10002:
[----:B------:R-:W-:Y:S01]  /*31980*/  ISETP.NE.AND P4, PT, R14, 0x1, PT ;  /* 0x000000010e00780c */ /* 0x000fe20003f85270 */
[----:B------:R-:W-:Y:S01]  /*31990*/  BSSY.RECONVERGENT B1, `(.L_x_10007) ;  /* 0x000005b000017945 */ /* 0x000fe20003800200 */
[----:B------:R-:W-:Y:S01]  /*319a0*/  I2FP.F32.U32 R168, R190 ;  /* 0x000000be00a87245 */ /* 0x000fe20000201000 */
[----:B------:R-:W-:Y:S02]  /*319b0*/  IMAD.MOV.U32 R190, RZ, RZ, 0x2 ;  /* 0x00000002ffbe7424 */ /* 0x000fe400078e00ff */
[----:B------:R-:W-:Y:S02]  /*319c0*/  IMAD.MOV.U32 R169, RZ, RZ, R12 ;  /* 0x000000ffffa97224 */ /* 0x000fe400078e000c */
[----:B------:R-:W-:-:S05]  /*319d0*/  FFMA.FTZ R168, R168, R195, 1.1641532182693481445e-10 ;  /* 0x2f000000a8a87423 */ /* 0x000fca00000100c3 */
[----:B------:R-:W-:Y:S02]  /*319e0*/  FSETP.LE.FTZ.AND P3, PT, R168, R194, PT ;  /* 0x000000c2a800720b */ /* 0x000fe40003f73000 */
[----:B------:R-:W-:Y:S01]  /*319f0*/  SHF.L.U32 R168, R170, 0x10, RZ ;  /* 0x00000010aaa87819 */ /* 0x000fe200000006ff */
        /* <DEDUP_REMOVED lines=9> */
.L_x_10009:
        /* <DEDUP_REMOVED lines=12> */
.L_x_10011:
[----:B------:R-:W-:Y:S05]  /*31b50*/  BSYNC.RECONVERGENT B2 ;  /* 0x0000000000027941 */ /* 0x000fea0003800200 */
.L_x_10010:
        /* <DEDUP_REMOVED lines=62> */
.L_x_10008:
[----:B------:R-:W-:Y:S05]  /*31f40*/  BSYNC.RECONVERGENT B1 ;  /* 0x0000000000017941 */ /* 0x000fea0003800200 */
.L_x_10007:
[----:B------:R-:W-:Y:S01]  /*31f50*/  ISETP.NE.AND P5, PT, R190, 0x1, PT ;  /* 0x00000001be00780c */ /* 0x000fe20003fa5270 */
[----:B------:R-:W-:Y:S01]  /*31f60*/  BSSY.RECONVERGENT B1, `(.L_x_10012) ;  /* 0x000005c000017945 */ /* 0x000fe20003800200 */
[----:B------:R-:W-:Y:S01]  /*31f70*/  I2FP.F32.U32 R14, R169 ;  /* 0x000000a9000e7245 */ /* 0x000fe20000201000 */
[----:B------:R-:W-:Y:S01]  /*31f80*/  IMAD.MOV.U32 R170, RZ, RZ, R12 ;  /* 0x000000ffffaa7224 */ /* 0x000fe200078e000c */
        /* <DEDUP_REMOVED lines=14> */
.L_x_10014:
        /* <DEDUP_REMOVED lines=12> */
.L_x_10016:
[----:B------:R-:W-:Y:S05]  /*32130*/  BSYNC.RECONVERGENT B2 ;  /* 0x0000000000027941 */ /* 0x000fea0003800200 */
.L_x_10015:
        /* <DEDUP_REMOVED lines=62> */
.L_x_10013:
[----:B------:R-:W-:Y:S05]  /*32520*/  BSYNC.RECONVERGENT B1 ;  /* 0x0000000000017941 */ /* 0x000fea0003800200 */
.L_x_10012:
        /* <DEDUP_REMOVED lines=8> */
[C---:B------:R-:W-:Y:S02]  /*325b0*/  LOP3.LUT P2, RZ, R18.reuse, 0x10, RZ, 0xc0, !PT ;  /* 0x0000001012ff7812 */ /* 0x040fe4000784c0ff */
[----:B------:R-:W-:-:S02]  /*325c0*/  LOP3.LUT R18, R18, 0xffffdfff, RZ, 0xc0, !PT ;  /* 0xffffdfff12127812 */ /* 0x000fc400078ec0ff */
[----:B------:R-:W-:Y:S01]  /*325d0*/  SHF.L.U32 R170, R171, 0x10, RZ ;  /* 0x00000010abaa7819 */ /* 0x000fe200000006ff */
[----:B------:R-:W-:Y:S01]  /*325e0*/  FMUL.FTZ R171, R166, UR7 ;  /* 0x00000007a6ab7c20 */ /* 0x000fe20008410000 */
[----:B------:R-:W-:Y:S01]  /*325f0*/  @P1 LOP3.LUT R18, R18, 0x2000, RZ, 0xfc, !PT ;  /* 0x0000200012121812 */ /* 0x000fe200078efcff */
[----:B------:R-:W-:Y:S01]  /*32600*/  FMUL.FTZ R166, R165, UR7 ;  /* 0x00000007a5a67c20 */ /* 0x000fe20008410000 */
[----:B------:R-:W-:Y:S01]  /*32610*/  FMUL.FTZ R165, R11, UR7 ;  /* 0x000000070ba57c20 */ /* 0x000fe20008410000 */
[----:B------:R-:W-:Y:S01]  /*32620*/  FMUL.FTZ R11, R170, UR7 ;  /* 0x00000007aa0b7c20 */ /* 0x000fe20008410000 */
[C---:B------:R-:W-:Y:S02]  /*32630*/  LOP3.LUT P1, RZ, R18.reuse, 0x8, RZ, 0xc0, !PT ;  /* 0x0000000812ff7812 */ /* 0x040fe4000782c0ff */
[----:B------:R-:W-:Y:S02]  /*32640*/  LOP3.LUT R18, R18, 0xffffefff, RZ, 0xc0, !PT ;  /* 0xffffefff12127812 */ /* 0x000fe400078ec0ff */
[----:B------:R-:W-:-:S02]  /*32650*/  FSEL R164, R165, RZ, P2 ;  /* 0x000000ffa5a47208 */ /* 0x000fc40001000000 */
[----:B------:R-:W-:Y:S02]  /*32660*/  @P0 LOP3.LUT R18, R18, 0x1000, RZ, 0xfc, !PT ;  /* 0x0000100012120812 */ /* 0x000fe400078efcff */
[----:B------:R-:W-:Y:S02]  /*32670*/  FSEL R165, R190, RZ, P1 ;  /* 0x000000ffbea57208 */ /* 0x000fe40000800000 */
[C---:B------:R-:W-:Y:S02]  /*32680*/  LOP3.LUT P1, RZ, R18.reuse, 0x2000, RZ, 0xc0, !PT ;  /* 0x0000200012ff7812 */ /* 0x040fe4000782c0ff */
[C---:B------:R-:W-:Y:S02]  /*32690*/  LOP3.LUT P2, RZ, R18.reuse, 0x4000, RZ, 0xc0, !PT ;  /* 0x0000400012ff7812 */ /* 0x040fe4000784c0ff */
[C---:B------:R-:W-:Y:S02]  /*326a0*/  LOP3.LUT P6, RZ, R18.reuse, 0x2, RZ, 0xc0, !PT ;  /* 0x0000000212ff7812 */ /* 0x040fe400078cc0ff */
[----:B------:R-:W-:-:S02]  /*326b0*/  LOP3.LUT P0, RZ, R18, 0x4, RZ, 0xc0, !PT ;  /* 0x0000000412ff7812 */ /* 0x000fc4000780c0ff */
[----:B------:R-:W-:Y:S02]  /*326c0*/  FSETP.GTU.FTZ.AND P5, PT, R195, R194, PT ;  /* 0x000000c2c300720b */ /* 0x000fe40003fbc000 */
[----:B------:R-:W-:Y:S02]  /*326d0*/  FSEL R170, R169, RZ, P4 ;  /* 0x000000ffa9aa7208 */ /* 0x000fe40002000000 */
[----:B------:R-:W-:Y:S01]  /*326e0*/  FSEL R169, R168, RZ, P3 ;  /* 0x000000ffa8a97208 */ /* 0x000fe20001800000 */
[----:B------:R-:W-:Y:S01]  /*326f0*/  @P1 FADD.FTZ R164, R124, R164 ;  /* 0x000000a47ca41221 */ /* 0x000fe20000010000 */
        /* <DEDUP_REMOVED lines=12> */
[----:B------:R-:W-:-:S13]  /*327c0*/  PLOP3.LUT P5, PT, P5, PT, PT, 0x8, 0x80 ;  /* 0x000000000080781c */ /* 0x000fda0002fae170 */
.L_x_9976:
        /* <DEDUP_REMOVED lines=44> */
.L_x_10017:
[----:B------:R-:W-:Y:S01]  /*32a90*/  IMAD.MOV.U32 R11, RZ, RZ, R189 ;  /* 0x000000ffff0b7224 */ /* 0x000fe200078e00bd */
[----:B------:R-:W-:-:S07]  /*32aa0*/  IADD3 R188, PT, PT, R188, 0x80, RZ ;  /* 0x00000080bcbc7810 */ /* 0x000fce0007ffe0ff */
.L_x_9894:
[----:B------:R-:W-:Y:S05]  /*32ab0*/  BSYNC.RECONVERGENT B0 ;  /* 0x0000000000007941 */ /* 0x000fea0003800200 */
.L_x_9893:
        /* <DEDUP_REMOVED lines=36> */
.L_x_10023:
        /* <DEDUP_REMOVED lines=12> */
.L_x_10025:
[----:B------:R-:W-:Y:S05]  /*32dc0*/  BSYNC.RECONVERGENT B2 ;  /* 0x0000000000027941 */ /* 0x000fea0003800200 */
.L_x_10024:
        /* <DEDUP_REMOVED lines=60> */
[----:B------:R-:W-:Y:S01]  /*33190*/  MOV R12, R2 ;  /* 0x00000002000c7202 */ /* 0x000fe20000000f00 */
[----:B------:R-:W-:-:S07]  /*331a0*/  IMAD.MOV.U32 R2, RZ, RZ, R11 ;  /* 0x000000ffff027224 */ /* 0x000fce00078e000b */
.L_x_10022:
[----:B------:R-:W-:Y:S05]  /*331b0*/  BSYNC.RECONVERGENT B1 ;  /* 0x0000000000017941 */ /* 0x000fea0003800200 */
.L_x_10021:
[----:B------:R-:W1:Y:S01]  /*331c0*/  LDC R0, c[0x0][0x404] ;  /* 0x00010100ff007b82 */ /* 0x000e620000000800 */
[----:B------:R-:W-:Y:S01]  /*331d0*/  I2FP.F32.U32 R2, R2 ;  /* 0x0000000200027245 */ /* 0x000fe20000201000 */
[----:B0-2---:R-:W-:Y:S01]  /*331e0*/  HFMA2 R190, -RZ, RZ, 0.1171875, 0 ;  /* 0x2f800000ffbe7431 */ /* 0x005fe200000001ff */
[----:B------:R-:W-:Y:S01]  /*331f0*/  ISETP.NE.AND P2, PT, R4, 0x1, PT ;  /* 0x000000010400780c */ /* 0x000fe20003f45270 */
[----:B-----5:R-:W-:Y:S01]  /*33200*/  IMAD.U32 R3, R176, 0x10000, RZ ;  /* 0x00010000b0037824 */ /* 0x020fe200078e00ff */
[----:B------:R-:W-:Y:S01]  /*33210*/  LOP3.LUT R18, R18, 0xffffffef, RZ, 0xc0, !PT ;  /* 0xffffffef12127812 */ /* 0x000fe200078ec0ff */
[----:B------:R-:W-:Y:S01]  /*33220*/  BSSY.RECONVERGENT B1, `(.L_x_10026) ;  /* 0x000005d000017945 */ /* 0x000fe20003800200 */
[----:B------:R-:W-:Y:S01]  /*33230*/  FFMA.FTZ R2, R2, R190, 1.1641532182693481445e-10 ;  /* 0x2f00000002027423 */ /* 0x000fe200000100be */
[----:B------:R-:W0:Y:S01]  /*33240*/  LDC R11, c[0x0][0x408] ;  /* 0x00010200ff0b7b82 */ /* 0x000e220000000800 */
[----:B------:R-:W-:Y:S01]  /*33250*/  PRMT R176, R176, 0x7632, R176 ;  /* 0x00007632b0b07816 */ /* 0x000fe200000000b0 */
[----:B------:R-:W-:-:S02]  /*33260*/  IMAD.MOV.U32 R6, RZ, RZ, 0x2 ;  /* 0x00000002ff067424 */ /* 0x000fc400078e00ff */
[----:B-1----:R-:W-:Y:S01]  /*33270*/  FSETP.LE.FTZ.AND P4, PT, R2, R0, PT ;  /* 0x000000000200720b */ /* 0x002fe20003f93000 */
[----:B0-----:R-:W-:Y:S01]  /*33280*/  FMUL.FTZ R2, R3, R11 ;  /* 0x0000000b03027220 */ /* 0x001fe20000410000 */
[----:B------:R-:W-:-:S11]  /*33290*/  MOV R3, R12 ;  /* 0x0000000c00037202 */ /* 0x000fd60000000f00 */
        /* <DEDUP_REMOVED lines=10> */
.L_x_10028:
        /* <DEDUP_REMOVED lines=12> */
.L_x_10030:
[----:B------:R-:W-:Y:S05]  /*33400*/  BSYNC.RECONVERGENT B2 ;  /* 0x0000000000027941 */ /* 0x000fea0003800200 */
.L_x_10029:
        /* <DEDUP_REMOVED lines=62> */
.L_x_10027:
[----:B------:R-:W-:Y:S05]  /*337f0*/  BSYNC.RECONVERGENT B1 ;  /* 0x0000000000017941 */ /* 0x000fea0003800200 */
.L_x_10026:
        /* <DEDUP_REMOVED lines=23> */
.L_x_10033:
        /* <DEDUP_REMOVED lines=12> */
.L_x_10035:
[----:B------:R-:W-:Y:S05]  /*33a30*/  BSYNC.RECONVERGENT B2 ;  /* 0x0000000000027941 */ /* 0x000fea0003800200 */
.L_x_10034:
        /* <DEDUP_REMOVED lines=62> */
.L_x_10032:
[----:B------:R-:W-:Y:S05]  /*33e20*/  BSYNC.RECONVERGENT B1 ;  /* 0x0000000000017941 */ /* 0x000fea0003800200 */
.L_x_10031:
        /* <DEDUP_REMOVED lines=20> */
.L_x_10038:
        /* <DEDUP_REMOVED lines=12> */
.L_x_10040:
[----:B------:R-:W-:Y:S05]  /*34030*/  BSYNC.RECONVERGENT B2 ;  /* 0x0000000000027941 */ /* 0x000fea0003800200 */
.L_x_10039:
        /* <DEDUP_REMOVED lines=62> */
.L_x_10037:
[----:B------:R-:W-:Y:S05]  /*34420*/  BSYNC.RECONVERGENT B1 ;  /* 0x0000000000017941 */ /* 0x000fea0003800200 */
.L_x_10036:
        /* <DEDUP_REMOVED lines=24> */
.L_x_10043:
        /* <DEDUP_REMOVED lines=12> */
.L_x_10045:
[----:B------:R-:W-:Y:S05]  /*34670*/  BSYNC.RECONVERGENT B2 ;  /* 0x0000000000027941 */ /* 0x000fea0003800200 */
.L_x_10044:
        /* <DEDUP_REMOVED lines=62> */
.L_x_10042:
[----:B------:R-:W-:Y:S05]  /*34a60*/  BSYNC.RECONVERGENT B1 ;  /* 0x0000000000017941 */ /* 0x000fea0003800200 */
.L_x_10041:
        /* <DEDUP_REMOVED lines=21> */
.L_x_10048:
        /* <DEDUP_REMOVED lines=12> */
.L_x_10050:
[----:B------:R-:W-:Y:S05]  /*34c80*/  BSYNC.RECONVERGENT B2 ;  /* 0x0000000000027941 */ /* 0x000fea0003800200 */
.L_x_10049:
        /* <DEDUP_REMOVED lines=62> */
.L_x_10047:
[----:B------:R-:W-:Y:S05]  /*35070*/  BSYNC.RECONVERGENT B1 ;  /* 0x0000000000017941 */ /* 0x000fea0003800200 */
.L_x_10046:
        /* <DEDUP_REMOVED lines=23> */
.L_x_10053:
        /* <DEDUP_REMOVED lines=12> */
.L_x_10055:
[----:B------:R-:W-:Y:S05]  /*352b0*/  BSYNC.RECONVERGENT B2 ;  /* 0x0000000000027941 */ /* 0x000fea0003800200 */
.L_x_10054:
        /* <DEDUP_REMOVED lines=62> */
.L_x_10052:
[----:B------:R-:W-:Y:S05]  /*356a0*/  BSYNC.RECONVERGENT B1 ;  /* 0x0000000000017941 */ /* 0x000fea0003800200 */
.L_x_10051:
        /* <DEDUP_REMOVED lines=20> */
.L_x_10058:
        /* <DEDUP_REMOVED lines=12> */
.L_x_10060:
[----:B------:R-:W-:Y:S05]  /*358b0*/  BSYNC.RECONVERGENT B2 ;  /* 0x0000000000027941 */ /* 0x000fea0003800200 */
.L_x_10059:
        /* <DEDUP_REMOVED lines=62> */
.L_x_10057:
[----:B------:R-:W-:Y:S05]  /*35ca0*/  BSYNC.RECONVERGENT B1 ;  /* 0x0000000000017941 */ /* 0x000fea0003800200 */
.L_x_10056:
        /* <DEDUP_REMOVED lines=24> */
.L_x_10063:
        /* <DEDUP_REMOVED lines=12> */
.L_x_10065:
[----:B------:R-:W-:Y:S05]  /*35ef0*/  BSYNC.RECONVERGENT B2 ;  /* 0x0000000000027941 */ /* 0x000fea0003800200 */
.L_x_10064:
        /* <DEDUP_REMOVED lines=62> */
.L_x_10062:
[----:B------:R-:W-:Y:S05]  /*362e0*/  BSYNC.RECONVERGENT B1 ;  /* 0x0000000000017941 */ /* 0x000fea0003800200 */
.L_x_10061:
        /* <DEDUP_REMOVED lines=19> */
.L_x_10068:
        /* <DEDUP_REMOVED lines=12> */
.L_x_10070:
[----:B------:R-:W-:Y:S05]  /*364e0*/  BSYNC.RECONVERGENT B2 ;  /* 0x0000000000027941 */ /* 0x000fea0003800200 */
.L_x_10069:
        /* <DEDUP_REMOVED lines=62> */
.L_x_10067:
[----:B------:R-:W-:Y:S05]  /*368d0*/  BSYNC.RECONVERGENT B1 ;  /* 0x0000000000017941 */ /* 0x000fea0003800200 */
.L_x_10066:
        /* <DEDUP_REMOVED lines=23> */
.L_x_10073:
        /* <DEDUP_REMOVED lines=12> */
.L_x_10075:
[----:B------:R-:W-:Y:S05]  /*36b10*/  BSYNC.RECONVERGENT B2 ;  /* 0x0000000000027941 */ /* 0x000fea0003800200 */
.L_x_10074:
        /* <DEDUP_REMOVED lines=62> */
.L_x_10072:
[----:B------:R-:W-:Y:S05]  /*36f00*/  BSYNC.RECONVERGENT B1 ;  /* 0x0000000000017941 */ /* 0x000fea0003800200 */
.L_x_10071:
        /* <DEDUP_REMOVED lines=18> */
.L_x_10078:
        /* <DEDUP_REMOVED lines=12> */
.L_x_10080:
[----:B------:R-:W-:Y:S05]  /*370f0*/  BSYNC.RECONVERGENT B2 ;  /* 0x0000000000027941 */ /* 0x000fea0003800200 */
.L_x_10079:
        /* <DEDUP_REMOVED lines=62> */
.L_x_10077:
[----:B------:R-:W-:Y:S05]  /*374e0*/  BSYNC.RECONVERGENT B1 ;  /* 0x0000000000017941 */ /* 0x000fea0003800200 */
.L_x_10076:
        /* <DEDUP_REMOVED lines=24> */
.L_x_10083:
        /* <DEDUP_REMOVED lines=12> */
.L_x_10085:
[----:B------:R-:W-:Y:S05]  /*37730*/  BSYNC.RECONVERGENT B2 ;  /* 0x0000000000027941 */ /* 0x000fea0003800200 */
.L_x_10084:
        /* <DEDUP_REMOVED lines=62> */
.L_x_10082:
[----:B------:R-:W-:Y:S05]  /*37b20*/  BSYNC.RECONVERGENT B1 ;  /* 0x0000000000017941 */ /* 0x000fea0003800200 */
.L_x_10081:
        /* <DEDUP_REMOVED lines=19> */
.L_x_10088:
        /* <DEDUP_REMOVED lines=12> */
.L_x_10090:
[----:B------:R-:W-:Y:S05]  /*37d20*/  BSYNC.RECONVERGENT B2 ;  /* 0x0000000000027941 */ /* 0x000fea0003800200 */
.L_x_10089:
        /* <DEDUP_REMOVED lines=62> */
.L_x_10087:
[----:B------:R-:W-:Y:S05]  /*38110*/  BSYNC.RECONVERGENT B1 ;  /* 0x0000000000017941 */ /* 0x000fea0003800200 */
.L_x_10086:
        /* <DEDUP_REMOVED lines=23> */
.L_x_10093:
        /* <DEDUP_REMOVED lines=12> */
.L_x_10095:
[----:B------:R-:W-:Y:S05]  /*38350*/  BSYNC.RECONVERGENT B2 ;  /* 0x0000000000027941 */ /* 0x000fea0003800200 */
.L_x_10094:
        /* <DEDUP_REMOVED lines=62> */
.L_x_10092:
[----:B------:R-:W-:Y:S05]  /*38740*/  BSYNC.RECONVERGENT B1 ;  /* 0x0000000000017941 */ /* 0x000fea0003800200 */
.L_x_10091:
        /* <DEDUP_REMOVED lines=18> */
.L_x_10098:
        /* <DEDUP_REMOVED lines=15> */
.L_x_10100:
[----:B------:R-:W-:Y:S05]  /*38960*/  BSYNC.RECONVERGENT B2 ;  /* 0x0000000000027941 */ /* 0x000fea0003800200 */
.L_x_10099:
        /* <DEDUP_REMOVED lines=62> */
.L_x_10097:
[----:B------:R-:W-:Y:S05]  /*38d50*/  BSYNC.RECONVERGENT B1 ;  /* 0x0000000000017941 */ /* 0x000fea0003800200 */
.L_x_10096:
        /* <DEDUP_REMOVED lines=12> */
.L_x_10020:
        /* <DEDUP_REMOVED lines=16> */
.L_x_10104:
        /* <DEDUP_REMOVED lines=12> */
.L_x_10106:
[----:B------:R-:W-:Y:S05]  /*38fe0*/  BSYNC.RECONVERGENT B2 ;  /* 0x0000000000027941 */ /* 0x000fea0003800200 */
.L_x_10105:
        /* <DEDUP_REMOVED lines=62> */
.L_x_10103:
[----:B------:R-:W-:Y:S05]  /*393d0*/  BSYNC.RECONVERGENT B1 ;  /* 0x0000000000017941 */ /* 0x000fea0003800200 */
.L_x_10102:
[----:B--2---:R-:W2:Y:S01]  /*393e0*/  LDC R194, c[0x0][0x404] ;  /* 0x00010100ffc27b82 */ /* 0x004ea20000000800 */
[----:B------:R-:W-:Y:S01]  /*393f0*/  I2FP.F32.U32 R11, R172 ;  /* 0x000000ac000b7245 */ /* 0x000fe20000201000 */
[----:B------:R-:W-:Y:S01]  /*39400*/  IMAD.MOV.U32 R195, RZ, RZ, 0x2f800000 ;  /* 0x2f800000ffc37424 */ /* 0x000fe200078e00ff */
[----:B------:R-:W-:Y:S01]  /*39410*/  LOP3.LUT R18, R18, 0xffffffef, RZ, 0xc0, !PT ;  /* 0xffffffef12127812 */ /* 0x000fe200078ec0ff */
[----:B------:R-:W-:Y:S01]  /*39420*/  BSSY.RECONVERGENT B1, `(.L_x_10107) ;  /* 0x000005d000017945 */ /* 0x000fe20003800200 */
[----:B-----5:R-:W-:Y:S01]  /*39430*/  PRMT R172, R176, 0x7632, R172 ;  /* 0x00007632b0ac7816 */ /* 0x020fe200000000ac */
[----:B------:R-:W-:Y:S01]  /*39440*/  FFMA.FTZ R11, R11, R195, 1.1641532182693481445e-10 ;  /* 0x2f0000000b0b7423 */ /* 0x000fe200000100c3 */
[----:B------:R-:W-:Y:S01]  /*39450*/  MOV R14, 0x2 ;  /* 0x00000002000e7802 */ /* 0x000fe20000000f00 */
[----:B------:R-:W-:-:S03]  /*39460*/  IMAD.MOV.U32 R173, RZ, RZ, R12 ;  /* 0x000000ffffad7224 */ /* 0x000fc600078e000c */
        /* <DEDUP_REMOVED lines=13> */
.L_x_10109:
        /* <DEDUP_REMOVED lines=12> */
.L_x_10111:
[----:B------:R-:W-:Y:S05]  /*39600*/  BSYNC.RECONVERGENT B2 ;  /* 0x0000000000027941 */ /* 0x000fea0003800200 */
.L_x_10110:
        /* <DEDUP_REMOVED lines=62> */
.L_x_10108:
[----:B------:R-:W-:Y:S05]  /*399f0*/  BSYNC.RECONVERGENT B1 ;  /* 0x0000000000017941 */ /* 0x000fea0003800200 */
.L_x_10107:
        /* <DEDUP_REMOVED lines=19> */
.L_x_10114:
        /* <DEDUP_REMOVED lines=12> */
.L_x_10116:
[----:B------:R-:W-:Y:S05]  /*39bf0*/  BSYNC.RECONVERGENT B2 ;  /* 0x0000000000027941 */ /* 0x000fea0003800200 */
.L_x_10115:
        /* <DEDUP_REMOVED lines=62> */
.L_x_10113:
[----:B------:R-:W-:Y:S05]  /*39fe0*/  BSYNC.RECONVERGENT B1 ;  /* 0x0000000000017941 */ /* 0x000fea0003800200 */
.L_x_10112:
        /* <DEDUP_REMOVED lines=20> */
.L_x_10119:
        /* <DEDUP_REMOVED lines=12> */
.L_x_10121:
[----:B------:R-:W-:Y:S05]  /*3a1f0*/  BSYNC.RECONVERGENT B2 ;  /* 0x0000000000027941 */ /* 0x000fea0003800200 */
.L_x_10120:
        /* <DEDUP_REMOVED lines=62> */
.L_x_10118:
[----:B------:R-:W-:Y:S05]  /*3a5e0*/  BSYNC.RECONVERGENT B1 ;  /* 0x0000000000017941 */ /* 0x000fea0003800200 */
.L_x_10117:
        /* <DEDUP_REMOVED lines=19> */
.L_x_10124:
        /* <DEDUP_REMOVED lines=12> */
.L_x_10126:
[----:B------:R-:W-:Y:S05]  /*3a7e0*/  BSYNC.RECONVERGENT B2 ;  /* 0x0000000000027941 */ /* 0x000fea0003800200 */
.L_x_10125:
        /* <DEDUP_REMOVED lines=62> */
.L_x_10123:
[----:B------:R-:W-:Y:S05]  /*3abd0*/  BSYNC.RECONVERGENT B1 ;  /* 0x0000000000017941 */ /* 0x000fea0003800200 */
.L_x_10122:
        /* <DEDUP_REMOVED lines=18> */
.L_x_10129:
        /* <DEDUP_REMOVED lines=12> */
.L_x_10131:
[----:B------:R-:W-:Y:S05]  /*3adc0*/  BSYNC.RECONVERGENT B2 ;  /* 0x0000000000027941 */ /* 0x000fea0003800200 */
.L_x_10130:
        /* <DEDUP_REMOVED lines=62> */
.L_x_10128:
[----:B------:R-:W-:Y:S05]  /*3b1b0*/  BSYNC.RECONVERGENT B1 ;  /* 0x0000000000017941 */ /* 0x000fea0003800200 */
.L_x_10127:
        /* <DEDUP_REMOVED lines=17> */
.L_x_10134:
        /* <DEDUP_REMOVED lines=12> */
.L_x_10136:
[----:B------:R-:W-:Y:S05]  /*3b390*/  BSYNC.RECONVERGENT B2 ;  /* 0x0000000000027941 */ /* 0x000fea0003800200 */
.L_x_10135:
        /* <DEDUP_REMOVED lines=62> */
.L_x_10133:
[----:B------:R-:W-:Y:S05]  /*3b780*/  BSYNC.RECONVERGENT B1 ;  /* 0x0000000000017941 */ /* 0x000fea0003800200 */
.L_x_10132:
        /* <DEDUP_REMOVED lines=18> */
.L_x_10139:
        /* <DEDUP_REMOVED lines=12> */
.L_x_10141:
[----:B------:R-:W-:Y:S05]  /*3b970*/  BSYNC.RECONVERGENT B2 ;  /* 0x0000000000027941 */ /* 0x000fea0003800200 */
.L_x_10140:
        /* <DEDUP_REMOVED lines=62> */
.L_x_10138:
[----:B------:R-:W-:Y:S05]  /*3bd60*/  BSYNC.RECONVERGENT B1 ;  /* 0x0000000000017941 */ /* 0x000fea0003800200 */
.L_x_10137:
        /* <DEDUP_REMOVED lines=42> */
.L_x_10101:
        /* <DEDUP_REMOVED lines=44> */
.L_x_10142:
[----:B------:R-:W-:Y:S02]  /*3c2d0*/  IMAD.MOV.U32 R11, RZ, RZ, R189 ;  /* 0x000000ffff0b7224 */ /* 0x000fe400078e00bd */
[----:B------:R-:W-:-:S07]  /*3c2e0*/  VIADD R188, R188, 0x80 ;  /* 0x00000080bcbc7836 */ /* 0x000fce0000000000 */
.L_x_10019:
[----:B------:R-:W-:Y:S05]  /*3c2f0*/  BSYNC.RECONVERGENT B0 ;  /* 0x0000000000007941 */ /* 0x000fea0003800200 */
.L_x_10018:
        /* <DEDUP_REMOVED lines=36> */
.L_x_10148:
        /* <DEDUP_REMOVED lines=12> */
.L_x_10150:
[----:B------:R-:W-:Y:S05]  /*3c600*/  BSYNC.RECONVERGENT B2 ;  /* 0x0000000000027941 */ /* 0x000fea0003800200 */
.L_x_10149:
        /* <DEDUP_REMOVED lines=62> */
.L_x_10147:
[----:B------:R-:W-:Y:S05]  /*3c9f0*/  BSYNC.RECONVERGENT B1 ;  /* 0x0000000000017941 */ /* 0x000fea0003800200 */
.L_x_10146:
[----:B------:R-:W1:Y:S01]  /*3ca00*/  LDC R0, c[0x0][0x404] ;  /* 0x00010100ff007b82 */ /* 0x000e620000000800 */
[----:B------:R-:W-:Y:S01]  /*3ca10*/  I2FP.F32.U32 R2, R2 ;  /* 0x0000000200027245 */ /* 0x000fe20000201000 */
[----:B0-2---:R-:W-:Y:S01]  /*3ca20*/  IMAD.MOV.U32 R190, RZ, RZ, 0x2f800000 ;  /* 0x2f800000ffbe7424 */ /* 0x005fe200078e00ff */
[----:B------:R-:W-:Y:S01]  /*3ca30*/  ISETP.NE.AND P2, PT, R4, 0x1, PT ;  /* 0x000000010400780c */ /* 0x000fe20003f45270 */
[----:B------:R-:W-:Y:S01]  /*3ca40*/  BSSY.RECONVERGENT B1, `(.L_x_10151) ;  /* 0x000005f000017945 */ /* 0x000fe20003800200 */
[----:B-----5:R-:W-:Y:S01]  /*3ca50*/  SHF.L.U32 R3, R184, 0x10, RZ ;  /* 0x00000010b8037819 */ /* 0x020fe200000006ff */
[----:B------:R-:W-:Y:S01]  /*3ca60*/  FFMA.FTZ R2, R2, R190, 1.1641532182693481445e-10 ;  /* 0x2f00000002027423 */ /* 0x000fe200000100be */
[----:B------:R-:W-:Y:S01]  /*3ca70*/  LOP3.LUT R18, R18, 0xffffffef, RZ, 0xc0, !PT ;  /* 0xffffffef12127812 */ /* 0x000fe200078ec0ff */
[----:B------:R-:W0:Y:S01]  /*3ca80*/  LDC R11, c[0x0][0x408] ;  /* 0x00010200ff0b7b82 */ /* 0x000e220000000800 */
[----:B------:R-:W-:Y:S01]  /*3ca90*/  PRMT R184, R184, 0x7632, R184 ;  /* 0x00007632b8b87816 */ /* 0x000fe200000000b8 */
[----:B------:R-:W-:Y:S01]  /*3caa0*/  IMAD.MOV.U32 R6, RZ, RZ, 0x2 ;  /* 0x00000002ff067424 */ /* 0x000fe200078e00ff */
        /* <DEDUP_REMOVED lines=13> */
.L_x_10153:
        /* <DEDUP_REMOVED lines=12> */
.L_x_10155:
[----:B------:R-:W-:Y:S05]  /*3cc40*/  BSYNC.RECONVERGENT B2 ;  /* 0x0000000000027941 */ /* 0x000fea0003800200 */
.L_x_10154:
        /* <DEDUP_REMOVED lines=62> */
.L_x_10152:
[----:B------:R-:W-:Y:S05]  /*3d030*/  BSYNC.RECONVERGENT B1 ;  /* 0x0000000000017941 */ /* 0x000fea0003800200 */
.L_x_10151:
        /* <DEDUP_REMOVED lines=23> */
.L_x_10158:
        /* <DEDUP_REMOVED lines=12> */
.L_x_10160:
[----:B------:R-:W-:Y:S05]  /*3d270*/  BSYNC.RECONVERGENT B2 ;  /* 0x0000000000027941 */ /* 0x000fea0003800200 */
.L_x_10159:
        /* <DEDUP_REMOVED lines=62> */
.L_x_10157:
[----:B------:R-:W-:Y:S05]  /*3d660*/  BSYNC.RECONVERGENT B1 ;  /* 0x0000000000017941 */ /* 0x000fea0003800200 */
.L_x_10156:
        /* <DEDUP_REMOVED lines=20> */
.L_x_10163:
        /* <DEDUP_REMOVED lines=12> */
.L_x_10165:
[----:B------:R-:W-:Y:S05]  /*3d870*/  BSYNC.RECONVERGENT B2 ;  /* 0x0000000000027941 */ /* 0x000fea0003800200 */
.L_x_10164:
        /* <DEDUP_REMOVED lines=62> */
.L_x_10162:
[----:B------:R-:W-:Y:S05]  /*3dc60*/  BSYNC.RECONVERGENT B1 ;  /* 0x0000000000017941 */ /* 0x000fea0003800200 */
.L_x_10161:
        /* <DEDUP_REMOVED lines=24> */
.L_x_10168:
        /* <DEDUP_REMOVED lines=12> */
.L_x_10170:
[----:B------:R-:W-:Y:S05]  /*3deb0*/  BSYNC.RECONVERGENT B2 ;  /* 0x0000000000027941 */ /* 0x000fea0003800200 */
.L_x_10169:
        /* <DEDUP_REMOVED lines=62> */
.L_x_10167:
[----:B------:R-:W-:Y:S05]  /*3e2a0*/  BSYNC.RECONVERGENT B1 ;  /* 0x0000000000017941 */ /* 0x000fea0003800200 */
.L_x_10166:
        /* <DEDUP_REMOVED lines=21> */
.L_x_10173:
        /* <DEDUP_REMOVED lines=12> */
.L_x_10175:
[----:B------:R-:W-:Y:S05]  /*3e4c0*/  BSYNC.RECONVERGENT B2 ;  /* 0x0000000000027941 */ /* 0x000fea0003800200 */
.L_x_10174:
        /* <DEDUP_REMOVED lines=62> */
.L_x_10172:
[----:B------:R-:W-:Y:S05]  /*3e8b0*/  BSYNC.RECONVERGENT B1 ;  /* 0x0000000000017941 */ /* 0x000fea0003800200 */
.L_x_10171:
        /* <DEDUP_REMOVED lines=23> */
.L_x_10178:
        /* <DEDUP_REMOVED lines=12> */
.L_x_10180:
[----:B------:R-:W-:Y:S05]  /*3eaf0*/  BSYNC.RECONVERGENT B2 ;  /* 0x0000000000027941 */ /* 0x000fea0003800200 */
.L_x_10179:
        /* <DEDUP_REMOVED lines=62> */
.L_x_10177:
[----:B------:R-:W-:Y:S05]  /*3eee0*/  BSYNC.RECONVERGENT B1 ;  /* 0x0000000000017941 */ /* 0x000fea0003800200 */
.L_x_10176:
        /* <DEDUP_REMOVED lines=20> */
.L_x_10183:
        /* <DEDUP_REMOVED lines=12> */
.L_x_10185:
[----:B------:R-:W-:Y:S05]  /*3f0f0*/  BSYNC.RECONVERGENT B2 ;  /* 0x0000000000027941 */ /* 0x000fea0003800200 */
.L_x_10184:
        /* <DEDUP_REMOVED lines=62> */
.L_x_10182:
[----:B------:R-:W-:Y:S05]  /*3f4e0*/  BSYNC.RECONVERGENT B1 ;  /* 0x0000000000017941 */ /* 0x000fea0003800200 */
.L_x_10181:
        /* <DEDUP_REMOVED lines=24> */
.L_x_10188:
        /* <DEDUP_REMOVED lines=12> */
.L_x_10190:
[----:B------:R-:W-:Y:S05]  /*3f730*/  BSYNC.RECONVERGENT B2 ;  /* 0x0000000000027941 */ /* 0x000fea0003800200 */
.L_x_10189:
        /* <DEDUP_REMOVED lines=62> */
.L_x_10187:
[----:B------:R-:W-:Y:S05]  /*3fb20*/  BSYNC.RECONVERGENT B1 ;  /* 0x0000000000017941 */ /* 0x000fea0003800200 */
.L_x_10186:
        /* <DEDUP_REMOVED lines=19> */
.L_x_10193:
        /* <DEDUP_REMOVED lines=12> */
.L_x_10195:
[----:B------:R-:W-:Y:S05]  /*3fd20*/  BSYNC.RECONVERGENT B2 ;  /* 0x0000000000027941 */ /* 0x000fea0003800200 */
.L_x_10194:
        /* <DEDUP_REMOVED lines=62> */
.L_x_10192:
[----:B------:R-:W-:Y:S05]  /*40110*/  BSYNC.RECONVERGENT B1 ;  /* 0x0000000000017941 */ /* 0x000fea0003800200 */
.L_x_10191:
        /* <DEDUP_REMOVED lines=23> */
.L_x_10198:
        /* <DEDUP_REMOVED lines=12> */
.L_x_10200:
[----:B------:R-:W-:Y:S05]  /*40350*/  BSYNC.RECONVERGENT B2 ;  /* 0x0000000000027941 */ /* 0x000fea0003800200 */
.L_x_10199:
        /* <DEDUP_REMOVED lines=62> */
.L_x_10197:
[----:B------:R-:W-:Y:S05]  /*40740*/  BSYNC.RECONVERGENT B1 ;  /* 0x0000000000017941 */ /* 0x000fea0003800200 */
.L_x_10196:
        /* <DEDUP_REMOVED lines=18> */
.L_x_10203:
        /* <DEDUP_REMOVED lines=12> */
.L_x_10205:
[----:B------:R-:W-:Y:S05]  /*40930*/  BSYNC.RECONVERGENT B2 ;  /* 0x0000000000027941 */ /* 0x000fea0003800200 */
.L_x_10204:
        /* <DEDUP_REMOVED lines=62> */
.L_x_10202:
[----:B------:R-:W-:Y:S05]  /*40d20*/  BSYNC.RECONVERGENT B1 ;  /* 0x0000000000017941 */ /* 0x000fea0003800200 */
.L_x_10201:
        /* <DEDUP_REMOVED lines=24> */
.L_x_10208:
        /* <DEDUP_REMOVED lines=12> */
.L_x_10210:
[----:B------:R-:W-:Y:S05]  /*40f70*/  BSYNC.RECONVERGENT B2 ;  /* 0x0000000000027941 */ /* 0x000fea0003800200 */
.L_x_10209:
        /* <DEDUP_REMOVED lines=62> */
.L_x_10207:
[----:B------:R-:W-:Y:S05]  /*41360*/  BSYNC.RECONVERGENT B1 ;  /* 0x0000000000017941 */ /* 0x000fea0003800200 */
.L_x_10206:
        /* <DEDUP_REMOVED lines=19> */
.L_x_10213:
        /* <DEDUP_REMOVED lines=12> */
.L_x_10215:
[----:B------:R-:W-:Y:S05]  /*41560*/  BSYNC.RECONVERGENT B2 ;  /* 0x0000000000027941 */ /* 0x000fea0003800200 */
.L_x_10214:
        /* <DEDUP_REMOVED lines=62> */
.L_x_10212:
[----:B------:R-:W-:Y:S05]  /*41950*/  BSYNC.RECONVERGENT B1 ;  /* 0x0000000000017941 */ /* 0x000fea0003800200 */
.L_x_10211:
        /* <DEDUP_REMOVED lines=23> */
.L_x_10218:
        /* <DEDUP_REMOVED lines=12> */
.L_x_10220:
[----:B------:R-:W-:Y:S05]  /*41b90*/  BSYNC.RECONVERGENT B2 ;  /* 0x0000000000027941 */ /* 0x000fea0003800200 */
.L_x_10219:
        /* <DEDUP_REMOVED lines=62> */
.L_x_10217:
[----:B------:R-:W-:Y:S05]  /*41f80*/  BSYNC.RECONVERGENT B1 ;  /* 0x0000000000017941 */ /* 0x000fea0003800200 */
.L_x_10216:
        /* <DEDUP_REMOVED lines=18> */
.L_x_10223:
        /* <DEDUP_REMOVED lines=15> */
.L_x_10225:
[----:B------:R-:W-:Y:S05]  /*421a0*/  BSYNC.RECONVERGENT B2 ;  /* 0x0000000000027941 */ /* 0x000fea0003800200 */
.L_x_10224:
        /* <DEDUP_REMOVED lines=62> */
.L_x_10222:
[----:B------:R-:W-:Y:S05]  /*42590*/  BSYNC.RECONVERGENT B1 ;  /* 0x0000000000017941 */ /* 0x000fea0003800200 */
.L_x_10221:
[----:B------:R-:W-:Y:S02]  /*425a0*/  I2FP.F32.U32 R191, R191 ;  /* 0x000000bf00bf7245 */ /* 0x000fe40000201000 */
[----:B------:R-:W-:-:S03]  /*425b0*/  FSEL R187, R187, RZ, P5 ;  /* 0x000000ffbbbb7208 */ /* 0x000fc60002800000 */
[----:B------:R-:W-:-:S05]  /*425c0*/  FFMA.FTZ R191, R191, R190, 1.1641532182693481445e-10 ;  /* 0x2f000000bfbf7423 */ /* 0x000fca00000100be */
[----:B------:R-:W-:Y:S02]  /*425d0*/  FSETP.GTU.FTZ.AND P6, PT, R191, R0, PT ;  /* 0x00000000bf00720b */ /* 0x000fe40003fdc000 */
[----:B------:R-:W-:-:S04]  /*425e0*/  PRMT R0, R123, 0x7632, R0 ;  /* 0x000076327b007816 */ /* 0x000fc80000000000 */
[----:B------:R-:W-:-:S05]  /*425f0*/  SHF.L.U32 R0, R0, 0x10, RZ ;  /* 0x0000001000007819 */ /* 0x000fca00000006ff */
[----:B------:R-:W-:Y:S01]  /*42600*/  FMUL.FTZ R11, R0, R11 ;  /* 0x0000000b000b7220 */ /* 0x000fe20000410000 */
[----:B------:R-:W-:-:S04]  /*42610*/  SEL R0, RZ, 0x1, P6 ;  /* 0x00000001ff007807 */ /* 0x000fc80003000000 */
[----:B------:R-:W-:-:S05]  /*42620*/  FSEL R11, R11, RZ, !P6 ;  /* 0x000000ff0b0b7208 */ /* 0x000fca0007000000 */
[----:B------:R-:W-:-:S04]  /*42630*/  FADD.FTZ R187, R11, R187 ;  /* 0x000000bb0bbb7221 */ /* 0x000fc80000010000 */
[----:B------:R-:W-:Y:S01]  /*42640*/  @P1 FADD.FTZ R187, R131, R187 ;  /* 0x000000bb83bb1221 */ /* 0x000fe20000010000 */
[----:B------:R-:W-:Y:S06]  /*42650*/  BRA `(.L_x_10226) ;  /* 0x00000030007c7947 */ /* 0x000fec0003800000 */
.L_x_10145:
        /* <DEDUP_REMOVED lines=16> */
.L_x_10229:
        /* <DEDUP_REMOVED lines=12> */
.L_x_10231:
[----:B------:R-:W-:Y:S05]  /*42820*/  BSYNC.RECONVERGENT B2 ;  /* 0x0000000000027941 */ /* 0x000fea0003800200 */
.L_x_10230:
        /* <DEDUP_REMOVED lines=62> */
.L_x_10228:
[----:B------:R-:W-:Y:S05]  /*42c10*/  BSYNC.RECONVERGENT B1 ;  /* 0x0000000000017941 */ /* 0x000fea0003800200 */
.L_x_10227:
        /* <DEDUP_REMOVED lines=22> */
.L_x_10234:
        /* <DEDUP_REMOVED lines=12> */
.L_x_10236:
[----:B------:R-:W-:Y:S05]  /*42e40*/  BSYNC.RECONVERGENT B2 ;  /* 0x0000000000027941 */ /* 0x000fea0003800200 */
.L_x_10235:
        /* <DEDUP_REMOVED lines=62> */
.L_x_10233:
[----:B------:R-:W-:Y:S05]  /*43230*/  BSYNC.RECONVERGENT B1 ;  /* 0x0000000000017941 */ /* 0x000fea0003800200 */
.L_x_10232:
        /* <DEDUP_REMOVED lines=19> */
.L_x_10239:
        /* <DEDUP_REMOVED lines=12> */
.L_x_10241:
[----:B------:R-:W-:Y:S05]  /*43430*/  BSYNC.RECONVERGENT B2 ;  /* 0x0000000000027941 */ /* 0x000fea0003800200 */
.L_x_10240:
        /* <DEDUP_REMOVED lines=62> */
.L_x_10238:
[----:B------:R-:W-:Y:S05]  /*43820*/  BSYNC.RECONVERGENT B1 ;  /* 0x0000000000017941 */ /* 0x000fea0003800200 */
.L_x_10237:
        /* <DEDUP_REMOVED lines=20> */
.L_x_10244:
        /* <DEDUP_REMOVED lines=12> */
.L_x_10246:
[----:B------:R-:W-:Y:S05]  /*43a30*/  BSYNC.RECONVERGENT B2 ;  /* 0x0000000000027941 */ /* 0x000fea0003800200 */
.L_x_10245:
        /* <DEDUP_REMOVED lines=62> */
.L_x_10243:
[----:B------:R-:W-:Y:S05]  /*43e20*/  BSYNC.RECONVERGENT B1 ;  /* 0x0000000000017941 */ /* 0x000fea0003800200 */
.L_x_10242:
        /* <DEDUP_REMOVED lines=19> */
.L_x_10249:
        /* <DEDUP_REMOVED lines=12> */
.L_x_10251:
[----:B------:R-:W-:Y:S05]  /*44020*/  BSYNC.RECONVERGENT B2 ;  /* 0x0000000000027941 */ /* 0x000fea0003800200 */
.L_x_10250:
        /* <DEDUP_REMOVED lines=62> */
.L_x_10248:
[----:B------:R-:W-:Y:S05]  /*44410*/  BSYNC.RECONVERGENT B1 ;  /* 0x0000000000017941 */ /* 0x000fea0003800200 */
.L_x_10247:
        /* <DEDUP_REMOVED lines=18> */
.L_x_10254:
        /* <DEDUP_REMOVED lines=12> */
.L_x_10256:
[----:B------:R-:W-:Y:S05]  /*44600*/  BSYNC.RECONVERGENT B2 ;  /* 0x0000000000027941 */ /* 0x000fea0003800200 */
.L_x_10255:
        /* <DEDUP_REMOVED lines=62> */
.L_x_10253:
[----:B------:R-:W-:Y:S05]  /*449f0*/  BSYNC.RECONVERGENT B1 ;  /* 0x0000000000017941 */ /* 0x000fea0003800200 */
.L_x_10252:
[----:B------:R-:W-:Y:S01]  /*44a00*/  ISETP.NE.AND P4, PT, R14, 0x1, PT ;  /* 0x000000010e00780c */ /* 0x000fe20003f85270 */
[----:B------:R-:W-:Y:S01]  /*44a10*/  BSSY.RECONVERGENT B1, `(.L_x_10257) ;  /* 0x000005b000017945 */ /* 0x000fe20003800200 */
[----:B------:R-:W-:Y:S01]  /*44a20*/  I2FP.F32.U32 R184, R190 ;  /* 0x000000be00b87245 */ /* 0x000fe20000201000 */
[----:B------:R-:W-:Y:S02]  /*44a30*/  IMAD.U32 R185, R186, 0x10000, RZ ;  /* 0x00010000bab97824 */ /* 0x000fe400078e00ff */
[----:B------:R-:W-:Y:S02]  /*44a40*/  IMAD.MOV.U32 R190, RZ, RZ, 0x2 ;  /* 0x00000002ffbe7424 */ /* 0x000fe400078e00ff */
[----:B------:R-:W-:-:S05]  /*44a50*/  FFMA.FTZ R184, R184, R195, 1.1641532182693481445e-10 ;  /* 0x2f000000b8b87423 */ /* 0x000fca00000100c3 */
[----:B------:R-:W-:Y:S02]  /*44a60*/  FSETP.LE.FTZ.AND P3, PT, R184, R194, PT ;  /* 0x000000c2b800720b */ /* 0x000fe40003f73000 */
[----:B------:R-:W-:Y:S01]  /*44a70*/  MOV R184, R12 ;  /* 0x0000000c00b87202 */ /* 0x000fe20000000f00 */
[----:B------:R-:W-:Y:S10]  /*44a80*/  @!P4 BRA `(.L_x_10258) ;  /* 0x00000004004cc947 */ /* 0x000ff40003800000 */
        /* <DEDUP_REMOVED lines=8> */
.L_x_10259:
        /* <DEDUP_REMOVED lines=12> */
.L_x_10261:
[----:B------:R-:W-:Y:S05]  /*44bd0*/  BSYNC.RECONVERGENT B2 ;  /* 0x0000000000027941 */ /* 0x000fea0003800200 */
.L_x_10260:
        /* <DEDUP_REMOVED lines=62> */
.L_x_10258:
[----:B------:R-:W-:Y:S05]  /*44fc0*/  BSYNC.RECONVERGENT B1 ;  /* 0x0000000000017941 */ /* 0x000fea0003800200 */
.L_x_10257:
        /* <DEDUP_REMOVED lines=18> */
.L_x_10264:
        /* <DEDUP_REMOVED lines=12> */
.L_x_10266:
[----:B------:R-:W-:Y:S05]  /*451b0*/  BSYNC.RECONVERGENT B2 ;  /* 0x0000000000027941 */ /* 0x000fea0003800200 */
.L_x_10265:
        /* <DEDUP_REMOVED lines=62> */
.L_x_10263:
[----:B------:R-:W-:Y:S05]  /*455a0*/  BSYNC.RECONVERGENT B1 ;  /* 0x0000000000017941 */ /* 0x000fea0003800200 */
.L_x_10262:
        /* <DEDUP_REMOVED lines=42> */
.L_x_10226:
        /* <DEDUP_REMOVED lines=21> */
[----:B------:R-:W-:Y:S02]  /*459a0*/  IMAD.MOV.U32 R11, RZ, RZ, R189 ;  /* 0x000000ffff0b7224 */ /* 0x000fe400078e00bd */
[----:B0-----:R-:W-:-:S05]  /*459b0*/  IMAD.WIDE.U32 R192, R188, 0x8, R192 ;  /* 0x00000008bcc07825 */ /* 0x001fca00078e00c0 */
[----:B------:R3:W-:Y:S01]  /*459c0*/  STG.E.64 desc[UR10][R192.64], R190 ;  /* 0x000000bec0007986 */ /* 0x0007e2000c101b0a */
[----:B------:R-:W-:Y:S05]  /*459d0*/  @!P0 BRA `(.L_x_10144) ;  /* 0x0000000000508947 */ /* 0x000fea0003800000 */
[----:B------:R-:W-:Y:S02]  /*459e0*/  SHF.L.U32 R189, R2, 0x10, RZ ;  /* 0x0000001002bd7819 */ /* 0x000fe400000006ff */
[----:B---3--:R-:W-:Y:S02]  /*459f0*/  LOP3.LUT R190, R0, 0xffff, RZ, 0xc0, !PT ;  /* 0x0000ffff00be7812 */ /* 0x008fe400078ec0ff */
        /* <DEDUP_REMOVED lines=18> */
.L_x_10144:
[----:B------:R-:W-:Y:S05]  /*45b20*/  BSYNC.RECONVERGENT B0 ;  /* 0x0000000000007941 */ /* 0x000fea0003800200 */
.L_x_10143:
[----:B----4-:R-:W-:Y:S01]  /*45b30*/  FADD.FTZ R188, RZ, R132 ;  /* 0x00000084ffbc7221 */ /* 0x010fe20000010000 */
[C---:B------:R-:W-:Y:S01]  /*45b40*/  ISETP.GE.U32.AND P0, PT, R196.reuse, 0x80, PT ;  /* 0x00000080c400780c */ /* 0x040fe20003f06070 */
[----:B------:R-:W4:Y:S01]  /*45b50*/  S2R R221, SR_TID.X ;  /* 0x0000000000dd7919 */ /* 0x000f220000002100 */
[C---:B------:R-:W-:Y:S01]  /*45b60*/  ISETP.GT.U32.AND P1, PT, R196.reuse, 0xff, PT ;  /* 0x000000ffc400780c */ /* 0x040fe20003f24070 */
[----:B------:R-:W-:Y:S01]  /*45b70*/  FADD.FTZ R188, R133, R188 ;  /* 0x000000bc85bc7221 */ /* 0x000fe20000010000 */
[C---:B------:R-:W-:Y:S01]  /*45b80*/  ISETP.GT.U32.AND P2, PT, R196.reuse, 0x17f, PT ;  /* 0x0000017fc400780c */ /* 0x040fe20003f44070 */
[----:B------:R-:W-:Y:S01]  /*45b90*/  BSSY.RECONVERGENT B0, `(.L_x_10267) ;  /* 0x00000cb000007945 */ /* 0x000fe20003800200 */
[----:B------:R-:W-:Y:S01]  /*45ba0*/  ISETP.GT.U32.AND P3, PT, R196, 0x1ff, PT ;  /* 0x000001ffc400780c */ /* 0x000fe20003f64070 */
        /* <DEDUP_REMOVED lines=58> */
[----:B------:R-:W5:Y:S02]  /*45f50*/  SHFL.BFLY PT, R189, R188, 0x1, 0x1f ;  /* 0x0c201f00bcbd7f89 */ /* 0x000f6400000e0000 */
[----:B-----5:R-:W-:-:S05]  /*45f60*/  FADD.FTZ R189, R188, R189 ;  /* 0x000000bdbcbd7221 */ /* 0x020fca0000010000 */
[----:B------:R-:W5:Y:S02]  /*45f70*/  SHFL.BFLY PT, R188, R189, 0x2, 0x1f ;  /* 0x0c401f00bdbc7f89 */ /* 0x000f6400000e0000 */
[----:B-----5:R-:W-:-:S05]  /*45f80*/  FADD.FTZ R188, R189, R188 ;  /* 0x000000bcbdbc7221 */ /* 0x020fca0000010000 */
[----:B------:R-:W5:Y:S02]  /*45f90*/  SHFL.BFLY PT, R189, R188, 0x4, 0x1f ;  /* 0x0c801f00bcbd7f89 */ /* 0x000f6400000e0000 */
[----:B-----5:R-:W-:-:S05]  /*45fa0*/  FADD.FTZ R189, R188, R189 ;  /* 0x000000bdbcbd7221 */ /* 0x020fca0000010000 */
[----:B------:R-:W5:Y:S02]  /*45fb0*/  SHFL.BFLY PT, R188, R189, 0x8, 0x1f ;  /* 0x0d001f00bdbc7f89 */ /* 0x000f6400000e0000 */
[----:B-----5:R-:W-:-:S05]  /*45fc0*/  FADD.FTZ R188, R189, R188 ;  /* 0x000000bcbdbc7221 */ /* 0x020fca0000010000 */
[----:B------:R-:W5:Y:S02]  /*45fd0*/  SHFL.BFLY PT, R189, R188, 0x10, 0x1f ;  /* 0x0e001f00bcbd7f89 */ /* 0x000f6400000e0000 */
[----:B-----5:R-:W-:-:S04]  /*45fe0*/  FADD.FTZ R188, R188, R189 ;  /* 0x000000bdbcbc7221 */ /* 0x020fc80000010000 */
[----:B------:R-:W-:-:S04]  /*45ff0*/  FMUL.FTZ R188, R198, R188 ;  /* 0x000000bcc6bc7220 */ /* 0x000fc80000410000 */
[--C-:B------:R-:W-:Y:S01]  /*46000*/  FADD.FTZ R189, R132, -R188.reuse ;  /* 0x800000bc84bd7221 */ /* 0x100fe20000010000 */
[--C-:B0-23--:R-:W-:Y:S01]  /*46010*/  FADD.FTZ R190, R133, -R188.reuse ;  /* 0x800000bc85be7221 */ /* 0x10dfe20000010000 */
        /* <DEDUP_REMOVED lines=33> */
[----:B----4-:R-:W-:Y:S02]  /*46230*/  LOP3.LUT P1, RZ, R221, 0x1f, RZ, 0xc0, !PT ;  /* 0x0000001fddff7812 */ /* 0x010fe4000782c0ff */
        /* <DEDUP_REMOVED lines=96> */
.L_x_10268:
[----:B------:R-:W-:Y:S05]  /*46840*/  BSYNC.RECONVERGENT B0 ;  /* 0x0000000000007941 */ /* 0x000fea0003800200 */
.L_x_10267:
        /* <DEDUP_REMOVED lines=15> */
.L_x_10270:
[----:B------:R-:W-:Y:S05]  /*46940*/  BSYNC.RECONVERGENT B0 ;  /* 0x0000000000007941 */ /* 0x000fea0003800200 */
.L_x_10269:
[----:B------:R-:W2:Y:S01]  /*46950*/  SHFL.DOWN PT, R194, R190, 0x2, 0x1f ;  /* 0x08401f00bec27f89 */ /* 0x000ea200000e0000 */
[----:B------:R-:W-:Y:S01]  /*46960*/  I2FP.F32.S32 R193, R190 ;  /* 0x000000be00c17245 */ /* 0x000fe20000201400 */
[----:B------:R-:W-:Y:S01]  /*46970*/  BSSY.RECONVERGENT B0, `(.L_x_10271) ;  /* 0x0000086000007945 */ /* 0x000fe20003800200 */
[----:B------:R-:W-:Y:S01]  /*46980*/  ISETP.NE.AND P1, PT, RZ, UR19, PT ;  /* 0x00000013ff007c0c */ /* 0x000fe2000bf25270 */
[----:B0-----:R-:W0:Y:S01]  /*46990*/  SHFL.DOWN PT, R192, R188, 0x2, 0x1f ;  /* 0x08401f00bcc07f89 */ /* 0x001e2200000e0000 */
[----:B------:R-:W-:Y:S01]  /*469a0*/  ISETP.NE.AND P2, PT, R221, RZ, PT ;  /* 0x000000ffdd00720c */ /* 0x000fe20003f45270 */
[----:B--2---:R-:W-:Y:S01]  /*469b0*/  IMAD.IADD R190, R194, 0x1, R190 ;  /* 0x00000001c2be7824 */ /* 0x004fe200078e02be */
        /* <DEDUP_REMOVED lines=9> */
[----:B------:R-:W2:Y:S01]  /*46a50*/  SHFL.DOWN PT, R194, R190, 0x1, 0x1f ;  /* 0x08201f00bec27f89 */ /* 0x000ea200000e0000 */
[----:B0-----:R-:W-:Y:S02]  /*46a60*/  FADD.FTZ R193, R193, R189 ;  /* 0x000000bdc1c17221 */ /* 0x001fe40000010000 */
[----:B------:R-:W0:Y:S01]  /*46a70*/  MUFU.RCP R189, R188 ;  /* 0x000000bc00bd7308 */ /* 0x000e220000001000 */
[----:B--2---:R-:W-:Y:S01]  /*46a80*/  IMAD.IADD R190, R190, 0x1, R194 ;  /* 0x00000001bebe7824 */ /* 0x004fe200078e02c2 */
[----:B------:R-:W-:-:S04]  /*46a90*/  I2FP.F32.S32 R194, R194 ;  /* 0x000000c200c27245 */ /* 0x000fc80000201400 */
[----:B------:R-:W-:-:S06]  /*46aa0*/  I2FP.F32.S32 R190, R190 ;  /* 0x000000be00be7245 */ /* 0x000fcc0000201400 */
[----:B------:R-:W2:Y:S01]  /*46ab0*/  MUFU.RCP R190, R190 ;  /* 0x000000be00be7308 */ /* 0x000ea20000001000 */
        /* <DEDUP_REMOVED lines=8> */
[----:B--2---:R-:W-:Y:S01]  /*46b40*/  FMUL.FTZ R192, R190, R193 ;  /* 0x000000c1bec07220 */ /* 0x004fe20000410000 */
        /* <DEDUP_REMOVED lines=11> */
[----:B------:R0:W2:Y:S02]  /*46c00*/  MUFU.RSQ R190, R188 ;  /* 0x000000bc00be7308 */ /* 0x0000a40000001400 */
[----:B0-----:R-:W0:Y:S01]  /*46c10*/  @!P2 LDC.64 R188, c[0x0][0x3c0] ;  /* 0x0000f000ffbcab82 */ /* 0x001e220000000a00 */
[----:B--2---:R-:W-:Y:S02]  /*46c20*/  R2UR UR5, R190 ;  /* 0x00000000be0572ca */ /* 0x004fe400000e0000 */
[----:B------:R-:W-:-:S05]  /*46c30*/  MOV R190, UR4 ;  /* 0x0000000400be7c02 */ /* 0x000fca0008000f00 */
[----:B0-----:R-:W-:Y:S02]  /*46c40*/  @!P2 IMAD.WIDE R188, R190, 0x4, R188 ;  /* 0x00000004bebca825 */ /* 0x001fe400078e02bc */
[----:B------:R-:W0:Y:S03]  /*46c50*/  @!P2 LDC.64 R190, c[0x0][0x3c8] ;  /* 0x0000f200ffbeab82 */ /* 0x000e260000000a00 */
[----:B------:R2:W-:Y:S02]  /*46c60*/  @!P2 STG.E desc[UR10][R188.64], R192 ;  /* 0x000000c0bc00a986 */ /* 0x0005e4000c10190a */
[----:B--2---:R-:W-:Y:S01]  /*46c70*/  IMAD.U32 R188, RZ, RZ, UR4 ;  /* 0x00000004ffbc7e24 */ /* 0x004fe2000f8e00ff */
        /* <DEDUP_REMOVED lines=21> */
[----:B------:R-:W-:Y:S01]  /*46dd0*/  FFMA.FTZ R191, R248, R191, R192 ;  /* 0x000000bff8bf7223 */ /* 0x000fe200000100c0 */
        /* <DEDUP_REMOVED lines=63> */
.L_x_10272:
[----:B------:R-:W-:Y:S05]  /*471d0*/  BSYNC.RECONVERGENT B0 ;  /* 0x0000000000007941 */ /* 0x000fea0003800200 */
.L_x_10271:
[----:B------:R-:W-:Y:S01]  /*471e0*/  LOP3.LUT P0, RZ, R18, 0x800, RZ, 0xc0, !PT ;  /* 0x0000080012ff7812 */ /* 0x000fe2000780c0ff */
[----:B------:R-:W-:-:S12]  /*471f0*/  BSSY.RECONVERGENT B0, `(.L_x_10273) ;  /* 0x0000052000007945 */ /* 0x000fd80003800200 */
[----:B------:R-:W-:Y:S05]  /*47200*/  @!P0 BRA `(.L_x_10274) ;  /* 0x0000000400408947 */ /* 0x000fea0003800000 */
[----:B--2---:R-:W2:Y:S01]  /*47210*/  LDL R193, [R1] ;  /* 0x0000000001c17983 */ /* 0x004ea20000100800 */
        /* <DEDUP_REMOVED lines=13> */
[----:B------:R-:W-:Y:S01]  /*472f0*/  FADD.FTZ R194, R144, -UR6 ;  /* 0x8000000690c27e21 */ /* 0x000fe20008010000 */
[----:B------:R-:W-:Y:S01]  /*47300*/  FADD.FTZ R247, R145, -UR6 ;  /* 0x8000000691f77e21 */ /* 0x000fe20008010000 */
[----:B------:R-:W-:Y:S01]  /*47310*/  FFMA.FTZ R191, R248, R191, R192 ;  /* 0x000000bff8bf7223 */ /* 0x000fe200000100c0 */
[----:B------:R-:W-:Y:S01]  /*47320*/  SHF.L.U32 R192, R74, 0x10, RZ ;  /* 0x000000104ac07819 */ /* 0x000fe200000006ff */
[----:B------:R-:W-:Y:S01]  /*47330*/  FMUL.FTZ R194, R194, UR5 ;  /* 0x00000005c2c27c20 */ /* 0x000fe20008410000 */
[----:B------:R-:W-:Y:S01]  /*47340*/  FMUL.FTZ R247, R247, UR5 ;  /* 0x00000005f7f77c20 */ /* 0x000fe20008410000 */
[----:B------:R-:W-:-:S02]  /*47350*/  IMAD.U32 R226, R239, 0x10000, RZ ;  /* 0x00010000efe27824 */ /* 0x000fc400078e00ff */
[----:B------:R-:W-:Y:S01]  /*47360*/  FADD.FTZ R245, R142, -UR6 ;  /* 0x800000068ef57e21 */ /* 0x000fe20008010000 */
[----:B------:R-:W-:Y:S02]  /*47370*/  IMAD.U32 R227, R73, 0x10000, RZ ;  /* 0x0001000049e37824 */ /* 0x000fe400078e00ff */
[----:B------:R-:W-:Y:S01]  /*47380*/  FADD.FTZ R246, R143, -UR6 ;  /* 0x800000068ff67e21 */ /* 0x000fe20008010000 */
[----:B------:R-:W-:Y:S01]  /*47390*/  F2FP.BF16.F32.PACK_AB R191, R191, R188 ;  /* 0x000000bcbfbf723e */ /* 0x000fe200000010ff */
[----:B------:R-:W-:Y:S01]  /*473a0*/  FMUL.FTZ R245, R245, UR5 ;  /* 0x00000005f5f57c20 */ /* 0x000fe20008410000 */
[----:B------:R-:W-:Y:S01]  /*473b0*/  SHF.L.U32 R188, R200, 0x10, RZ ;  /* 0x00000010c8bc7819 */ /* 0x000fe200000006ff */
[----:B------:R-:W-:Y:S01]  /*473c0*/  FMUL.FTZ R246, R246, UR5 ;  /* 0x00000005f6f67c20 */ /* 0x000fe20008410000 */
[----:B------:R-:W-:Y:S01]  /*473d0*/  SHF.L.U32 R249, R96, 0x10, RZ ;  /* 0x0000001060f97819 */ /* 0x000fe200000006ff */
[----:B--2---:R-:W-:Y:S02]  /*473e0*/  IMAD.U32 R190, R193, 0x10000, RZ ;  /* 0x00010000c1be7824 */ /* 0x004fe400078e00ff */
[----:B------:R-:W-:-:S02]  /*473f0*/  IMAD.U32 R193, R202, 0x10000, RZ ;  /* 0x00010000cac17824 */ /* 0x000fc400078e00ff */
[----:B------:R-:W-:Y:S01]  /*47400*/  FFMA.FTZ R248, R248, R189, R190 ;  /* 0x000000bdf8f87223 */ /* 0x000fe200000100be */
[----:B------:R-:W-:Y:S02]  /*47410*/  IMAD.U32 R189, R22, 0x10000, RZ ;  /* 0x0001000016bd7824 */ /* 0x000fe400078e00ff */
[----:B------:R-:W-:Y:S01]  /*47420*/  FFMA.FTZ R193, R194, R193, R192 ;  /* 0x000000c1c2c17223 */ /* 0x000fe200000100c0 */
[----:B------:R-:W-:Y:S01]  /*47430*/  IMAD.U32 R190, R98, 0x10000, RZ ;  /* 0x0001000062be7824 */ /* 0x000fe200078e00ff */
[----:B------:R-:W-:Y:S02]  /*47440*/  SHF.L.U32 R192, R241, 0x10, RZ ;  /* 0x00000010f1c07819 */ /* 0x000fe400000006ff */
[----:B------:R-:W-:Y:S01]  /*47450*/  F2FP.BF16.F32.PACK_AB R195, R248, R195 ;  /* 0x000000c3f8c3723e */ /* 0x000fe200000010ff */
[----:B------:R-:W-:Y:S01]  /*47460*/  FFMA.FTZ R194, R194, R189, R190 ;  /* 0x000000bdc2c27223 */ /* 0x000fe200000100be */
[----:B------:R-:W-:Y:S01]  /*47470*/  SHF.L.U32 R190, R238, 0x10, RZ ;  /* 0x00000010eebe7819 */ /* 0x000fe200000006ff */
[----:B------:R-:W-:-:S04]  /*47480*/  IMAD.U32 R189, R240, 0x10000, RZ ;  /* 0x00010000f0bd7824 */ /* 0x000fc800078e00ff */
[C---:B------:R-:W-:Y:S01]  /*47490*/  FFMA.FTZ R190, R247.reuse, R190, R226 ;  /* 0x000000bef7be7223 */ /* 0x040fe200000100e2 */
[----:B------:R-:W-:Y:S01]  /*474a0*/  FFMA.FTZ R247, R247, R189, R192 ;  /* 0x000000bdf7f77223 */ /* 0x000fe200000100c0 */
[----:B------:R-:W-:Y:S01]  /*474b0*/  IMAD.U32 R192, R201, 0x10000, RZ ;  /* 0x00010000c9c07824 */ /* 0x000fe200078e00ff */
[----:B------:R-:W-:Y:S01]  /*474c0*/  SHF.L.U32 R189, R21, 0x10, RZ ;  /* 0x0000001015bd7819 */ /* 0x000fe200000006ff */
[----:B------:R-:W-:Y:S01]  /*474d0*/  IMAD.U32 R226, R97, 0x10000, RZ ;  /* 0x0001000061e27824 */ /* 0x000fe200078e00ff */
[----:B------:R-:W-:Y:S01]  /*474e0*/  F2FP.BF16.F32.PACK_AB R190, R190, R193 ;  /* 0x000000c1bebe723e */ /* 0x000fe200000010ff */
[----:B------:R-:W-:Y:S01]  /*474f0*/  FFMA.FTZ R192, R245, R192, R227 ;  /* 0x000000c0f5c07223 */ /* 0x000fe200000100e3 */
[----:B------:R-:W-:Y:S02]  /*47500*/  IMAD.U32 R227, R237, 0x10000, RZ ;  /* 0x00010000ede37824 */ /* 0x000fe400078e00ff */
[----:B------:R-:W-:Y:S01]  /*47510*/  FFMA.FTZ R245, R245, R189, R226 ;  /* 0x000000bdf5f57223 */ /* 0x000fe200000100e2 */
[----:B------:R-:W-:Y:S01]  /*47520*/  SHF.L.U32 R226, R235, 0x10, RZ ;  /* 0x00000010ebe27819 */ /* 0x000fe200000006ff */
[----:B------:R-:W-:Y:S01]  /*47530*/  IMAD.U32 R189, R234, 0x10000, RZ ;  /* 0x00010000eabd7824 */ /* 0x000fe200078e00ff */
[----:B------:R-:W-:Y:S01]  /*47540*/  F2FP.BF16.F32.PACK_AB R194, R247, R194 ;  /* 0x000000c2f7c2723e */ /* 0x000fe200000010ff */
[----:B------:R-:W-:-:S02]  /*47550*/  IMAD.U32 R193, R231, 0x10000, RZ ;  /* 0x00010000e7c17824 */ /* 0x000fc400078e00ff */
[----:B------:R-:W-:Y:S01]  /*47560*/  FFMA.FTZ R189, R246, R189, R226 ;  /* 0x000000bdf6bd7223 */ /* 0x000fe200000100e2 */
[----:B------:R-:W-:-:S04]  /*47570*/  IMAD.U32 R226, R236, 0x10000, RZ ;  /* 0x00010000ece27824 */ /* 0x000fc800078e00ff */
[----:B------:R-:W-:Y:S01]  /*47580*/  FFMA.FTZ R246, R246, R226, R227 ;  /* 0x000000e2f6f67223 */ /* 0x000fe200000100e3 */
[----:B------:R-:W-:Y:S01]  /*47590*/  FADD.FTZ R226, R140, -UR6 ;  /* 0x800000068ce27e21 */ /* 0x000fe20008010000 */
[----:B------:R-:W-:Y:S01]  /*475a0*/  IMAD.U32 R227, R72, 0x10000, RZ ;  /* 0x0001000048e37824 */ /* 0x000fe200078e00ff */
[----:B------:R-:W-:Y:S01]  /*475b0*/  F2FP.BF16.F32.PACK_AB R189, R189, R192 ;  /* 0x000000c0bdbd723e */ /* 0x000fe200000010ff */
[----:B------:R-:W-:Y:S02]  /*475c0*/  IMAD.U32 R192, R230, 0x10000, RZ ;  /* 0x00010000e6c07824 */ /* 0x000fe400078e00ff */
[----:B------:R-:W-:-:S04]  /*475d0*/  FMUL.FTZ R226, R226, UR5 ;  /* 0x00000005e2e27c20 */ /* 0x000fc80008410000 */
        /* <DEDUP_REMOVED lines=19> */
.L_x_10274:
[----:B------:R-:W-:Y:S05]  /*47710*/  BSYNC.RECONVERGENT B0 ;  /* 0x0000000000007941 */ /* 0x000fea0003800200 */
.L_x_10273:
[----:B------:R-:W-:Y:S01]  /*47720*/  LOP3.LUT P0, RZ, R18, 0x200, RZ, 0xc0, !PT ;  /* 0x0000020012ff7812 */ /* 0x000fe2000780c0ff */
[----:B------:R-:W-:-:S12]  /*47730*/  BSSY.RECONVERGENT B0, `(.L_x_10275) ;  /* 0x0000061000007945 */ /* 0x000fd80003800200 */
[----:B------:R-:W-:Y:S05]  /*47740*/  @!P0 BRA `(.L_x_10276) ;  /* 0x00000004007c8947 */ /* 0x000fea0003800000 */
[----:B------:R-:W4:Y:S01]  /*47750*/  LDL R227, [R1+0x34] ;  /* 0x0000340001e37983 */ /* 0x000f220000100800 */
[----:B--23--:R-:W-:-:S03]  /*47760*/  FADD.FTZ R195, R154, -UR6 ;  /* 0x800000069ac37e21 */ /* 0x00cfc60008010000 */
        /* <DEDUP_REMOVED lines=58> */
[----:B------:R-:W-:Y:S01]  /*47b10*/  FFMA.FTZ R189, R246, R189, R226 ;  /* 0x000000bdf6bd7223 */ /* 0x000fe200000100e2 */
        /* <DEDUP_REMOVED lines=34> */
.L_x_10276:
[----:B------:R-:W-:Y:S05]  /*47d40*/  BSYNC.RECONVERGENT B0 ;  /* 0x0000000000007941 */ /* 0x000fea0003800200 */
.L_x_10275:
[----:B------:R-:W-:Y:S01]  /*47d50*/  LOP3.LUT P0, RZ, R18, 0x100, RZ, 0xc0, !PT ;  /* 0x0000010012ff7812 */ /* 0x000fe2000780c0ff */
[----:B------:R-:W-:-:S12]  /*47d60*/  BSSY.RECONVERGENT B0, `(.L_x_10277) ;  /* 0x0000061000007945 */ /* 0x000fd80003800200 */
[----:B------:R-:W-:Y:S05]  /*47d70*/  @!P0 BRA `(.L_x_10278) ;  /* 0x00000004007c8947 */ /* 0x000fea0003800000 */
[----:B------:R-:W5:Y:S01]  /*47d80*/  LDL R227, [R1+0x74] ;  /* 0x0000740001e37983 */ /* 0x000f620000100800 */
[----:B--234-:R-:W-:-:S03]  /*47d90*/  FADD.FTZ R195, R162, -UR6 ;  /* 0x80000006a2c37e21 */ /* 0x01cfc60008010000 */
        /* <DEDUP_REMOVED lines=93> */
.L_x_10278:
[----:B------:R-:W-:Y:S05]  /*48370*/  BSYNC.RECONVERGENT B0 ;  /* 0x0000000000007941 */ /* 0x000fea0003800200 */
.L_x_10277:
[----:B------:R-:W-:Y:S01]  /*48380*/  LOP3.LUT P0, RZ, R18, 0x80, RZ, 0xc0, !PT ;  /* 0x0000008012ff7812 */ /* 0x000fe2000780c0ff */
[----:B------:R-:W-:-:S12]  /*48390*/  BSSY.RECONVERGENT B0, `(.L_x_10279) ;  /* 0x0000061000007945 */ /* 0x000fd80003800200 */
[----:B------:R-:W-:Y:S05]  /*483a0*/  @!P0 BRA `(.L_x_10280) ;  /* 0x00000004007c8947 */ /* 0x000fea0003800000 */
[----:B------:R-:W5:Y:S01]  /*483b0*/  LDL R227, [R1+0xb4] ;  /* 0x0000b40001e37983 */ /* 0x000f620000100800 */
[----:B0-234-:R-:W-:-:S03]  /*483c0*/  FADD.FTZ R195, R170, -UR6 ;  /* 0x80000006aac37e21 */ /* 0x01dfc60008010000 */
        /* <DEDUP_REMOVED lines=93> */
.L_x_10280:
[----:B------:R-:W-:Y:S05]  /*489a0*/  BSYNC.RECONVERGENT B0 ;  /* 0x0000000000007941 */ /* 0x000fea0003800200 */
.L_x_10279:
        /* <DEDUP_REMOVED lines=98> */
.L_x_10282:
[----:B------:R-:W-:Y:S05]  /*48fd0*/  BSYNC.RECONVERGENT B0 ;  /* 0x0000000000007941 */ /* 0x000fea0003800200 */
.L_x_10281:
[----:B------:R-:W-:Y:S01]  /*48fe0*/  LOP3.LUT P0, RZ, R18, 0x20, RZ, 0xc0, !PT ;  /* 0x0000002012ff7812 */ /* 0x000fe2000780c0ff */
[----:B------:R-:W-:-:S12]  /*48ff0*/  BSSY.RECONVERGENT B0, `(.L_x_10283) ;  /* 0x0000060000007945 */ /* 0x000fd80003800200 */
[----:B------:R-:W-:Y:S05]  /*49000*/  @!P0 BRA `(.L_x_10284) ;  /* 0x0000000400788947 */ /* 0x000fea0003800000 */
[----:B0-234-:R-:W2:Y:S04]  /*49010*/  LDL R194, [R1+0x104] ;  /* 0x0001040001c27983 */ /* 0x01dea80000100800 */
        /* <DEDUP_REMOVED lines=32> */
[C---:B------:R-:W-:Y:S01]  /*49220*/  FFMA.FTZ R227, R248.reuse, R227, R191 ;  /* 0x000000e3f8e37223 */ /* 0x040fe200000100bf */
        /* <DEDUP_REMOVED lines=25> */
[----:B------:R-:W-:Y:S01]  /*493c0*/  FFMA.FTZ R190, R194, R190, R195 ;  /* 0x000000bec2be7223 */ /* 0x000fe200000100c3 */
        /* <DEDUP_REMOVED lines=22> */
[----:B------:R-:W4:Y:S01]  /*49530*/  LDC.64 R226, c[0x0][0x430] ;  /* 0x00010c00ffe27b82 */ /* 0x000f220000000a00 */
[----:B---3--:R-:W-:Y:S01]  /*49540*/  IMAD.U32 R252, R252, 0x10000, RZ ;  /* 0x00010000fcfc7824 */ /* 0x008fe200078e00ff */
[----:B------:R-:W-:Y:S01]  /*49550*/  F2FP.BF16.F32.PACK_AB R194, R194, R249 ;  /* 0x000000f9c2c2723e */ /* 0x000fe200000010ff */
[----:B0-----:R-:W-:-:S05]  /*49560*/  IMAD.WIDE.U32 R192, R9, 0x10, R192 ;  /* 0x0000001009c07825 */ /* 0x001fca00078e00c0 */
[----:B------:R0:W-:Y:S02]  /*49570*/  STG.E.128 desc[UR10][R192.64], R188 ;  /* 0x000000bcc0007986 */ /* 0x0001e4000c101d0a */
[----:B0-----:R-:W-:Y:S01]  /*49580*/  F2FP.BF16.F32.PACK_AB R193, R247, R248 ;  /* 0x000000f8f7c1723e */ /* 0x001fe200000010ff */
[----:B----4-:R-:W-:Y:S01]  /*49590*/  IMAD.WIDE.U32 R188, R9, 0x10, R226 ;  /* 0x0000001009bc7825 */ /* 0x010fe200078e00e2 */
[----:B------:R-:W-:Y:S02]  /*495a0*/  F2FP.BF16.F32.PACK_AB R192, R245, R246 ;  /* 0x000000f6f5c0723e */ /* 0x000fe400000010ff */
[----:B--2---:R-:W-:-:S05]  /*495b0*/  SHF.L.U32 R251, R251, 0x10, RZ ;  /* 0x00000010fbfb7819 */ /* 0x004fca00000006ff */
[----:B------:R-:W-:-:S05]  /*495c0*/  FFMA.FTZ R250, R250, R251, R252 ;  /* 0x000000fbfafa7223 */ /* 0x000fca00000100fc */
[----:B------:R-:W-:-:S05]  /*495d0*/  F2FP.BF16.F32.PACK_AB R195, R250, R195 ;  /* 0x000000c3fac3723e */ /* 0x000fca00000010ff */
[----:B------:R0:W-:Y:S02]  /*495e0*/  STG.E.128 desc[UR10][R188.64], R192 ;  /* 0x000000c0bc007986 */ /* 0x0001e4000c101d0a */
.L_x_10284:
[----:B------:R-:W-:Y:S05]  /*495f0*/  BSYNC.RECONVERGENT B0 ;  /* 0x0000000000007941 */ /* 0x000fea0003800200 */
.L_x_10283:
[----:B------:R-:W-:Y:S02]  /*49600*/  UIADD3 UR4, UPT, UPT, UR4, UR16, URZ ;  /* 0x0000001004047290 */ /* 0x000fe4000fffe0ff */
[----:B------:R-:W-:Y:S02]  /*49610*/  UPLOP3.LUT UP1, UPT, UPT, UPT, UP1, 0x40, 0x4 ;  /* 0x000000000004789c */ /* 0x000fe40003f2e810 */
[----:B------:R-:W-:-:S09]  /*49620*/  UISETP.GE.AND UP0, UPT, UR4, UR17, UPT ;  /* 0x000000110400728c */ /* 0x000fd2000bf06270 */
[----:B------:R-:W-:Y:S05]  /*49630*/  BRA.U !UP0, `(.L_x_10285) ;  /* 0xfffffb9908c07547 */ /* 0x000fea000b83ffff */
[----:B------:R-:W-:Y:S05]  /*49640*/  EXIT ;  /* 0x000000000000794d */ /* 0x000fea0003800000 */
.L_x_10286:
        /* <DEDUP_REMOVED lines=11> */
.L_x_27872:


//--------------------- .text._ZN10layer_norm31ln_parallel_residual_fwd_kernelINS_13Kernel_traitsI13__nv_bfloat16S2_fS2_fjLj7168ELj1ELj1ELj4ELj16ENS_18Kernel_traits_baseILj7168ES2_S2_fS2_fjLj128EEEEELb1ELb0ELb1EEEvNS_9FwdParamsE --------------------------
	.section	.text._ZN10layer_norm31ln_parallel_residual_fwd_kernelINS_13Kernel_traitsI13__nv_bfloat16S2_fS2_fjLj7168ELj1ELj1ELj4ELj16ENS_18Kernel_traits_baseILj7168ES2_S2_fS2_fjLj128EEEEELb1ELb0ELb1EEEvNS_9FwdParamsE,"ax",@progbits
	.align	128
        .global         _ZN10layer_norm31ln_parallel_residual_fwd_kernelINS_13Kernel_traitsI13__nv_bfloat16S2_fS2_fjLj7168ELj1ELj1ELj4ELj16ENS_18Kernel_traits_baseILj7168ES2_S2_fS2_fjLj128EEEEELb1ELb0ELb1EEEvNS_9FwdParamsE
        .type           _ZN10layer_norm31ln_parallel_residual_fwd_kernelINS_13Kernel_traitsI13__nv_bfloat16S2_fS2_fjLj7168ELj1ELj1ELj4ELj16ENS_18Kernel_traits_baseILj7168ES2_S2_fS2_fjLj128EEEEELb1ELb0ELb1EEEvNS_9FwdParamsE,@function
        .size           _ZN10layer_norm31ln_parallel_residual_fwd_kernelINS_13Kernel_traitsI13__nv_bfloat16S2_fS2_fjLj7168ELj1ELj1ELj4ELj16ENS_18Kernel_traits_baseILj7168ES2_S2_fS2_fjLj128EEEEELb1ELb0ELb1EEEvNS_9FwdParamsE,(.L_x_27873 - _ZN10layer_norm31ln_parallel_residual_fwd_kernelINS_13Kernel_traitsI13__nv_bfloat16S2_fS2_fjLj7168ELj1ELj1ELj4ELj16ENS_18Kernel_traits_baseILj7168ES2_S2_fS2_fjLj128EEEEELb1ELb0ELb1EEEvNS_9FwdParamsE)
        .other          _ZN10layer_norm31ln_parallel_residual_fwd_kernelINS_13Kernel_traitsI13__nv_bfloat16S2_fS2_fjLj7168ELj1ELj1ELj4ELj16ENS_18Kernel_traits_baseILj7168ES2_S2_fS2_fjLj128EEEEELb1ELb0ELb1EEEvNS_9FwdParamsE,@"STO_CUDA_ENTRY STV_DEFAULT"
_ZN10layer_norm31ln_parallel_residual_fwd_kernelINS_13Kernel_traitsI13__nv_bfloat16S2_fS2_fjLj7168ELj1ELj1ELj4ELj16ENS_18Kernel_traits_baseILj7168ES2_S2_fS2_fjLj128EEEEELb1ELb0ELb1EEEvNS_9FwdParamsE:
.text._ZN10layer_norm31ln_parallel_residual_fwd_kernelINS_13Kernel_traitsI13__nv_bfloat16S2_fS2_fjLj7168ELj1ELj1ELj4ELj16ENS_18Kernel_traits_baseILj7168ES2_S2_fS2_fjLj128EEEEELb1ELb0ELb1EEEvNS_9FwdParamsE:
        /* <DEDUP_REMOVED lines=81> */
.L_x_10288:
        /* <DEDUP_REMOVED lines=42> */
.L_x_10287:
        /* <DEDUP_REMOVED lines=41> */
.L_x_10290:
        /* <DEDUP_REMOVED lines=41> */
.L_x_10289:
        /* <DEDUP_REMOVED lines=8> */
[----:B------:R-:W-:Y:S01]  /*0d50*/  UIADD3 UR10, UPT, UPT, UR19, -0x4498517b, URZ ;  /* 0xbb67ae85130a7890 */ /* 0x000fe2000fffe0ff */
[----:B------:R-:W-:Y:S01]  /*0d60*/  PRMT R71, R135, 0x7632, R71 ;  /* 0x0000763287477816 */ /* 0x000fe20000000047 */
[----:B------:R-:W-:Y:S01]  /*0d70*/  UIMAD UR9, UR26, -0x2daee0ad, URZ ;  /* 0xd2511f531a0978a4 */ /* 0x000fe2000f8e02ff */
        /* <DEDUP_REMOVED lines=10> */
[----:B------:R-:W-:Y:S01]  /*0e20*/  PRMT R67, R134, 0x7632, R67 ;  /* 0x0000763286437816 */ /* 0x000fe20000000043 */
[----:B-1----:R-:W-:Y:S01]  /*0e30*/  UISETP.NE.U32.AND UP0, UPT, UR4, URZ, UPT ;  /* 0x000000ff0400728c */ /* 0x002fe2000bf05070 */
[----:B------:R-:W-:Y:S01]  /*0e40*/  PRMT R66, R174, 0x7632, R66 ;  /* 0x00007632ae427816 */ /* 0x000fe20000000042 */
[----:B------:R-:W-:Y:S01]  /*0e50*/  ULOP3.LUT UR4, UR6, 0x3, URZ, 0xc0, !UPT ;  /* 0x0000000306047892 */ /* 0x000fe2000f8ec0ff */
[----:B------:R-:W-:Y:S01]  /*0e60*/  STL.S16 [R1+0xe0], R71 ;  /* 0x0000e04701007387 */ /* 0x000fe20000100600 */
[----:B------:R-:W-:Y:S01]  /*0e70*/  UIMAD.WIDE.U32 UR6, UR26, -0x2daee0ad, URZ ;  /* 0xd2511f531a0678a5 */ /* 0x000fe2000f8e00ff */
[----:B0-----:R-:W-:Y:S01]  /*0e80*/  IMAD R0, R3, UR22, R212 ;  /* 0x0000001603007c24 */ /* 0x001fe2000f8e02d4 */
[----:B------:R-:W-:Y:S01]  /*0e90*/  UISETP.NE.AND.EX UP0, UPT, UR5, URZ, UPT, UP0 ;  /* 0x000000ff0500728c */ /* 0x000fe2000bf05300 */
[----:B------:R-:W-:Y:S01]  /*0ea0*/  IMAD.U32 R3, RZ, RZ, UR18 ;  /* 0x00000012ff037e24 */ /* 0x000fe2000f8e00ff */
[----:B------:R-:W-:Y:S01]  /*0eb0*/  ULOP3.LUT UR5, UR7, UR19, URZ, 0x3c, !UPT ;  /* 0x0000001307057292 */ /* 0x000fe2000f8e3cff */
[----:B------:R-:W-:Y:S01]  /*0ec0*/  IMAD.HI.U32 R2, R0, -0x326172a9, RZ ;  /* 0xcd9e8d5700027827 */ /* 0x000fe200078e00ff */
[----:B------:R-:W-:Y:S01]  /*0ed0*/  STL.S16 [R1+0xdc], R70 ;  /* 0x0000dc4601007387 */ /* 0x000fe20000100600 */
[----:B------:R-:W-:Y:S01]  /*0ee0*/  PRMT R65, R105, 0x7632, R65 ;  /* 0x0000763269417816 */ /* 0x000fe20000000041 */
[----:B------:R-:W-:Y:S01]  /*0ef0*/  UIMAD.WIDE.U32 UR6, UR5, -0x326172a9, URZ ;  /* 0xcd9e8d57050678a5 */ /* 0x000fe2000f8e00ff */
[----:B------:R-:W-:Y:S01]  /*0f00*/  PRMT R64, R145, 0x7632, R64 ;  /* 0x0000763291407816 */ /* 0x000fe20000000040 */
[----:B------:R-:W-:Y:S01]  /*0f10*/  UIMAD UR5, UR5, -0x326172a9, URZ ;  /* 0xcd9e8d57050578a4 */ /* 0x000fe2000f8e02ff */
[----:B------:R-:W-:Y:S01]  /*0f20*/  LOP3.LUT R2, R2, UR24, R3, 0x96, !PT ;  /* 0x0000001802027c12 */ /* 0x000fe2000f8e9603 */
[----:B------:R-:W-:Y:S01]  /*0f30*/  IMAD R3, R0, -0x326172a9, RZ ;  /* 0xcd9e8d5700037824 */ /* 0x000fe200078e02ff */
[----:B------:R-:W-:Y:S01]  /*0f40*/  UIADD3 UR6, UPT, UPT, UR18, -0x255992d5, URZ ;  /* 0xdaa66d2b12067890 */ /* 0x000fe2000fffe0ff */
[----:B------:R-:W-:Y:S01]  /*0f50*/  MOV R6, UR7 ;  /* 0x0000000700067c02 */ /* 0x000fe20008000f00 */
[----:B------:R-:W-:Y:S01]  /*0f60*/  UIADD3 UR7, UPT, UPT, UR19, 0x32370b8f, URZ ;  /* 0x32370b8f13077890 */ /* 0x000fe2000fffe0ff */
[C---:B------:R-:W-:Y:S01]  /*0f70*/  IMAD.HI.U32 R4, R2.reuse, -0x2daee0ad, RZ ;  /* 0xd2511f5302047827 */ /* 0x040fe200078e00ff */
[----:B------:R-:W-:Y:S01]  /*0f80*/  STL.S16 [R1+0xd8], R69 ;  /* 0x0000d84501007387 */ /* 0x000fe20000100600 */
[----:B------:R-:W-:Y:S01]  /*0f90*/  LOP3.LUT R3, R3, UR8, R6, 0x96, !PT ;  /* 0x0000000803037c12 */ /* 0x000fe2000f8e9606 */
[----:B------:R-:W-:Y:S01]  /*0fa0*/  UIADD3 UR8, UPT, UPT, UR18, 0x78dde6e4, URZ ;  /* 0x78dde6e412087890 */ /* 0x000fe2000fffe0ff */
[----:B------:R-:W-:Y:S01]  /*0fb0*/  IMAD.U32 R6, RZ, RZ, UR11 ;  /* 0x0000000bff067e24 */ /* 0x000fe2000f8e00ff */
[----:B------:R-:W-:Y:S01]  /*0fc0*/  LOP3.LUT R4, R5, UR9, R4, 0x96, !PT ;  /* 0x0000000905047c12 */ /* 0x000fe2000f8e9604 */
[----:B------:R-:W-:Y:S01]  /*0fd0*/  IMAD R7, R2, -0x2daee0ad, RZ ;  /* 0xd2511f5302077824 */ /* 0x000fe200078e02ff */
[----:B------:R-:W-:Y:S01]  /*0fe0*/  UIADD3 UR9, UPT, UPT, UR19, -0x126145ec, URZ ;  /* 0xed9eba1413097890 */ /* 0x000fe2000fffe0ff */
[----:B------:R-:W-:Y:S01]  /*0ff0*/  IMAD.HI.U32 R2, R3, -0x2daee0ad, RZ ;  /* 0xd2511f5303027827 */ /* 0x000fe200078e00ff */
[----:B------:R-:W-:Y:S01]  /*1000*/  STL.S16 [R1+0xd4], R68 ;  /* 0x0000d44401007387 */ /* 0x000fe20000100600 */
[----:B------:R-:W-:Y:S01]  /*1010*/  PRMT R63, R133, 0x7632, R63 ;  /* 0x00007632853f7816 */ /* 0x000fe2000000003f */
        /* <DEDUP_REMOVED lines=11> */
[----:B------:R-:W-:Y:S01]  /*10d0*/  UIADD3 UR5, UPT, UPT, UR18, 0x1715609d, URZ ;  /* 0x1715609d12057890 */ /* 0x000fe2000fffe0ff */
[----:B------:R-:W-:Y:S01]  /*10e0*/  STL.S16 [R1+0xc8], R65 ;  /* 0x0000c84101007387 */ /* 0x000fe20000100600 */
[C---:B------:R-:W-:Y:S01]  /*10f0*/  IMAD.HI.U32 R6, R5.reuse, -0x2daee0ad, RZ ;  /* 0xd2511f5305067827 */ /* 0x040fe200078e00ff */
[----:B------:R-:W-:Y:S01]  /*1100*/  LOP3.LUT R3, R4, UR6, R3, 0x96, !PT ;  /* 0x0000000604037c12 */ /* 0x000fe2000f8e9603 */
[----:B------:R-:W-:Y:S01]  /*1110*/  UIADD3 UR12, UPT, UPT, UR19, 0x1fd5c5a3, URZ ;  /* 0x1fd5c5a3130c7890 */ /* 0x000fe2000fffe0ff */
        /* <DEDUP_REMOVED lines=9> */
[----:B------:R-:W-:Y:S01]  /*11b0*/  IMAD.HI.U32 R2, R6, -0x326172a9, RZ ;  /* 0xcd9e8d5706027827 */ /* 0x000fe200078e00ff */
[----:B------:R-:W-:Y:S01]  /*11c0*/  LOP3.LUT R4, R5, UR9, R4, 0x96, !PT ;  /* 0x0000000905047c12 */ /* 0x000fe2000f8e9604 */
[----:B------:R-:W-:Y:S01]  /*11d0*/  UIADD3 UR6, UPT, UPT, UR18, 0x5384540f, URZ ;  /* 0x5384540f12067890 */ /* 0x000fe2000fffe0ff */
[----:B------:R-:W-:Y:S01]  /*11e0*/  PRMT R58, R172, 0x7632, R58 ;  /* 0x00007632ac3a7816 */ /* 0x000fe2000000003a */
[----:B------:R-:W-:Y:S01]  /*11f0*/  STL.S16 [R1+0xbc], R62 ;  /* 0x0000bc3e01007387 */ /* 0x000fe20000100600 */
[----:B------:R-:W-:Y:S01]  /*1200*/  LOP3.LUT R2, R7, UR8, R2, 0x96, !PT ;  /* 0x0000000807027c12 */ /* 0x000fe2000f8e9602 */
        /* <DEDUP_REMOVED lines=13> */
[----:B------:R-:W-:Y:S01]  /*12e0*/  UIADD3 UR8, UPT, UPT, UR18, -0xe443238, URZ ;  /* 0xf1bbcdc812087890 */ /* 0x000fe2000fffe0ff */
[----:B------:R-:W-:Y:S01]  /*12f0*/  LOP3.LUT R5, R8, UR10, R5, 0x96, !PT ;  /* 0x0000000a08057c12 */ /* 0x000fe2000f8e9605 */
        /* <DEDUP_REMOVED lines=22> */
[----:B------:R-:W-:Y:S01]  /*1460*/  IMAD R8, R3, -0x2daee0ad, RZ ;  /* 0xd2511f5303087824 */ /* 0x000fe200078e02ff */
        /* <DEDUP_REMOVED lines=47> */
[----:B------:R-:W-:Y:S01]  /*1760*/  UPLOP3.LUT UP1, UPT, UPT, UPT, UPT, 0x40, 0x4 ;  /* 0x000000000004789c */ /* 0x000fe20003f2e870 */
[----:B------:R-:W-:Y:S01]  /*1770*/  LOP3.LUT R209, R7, UR8, R2, 0x96, !PT ;  /* 0x0000000807d17c12 */ /* 0x000fe2000f8e9602 */
[----:B------:R-:W-:Y:S01]  /*1780*/  STL.S16 [R1+0x64], R40 ;  /* 0x0000642801007387 */ /* 0x000fe20000100600 */
[----:B------:R-:W-:Y:S01]  /*1790*/  PRMT R21, R94, 0x7632, R21 ;  /* 0x000076325e157816 */ /* 0x000fe20000000015 */
[----:B------:R-:W0:Y:S01]  /*17a0*/  LDCU UR25, c[0x0][0x404] ;  /* 0x00008080ff1977ac */ /* 0x000e220008000800 */
        /* <DEDUP_REMOVED lines=14> */
[----:B------:R-:W-:Y:S01]  /*1890*/  LOP3.LUT R2, R3, UR29, R2, 0x96, !PT ;  /* 0x0000001d03027c12 */ /* 0x000fe2000f8e9602 */
[----:B------:R-:W-:Y:S01]  /*18a0*/  IMAD R16, R16, -0x326172a9, RZ ;  /* 0xcd9e8d5710107824 */ /* 0x000fe200078e02ff */
[----:B------:R-:W-:Y:S01]  /*18b0*/  LOP3.LUT R3, R5, UR10, R4, 0x96, !PT ;  /* 0x0000000a05037c12 */ /* 0x000fe2000f8e9604 */
[----:B------:R-:W-:Y:S01]  /*18c0*/  STL.S16 [R1+0x50], R35 ;  /* 0x0000502301007387 */ /* 0x000fe20000100600 */
[----:B------:R-:W-:Y:S01]  /*18d0*/  PRMT R251, R185, 0x7632, R251 ;  /* 0x00007632b9fb7816 */ /* 0x000fe200000000fb */
[----:B------:R-:W1:Y:S01]  /*18e0*/  LDCU UR23, c[0x0][0x408] ;  /* 0x00008100ff1777ac */ /* 0x000e620008000800 */
        /* <DEDUP_REMOVED lines=14> */
[----:B------:R-:W-:Y:S01]  /*19d0*/  PRMT R237, R191, 0x7632, R237 ;  /* 0x00007632bfed7816 */ /* 0x000fe200000000ed */
[----:B------:R-:W0:Y:S01]  /*19e0*/  LDCU.64 UR12, c[0x0][0x3b0] ;  /* 0x00007600ff0c77ac */ /* 0x000e220008000a00 */
[----:B------:R-:W-:Y:S01]  /*19f0*/  PRMT R236, R90, 0x7632, R236 ;  /* 0x000076325aec7816 */ /* 0x000fe200000000ec */
[----:B------:R-:W-:Y:S01]  /*1a00*/  STL.S16 [R1+0x3c], R30 ;  /* 0x00003c1e01007387 */ /* 0x000fe20000100600 */
[----:B------:R-:W-:Y:S01]  /*1a10*/  PRMT R235, R162, 0x7632, R235 ;  /* 0x00007632a2eb7816 */ /* 0x000fe200000000eb */
[----:B------:R-:W0:Y:S01]  /*1a20*/  LDCU.U8 UR28, c[0x0][0x410] ;  /* 0x00008200ff1c77ac */ /* 0x000e220008000000 */
[----:B------:R-:W-:Y:S01]  /*1a30*/  PRMT R234, R118, 0x7632, R234 ;  /* 0x0000763276ea7816 */ /* 0x000fe200000000ea */
        /* <DEDUP_REMOVED lines=38> */
[----:B------:R-:W-:Y:S02]  /*1ca0*/  PLOP3.LUT P0, PT, PT, PT, UP0, 0x80, 0x8 ;  /* 0x000000000008781c */ /* 0x000fe40003f0f008 */
[----:B------:R-:W-:Y:S01]  /*1cb0*/  PRMT R11, R164, 0x7632, R11 ;  /* 0x00007632a40b7816 */ /* 0x000fe2000000000b */
[----:B------:R-:W-:Y:S01]  /*1cc0*/  STL.S16 [R1+0x8], R17 ;  /* 0x0000081101007387 */ /* 0x000fe20000100600 */
[----:B------:R-:W-:Y:S02]  /*1cd0*/  PRMT R12, R112, 0x7632, R12 ;  /* 0x00007632700c7816 */ /* 0x000fe4000000000c */
[----:B------:R-:W-:Y:S01]  /*1ce0*/  PRMT R13, R192, 0x7632, R13 ;  /* 0x00007632c00d7816 */ /* 0x000fe2000000000d */
[----:B------:R-:W-:Y:S04]  /*1cf0*/  STL.S16 [R1+0x4], R15 ;  /* 0x0000040f01007387 */ /* 0x000fe80000100600 */
[----:B------:R1:W-:Y:S02]  /*1d00*/  STL.S16 [R1], R14 ;  /* 0x0000000e01007387 */ /* 0x0003e40000100600 */
[----:B01234-:R-:W-:-:S07]  /*1d10*/  IMAD.MOV.U32 R14, RZ, RZ, RZ ;  /* 0x000000ffff0e7224 */ /* 0x01ffce00078e00ff */
.L_x_10820:
[----:B------:R-:W-:Y:S01]  /*1d20*/  ISETP.NE.U32.AND P1, PT, RZ, UR8, PT ;  /* 0x00000008ff007c0c */ /* 0x000fe2000bf25070 */
[----:B------:R-:W-:Y:S01]  /*1d30*/  UIMAD UR5, UR22, UR27, URZ ;  /* 0x0000001b160572a4 */ /* 0x000fe2000f8e02ff */
[----:B0-----:R-:W0:Y:S02]  /*1d40*/  @P0 LDC.64 R20, c[0x0][0x398] ;  /* 0x0000e600ff140b82 */ /* 0x001e240000000a00 */
[----:B------:R-:W-:Y:S01]  /*1d50*/  ISETP.NE.AND.EX P1, PT, RZ, UR9, PT, P1 ;  /* 0x00000009ff007c0c */ /* 0x000fe2000bf25310 */
[----:B------:R-:W-:-:S04]  /*1d60*/  USHF.R.S32.HI UR30, URZ, 0x1f, UR5 ;  /* 0x0000001fff1e7899 */ /* 0x000fc80008011405 */
[----:B------:R-:W-:-:S06]  /*1d70*/  ULEA.HI UR30, UR30, UR5, URZ, 0x3 ;  /* 0x000000051e1e7291 */ /* 0x000fcc000f8f18ff */
[----:B------:R-:W-:Y:S02]  /*1d80*/  IMAD.U32 R25, RZ, RZ, UR30 ;  /* 0x0000001eff197e24 */ /* 0x000fe4000f8e00ff */
[----:B------:R-:W1:Y:S03]  /*1d90*/  @P1 LDC.64 R22, c[0x0][0x3a0] ;  /* 0x0000e800ff161b82 */ /* 0x000e660000000a00 */
[----:B------:R-:W-:Y:S01]  /*1da0*/  LEA.HI.SX32 R218, R25, R212, 0x1d ;  /* 0x000000d419da7211 */ /* 0x000fe200078feaff */
[----:B------:R-:W-:-:S04]  /*1db0*/  HFMA2 R25, -RZ, RZ, 0, 9.5367431640625e-07 ;  /* 0x00000010ff197431 */ /* 0x000fc800000001ff */
[----:B0-----:R-:W-:-:S05]  /*1dc0*/  @P0 IMAD.WIDE.U32 R20, R218, 0x10, R20 ;  /* 0x00000010da140825 */ /* 0x001fca00078e0014 */
[----:B------:R0:W5:Y:S01]  /*1dd0*/  @P0 LDG.E.128 R80, desc[UR20][R20.64] ;  /* 0x0000001414500981 */ /* 0x000162000c1e1d00 */
[----:B-1----:R-:W-:-:S04]  /*1de0*/  @P1 IMAD.WIDE.U32 R22, R218, 0x20, R22 ;  /* 0x00000020da161825 */ /* 0x002fc800078e0016 */
[----:B0-----:R-:W-:Y:S01]  /*1df0*/  IMAD.WIDE.U32 R20, R218, R25, UR16 ;  /* 0x00000010da147e25 */ /* 0x001fe2000f8e0019 */
[----:B------:R0:W5:Y:S04]  /*1e00*/  @P1 LDG.E.128 R76, desc[UR20][R22.64] ;  /* 0x00000014164c1981 */ /* 0x000168000c1e1d00 */
[----:B------:R0:W5:Y:S04]  /*1e10*/  @P1 LDG.E.128 R72, desc[UR20][R22.64+0x10] ;  /* 0x0000101416481981 */ /* 0x000168000c1e1d00 */
[----:B------:R-:W5:Y:S01]  /*1e20*/  LDG.E.128 R20, desc[UR20][R20.64] ;  /* 0x0000001414147981 */ /* 0x000f62000c1e1d00 */
[----:B------:R-:W-:Y:S01]  /*1e30*/  UISETP.NE.U32.AND UP0, UPT, UR10, URZ, UPT ;  /* 0x000000ff0a00728c */ /* 0x000fe2000bf05070 */
[----:B------:R-:W-:-:S03]  /*1e40*/  IMAD.MOV.U32 R212, RZ, RZ, 0x2f800000 ;  /* 0x2f800000ffd47424 */ /* 0x000fc600078e00ff */
[----:B------:R-:W-:-:S09]  /*1e50*/  UISETP.NE.AND.EX UP0, UPT, UR11, URZ, UPT, UP0 ;  /* 0x000000ff0b00728c */ /* 0x000fd2000bf05300 */
[----:B0-----:R-:W-:Y:S05]  /*1e60*/  BRA.U UP0, `(.L_x_10291) ;  /* 0x0000003100947547 */ /* 0x001fea000b800000 */
        /* <DEDUP_REMOVED lines=16> */
.L_x_10293:
        /* <DEDUP_REMOVED lines=16> */
.L_x_10294:
        /* <DEDUP_REMOVED lines=56> */
[----:B------:R-:W-:Y:S02]  /*23f0*/  UIADD3 UR4, UPT, UPT, UR19, -0x695add53, URZ ;  /* 0x96a522ad13047890 */ /* 0x000fe4000fffe0ff */
[----:B------:R-:W-:Y:S01]  /*2400*/  IMAD.MOV.U32 R16, RZ, RZ, R24 ;  /* 0x000000ffff107224 */ /* 0x000fe200078e0018 */
[----:B------:R-:W-:-:S03]  /*2410*/  MOV R24, R209 ;  /* 0x000000d100187202 */ /* 0x000fc60000000f00 */
[----:B------:R-:W-:-:S07]  /*2420*/  LOP3.LUT R2, R2, UR4, R29, 0x96, !PT ;  /* 0x0000000402027c12 */ /* 0x000fce000f8e961d */
.L_x_10292:
[----:B------:R-:W-:Y:S01]  /*2430*/  I2FP.F32.U32 R25, R24 ;  /* 0x0000001800197245 */ /* 0x000fe20000201000 */
[----:B------:R-:W-:Y:S01]  /*2440*/  UISETP.NE.AND UP0, UPT, UR5, 0x1, UPT ;  /* 0x000000010500788c */ /* 0x000fe2000bf05270 */
[----:B------:R-:W-:Y:S01]  /*2450*/  LOP3.LUT R15, R15, 0xfffffffb, RZ, 0xc0, !PT ;  /* 0xfffffffb0f0f7812 */ /* 0x000fe200078ec0ff */
[C---:B-----5:R-:W-:Y:S01]  /*2460*/  IMAD.U32 R24, R20.reuse, 0x10000, RZ ;  /* 0x0001000014187824 */ /* 0x060fe200078e00ff */
[----:B------:R-:W-:Y:S01]  /*2470*/  PRMT R20, R20, 0x7632, R20 ;  /* 0x0000763214147816 */ /* 0x000fe20000000014 */
[----:B------:R-:W-:Y:S01]  /*2480*/  FFMA.FTZ R25, R25, R212, 1.1641532182693481445e-10 ;  /* 0x2f00000019197423 */ /* 0x000fe200000100d4 */
[----:B------:R-:W-:-:S04]  /*2490*/  UMOV UR4, 0x2 ;  /* 0x0000000200047882 */ /* 0x000fc80000000000 */
[----:B------:R-:W-:Y:S01]  /*24a0*/  FSETP.LE.FTZ.AND P0, PT, R25, UR25, PT ;  /* 0x0000001919007c0b */ /* 0x000fe2000bf13000 */
[----:B------:R-:W-:-:S12]  /*24b0*/  IMAD.MOV.U32 R25, RZ, RZ, R16 ;  /* 0x000000ffff197224 */ /* 0x000fd800078e0010 */
        /* <DEDUP_REMOVED lines=11> */
.L_x_10296:
        /* <DEDUP_REMOVED lines=16> */
.L_x_10297:
        /* <DEDUP_REMOVED lines=59> */
[----:B------:R-:W-:Y:S01]  /*2a20*/  IMAD.MOV.U32 R28, RZ, RZ, R26 ;  /* 0x000000ffff1c7224 */ /* 0x000fe200078e001a */
[----:B------:R-:W-:-:S06]  /*2a30*/  UMOV UR4, URZ ;  /* 0x000000ff00047c82 */ /* 0x000fcc0008000000 */
.L_x_10295:
[----:B------:R-:W-:Y:S01]  /*2a40*/  I2FP.F32.U32 R25, R25 ;  /* 0x0000001900197245 */ /* 0x000fe20000201000 */
[----:B------:R-:W-:Y:S01]  /*2a50*/  UISETP.NE.AND UP0, UPT, UR4, 0x1, UPT ;  /* 0x000000010400788c */ /* 0x000fe2000bf05270 */
[----:B------:R-:W-:Y:S01]  /*2a60*/  LOP3.LUT R15, R15, 0xfffffffd, RZ, 0xc0, !PT ;  /* 0xfffffffd0f0f7812 */ /* 0x000fe200078ec0ff */
[----:B------:R-:W-:Y:S01]  /*2a70*/  IMAD.U32 R20, R20, 0x10000, RZ ;  /* 0x0001000014147824 */ /* 0x000fe200078e00ff */
[----:B------:R-:W-:Y:S01]  /*2a80*/  UMOV UR5, 0x2 ;  /* 0x0000000200057882 */ /* 0x000fe20000000000 */
[----:B------:R-:W-:-:S05]  /*2a90*/  FFMA.FTZ R25, R25, R212, 1.1641532182693481445e-10 ;  /* 0x2f00000019197423 */ /* 0x000fca00000100d4 */
[----:B------:R-:W-:Y:S02]  /*2aa0*/  FSETP.LE.FTZ.AND P0, PT, R25, UR25, PT ;  /* 0x0000001919007c0b */ /* 0x000fe4000bf13000 */
[----:B------:R-:W-:-:S11]  /*2ab0*/  MOV R25, R16 ;  /* 0x0000001000197202 */ /* 0x000fd60000000f00 */
        /* <DEDUP_REMOVED lines=11> */
.L_x_10299:
        /* <DEDUP_REMOVED lines=16> */
.L_x_10300:
        /* <DEDUP_REMOVED lines=61> */
.L_x_10298:
[----:B------:R-:W-:Y:S01]  /*3040*/  I2FP.F32.U32 R25, R25 ;  /* 0x0000001900197245 */ /* 0x000fe20000201000 */
[----:B------:R-:W-:Y:S01]  /*3050*/  UISETP.NE.AND UP0, UPT, UR5, 0x1, UPT ;  /* 0x000000010500788c */ /* 0x000fe2000bf05270 */
[----:B------:R-:W-:Y:S01]  /*3060*/  IMAD.MOV.U32 R27, RZ, RZ, R16 ;  /* 0x000000ffff1b7224 */ /* 0x000fe200078e0010 */
[----:B------:R-:W-:Y:S02]  /*3070*/  UMOV UR4, 0x2 ;  /* 0x0000000200047882 */ /* 0x000fe40000000000 */
[----:B------:R-:W-:-:S05]  /*3080*/  FFMA.FTZ R25, R25, R212, 1.1641532182693481445e-10 ;  /* 0x2f00000019197423 */ /* 0x000fca00000100d4 */
[----:B------:R-:W-:Y:S01]  /*3090*/  FSETP.LE.FTZ.AND P0, PT, R25, UR25, PT ;  /* 0x0000001919007c0b */ /* 0x000fe2000bf13000 */
[C---:B------:R-:W-:Y:S01]  /*30a0*/  IMAD.U32 R25, R21.reuse, 0x10000, RZ ;  /* 0x0001000015197824 */ /* 0x040fe200078e00ff */
[----:B------:R-:W-:Y:S01]  /*30b0*/  PRMT R21, R21, 0x7632, R21 ;  /* 0x0000763215157816 */ /* 0x000fe20000000015 */
        /* <DEDUP_REMOVED lines=10> */
.L_x_10302:
        /* <DEDUP_REMOVED lines=16> */
.L_x_10303:
        /* <DEDUP_REMOVED lines=58> */
[----:B------:R-:W-:Y:S01]  /*3600*/  IMAD.MOV.U32 R27, RZ, RZ, R28 ;  /* 0x000000ffff1b7224 */ /* 0x000fe200078e001c */
[----:B------:R-:W-:Y:S01]  /*3610*/  UMOV UR4, URZ ;  /* 0x000000ff00047c82 */ /* 0x000fe20008000000 */
[----:B------:R-:W-:-:S07]  /*3620*/  IMAD.MOV.U32 R28, RZ, RZ, R26 ;  /* 0x000000ffff1c7224 */ /* 0x000fce00078e001a */
.L_x_10301:
[----:B------:R-:W-:Y:S01]  /*3630*/  I2FP.F32.U32 R27, R27 ;  /* 0x0000001b001b7245 */ /* 0x000fe20000201000 */
[----:B------:R-:W-:Y:S01]  /*3640*/  UISETP.NE.AND UP0, UPT, UR4, 0x1, UPT ;  /* 0x000000010400788c */ /* 0x000fe2000bf05270 */
[----:B------:R-:W-:Y:S01]  /*3650*/  IMAD.U32 R21, R21, 0x10000, RZ ;  /* 0x0001000015157824 */ /* 0x000fe200078e00ff */
[----:B------:R-:W-:Y:S02]  /*3660*/  UMOV UR5, 0x2 ;  /* 0x0000000200057882 */ /* 0x000fe40000000000 */
[----:B------:R-:W-:-:S05]  /*3670*/  FFMA.FTZ R27, R27, R212, 1.1641532182693481445e-10 ;  /* 0x2f0000001b1b7423 */ /* 0x000fca00000100d4 */
[----:B------:R-:W-:Y:S02]  /*3680*/  FSETP.LE.FTZ.AND P2, PT, R27, UR25, PT ;  /* 0x000000191b007c0b */ /* 0x000fe4000bf53000 */
[----:B------:R-:W-:Y:S01]  /*3690*/  MOV R27, R16 ;  /* 0x00000010001b7202 */ /* 0x000fe20000000f00 */
        /* <DEDUP_REMOVED lines=10> */
.L_x_10305:
        /* <DEDUP_REMOVED lines=16> */
.L_x_10306:
        /* <DEDUP_REMOVED lines=60> */
[----:B------:R-:W-:-:S07]  /*3c00*/  MOV R28, R26 ;  /* 0x0000001a001c7202 */ /* 0x000fce0000000f00 */
.L_x_10304:
[----:B------:R-:W-:Y:S01]  /*3c10*/  UISETP.NE.AND UP0, UPT, UR5, 0x1, UPT ;  /* 0x000000010500788c */ /* 0x000fe2000bf05270 */
[----:B------:R-:W-:Y:S01]  /*3c20*/  I2FP.F32.U32 R27, R27 ;  /* 0x0000001b001b7245 */ /* 0x000fe20000201000 */
[C---:B------:R-:W-:Y:S01]  /*3c30*/  IMAD.U32 R29, R22.reuse, 0x10000, RZ ;  /* 0x00010000161d7824 */ /* 0x040fe200078e00ff */
[----:B------:R-:W-:Y:S01]  /*3c40*/  PRMT R32, R22, 0x7632, R32 ;  /* 0x0000763216207816 */ /* 0x000fe20000000020 */
[----:B------:R-:W-:Y:S01]  /*3c50*/  IMAD.MOV.U32 R22, RZ, RZ, R16 ;  /* 0x000000ffff167224 */ /* 0x000fe200078e0010 */
[----:B------:R-:W-:Y:S01]  /*3c60*/  UMOV UR4, 0x2 ;  /* 0x0000000200047882 */ /* 0x000fe20000000000 */
[----:B------:R-:W-:-:S05]  /*3c70*/  FFMA.FTZ R27, R27, R212, 1.1641532182693481445e-10 ;  /* 0x2f0000001b1b7423 */ /* 0x000fca00000100d4 */
[----:B------:R-:W-:Y:S01]  /*3c80*/  FSETP.LE.FTZ.AND P3, PT, R27, UR25, PT ;  /* 0x000000191b007c0b */ /* 0x000fe2000bf73000 */
        /* <DEDUP_REMOVED lines=10> */
.L_x_10308:
        /* <DEDUP_REMOVED lines=19> */
.L_x_10309:
        /* <DEDUP_REMOVED lines=61> */
.L_x_10307:
[----:B------:R-:W-:Y:S01]  /*4230*/  UISETP.NE.AND UP0, UPT, UR4, 0x1, UPT ;  /* 0x000000010400788c */ /* 0x000fe2000bf05270 */
[----:B------:R-:W-:Y:S01]  /*4240*/  I2FP.F32.U32 R27, R22 ;  /* 0x00000016001b7245 */ /* 0x000fe20000201000 */
[----:B------:R-:W-:Y:S01]  /*4250*/  IMAD.U32 R32, R32, 0x10000, RZ ;  /* 0x0001000020207824 */ /* 0x000fe200078e00ff */
[----:B------:R-:W-:Y:S01]  /*4260*/  MOV R22, R16 ;  /* 0x0000001000167202 */ /* 0x000fe20000000f00 */
[----:B------:R-:W-:Y:S02]  /*4270*/  UMOV UR5, 0x2 ;  /* 0x0000000200057882 */ /* 0x000fe40000000000 */
        /* <DEDUP_REMOVED lines=13> */
.L_x_10311:
        /* <DEDUP_REMOVED lines=19> */
.L_x_10312:
        /* <DEDUP_REMOVED lines=61> */
.L_x_10310:
        /* <DEDUP_REMOVED lines=19> */
.L_x_10314:
        /* <DEDUP_REMOVED lines=19> */
.L_x_10315:
        /* <DEDUP_REMOVED lines=61> */
.L_x_10313:
[----:B------:R-:W-:Y:S01]  /*4e80*/  I2FP.F32.U32 R23, R23 ;  /* 0x0000001700177245 */ /* 0x000fe20000201000 */
[----:B------:R-:W-:Y:S01]  /*4e90*/  FMUL.FTZ R24, R24, UR23 ;  /* 0x0000001718187c20 */ /* 0x000fe20008410000 */
[----:B------:R-:W-:Y:S01]  /*4ea0*/  LOP3.LUT P6, RZ, R15, 0x4, RZ, 0xc0, !PT ;  /* 0x000000040fff7812 */ /* 0x000fe200078cc0ff */
[----:B------:R-:W-:Y:S01]  /*4eb0*/  IMAD.U32 R31, R31, 0x10000, RZ ;  /* 0x000100001f1f7824 */ /* 0x000fe200078e00ff */
[----:B------:R-:W-:Y:S01]  /*4ec0*/  P2R R22, PR, RZ, 0x2 ;  /* 0x00000002ff167803 */ /* 0x000fe20000000000 */
[----:B------:R-:W-:Y:S01]  /*4ed0*/  FFMA.FTZ R23, R23, R212, 1.1641532182693481445e-10 ;  /* 0x2f00000017177423 */ /* 0x000fe200000100d4 */
[----:B------:R-:W-:Y:S01]  /*4ee0*/  FMUL.FTZ R20, R20, UR23 ;  /* 0x0000001714147c20 */ /* 0x000fe20008410000 */
[----:B------:R-:W-:Y:S01]  /*4ef0*/  FMUL.FTZ R31, R31, UR23 ;  /* 0x000000171f1f7c20 */ /* 0x000fe20008410000 */
[----:B------:R-:W-:Y:S01]  /*4f00*/  FSEL R64, R24, RZ, P6 ;  /* 0x000000ff18407208 */ /* 0x000fe20003000000 */
[----:B------:R-:W-:Y:S01]  /*4f10*/  FMUL.FTZ R30, R30, UR23 ;  /* 0x000000171e1e7c20 */ /* 0x000fe20008410000 */
[----:B------:R-:W-:Y:S01]  /*4f20*/  LOP3.LUT P1, RZ, R15, 0x2, RZ, 0xc0, !PT ;  /* 0x000000020fff7812 */ /* 0x000fe2000782c0ff */
[----:B------:R-:W-:Y:S01]  /*4f30*/  FMUL.FTZ R32, R32, UR23 ;  /* 0x0000001720207c20 */ /* 0x000fe20008410000 */
[----:B------:R-:W-:Y:S01]  /*4f40*/  FSETP.GTU.FTZ.AND P6, PT, R23, UR25, PT ;  /* 0x0000001917007c0b */ /* 0x000fe2000bfdc000 */
[----:B------:R-:W-:Y:S01]  /*4f50*/  FMUL.FTZ R29, R29, UR23 ;  /* 0x000000171d1d7c20 */ /* 0x000fe20008410000 */
[----:B------:R-:W-:Y:S01]  /*4f60*/  FSEL R65, R20, RZ, P1 ;  /* 0x000000ff14417208 */ /* 0x000fe20000800000 */
[----:B------:R-:W-:Y:S01]  /*4f70*/  FMUL.FTZ R21, R21, UR23 ;  /* 0x0000001715157c20 */ /* 0x000fe20008410000 */
[----:B------:R-:W-:Y:S01]  /*4f80*/  FSEL R71, R31, RZ, !P6 ;  /* 0x000000ff1f477208 */ /* 0x000fe20007000000 */
[----:B------:R-:W-:Y:S01]  /*4f90*/  FMUL.FTZ R25, R25, UR23 ;  /* 0x0000001719197c20 */ /* 0x000fe20008410000 */
[----:B------:R-:W-:-:S02]  /*4fa0*/  ISETP.NE.AND P1, PT, R22, RZ, PT ;  /* 0x000000ff1600720c */ /* 0x000fc40003f25270 */
[----:B------:R-:W-:Y:S02]  /*4fb0*/  PLOP3.LUT P6, PT, P6, PT, PT, 0x8, 0x80 ;  /* 0x000000000080781c */ /* 0x000fe400037ce170 */
[----:B------:R-:W-:Y:S02]  /*4fc0*/  FSEL R70, R30, RZ, P5 ;  /* 0x000000ff1e467208 */ /* 0x000fe40002800000 */
[----:B------:R-:W-:Y:S02]  /*4fd0*/  FSEL R69, R32, RZ, P4 ;  /* 0x000000ff20457208 */ /* 0x000fe40002000000 */
[----:B------:R-:W-:Y:S02]  /*4fe0*/  FSEL R68, R29, RZ, P3 ;  /* 0x000000ff1d447208 */ /* 0x000fe40001800000 */
[----:B------:R-:W-:Y:S02]  /*4ff0*/  FSEL R67, R21, RZ, P2 ;  /* 0x000000ff15437208 */ /* 0x000fe40001000000 */
[----:B------:R-:W-:Y:S01]  /*5000*/  FSEL R66, R25, RZ, P0 ;  /* 0x000000ff19427208 */ /* 0x000fe20000000000 */
[----:B------:R-:W-:Y:S01]  /*5010*/  @P1 FADD.FTZ R64, R76, R64 ;  /* 0x000000404c401221 */ /* 0x000fe20000010000 */
[----:B------:R-:W-:Y:S01]  /*5020*/  LOP3.LUT R15, R15, 0xfffffffe, RZ, 0xc0, !PT ;  /* 0xfffffffe0f0f7812 */ /* 0x000fe200078ec0ff */
[----:B------:R-:W-:Y:S01]  /*5030*/  @P1 FADD.FTZ R65, R77, R65 ;  /* 0x000000414d411221 */ /* 0x000fe20000010000 */
[----:B------:R-:W-:Y:S01]  /*5040*/  @P1 FADD.FTZ R67, R79, R67 ;  /* 0x000000434f431221 */ /* 0x000fe20000010000 */
[----:B------:R-:W-:Y:S01]  /*5050*/  @P1 FADD.FTZ R66, R78, R66 ;  /* 0x000000424e421221 */ /* 0x000fe20000010000 */
[----:B------:R-:W-:Y:S01]  /*5060*/  @P6 LOP3.LUT R15, R15, 0x1, RZ, 0xfc, !PT ;  /* 0x000000010f0f6812 */ /* 0x000fe200078efcff */
[----:B------:R-:W-:Y:S01]  /*5070*/  @P1 FADD.FTZ R68, R72, R68 ;  /* 0x0000004448441221 */ /* 0x000fe20000010000 */
[----:B------:R-:W-:Y:S01]  /*5080*/  @P1 FADD.FTZ R69, R73, R69 ;  /* 0x0000004549451221 */ /* 0x000fe20000010000 */
[----:B------:R-:W-:Y:S01]  /*5090*/  @P1 FADD.FTZ R70, R74, R70 ;  /* 0x000000464a461221 */ /* 0x000fe20000010000 */
[----:B------:R-:W-:Y:S01]  /*50a0*/  @P1 FADD.FTZ R71, R75, R71 ;  /* 0x000000474b471221 */ /* 0x000fe20000010000 */
[----:B------:R-:W-:Y:S06]  /*50b0*/  BRA `(.L_x_10316) ;  /* 0x0000006400047947 */ /* 0x000fec0003800000 */
.L_x_10291:
        /* <DEDUP_REMOVED lines=16> */
.L_x_10318:
        /* <DEDUP_REMOVED lines=14> */
.L_x_10319:
        /* <DEDUP_REMOVED lines=59> */
[----:B------:R-:W-:-:S04]  /*5650*/  IMAD.MOV.U32 R17, RZ, RZ, R209 ;  /* 0x000000ffff117224 */ /* 0x000fc800078e00d1 */
[----:B------:R-:W-:-:S07]  /*5660*/  LOP3.LUT R2, R2, UR4, R29, 0x96, !PT ;  /* 0x0000000402027c12 */ /* 0x000fce000f8e961d */
.L_x_10317:
[----:B------:R-:W-:Y:S01]  /*5670*/  I2FP.F32.U32 R17, R17 ;  /* 0x0000001100117245 */ /* 0x000fe20000201000 */
[----:B------:R-:W-:Y:S01]  /*5680*/  UISETP.NE.AND UP0, UPT, UR5, 0x1, UPT ;  /* 0x000000010500788c */ /* 0x000fe2000bf05270 */
[C---:B-----5:R-:W-:Y:S01]  /*5690*/  IMAD.U32 R24, R20.reuse, 0x10000, RZ ;  /* 0x0001000014187824 */ /* 0x060fe200078e00ff */
[----:B------:R-:W-:Y:S01]  /*56a0*/  LOP3.LUT R15, R15, 0xfffffffb, RZ, 0xc0, !PT ;  /* 0xfffffffb0f0f7812 */ /* 0x000fe200078ec0ff */
[----:B------:R-:W-:Y:S01]  /*56b0*/  UMOV UR4, 0x2 ;  /* 0x0000000200047882 */ /* 0x000fe20000000000 */
[----:B------:R-:W-:Y:S01]  /*56c0*/  FFMA.FTZ R17, R17, R212, 1.1641532182693481445e-10 ;  /* 0x2f00000011117423 */ /* 0x000fe200000100d4 */
[----:B------:R-:W-:Y:S01]  /*56d0*/  PRMT R20, R20, 0x7632, R20 ;  /* 0x0000763214147816 */ /* 0x000fe20000000014 */
[----:B------:R-:W-:-:S03]  /*56e0*/  FMUL.FTZ R24, R24, UR23 ;  /* 0x0000001718187c20 */ /* 0x000fc60008410000 */
        /* <DEDUP_REMOVED lines=13> */
.L_x_10321:
        /* <DEDUP_REMOVED lines=14> */
.L_x_10322:
        /* <DEDUP_REMOVED lines=62> */
.L_x_10320:
[----:B------:R-:W-:Y:S01]  /*5c80*/  I2FP.F32.U32 R17, R17 ;  /* 0x0000001100117245 */ /* 0x000fe20000201000 */
[----:B------:R-:W-:Y:S01]  /*5c90*/  IMAD.U32 R18, R80, 0x10000, RZ ;  /* 0x0001000050127824 */ /* 0x000fe200078e00ff */
[----:B------:R-:W-:Y:S01]  /*5ca0*/  UISETP.NE.AND UP0, UPT, UR4, 0x1, UPT ;  /* 0x000000010400788c */ /* 0x000fe2000bf05270 */
[----:B------:R-:W-:Y:S01]  /*5cb0*/  MOV R19, R16 ;  /* 0x0000001000137202 */ /* 0x000fe20000000f00 */
[----:B------:R-:W-:Y:S01]  /*5cc0*/  UMOV UR5, 0x2 ;  /* 0x0000000200057882 */ /* 0x000fe20000000000 */
[----:B------:R-:W-:Y:S01]  /*5cd0*/  FFMA.FTZ R17, R17, R212, 1.1641532182693481445e-10 ;  /* 0x2f00000011117423 */ /* 0x000fe200000100d4 */
[----:B------:R-:W-:-:S04]  /*5ce0*/  FMUL.FTZ R18, R18, UR23 ;  /* 0x0000001712127c20 */ /* 0x000fc80008410000 */
[----:B------:R-:W-:Y:S02]  /*5cf0*/  FSETP.GTU.FTZ.AND P0, PT, R17, UR25, PT ;  /* 0x0000001911007c0b */ /* 0x000fe4000bf1c000 */
[----:B------:R-:W-:Y:S02]  /*5d00*/  FSEL R17, R24, RZ, P3 ;  /* 0x000000ff18117208 */ /* 0x000fe40001800000 */
[----:B------:R-:W-:-:S05]  /*5d10*/  FSEL R18, R18, RZ, !P0 ;  /* 0x000000ff12127208 */ /* 0x000fca0004000000 */
[----:B------:R-:W-:Y:S01]  /*5d20*/  FADD.FTZ R64, R18, R17 ;  /* 0x0000001112407221 */ /* 0x000fe20000010000 */
[----:B------:R-:W-:-:S03]  /*5d30*/  SEL R17, RZ, 0x1, P0 ;  /* 0x00000001ff117807 */ /* 0x000fc60000000000 */
[----:B------:R-:W-:Y:S01]  /*5d40*/  @P1 FADD.FTZ R64, R76, R64 ;  /* 0x000000404c401221 */ /* 0x000fe20000010000 */
        /* <DEDUP_REMOVED lines=10> */
.L_x_10324:
        /* <DEDUP_REMOVED lines=15> */
.L_x_10325:
[----:B------:R-:W-:Y:S01]  /*5ee0*/  LOP3.LUT R18, R14, UR5, R3, 0x96, !PT ;  /* 0x000000050e127c12 */ /* 0x000fe2000f8e9603 */
[----:B------:R-:W-:Y:S01]  /*5ef0*/  IMAD.WIDE.U32 R2, R0, -0x326172a9, RZ ;  /* 0xcd9e8d5700027825 */ /* 0x000fe200078e00ff */
[----:B------:R-:W-:Y:S01]  /*5f00*/  MOV R25, UR18 ;  /* 0x0000001200197c02 */ /* 0x000fe20008000f00 */
[----:B------:R-:W-:Y:S02]  /*5f10*/  UIADD3 UR5, UPT, UPT, UR19, -0x4498517b, URZ ;  /* 0xbb67ae8513057890 */ /* 0x000fe4000fffe0ff */
[----:B------:R-:W-:Y:S01]  /*5f20*/  IMAD.WIDE.U32 R18, R18, -0x326172a9, RZ ;  /* 0xcd9e8d5712127825 */ /* 0x000fe200078e00ff */
[----:B------:R-:W-:-:S04]  /*5f30*/  LOP3.LUT R24, R3, UR24, R25, 0x96, !PT ;  /* 0x0000001803187c12 */ /* 0x000fc8000f8e9619 */
[----:B------:R-:W-:Y:S01]  /*5f40*/  LOP3.LUT R2, R2, UR30, R19, 0x96, !PT ;  /* 0x0000001e02027c12 */ /* 0x000fe2000f8e9613 */
[----:B------:R-:W-:Y:S01]  /*5f50*/  IMAD.WIDE.U32 R24, R24, -0x2daee0ad, RZ ;  /* 0xd2511f5318187825 */ /* 0x000fe200078e00ff */
[----:B------:R-:W-:-:S03]  /*5f60*/  UIADD3 UR30, UPT, UPT, UR19, 0x76cf5d0a, URZ ;  /* 0x76cf5d0a131e7890 */ /* 0x000fc6000fffe0ff */
[----:B------:R-:W-:Y:S01]  /*5f70*/  IMAD.U32 R19, RZ, RZ, UR5 ;  /* 0x00000005ff137e24 */ /* 0x000fe2000f8e00ff */
[----:B------:R-:W-:Y:S01]  /*5f80*/  UMOV UR5, URZ ;  /* 0x000000ff00057c82 */ /* 0x000fe20008000000 */
        /* <DEDUP_REMOVED lines=51> */
.L_x_10323:
[----:B------:R-:W-:Y:S01]  /*62c0*/  I2FP.F32.U32 R19, R19 ;  /* 0x0000001300137245 */ /* 0x000fe20000201000 */
[----:B------:R-:W-:Y:S01]  /*62d0*/  UISETP.NE.AND UP0, UPT, UR5, 0x1, UPT ;  /* 0x000000010500788c */ /* 0x000fe2000bf05270 */
[----:B------:R-:W-:Y:S01]  /*62e0*/  IMAD.U32 R20, R20, 0x10000, RZ ;  /* 0x0001000014147824 */ /* 0x000fe200078e00ff */
[----:B------:R-:W-:Y:S01]  /*62f0*/  LOP3.LUT R15, R15, 0xfffffffd, RZ, 0xc0, !PT ;  /* 0xfffffffd0f0f7812 */ /* 0x000fe200078ec0ff */
[----:B------:R-:W-:Y:S01]  /*6300*/  UMOV UR4, 0x2 ;  /* 0x0000000200047882 */ /* 0x000fe20000000000 */
[----:B------:R-:W-:Y:S01]  /*6310*/  FFMA.FTZ R19, R19, R212, 1.1641532182693481445e-10 ;  /* 0x2f00000013137423 */ /* 0x000fe200000100d4 */
[----:B------:R-:W-:-:S04]  /*6320*/  FMUL.FTZ R20, R20, UR23 ;  /* 0x0000001714147c20 */ /* 0x000fc80008410000 */
        /* <DEDUP_REMOVED lines=13> */
.L_x_10327:
        /* <DEDUP_REMOVED lines=15> */
.L_x_10328:
        /* <DEDUP_REMOVED lines=62> */
.L_x_10326:
[----:B------:R-:W-:Y:S01]  /*68d0*/  I2FP.F32.U32 R19, R19 ;  /* 0x0000001300137245 */ /* 0x000fe20000201000 */
[----:B------:R-:W-:Y:S01]  /*68e0*/  UISETP.NE.AND UP0, UPT, UR4, 0x1, UPT ;  /* 0x000000010400788c */ /* 0x000fe2000bf05270 */
[----:B------:R-:W-:Y:S01]  /*68f0*/  PRMT R18, R80, 0x7632, R18 ;  /* 0x0000763250127816 */ /* 0x000fe20000000012 */
[----:B------:R-:W-:Y:S01]  /*6900*/  UMOV UR5, 0x2 ;  /* 0x0000000200057882 */ /* 0x000fe20000000000 */
[----:B------:R-:W-:Y:S01]  /*6910*/  FSEL R65, R20, RZ, P3 ;  /* 0x000000ff14417208 */ /* 0x000fe20001800000 */
[----:B------:R-:W-:Y:S02]  /*6920*/  FFMA.FTZ R19, R19, R212, 1.1641532182693481445e-10 ;  /* 0x2f00000013137423 */ /* 0x000fe400000100d4 */
[----:B------:R-:W-:-:S03]  /*6930*/  IMAD.U32 R18, R18, 0x10000, RZ ;  /* 0x0001000012127824 */ /* 0x000fc600078e00ff */
[----:B------:R-:W-:Y:S01]  /*6940*/  FSETP.GTU.FTZ.AND P0, PT, R19, UR25, PT ;  /* 0x0000001913007c0b */ /* 0x000fe2000bf1c000 */
[----:B------:R-:W-:Y:S01]  /*6950*/  FMUL.FTZ R18, R18, UR23 ;  /* 0x0000001712127c20 */ /* 0x000fe20008410000 */
[----:B------:R-:W-:-:S04]  /*6960*/  MOV R19, R16 ;  /* 0x0000001000137202 */ /* 0x000fc80000000f00 */
        /* <DEDUP_REMOVED lines=14> */
.L_x_10330:
        /* <DEDUP_REMOVED lines=16> */
.L_x_10331:
        /* <DEDUP_REMOVED lines=61> */
.L_x_10329:
[----:B------:R-:W-:Y:S01]  /*6f20*/  I2FP.F32.U32 R19, R19 ;  /* 0x0000001300137245 */ /* 0x000fe20000201000 */
[----:B------:R-:W-:Y:S01]  /*6f30*/  UISETP.NE.AND UP0, UPT, UR5, 0x1, UPT ;  /* 0x000000010500788c */ /* 0x000fe2000bf05270 */
[----:B------:R-:W-:Y:S01]  /*6f40*/  PRMT R26, R21, 0x7632, R26 ;  /* 0x00007632151a7816 */ /* 0x000fe2000000001a */
[----:B------:R-:W-:Y:S02]  /*6f50*/  UMOV UR4, 0x2 ;  /* 0x0000000200047882 */ /* 0x000fe40000000000 */
[----:B------:R-:W-:-:S05]  /*6f60*/  FFMA.FTZ R19, R19, R212, 1.1641532182693481445e-10 ;  /* 0x2f00000013137423 */ /* 0x000fca00000100d4 */
[----:B------:R-:W-:Y:S01]  /*6f70*/  FSETP.LE.FTZ.AND P0, PT, R19, UR25, PT ;  /* 0x0000001913007c0b */ /* 0x000fe2000bf13000 */
[----:B------:R-:W-:Y:S02]  /*6f80*/  IMAD.U32 R19, R21, 0x10000, RZ ;  /* 0x0001000015137824 */ /* 0x000fe400078e00ff */
[----:B------:R-:W-:Y:S02]  /*6f90*/  IMAD.MOV.U32 R21, RZ, RZ, R16 ;  /* 0x000000ffff157224 */ /* 0x000fe400078e0010 */
[----:B------:R-:W-:Y:S01]  /*6fa0*/  FMUL.FTZ R19, R19, UR23 ;  /* 0x0000001713137c20 */ /* 0x000fe20008410000 */
[----:B------:R-:W-:Y:S07]  /*6fb0*/  BRA.U !UP0, `(.L_x_10332) ;  /* 0x0000000508587547 */ /* 0x000fee000b800000 */
        /* <DEDUP_REMOVED lines=9> */
.L_x_10333:
        /* <DEDUP_REMOVED lines=16> */
.L_x_10334:
        /* <DEDUP_REMOVED lines=61> */
.L_x_10332:
[----:B------:R-:W-:Y:S01]  /*7520*/  I2FP.F32.U32 R21, R21 ;  /* 0x0000001500157245 */ /* 0x000fe20000201000 */
[----:B------:R-:W-:Y:S01]  /*7530*/  IMAD.U32 R20, R81, 0x10000, RZ ;  /* 0x0001000051147824 */ /* 0x000fe200078e00ff */
[----:B------:R-:W-:Y:S01]  /*7540*/  UISETP.NE.AND UP0, UPT, UR4, 0x1, UPT ;  /* 0x000000010400788c */ /* 0x000fe2000bf05270 */
[----:B------:R-:W-:Y:S01]  /*7550*/  FSEL R19, R19, RZ, P0 ;  /* 0x000000ff13137208 */ /* 0x000fe20000000000 */
[----:B------:R-:W-:Y:S01]  /*7560*/  UMOV UR5, 0x2 ;  /* 0x0000000200057882 */ /* 0x000fe20000000000 */
[----:B------:R-:W-:Y:S01]  /*7570*/  FFMA.FTZ R21, R21, R212, 1.1641532182693481445e-10 ;  /* 0x2f00000015157423 */ /* 0x000fe200000100d4 */
[----:B------:R-:W-:-:S04]  /*7580*/  FMUL.FTZ R20, R20, UR23 ;  /* 0x0000001714147c20 */ /* 0x000fc80008410000 */
[----:B------:R-:W-:Y:S02]  /*7590*/  FSETP.GTU.FTZ.AND P2, PT, R21, UR25, PT ;  /* 0x0000001915007c0b */ /* 0x000fe4000bf5c000 */
[----:B------:R-:W-:Y:S02]  /*75a0*/  MOV R21, R16 ;  /* 0x0000001000157202 */ /* 0x000fe40000000f00 */
        /* <DEDUP_REMOVED lines=14> */
.L_x_10336:
        /* <DEDUP_REMOVED lines=16> */
.L_x_10337:
        /* <DEDUP_REMOVED lines=61> */
.L_x_10335:
[----:B------:R-:W-:Y:S01]  /*7b60*/  I2FP.F32.U32 R21, R21 ;  /* 0x0000001500157245 */ /* 0x000fe20000201000 */
[----:B------:R-:W-:Y:S01]  /*7b70*/  UISETP.NE.AND UP0, UPT, UR5, 0x1, UPT ;  /* 0x000000010500788c */ /* 0x000fe2000bf05270 */
[----:B------:R-:W-:Y:S01]  /*7b80*/  IMAD.U32 R26, R26, 0x10000, RZ ;  /* 0x000100001a1a7824 */ /* 0x000fe200078e00ff */
[----:B------:R-:W-:Y:S02]  /*7b90*/  UMOV UR4, 0x2 ;  /* 0x0000000200047882 */ /* 0x000fe40000000000 */
[----:B------:R-:W-:Y:S01]  /*7ba0*/  FFMA.FTZ R21, R21, R212, 1.1641532182693481445e-10 ;  /* 0x2f00000015157423 */ /* 0x000fe200000100d4 */
[----:B------:R-:W-:-:S04]  /*7bb0*/  FMUL.FTZ R26, R26, UR23 ;  /* 0x000000171a1a7c20 */ /* 0x000fc80008410000 */
[----:B------:R-:W-:Y:S01]  /*7bc0*/  FSETP.LE.FTZ.AND P2, PT, R21, UR25, PT ;  /* 0x0000001915007c0b */ /* 0x000fe2000bf53000 */
[----:B------:R-:W-:Y:S01]  /*7bd0*/  IMAD.MOV.U32 R21, RZ, RZ, R16 ;  /* 0x000000ffff157224 */ /* 0x000fe200078e0010 */
[----:B------:R-:W-:Y:S11]  /*7be0*/  BRA.U !UP0, `(.L_x_10338) ;  /* 0x0000000508587547 */ /* 0x000ff6000b800000 */
        /* <DEDUP_REMOVED lines=9> */
.L_x_10339:
        /* <DEDUP_REMOVED lines=16> */
.L_x_10340:
        /* <DEDUP_REMOVED lines=61> */
.L_x_10338:
        /* <DEDUP_REMOVED lines=9> */
[----:B------:R-:W-:Y:S02]  /*81e0*/  MOV R21, R16 ;  /* 0x0000001000157202 */ /* 0x000fe40000000f00 */
[----:B------:R-:W-:Y:S02]  /*81f0*/  SEL R200, RZ, 0x1, P3 ;  /* 0x00000001ffc87807 */ /* 0x000fe40001800000 */
[----:B------:R-:W-:-:S05]  /*8200*/  FSEL R20, R20, RZ, !P3 ;  /* 0x000000ff14147208 */ /* 0x000fca0005800000 */
[----:B------:R-:W-:-:S04]  /*8210*/  FADD.FTZ R67, R20, R67 ;  /* 0x0000004314437221 */ /* 0x000fc80000010000 */
        /* <DEDUP_REMOVED lines=11> */
.L_x_10342:
        /* <DEDUP_REMOVED lines=16> */
.L_x_10343:
        /* <DEDUP_REMOVED lines=61> */
.L_x_10341:
[----:B------:R-:W-:Y:S01]  /*87a0*/  I2FP.F32.U32 R21, R21 ;  /* 0x0000001500157245 */ /* 0x000fe20000201000 */
[----:B------:R-:W-:Y:S01]  /*87b0*/  UISETP.NE.AND UP0, UPT, UR5, 0x1, UPT ;  /* 0x000000010500788c */ /* 0x000fe2000bf05270 */
[C---:B------:R-:W-:Y:S01]  /*87c0*/  IMAD.U32 R26, R22.reuse, 0x10000, RZ ;  /* 0x00010000161a7824 */ /* 0x040fe200078e00ff */
[----:B------:R-:W-:Y:S01]  /*87d0*/  PRMT R22, R22, 0x7632, R22 ;  /* 0x0000763216167816 */ /* 0x000fe20000000016 */
[----:B------:R-:W-:Y:S01]  /*87e0*/  UMOV UR4, 0x2 ;  /* 0x0000000200047882 */ /* 0x000fe20000000000 */
        /* <DEDUP_REMOVED lines=14> */
.L_x_10345:
        /* <DEDUP_REMOVED lines=19> */
.L_x_10346:
        /* <DEDUP_REMOVED lines=61> */
.L_x_10344:
[----:B------:R-:W-:Y:S01]  /*8dd0*/  I2FP.F32.U32 R21, R21 ;  /* 0x0000001500157245 */ /* 0x000fe20000201000 */
[----:B------:R-:W-:Y:S01]  /*8de0*/  IMAD.U32 R20, R82, 0x10000, RZ ;  /* 0x0001000052147824 */ /* 0x000fe200078e00ff */
[----:B------:R-:W-:Y:S01]  /*8df0*/  UISETP.NE.AND UP0, UPT, UR4, 0x1, UPT ;  /* 0x000000010400788c */ /* 0x000fe2000bf05270 */
[----:B------:R-:W-:Y:S02]  /*8e00*/  UMOV UR5, 0x2 ;  /* 0x0000000200057882 */ /* 0x000fe40000000000 */
[----:B------:R-:W-:Y:S01]  /*8e10*/  FFMA.FTZ R21, R21, R212, 1.1641532182693481445e-10 ;  /* 0x2f00000015157423 */ /* 0x000fe200000100d4 */
[----:B------:R-:W-:-:S04]  /*8e20*/  FMUL.FTZ R20, R20, UR23 ;  /* 0x0000001714147c20 */ /* 0x000fc80008410000 */
[----:B------:R-:W-:Y:S02]  /*8e30*/  FSETP.GTU.FTZ.AND P4, PT, R21, UR25, PT ;  /* 0x0000001915007c0b */ /* 0x000fe4000bf9c000 */
[----:B------:R-:W-:Y:S02]  /*8e40*/  FSEL R21, R26, RZ, P3 ;  /* 0x000000ff1a157208 */ /* 0x000fe40001800000 */
[----:B------:R-:W-:Y:S02]  /*8e50*/  FSEL R20, R20, RZ, !P4 ;  /* 0x000000ff14147208 */ /* 0x000fe40006000000 */
[----:B------:R-:W-:-:S03]  /*8e60*/  SEL R201, RZ, 0x1, P4 ;  /* 0x00000001ffc97807 */ /* 0x000fc60002000000 */
[----:B------:R-:W-:Y:S01]  /*8e70*/  FADD.FTZ R68, R20, R21 ;  /* 0x0000001514447221 */ /* 0x000fe20000010000 */
[----:B------:R-:W-:-:S03]  /*8e80*/  MOV R21, R16 ;  /* 0x0000001000157202 */ /* 0x000fc60000000f00 */
        /* <DEDUP_REMOVED lines=11> */
.L_x_10348:
        /* <DEDUP_REMOVED lines=19> */
.L_x_10349:
        /* <DEDUP_REMOVED lines=61> */
.L_x_10347:
        /* <DEDUP_REMOVED lines=19> */
.L_x_10351:
        /* <DEDUP_REMOVED lines=19> */
.L_x_10352:
        /* <DEDUP_REMOVED lines=61> */
.L_x_10350:
        /* <DEDUP_REMOVED lines=25> */
.L_x_10354:
        /* <DEDUP_REMOVED lines=19> */
.L_x_10355:
        /* <DEDUP_REMOVED lines=61> */
.L_x_10353:
[----:B------:R-:W-:Y:S01]  /*a100*/  UISETP.NE.AND UP0, UPT, UR5, 0x1, UPT ;  /* 0x000000010500788c */ /* 0x000fe2000bf05270 */
[----:B------:R-:W-:Y:S01]  /*a110*/  I2FP.F32.U32 R21, R21 ;  /* 0x0000001500157245 */ /* 0x000fe20000201000 */
[C---:B------:R-:W-:Y:S01]  /*a120*/  IMAD.U32 R25, R23.reuse, 0x10000, RZ ;  /* 0x0001000017197824 */ /* 0x040fe200078e00ff */
[----:B------:R-:W-:Y:S01]  /*a130*/  PRMT R24, R23, 0x7632, R24 ;  /* 0x0000763217187816 */ /* 0x000fe20000000018 */
[----:B------:R-:W-:Y:S01]  /*a140*/  IMAD.MOV.U32 R22, RZ, RZ, R16 ;  /* 0x000000ffff167224 */ /* 0x000fe200078e0010 */
[----:B------:R-:W-:Y:S01]  /*a150*/  UMOV UR4, 0x2 ;  /* 0x0000000200047882 */ /* 0x000fe20000000000 */
[----:B------:R-:W-:Y:S01]  /*a160*/  FFMA.FTZ R21, R21, R212, 1.1641532182693481445e-10 ;  /* 0x2f00000015157423 */ /* 0x000fe200000100d4 */
[----:B------:R-:W-:-:S04]  /*a170*/  FMUL.FTZ R25, R25, UR23 ;  /* 0x0000001719197c20 */ /* 0x000fc80008410000 */
        /* <DEDUP_REMOVED lines=12> */
.L_x_10357:
        /* <DEDUP_REMOVED lines=19> */
.L_x_10358:
        /* <DEDUP_REMOVED lines=61> */
.L_x_10356:
        /* <DEDUP_REMOVED lines=9> */
[----:B------:R-:W-:Y:S02]  /*a7d0*/  FSEL R20, R20, RZ, !P6 ;  /* 0x000000ff14147208 */ /* 0x000fe40007000000 */
[----:B------:R-:W-:-:S03]  /*a7e0*/  SEL R203, RZ, 0x1, P6 ;  /* 0x00000001ffcb7807 */ /* 0x000fc60003000000 */
        /* <DEDUP_REMOVED lines=13> */
.L_x_10360:
        /* <DEDUP_REMOVED lines=19> */
.L_x_10361:
        /* <DEDUP_REMOVED lines=61> */
.L_x_10359:
        /* <DEDUP_REMOVED lines=8> */
[----:B------:R-:W-:-:S13]  /*ae40*/  FSETP.LE.FTZ.AND P6, PT, R21, UR25, PT ;  /* 0x0000001915007c0b */ /* 0x000fda000bfd3000 */
        /* <DEDUP_REMOVED lines=12> */
.L_x_10363:
        /* <DEDUP_REMOVED lines=19> */
.L_x_10364:
        /* <DEDUP_REMOVED lines=61> */
.L_x_10362:
[----:B------:R-:W-:Y:S02]  /*b410*/  I2FP.F32.U32 R21, R22 ;  /* 0x0000001600157245 */ /* 0x000fe40000201000 */
[----:B------:R-:W-:-:S03]  /*b420*/  PRMT R20, R83, 0x7632, R20 ;  /* 0x0000763253147816 */ /* 0x000fc60000000014 */
[----:B------:R-:W-:Y:S02]  /*b430*/  FFMA.FTZ R21, R21, R212, 1.1641532182693481445e-10 ;  /* 0x2f00000015157423 */ /* 0x000fe400000100d4 */
[----:B------:R-:W-:-:S03]  /*b440*/  IMAD.U32 R20, R20, 0x10000, RZ ;  /* 0x0001000014147824 */ /* 0x000fc600078e00ff */
[----:B------:R-:W-:Y:S01]  /*b450*/  FSETP.GTU.FTZ.AND P6, PT, R21, UR25, PT ;  /* 0x0000001915007c0b */ /* 0x000fe2000bfdc000 */
[----:B------:R-:W-:-:S03]  /*b460*/  FMUL.FTZ R20, R20, UR23 ;  /* 0x0000001714147c20 */ /* 0x000fc60008410000 */
[----:B------:R-:W-:Y:S02]  /*b470*/  SEL R204, RZ, 0x1, P6 ;  /* 0x00000001ffcc7807 */ /* 0x000fe40003000000 */
[----:B------:R-:W-:Y:S02]  /*b480*/  FSEL R20, R20, RZ, !P6 ;  /* 0x000000ff14147208 */ /* 0x000fe40007000000 */
[----:B------:R-:W-:-:S04]  /*b490*/  LOP3.LUT P6, RZ, R15, 0x1, RZ, 0xc0, !PT ;  /* 0x000000010fff7812 */ /* 0x000fc800078cc0ff */
[----:B------:R-:W-:-:S05]  /*b4a0*/  FSEL R71, R24, RZ, P6 ;  /* 0x000000ff18477208 */ /* 0x000fca0003000000 */
[----:B------:R-:W-:-:S04]  /*b4b0*/  FADD.FTZ R71, R20, R71 ;  /* 0x0000004714477221 */ /* 0x000fc80000010000 */
[----:B------:R-:W-:-:S07]  /*b4c0*/  @P1 FADD.FTZ R71, R75, R71 ;  /* 0x000000474b471221 */ /* 0x000fce0000010000 */
.L_x_10316:
[----:B------:R-:W-:Y:S01]  /*b4d0*/  P2R R20, PR, RZ, 0x2 ;  /* 0x00000002ff147803 */ /* 0x000fe20000000000 */
[----:B------:R-:W-:Y:S01]  /*b4e0*/  HFMA2 R21, -RZ, RZ, 0, 1.9073486328125e-06 ;  /* 0x00000020ff157431 */ /* 0x000fe200000001ff */
[C---:B------:R-:W-:Y:S01]  /*b4f0*/  LOP3.LUT P1, RZ, R15.reuse, 0x1, RZ, 0xc0, !PT ;  /* 0x000000010fff7812 */ /* 0x040fe2000782c0ff */
[----:B------:R-:W-:Y:S01]  /*b500*/  IMAD.MOV.U32 R25, RZ, RZ, 0x8 ;  /* 0x00000008ff197424 */ /* 0x000fe200078e00ff */
[----:B------:R-:W-:Y:S02]  /*b510*/  SEL R23, RZ, 0x10000, !P5 ;  /* 0x00010000ff177807 */ /* 0x000fe40006800000 */
[----:B------:R-:W-:Y:S02]  /*b520*/  SEL R22, RZ, 0x1000000, !P1 ;  /* 0x01000000ff167807 */ /* 0x000fe40004800000 */
[----:B------:R-:W-:Y:S02]  /*b530*/  SEL R26, RZ, 0x100, !P4 ;  /* 0x00000100ff1a7807 */ /* 0x000fe40006000000 */
[----:B------:R-:W-:-:S02]  /*b540*/  LOP3.LUT P5, RZ, R15, 0x2, RZ, 0xc0, !PT ;  /* 0x000000020fff7812 */ /* 0x000fc400078ac0ff */
[----:B------:R-:W-:Y:S02]  /*b550*/  LOP3.LUT R26, R26, R22, R23, 0xfe, !PT ;  /* 0x000000161a1a7212 */ /* 0x000fe400078efe17 */
[----:B------:R-:W-:Y:S02]  /*b560*/  SEL R24, RZ, 0x1000000, !P2 ;  /* 0x01000000ff187807 */ /* 0x000fe40005000000 */
[----:B------:R-:W-:Y:S02]  /*b570*/  SEL R23, RZ, 0x10000, !P0 ;  /* 0x00010000ff177807 */ /* 0x000fe40004000000 */
[----:B------:R-:W-:Y:S02]  /*b580*/  SEL R22, RZ, 0x100, !P5 ;  /* 0x00000100ff167807 */ /* 0x000fe40006800000 */
[----:B------:R-:W-:Y:S01]  /*b590*/  ISETP.NE.AND P1, PT, R20, RZ, PT ;  /* 0x000000ff1400720c */ /* 0x000fe20003f25270 */
[----:B------:R-:W-:Y:S01]  /*b5a0*/  IMAD.WIDE.U32 R20, R218, R21, UR14 ;  /* 0x0000000eda147e25 */ /* 0x000fe2000f8e0015 */
[----:B------:R-:W-:-:S02]  /*b5b0*/  LOP3.LUT R22, R22, R24, R23, 0xfe, !PT ;  /* 0x0000001816167212 */ /* 0x000fc400078efe17 */
[----:B------:R-:W-:Y:S02]  /*b5c0*/  SEL R23, RZ, 0x1, !P3 ;  /* 0x00000001ff177807 */ /* 0x000fe40005800000 */
[----:B------:R-:W-:Y:S01]  /*b5d0*/  LOP3.LUT P6, RZ, R15, 0x4, RZ, 0xc0, !PT ;  /* 0x000000040fff7812 */ /* 0x000fe200078cc0ff */
[----:B------:R-:W-:Y:S01]  /*b5e0*/  STG.E.128 desc[UR20][R20.64], R64 ;  /* 0x0000004014007986 */ /* 0x000fe2000c101d14 */
[----:B------:R-:W-:-:S03]  /*b5f0*/  ISETP.NE.U32.AND P0, PT, RZ, UR10, PT ;  /* 0x0000000aff007c0c */ /* 0x000fc6000bf05070 */
[----:B------:R0:W-:Y:S01]  /*b600*/  STG.E.128 desc[UR20][R20.64+0x10], R68 ;  /* 0x0000104414007986 */ /* 0x0001e2000c101d14 */
[----:B------:R-:W-:Y:S02]  /*b610*/  ISETP.NE.AND.EX P0, PT, RZ, UR11, PT, P0 ;  /* 0x0000000bff007c0c */ /* 0x000fe4000bf05300 */
[----:B0-----:R-:W-:Y:S02]  /*b620*/  LOP3.LUT R21, R26, R23, RZ, 0xfc, !PT ;  /* 0x000000171a157212 */ /* 0x001fe400078efcff */
[----:B------:R-:W-:-:S04]  /*b630*/  SEL R23, RZ, 0x1, !P6 ;  /* 0x00000001ff177807 */ /* 0x000fc80007000000 */
[----:B------:R-:W-:Y:S01]  /*b640*/  LOP3.LUT R20, R22, R23, RZ, 0xfc, !PT ;  /* 0x0000001716147212 */ /* 0x000fe200078efcff */
[----:B------:R-:W-:-:S05]  /*b650*/  IMAD.WIDE.U32 R22, R218, R25, UR12 ;  /* 0x0000000cda167e25 */ /* 0x000fca000f8e0019 */
[----:B------:R0:W-:Y:S01]  /*b660*/  STG.E.64 desc[UR20][R22.64], R20 ;  /* 0x0000001416007986 */ /* 0x0001e2000c101b14 */
[----:B------:R-:W-:Y:S05]  /*b670*/  @!P0 BRA `(.L_x_10365) ;  /* 0x0000000000508947 */ /* 0x000fea0003800000 */
[----:B0-----:R-:W-:Y:S01]  /*b680*/  IMAD.U32 R20, R203, 0x10000, RZ ;  /* 0x00010000cb147824 */ /* 0x001fe200078e00ff */
[----:B------:R-:W-:-:S04]  /*b690*/  LOP3.LUT R22, R19, 0xff, RZ, 0xc0, !PT ;  /* 0x000000ff13167812 */ /* 0x000fc800078ec0ff */
[----:B------:R-:W-:Y:S01]  /*b6a0*/  LOP3.LUT R21, R20, 0xff0000, RZ, 0xc0, !PT ;  /* 0x00ff000014157812 */ /* 0x000fe200078ec0ff */
[----:B------:R-:W-:Y:S01]  /*b6b0*/  IMAD.WIDE.U32 R22, R22, 0x10000, RZ ;  /* 0x0001000016167825 */ /* 0x000fe200078e00ff */
[----:B------:R-:W-:-:S04]  /*b6c0*/  LOP3.LUT R20, R204, 0xffff, RZ, 0xc0, !PT ;  /* 0x0000ffffcc147812 */ /* 0x000fc800078ec0ff */
[----:B------:R-:W-:Y:S02]  /*b6d0*/  PRMT R21, R21, 0x4210, R20 ;  /* 0x0000421015157816 */ /* 0x000fe40000000014 */
[----:B------:R-:W-:-:S04]  /*b6e0*/  PRMT R20, R202, 0x7104, RZ ;  /* 0x00007104ca147816 */ /* 0x000fc800000000ff */
[----:B------:R-:W-:Y:S02]  /*b6f0*/  LOP3.LUT R24, R21, 0xff00, R20, 0xf8, !PT ;  /* 0x0000ff0015187812 */ /* 0x000fe400078ef814 */
[----:B------:R-:W-:Y:S02]  /*b700*/  LOP3.LUT R20, R200, 0xff, RZ, 0xc0, !PT ;  /* 0x000000ffc8147812 */ /* 0x000fe400078ec0ff */
[----:B------:R-:W-:Y:S02]  /*b710*/  LOP3.LUT R27, R24, 0xff, R201, 0xf8, !PT ;  /* 0x000000ff181b7812 */ /* 0x000fe400078ef8c9 */
[----:B------:R-:W-:Y:S01]  /*b720*/  LOP3.LUT R24, R18, 0xff, RZ, 0xc0, !PT ;  /* 0x000000ff12187812 */ /* 0x000fe200078ec0ff */
[----:B------:R-:W-:-:S04]  /*b730*/  IMAD.WIDE.U32 R20, R20, 0x1000000, RZ ;  /* 0x0100000014147825 */ /* 0x000fc800078e00ff */
[----:B------:R-:W-:Y:S01]  /*b740*/  IMAD.WIDE.U32 R24, R24, 0x100, RZ ;  /* 0x0000010018187825 */ /* 0x000fe200078e00ff */
[----:B------:R-:W-:Y:S02]  /*b750*/  LOP3.LUT R21, R23, R27, R21, 0xfe, !PT ;  /* 0x0000001b17157212 */ /* 0x000fe400078efe15 */
[----:B------:R-:W-:Y:S02]  /*b760*/  LOP3.LUT R22, R24, R20, R22, 0xfe, !PT ;  /* 0x0000001418167212 */ /* 0x000fe400078efe16 */
[----:B------:R-:W-:Y:S02]  /*b770*/  LOP3.LUT R25, R21, R25, RZ, 0xfc, !PT ;  /* 0x0000001915197212 */ /* 0x000fe400078efcff */
[----:B------:R-:W0:Y:S01]  /*b780*/  LDC.64 R20, c[0x0][0x3b8] ;  /* 0x0000ee00ff147b82 */ /* 0x000e220000000a00 */
[----:B------:R-:W-:Y:S01]  /*b790*/  LOP3.LUT R24, R22, 0xff, R17, 0xf8, !PT ;  /* 0x000000ff16187812 */ /* 0x000fe200078ef811 */
[----:B0-----:R-:W-:-:S05]  /*b7a0*/  IMAD.WIDE.U32 R20, R218, 0x8, R20 ;  /* 0x00000008da147825 */ /* 0x001fca00078e0014 */
[----:B------:R1:W-:Y:S02]  /*b7b0*/  STG.E.64 desc[UR20][R20.64], R24 ;  /* 0x0000001814007986 */ /* 0x0003e4000c101b14 */
.L_x_10365:
[----:B01----:R-:W0:Y:S01]  /*b7c0*/  @P1 LDC.64 R20, c[0x0][0x3a0] ;  /* 0x0000e800ff141b82 */ /* 0x003e220000000a00 */
[----:B------:R-:W-:-:S07]  /*b7d0*/  VIADD R211, R218, 0x80 ;  /* 0x00000080dad37836 */ /* 0x000fce0000000000 */
[----:B------:R-:W1:Y:S01]  /*b7e0*/  @P0 LDC.64 R22, c[0x0][0x398] ;  /* 0x0000e600ff160b82 */ /* 0x000e620000000a00 */
[----:B------:R-:W-:Y:S01]  /*b7f0*/  MOV R24, 0x10 ;  /* 0x0000001000187802 */ /* 0x000fe20000000f00 */
[----:B0-----:R-:W-:-:S05]  /*b800*/  @P1 IMAD.WIDE.U32 R20, R211, 0x20, R20 ;  /* 0x00000020d3141825 */ /* 0x001fca00078e0014 */
[----:B------:R-:W5:Y:S01]  /*b810*/  @P1 LDG.E.128 R76, desc[UR20][R20.64] ;  /* 0x00000014144c1981 */ /* 0x000f62000c1e1d00 */
[----:B-1----:R-:W-:-:S03]  /*b820*/  @P0 IMAD.WIDE.U32 R22, R211, 0x10, R22 ;  /* 0x00000010d3160825 */ /* 0x002fc600078e0016 */
[----:B------:R0:W5:Y:S04]  /*b830*/  @P1 LDG.E.128 R72, desc[UR20][R20.64+0x10] ;  /* 0x0000101414481981 */ /* 0x000168000c1e1d00 */
        /* <DEDUP_REMOVED lines=20> */
.L_x_10368:
        /* <DEDUP_REMOVED lines=16> */
.L_x_10369:
        /* <DEDUP_REMOVED lines=59> */
.L_x_10367:
        /* <DEDUP_REMOVED lines=21> */
.L_x_10371:
        /* <DEDUP_REMOVED lines=16> */
.L_x_10372:
        /* <DEDUP_REMOVED lines=60> */
.L_x_10370:
[----:B------:R-:W-:Y:S01]  /*c440*/  I2FP.F32.U32 R17, R17 ;  /* 0x0000001100117245 */ /* 0x000fe20000201000 */
[----:B------:R-:W-:Y:S01]  /*c450*/  UISETP.NE.AND UP0, UPT, UR4, 0x1, UPT ;  /* 0x000000010400788c */ /* 0x000fe2000bf05270 */
[----:B------:R-:W-:Y:S01]  /*c460*/  IMAD.MOV.U32 R19, RZ, RZ, R16 ;  /* 0x000000ffff137224 */ /* 0x000fe200078e0010 */
[----:B------:R-:W-:Y:S02]  /*c470*/  UMOV UR5, 0x2 ;  /* 0x0000000200057882 */ /* 0x000fe40000000000 */
[----:B------:R-:W-:-:S05]  /*c480*/  FFMA.FTZ R17, R17, R212, 1.1641532182693481445e-10 ;  /* 0x2f00000011117423 */ /* 0x000fca00000100d4 */
[----:B------:R-:W-:Y:S02]  /*c490*/  FSETP.GTU.FTZ.AND P2, PT, R17, UR25, PT ;  /* 0x0000001911007c0b */ /* 0x000fe4000bf5c000 */
[----:B------:R-:W-:-:S05]  /*c4a0*/  SHF.L.U32 R17, R80, 0x10, RZ ;  /* 0x0000001050117819 */ /* 0x000fca00000006ff */
[----:B------:R-:W-:Y:S01]  /*c4b0*/  FMUL.FTZ R60, R17, UR23 ;  /* 0x00000017113c7c20 */ /* 0x000fe20008410000 */
[----:B------:R-:W-:-:S04]  /*c4c0*/  FSEL R17, R24, RZ, P4 ;  /* 0x000000ff18117208 */ /* 0x000fc80002000000 */
        /* <DEDUP_REMOVED lines=14> */
.L_x_10374:
        /* <DEDUP_REMOVED lines=16> */
.L_x_10375:
        /* <DEDUP_REMOVED lines=61> */
.L_x_10373:
        /* <DEDUP_REMOVED lines=20> */
.L_x_10377:
        /* <DEDUP_REMOVED lines=16> */
.L_x_10378:
        /* <DEDUP_REMOVED lines=59> */
[----:B------:R-:W-:Y:S01]  /*d070*/  UMOV UR4, URZ ;  /* 0x000000ff00047c82 */ /* 0x000fe20008000000 */
[----:B------:R-:W-:-:S07]  /*d080*/  IMAD.MOV.U32 R30, RZ, RZ, R18 ;  /* 0x000000ffff1e7224 */ /* 0x000fce00078e0012 */
.L_x_10376:
[----:B------:R-:W-:Y:S01]  /*d090*/  I2FP.F32.U32 R19, R19 ;  /* 0x0000001300137245 */ /* 0x000fe20000201000 */
[----:B------:R-:W-:Y:S01]  /*d0a0*/  UISETP.NE.AND UP0, UPT, UR4, 0x1, UPT ;  /* 0x000000010400788c */ /* 0x000fe2000bf05270 */
[----:B------:R-:W-:Y:S01]  /*d0b0*/  PRMT R18, R80, 0x7632, R18 ;  /* 0x0000763250127816 */ /* 0x000fe20000000012 */
[----:B------:R-:W-:Y:S01]  /*d0c0*/  UMOV UR5, 0x2 ;  /* 0x0000000200057882 */ /* 0x000fe20000000000 */
[----:B------:R-:W-:Y:S01]  /*d0d0*/  FSEL R61, R20, RZ, P4 ;  /* 0x000000ff143d7208 */ /* 0x000fe20002000000 */
[----:B------:R-:W-:Y:S01]  /*d0e0*/  FFMA.FTZ R19, R19, R212, 1.1641532182693481445e-10 ;  /* 0x2f00000013137423 */ /* 0x000fe200000100d4 */
[----:B------:R-:W-:-:S04]  /*d0f0*/  SHF.L.U32 R18, R18, 0x10, RZ ;  /* 0x0000001012127819 */ /* 0x000fc800000006ff */
[----:B------:R-:W-:Y:S01]  /*d100*/  FSETP.GTU.FTZ.AND P2, PT, R19, UR25, PT ;  /* 0x0000001913007c0b */ /* 0x000fe2000bf5c000 */
[----:B------:R-:W-:Y:S01]  /*d110*/  FMUL.FTZ R18, R18, UR23 ;  /* 0x0000001712127c20 */ /* 0x000fe20008410000 */
[----:B------:R-:W-:-:S04]  /*d120*/  IMAD.MOV.U32 R19, RZ, RZ, R16 ;  /* 0x000000ffff137224 */ /* 0x000fc800078e0010 */
        /* <DEDUP_REMOVED lines=14> */
.L_x_10380:
        /* <DEDUP_REMOVED lines=16> */
.L_x_10381:
        /* <DEDUP_REMOVED lines=57> */
[----:B------:R-:W-:Y:S01]  /*d6a0*/  IMAD.WIDE.U32 R24, R19, -0x2daee0ad, RZ ;  /* 0xd2511f5313187825 */ /* 0x000fe200078e00ff */
[----:B------:R-:W-:-:S03]  /*d6b0*/  MOV R19, R30 ;  /* 0x0000001e00137202 */ /* 0x000fc60000000f00 */
[----:B------:R-:W-:Y:S01]  /*d6c0*/  IMAD.MOV.U32 R30, RZ, RZ, R24 ;  /* 0x000000ffff1e7224 */ /* 0x000fe200078e0018 */
[----:B------:R-:W-:-:S07]  /*d6d0*/  LOP3.LUT R2, R2, UR4, R25, 0x96, !PT ;  /* 0x0000000402027c12 */ /* 0x000fce000f8e9619 */
.L_x_10379:
[----:B------:R-:W-:Y:S01]  /*d6e0*/  I2FP.F32.U32 R19, R19 ;  /* 0x0000001300137245 */ /* 0x000fe20000201000 */
[----:B------:R-:W-:Y:S01]  /*d6f0*/  UISETP.NE.AND UP0, UPT, UR5, 0x1, UPT ;  /* 0x000000010500788c */ /* 0x000fe2000bf05270 */
[----:B------:R-:W-:Y:S01]  /*d700*/  LOP3.LUT R15, R15, 0xfffffffd, RZ, 0xc0, !PT ;  /* 0xfffffffd0f0f7812 */ /* 0x000fe200078ec0ff */
[----:B------:R-:W-:Y:S01]  /*d710*/  UMOV UR4, 0x2 ;  /* 0x0000000200047882 */ /* 0x000fe20000000000 */
[----:B------:R-:W-:Y:S01]  /*d720*/  PRMT R28, R21, 0x7632, R28 ;  /* 0x00007632151c7816 */ /* 0x000fe2000000001c */
[----:B------:R-:W-:-:S05]  /*d730*/  FFMA.FTZ R19, R19, R212, 1.1641532182693481445e-10 ;  /* 0x2f00000013137423 */ /* 0x000fca00000100d4 */
[----:B------:R-:W-:Y:S01]  /*d740*/  FSETP.LE.FTZ.AND P4, PT, R19, UR25, PT ;  /* 0x0000001913007c0b */ /* 0x000fe2000bf93000 */
[----:B------:R-:W-:Y:S02]  /*d750*/  IMAD.U32 R19, R21, 0x10000, RZ ;  /* 0x0001000015137824 */ /* 0x000fe400078e00ff */
[----:B------:R-:W-:Y:S02]  /*d760*/  IMAD.MOV.U32 R21, RZ, RZ, R16 ;  /* 0x000000ffff157224 */ /* 0x000fe400078e0010 */
[----:B------:R-:W-:-:S08]  /*d770*/  FMUL.FTZ R19, R19, UR23 ;  /* 0x0000001713137c20 */ /* 0x000fd00008410000 */
        /* <DEDUP_REMOVED lines=11> */
.L_x_10383:
        /* <DEDUP_REMOVED lines=16> */
.L_x_10384:
        /* <DEDUP_REMOVED lines=43> */
[----:B------:R-:W-:-:S04]  /*dbe0*/  IMAD.WIDE.U32 R20, R21, -0x326172a9, RZ ;  /* 0xcd9e8d5715147825 */ /* 0x000fc800078e00ff */
[----:B------:R-:W-:Y:S01]  /*dbf0*/  IMAD.WIDE.U32 R26, R26, -0x326172a9, RZ ;  /* 0xcd9e8d571a1a7825 */ /* 0x000fe200078e00ff */
[----:B------:R-:W-:Y:S01]  /*dc00*/  LOP3.LUT R2, R2, UR4, R21, 0x96, !PT ;  /* 0x0000000402027c12 */ /* 0x000fe2000f8e9615 */
[----:B------:R-:W-:-:S04]  /*dc10*/  UIADD3 UR4, UPT, UPT, UR19, -0x24c28bd8, URZ ;  /* 0xdb3d742813047890 */ /* 0x000fc8000fffe0ff */
[----:B------:R-:W-:-:S05]  /*dc20*/  IMAD.WIDE.U32 R2, R2, -0x2daee0ad, RZ ;  /* 0xd2511f5302027825 */ /* 0x000fca00078e00ff */
[----:B------:R-:W-:Y:S01]  /*dc30*/  LOP3.LUT R24, R24, UR4, R3, 0x96, !PT ;  /* 0x0000000418187c12 */ /* 0x000fe2000f8e9603 */
[----:B------:R-:W-:-:S04]  /*dc40*/  UIADD3 UR4, UPT, UPT, UR18, -0xe443238, URZ ;  /* 0xf1bbcdc812047890 */ /* 0x000fc8000fffe0ff */
[----:B------:R-:W-:Y:S02]  /*dc50*/  IMAD.WIDE.U32 R24, R24, -0x326172a9, RZ ;  /* 0xcd9e8d5718187825 */ /* 0x000fe400078e00ff */
[----:B------:R-:W-:Y:S01]  /*dc60*/  LOP3.LUT R20, R20, UR4, R27, 0x96, !PT ;  /* 0x0000000414147c12 */ /* 0x000fe2000f8e961b */
[----:B------:R-:W-:Y:S01]  /*dc70*/  UIADD3 UR4, UPT, UPT, UR19, -0x695add53, URZ ;  /* 0x96a522ad13047890 */ /* 0x000fe2000fffe0ff */
[----:B------:R-:W-:-:S03]  /*dc80*/  IMAD.MOV.U32 R16, RZ, RZ, R24 ;  /* 0x000000ffff107224 */ /* 0x000fc600078e0018 */
[----:B------:R-:W-:-:S05]  /*dc90*/  IMAD.WIDE.U32 R20, R20, -0x2daee0ad, RZ ;  /* 0xd2511f5314147825 */ /* 0x000fca00078e00ff */
[----:B------:R-:W-:Y:S01]  /*dca0*/  LOP3.LUT R2, R2, UR4, R21, 0x96, !PT ;  /* 0x0000000402027c12 */ /* 0x000fe2000f8e9615 */
[----:B------:R-:W-:Y:S01]  /*dcb0*/  UIADD3 UR4, UPT, UPT, UR18, -0x700cb87f, URZ ;  /* 0x8ff3478112047890 */ /* 0x000fe2000fffe0ff */
[----:B------:R-:W-:Y:S02]  /*dcc0*/  IMAD.MOV.U32 R21, RZ, RZ, R30 ;  /* 0x000000ffff157224 */ /* 0x000fe400078e001e */
[----:B------:R-:W-:-:S03]  /*dcd0*/  IMAD.MOV.U32 R30, RZ, RZ, R20 ;  /* 0x000000ffff1e7224 */ /* 0x000fc600078e0014 */
[----:B------:R-:W-:Y:S01]  /*dce0*/  LOP3.LUT R3, R26, UR4, R25, 0x96, !PT ;  /* 0x000000041a037c12 */ /* 0x000fe2000f8e9619 */
[----:B------:R-:W-:-:S06]  /*dcf0*/  UMOV UR4, URZ ;  /* 0x000000ff00047c82 */ /* 0x000fcc0008000000 */
.L_x_10382:
[----:B------:R-:W-:Y:S01]  /*dd00*/  I2FP.F32.U32 R21, R21 ;  /* 0x0000001500157245 */ /* 0x000fe20000201000 */
[----:B------:R-:W-:Y:S01]  /*dd10*/  UISETP.NE.AND UP0, UPT, UR4, 0x1, UPT ;  /* 0x000000010400788c */ /* 0x000fe2000bf05270 */
[----:B------:R-:W-:Y:S01]  /*dd20*/  SHF.L.U32 R20, R81, 0x10, RZ ;  /* 0x0000001051147819 */ /* 0x000fe200000006ff */
[----:B------:R-:W-:Y:S01]  /*dd30*/  IMAD.MOV.U32 R25, RZ, RZ, R16 ;  /* 0x000000ffff197224 */ /* 0x000fe200078e0010 */
[----:B------:R-:W-:Y:S01]  /*dd40*/  FSEL R19, R19, RZ, P4 ;  /* 0x000000ff13137208 */ /* 0x000fe20002000000 */
[----:B------:R-:W-:Y:S01]  /*dd50*/  FFMA.FTZ R21, R21, R212, 1.1641532182693481445e-10 ;  /* 0x2f00000015157423 */ /* 0x000fe200000100d4 */
[----:B------:R-:W-:Y:S01]  /*dd60*/  UMOV UR5, 0x2 ;  /* 0x0000000200057882 */ /* 0x000fe20000000000 */
[----:B------:R-:W-:-:S03]  /*dd70*/  FMUL.FTZ R20, R20, UR23 ;  /* 0x0000001714147c20 */ /* 0x000fc60008410000 */
[----:B------:R-:W-:-:S04]  /*dd80*/  FSETP.GTU.FTZ.AND P2, PT, R21, UR25, PT ;  /* 0x0000001915007c0b */ /* 0x000fc8000bf5c000 */
        /* <DEDUP_REMOVED lines=14> */
.L_x_10386:
        /* <DEDUP_REMOVED lines=16> */
.L_x_10387:
        /* <DEDUP_REMOVED lines=61> */
.L_x_10385:
[----:B------:R-:W-:Y:S01]  /*e340*/  UISETP.NE.AND UP0, UPT, UR5, 0x1, UPT ;  /* 0x000000010500788c */ /* 0x000fe2000bf05270 */
[----:B------:R-:W-:Y:S01]  /*e350*/  I2FP.F32.U32 R21, R25 ;  /* 0x0000001900157245 */ /* 0x000fe20000201000 */
[----:B------:R-:W-:Y:S01]  /*e360*/  IMAD.U32 R26, R28, 0x10000, RZ ;  /* 0x000100001c1a7824 */ /* 0x000fe200078e00ff */
[----:B------:R-:W-:Y:S01]  /*e370*/  UMOV UR4, 0x2 ;  /* 0x0000000200047882 */ /* 0x000fe20000000000 */
[----:B------:R-:W-:Y:S02]  /*e380*/  IMAD.MOV.U32 R25, RZ, RZ, R16 ;  /* 0x000000ffff197224 */ /* 0x000fe400078e0010 */
        /* <DEDUP_REMOVED lines=13> */
.L_x_10389:
        /* <DEDUP_REMOVED lines=19> */
.L_x_10390:
        /* <DEDUP_REMOVED lines=61> */
.L_x_10388:
[----:B------:R-:W-:Y:S01]  /*e960*/  I2FP.F32.U32 R21, R25 ;  /* 0x0000001900157245 */ /* 0x000fe20000201000 */
[----:B------:R-:W-:Y:S01]  /*e970*/  UISETP.NE.AND UP0, UPT, UR4, 0x1, UPT ;  /* 0x000000010400788c */ /* 0x000fe2000bf05270 */
[----:B------:R-:W-:Y:S01]  /*e980*/  PRMT R20, R81, 0x7632, R20 ;  /* 0x0000763251147816 */ /* 0x000fe20000000014 */
[----:B------:R-:W-:Y:S01]  /*e990*/  IMAD.MOV.U32 R25, RZ, RZ, R16 ;  /* 0x000000ffff197224 */ /* 0x000fe200078e0010 */
[----:B------:R-:W-:Y:S01]  /*e9a0*/  FSEL R63, R26, RZ, P2 ;  /* 0x000000ff1a3f7208 */ /* 0x000fe20001000000 */
[----:B------:R-:W-:Y:S01]  /*e9b0*/  FFMA.FTZ R21, R21, R212, 1.1641532182693481445e-10 ;  /* 0x2f00000015157423 */ /* 0x000fe200000100d4 */
[----:B------:R-:W-:Y:S01]  /*e9c0*/  SHF.L.U32 R20, R20, 0x10, RZ ;  /* 0x0000001014147819 */ /* 0x000fe200000006ff */
[----:B------:R-:W-:-:S03]  /*e9d0*/  UMOV UR5, 0x2 ;  /* 0x0000000200057882 */ /* 0x000fc60000000000 */
[----:B------:R-:W-:Y:S01]  /*e9e0*/  FSETP.GTU.FTZ.AND P3, PT, R21, UR25, PT ;  /* 0x0000001915007c0b */ /* 0x000fe2000bf7c000 */
[----:B------:R-:W-:-:S03]  /*e9f0*/  FMUL.FTZ R20, R20, UR23 ;  /* 0x0000001714147c20 */ /* 0x000fc60008410000 */
        /* <DEDUP_REMOVED lines=14> */
.L_x_10392:
        /* <DEDUP_REMOVED lines=19> */
.L_x_10393:
        /* <DEDUP_REMOVED lines=61> */
.L_x_10391:
        /* <DEDUP_REMOVED lines=20> */
.L_x_10395:
        /* <DEDUP_REMOVED lines=19> */
.L_x_10396:
        /* <DEDUP_REMOVED lines=61> */
.L_x_10394:
[----:B------:R-:W-:Y:S01]  /*f620*/  I2FP.F32.U32 R21, R25 ;  /* 0x0000001900157245 */ /* 0x000fe20000201000 */
[----:B------:R-:W-:Y:S01]  /*f630*/  UISETP.NE.AND UP0, UPT, UR4, 0x1, UPT ;  /* 0x000000010400788c */ /* 0x000fe2000bf05270 */
[----:B------:R-:W-:Y:S01]  /*f640*/  SHF.L.U32 R20, R82, 0x10, RZ ;  /* 0x0000001052147819 */ /* 0x000fe200000006ff */
[----:B------:R-:W-:Y:S01]  /*f650*/  IMAD.MOV.U32 R25, RZ, RZ, R16 ;  /* 0x000000ffff197224 */ /* 0x000fe200078e0010 */
[----:B------:R-:W-:Y:S01]  /*f660*/  UMOV UR5, 0x2 ;  /* 0x0000000200057882 */ /* 0x000fe20000000000 */
[----:B------:R-:W-:Y:S02]  /*f670*/  FFMA.FTZ R21, R21, R212, 1.1641532182693481445e-10 ;  /* 0x2f00000015157423 */ /* 0x000fe400000100d4 */
[----:B------:R-:W-:-:S03]  /*f680*/  FMUL.FTZ R20, R20, UR23 ;  /* 0x0000001714147c20 */ /* 0x000fc60008410000 */
[----:B------:R-:W-:Y:S02]  /*f690*/  FSETP.GTU.FTZ.AND P4, PT, R21, UR25, PT ;  /* 0x0000001915007c0b */ /* 0x000fe4000bf9c000 */
[----:B------:R-:W-:Y:S02]  /*f6a0*/  FSEL R21, R26, RZ, P3 ;  /* 0x000000ff1a157208 */ /* 0x000fe40001800000 */
        /* <DEDUP_REMOVED lines=15> */
.L_x_10398:
        /* <DEDUP_REMOVED lines=19> */
.L_x_10399:
        /* <DEDUP_REMOVED lines=61> */
.L_x_10397:
        /* <DEDUP_REMOVED lines=19> */
.L_x_10401:
        /* <DEDUP_REMOVED lines=19> */
.L_x_10402:
        /* <DEDUP_REMOVED lines=61> */
.L_x_10400:
[----:B------:R-:W-:Y:S01]  /*102d0*/  I2FP.F32.U32 R21, R25 ;  /* 0x0000001900157245 */ /* 0x000fe20000201000 */
[----:B------:R-:W-:Y:S01]  /*102e0*/  UISETP.NE.AND UP0, UPT, UR4, 0x1, UPT ;  /* 0x000000010400788c */ /* 0x000fe2000bf05270 */
[----:B------:R-:W-:Y:S01]  /*102f0*/  PRMT R20, R82, 0x7632, R20 ;  /* 0x0000763252147816 */ /* 0x000fe20000000014 */
[----:B------:R-:W-:Y:S01]  /*10300*/  UMOV UR5, 0x2 ;  /* 0x0000000200057882 */ /* 0x000fe20000000000 */
[----:B------:R-:W-:Y:S01]  /*10310*/  FSEL R57, R22, RZ, P4 ;  /* 0x000000ff16397208 */ /* 0x000fe20002000000 */
[----:B------:R-:W-:Y:S01]  /*10320*/  FFMA.FTZ R21, R21, R212, 1.1641532182693481445e-10 ;  /* 0x2f00000015157423 */ /* 0x000fe200000100d4 */
[----:B------:R-:W-:Y:S01]  /*10330*/  SHF.L.U32 R20, R20, 0x10, RZ ;  /* 0x0000001014147819 */ /* 0x000fe200000006ff */
[----:B------:R-:W-:-:S03]  /*10340*/  IMAD.MOV.U32 R22, RZ, RZ, R16 ;  /* 0x000000ffff167224 */ /* 0x000fc600078e0010 */
        /* <DEDUP_REMOVED lines=17> */
.L_x_10404:
        /* <DEDUP_REMOVED lines=19> */
.L_x_10405:
        /* <DEDUP_REMOVED lines=61> */
.L_x_10403:
        /* <DEDUP_REMOVED lines=20> */
.L_x_10407:
        /* <DEDUP_REMOVED lines=19> */
.L_x_10408:
        /* <DEDUP_REMOVED lines=61> */
.L_x_10406:
[----:B------:R-:W-:Y:S01]  /*10fa0*/  I2FP.F32.U32 R20, R23 ;  /* 0x0000001700147245 */ /* 0x000fe20000201000 */
[----:B------:R-:W-:Y:S01]  /*10fb0*/  UISETP.NE.AND UP0, UPT, UR4, 0x1, UPT ;  /* 0x000000010400788c */ /* 0x000fe2000bf05270 */
[----:B------:R-:W-:Y:S01]  /*10fc0*/  FSEL R25, R25, RZ, P5 ;  /* 0x000000ff19197208 */ /* 0x000fe20002800000 */
[----:B------:R-:W-:Y:S01]  /*10fd0*/  IMAD.MOV.U32 R23, RZ, RZ, R16 ;  /* 0x000000ffff177224 */ /* 0x000fe200078e0010 */
[----:B------:R-:W-:Y:S01]  /*10fe0*/  UMOV UR5, 0x2 ;  /* 0x0000000200057882 */ /* 0x000fe20000000000 */
[----:B------:R-:W-:-:S05]  /*10ff0*/  FFMA.FTZ R20, R20, R212, 1.1641532182693481445e-10 ;  /* 0x2f00000014147423 */ /* 0x000fca00000100d4 */
[----:B------:R-:W-:Y:S02]  /*11000*/  FSETP.GTU.FTZ.AND P6, PT, R20, UR25, PT ;  /* 0x0000001914007c0b */ /* 0x000fe4000bfdc000 */
[----:B------:R-:W-:Y:S02]  /*11010*/  SHF.L.U32 R20, R83, 0x10, RZ ;  /* 0x0000001053147819 */ /* 0x000fe400000006ff */
[----:B------:R-:W-:-:S03]  /*11020*/  SEL R203, RZ, 0x1, P6 ;  /* 0x00000001ffcb7807 */ /* 0x000fc60003000000 */
[----:B------:R-:W-:-:S05]  /*11030*/  FMUL.FTZ R20, R20, UR23 ;  /* 0x0000001714147c20 */ /* 0x000fca0008410000 */
        /* <DEDUP_REMOVED lines=14> */
.L_x_10410:
        /* <DEDUP_REMOVED lines=19> */
.L_x_10411:
        /* <DEDUP_REMOVED lines=61> */
.L_x_10409:
        /* <DEDUP_REMOVED lines=21> */
.L_x_10413:
        /* <DEDUP_REMOVED lines=19> */
.L_x_10414:
        /* <DEDUP_REMOVED lines=61> */
.L_x_10412:
[----:B------:R-:W-:Y:S02]  /*11c70*/  I2FP.F32.U32 R20, R23 ;  /* 0x0000001700147245 */ /* 0x000fe40000201000 */
[----:B------:R-:W-:-:S03]  /*11c80*/  LOP3.LUT R15, R15, 0xffffffef, RZ, 0xc0, !PT ;  /* 0xffffffef0f0f7812 */ /* 0x000fc600078ec0ff */
[----:B------:R-:W-:Y:S01]  /*11c90*/  FFMA.FTZ R20, R20, R212, 1.1641532182693481445e-10 ;  /* 0x2f00000014147423 */ /* 0x000fe200000100d4 */
[----:B------:R-:W-:-:S04]  /*11ca0*/  @P0 LOP3.LUT R15, R15, 0x10, RZ, 0xfc, !PT ;  /* 0x000000100f0f0812 */ /* 0x000fc800078efcff */
[----:B------:R-:W-:Y:S02]  /*11cb0*/  FSETP.GTU.FTZ.AND P6, PT, R20, UR25, PT ;  /* 0x0000001914007c0b */ /* 0x000fe4000bfdc000 */
[----:B------:R-:W-:Y:S02]  /*11cc0*/  PRMT R20, R83, 0x7632, R20 ;  /* 0x0000763253147816 */ /* 0x000fe40000000014 */
[C---:B------:R-:W-:Y:S02]  /*11cd0*/  LOP3.LUT P0, RZ, R15.reuse, 0x1, RZ, 0xc0, !PT ;  /* 0x000000010fff7812 */ /* 0x040fe4000780c0ff */
[----:B------:R-:W-:Y:S02]  /*11ce0*/  SHF.L.U32 R20, R20, 0x10, RZ ;  /* 0x0000001014147819 */ /* 0x000fe400000006ff */
[----:B------:R-:W-:Y:S02]  /*11cf0*/  FSEL R24, R24, RZ, P0 ;  /* 0x000000ff18187208 */ /* 0x000fe40000000000 */
[----:B------:R-:W-:Y:S01]  /*11d00*/  LOP3.LUT P0, RZ, R15, 0x10, RZ, 0xc0, !PT ;  /* 0x000000100fff7812 */ /* 0x000fe2000780c0ff */
[----:B------:R-:W-:Y:S01]  /*11d10*/  FMUL.FTZ R20, R20, UR23 ;  /* 0x0000001714147c20 */ /* 0x000fe20008410000 */
[----:B------:R-:W-:-:S04]  /*11d20*/  SEL R204, RZ, 0x1, P6 ;  /* 0x00000001ffcc7807 */ /* 0x000fc80003000000 */
[----:B------:R-:W-:-:S05]  /*11d30*/  FSEL R20, R20, RZ, !P6 ;  /* 0x000000ff14147208 */ /* 0x000fca0007000000 */
[----:B------:R-:W-:-:S04]  /*11d40*/  FADD.FTZ R59, R20, R24 ;  /* 0x00000018143b7221 */ /* 0x000fc80000010000 */
[----:B------:R-:W-:Y:S01]  /*11d50*/  @P1 FADD.FTZ R59, R75, R59 ;  /* 0x0000003b4b3b1221 */ /* 0x000fe20000010000 */
[----:B------:R-:W-:Y:S06]  /*11d60*/  BRA `(.L_x_10415) ;  /* 0x0000003000c87947 */ /* 0x000fec0003800000 */
.L_x_10366:
        /* <DEDUP_REMOVED lines=16> */
.L_x_10417:
        /* <DEDUP_REMOVED lines=16> */
.L_x_10418:
        /* <DEDUP_REMOVED lines=53> */
[----:B------:R-:W-:-:S04]  /*122c0*/  IMAD.WIDE.U32 R24, R25, -0x326172a9, RZ ;  /* 0xcd9e8d5719187825 */ /* 0x000fc800078e00ff */
[----:B------:R-:W-:-:S04]  /*122d0*/  IMAD.WIDE.U32 R30, R30, -0x2daee0ad, RZ ;  /* 0xd2511f531e1e7825 */ /* 0x000fc800078e00ff */
[----:B------:R-:W-:Y:S01]  /*122e0*/  IMAD.MOV.U32 R16, RZ, RZ, R24 ;  /* 0x000000ffff107224 */ /* 0x000fe200078e0018 */
[----:B------:R-:W-:Y:S01]  /*122f0*/  LOP3.LUT R2, R2, UR4, R31, 0x96, !PT ;  /* 0x0000000402027c12 */ /* 0x000fe2000f8e961f */
[----:B------:R-:W-:Y:S01]  /*12300*/  UIADD3 UR4, UPT, UPT, UR18, -0x700cb87f, URZ ;  /* 0x8ff3478112047890 */ /* 0x000fe2000fffe0ff */
[----:B------:R-:W-:-:S05]  /*12310*/  IMAD.MOV.U32 R24, RZ, RZ, R28 ;  /* 0x000000ffff187224 */ /* 0x000fca00078e001c */
[----:B------:R-:W-:-:S07]  /*12320*/  LOP3.LUT R3, R26, UR4, R25, 0x96, !PT ;  /* 0x000000041a037c12 */ /* 0x000fce000f8e9619 */
.L_x_10416:
[----:B------:R-:W-:Y:S01]  /*12330*/  I2FP.F32.U32 R25, R24 ;  /* 0x0000001800197245 */ /* 0x000fe20000201000 */
[----:B------:R-:W-:Y:S01]  /*12340*/  UISETP.NE.AND UP0, UPT, UR5, 0x1, UPT ;  /* 0x000000010500788c */ /* 0x000fe2000bf05270 */
[----:B------:R-:W-:Y:S01]  /*12350*/  LOP3.LUT R15, R15, 0xfffffff7, RZ, 0xc0, !PT ;  /* 0xfffffff70f0f7812 */ /* 0x000fe200078ec0ff */
[----:B------:R-:W-:Y:S01]  /*12360*/  UMOV UR4, 0x2 ;  /* 0x0000000200047882 */ /* 0x000fe20000000000 */
[C---:B-----5:R-:W-:Y:S01]  /*12370*/  SHF.L.U32 R24, R20.reuse, 0x10, RZ ;  /* 0x0000001014187819 */ /* 0x060fe200000006ff */
[----:B------:R-:W-:Y:S01]  /*12380*/  FFMA.FTZ R25, R25, R212, 1.1641532182693481445e-10 ;  /* 0x2f00000019197423 */ /* 0x000fe200000100d4 */
[----:B------:R-:W-:-:S04]  /*12390*/  PRMT R20, R20, 0x7632, R20 ;  /* 0x0000763214147816 */ /* 0x000fc80000000014 */
        /* <DEDUP_REMOVED lines=13> */
.L_x_10420:
        /* <DEDUP_REMOVED lines=16> */
.L_x_10421:
        /* <DEDUP_REMOVED lines=61> */
.L_x_10419:
[----:B------:R-:W-:Y:S01]  /*12940*/  I2FP.F32.U32 R25, R25 ;  /* 0x0000001900197245 */ /* 0x000fe20000201000 */
[----:B------:R-:W-:Y:S01]  /*12950*/  UISETP.NE.AND UP0, UPT, UR4, 0x1, UPT ;  /* 0x000000010400788c */ /* 0x000fe2000bf05270 */
[----:B------:R-:W-:Y:S01]  /*12960*/  LOP3.LUT R15, R15, 0xfffffffb, RZ, 0xc0, !PT ;  /* 0xfffffffb0f0f7812 */ /* 0x000fe200078ec0ff */
[----:B------:R-:W-:Y:S01]  /*12970*/  IMAD.U32 R20, R20, 0x10000, RZ ;  /* 0x0001000014147824 */ /* 0x000fe200078e00ff */
[----:B------:R-:W-:Y:S01]  /*12980*/  UMOV UR5, 0x2 ;  /* 0x0000000200057882 */ /* 0x000fe20000000000 */
[----:B------:R-:W-:-:S05]  /*12990*/  FFMA.FTZ R25, R25, R212, 1.1641532182693481445e-10 ;  /* 0x2f00000019197423 */ /* 0x000fca00000100d4 */
        /* <DEDUP_REMOVED lines=13> */
.L_x_10423:
        /* <DEDUP_REMOVED lines=16> */
.L_x_10424:
        /* <DEDUP_REMOVED lines=61> */
.L_x_10422:
[----:B------:R-:W-:Y:S01]  /*12f40*/  I2FP.F32.U32 R25, R25 ;  /* 0x0000001900197245 */ /* 0x000fe20000201000 */
[----:B------:R-:W-:Y:S01]  /*12f50*/  UISETP.NE.AND UP0, UPT, UR5, 0x1, UPT ;  /* 0x000000010500788c */ /* 0x000fe2000bf05270 */
[----:B------:R-:W-:Y:S01]  /*12f60*/  LOP3.LUT R15, R15, 0xfffffffd, RZ, 0xc0, !PT ;  /* 0xfffffffd0f0f7812 */ /* 0x000fe200078ec0ff */
[----:B------:R-:W-:Y:S01]  /*12f70*/  IMAD.MOV.U32 R29, RZ, RZ, R16 ;  /* 0x000000ffff1d7224 */ /* 0x000fe200078e0010 */
[----:B------:R-:W-:Y:S01]  /*12f80*/  UMOV UR4, 0x2 ;  /* 0x0000000200047882 */ /* 0x000fe20000000000 */
[----:B------:R-:W-:-:S05]  /*12f90*/  FFMA.FTZ R25, R25, R212, 1.1641532182693481445e-10 ;  /* 0x2f00000019197423 */ /* 0x000fca00000100d4 */
[----:B------:R-:W-:Y:S02]  /*12fa0*/  FSETP.LE.FTZ.AND P2, PT, R25, UR25, PT ;  /* 0x0000001919007c0b */ /* 0x000fe4000bf53000 */
[C---:B------:R-:W-:Y:S02]  /*12fb0*/  SHF.L.U32 R25, R21.reuse, 0x10, RZ ;  /* 0x0000001015197819 */ /* 0x040fe400000006ff */
[----:B------:R-:W-:-:S09]  /*12fc0*/  PRMT R21, R21, 0x7632, R21 ;  /* 0x0000763215157816 */ /* 0x000fd20000000015 */
        /* <DEDUP_REMOVED lines=11> */
.L_x_10426:
        /* <DEDUP_REMOVED lines=16> */
.L_x_10427:
        /* <DEDUP_REMOVED lines=61> */
.L_x_10425:
[----:B------:R-:W-:Y:S01]  /*13550*/  UISETP.NE.AND UP0, UPT, UR4, 0x1, UPT ;  /* 0x000000010400788c */ /* 0x000fe2000bf05270 */
[----:B------:R-:W-:Y:S01]  /*13560*/  I2FP.F32.U32 R26, R29 ;  /* 0x0000001d001a7245 */ /* 0x000fe20000201000 */
[----:B------:R-:W-:Y:S01]  /*13570*/  IMAD.U32 R21, R21, 0x10000, RZ ;  /* 0x0001000015157824 */ /* 0x000fe200078e00ff */
[----:B------:R-:W-:Y:S01]  /*13580*/  UMOV UR5, 0x2 ;  /* 0x0000000200057882 */ /* 0x000fe20000000000 */
[----:B------:R-:W-:Y:S02]  /*13590*/  IMAD.MOV.U32 R29, RZ, RZ, R16 ;  /* 0x000000ffff1d7224 */ /* 0x000fe400078e0010 */
        /* <DEDUP_REMOVED lines=12> */
.L_x_10429:
        /* <DEDUP_REMOVED lines=19> */
.L_x_10430:
        /* <DEDUP_REMOVED lines=61> */
.L_x_10428:
[----:B------:R-:W-:Y:S01]  /*13b60*/  I2FP.F32.U32 R26, R29 ;  /* 0x0000001d001a7245 */ /* 0x000fe20000201000 */
[----:B------:R-:W-:Y:S01]  /*13b70*/  UISETP.NE.AND UP0, UPT, UR5, 0x1, UPT ;  /* 0x000000010500788c */ /* 0x000fe2000bf05270 */
[----:B------:R-:W-:Y:S01]  /*13b80*/  IMAD.MOV.U32 R27, RZ, RZ, R16 ;  /* 0x000000ffff1b7224 */ /* 0x000fe200078e0010 */
[----:B------:R-:W-:Y:S02]  /*13b90*/  UMOV UR4, 0x2 ;  /* 0x0000000200047882 */ /* 0x000fe40000000000 */
[----:B------:R-:W-:-:S05]  /*13ba0*/  FFMA.FTZ R26, R26, R212, 1.1641532182693481445e-10 ;  /* 0x2f0000001a1a7423 */ /* 0x000fca00000100d4 */
[----:B------:R-:W-:Y:S02]  /*13bb0*/  FSETP.LE.FTZ.AND P3, PT, R26, UR25, PT ;  /* 0x000000191a007c0b */ /* 0x000fe4000bf73000 */
[C---:B------:R-:W-:Y:S02]  /*13bc0*/  SHF.L.U32 R26, R22.reuse, 0x10, RZ ;  /* 0x00000010161a7819 */ /* 0x040fe400000006ff */
[----:B------:R-:W-:Y:S01]  /*13bd0*/  PRMT R22, R22, 0x7632, R22 ;  /* 0x0000763216167816 */ /* 0x000fe20000000016 */
        /* <DEDUP_REMOVED lines=11> */
.L_x_10432:
        /* <DEDUP_REMOVED lines=19> */
.L_x_10433:
        /* <DEDUP_REMOVED lines=61> */
.L_x_10431:
[----:B------:R-:W-:Y:S01]  /*14190*/  I2FP.F32.U32 R27, R27 ;  /* 0x0000001b001b7245 */ /* 0x000fe20000201000 */
[----:B------:R-:W-:Y:S01]  /*141a0*/  UISETP.NE.AND UP0, UPT, UR4, 0x1, UPT ;  /* 0x000000010400788c */ /* 0x000fe2000bf05270 */
[----:B------:R-:W-:Y:S01]  /*141b0*/  IMAD.U32 R22, R22, 0x10000, RZ ;  /* 0x0001000016167824 */ /* 0x000fe200078e00ff */
[----:B------:R-:W-:Y:S02]  /*141c0*/  UMOV UR5, 0x2 ;  /* 0x0000000200057882 */ /* 0x000fe40000000000 */
[----:B------:R-:W-:-:S05]  /*141d0*/  FFMA.FTZ R27, R27, R212, 1.1641532182693481445e-10 ;  /* 0x2f0000001b1b7423 */ /* 0x000fca00000100d4 */
        /* <DEDUP_REMOVED lines=13> */
.L_x_10435:
        /* <DEDUP_REMOVED lines=19> */
.L_x_10436:
        /* <DEDUP_REMOVED lines=61> */
.L_x_10434:
        /* <DEDUP_REMOVED lines=19> */
.L_x_10438:
        /* <DEDUP_REMOVED lines=19> */
.L_x_10439:
        /* <DEDUP_REMOVED lines=61> */
.L_x_10437:
[----:B------:R-:W-:Y:S01]  /*14de0*/  LOP3.LUT R15, R15, 0xffffffbf, RZ, 0xc0, !PT ;  /* 0xffffffbf0f0f7812 */ /* 0x000fe200078ec0ff */
[----:B------:R-:W-:Y:S01]  /*14df0*/  IMAD.U32 R23, R23, 0x10000, RZ ;  /* 0x0001000017177824 */ /* 0x000fe200078e00ff */
[----:B------:R-:W-:Y:S01]  /*14e00*/  I2FP.F32.U32 R28, R31 ;  /* 0x0000001f001c7245 */ /* 0x000fe20000201000 */
[----:B------:R-:W-:Y:S01]  /*14e10*/  FMUL.FTZ R20, R20, UR23 ;  /* 0x0000001714147c20 */ /* 0x000fe20008410000 */
[----:B------:R-:W-:Y:S01]  /*14e20*/  @P2 LOP3.LUT R15, R15, 0x40, RZ, 0xfc, !PT ;  /* 0x000000400f0f2812 */ /* 0x000fe200078efcff */
[----:B------:R-:W-:Y:S01]  /*14e30*/  FMUL.FTZ R59, R23, UR23 ;  /* 0x00000017173b7c20 */ /* 0x000fe20008410000 */
[----:B------:R-:W-:Y:S01]  /*14e40*/  FMUL.FTZ R24, R24, UR23 ;  /* 0x0000001718187c20 */ /* 0x000fe20008410000 */
[----:B------:R-:W-:Y:S01]  /*14e50*/  FFMA.FTZ R28, R28, R212, 1.1641532182693481445e-10 ;  /* 0x2f0000001c1c7423 */ /* 0x000fe200000100d4 */
[----:B------:R-:W-:Y:S01]  /*14e60*/  LOP3.LUT P2, RZ, R15, 0x8, RZ, 0xc0, !PT ;  /* 0x000000080fff7812 */ /* 0x000fe2000784c0ff */
[----:B------:R-:W-:Y:S01]  /*14e70*/  FMUL.FTZ R25, R25, UR23 ;  /* 0x0000001719197c20 */ /* 0x000fe20008410000 */
[----:B------:R-:W-:Y:S01]  /*14e80*/  LOP3.LUT R15, R15, 0xffffffdf, RZ, 0xc0, !PT ;  /* 0xffffffdf0f0f7812 */ /* 0x000fe200078ec0ff */
[----:B------:R-:W-:Y:S01]  /*14e90*/  FMUL.FTZ R27, R27, UR23 ;  /* 0x000000171b1b7c20 */ /* 0x000fe20008410000 */
[----:B------:R-:W-:Y:S01]  /*14ea0*/  FSETP.GTU.FTZ.AND P6, PT, R28, UR25, PT ;  /* 0x000000191c007c0b */ /* 0x000fe2000bfdc000 */
[----:B------:R-:W-:Y:S01]  /*14eb0*/  FMUL.FTZ R22, R22, UR23 ;  /* 0x0000001716167c20 */ /* 0x000fe20008410000 */
[----:B------:R-:W-:Y:S01]  /*14ec0*/  @P1 LOP3.LUT R15, R15, 0x20, RZ, 0xfc, !PT ;  /* 0x000000200f0f1812 */ /* 0x000fe200078efcff */
[----:B------:R-:W-:Y:S01]  /*14ed0*/  FMUL.FTZ R26, R26, UR23 ;  /* 0x000000171a1a7c20 */ /* 0x000fe20008410000 */
[----:B------:R-:W-:Y:S01]  /*14ee0*/  FSEL R59, R59, RZ, !P6 ;  /* 0x000000ff3b3b7208 */ /* 0x000fe20007000000 */
[----:B------:R-:W-:Y:S01]  /*14ef0*/  FMUL.FTZ R21, R21, UR23 ;  /* 0x0000001715157c20 */ /* 0x000fe20008410000 */
[----:B------:R-:W-:-:S02]  /*14f00*/  LOP3.LUT P1, RZ, R15, 0x4, RZ, 0xc0, !PT ;  /* 0x000000040fff7812 */ /* 0x000fc4000782c0ff */
[----:B------:R-:W-:Y:S02]  /*14f10*/  LOP3.LUT R15, R15, 0xffffffef, RZ, 0xc0, !PT ;  /* 0xffffffef0f0f7812 */ /* 0x000fe400078ec0ff */
[----:B------:R-:W-:Y:S02]  /*14f20*/  FSEL R61, R20, RZ, P1 ;  /* 0x000000ff143d7208 */ /* 0x000fe40000800000 */
[----:B------:R-:W-:Y:S02]  /*14f30*/  @P0 LOP3.LUT R15, R15, 0x10, RZ, 0xfc, !PT ;  /* 0x000000100f0f0812 */ /* 0x000fe400078efcff */
[----:B------:R-:W-:Y:S02]  /*14f40*/  PLOP3.LUT P6, PT, P6, PT, PT, 0x8, 0x80 ;  /* 0x000000000080781c */ /* 0x000fe400037ce170 */
[C---:B------:R-:W-:Y:S02]  /*14f50*/  LOP3.LUT P1, RZ, R15.reuse, 0x20, RZ, 0xc0, !PT ;  /* 0x000000200fff7812 */ /* 0x040fe4000782c0ff */
[----:B------:R-:W-:-:S02]  /*14f60*/  LOP3.LUT P0, RZ, R15, 0x2, RZ, 0xc0, !PT ;  /* 0x000000020fff7812 */ /* 0x000fc4000780c0ff */
[----:B------:R-:W-:Y:S02]  /*14f70*/  FSEL R60, R24, RZ, P2 ;  /* 0x000000ff183c7208 */ /* 0x000fe40001000000 */
        /* <DEDUP_REMOVED lines=9> */
[C---:B------:R-:W-:Y:S01]  /*15010*/  LOP3.LUT P0, RZ, R15.reuse, 0x10, RZ, 0xc0, !PT ;  /* 0x000000100fff7812 */ /* 0x040fe2000780c0ff */
[----:B------:R-:W-:Y:S01]  /*15020*/  @P1 FADD.FTZ R56, R72, R56 ;  /* 0x0000003848381221 */ /* 0x000fe20000010000 */
[----:B------:R-:W-:Y:S01]  /*15030*/  LOP3.LUT R15, R15, 0xfffffffe, RZ, 0xc0, !PT ;  /* 0xfffffffe0f0f7812 */ /* 0x000fe200078ec0ff */
[----:B------:R-:W-:Y:S01]  /*15040*/  @P1 FADD.FTZ R63, R79, R63 ;  /* 0x0000003f4f3f1221 */ /* 0x000fe20000010000 */
[----:B------:R-:W-:Y:S01]  /*15050*/  @P1 FADD.FTZ R57, R73, R57 ;  /* 0x0000003949391221 */ /* 0x000fe20000010000 */
[----:B------:R-:W-:Y:S01]  /*15060*/  @P1 FADD.FTZ R58, R74, R58 ;  /* 0x0000003a4a3a1221 */ /* 0x000fe20000010000 */
[----:B------:R-:W-:Y:S01]  /*15070*/  @P6 LOP3.LUT R15, R15, 0x1, RZ, 0xfc, !PT ;  /* 0x000000010f0f6812 */ /* 0x000fe200078efcff */
[----:B------:R-:W-:-:S07]  /*15080*/  @P1 FADD.FTZ R59, R75, R59 ;  /* 0x0000003b4b3b1221 */ /* 0x000fce0000010000 */
.L_x_10415:
[----:B------:R-:W-:Y:S01]  /*15090*/  LOP3.LUT R15, R15, 0xffffffef, RZ, 0xc0, !PT ;  /* 0xffffffef0f0f7812 */ /* 0x000fe200078ec0ff */
[----:B------:R-:W-:Y:S01]  /*150a0*/  IMAD.MOV.U32 R20, RZ, RZ, 0x20 ;  /* 0x00000020ff147424 */ /* 0x000fe200078e00ff */
[----:B------:R-:W-:Y:S02]  /*150b0*/  SEL R23, RZ, 0x10000, !P5 ;  /* 0x00010000ff177807 */ /* 0x000fe40006800000 */
[----:B------:R-:W-:Y:S01]  /*150c0*/  @P1 LOP3.LUT R15, R15, 0x10, RZ, 0xfc, !PT ;  /* 0x000000100f0f1812 */ /* 0x000fe200078efcff */
[----:B------:R-:W-:Y:S01]  /*150d0*/  IMAD.WIDE.U32 R20, R211, R20, UR14 ;  /* 0x0000000ed3147e25 */ /* 0x000fe2000f8e0014 */
[----:B------:R-:W-:Y:S02]  /*150e0*/  SEL R24, RZ, 0x100, !P4 ;  /* 0x00000100ff187807 */ /* 0x000fe40006000000 */
[C---:B------:R-:W-:Y:S02]  /*150f0*/  LOP3.LUT P1, RZ, R15.reuse, 0x1, RZ, 0xc0, !PT ;  /* 0x000000010fff7812 */ /* 0x040fe4000782c0ff */
[----:B------:R-:W-:Y:S01]  /*15100*/  LOP3.LUT P5, RZ, R15, 0x4, RZ, 0xc0, !PT ;  /* 0x000000040fff7812 */ /* 0x000fe200078ac0ff */
[----:B------:R-:W-:Y:S01]  /*15110*/  STG.E.128 desc[UR20][R20.64], R60 ;  /* 0x0000003c14007986 */ /* 0x000fe2000c101d14 */
[----:B------:R-:W-:-:S02]  /*15120*/  SEL R22, RZ, 0x1000000, !P1 ;  /* 0x01000000ff167807 */ /* 0x000fc40004800000 */
[C---:B------:R-:W-:Y:S01]  /*15130*/  LOP3.LUT P4, RZ, R15.reuse, 0x2, RZ, 0xc0, !PT ;  /* 0x000000020fff7812 */ /* 0x040fe2000788c0ff */
[----:B------:R0:W-:Y:S01]  /*15140*/  STG.E.128 desc[UR20][R20.64+0x10], R56 ;  /* 0x0000103814007986 */ /* 0x0001e2000c101d14 */
[----:B------:R-:W-:Y:S02]  /*15150*/  LOP3.LUT R22, R24, R22, R23, 0xfe, !PT ;  /* 0x0000001618167212 */ /* 0x000fe400078efe17 */
[----:B------:R-:W-:Y:S02]  /*15160*/  SEL R23, RZ, 0x100, !P5 ;  /* 0x00000100ff177807 */ /* 0x000fe40006800000 */
[C---:B------:R-:W-:Y:S02]  /*15170*/  LOP3.LUT P6, RZ, R15.reuse, 0x8, RZ, 0xc0, !PT ;  /* 0x000000080fff7812 */ /* 0x040fe400078cc0ff */
[----:B------:R-:W-:Y:S02]  /*15180*/  LOP3.LUT P1, RZ, R15, 0x10, RZ, 0xc0, !PT ;  /* 0x000000100fff7812 */ /* 0x000fe4000782c0ff */
[----:B0-----:R-:W-:-:S02]  /*15190*/  SEL R20, RZ, 0x1000000, !P2 ;  /* 0x01000000ff147807 */ /* 0x001fc40005000000 */
        /* <DEDUP_REMOVED lines=30> */
.L_x_10440:
[----:B01----:R-:W0:Y:S01]  /*15380*/  @P1 LDC.64 R20, c[0x0][0x3a0] ;  /* 0x0000e800ff141b82 */ /* 0x003e220000000a00 */
[----:B------:R-:W-:-:S07]  /*15390*/  VIADD R207, R218, 0x100 ;  /* 0x00000100dacf7836 */ /* 0x000fce0000000000 */
[----:B------:R-:W1:Y:S01]  /*153a0*/  @P0 LDC.64 R22, c[0x0][0x398] ;  /* 0x0000e600ff160b82 */ /* 0x000e620000000a00 */
[----:B0-----:R-:W-:-:S05]  /*153b0*/  @P1 IMAD.WIDE.U32 R20, R207, 0x20, R20 ;  /* 0x00000020cf141825 */ /* 0x001fca00078e0014 */
[----:B------:R-:W5:Y:S01]  /*153c0*/  @P1 LDG.E.128 R76, desc[UR20][R20.64] ;  /* 0x00000014144c1981 */ /* 0x000f62000c1e1d00 */
[----:B-1----:R-:W-:-:S03]  /*153d0*/  @P0 IMAD.WIDE.U32 R22, R207, 0x10, R22 ;  /* 0x00000010cf160825 */ /* 0x002fc600078e0016 */
[----:B------:R0:W5:Y:S04]  /*153e0*/  @P1 LDG.E.128 R72, desc[UR20][R20.64+0x10] ;  /* 0x0000101414481981 */ /* 0x000168000c1e1d00 */
        /* <DEDUP_REMOVED lines=21> */
.L_x_10443:
        /* <DEDUP_REMOVED lines=16> */
.L_x_10444:
        /* <DEDUP_REMOVED lines=54> */
[----:B------:R-:W-:-:S05]  /*159a0*/  IMAD.WIDE.U32 R28, R28, -0x2daee0ad, RZ ;  /* 0xd2511f531c1c7825 */ /* 0x000fca00078e00ff */
[----:B------:R-:W-:Y:S01]  /*159b0*/  LOP3.LUT R2, R2, UR4, R29, 0x96, !PT ;  /* 0x0000000402027c12 */ /* 0x000fe2000f8e961d */
[----:B------:R-:W-:-:S06]  /*159c0*/  UIADD3 UR4, UPT, UPT, UR18, -0x700cb87f, URZ ;  /* 0x8ff3478112047890 */ /* 0x000fcc000fffe0ff */
[----:B------:R-:W-:Y:S01]  /*159d0*/  LOP3.LUT R3, R18, UR4, R17, 0x96, !PT ;  /* 0x0000000412037c12 */ /* 0x000fe2000f8e9611 */
[----:B------:R-:W-:-:S07]  /*159e0*/  IMAD.MOV.U32 R17, RZ, RZ, R30 ;  /* 0x000000ffff117224 */ /* 0x000fce00078e001e */
.L_x_10442:
[----:B------:R-:W-:Y:S01]  /*159f0*/  I2FP.F32.U32 R17, R17 ;  /* 0x0000001100117245 */ /* 0x000fe20000201000 */
[----:B------:R-:W-:Y:S01]  /*15a00*/  UISETP.NE.AND UP0, UPT, UR5, 0x1, UPT ;  /* 0x000000010500788c */ /* 0x000fe2000bf05270 */
[C---:B-----5:R-:W-:Y:S01]  /*15a10*/  IMAD.U32 R24, R20.reuse, 0x10000, RZ ;  /* 0x0001000014187824 */ /* 0x060fe200078e00ff */
[----:B------:R-:W-:Y:S01]  /*15a20*/  LOP3.LUT R15, R15, 0xfffffff7, RZ, 0xc0, !PT ;  /* 0xfffffff70f0f7812 */ /* 0x000fe200078ec0ff */
[----:B------:R-:W-:Y:S02]  /*15a30*/  IMAD.MOV.U32 R19, RZ, RZ, R16 ;  /* 0x000000ffff137224 */ /* 0x000fe400078e0010 */
[----:B------:R-:W-:Y:S01]  /*15a40*/  FFMA.FTZ R17, R17, R212, 1.1641532182693481445e-10 ;  /* 0x2f00000011117423 */ /* 0x000fe200000100d4 */
[----:B------:R-:W-:Y:S01]  /*15a50*/  PRMT R20, R20, 0x7632, R20 ;  /* 0x0000763214147816 */ /* 0x000fe20000000014 */
[----:B------:R-:W-:Y:S01]  /*15a60*/  FMUL.FTZ R24, R24, UR23 ;  /* 0x0000001718187c20 */ /* 0x000fe20008410000 */
[----:B------:R-:W-:Y:S02]  /*15a70*/  UMOV UR4, 0x2 ;  /* 0x0000000200047882 */ /* 0x000fe40000000000 */
        /* <DEDUP_REMOVED lines=12> */
.L_x_10446:
        /* <DEDUP_REMOVED lines=16> */
.L_x_10447:
        /* <DEDUP_REMOVED lines=59> */
[----:B------:R-:W-:-:S06]  /*15ff0*/  UMOV UR4, URZ ;  /* 0x000000ff00047c82 */ /* 0x000fcc0008000000 */
.L_x_10445:
[----:B------:R-:W-:Y:S01]  /*16000*/  I2FP.F32.U32 R17, R19 ;  /* 0x0000001300117245 */ /* 0x000fe20000201000 */
[----:B------:R-:W-:Y:S01]  /*16010*/  UISETP.NE.AND UP0, UPT, UR4, 0x1, UPT ;  /* 0x000000010400788c */ /* 0x000fe2000bf05270 */
[----:B------:R-:W-:Y:S01]  /*16020*/  FSEL R24, R24, RZ, P4 ;  /* 0x000000ff18187208 */ /* 0x000fe20002000000 */
[----:B------:R-:W-:Y:S01]  /*16030*/  UMOV UR5, 0x2 ;  /* 0x0000000200057882 */ /* 0x000fe20000000000 */
[----:B------:R-:W-:Y:S01]  /*16040*/  MOV R25, R16 ;  /* 0x0000001000197202 */ /* 0x000fe20000000f00 */
[----:B------:R-:W-:-:S05]  /*16050*/  FFMA.FTZ R17, R17, R212, 1.1641532182693481445e-10 ;  /* 0x2f00000011117423 */ /* 0x000fca00000100d4 */
[----:B------:R-:W-:Y:S01]  /*16060*/  FSETP.GTU.FTZ.AND P2, PT, R17, UR25, PT ;  /* 0x0000001911007c0b */ /* 0x000fe2000bf5c000 */
[----:B------:R-:W-:-:S04]  /*16070*/  IMAD.U32 R17, R80, 0x10000, RZ ;  /* 0x0001000050117824 */ /* 0x000fc800078e00ff */
[----:B------:R-:W-:-:S05]  /*16080*/  FMUL.FTZ R17, R17, UR23 ;  /* 0x0000001711117c20 */ /* 0x000fca0008410000 */
        /* <DEDUP_REMOVED lines=14> */
.L_x_10449:
        /* <DEDUP_REMOVED lines=16> */
.L_x_10450:
        /* <DEDUP_REMOVED lines=61> */
.L_x_10448:
        /* <DEDUP_REMOVED lines=20> */
.L_x_10452:
        /* <DEDUP_REMOVED lines=16> */
.L_x_10453:
        /* <DEDUP_REMOVED lines=61> */
.L_x_10451:
[----:B------:R-:W-:Y:S01]  /*16c50*/  I2FP.F32.U32 R18, R25 ;  /* 0x0000001900127245 */ /* 0x000fe20000201000 */
[----:B------:R-:W-:Y:S01]  /*16c60*/  UISETP.NE.AND UP0, UPT, UR4, 0x1, UPT ;  /* 0x000000010400788c */ /* 0x000fe2000bf05270 */
[----:B------:R-:W-:Y:S01]  /*16c70*/  FSEL R20, R20, RZ, P4 ;  /* 0x000000ff14147208 */ /* 0x000fe20002000000 */
[----:B------:R-:W-:Y:S01]  /*16c80*/  UMOV UR5, 0x2 ;  /* 0x0000000200057882 */ /* 0x000fe20000000000 */
[----:B------:R-:W-:Y:S01]  /*16c90*/  MOV R19, R16 ;  /* 0x0000001000137202 */ /* 0x000fe20000000f00 */
[----:B------:R-:W-:-:S05]  /*16ca0*/  FFMA.FTZ R18, R18, R212, 1.1641532182693481445e-10 ;  /* 0x2f00000012127423 */ /* 0x000fca00000100d4 */
[----:B------:R-:W-:Y:S02]  /*16cb0*/  FSETP.GTU.FTZ.AND P2, PT, R18, UR25, PT ;  /* 0x0000001912007c0b */ /* 0x000fe4000bf5c000 */
[----:B------:R-:W-:-:S05]  /*16cc0*/  PRMT R18, R80, 0x7632, R18 ;  /* 0x0000763250127816 */ /* 0x000fca0000000012 */
        /* <DEDUP_REMOVED lines=16> */
.L_x_10455:
        /* <DEDUP_REMOVED lines=16> */
.L_x_10456:
        /* <DEDUP_REMOVED lines=61> */
.L_x_10454:
[----:B------:R-:W-:Y:S01]  /*172a0*/  I2FP.F32.U32 R19, R19 ;  /* 0x0000001300137245 */ /* 0x000fe20000201000 */
[----:B------:R-:W-:Y:S01]  /*172b0*/  UISETP.NE.AND UP0, UPT, UR5, 0x1, UPT ;  /* 0x000000010500788c */ /* 0x000fe2000bf05270 */
[----:B------:R-:W-:Y:S01]  /*172c0*/  LOP3.LUT R15, R15, 0xfffffffd, RZ, 0xc0, !PT ;  /* 0xfffffffd0f0f7812 */ /* 0x000fe200078ec0ff */
[----:B------:R-:W-:Y:S01]  /*172d0*/  IMAD.MOV.U32 R25, RZ, RZ, R16 ;  /* 0x000000ffff197224 */ /* 0x000fe200078e0010 */
[----:B------:R-:W-:Y:S01]  /*172e0*/  PRMT R26, R21, 0x7632, R26 ;  /* 0x00007632151a7816 */ /* 0x000fe2000000001a */
[----:B------:R-:W-:Y:S01]  /*172f0*/  FFMA.FTZ R19, R19, R212, 1.1641532182693481445e-10 ;  /* 0x2f00000013137423 */ /* 0x000fe200000100d4 */
[----:B------:R-:W-:-:S04]  /*17300*/  UMOV UR4, 0x2 ;  /* 0x0000000200047882 */ /* 0x000fc80000000000 */
[----:B------:R-:W-:Y:S01]  /*17310*/  FSETP.LE.FTZ.AND P4, PT, R19, UR25, PT ;  /* 0x0000001913007c0b */ /* 0x000fe2000bf93000 */
[----:B------:R-:W-:-:S04]  /*17320*/  IMAD.U32 R19, R21, 0x10000, RZ ;  /* 0x0001000015137824 */ /* 0x000fc800078e00ff */
        /* <DEDUP_REMOVED lines=12> */
.L_x_10458:
        /* <DEDUP_REMOVED lines=16> */
.L_x_10459:
        /* <DEDUP_REMOVED lines=61> */
.L_x_10457:
        /* <DEDUP_REMOVED lines=23> */
.L_x_10461:
        /* <DEDUP_REMOVED lines=16> */
.L_x_10462:
        /* <DEDUP_REMOVED lines=61> */
.L_x_10460:
        /* <DEDUP_REMOVED lines=18> */
.L_x_10464:
        /* <DEDUP_REMOVED lines=19> */
.L_x_10465:
        /* <DEDUP_REMOVED lines=61> */
.L_x_10463:
[----:B------:R-:W-:Y:S01]  /*18520*/  I2FP.F32.U32 R20, R25 ;  /* 0x0000001900147245 */ /* 0x000fe20000201000 */
[----:B------:R-:W-:Y:S01]  /*18530*/  UISETP.NE.AND UP0, UPT, UR4, 0x1, UPT ;  /* 0x000000010400788c */ /* 0x000fe2000bf05270 */
[----:B------:R-:W-:Y:S01]  /*18540*/  FSEL R26, R26, RZ, P2 ;  /* 0x000000ff1a1a7208 */ /* 0x000fe20001000000 */
[----:B------:R-:W-:Y:S01]  /*18550*/  UMOV UR5, 0x2 ;  /* 0x0000000200057882 */ /* 0x000fe20000000000 */
[----:B------:R-:W-:Y:S01]  /*18560*/  MOV R25, R16 ;  /* 0x0000001000197202 */ /* 0x000fe20000000f00 */
[----:B------:R-:W-:-:S05]  /*18570*/  FFMA.FTZ R20, R20, R212, 1.1641532182693481445e-10 ;  /* 0x2f00000014147423 */ /* 0x000fca00000100d4 */
[----:B------:R-:W-:Y:S02]  /*18580*/  FSETP.GTU.FTZ.AND P3, PT, R20, UR25, PT ;  /* 0x0000001914007c0b */ /* 0x000fe4000bf7c000 */
[----:B------:R-:W-:Y:S02]  /*18590*/  PRMT R20, R81, 0x7632, R20 ;  /* 0x0000763251147816 */ /* 0x000fe40000000014 */
[----:B------:R-:W-:-:S03]  /*185a0*/  SEL R200, RZ, 0x1, P3 ;  /* 0x00000001ffc87807 */ /* 0x000fc60001800000 */
[----:B------:R-:W-:-:S04]  /*185b0*/  IMAD.U32 R20, R20, 0x10000, RZ ;  /* 0x0001000014147824 */ /* 0x000fc800078e00ff */
        /* <DEDUP_REMOVED lines=14> */
.L_x_10467:
        /* <DEDUP_REMOVED lines=19> */
.L_x_10468:
        /* <DEDUP_REMOVED lines=61> */
.L_x_10466:
        /* <DEDUP_REMOVED lines=20> */
.L_x_10470:
        /* <DEDUP_REMOVED lines=19> */
.L_x_10471:
        /* <DEDUP_REMOVED lines=61> */
.L_x_10469:
[----:B------:R-:W-:Y:S01]  /*191e0*/  I2FP.F32.U32 R20, R25 ;  /* 0x0000001900147245 */ /* 0x000fe20000201000 */
[----:B------:R-:W-:Y:S01]  /*191f0*/  UISETP.NE.AND UP0, UPT, UR4, 0x1, UPT ;  /* 0x000000010400788c */ /* 0x000fe2000bf05270 */
[----:B------:R-:W-:Y:S01]  /*19200*/  FSEL R26, R26, RZ, P3 ;  /* 0x000000ff1a1a7208 */ /* 0x000fe20001800000 */
[----:B------:R-:W-:Y:S01]  /*19210*/  UMOV UR5, 0x2 ;  /* 0x0000000200057882 */ /* 0x000fe20000000000 */
[----:B------:R-:W-:Y:S01]  /*19220*/  MOV R25, R16 ;  /* 0x0000001000197202 */ /* 0x000fe20000000f00 */
[----:B------:R-:W-:-:S05]  /*19230*/  FFMA.FTZ R20, R20, R212, 1.1641532182693481445e-10 ;  /* 0x2f00000014147423 */ /* 0x000fca00000100d4 */
[----:B------:R-:W-:Y:S01]  /*19240*/  FSETP.GTU.FTZ.AND P4, PT, R20, UR25, PT ;  /* 0x0000001914007c0b */ /* 0x000fe2000bf9c000 */
[----:B------:R-:W-:-:S03]  /*19250*/  IMAD.U32 R20, R82, 0x10000, RZ ;  /* 0x0001000052147824 */ /* 0x000fc600078e00ff */
[----:B------:R-:W-:Y:S01]  /*19260*/  SEL R201, RZ, 0x1, P4 ;  /* 0x00000001ffc97807 */ /* 0x000fe20002000000 */
        /* <DEDUP_REMOVED lines=15> */
.L_x_10473:
        /* <DEDUP_REMOVED lines=19> */
.L_x_10474:
        /* <DEDUP_REMOVED lines=61> */
.L_x_10472:
        /* <DEDUP_REMOVED lines=19> */
.L_x_10476:
        /* <DEDUP_REMOVED lines=19> */
.L_x_10477:
        /* <DEDUP_REMOVED lines=61> */
.L_x_10475:
[----:B------:R-:W-:Y:S01]  /*19e90*/  I2FP.F32.U32 R20, R25 ;  /* 0x0000001900147245 */ /* 0x000fe20000201000 */
[----:B------:R-:W-:Y:S01]  /*19ea0*/  UISETP.NE.AND UP0, UPT, UR4, 0x1, UPT ;  /* 0x000000010400788c */ /* 0x000fe2000bf05270 */
[----:B------:R-:W-:Y:S01]  /*19eb0*/  FSEL R22, R22, RZ, P4 ;  /* 0x000000ff16167208 */ /* 0x000fe20002000000 */
[----:B------:R-:W-:Y:S02]  /*19ec0*/  UMOV UR5, 0x2 ;  /* 0x0000000200057882 */ /* 0x000fe40000000000 */
[----:B------:R-:W-:-:S05]  /*19ed0*/  FFMA.FTZ R20, R20, R212, 1.1641532182693481445e-10 ;  /* 0x2f00000014147423 */ /* 0x000fca00000100d4 */
[----:B------:R-:W-:Y:S02]  /*19ee0*/  FSETP.GTU.FTZ.AND P5, PT, R20, UR25, PT ;  /* 0x0000001914007c0b */ /* 0x000fe4000bfbc000 */
[----:B------:R-:W-:Y:S02]  /*19ef0*/  PRMT R20, R82, 0x7632, R20 ;  /* 0x0000763252147816 */ /* 0x000fe40000000014 */
[----:B------:R-:W-:-:S03]  /*19f00*/  SEL R202, RZ, 0x1, P5 ;  /* 0x00000001ffca7807 */ /* 0x000fc60002800000 */
[----:B------:R-:W-:-:S04]  /*19f10*/  IMAD.U32 R20, R20, 0x10000, RZ ;  /* 0x0001000014147824 */ /* 0x000fc800078e00ff */
[----:B------:R-:W-:-:S05]  /*19f20*/  FMUL.FTZ R20, R20, UR23 ;  /* 0x0000001714147c20 */ /* 0x000fca0008410000 */
[----:B------:R-:W-:-:S05]  /*19f30*/  FSEL R20, R20, RZ, !P5 ;  /* 0x000000ff14147208 */ /* 0x000fca0006800000 */
        /* <DEDUP_REMOVED lines=14> */
.L_x_10479:
        /* <DEDUP_REMOVED lines=19> */
.L_x_10480:
        /* <DEDUP_REMOVED lines=61> */
.L_x_10478:
        /* <DEDUP_REMOVED lines=20> */
.L_x_10482:
        /* <DEDUP_REMOVED lines=19> */
.L_x_10483:
        /* <DEDUP_REMOVED lines=61> */
.L_x_10481:
        /* <DEDUP_REMOVED lines=24> */
.L_x_10485:
        /* <DEDUP_REMOVED lines=19> */
.L_x_10486:
        /* <DEDUP_REMOVED lines=61> */
.L_x_10484:
        /* <DEDUP_REMOVED lines=21> */
.L_x_10488:
        /* <DEDUP_REMOVED lines=19> */
.L_x_10489:
        /* <DEDUP_REMOVED lines=61> */
.L_x_10487:
[----:B------:R-:W-:Y:S02]  /*1b830*/  I2FP.F32.U32 R20, R23 ;  /* 0x0000001700147245 */ /* 0x000fe40000201000 */
[----:B------:R-:W-:-:S03]  /*1b840*/  LOP3.LUT R15, R15, 0xffffffef, RZ, 0xc0, !PT ;  /* 0xffffffef0f0f7812 */ /* 0x000fc600078ec0ff */
[----:B------:R-:W-:Y:S01]  /*1b850*/  FFMA.FTZ R20, R20, R212, 1.1641532182693481445e-10 ;  /* 0x2f00000014147423 */ /* 0x000fe200000100d4 */
[----:B------:R-:W-:-:S04]  /*1b860*/  @P0 LOP3.LUT R15, R15, 0x10, RZ, 0xfc, !PT ;  /* 0x000000100f0f0812 */ /* 0x000fc800078efcff */
[----:B------:R-:W-:Y:S02]  /*1b870*/  FSETP.GTU.FTZ.AND P6, PT, R20, UR25, PT ;  /* 0x0000001914007c0b */ /* 0x000fe4000bfdc000 */
[----:B------:R-:W-:Y:S02]  /*1b880*/  PRMT R20, R83, 0x7632, R20 ;  /* 0x0000763253147816 */ /* 0x000fe40000000014 */
[C---:B------:R-:W-:Y:S02]  /*1b890*/  LOP3.LUT P0, RZ, R15.reuse, 0x1, RZ, 0xc0, !PT ;  /* 0x000000010fff7812 */ /* 0x040fe4000780c0ff */
[----:B------:R-:W-:Y:S01]  /*1b8a0*/  SEL R204, RZ, 0x1, P6 ;  /* 0x00000001ffcc7807 */ /* 0x000fe20003000000 */
[----:B------:R-:W-:Y:S01]  /*1b8b0*/  IMAD.U32 R20, R20, 0x10000, RZ ;  /* 0x0001000014147824 */ /* 0x000fe200078e00ff */
[----:B------:R-:W-:Y:S02]  /*1b8c0*/  FSEL R24, R24, RZ, P0 ;  /* 0x000000ff18187208 */ /* 0x000fe40000000000 */
[----:B------:R-:W-:Y:S01]  /*1b8d0*/  LOP3.LUT P0, RZ, R15, 0x10, RZ, 0xc0, !PT ;  /* 0x000000100fff7812 */ /* 0x000fe2000780c0ff */
[----:B------:R-:W-:-:S05]  /*1b8e0*/  FMUL.FTZ R20, R20, UR23 ;  /* 0x0000001714147c20 */ /* 0x000fca0008410000 */
[----:B------:R-:W-:-:S05]  /*1b8f0*/  FSEL R20, R20, RZ, !P6 ;  /* 0x000000ff14147208 */ /* 0x000fca0007000000 */
[----:B------:R-:W-:-:S04]  /*1b900*/  FADD.FTZ R51, R20, R24 ;  /* 0x0000001814337221 */ /* 0x000fc80000010000 */
[----:B------:R-:W-:Y:S01]  /*1b910*/  @P1 FADD.FTZ R51, R75, R51 ;  /* 0x000000334b331221 */ /* 0x000fe20000010000 */
[----:B------:R-:W-:Y:S06]  /*1b920*/  BRA `(.L_x_10490) ;  /* 0x0000003000c87947 */ /* 0x000fec0003800000 */
.L_x_10441:
        /* <DEDUP_REMOVED lines=16> */
.L_x_10492:
        /* <DEDUP_REMOVED lines=16> */
.L_x_10493:
        /* <DEDUP_REMOVED lines=60> */
.L_x_10491:
[----:B------:R-:W-:Y:S01]  /*1bef0*/  I2FP.F32.U32 R24, R24 ;  /* 0x0000001800187245 */ /* 0x000fe20000201000 */
[----:B------:R-:W-:Y:S01]  /*1bf00*/  UISETP.NE.AND UP0, UPT, UR5, 0x1, UPT ;  /* 0x000000010500788c */ /* 0x000fe2000bf05270 */
[----:B------:R-:W-:Y:S01]  /*1bf10*/  LOP3.LUT R15, R15, 0xfffffff7, RZ, 0xc0, !PT ;  /* 0xfffffff70f0f7812 */ /* 0x000fe200078ec0ff */
[----:B------:R-:W-:Y:S01]  /*1bf20*/  UMOV UR4, 0x2 ;  /* 0x0000000200047882 */ /* 0x000fe20000000000 */
[----:B------:R-:W-:Y:S01]  /*1bf30*/  MOV R25, R16 ;  /* 0x0000001000197202 */ /* 0x000fe20000000f00 */
[----:B------:R-:W-:-:S05]  /*1bf40*/  FFMA.FTZ R24, R24, R212, 1.1641532182693481445e-10 ;  /* 0x2f00000018187423 */ /* 0x000fca00000100d4 */
[----:B------:R-:W-:Y:S01]  /*1bf50*/  FSETP.LE.FTZ.AND P2, PT, R24, UR25, PT ;  /* 0x0000001918007c0b */ /* 0x000fe2000bf53000 */
[C---:B-----5:R-:W-:Y:S01]  /*1bf60*/  IMAD.U32 R24, R20.reuse, 0x10000, RZ ;  /* 0x0001000014187824 */ /* 0x060fe200078e00ff */
[----:B------:R-:W-:-:S11]  /*1bf70*/  PRMT R20, R20, 0x7632, R20 ;  /* 0x0000763214147816 */ /* 0x000fd60000000014 */
        /* <DEDUP_REMOVED lines=11> */
.L_x_10495:
        /* <DEDUP_REMOVED lines=16> */
.L_x_10496:
        /* <DEDUP_REMOVED lines=61> */
.L_x_10494:
        /* <DEDUP_REMOVED lines=19> */
.L_x_10498:
        /* <DEDUP_REMOVED lines=16> */
.L_x_10499:
        /* <DEDUP_REMOVED lines=61> */
.L_x_10497:
[----:B------:R-:W-:Y:S01]  /*1cb00*/  I2FP.F32.U32 R25, R25 ;  /* 0x0000001900197245 */ /* 0x000fe20000201000 */
[----:B------:R-:W-:Y:S01]  /*1cb10*/  UISETP.NE.AND UP0, UPT, UR5, 0x1, UPT ;  /* 0x000000010500788c */ /* 0x000fe2000bf05270 */
[----:B------:R-:W-:Y:S01]  /*1cb20*/  LOP3.LUT R15, R15, 0xfffffffd, RZ, 0xc0, !PT ;  /* 0xfffffffd0f0f7812 */ /* 0x000fe200078ec0ff */
[----:B------:R-:W-:Y:S01]  /*1cb30*/  UMOV UR4, 0x2 ;  /* 0x0000000200047882 */ /* 0x000fe20000000000 */
[----:B------:R-:W-:Y:S01]  /*1cb40*/  MOV R29, R16 ;  /* 0x00000010001d7202 */ /* 0x000fe20000000f00 */
[----:B------:R-:W-:-:S05]  /*1cb50*/  FFMA.FTZ R25, R25, R212, 1.1641532182693481445e-10 ;  /* 0x2f00000019197423 */ /* 0x000fca00000100d4 */
[----:B------:R-:W-:Y:S01]  /*1cb60*/  FSETP.LE.FTZ.AND P2, PT, R25, UR25, PT ;  /* 0x0000001919007c0b */ /* 0x000fe2000bf53000 */
[C---:B------:R-:W-:Y:S01]  /*1cb70*/  IMAD.U32 R25, R21.reuse, 0x10000, RZ ;  /* 0x0001000015197824 */ /* 0x040fe200078e00ff */
        /* <DEDUP_REMOVED lines=12> */
.L_x_10501:
        /* <DEDUP_REMOVED lines=16> */
.L_x_10502:
        /* <DEDUP_REMOVED lines=61> */
.L_x_10500:
        /* <DEDUP_REMOVED lines=17> */
.L_x_10504:
        /* <DEDUP_REMOVED lines=19> */
.L_x_10505:
        /* <DEDUP_REMOVED lines=61> */
.L_x_10503:
[----:B------:R-:W-:Y:S01]  /*1d720*/  I2FP.F32.U32 R26, R29 ;  /* 0x0000001d001a7245 */ /* 0x000fe20000201000 */
[----:B------:R-:W-:Y:S01]  /*1d730*/  UISETP.NE.AND UP0, UPT, UR5, 0x1, UPT ;  /* 0x000000010500788c */ /* 0x000fe2000bf05270 */
[----:B------:R-:W-:Y:S01]  /*1d740*/  MOV R27, R16 ;  /* 0x00000010001b7202 */ /* 0x000fe20000000f00 */
        /* <DEDUP_REMOVED lines=16> */
.L_x_10507:
        /* <DEDUP_REMOVED lines=19> */
.L_x_10508:
        /* <DEDUP_REMOVED lines=61> */
.L_x_10506:
        /* <DEDUP_REMOVED lines=18> */
.L_x_10510:
        /* <DEDUP_REMOVED lines=19> */
.L_x_10511:
        /* <DEDUP_REMOVED lines=61> */
.L_x_10509:
        /* <DEDUP_REMOVED lines=19> */
.L_x_10513:
        /* <DEDUP_REMOVED lines=19> */
.L_x_10514:
        /* <DEDUP_REMOVED lines=61> */
.L_x_10512:
        /* <DEDUP_REMOVED lines=43> */
.L_x_10490:
        /* <DEDUP_REMOVED lines=47> */
.L_x_10515:
        /* <DEDUP_REMOVED lines=28> */
.L_x_10518:
        /* <DEDUP_REMOVED lines=16> */
.L_x_10519:
        /* <DEDUP_REMOVED lines=60> */
.L_x_10517:
        /* <DEDUP_REMOVED lines=21> */
.L_x_10521:
        /* <DEDUP_REMOVED lines=16> */
.L_x_10522:
        /* <DEDUP_REMOVED lines=60> */
.L_x_10520:
        /* <DEDUP_REMOVED lines=23> */
.L_x_10524:
        /* <DEDUP_REMOVED lines=16> */
.L_x_10525:
        /* <DEDUP_REMOVED lines=61> */
.L_x_10523:
        /* <DEDUP_REMOVED lines=20> */
.L_x_10527:
        /* <DEDUP_REMOVED lines=16> */
.L_x_10528:
        /* <DEDUP_REMOVED lines=61> */
.L_x_10526:
        /* <DEDUP_REMOVED lines=24> */
.L_x_10530:
        /* <DEDUP_REMOVED lines=16> */
.L_x_10531:
        /* <DEDUP_REMOVED lines=61> */
.L_x_10529:
        /* <DEDUP_REMOVED lines=21> */
.L_x_10533:
        /* <DEDUP_REMOVED lines=16> */
.L_x_10534:
        /* <DEDUP_REMOVED lines=61> */
.L_x_10532:
        /* <DEDUP_REMOVED lines=23> */
.L_x_10536:
        /* <DEDUP_REMOVED lines=16> */
.L_x_10537:
        /* <DEDUP_REMOVED lines=61> */
.L_x_10535:
        /* <DEDUP_REMOVED lines=18> */
.L_x_10539:
        /* <DEDUP_REMOVED lines=19> */
.L_x_10540:
        /* <DEDUP_REMOVED lines=61> */
.L_x_10538:
        /* <DEDUP_REMOVED lines=24> */
.L_x_10542:
        /* <DEDUP_REMOVED lines=19> */
.L_x_10543:
        /* <DEDUP_REMOVED lines=61> */
.L_x_10541:
        /* <DEDUP_REMOVED lines=20> */
.L_x_10545:
        /* <DEDUP_REMOVED lines=19> */
.L_x_10546:
        /* <DEDUP_REMOVED lines=61> */
.L_x_10544:
        /* <DEDUP_REMOVED lines=24> */
.L_x_10548:
        /* <DEDUP_REMOVED lines=19> */
.L_x_10549:
        /* <DEDUP_REMOVED lines=61> */
.L_x_10547:
        /* <DEDUP_REMOVED lines=19> */
.L_x_10551:
        /* <DEDUP_REMOVED lines=19> */
.L_x_10552:
        /* <DEDUP_REMOVED lines=61> */
.L_x_10550:
        /* <DEDUP_REMOVED lines=25> */
.L_x_10554:
        /* <DEDUP_REMOVED lines=19> */
.L_x_10555:
        /* <DEDUP_REMOVED lines=61> */
.L_x_10553:
        /* <DEDUP_REMOVED lines=20> */
.L_x_10557:
        /* <DEDUP_REMOVED lines=19> */
.L_x_10558:
        /* <DEDUP_REMOVED lines=61> */
.L_x_10556:
        /* <DEDUP_REMOVED lines=24> */
.L_x_10560:
        /* <DEDUP_REMOVED lines=19> */
.L_x_10561:
        /* <DEDUP_REMOVED lines=61> */
.L_x_10559:
        /* <DEDUP_REMOVED lines=21> */
.L_x_10563:
        /* <DEDUP_REMOVED lines=19> */
.L_x_10564:
        /* <DEDUP_REMOVED lines=61> */
.L_x_10562:
        /* <DEDUP_REMOVED lines=16> */
.L_x_10516:
        /* <DEDUP_REMOVED lines=16> */
.L_x_10567:
        /* <DEDUP_REMOVED lines=16> */
.L_x_10568:
        /* <DEDUP_REMOVED lines=61> */
.L_x_10566:
[----:B------:R-:W-:Y:S01]  /*25ad0*/  I2FP.F32.U32 R24, R24 ;  /* 0x0000001800187245 */ /* 0x000fe20000201000 */
[----:B------:R-:W-:Y:S01]  /*25ae0*/  UISETP.NE.AND UP0, UPT, UR5, 0x1, UPT ;  /* 0x000000010500788c */ /* 0x000fe2000bf05270 */
[----:B------:R-:W-:Y:S01]  /*25af0*/  LOP3.LUT R15, R15, 0xfffffff7, RZ, 0xc0, !PT ;  /* 0xfffffff70f0f7812 */ /* 0x000fe200078ec0ff */
[----:B------:R-:W-:Y:S01]  /*25b00*/  IMAD.MOV.U32 R25, RZ, RZ, R16 ;  /* 0x000000ffff197224 */ /* 0x000fe200078e0010 */
[----:B------:R-:W-:Y:S01]  /*25b10*/  UMOV UR4, 0x2 ;  /* 0x0000000200047882 */ /* 0x000fe20000000000 */
[----:B------:R-:W-:-:S05]  /*25b20*/  FFMA.FTZ R24, R24, R212, 1.1641532182693481445e-10 ;  /* 0x2f00000018187423 */ /* 0x000fca00000100d4 */
[----:B------:R-:W-:Y:S02]  /*25b30*/  FSETP.LE.FTZ.AND P2, PT, R24, UR25, PT ;  /* 0x0000001918007c0b */ /* 0x000fe4000bf53000 */
[C---:B-----5:R-:W-:Y:S02]  /*25b40*/  SHF.L.U32 R24, R20.reuse, 0x10, RZ ;  /* 0x0000001014187819 */ /* 0x060fe400000006ff */
        /* <DEDUP_REMOVED lines=12> */
.L_x_10570:
        /* <DEDUP_REMOVED lines=16> */
.L_x_10571:
        /* <DEDUP_REMOVED lines=61> */
.L_x_10569:
        /* <DEDUP_REMOVED lines=19> */
.L_x_10573:
        /* <DEDUP_REMOVED lines=16> */
.L_x_10574:
        /* <DEDUP_REMOVED lines=61> */
.L_x_10572:
        /* <DEDUP_REMOVED lines=20> */
.L_x_10576:
        /* <DEDUP_REMOVED lines=16> */
.L_x_10577:
        /* <DEDUP_REMOVED lines=61> */
.L_x_10575:
        /* <DEDUP_REMOVED lines=17> */
.L_x_10579:
        /* <DEDUP_REMOVED lines=19> */
.L_x_10580:
        /* <DEDUP_REMOVED lines=61> */
.L_x_10578:
        /* <DEDUP_REMOVED lines=19> */
.L_x_10582:
        /* <DEDUP_REMOVED lines=19> */
.L_x_10583:
        /* <DEDUP_REMOVED lines=61> */
.L_x_10581:
        /* <DEDUP_REMOVED lines=18> */
.L_x_10585:
        /* <DEDUP_REMOVED lines=19> */
.L_x_10586:
        /* <DEDUP_REMOVED lines=61> */
.L_x_10584:
        /* <DEDUP_REMOVED lines=19> */
.L_x_10588:
        /* <DEDUP_REMOVED lines=19> */
.L_x_10589:
        /* <DEDUP_REMOVED lines=61> */
.L_x_10587:
        /* <DEDUP_REMOVED lines=43> */
.L_x_10565:
        /* <DEDUP_REMOVED lines=47> */
.L_x_10590:
        /* <DEDUP_REMOVED lines=28> */
.L_x_10593:
        /* <DEDUP_REMOVED lines=16> */
.L_x_10594:
        /* <DEDUP_REMOVED lines=60> */
.L_x_10592:
[----:B------:R-:W-:Y:S01]  /*291a0*/  I2FP.F32.U32 R17, R17 ;  /* 0x0000001100117245 */ /* 0x000fe20000201000 */
[----:B------:R-:W-:Y:S01]  /*291b0*/  UISETP.NE.AND UP0, UPT, UR5, 0x1, UPT ;  /* 0x000000010500788c */ /* 0x000fe2000bf05270 */
[C---:B-----5:R-:W-:Y:S01]  /*291c0*/  IMAD.U32 R24, R20.reuse, 0x10000, RZ ;  /* 0x0001000014187824 */ /* 0x060fe200078e00ff */
[----:B------:R-:W-:Y:S01]  /*291d0*/  LOP3.LUT R15, R15, 0xfffffff7, RZ, 0xc0, !PT ;  /* 0xfffffff70f0f7812 */ /* 0x000fe200078ec0ff */
[----:B------:R-:W-:Y:S01]  /*291e0*/  UMOV UR4, 0x2 ;  /* 0x0000000200047882 */ /* 0x000fe20000000000 */
[----:B------:R-:W-:Y:S01]  /*291f0*/  FFMA.FTZ R17, R17, R212, 1.1641532182693481445e-10 ;  /* 0x2f00000011117423 */ /* 0x000fe200000100d4 */
[----:B------:R-:W-:Y:S01]  /*29200*/  PRMT R20, R20, 0x7632, R20 ;  /* 0x0000763214147816 */ /* 0x000fe20000000014 */
[----:B------:R-:W-:Y:S01]  /*29210*/  FMUL.FTZ R24, R24, UR23 ;  /* 0x0000001718187c20 */ /* 0x000fe20008410000 */
[----:B------:R-:W-:Y:S02]  /*29220*/  MOV R19, R16 ;  /* 0x0000001000137202 */ /* 0x000fe40000000f00 */
        /* <DEDUP_REMOVED lines=12> */
.L_x_10596:
        /* <DEDUP_REMOVED lines=16> */
.L_x_10597:
        /* <DEDUP_REMOVED lines=60> */
.L_x_10595:
[----:B------:R-:W-:Y:S01]  /*297b0*/  I2FP.F32.U32 R17, R19 ;  /* 0x0000001300117245 */ /* 0x000fe20000201000 */
[----:B------:R-:W-:Y:S01]  /*297c0*/  UISETP.NE.AND UP0, UPT, UR4, 0x1, UPT ;  /* 0x000000010400788c */ /* 0x000fe2000bf05270 */
[----:B------:R-:W-:Y:S01]  /*297d0*/  FSEL R24, R24, RZ, P4 ;  /* 0x000000ff18187208 */ /* 0x000fe20002000000 */
[----:B------:R-:W-:Y:S01]  /*297e0*/  IMAD.MOV.U32 R25, RZ, RZ, R16 ;  /* 0x000000ffff197224 */ /* 0x000fe200078e0010 */
[----:B------:R-:W-:Y:S01]  /*297f0*/  UMOV UR5, 0x2 ;  /* 0x0000000200057882 */ /* 0x000fe20000000000 */
[----:B------:R-:W-:-:S05]  /*29800*/  FFMA.FTZ R17, R17, R212, 1.1641532182693481445e-10 ;  /* 0x2f00000011117423 */ /* 0x000fca00000100d4 */
[----:B------:R-:W-:Y:S02]  /*29810*/  FSETP.GTU.FTZ.AND P2, PT, R17, UR25, PT ;  /* 0x0000001911007c0b */ /* 0x000fe4000bf5c000 */
[----:B------:R-:W-:-:S05]  /*29820*/  SHF.L.U32 R17, R80, 0x10, RZ ;  /* 0x0000001050117819 */ /* 0x000fca00000006ff */
        /* <DEDUP_REMOVED lines=15> */
.L_x_10599:
        /* <DEDUP_REMOVED lines=16> */
.L_x_10600:
        /* <DEDUP_REMOVED lines=61> */
.L_x_10598:
        /* <DEDUP_REMOVED lines=20> */
.L_x_10602:
        /* <DEDUP_REMOVED lines=16> */
.L_x_10603:
        /* <DEDUP_REMOVED lines=61> */
.L_x_10601:
[----:B------:R-:W-:Y:S01]  /*2a400*/  I2FP.F32.U32 R18, R25 ;  /* 0x0000001900127245 */ /* 0x000fe20000201000 */
[----:B------:R-:W-:Y:S01]  /*2a410*/  UISETP.NE.AND UP0, UPT, UR4, 0x1, UPT ;  /* 0x000000010400788c */ /* 0x000fe2000bf05270 */
[----:B------:R-:W-:Y:S01]  /*2a420*/  FSEL R20, R20, RZ, P4 ;  /* 0x000000ff14147208 */ /* 0x000fe20002000000 */
[----:B------:R-:W-:Y:S01]  /*2a430*/  IMAD.MOV.U32 R19, RZ, RZ, R16 ;  /* 0x000000ffff137224 */ /* 0x000fe200078e0010 */
[----:B------:R-:W-:Y:S01]  /*2a440*/  UMOV UR5, 0x2 ;  /* 0x0000000200057882 */ /* 0x000fe20000000000 */
[----:B------:R-:W-:-:S05]  /*2a450*/  FFMA.FTZ R18, R18, R212, 1.1641532182693481445e-10 ;  /* 0x2f00000012127423 */ /* 0x000fca00000100d4 */
[----:B------:R-:W-:Y:S02]  /*2a460*/  FSETP.GTU.FTZ.AND P2, PT, R18, UR25, PT ;  /* 0x0000001912007c0b */ /* 0x000fe4000bf5c000 */
[----:B------:R-:W-:-:S04]  /*2a470*/  PRMT R18, R80, 0x7632, R18 ;  /* 0x0000763250127816 */ /* 0x000fc80000000012 */
        /* <DEDUP_REMOVED lines=16> */
.L_x_10605:
        /* <DEDUP_REMOVED lines=16> */
.L_x_10606:
        /* <DEDUP_REMOVED lines=61> */
.L_x_10604:
        /* <DEDUP_REMOVED lines=21> */
.L_x_10608:
        /* <DEDUP_REMOVED lines=16> */
.L_x_10609:
        /* <DEDUP_REMOVED lines=61> */
.L_x_10607:
        /* <DEDUP_REMOVED lines=23> */
.L_x_10611:
        /* <DEDUP_REMOVED lines=16> */
.L_x_10612:
        /* <DEDUP_REMOVED lines=61> */
.L_x_10610:
        /* <DEDUP_REMOVED lines=18> */
.L_x_10614:
        /* <DEDUP_REMOVED lines=19> */
.L_x_10615:
        /* <DEDUP_REMOVED lines=61> */
.L_x_10613:
[----:B------:R-:W-:Y:S01]  /*2bcd0*/  I2FP.F32.U32 R20, R25 ;  /* 0x0000001900147245 */ /* 0x000fe20000201000 */
[----:B------:R-:W-:Y:S01]  /*2bce0*/  UISETP.NE.AND UP0, UPT, UR4, 0x1, UPT ;  /* 0x000000010400788c */ /* 0x000fe2000bf05270 */
[----:B------:R-:W-:Y:S01]  /*2bcf0*/  FSEL R26, R26, RZ, P2 ;  /* 0x000000ff1a1a7208 */ /* 0x000fe20001000000 */
[----:B------:R-:W-:Y:S01]  /*2bd00*/  IMAD.MOV.U32 R25, RZ, RZ, R16 ;  /* 0x000000ffff197224 */ /* 0x000fe200078e0010 */
[----:B------:R-:W-:Y:S01]  /*2bd10*/  UMOV UR5, 0x2 ;  /* 0x0000000200057882 */ /* 0x000fe20000000000 */
[----:B------:R-:W-:-:S05]  /*2bd20*/  FFMA.FTZ R20, R20, R212, 1.1641532182693481445e-10 ;  /* 0x2f00000014147423 */ /* 0x000fca00000100d4 */
[----:B------:R-:W-:Y:S02]  /*2bd30*/  FSETP.GTU.FTZ.AND P3, PT, R20, UR25, PT ;  /* 0x0000001914007c0b */ /* 0x000fe4000bf7c000 */
[----:B------:R-:W-:Y:S02]  /*2bd40*/  PRMT R20, R81, 0x7632, R20 ;  /* 0x0000763251147816 */ /* 0x000fe40000000014 */
[----:B------:R-:W-:Y:S02]  /*2bd50*/  SEL R200, RZ, 0x1, P3 ;  /* 0x00000001ffc87807 */ /* 0x000fe40001800000 */
[----:B------:R-:W-:-:S05]  /*2bd60*/  SHF.L.U32 R20, R20, 0x10, RZ ;  /* 0x0000001014147819 */ /* 0x000fca00000006ff */
        /* <DEDUP_REMOVED lines=14> */
.L_x_10617:
        /* <DEDUP_REMOVED lines=19> */
.L_x_10618:
        /* <DEDUP_REMOVED lines=61> */
.L_x_10616:
        /* <DEDUP_REMOVED lines=20> */
.L_x_10620:
        /* <DEDUP_REMOVED lines=19> */
.L_x_10621:
        /* <DEDUP_REMOVED lines=61> */
.L_x_10619:
        /* <DEDUP_REMOVED lines=24> */
.L_x_10623:
        /* <DEDUP_REMOVED lines=19> */
.L_x_10624:
        /* <DEDUP_REMOVED lines=61> */
.L_x_10622:
        /* <DEDUP_REMOVED lines=19> */
.L_x_10626:
        /* <DEDUP_REMOVED lines=19> */
.L_x_10627:
        /* <DEDUP_REMOVED lines=61> */
.L_x_10625:
[----:B------:R-:W-:Y:S01]  /*2d640*/  I2FP.F32.U32 R20, R25 ;  /* 0x0000001900147245 */ /* 0x000fe20000201000 */
[----:B------:R-:W-:Y:S01]  /*2d650*/  UISETP.NE.AND UP0, UPT, UR4, 0x1, UPT ;  /* 0x000000010400788c */ /* 0x000fe2000bf05270 */
[----:B------:R-:W-:Y:S01]  /*2d660*/  FSEL R22, R22, RZ, P4 ;  /* 0x000000ff16167208 */ /* 0x000fe20002000000 */
[----:B------:R-:W-:Y:S02]  /*2d670*/  UMOV UR5, 0x2 ;  /* 0x0000000200057882 */ /* 0x000fe40000000000 */
[----:B------:R-:W-:-:S05]  /*2d680*/  FFMA.FTZ R20, R20, R212, 1.1641532182693481445e-10 ;  /* 0x2f00000014147423 */ /* 0x000fca00000100d4 */
[----:B------:R-:W-:Y:S02]  /*2d690*/  FSETP.GTU.FTZ.AND P5, PT, R20, UR25, PT ;  /* 0x0000001914007c0b */ /* 0x000fe4000bfbc000 */
[----:B------:R-:W-:Y:S02]  /*2d6a0*/  PRMT R20, R82, 0x7632, R20 ;  /* 0x0000763252147816 */ /* 0x000fe40000000014 */
[----:B------:R-:W-:Y:S02]  /*2d6b0*/  SEL R202, RZ, 0x1, P5 ;  /* 0x00000001ffca7807 */ /* 0x000fe40002800000 */
[----:B------:R-:W-:-:S05]  /*2d6c0*/  SHF.L.U32 R20, R20, 0x10, RZ ;  /* 0x0000001014147819 */ /* 0x000fca00000006ff */
[----:B------:R-:W-:-:S05]  /*2d6d0*/  FMUL.FTZ R20, R20, UR23 ;  /* 0x0000001714147c20 */ /* 0x000fca0008410000 */
[----:B------:R-:W-:-:S05]  /*2d6e0*/  FSEL R20, R20, RZ, !P5 ;  /* 0x000000ff14147208 */ /* 0x000fca0006800000 */
[----:B------:R-:W-:Y:S01]  /*2d6f0*/  FADD.FTZ R33, R20, R22 ;  /* 0x0000001614217221 */ /* 0x000fe20000010000 */
[----:B------:R-:W-:-:S03]  /*2d700*/  IMAD.MOV.U32 R22, RZ, RZ, R16 ;  /* 0x000000ffff167224 */ /* 0x000fc600078e0010 */
        /* <DEDUP_REMOVED lines=12> */
.L_x_10629:
        /* <DEDUP_REMOVED lines=19> */
.L_x_10630:
        /* <DEDUP_REMOVED lines=61> */
.L_x_10628:
        /* <DEDUP_REMOVED lines=20> */
.L_x_10632:
        /* <DEDUP_REMOVED lines=19> */
.L_x_10633:
        /* <DEDUP_REMOVED lines=61> */
.L_x_10631:
        /* <DEDUP_REMOVED lines=24> */
.L_x_10635:
        /* <DEDUP_REMOVED lines=19> */
.L_x_10636:
        /* <DEDUP_REMOVED lines=61> */
.L_x_10634:
        /* <DEDUP_REMOVED lines=21> */
.L_x_10638:
        /* <DEDUP_REMOVED lines=19> */
.L_x_10639:
        /* <DEDUP_REMOVED lines=61> */
.L_x_10637:
        /* <DEDUP_REMOVED lines=16> */
.L_x_10591:
        /* <DEDUP_REMOVED lines=16> */
.L_x_10642:
        /* <DEDUP_REMOVED lines=16> */
.L_x_10643:
        /* <DEDUP_REMOVED lines=61> */
.L_x_10641:
[----:B------:R-:W-:Y:S01]  /*2f6b0*/  I2FP.F32.U32 R24, R24 ;  /* 0x0000001800187245 */ /* 0x000fe20000201000 */
[----:B------:R-:W-:Y:S01]  /*2f6c0*/  UISETP.NE.AND UP0, UPT, UR5, 0x1, UPT ;  /* 0x000000010500788c */ /* 0x000fe2000bf05270 */
[----:B------:R-:W-:Y:S01]  /*2f6d0*/  LOP3.LUT R15, R15, 0xfffffff7, RZ, 0xc0, !PT ;  /* 0xfffffff70f0f7812 */ /* 0x000fe200078ec0ff */
[----:B------:R-:W-:Y:S01]  /*2f6e0*/  IMAD.MOV.U32 R25, RZ, RZ, R16 ;  /* 0x000000ffff197224 */ /* 0x000fe200078e0010 */
[----:B------:R-:W-:Y:S01]  /*2f6f0*/  UMOV UR4, 0x2 ;  /* 0x0000000200047882 */ /* 0x000fe20000000000 */
        /* <DEDUP_REMOVED lines=15> */
.L_x_10645:
        /* <DEDUP_REMOVED lines=16> */
.L_x_10646:
        /* <DEDUP_REMOVED lines=61> */
.L_x_10644:
        /* <DEDUP_REMOVED lines=19> */
.L_x_10648:
        /* <DEDUP_REMOVED lines=16> */
.L_x_10649:
        /* <DEDUP_REMOVED lines=61> */
.L_x_10647:
[----:B------:R-:W-:Y:S01]  /*302c0*/  I2FP.F32.U32 R25, R25 ;  /* 0x0000001900197245 */ /* 0x000fe20000201000 */
[----:B------:R-:W-:Y:S01]  /*302d0*/  UISETP.NE.AND UP0, UPT, UR5, 0x1, UPT ;  /* 0x000000010500788c */ /* 0x000fe2000bf05270 */
[----:B------:R-:W-:Y:S01]  /*302e0*/  LOP3.LUT R15, R15, 0xfffffffd, RZ, 0xc0, !PT ;  /* 0xfffffffd0f0f7812 */ /* 0x000fe200078ec0ff */
[----:B------:R-:W-:Y:S01]  /*302f0*/  IMAD.MOV.U32 R29, RZ, RZ, R16 ;  /* 0x000000ffff1d7224 */ /* 0x000fe200078e0010 */
[----:B------:R-:W-:Y:S01]  /*30300*/  UMOV UR4, 0x2 ;  /* 0x0000000200047882 */ /* 0x000fe20000000000 */
        /* <DEDUP_REMOVED lines=15> */
.L_x_10651:
        /* <DEDUP_REMOVED lines=16> */
.L_x_10652:
        /* <DEDUP_REMOVED lines=61> */
.L_x_10650:
        /* <DEDUP_REMOVED lines=17> */
.L_x_10654:
        /* <DEDUP_REMOVED lines=19> */
.L_x_10655:
        /* <DEDUP_REMOVED lines=61> */
.L_x_10653:
        /* <DEDUP_REMOVED lines=19> */
.L_x_10657:
        /* <DEDUP_REMOVED lines=19> */
.L_x_10658:
        /* <DEDUP_REMOVED lines=61> */
.L_x_10656:
        /* <DEDUP_REMOVED lines=18> */
.L_x_10660:
        /* <DEDUP_REMOVED lines=19> */
.L_x_10661:
        /* <DEDUP_REMOVED lines=61> */
.L_x_10659:
        /* <DEDUP_REMOVED lines=19> */
.L_x_10663:
        /* <DEDUP_REMOVED lines=19> */
.L_x_10664:
        /* <DEDUP_REMOVED lines=61> */
.L_x_10662:
        /* <DEDUP_REMOVED lines=43> */
.L_x_10640:
[----:B------:R-:W-:Y:S01]  /*32410*/  LOP3.LUT R15, R15, 0xffffffef, RZ, 0xc0, !PT ;  /* 0xffffffef0f0f7812 */ /* 0x000fe200078ec0ff */
[----:B------:R-:W-:Y:S01]  /*32420*/  HFMA2 R20, -RZ, RZ, 0, 1.9073486328125e-06 ;  /* 0x00000020ff147431 */ /* 0x000fe200000001ff */
[----:B------:R-:W-:Y:S02]  /*32430*/  SEL R23, RZ, 0x10000, !P5 ;  /* 0x00010000ff177807 */ /* 0x000fe40006800000 */
[----:B------:R-:W-:Y:S02]  /*32440*/  @P1 LOP3.LUT R15, R15, 0x10, RZ, 0xfc, !PT ;  /* 0x000000100f0f1812 */ /* 0x000fe400078efcff */
        /* <DEDUP_REMOVED lines=43> */
.L_x_10665:
        /* <DEDUP_REMOVED lines=28> */
.L_x_10668:
        /* <DEDUP_REMOVED lines=16> */
.L_x_10669:
        /* <DEDUP_REMOVED lines=60> */
.L_x_10667:
[----:B------:R-:W-:Y:S01]  /*32d80*/  I2FP.F32.U32 R17, R17 ;  /* 0x0000001100117245 */ /* 0x000fe20000201000 */
[----:B------:R-:W-:Y:S01]  /*32d90*/  UISETP.NE.AND UP0, UPT, UR5, 0x1, UPT ;  /* 0x000000010500788c */ /* 0x000fe2000bf05270 */
[C---:B-----5:R-:W-:Y:S01]  /*32da0*/  SHF.L.U32 R24, R20.reuse, 0x10, RZ ;  /* 0x0000001014187819 */ /* 0x060fe200000006ff */
[----:B------:R-:W-:Y:S01]  /*32db0*/  IMAD.MOV.U32 R19, RZ, RZ, R16 ;  /* 0x000000ffff137224 */ /* 0x000fe200078e0010 */
[----:B------:R-:W-:Y:S01]  /*32dc0*/  LOP3.LUT R15, R15, 0xfffffff7, RZ, 0xc0, !PT ;  /* 0xfffffff70f0f7812 */ /* 0x000fe200078ec0ff */
        /* <DEDUP_REMOVED lines=16> */
.L_x_10671:
        /* <DEDUP_REMOVED lines=16> */
.L_x_10672:
        /* <DEDUP_REMOVED lines=60> */
.L_x_10670:
[----:B------:R-:W-:Y:S01]  /*33390*/  I2FP.F32.U32 R17, R19 ;  /* 0x0000001300117245 */ /* 0x000fe20000201000 */
[----:B------:R-:W-:Y:S01]  /*333a0*/  UISETP.NE.AND UP0, UPT, UR4, 0x1, UPT ;  /* 0x000000010400788c */ /* 0x000fe2000bf05270 */
[----:B------:R-:W-:Y:S01]  /*333b0*/  FSEL R24, R24, RZ, P4 ;  /* 0x000000ff18187208 */ /* 0x000fe20002000000 */
[----:B------:R-:W-:Y:S01]  /*333c0*/  IMAD.MOV.U32 R25, RZ, RZ, R16 ;  /* 0x000000ffff197224 */ /* 0x000fe200078e0010 */
        /* <DEDUP_REMOVED lines=19> */
.L_x_10674:
        /* <DEDUP_REMOVED lines=16> */
.L_x_10675:
        /* <DEDUP_REMOVED lines=61> */
.L_x_10673:
        /* <DEDUP_REMOVED lines=20> */
.L_x_10677:
        /* <DEDUP_REMOVED lines=16> */
.L_x_10678:
        /* <DEDUP_REMOVED lines=61> */
.L_x_10676:
[----:B------:R-:W-:Y:S01]  /*33fe0*/  I2FP.F32.U32 R18, R25 ;  /* 0x0000001900127245 */ /* 0x000fe20000201000 */
[----:B------:R-:W-:Y:S01]  /*33ff0*/  UISETP.NE.AND UP0, UPT, UR4, 0x1, UPT ;  /* 0x000000010400788c */ /* 0x000fe2000bf05270 */
[----:B------:R-:W-:Y:S01]  /*34000*/  FSEL R20, R20, RZ, P4 ;  /* 0x000000ff14147208 */ /* 0x000fe20002000000 */
[----:B------:R-:W-:Y:S01]  /*34010*/  IMAD.MOV.U32 R19, RZ, RZ, R16 ;  /* 0x000000ffff137224 */ /* 0x000fe200078e0010 */
[----:B------:R-:W-:Y:S01]  /*34020*/  UMOV UR5, 0x2 ;  /* 0x0000000200057882 */ /* 0x000fe20000000000 */
        /* <DEDUP_REMOVED lines=19> */
.L_x_10680:
        /* <DEDUP_REMOVED lines=16> */
.L_x_10681:
        /* <DEDUP_REMOVED lines=61> */
.L_x_10679:
[----:B------:R-:W-:Y:S01]  /*34630*/  I2FP.F32.U32 R19, R19 ;  /* 0x0000001300137245 */ /* 0x000fe20000201000 */
[----:B------:R-:W-:Y:S01]  /*34640*/  UISETP.NE.AND UP0, UPT, UR5, 0x1, UPT ;  /* 0x000000010500788c */ /* 0x000fe2000bf05270 */
[----:B------:R-:W-:Y:S01]  /*34650*/  LOP3.LUT R15, R15, 0xfffffffd, RZ, 0xc0, !PT ;  /* 0xfffffffd0f0f7812 */ /* 0x000fe200078ec0ff */
[----:B------:R-:W-:Y:S01]  /*34660*/  UMOV UR4, 0x2 ;  /* 0x0000000200047882 */ /* 0x000fe20000000000 */
[----:B------:R-:W-:Y:S01]  /*34670*/  PRMT R26, R21, 0x7632, R26 ;  /* 0x00007632151a7816 */ /* 0x000fe2000000001a */
[----:B------:R-:W-:Y:S01]  /*34680*/  FFMA.FTZ R19, R19, R212, 1.1641532182693481445e-10 ;  /* 0x2f00000013137423 */ /* 0x000fe200000100d4 */
[----:B------:R-:W-:-:S04]  /*34690*/  MOV R25, R16 ;  /* 0x0000001000197202 */ /* 0x000fc80000000f00 */
        /* <DEDUP_REMOVED lines=14> */
.L_x_10683:
        /* <DEDUP_REMOVED lines=16> */
.L_x_10684:
        /* <DEDUP_REMOVED lines=61> */
.L_x_10682:
        /* <DEDUP_REMOVED lines=23> */
.L_x_10686:
        /* <DEDUP_REMOVED lines=16> */
.L_x_10687:
        /* <DEDUP_REMOVED lines=61> */
.L_x_10685:
[----:B------:R-:W-:Y:S01]  /*35290*/  UISETP.NE.AND UP0, UPT, UR5, 0x1, UPT ;  /* 0x000000010500788c */ /* 0x000fe2000bf05270 */
[----:B------:R-:W-:Y:S01]  /*352a0*/  I2FP.F32.U32 R20, R25 ;  /* 0x0000001900147245 */ /* 0x000fe20000201000 */
[----:B------:R-:W-:Y:S01]  /*352b0*/  IMAD.U32 R26, R26, 0x10000, RZ ;  /* 0x000100001a1a7824 */ /* 0x000fe200078e00ff */
[----:B------:R-:W-:Y:S01]  /*352c0*/  MOV R25, R16 ;  /* 0x0000001000197202 */ /* 0x000fe20000000f00 */
[----:B------:R-:W-:Y:S02]  /*352d0*/  UMOV UR4, 0x2 ;  /* 0x0000000200047882 */ /* 0x000fe40000000000 */
        /* <DEDUP_REMOVED lines=13> */
.L_x_10689:
        /* <DEDUP_REMOVED lines=19> */
.L_x_10690:
        /* <DEDUP_REMOVED lines=61> */
.L_x_10688:
        /* <DEDUP_REMOVED lines=24> */
.L_x_10692:
        /* <DEDUP_REMOVED lines=19> */
.L_x_10693:
        /* <DEDUP_REMOVED lines=61> */
.L_x_10691:
[----:B------:R-:W-:Y:S01]  /*35f30*/  UISETP.NE.AND UP0, UPT, UR5, 0x1, UPT ;  /* 0x000000010500788c */ /* 0x000fe2000bf05270 */
[----:B------:R-:W-:Y:S01]  /*35f40*/  I2FP.F32.U32 R20, R25 ;  /* 0x0000001900147245 */ /* 0x000fe20000201000 */
[C---:B------:R-:W-:Y:S01]  /*35f50*/  IMAD.U32 R26, R22.reuse, 0x10000, RZ ;  /* 0x00010000161a7824 */ /* 0x040fe200078e00ff */
[----:B------:R-:W-:Y:S01]  /*35f60*/  PRMT R22, R22, 0x7632, R22 ;  /* 0x0000763216167816 */ /* 0x000fe20000000016 */
[----:B------:R-:W-:Y:S01]  /*35f70*/  UMOV UR4, 0x2 ;  /* 0x0000000200047882 */ /* 0x000fe20000000000 */
[----:B------:R-:W-:Y:S01]  /*35f80*/  MOV R25, R16 ;  /* 0x0000001000197202 */ /* 0x000fe20000000f00 */
        /* <DEDUP_REMOVED lines=14> */
.L_x_10695:
        /* <DEDUP_REMOVED lines=19> */
.L_x_10696:
        /* <DEDUP_REMOVED lines=61> */
.L_x_10694:
[----:B------:R-:W-:Y:S01]  /*36570*/  I2FP.F32.U32 R20, R25 ;  /* 0x0000001900147245 */ /* 0x000fe20000201000 */
[----:B------:R-:W-:Y:S01]  /*36580*/  UISETP.NE.AND UP0, UPT, UR4, 0x1, UPT ;  /* 0x000000010400788c */ /* 0x000fe2000bf05270 */
[----:B------:R-:W-:Y:S01]  /*36590*/  FSEL R26, R26, RZ, P3 ;  /* 0x000000ff1a1a7208 */ /* 0x000fe20001800000 */
[----:B------:R-:W-:Y:S01]  /*365a0*/  IMAD.MOV.U32 R25, RZ, RZ, R16 ;  /* 0x000000ffff197224 */ /* 0x000fe200078e0010 */
[----:B------:R-:W-:Y:S01]  /*365b0*/  UMOV UR5, 0x2 ;  /* 0x0000000200057882 */ /* 0x000fe20000000000 */
        /* <DEDUP_REMOVED lines=19> */
.L_x_10698:
        /* <DEDUP_REMOVED lines=19> */
.L_x_10699:
        /* <DEDUP_REMOVED lines=61> */
.L_x_10697:
        /* <DEDUP_REMOVED lines=19> */
.L_x_10701:
        /* <DEDUP_REMOVED lines=19> */
.L_x_10702:
        /* <DEDUP_REMOVED lines=61> */
.L_x_10700:
        /* <DEDUP_REMOVED lines=25> */
.L_x_10704:
        /* <DEDUP_REMOVED lines=19> */
.L_x_10705:
        /* <DEDUP_REMOVED lines=61> */
.L_x_10703:
        /* <DEDUP_REMOVED lines=20> */
.L_x_10707:
        /* <DEDUP_REMOVED lines=19> */
.L_x_10708:
        /* <DEDUP_REMOVED lines=61> */
.L_x_10706:
        /* <DEDUP_REMOVED lines=24> */
.L_x_10710:
        /* <DEDUP_REMOVED lines=19> */
.L_x_10711:
        /* <DEDUP_REMOVED lines=61> */
.L_x_10709:
        /* <DEDUP_REMOVED lines=21> */
.L_x_10713:
        /* <DEDUP_REMOVED lines=19> */
.L_x_10714:
        /* <DEDUP_REMOVED lines=61> */
.L_x_10712:
[----:B------:R-:W-:Y:S02]  /*38bc0*/  I2FP.F32.U32 R20, R23 ;  /* 0x0000001700147245 */ /* 0x000fe40000201000 */
[----:B------:R-:W-:-:S03]  /*38bd0*/  LOP3.LUT R15, R15, 0xffffffef, RZ, 0xc0, !PT ;  /* 0xffffffef0f0f7812 */ /* 0x000fc600078ec0ff */
[----:B------:R-:W-:Y:S01]  /*38be0*/  FFMA.FTZ R20, R20, R212, 1.1641532182693481445e-10 ;  /* 0x2f00000014147423 */ /* 0x000fe200000100d4 */
[----:B------:R-:W-:-:S04]  /*38bf0*/  @P0 LOP3.LUT R15, R15, 0x10, RZ, 0xfc, !PT ;  /* 0x000000100f0f0812 */ /* 0x000fc800078efcff */
[----:B------:R-:W-:Y:S02]  /*38c00*/  FSETP.GTU.FTZ.AND P6, PT, R20, UR25, PT ;  /* 0x0000001914007c0b */ /* 0x000fe4000bfdc000 */
[----:B------:R-:W-:Y:S02]  /*38c10*/  PRMT R20, R83, 0x7632, R20 ;  /* 0x0000763253147816 */ /* 0x000fe40000000014 */
[----:B------:R-:W-:Y:S02]  /*38c20*/  LOP3.LUT P0, RZ, R15, 0x1, RZ, 0xc0, !PT ;  /* 0x000000010fff7812 */ /* 0x000fe4000780c0ff */
        /* <DEDUP_REMOVED lines=9> */
.L_x_10666:
        /* <DEDUP_REMOVED lines=16> */
.L_x_10717:
        /* <DEDUP_REMOVED lines=16> */
.L_x_10718:
        /* <DEDUP_REMOVED lines=61> */
.L_x_10716:
        /* <DEDUP_REMOVED lines=20> */
.L_x_10720:
        /* <DEDUP_REMOVED lines=16> */
.L_x_10721:
        /* <DEDUP_REMOVED lines=61> */
.L_x_10719:
[----:B------:R-:W-:Y:S01]  /*398a0*/  I2FP.F32.U32 R25, R25 ;  /* 0x0000001900197245 */ /* 0x000fe20000201000 */
[----:B------:R-:W-:Y:S01]  /*398b0*/  UISETP.NE.AND UP0, UPT, UR4, 0x1, UPT ;  /* 0x000000010400788c */ /* 0x000fe2000bf05270 */
[----:B------:R-:W-:Y:S01]  /*398c0*/  LOP3.LUT R15, R15, 0xfffffffb, RZ, 0xc0, !PT ;  /* 0xfffffffb0f0f7812 */ /* 0x000fe200078ec0ff */
[----:B------:R-:W-:Y:S01]  /*398d0*/  UMOV UR5, 0x2 ;  /* 0x0000000200057882 */ /* 0x000fe20000000000 */
[----:B------:R-:W-:Y:S01]  /*398e0*/  SHF.L.U32 R20, R20, 0x10, RZ ;  /* 0x0000001014147819 */ /* 0x000fe200000006ff */
        /* <DEDUP_REMOVED lines=14> */
.L_x_10723:
        /* <DEDUP_REMOVED lines=16> */
.L_x_10724:
        /* <DEDUP_REMOVED lines=61> */
.L_x_10722:
        /* <DEDUP_REMOVED lines=20> */
.L_x_10726:
        /* <DEDUP_REMOVED lines=16> */
.L_x_10727:
        /* <DEDUP_REMOVED lines=61> */
.L_x_10725:
[----:B------:R-:W-:Y:S01]  /*3a4b0*/  UISETP.NE.AND UP0, UPT, UR4, 0x1, UPT ;  /* 0x000000010400788c */ /* 0x000fe2000bf05270 */
[----:B------:R-:W-:Y:S01]  /*3a4c0*/  I2FP.F32.U32 R26, R29 ;  /* 0x0000001d001a7245 */ /* 0x000fe20000201000 */
[----:B------:R-:W-:Y:S01]  /*3a4d0*/  IMAD.MOV.U32 R29, RZ, RZ, R16 ;  /* 0x000000ffff1d7224 */ /* 0x000fe200078e0010 */
[----:B------:R-:W-:Y:S01]  /*3a4e0*/  SHF.L.U32 R21, R21, 0x10, RZ ;  /* 0x0000001015157819 */ /* 0x000fe200000006ff */
        /* <DEDUP_REMOVED lines=13> */
.L_x_10729:
        /* <DEDUP_REMOVED lines=19> */
.L_x_10730:
        /* <DEDUP_REMOVED lines=61> */
.L_x_10728:
        /* <DEDUP_REMOVED lines=19> */
.L_x_10732:
        /* <DEDUP_REMOVED lines=19> */
.L_x_10733:
        /* <DEDUP_REMOVED lines=61> */
.L_x_10731:
[----:B------:R-:W-:Y:S01]  /*3b0f0*/  I2FP.F32.U32 R27, R27 ;  /* 0x0000001b001b7245 */ /* 0x000fe20000201000 */
[----:B------:R-:W-:Y:S01]  /*3b100*/  UISETP.NE.AND UP0, UPT, UR4, 0x1, UPT ;  /* 0x000000010400788c */ /* 0x000fe2000bf05270 */
[----:B------:R-:W-:Y:S01]  /*3b110*/  SHF.L.U32 R22, R22, 0x10, RZ ;  /* 0x0000001016167819 */ /* 0x000fe200000006ff */
        /* <DEDUP_REMOVED lines=15> */
.L_x_10735:
        /* <DEDUP_REMOVED lines=19> */
.L_x_10736:
        /* <DEDUP_REMOVED lines=61> */
.L_x_10734:
        /* <DEDUP_REMOVED lines=19> */
.L_x_10738:
        /* <DEDUP_REMOVED lines=19> */
.L_x_10739:
        /* <DEDUP_REMOVED lines=61> */
.L_x_10737:
[----:B------:R-:W-:Y:S01]  /*3bd40*/  LOP3.LUT R15, R15, 0xffffffbf, RZ, 0xc0, !PT ;  /* 0xffffffbf0f0f7812 */ /* 0x000fe200078ec0ff */
[----:B------:R-:W-:Y:S01]  /*3bd50*/  FMUL.FTZ R27, R27, UR23 ;  /* 0x000000171b1b7c20 */ /* 0x000fe20008410000 */
[----:B------:R-:W-:Y:S01]  /*3bd60*/  I2FP.F32.U32 R29, R31 ;  /* 0x0000001f001d7245 */ /* 0x000fe20000201000 */
[----:B------:R-:W-:Y:S01]  /*3bd70*/  FMUL.FTZ R28, R22, UR23 ;  /* 0x00000017161c7c20 */ /* 0x000fe20008410000 */
[----:B------:R-:W-:Y:S01]  /*3bd80*/  @P2 LOP3.LUT R15, R15, 0x40, RZ, 0xfc, !PT ;  /* 0x000000400f0f2812 */ /* 0x000fe200078efcff */
[----:B------:R-:W-:Y:S01]  /*3bd90*/  FMUL.FTZ R22, R26, UR23 ;  /* 0x000000171a167c20 */ /* 0x000fe20008410000 */
[----:B------:R-:W-:Y:S01]  /*3bda0*/  SHF.L.U32 R23, R23, 0x10, RZ ;  /* 0x0000001017177819 */ /* 0x000fe200000006ff */
[----:B------:R-:W-:Y:S01]  /*3bdb0*/  FFMA.FTZ R29, R29, R212, 1.1641532182693481445e-10 ;  /* 0x2f0000001d1d7423 */ /* 0x000fe200000100d4 */
[C---:B------:R-:W-:Y:S01]  /*3bdc0*/  LOP3.LUT P2, RZ, R15.reuse, 0x8, RZ, 0xc0, !PT ;  /* 0x000000080fff7812 */ /* 0x040fe2000784c0ff */
[----:B------:R-:W-:Y:S01]  /*3bdd0*/  FMUL.FTZ R24, R24, UR23 ;  /* 0x0000001718187c20 */ /* 0x000fe20008410000 */
[----:B------:R-:W-:Y:S01]  /*3bde0*/  LOP3.LUT R15, R15, 0xffffffdf, RZ, 0xc0, !PT ;  /* 0xffffffdf0f0f7812 */ /* 0x000fe200078ec0ff */
[----:B------:R-:W-:Y:S01]  /*3bdf0*/  FMUL.FTZ R30, R25, UR23 ;  /* 0x00000017191e7c20 */ /* 0x000fe20008410000 */
[----:B------:R-:W-:Y:S01]  /*3be00*/  FSETP.GTU.FTZ.AND P6, PT, R29, UR25, PT ;  /* 0x000000191d007c0b */ /* 0x000fe2000bfdc000 */
[----:B------:R-:W-:Y:S01]  /*3be10*/  FMUL.FTZ R29, R20, UR23 ;  /* 0x00000017141d7c20 */ /* 0x000fe20008410000 */
[----:B------:R-:W-:Y:S01]  /*3be20*/  @P1 LOP3.LUT R15, R15, 0x20, RZ, 0xfc, !PT ;  /* 0x000000200f0f1812 */ /* 0x000fe200078efcff */
[----:B------:R-:W-:Y:S01]  /*3be30*/  FMUL.FTZ R20, R23, UR23 ;  /* 0x0000001717147c20 */ /* 0x000fe20008410000 */
[----:B------:R-:W-:Y:S01]  /*3be40*/  FSEL R26, R27, RZ, P5 ;  /* 0x000000ff1b1a7208 */ /* 0x000fe20002800000 */
[----:B------:R-:W-:Y:S01]  /*3be50*/  FMUL.FTZ R21, R21, UR23 ;  /* 0x0000001715157c20 */ /* 0x000fe20008410000 */
[----:B------:R-:W-:-:S02]  /*3be60*/  LOP3.LUT P1, RZ, R15, 0x4, RZ, 0xc0, !PT ;  /* 0x000000040fff7812 */ /* 0x000fc4000782c0ff */
[----:B------:R-:W-:Y:S02]  /*3be70*/  LOP3.LUT R15, R15, 0xffffffef, RZ, 0xc0, !PT ;  /* 0xffffffef0f0f7812 */ /* 0x000fe400078ec0ff */
[----:B------:R-:W-:Y:S02]  /*3be80*/  FSEL R29, R29, RZ, P1 ;  /* 0x000000ff1d1d7208 */ /* 0x000fe40000800000 */
[----:B------:R-:W-:Y:S02]  /*3be90*/  @P0 LOP3.LUT R15, R15, 0x10, RZ, 0xfc, !PT ;  /* 0x000000100f0f0812 */ /* 0x000fe400078efcff */
[----:B------:R-:W-:Y:S02]  /*3bea0*/  FSEL R27, R20, RZ, !P6 ;  /* 0x000000ff141b7208 */ /* 0x000fe40007000000 */
[----:B------:R-:W-:Y:S02]  /*3beb0*/  LOP3.LUT P1, RZ, R15, 0x20, RZ, 0xc0, !PT ;  /* 0x000000200fff7812 */ /* 0x000fe4000782c0ff */
[----:B------:R-:W-:-:S02]  /*3bec0*/  PLOP3.LUT P6, PT, P6, PT, PT, 0x8, 0x80 ;  /* 0x000000000080781c */ /* 0x000fc400037ce170 */
[----:B------:R-:W-:Y:S02]  /*3bed0*/  FSEL R25, R28, RZ, P4 ;  /* 0x000000ff1c197208 */ /* 0x000fe40002000000 */
[C---:B------:R-:W-:Y:S02]  /*3bee0*/  LOP3.LUT P0, RZ, R15.reuse, 0x2, RZ, 0xc0, !PT ;  /* 0x000000020fff7812 */ /* 0x040fe4000780c0ff */
[----:B------:R-:W-:Y:S02]  /*3bef0*/  FSEL R28, R24, RZ, P2 ;  /* 0x000000ff181c7208 */ /* 0x000fe40001000000 */
[----:B------:R-:W-:Y:S02]  /*3bf00*/  LOP3.LUT P2, RZ, R15, 0x40, RZ, 0xc0, !PT ;  /* 0x000000400fff7812 */ /* 0x000fe4000784c0ff */
        /* <DEDUP_REMOVED lines=14> */
.L_x_10715:
        /* <DEDUP_REMOVED lines=47> */
.L_x_10740:
[----:B0-----:R-:W0:Y:S01]  /*3c2e0*/  @P0 LDC.64 R22, c[0x0][0x398] ;  /* 0x0000e600ff160b82 */ /* 0x001e220000000a00 */
[----:B------:R-:W-:-:S07]  /*3c2f0*/  IADD3 R210, PT, PT, R218, 0x300, RZ ;  /* 0x00000300dad27810 */ /* 0x000fce0007ffe0ff */
[----:B-1----:R-:W1:Y:S01]  /*3c300*/  @P1 LDC.64 R20, c[0x0][0x3a0] ;  /* 0x0000e800ff141b82 */ /* 0x002e620000000a00 */
[----:B------:R-:W-:-:S04]  /*3c310*/  IMAD.MOV.U32 R196, RZ, RZ, 0x10 ;  /* 0x00000010ffc47424 */ /* 0x000fc800078e00ff */
[----:B------:R-:W-:-:S06]  /*3c320*/  IMAD.WIDE.U32 R196, R210, R196, UR16 ;  /* 0x00000010d2c47e25 */ /* 0x000fcc000f8e00c4 */
[----:B------:R-:W5:Y:S01]  /*3c330*/  LDG.E.128 R196, desc[UR20][R196.64] ;  /* 0x00000014c4c47981 */ /* 0x000f62000c1e1d00 */
[----:B0-----:R-:W-:-:S05]  /*3c340*/  @P0 IMAD.WIDE.U32 R22, R210, 0x10, R22 ;  /* 0x00000010d2160825 */ /* 0x001fca00078e0016 */
[----:B------:R0:W5:Y:S01]  /*3c350*/  @P0 LDG.E.128 R80, desc[UR20][R22.64] ;  /* 0x0000001416500981 */ /* 0x000162000c1e1d00 */
[----:B-1----:R-:W-:-:S05]  /*3c360*/  @P1 IMAD.WIDE.U32 R20, R210, 0x20, R20 ;  /* 0x00000020d2141825 */ /* 0x002fca00078e0014 */
[----:B------:R0:W5:Y:S04]  /*3c370*/  @P1 LDG.E.128 R76, desc[UR20][R20.64] ;  /* 0x00000014144c1981 */ /* 0x000168000c1e1d00 */
[----:B------:R0:W5:Y:S01]  /*3c380*/  @P1 LDG.E.128 R72, desc[UR20][R20.64+0x10] ;  /* 0x0000101414481981 */ /* 0x000162000c1e1d00 */
[----:B------:R-:W-:Y:S05]  /*3c390*/  @!P0 BRA `(.L_x_10741) ;  /* 0x0000006400408947 */ /* 0x000fea0003800000 */
        /* <DEDUP_REMOVED lines=16> */
.L_x_10743:
        /* <DEDUP_REMOVED lines=16> */
.L_x_10744:
        /* <DEDUP_REMOVED lines=60> */
.L_x_10742:
[----:B------:R-:W-:Y:S01]  /*3c960*/  I2FP.F32.U32 R17, R17 ;  /* 0x0000001100117245 */ /* 0x000fe20000201000 */
[----:B------:R-:W-:Y:S01]  /*3c970*/  UISETP.NE.AND UP0, UPT, UR5, 0x1, UPT ;  /* 0x000000010500788c */ /* 0x000fe2000bf05270 */
[C---:B0----5:R-:W-:Y:S01]  /*3c980*/  IMAD.U32 R20, R196.reuse, 0x10000, RZ ;  /* 0x00010000c4147824 */ /* 0x061fe200078e00ff */
        /* <DEDUP_REMOVED lines=18> */
.L_x_10746:
        /* <DEDUP_REMOVED lines=16> */
.L_x_10747:
        /* <DEDUP_REMOVED lines=57> */
[----:B------:R-:W-:-:S05]  /*3cf40*/  IMAD.WIDE.U32 R16, R3, -0x326172a9, RZ ;  /* 0xcd9e8d5703107825 */ /* 0x000fca00078e00ff */
[----:B------:R-:W-:Y:S01]  /*3cf50*/  LOP3.LUT R3, R18, UR4, R17, 0x96, !PT ;  /* 0x0000000412037c12 */ /* 0x000fe2000f8e9611 */
[----:B------:R-:W-:-:S06]  /*3cf60*/  UMOV UR4, URZ ;  /* 0x000000ff00047c82 */ /* 0x000fcc0008000000 */
.L_x_10745:
        /* <DEDUP_REMOVED lines=23> */
.L_x_10749:
        /* <DEDUP_REMOVED lines=16> */
.L_x_10750:
        /* <DEDUP_REMOVED lines=61> */
.L_x_10748:
        /* <DEDUP_REMOVED lines=20> */
.L_x_10752:
        /* <DEDUP_REMOVED lines=16> */
.L_x_10753:
        /* <DEDUP_REMOVED lines=61> */
.L_x_10751:
        /* <DEDUP_REMOVED lines=24> */
.L_x_10755:
        /* <DEDUP_REMOVED lines=16> */
.L_x_10756:
        /* <DEDUP_REMOVED lines=61> */
.L_x_10754:
[----:B------:R-:W-:Y:S01]  /*3e210*/  I2FP.F32.U32 R19, R19 ;  /* 0x0000001300137245 */ /* 0x000fe20000201000 */
[----:B------:R-:W-:Y:S01]  /*3e220*/  UISETP.NE.AND UP0, UPT, UR5, 0x1, UPT ;  /* 0x000000010500788c */ /* 0x000fe2000bf05270 */
[----:B------:R-:W-:Y:S01]  /*3e230*/  LOP3.LUT R15, R15, 0xfffffffd, RZ, 0xc0, !PT ;  /* 0xfffffffd0f0f7812 */ /* 0x000fe200078ec0ff */
[----:B------:R-:W-:Y:S01]  /*3e240*/  IMAD.MOV.U32 R22, RZ, RZ, R16 ;  /* 0x000000ffff167224 */ /* 0x000fe200078e0010 */
[----:B------:R-:W-:Y:S01]  /*3e250*/  PRMT R23, R197, 0x7632, R23 ;  /* 0x00007632c5177816 */ /* 0x000fe20000000017 */
[----:B------:R-:W-:Y:S01]  /*3e260*/  FFMA.FTZ R19, R19, R212, 1.1641532182693481445e-10 ;  /* 0x2f00000013137423 */ /* 0x000fe200000100d4 */
[----:B------:R-:W-:-:S04]  /*3e270*/  UMOV UR4, 0x2 ;  /* 0x0000000200047882 */ /* 0x000fc80000000000 */
[----:B------:R-:W-:Y:S02]  /*3e280*/  FSETP.LE.FTZ.AND P4, PT, R19, UR25, PT ;  /* 0x0000001913007c0b */ /* 0x000fe4000bf93000 */
[----:B------:R-:W-:-:S05]  /*3e290*/  SHF.L.U32 R19, R197, 0x10, RZ ;  /* 0x00000010c5137819 */ /* 0x000fca00000006ff */
[----:B------:R-:W-:-:S06]  /*3e2a0*/  FMUL.FTZ R19, R19, UR23 ;  /* 0x0000001713137c20 */ /* 0x000fcc0008410000 */
        /* <DEDUP_REMOVED lines=11> */
.L_x_10758:
        /* <DEDUP_REMOVED lines=16> */
.L_x_10759:
        /* <DEDUP_REMOVED lines=61> */
.L_x_10757:
        /* <DEDUP_REMOVED lines=23> */
.L_x_10761:
        /* <DEDUP_REMOVED lines=16> */
.L_x_10762:
        /* <DEDUP_REMOVED lines=61> */
.L_x_10760:
[----:B------:R-:W-:Y:S01]  /*3ee70*/  UISETP.NE.AND UP0, UPT, UR5, 0x1, UPT ;  /* 0x000000010500788c */ /* 0x000fe2000bf05270 */
[----:B------:R-:W-:Y:S01]  /*3ee80*/  I2FP.F32.U32 R196, R201 ;  /* 0x000000c900c47245 */ /* 0x000fe20000201000 */
[----:B------:R-:W-:Y:S01]  /*3ee90*/  IMAD.MOV.U32 R201, RZ, RZ, R16 ;  /* 0x000000ffffc97224 */ /* 0x000fe200078e0010 */
[----:B------:R-:W-:Y:S01]  /*3eea0*/  SHF.L.U32 R23, R23, 0x10, RZ ;  /* 0x0000001017177819 */ /* 0x000fe200000006ff */
[----:B------:R-:W-:Y:S02]  /*3eeb0*/  UMOV UR4, 0x2 ;  /* 0x0000000200047882 */ /* 0x000fe40000000000 */
[----:B------:R-:W-:Y:S02]  /*3eec0*/  FFMA.FTZ R196, R196, R212, 1.1641532182693481445e-10 ;  /* 0x2f000000c4c47423 */ /* 0x000fe400000100d4 */
[----:B------:R-:W-:-:S03]  /*3eed0*/  FMUL.FTZ R23, R23, UR23 ;  /* 0x0000001717177c20 */ /* 0x000fc60008410000 */
        /* <DEDUP_REMOVED lines=11> */
.L_x_10764:
        /* <DEDUP_REMOVED lines=19> */
.L_x_10765:
        /* <DEDUP_REMOVED lines=61> */
.L_x_10763:
        /* <DEDUP_REMOVED lines=24> */
.L_x_10767:
        /* <DEDUP_REMOVED lines=19> */
.L_x_10768:
        /* <DEDUP_REMOVED lines=61> */
.L_x_10766:
[----:B------:R-:W-:Y:S01]  /*3fb10*/  UISETP.NE.AND UP0, UPT, UR5, 0x1, UPT ;  /* 0x000000010500788c */ /* 0x000fe2000bf05270 */
[----:B------:R-:W-:Y:S01]  /*3fb20*/  I2FP.F32.U32 R196, R201 ;  /* 0x000000c900c47245 */ /* 0x000fe20000201000 */
[----:B------:R-:W-:Y:S01]  /*3fb30*/  IMAD.MOV.U32 R203, RZ, RZ, R16 ;  /* 0x000000ffffcb7224 */ /* 0x000fe200078e0010 */
[C---:B------:R-:W-:Y:S01]  /*3fb40*/  SHF.L.U32 R201, R198.reuse, 0x10, RZ ;  /* 0x00000010c6c97819 */ /* 0x040fe200000006ff */
[----:B------:R-:W-:Y:S01]  /*3fb50*/  UMOV UR4, 0x2 ;  /* 0x0000000200047882 */ /* 0x000fe20000000000 */
[----:B------:R-:W-:Y:S01]  /*3fb60*/  PRMT R198, R198, 0x7632, R198 ;  /* 0x00007632c6c67816 */ /* 0x000fe200000000c6 */
        /* <DEDUP_REMOVED lines=14> */
.L_x_10770:
        /* <DEDUP_REMOVED lines=19> */
.L_x_10771:
        /* <DEDUP_REMOVED lines=61> */
.L_x_10769:
        /* <DEDUP_REMOVED lines=24> */
.L_x_10773:
        /* <DEDUP_REMOVED lines=19> */
.L_x_10774:
        /* <DEDUP_REMOVED lines=61> */
.L_x_10772:
[----:B------:R-:W-:Y:S01]  /*407d0*/  I2FP.F32.U32 R197, R197 ;  /* 0x000000c500c57245 */ /* 0x000fe20000201000 */
[----:B------:R-:W-:Y:S01]  /*407e0*/  UISETP.NE.AND UP0, UPT, UR5, 0x1, UPT ;  /* 0x000000010500788c */ /* 0x000fe2000bf05270 */
[----:B------:R-:W-:-:S03]  /*407f0*/  UMOV UR4, 0x2 ;  /* 0x0000000200047882 */ /* 0x000fc60000000000 */
[----:B------:R-:W-:-:S05]  /*40800*/  FFMA.FTZ R197, R197, R212, 1.1641532182693481445e-10 ;  /* 0x2f000000c5c57423 */ /* 0x000fca00000100d4 */
[----:B------:R-:W-:Y:S02]  /*40810*/  FSETP.LE.FTZ.AND P4, PT, R197, UR25, PT ;  /* 0x00000019c5007c0b */ /* 0x000fe4000bf93000 */
[----:B------:R-:W-:Y:S01]  /*40820*/  SHF.L.U32 R197, R198, 0x10, RZ ;  /* 0x00000010c6c57819 */ /* 0x000fe200000006ff */
[----:B------:R-:W-:-:S04]  /*40830*/  IMAD.MOV.U32 R198, RZ, RZ, R16 ;  /* 0x000000ffffc67224 */ /* 0x000fc800078e0010 */
[----:B------:R-:W-:Y:S01]  /*40840*/  FMUL.FTZ R197, R197, UR23 ;  /* 0x00000017c5c57c20 */ /* 0x000fe20008410000 */
        /* <DEDUP_REMOVED lines=11> */
.L_x_10776:
        /* <DEDUP_REMOVED lines=19> */
.L_x_10777:
        /* <DEDUP_REMOVED lines=61> */
.L_x_10775:
        /* <DEDUP_REMOVED lines=25> */
.L_x_10779:
        /* <DEDUP_REMOVED lines=19> */
.L_x_10780:
        /* <DEDUP_REMOVED lines=61> */
.L_x_10778:
[----:B------:R-:W-:Y:S01]  /*41490*/  I2FP.F32.U32 R198, R198 ;  /* 0x000000c600c67245 */ /* 0x000fe20000201000 */
[----:B------:R-:W-:Y:S01]  /*414a0*/  UISETP.NE.AND UP0, UPT, UR5, 0x1, UPT ;  /* 0x000000010500788c */ /* 0x000fe2000bf05270 */
[----:B------:R-:W-:Y:S01]  /*414b0*/  IMAD.MOV.U32 R203, RZ, RZ, R16 ;  /* 0x000000ffffcb7224 */ /* 0x000fe200078e0010 */
[----:B------:R-:W-:Y:S02]  /*414c0*/  UMOV UR4, 0x2 ;  /* 0x0000000200047882 */ /* 0x000fe40000000000 */
[----:B------:R-:W-:-:S05]  /*414d0*/  FFMA.FTZ R198, R198, R212, 1.1641532182693481445e-10 ;  /* 0x2f000000c6c67423 */ /* 0x000fca00000100d4 */
[----:B------:R-:W-:Y:S02]  /*414e0*/  FSETP.LE.FTZ.AND P5, PT, R198, UR25, PT ;  /* 0x00000019c6007c0b */ /* 0x000fe4000bfb3000 */
[C---:B------:R-:W-:Y:S02]  /*414f0*/  SHF.L.U32 R198, R199.reuse, 0x10, RZ ;  /* 0x00000010c7c67819 */ /* 0x040fe400000006ff */
[----:B------:R-:W-:-:S03]  /*41500*/  PRMT R199, R199, 0x7632, R199 ;  /* 0x00007632c7c77816 */ /* 0x000fc600000000c7 */
        /* <DEDUP_REMOVED lines=12> */
.L_x_10782:
        /* <DEDUP_REMOVED lines=19> */
.L_x_10783:
        /* <DEDUP_REMOVED lines=61> */
.L_x_10781:
        /* <DEDUP_REMOVED lines=24> */
.L_x_10785:
        /* <DEDUP_REMOVED lines=19> */
.L_x_10786:
        /* <DEDUP_REMOVED lines=61> */
.L_x_10784:
[----:B------:R-:W-:Y:S01]  /*42150*/  I2FP.F32.U32 R204, R204 ;  /* 0x000000cc00cc7245 */ /* 0x000fe20000201000 */
[----:B------:R-:W-:Y:S01]  /*42160*/  UISETP.NE.AND UP0, UPT, UR5, 0x1, UPT ;  /* 0x000000010500788c */ /* 0x000fe2000bf05270 */
[----:B------:R-:W-:Y:S01]  /*42170*/  SHF.L.U32 R199, R199, 0x10, RZ ;  /* 0x00000010c7c77819 */ /* 0x000fe200000006ff */
[----:B------:R-:W-:Y:S01]  /*42180*/  UMOV UR4, 0x2 ;  /* 0x0000000200047882 */ /* 0x000fe20000000000 */
[----:B------:R-:W-:Y:S01]  /*42190*/  LOP3.LUT R15, R15, 0xfffffffe, RZ, 0xc0, !PT ;  /* 0xfffffffe0f0f7812 */ /* 0x000fe200078ec0ff */
[----:B------:R-:W-:Y:S02]  /*421a0*/  FFMA.FTZ R204, R204, R212, 1.1641532182693481445e-10 ;  /* 0x2f000000cccc7423 */ /* 0x000fe400000100d4 */
        /* <DEDUP_REMOVED lines=15> */
.L_x_10788:
        /* <DEDUP_REMOVED lines=19> */
.L_x_10789:
        /* <DEDUP_REMOVED lines=61> */
.L_x_10787:
[----:B------:R-:W-:Y:S02]  /*427a0*/  I2FP.F32.U32 R204, R204 ;  /* 0x000000cc00cc7245 */ /* 0x000fe40000201000 */
[----:B------:R-:W-:-:S03]  /*427b0*/  LOP3.LUT R15, R15, 0xffffffef, RZ, 0xc0, !PT ;  /* 0xffffffef0f0f7812 */ /* 0x000fc600078ec0ff */
[----:B------:R-:W-:Y:S01]  /*427c0*/  FFMA.FTZ R204, R204, R212, 1.1641532182693481445e-10 ;  /* 0x2f000000cccc7423 */ /* 0x000fe200000100d4 */
[----:B------:R-:W-:-:S04]  /*427d0*/  @P0 LOP3.LUT R15, R15, 0x10, RZ, 0xfc, !PT ;  /* 0x000000100f0f0812 */ /* 0x000fc800078efcff */
[----:B------:R-:W-:Y:S02]  /*427e0*/  FSETP.GTU.FTZ.AND P6, PT, R204, UR25, PT ;  /* 0x00000019cc007c0b */ /* 0x000fe4000bfdc000 */
[----:B------:R-:W-:Y:S02]  /*427f0*/  PRMT R204, R83, 0x7632, R204 ;  /* 0x0000763253cc7816 */ /* 0x000fe400000000cc */
[----:B------:R-:W-:-:S03]  /*42800*/  LOP3.LUT P0, RZ, R15, 0x1, RZ, 0xc0, !PT ;  /* 0x000000010fff7812 */ /* 0x000fc6000780c0ff */
[----:B------:R-:W-:Y:S01]  /*42810*/  IMAD.U32 R204, R204, 0x10000, RZ ;  /* 0x00010000cccc7824 */ /* 0x000fe200078e00ff */
[----:B------:R-:W-:Y:S02]  /*42820*/  FSEL R199, R199, RZ, P0 ;  /* 0x000000ffc7c77208 */ /* 0x000fe40000000000 */
[----:B------:R-:W-:Y:S01]  /*42830*/  LOP3.LUT P0, RZ, R15, 0x10, RZ, 0xc0, !PT ;  /* 0x000000100fff7812 */ /* 0x000fe2000780c0ff */
[----:B------:R-:W-:-:S05]  /*42840*/  FMUL.FTZ R204, R204, UR23 ;  /* 0x00000017cccc7c20 */ /* 0x000fca0008410000 */
[----:B------:R-:W-:-:S05]  /*42850*/  FSEL R204, R204, RZ, !P6 ;  /* 0x000000ffcccc7208 */ /* 0x000fca0007000000 */
[----:B------:R-:W-:Y:S01]  /*42860*/  FADD.FTZ R199, R204, R199 ;  /* 0x000000c7ccc77221 */ /* 0x000fe20000010000 */
[----:B------:R-:W-:-:S03]  /*42870*/  SEL R204, RZ, 0x1, P6 ;  /* 0x00000001ffcc7807 */ /* 0x000fc60003000000 */
[----:B------:R-:W-:Y:S01]  /*42880*/  @P1 FADD.FTZ R199, R75, R199 ;  /* 0x000000c74bc71221 */ /* 0x000fe20000010000 */
[----:B------:R-:W-:Y:S06]  /*42890*/  BRA `(.L_x_10790) ;  /* 0x0000003000cc7947 */ /* 0x000fec0003800000 */
.L_x_10741:
[----:B------:R-:W-:Y:S01]  /*428a0*/  UISETP.NE.AND UP0, UPT, UR4, 0x1, UPT ;  /* 0x000000010400788c */ /* 0x000fe2000bf05270 */
[----:B0-----:R-:W-:Y:S01]  /*428b0*/  IMAD.MOV.U32 R20, RZ, RZ, R16 ;  /* 0x000000ffff147224 */ /* 0x001fe200078e0010 */
        /* <DEDUP_REMOVED lines=14> */
.L_x_10792:
        /* <DEDUP_REMOVED lines=16> */
.L_x_10793:
        /* <DEDUP_REMOVED lines=61> */
.L_x_10791:
[----:B------:R-:W-:Y:S01]  /*42e70*/  I2FP.F32.U32 R20, R20 ;  /* 0x0000001400147245 */ /* 0x000fe20000201000 */
[----:B------:R-:W-:Y:S01]  /*42e80*/  UISETP.NE.AND UP0, UPT, UR5, 0x1, UPT ;  /* 0x000000010500788c */ /* 0x000fe2000bf05270 */
[----:B------:R-:W-:Y:S01]  /*42e90*/  LOP3.LUT R15, R15, 0xfffffff7, RZ, 0xc0, !PT ;  /* 0xfffffff70f0f7812 */ /* 0x000fe200078ec0ff */
[----:B------:R-:W-:Y:S01]  /*42ea0*/  UMOV UR4, 0x2 ;  /* 0x0000000200047882 */ /* 0x000fe20000000000 */
[----:B-----5:R-:W-:Y:S01]  /*42eb0*/  PRMT R21, R196, 0x7632, R21 ;  /* 0x00007632c4157816 */ /* 0x020fe20000000015 */
[----:B------:R-:W-:-:S05]  /*42ec0*/  FFMA.FTZ R20, R20, R212, 1.1641532182693481445e-10 ;  /* 0x2f00000014147423 */ /* 0x000fca00000100d4 */
[----:B------:R-:W-:Y:S01]  /*42ed0*/  FSETP.LE.FTZ.AND P2, PT, R20, UR25, PT ;  /* 0x0000001914007c0b */ /* 0x000fe2000bf53000 */
[----:B------:R-:W-:Y:S01]  /*42ee0*/  IMAD.U32 R20, R196, 0x10000, RZ ;  /* 0x00010000c4147824 */ /* 0x000fe200078e00ff */
        /* <DEDUP_REMOVED lines=12> */
.L_x_10795:
        /* <DEDUP_REMOVED lines=16> */
.L_x_10796:
        /* <DEDUP_REMOVED lines=61> */
.L_x_10794:
[----:B------:R-:W-:Y:S01]  /*43480*/  I2FP.F32.U32 R22, R196 ;  /* 0x000000c400167245 */ /* 0x000fe20000201000 */
[----:B------:R-:W-:Y:S01]  /*43490*/  UISETP.NE.AND UP0, UPT, UR4, 0x1, UPT ;  /* 0x000000010400788c */ /* 0x000fe2000bf05270 */
[----:B------:R-:W-:Y:S01]  /*434a0*/  LOP3.LUT R15, R15, 0xfffffffb, RZ, 0xc0, !PT ;  /* 0xfffffffb0f0f7812 */ /* 0x000fe200078ec0ff */
[----:B------:R-:W-:Y:S01]  /*434b0*/  IMAD.U32 R21, R21, 0x10000, RZ ;  /* 0x0001000015157824 */ /* 0x000fe200078e00ff */
[----:B------:R-:W-:Y:S01]  /*434c0*/  UMOV UR5, 0x2 ;  /* 0x0000000200057882 */ /* 0x000fe20000000000 */
[----:B------:R-:W-:Y:S01]  /*434d0*/  FFMA.FTZ R22, R22, R212, 1.1641532182693481445e-10 ;  /* 0x2f00000016167423 */ /* 0x000fe200000100d4 */
[----:B------:R-:W-:-:S04]  /*434e0*/  IMAD.MOV.U32 R196, RZ, RZ, R16 ;  /* 0x000000ffffc47224 */ /* 0x000fc800078e0010 */
        /* <DEDUP_REMOVED lines=12> */
.L_x_10798:
        /* <DEDUP_REMOVED lines=16> */
.L_x_10799:
        /* <DEDUP_REMOVED lines=61> */
.L_x_10797:
        /* <DEDUP_REMOVED lines=8> */
[----:B------:R-:W-:-:S12]  /*43b00*/  IMAD.U32 R22, R197, 0x10000, RZ ;  /* 0x00010000c5167824 */ /* 0x000fd800078e00ff */
        /* <DEDUP_REMOVED lines=11> */
.L_x_10801:
        /* <DEDUP_REMOVED lines=16> */
.L_x_10802:
        /* <DEDUP_REMOVED lines=61> */
.L_x_10800:
        /* <DEDUP_REMOVED lines=17> */
.L_x_10804:
        /* <DEDUP_REMOVED lines=19> */
.L_x_10805:
        /* <DEDUP_REMOVED lines=61> */
.L_x_10803:
[----:B------:R-:W-:Y:S01]  /*446a0*/  I2FP.F32.U32 R196, R213 ;  /* 0x000000d500c47245 */ /* 0x000fe20000201000 */
[----:B------:R-:W-:Y:S01]  /*446b0*/  UISETP.NE.AND UP0, UPT, UR5, 0x1, UPT ;  /* 0x000000010500788c */ /* 0x000fe2000bf05270 */
[----:B------:R-:W-:Y:S01]  /*446c0*/  PRMT R197, R198, 0x7632, R197 ;  /* 0x00007632c6c57816 */ /* 0x000fe200000000c5 */
[----:B------:R-:W-:Y:S02]  /*446d0*/  UMOV UR4, 0x2 ;  /* 0x0000000200047882 */ /* 0x000fe40000000000 */
[----:B------:R-:W-:-:S05]  /*446e0*/  FFMA.FTZ R196, R196, R212, 1.1641532182693481445e-10 ;  /* 0x2f000000c4c47423 */ /* 0x000fca00000100d4 */
[----:B------:R-:W-:Y:S01]  /*446f0*/  FSETP.LE.FTZ.AND P3, PT, R196, UR25, PT ;  /* 0x00000019c4007c0b */ /* 0x000fe2000bf73000 */
[----:B------:R-:W-:Y:S01]  /*44700*/  IMAD.U32 R196, R198, 0x10000, RZ ;  /* 0x00010000c6c47824 */ /* 0x000fe200078e00ff */
        /* <DEDUP_REMOVED lines=12> */
.L_x_10807:
        /* <DEDUP_REMOVED lines=19> */
.L_x_10808:
        /* <DEDUP_REMOVED lines=61> */
.L_x_10806:
        /* <DEDUP_REMOVED lines=18> */
.L_x_10810:
        /* <DEDUP_REMOVED lines=19> */
.L_x_10811:
        /* <DEDUP_REMOVED lines=61> */
.L_x_10809:
[----:B------:R-:W-:Y:S01]  /*452f0*/  UISETP.NE.AND UP0, UPT, UR5, 0x1, UPT ;  /* 0x000000010500788c */ /* 0x000fe2000bf05270 */
[----:B------:R-:W-:Y:S01]  /*45300*/  I2FP.F32.U32 R198, R198 ;  /* 0x000000c600c67245 */ /* 0x000fe20000201000 */
[C---:B------:R-:W-:Y:S01]  /*45310*/  IMAD.U32 R213, R199.reuse, 0x10000, RZ ;  /* 0x00010000c7d57824 */ /* 0x040fe200078e00ff */
[----:B------:R-:W-:Y:S01]  /*45320*/  PRMT R216, R199, 0x7632, R216 ;  /* 0x00007632c7d87816 */ /* 0x000fe200000000d8 */
[----:B------:R-:W-:Y:S01]  /*45330*/  UMOV UR4, 0x2 ;  /* 0x0000000200047882 */ /* 0x000fe20000000000 */
[----:B------:R-:W-:Y:S01]  /*45340*/  MOV R215, R16 ;  /* 0x0000001000d77202 */ /* 0x000fe20000000f00 */
        /* <DEDUP_REMOVED lines=13> */
.L_x_10813:
        /* <DEDUP_REMOVED lines=19> */
.L_x_10814:
        /* <DEDUP_REMOVED lines=61> */
.L_x_10812:
[----:B------:R-:W-:Y:S01]  /*45920*/  LOP3.LUT R15, R15, 0xffffffbf, RZ, 0xc0, !PT ;  /* 0xffffffbf0f0f7812 */ /* 0x000fe200078ec0ff */
[----:B------:R-:W-:Y:S01]  /*45930*/  FMUL.FTZ R21, R21, UR23 ;  /* 0x0000001715157c20 */ /* 0x000fe20008410000 */
[----:B------:R-:W-:Y:S01]  /*45940*/  I2FP.F32.U32 R198, R215 ;  /* 0x000000d700c67245 */ /* 0x000fe20000201000 */
[----:B------:R-:W-:Y:S01]  /*45950*/  FMUL.FTZ R20, R20, UR23 ;  /* 0x0000001714147c20 */ /* 0x000fe20008410000 */
[----:B------:R-:W-:Y:S01]  /*45960*/  @P2 LOP3.LUT R15, R15, 0x40, RZ, 0xfc, !PT ;  /* 0x000000400f0f2812 */ /* 0x000fe200078efcff */
[----:B------:R-:W-:Y:S02]  /*45970*/  IMAD.U32 R199, R216, 0x10000, RZ ;  /* 0x00010000d8c77824 */ /* 0x000fe400078e00ff */
[----:B------:R-:W-:Y:S01]  /*45980*/  FMUL.FTZ R213, R213, UR23 ;  /* 0x00000017d5d57c20 */ /* 0x000fe20008410000 */
[----:B------:R-:W-:Y:S01]  /*45990*/  FFMA.FTZ R212, R198, R212, 1.1641532182693481445e-10 ;  /* 0x2f000000c6d47423 */ /* 0x000fe200000100d4 */
[----:B------:R-:W-:Y:S01]  /*459a0*/  LOP3.LUT P2, RZ, R15, 0x8, RZ, 0xc0, !PT ;  /* 0x000000080fff7812 */ /* 0x000fe2000784c0ff */
[----:B------:R-:W-:Y:S01]  /*459b0*/  FMUL.FTZ R197, R197, UR23 ;  /* 0x00000017c5c57c20 */ /* 0x000fe20008410000 */
[----:B------:R-:W-:Y:S01]  /*459c0*/  LOP3.LUT R15, R15, 0xffffffdf, RZ, 0xc0, !PT ;  /* 0xffffffdf0f0f7812 */ /* 0x000fe200078ec0ff */
[----:B------:R-:W-:Y:S01]  /*459d0*/  FMUL.FTZ R196, R196, UR23 ;  /* 0x00000017c4c47c20 */ /* 0x000fe20008410000 */
[----:B------:R-:W-:Y:S01]  /*459e0*/  FMUL.FTZ R23, R23, UR23 ;  /* 0x0000001717177c20 */ /* 0x000fe20008410000 */
[----:B------:R-:W-:Y:S01]  /*459f0*/  FMUL.FTZ R22, R22, UR23 ;  /* 0x0000001716167c20 */ /* 0x000fe20008410000 */
[----:B------:R-:W-:Y:S01]  /*45a00*/  @P1 LOP3.LUT R15, R15, 0x20, RZ, 0xfc, !PT ;  /* 0x000000200f0f1812 */ /* 0x000fe200078efcff */
[----:B------:R-:W-:Y:S01]  /*45a10*/  FMUL.FTZ R199, R199, UR23 ;  /* 0x00000017c7c77c20 */ /* 0x000fe20008410000 */
[----:B------:R-:W-:-:S02]  /*45a20*/  FSEL R20, R20, RZ, P2 ;  /* 0x000000ff14147208 */ /* 0x000fc40001000000 */
[C---:B------:R-:W-:Y:S02]  /*45a30*/  LOP3.LUT P1, RZ, R15.reuse, 0x4, RZ, 0xc0, !PT ;  /* 0x000000040fff7812 */ /* 0x040fe4000782c0ff */
[----:B------:R-:W-:Y:S02]  /*45a40*/  LOP3.LUT R15, R15, 0xffffffef, RZ, 0xc0, !PT ;  /* 0xffffffef0f0f7812 */ /* 0x000fe400078ec0ff */
[----:B------:R-:W-:Y:S02]  /*45a50*/  FSEL R21, R21, RZ, P1 ;  /* 0x000000ff15157208 */ /* 0x000fe40000800000 */
[----:B------:R-:W-:Y:S02]  /*45a60*/  @P0 LOP3.LUT R15, R15, 0x10, RZ, 0xfc, !PT ;  /* 0x000000100f0f0812 */ /* 0x000fe400078efcff */
[----:B------:R-:W-:Y:S02]  /*45a70*/  FSETP.GTU.FTZ.AND P6, PT, R212, UR25, PT ;  /* 0x00000019d4007c0b */ /* 0x000fe4000bfdc000 */
[----:B------:R-:W-:-:S02]  /*45a80*/  LOP3.LUT P1, RZ, R15, 0x20, RZ, 0xc0, !PT ;  /* 0x000000200fff7812 */ /* 0x000fc4000782c0ff */
[C---:B------:R-:W-:Y:S02]  /*45a90*/  LOP3.LUT P0, RZ, R15.reuse, 0x2, RZ, 0xc0, !PT ;  /* 0x000000020fff7812 */ /* 0x040fe4000780c0ff */
[----:B------:R-:W-:Y:S02]  /*45aa0*/  LOP3.LUT P2, RZ, R15, 0x40, RZ, 0xc0, !PT ;  /* 0x000000400fff7812 */ /* 0x000fe4000784c0ff */
[----:B------:R-:W-:Y:S02]  /*45ab0*/  FSEL R198, R213, RZ, P5 ;  /* 0x000000ffd5c67208 */ /* 0x000fe40002800000 */
        /* <DEDUP_REMOVED lines=8> */
[----:B------:R-:W-:Y:S01]  /*45b40*/  @P1 FADD.FTZ R196, R72, R196 ;  /* 0x000000c448c41221 */ /* 0x000fe20000010000 */
[----:B------:R-:W-:Y:S01]  /*45b50*/  @P1 FADD.FTZ R23, R79, R23 ;  /* 0x000000174f171221 */ /* 0x000fe20000010000 */
[----:B------:R-:W-:Y:S01]  /*45b60*/  @P1 FADD.FTZ R197, R73, R197 ;  /* 0x000000c549c51221 */ /* 0x000fe20000010000 */
[----:B------:R-:W-:Y:S01]  /*45b70*/  @P1 FADD.FTZ R198, R74, R198 ;  /* 0x000000c64ac61221 */ /* 0x000fe20000010000 */
[----:B------:R-:W-:Y:S01]  /*45b80*/  @P1 FADD.FTZ R199, R75, R199 ;  /* 0x000000c74bc71221 */ /* 0x000fe20000010000 */
[----:B------:R-:W-:-:S02]  /*45b90*/  PLOP3.LUT P1, PT, P6, PT, PT, 0x8, 0x80 ;  /* 0x000000000080781c */ /* 0x000fc4000372e170 */
[C---:B------:R-:W-:Y:S02]  /*45ba0*/  LOP3.LUT P0, RZ, R15.reuse, 0x10, RZ, 0xc0, !PT ;  /* 0x000000100fff7812 */ /* 0x040fe4000780c0ff */
[----:B------:R-:W-:-:S09]  /*45bb0*/  LOP3.LUT R15, R15, 0xfffffffe, RZ, 0xc0, !PT ;  /* 0xfffffffe0f0f7812 */ /* 0x000fd200078ec0ff */
[----:B------:R-:W-:-:S07]  /*45bc0*/  @P1 LOP3.LUT R15, R15, 0x1, RZ, 0xfc, !PT ;  /* 0x000000010f0f1812 */ /* 0x000fce00078efcff */
.L_x_10790:
[----:B------:R-:W-:Y:S01]  /*45bd0*/  LOP3.LUT R15, R15, 0xffffffef, RZ, 0xc0, !PT ;  /* 0xffffffef0f0f7812 */ /* 0x000fe200078ec0ff */
[----:B------:R-:W-:Y:S01]  /*45be0*/  IMAD.MOV.U32 R212, RZ, RZ, 0x20 ;  /* 0x00000020ffd47424 */ /* 0x000fe200078e00ff */
[----:B------:R-:W-:Y:S02]  /*45bf0*/  SEL R214, RZ, 0x100, !P4 ;  /* 0x00000100ffd67807 */ /* 0x000fe40006000000 */
[----:B------:R-:W-:Y:S01]  /*45c00*/  @P0 LOP3.LUT R15, R15, 0x10, RZ, 0xfc, !PT ;  /* 0x000000100f0f0812 */ /* 0x000fe200078efcff */
[----:B------:R-:W-:-:S03]  /*45c10*/  IMAD.WIDE.U32 R212, R210, R212, UR14 ;  /* 0x0000000ed2d47e25 */ /* 0x000fc6000f8e00d4 */
[C---:B------:R-:W-:Y:S02]  /*45c20*/  LOP3.LUT P0, RZ, R15.reuse, 0x1, RZ, 0xc0, !PT ;  /* 0x000000010fff7812 */ /* 0x040fe4000780c0ff */
[----:B------:R-:W-:Y:S01]  /*45c30*/  STG.E.128 desc[UR20][R212.64], R20 ;  /* 0x00000014d4007986 */ /* 0x000fe2000c101d14 */
[C---:B------:R-:W-:Y:S02]  /*45c40*/  LOP3.LUT P6, RZ, R15.reuse, 0x4, RZ, 0xc0, !PT ;  /* 0x000000040fff7812 */ /* 0x040fe400078cc0ff */
[----:B------:R-:W-:Y:S01]  /*45c50*/  LOP3.LUT P1, RZ, R15, 0x8, RZ, 0xc0, !PT ;  /* 0x000000080fff7812 */ /* 0x000fe2000782c0ff */
[----:B------:R0:W-:Y:S01]  /*45c60*/  STG.E.128 desc[UR20][R212.64+0x10], R196 ;  /* 0x000010c4d4007986 */ /* 0x0001e2000c101d14 */
[----:B------:R-:W-:Y:S02]  /*45c70*/  SEL R215, RZ, 0x100, !P6 ;  /* 0x00000100ffd77807 */ /* 0x000fe40007000000 */
[----:B0-----:R-:W-:Y:S02]  /*45c80*/  SEL R212, RZ, 0x1000000, !P0 ;  /* 0x01000000ffd47807 */ /* 0x001fe40004000000 */
[----:B------:R-:W-:-:S02]  /*45c90*/  SEL R213, RZ, 0x10000, !P5 ;  /* 0x00010000ffd57807 */ /* 0x000fc40006800000 */
[----:B------:R-:W-:Y:S02]  /*45ca0*/  LOP3.LUT P5, RZ, R15, 0x2, RZ, 0xc0, !PT ;  /* 0x000000020fff7812 */ /* 0x000fe400078ac0ff */
[----:B------:R-:W-:Y:S02]  /*45cb0*/  LOP3.LUT R212, R214, R212, R213, 0xfe, !PT ;  /* 0x000000d4d6d47212 */ /* 0x000fe400078efed5 */
[----:B------:R-:W-:Y:S02]  /*45cc0*/  SEL R213, RZ, 0x1, !P3 ;  /* 0x00000001ffd57807 */ /* 0x000fe40005800000 */
[----:B------:R-:W-:Y:S02]  /*45cd0*/  SEL R214, RZ, 0x10000, !P5 ;  /* 0x00010000ffd67807 */ /* 0x000fe40006800000 */
[----:B------:R-:W-:Y:S02]  /*45ce0*/  LOP3.LUT R213, R212, R213, RZ, 0xfc, !PT ;  /* 0x000000d5d4d57212 */ /* 0x000fe400078efcff */
[----:B------:R-:W-:-:S02]  /*45cf0*/  SEL R212, RZ, 0x1000000, !P2 ;  /* 0x01000000ffd47807 */ /* 0x000fc40005000000 */
[----:B------:R-:W-:Y:S02]  /*45d00*/  LOP3.LUT P0, RZ, R15, 0x10, RZ, 0xc0, !PT ;  /* 0x000000100fff7812 */ /* 0x000fe4000780c0ff */
[----:B------:R-:W-:Y:S02]  /*45d10*/  LOP3.LUT R212, R215, R212, R214, 0xfe, !PT ;  /* 0x000000d4d7d47212 */ /* 0x000fe400078efed6 */
[----:B------:R-:W-:-:S04]  /*45d20*/  SEL R214, RZ, 0x1, !P1 ;  /* 0x00000001ffd67807 */ /* 0x000fc80004800000 */
[----:B------:R-:W-:Y:S01]  /*45d30*/  LOP3.LUT R212, R212, R214, RZ, 0xfc, !PT ;  /* 0x000000d6d4d47212 */ /* 0x000fe200078efcff */
[----:B------:R-:W-:-:S04]  /*45d40*/  IMAD.MOV.U32 R214, RZ, RZ, 0x8 ;  /* 0x00000008ffd67424 */ /* 0x000fc800078e00ff */
        /* <DEDUP_REMOVED lines=23> */
.L_x_10815:
[----:B01----:R-:W-:Y:S01]  /*45ec0*/  FADD.FTZ R212, RZ, R64 ;  /* 0x00000040ffd47221 */ /* 0x003fe20000010000 */
        /* <DEDUP_REMOVED lines=190> */
[----:B0-----:R-:W-:-:S13]  /*46ab0*/  LOP3.LUT P1, RZ, R212, 0x1f, RZ, 0xc0, !PT ;  /* 0x0000001fd4ff7812 */ /* 0x001fda000782c0ff */
        /* <DEDUP_REMOVED lines=8> */
.L_x_10817:
[----:B------:R-:W-:Y:S05]  /*46b40*/  BSYNC.RECONVERGENT B0 ;  /* 0x0000000000007941 */ /* 0x000fea0003800200 */
.L_x_10816:
[----:B0-----:R-:W-:Y:S01]  /*46b50*/  LOP3.LUT R213, R212, 0x1f, RZ, 0xc0, !PT ;  /* 0x0000001fd4d57812 */ /* 0x001fe200078ec0ff */
[----:B------:R-:W-:Y:S01]  /*46b60*/  BAR.SYNC.DEFER_BLOCKING 0x0 ;  /* 0x0000000000007b1d */ /* 0x000fe20000010000 */
[----:B------:R-:W-:Y:S01]  /*46b70*/  IMAD.MOV.U32 R243, RZ, RZ, RZ ;  /* 0x000000fffff37224 */ /* 0x000fe200078e00ff */
[----:B------:R-:W-:Y:S02]  /*46b80*/  CS2R R214, SRZ ;  /* 0x0000000000d67805 */ /* 0x000fe4000001ff00 */
[----:B------:R-:W-:Y:S02]  /*46b90*/  ISETP.GT.U32.AND P1, PT, R213, 0x3, PT ;  /* 0x00000003d500780c */ /* 0x000fe40003f24070 */
[----:B------:R-:W-:Y:S11]  /*46ba0*/  BSSY.RECONVERGENT B0, `(.L_x_10818) ;  /* 0x000000a000007945 */ /* 0x000ff60003800200 */
        /* <DEDUP_REMOVED lines=8> */
[----:B------:R0:W1:Y:S03]  /*46c30*/  LDS.64 R214, [R213+UR5] ;  /* 0x00000005d5d67984 */ /* 0x0000660008000a00 */
.L_x_10819:
[----:B------:R-:W-:Y:S05]  /*46c40*/  BSYNC.RECONVERGENT B0 ;  /* 0x0000000000007941 */ /* 0x000fea0003800200 */
.L_x_10818:
[----:B------:R-:W0:Y:S01]  /*46c50*/  SHFL.DOWN PT, R217, R243, 0x2, 0x1f ;  /* 0x08401f00f3d97f89 */ /* 0x000e2200000e0000 */
[----:B------:R-:W-:Y:S01]  /*46c60*/  ISETP.NE.AND P1, PT, R212, RZ, PT ;  /* 0x000000ffd400720c */ /* 0x000fe20003f25270 */
[----:B------:R-:W-:Y:S01]  /*46c70*/  IMAD.U32 R252, R224, 0x10000, RZ ;  /* 0x00010000e0fc7824 */ /* 0x000fe200078e00ff */
[----:B------:R-:W-:Y:S01]  /*46c80*/  ISETP.NE.AND P2, PT, RZ, UR28, PT ;  /* 0x0000001cff007c0c */ /* 0x000fe2000bf45270 */
[----:B-1----:R-:W1:Y:S01]  /*46c90*/  SHFL.DOWN PT, R216, R214, 0x2, 0x1f ;  /* 0x08401f00d6d87f89 */ /* 0x002e6200000e0000 */
[----:B------:R-:W-:-:S03]  /*46ca0*/  SHF.L.U32 R249, R13, 0x10, RZ ;  /* 0x000000100df97819 */ /* 0x000fc600000006ff */
[----:B------:R-:W2:Y:S01]  /*46cb0*/  SHFL.DOWN PT, R246, R215, 0x2, 0x1f ;  /* 0x08401f00d7f67f89 */ /* 0x000ea200000e0000 */
[----:B0-----:R-:W-:Y:S02]  /*46cc0*/  I2FP.F32.S32 R213, R217 ;  /* 0x000000d900d57245 */ /* 0x001fe40000201400 */
[-C--:B------:R-:W-:Y:S02]  /*46cd0*/  IADD3 R217, PT, PT, R217, R243.reuse, RZ ;  /* 0x000000f3d9d97210 */ /* 0x080fe40007ffe0ff */
[----:B------:R-:W-:Y:S01]  /*46ce0*/  I2FP.F32.U32 R243, R243 ;  /* 0x000000f300f37245 */ /* 0x000fe20000201000 */
[C---:B-1----:R-:W-:Y:S01]  /*46cf0*/  FMUL.FTZ R247, R216.reuse, R213 ;  /* 0x000000d5d8f77220 */ /* 0x042fe20000410000 */
        /* <DEDUP_REMOVED lines=13> */
[----:B-1----:R-:W-:Y:S01]  /*46dd0*/  IMAD.IADD R215, R217, 0x1, R216 ;  /* 0x00000001d9d77824 */ /* 0x002fe200078e02d8 */
[----:B------:R-:W-:Y:S02]  /*46de0*/  I2FP.F32.S32 R216, R216 ;  /* 0x000000d800d87245 */ /* 0x000fe40000201400 */
[----:B------:R-:W1:Y:S02]  /*46df0*/  SHFL.DOWN PT, R217, R243, 0x1, 0x1f ;  /* 0x08201f00f3d97f89 */ /* 0x000e6400000e0000 */
        /* <DEDUP_REMOVED lines=8> */
[----:B--2---:R-:W-:Y:S01]  /*46e80*/  FMUL.FTZ R213, R215, R213 ;  /* 0x000000d5d7d57220 */ /* 0x004fe20000410000 */
[----:B------:R-:W0:Y:S02]  /*46e90*/  LDC R214, c[0x0][0x448] ;  /* 0x00011200ffd67b82 */ /* 0x000e240000000800 */
[----:B------:R-:W-:Y:S02]  /*46ea0*/  FMUL.FTZ R245, R245, R216 ;  /* 0x000000d8f5f57220 */ /* 0x000fe40000410000 */
[----:B------:R-:W1:Y:S02]  /*46eb0*/  SHFL.IDX PT, R243, R213, RZ, 0x1f ;  /* 0x00001fffd5f37589 */ /* 0x000e6400000e0000 */
[----:B------:R-:W-:-:S05]  /*46ec0*/  FFMA.FTZ R217, R215, R245, R217 ;  /* 0x000000f5d7d97223 */ /* 0x000fca00000100d9 */
[----:B------:R2:W0:Y:S02]  /*46ed0*/  SHFL.IDX PT, R213, R217, RZ, 0x1f ;  /* 0x00001fffd9d57589 */ /* 0x00042400000e0000 */
[----:B--2---:R-:W2:Y:S01]  /*46ee0*/  @!P1 LDC.64 R216, c[0x0][0x3c0] ;  /* 0x0000f000ffd89b82 */ /* 0x004ea20000000a00 */
[----:B-1----:R-:W-:-:S05]  /*46ef0*/  FMUL.FTZ R245, R243, R243 ;  /* 0x000000f3f3f57220 */ /* 0x002fca0000410000 */
[----:B------:R-:W-:Y:S01]  /*46f00*/  FSEL R245, R245, RZ, P2 ;  /* 0x000000fff5f57208 */ /* 0x000fe20001000000 */
[----:B0-----:R-:W-:Y:S02]  /*46f10*/  FFMA.FTZ R213, R213, UR29, R214 ;  /* 0x0000001dd5d57c23 */ /* 0x001fe400080100d6 */
[----:B------:R-:W0:Y:S02]  /*46f20*/  @!P1 LDC.64 R214, c[0x0][0x3c8] ;  /* 0x0000f200ffd69b82 */ /* 0x000e240000000a00 */
[----:B------:R-:W-:Y:S01]  /*46f30*/  FADD.FTZ R213, R213, R245 ;  /* 0x000000f5d5d57221 */ /* 0x000fe20000010000 */
[----:B------:R-:W-:Y:S02]  /*46f40*/  IMAD.U32 R245, RZ, RZ, UR22 ;  /* 0x00000016fff57e24 */ /* 0x000fe4000f8e00ff */
[----:B--2---:R-:W-:-:S03]  /*46f50*/  @!P1 IMAD.WIDE R216, R246, 0x4, R216 ;  /* 0x00000004f6d89825 */ /* 0x004fc600078e02d8 */
[----:B------:R-:W1:Y:S02]  /*46f60*/  MUFU.RSQ R213, R213 ;  /* 0x000000d500d57308 */ /* 0x000e640000001400 */
[----:B------:R2:W-:Y:S02]  /*46f70*/  @!P1 STG.E desc[UR20][R216.64], R243 ;  /* 0x000000f3d8009986 */ /* 0x0005e4000c101914 */
[----:B--2---:R-:W-:Y:S02]  /*46f80*/  IMAD.U32 R216, R164, 0x10000, RZ ;  /* 0x00010000a4d87824 */ /* 0x004fe400078e00ff */
[----:B0-----:R-:W-:-:S04]  /*46f90*/  @!P1 IMAD.WIDE R214, R245, 0x4, R214 ;  /* 0x00000004f5d69825 */ /* 0x001fc800078e02d6 */
[----:B------:R-:W-:Y:S01]  /*46fa0*/  IMAD.U32 R217, R84, 0x10000, RZ ;  /* 0x0001000054d97824 */ /* 0x000fe200078e00ff */
[----:B-1----:R0:W-:Y:S02]  /*46fb0*/  @!P1 STG.E desc[UR20][R214.64], R213 ;  /* 0x000000d5d6009986 */ /* 0x0021e4000c101914 */
[----:B0-----:R-:W-:Y:S01]  /*46fc0*/  FSEL R214, R243, RZ, !P2 ;  /* 0x000000fff3d67208 */ /* 0x001fe20005000000 */
[----:B------:R-:W-:-:S04]  /*46fd0*/  IMAD.U32 R243, R112, 0x10000, RZ ;  /* 0x0001000070f37824 */ /* 0x000fc800078e00ff */
[----:B------:R-:W-:Y:S01]  /*46fe0*/  FADD.FTZ R215, -R214, R64 ;  /* 0x00000040d6d77221 */ /* 0x000fe20000010100 */
[----:B------:R-:W-:Y:S01]  /*46ff0*/  SHF.L.U32 R64, R192, 0x10, RZ ;  /* 0x00000010c0407819 */ /* 0x000fe200000006ff */
[C---:B------:R-:W-:Y:S01]  /*47000*/  FADD.FTZ R245, -R214.reuse, R66 ;  /* 0x00000042d6f57221 */ /* 0x040fe20000010100 */
[----:B------:R-:W-:Y:S02]  /*47010*/  IMAD.U32 R66, R165, 0x10000, RZ ;  /* 0x00010000a5427824 */ /* 0x000fe400078e00ff */
[C---:B------:R-:W-:Y:S01]  /*47020*/  FMUL.FTZ R215, R213.reuse, R215 ;  /* 0x000000d7d5d77220 */ /* 0x040fe20000410000 */
[----:B------:R-:W-:Y:S01]  /*47030*/  FADD.FTZ R246, -R214, R67 ;  /* 0x00000043d6f67221 */ /* 0x000fe20000010100 */
[----:B------:R-:W-:Y:S01]  /*47040*/  FMUL.FTZ R245, R213, R245 ;  /* 0x000000f5d5f57220 */ /* 0x000fe20000410000 */
[----:B------:R-:W-:Y:S02]  /*47050*/  IMAD.U32 R67, R6, 0x10000, RZ ;  /* 0x0001000006437824 */ /* 0x000fe400078e00ff */
[C---:B------:R-:W-:Y:S01]  /*47060*/  FFMA.FTZ R64, R215.reuse, R64, R243 ;  /* 0x00000040d7407223 */ /* 0x040fe200000100f3 */
[----:B------:R-:W-:Y:S01]  /*47070*/  FADD.FTZ R243, -R214, R65 ;  /* 0x00000041d6f37221 */ /* 0x000fe20000010100 */
[----:B------:R-:W-:Y:S01]  /*47080*/  FFMA.FTZ R215, R215, R216, R217 ;  /* 0x000000d8d7d77223 */ /* 0x000fe200000100d9 */
[----:B------:R-:W-:-:S02]  /*47090*/  IMAD.U32 R217, R12, 0x10000, RZ ;  /* 0x000100000cd97824 */ /* 0x000fc400078e00ff */
[C---:B------:R-:W-:Y:S01]  /*470a0*/  FMUL.FTZ R246, R213.reuse, R246 ;  /* 0x000000f6d5f67220 */ /* 0x040fe20000410000 */
[----:B------:R-:W-:Y:S01]  /*470b0*/  FMUL.FTZ R243, R213, R243 ;  /* 0x000000f3d5f37220 */ /* 0x000fe20000410000 */
[----:B------:R-:W-:Y:S02]  /*470c0*/  IMAD.U32 R65, R11, 0x10000, RZ ;  /* 0x000100000b417824 */ /* 0x000fe400078e00ff */
[----:B------:R-:W-:Y:S01]  /*470d0*/  FADD.FTZ R247, -R214, R68 ;  /* 0x00000044d6f77221 */ /* 0x000fe20000010100 */
[----:B------:R-:W-:Y:S02]  /*470e0*/  IMAD.U32 R216, R10, 0x10000, RZ ;  /* 0x000100000ad87824 */ /* 0x000fe400078e00ff */
[----:B------:R-:W-:Y:S01]  /*470f0*/  FFMA.FTZ R249, R243, R249, R217 ;  /* 0x000000f9f3f97223 */ /* 0x000fe200000100d9 */
[----:B------:R-:W-:Y:S02]  /*47100*/  IMAD.U32 R217, R113, 0x10000, RZ ;  /* 0x0001000071d97824 */ /* 0x000fe400078e00ff */
[----:B------:R-:W-:Y:S01]  /*47110*/  FMUL.FTZ R247, R213, R247 ;  /* 0x000000f7d5f77220 */ /* 0x000fe20000410000 */
[----:B------:R-:W-:Y:S01]  /*47120*/  FFMA.FTZ R243, R243, R65, R216 ;  /* 0x00000041f3f37223 */ /* 0x000fe200000100d8 */
[----:B------:R-:W-:Y:S01]  /*47130*/  SHF.L.U32 R65, R193, 0x10, RZ ;  /* 0x00000010c1417819 */ /* 0x000fe200000006ff */
[----:B------:R-:W-:-:S02]  /*47140*/  IMAD.U32 R216, R85, 0x10000, RZ ;  /* 0x0001000055d87824 */ /* 0x000fc400078e00ff */
[----:B------:R-:W-:Y:S01]  /*47150*/  FADD.FTZ R248, -R214, R69 ;  /* 0x00000045d6f87221 */ /* 0x000fe20000010100 */
[----:B------:R-:W-:Y:S02]  /*47160*/  IMAD.U32 R68, R86, 0x10000, RZ ;  /* 0x0001000056447824 */ /* 0x000fe400078e00ff */
[----:B------:R-:W-:Y:S01]  /*47170*/  FADD.FTZ R70, -R214, R70 ;  /* 0x00000046d6467221 */ /* 0x000fe20000010100 */
[C---:B------:R-:W-:Y:S01]  /*47180*/  FFMA.FTZ R65, R245.reuse, R65, R217 ;  /* 0x00000041f5417223 */ /* 0x040fe200000100d9 */
[----:B------:R-:W-:Y:S01]  /*47190*/  FFMA.FTZ R245, R245, R66, R216 ;  /* 0x00000042f5f57223 */ /* 0x000fe200000100d8 */
[----:B------:R-:W-:Y:S01]  /*471a0*/  SHF.L.U32 R216, R9, 0x10, RZ ;  /* 0x0000001009d87819 */ /* 0x000fe200000006ff */
[----:B------:R-:W-:Y:S02]  /*471b0*/  IMAD.U32 R217, R8, 0x10000, RZ ;  /* 0x0001000008d97824 */ /* 0x000fe400078e00ff */
[----:B------:R-:W-:Y:S01]  /*471c0*/  FMUL.FTZ R248, R213, R248 ;  /* 0x000000f8d5f87220 */ /* 0x000fe20000410000 */
[----:B------:R-:W-:-:S02]  /*471d0*/  IMAD.U32 R66, R7, 0x10000, RZ ;  /* 0x0001000007427824 */ /* 0x000fc400078e00ff */
[----:B------:R-:W-:Y:S01]  /*471e0*/  FMUL.FTZ R70, R213, R70 ;  /* 0x00000046d5467220 */ /* 0x000fe20000410000 */
[----:B------:R-:W-:Y:S01]  /*471f0*/  FFMA.FTZ R216, R246, R216, R217 ;  /* 0x000000d8f6d87223 */ /* 0x000fe200000100d9 */
[----:B------:R-:W-:Y:S02]  /*47200*/  IMAD.U32 R69, R220, 0x10000, RZ ;  /* 0x00010000dc457824 */ /* 0x000fe400078e00ff */
[----:B------:R-:W-:Y:S01]  /*47210*/  FFMA.FTZ R246, R246, R66, R67 ;  /* 0x00000042f6f67223 */ /* 0x000fe20000010043 */
[----:B------:R-:W-:Y:S01]  /*47220*/  SHF.L.U32 R66, R194, 0x10, RZ ;  /* 0x00000010c2427819 */ /* 0x000fe200000006ff */
[----:B------:R-:W-:Y:S02]  /*47230*/  IMAD.U32 R67, R114, 0x10000, RZ ;  /* 0x0001000072437824 */ /* 0x000fe400078e00ff */
[----:B------:R-:W-:Y:S01]  /*47240*/  FADD.FTZ R71, -R214, R71 ;  /* 0x00000047d6477221 */ /* 0x000fe20000010100 */
[----:B------:R-:W-:Y:S02]  /*47250*/  IMAD.U32 R217, R87, 0x10000, RZ ;  /* 0x0001000057d97824 */ /* 0x000fe400078e00ff */
[----:B------:R-:W-:Y:S01]  /*47260*/  FFMA.FTZ R66, R247, R66, R67 ;  /* 0x00000042f7427223 */ /* 0x000fe20000010043 */
[----:B------:R-:W-:-:S02]  /*47270*/  IMAD.U32 R67, R166, 0x10000, RZ ;  /* 0x00010000a6437824 */ /* 0x000fc400078e00ff */
[----:B------:R-:W-:Y:S02]  /*47280*/  FMUL.FTZ R71, R213, R71 ;  /* 0x00000047d5477220 */ /* 0x000fe40000410000 */
        /* <DEDUP_REMOVED lines=14> */
[----:B------:R-:W-:Y:S01]  /*47370*/  IMAD.U32 R217, R223, 0x10000, RZ ;  /* 0x00010000dfd97824 */ /* 0x000fe200078e00ff */
[----:B------:R-:W-:-:S03]  /*47380*/  F2FP.BF16.F32.PACK_AB R65, R216, R65 ;  /* 0x00000041d841723e */ /* 0x000fc600000010ff */
[----:B------:R-:W-:Y:S02]  /*47390*/  FFMA.FTZ R71, R71, R217, R252 ;  /* 0x000000d947477223 */ /* 0x000fe400000100fc */
[----:B------:R-:W0:Y:S01]  /*473a0*/  LDC.64 R216, c[0x0][0x428] ;  /* 0x00010a00ffd87b82 */ /* 0x000e220000000a00 */
[----:B------:R-:W-:Y:S01]  /*473b0*/  F2FP.BF16.F32.PACK_AB R67, R69, R67 ;  /* 0x000000434543723e */ /* 0x000fe200000010ff */
[----:B------:R-:W2:Y:S01]  /*473c0*/  LDL R252, [R1] ;  /* 0x0000000001fc7983 */ /* 0x000ea20000100800 */
[----:B------:R-:W-:Y:S02]  /*473d0*/  F2FP.BF16.F32.PACK_AB R66, R68, R66 ;  /* 0x000000424442723e */ /* 0x000fe400000010ff */
[----:B------:R-:W-:Y:S02]  /*473e0*/  F2FP.BF16.F32.PACK_AB R64, R249, R64 ;  /* 0x00000040f940723e */ /* 0x000fe400000010ff */
[----:B------:R-:W-:Y:S01]  /*473f0*/  F2FP.BF16.F32.PACK_AB R71, R71, R70 ;  /* 0x000000464747723e */ /* 0x000fe200000010ff */
[----:B------:R-:W3:Y:S01]  /*47400*/  LDL R249, [R1+0x20] ;  /* 0x0000200001f97983 */ /* 0x000ee20000100800 */
[----:B------:R-:W-:-:S03]  /*47410*/  F2FP.BF16.F32.PACK_AB R70, R248, R247 ;  /* 0x000000f7f846723e */ /* 0x000fc600000010ff */
[----:B------:R-:W4:Y:S04]  /*47420*/  LDL R247, [R1+0x10] ;  /* 0x0000100001f77983 */ /* 0x000f280000100800 */
[----:B------:R-:W5:Y:S01]  /*47430*/  LDL R248, [R1+0x1c] ;  /* 0x00001c0001f87983 */ /* 0x000f620000100800 */
[----:B0-----:R-:W-:-:S05]  /*47440*/  IMAD.WIDE.U32 R68, R218, 0x10, R216 ;  /* 0x00000010da447825 */ /* 0x001fca00078e00d8 */
[----:B------:R0:W-:Y:S02]  /*47450*/  STG.E.128 desc[UR20][R68.64], R64 ;  /* 0x0000004044007986 */ /* 0x0001e4000c101d14 */
[----:B0-----:R-:W0:Y:S01]  /*47460*/  LDC.64 R66, c[0x0][0x430] ;  /* 0x00010c00ff427b82 */ /* 0x001e220000000a00 */
[----:B------:R-:W-:Y:S02]  /*47470*/  F2FP.BF16.F32.PACK_AB R69, R246, R245 ;  /* 0x000000f5f645723e */ /* 0x000fe400000010ff */
[----:B------:R-:W-:Y:S01]  /*47480*/  F2FP.BF16.F32.PACK_AB R68, R243, R215 ;  /* 0x000000d7f344723e */ /* 0x000fe200000010ff */
[----:B------:R-:W5:Y:S01]  /*47490*/  LDL R246, [R1+0xc] ;  /* 0x00000c0001f67983 */ /* 0x000f620000100800 */
[----:B0-----:R-:W-:-:S05]  /*474a0*/  IMAD.WIDE.U32 R64, R218, 0x10, R66 ;  /* 0x00000010da407825 */ /* 0x001fca00078e0042 */
[----:B------:R0:W-:Y:S02]  /*474b0*/  STG.E.128 desc[UR20][R64.64], R68 ;  /* 0x0000004440007986 */ /* 0x0001e4000c101d14 */
[----:B0-----:R-:W-:Y:S01]  /*474c0*/  FADD.FTZ R64, -R214, R60 ;  /* 0x0000003cd6407221 */ /* 0x001fe20000010100 */
[----:B------:R-:W-:Y:S01]  /*474d0*/  SHF.L.U32 R60, R188, 0x10, RZ ;  /* 0x00000010bc3c7819 */ /* 0x000fe200000006ff */
[----:B------:R-:W-:Y:S02]  /*474e0*/  IMAD.U32 R69, R116, 0x10000, RZ ;  /* 0x0001000074457824 */ /* 0x000fe400078e00ff */
[----:B------:R-:W-:Y:S01]  /*474f0*/  FMUL.FTZ R64, R213, R64 ;  /* 0x00000040d5407220 */ /* 0x000fe20000410000 */
[----:B------:R-:W-:Y:S02]  /*47500*/  IMAD.U32 R65, R160, 0x10000, RZ ;  /* 0x00010000a0417824 */ /* 0x000fe400078e00ff */
[----:B------:R-:W-:Y:S02]  /*47510*/  IMAD.U32 R68, R88, 0x10000, RZ ;  /* 0x0001000058447824 */ /* 0x000fe400078e00ff */
[----:B------:R-:W-:-:S02]  /*47520*/  FFMA.FTZ R60, R64, R60, R69 ;  /* 0x0000003c403c7223 */ /* 0x000fc40000010045 */
[----:B------:R-:W-:Y:S01]  /*47530*/  FFMA.FTZ R64, R64, R65, R68 ;  /* 0x0000004140407223 */ /* 0x000fe20000010044 */
[----:B------:R-:W-:Y:S01]  /*47540*/  FADD.FTZ R65, -R214, R61 ;  /* 0x0000003dd6417221 */ /* 0x000fe20000010100 */
        /* <DEDUP_REMOVED lines=25> */
[----:B------:R-:W-:Y:S01]  /*476e0*/  IMAD.U32 R218, R118, 0x10000, RZ ;  /* 0x0001000076da7824 */ /* 0x000fe200078e00ff */
[----:B------:R-:W-:Y:S01]  /*476f0*/  SHF.L.U32 R70, R90, 0x10, RZ ;  /* 0x000000105a467819 */ /* 0x000fe200000006ff */
[----:B------:R-:W-:Y:S01]  /*47700*/  FMUL.FTZ R62, R213, R62 ;  /* 0x0000003ed53e7220 */ /* 0x000fe20000410000 */
[----:B------:R-:W-:-:S03]  /*47710*/  IMAD.U32 R63, R162, 0x10000, RZ ;  /* 0x00010000a23f7824 */ /* 0x000fc600078e00ff */
[C---:B------:R-:W-:Y:S01]  /*47720*/  FFMA.FTZ R56, R62.reuse, R56, R218 ;  /* 0x000000383e387223 */ /* 0x040fe200000100da */
[----:B------:R-:W-:Y:S01]  /*47730*/  FFMA.FTZ R62, R62, R63, R70 ;  /* 0x0000003f3e3e7223 */ /* 0x000fe20000010046 */
[----:B------:R-:W-:Y:S01]  /*47740*/  FADD.FTZ R70, -R214, R57 ;  /* 0x00000039d6467221 */ /* 0x000fe20000010100 */
[----:B------:R-:W-:Y:S01]  /*47750*/  IMAD.U32 R57, R233, 0x10000, RZ ;  /* 0x00010000e9397824 */ /* 0x000fe200078e00ff */
[----:B------:R-:W-:Y:S01]  /*47760*/  SHF.L.U32 R63, R235, 0x10, RZ ;  /* 0x00000010eb3f7819 */ /* 0x000fe200000006ff */
[----:B------:R-:W-:Y:S02]  /*47770*/  IMAD.U32 R243, R234, 0x10000, RZ ;  /* 0x00010000eaf37824 */ /* 0x000fe400078e00ff */
[----:B------:R-:W-:Y:S01]  /*47780*/  FMUL.FTZ R70, R213, R70 ;  /* 0x00000046d5467220 */ /* 0x000fe20000410000 */
[----:B------:R-:W-:-:S03]  /*47790*/  IMAD.U32 R218, R236, 0x10000, RZ ;  /* 0x00010000ecda7824 */ /* 0x000fc600078e00ff */
[C---:B------:R-:W-:Y:S01]  /*477a0*/  FFMA.FTZ R57, R70.reuse, R57, R243 ;  /* 0x0000003946397223 */ /* 0x040fe200000100f3 */
[----:B------:R-:W-:Y:S01]  /*477b0*/  FFMA.FTZ R70, R70, R63, R218 ;  /* 0x0000003f46467223 */ /* 0x000fe200000100da */
[----:B------:R-:W-:Y:S01]  /*477c0*/  FADD.FTZ R63, -R214, R58 ;  /* 0x0000003ad63f7221 */ /* 0x000fe20000010100 */
[----:B------:R-:W-:Y:S01]  /*477d0*/  SHF.L.U32 R218, R119, 0x10, RZ ;  /* 0x0000001077da7819 */ /* 0x000fe200000006ff */
[----:B------:R-:W-:Y:S02]  /*477e0*/  IMAD.U32 R58, R191, 0x10000, RZ ;  /* 0x00010000bf3a7824 */ /* 0x000fe400078e00ff */
[----:B------:R-:W-:Y:S01]  /*477f0*/  FMUL.FTZ R63, R213, R63 ;  /* 0x0000003fd53f7220 */ /* 0x000fe20000410000 */
[----:B------:R-:W-:-:S03]  /*47800*/  IMAD.U32 R243, R91, 0x10000, RZ ;  /* 0x000100005bf37824 */ /* 0x000fc600078e00ff */
[----:B------:R-:W-:Y:S01]  /*47810*/  FFMA.FTZ R58, R63, R58, R218 ;  /* 0x0000003a3f3a7223 */ /* 0x000fe200000100da */
[----:B------:R-:W-:-:S04]  /*47820*/  IMAD.U32 R218, R163, 0x10000, RZ ;  /* 0x00010000a3da7824 */ /* 0x000fc800078e00ff */
[----:B------:R-:W-:Y:S01]  /*47830*/  FFMA.FTZ R63, R63, R218, R243 ;  /* 0x000000da3f3f7223 */ /* 0x000fe200000100f3 */
[----:B------:R-:W-:Y:S01]  /*47840*/  FADD.FTZ R218, -R214, R59 ;  /* 0x0000003bd6da7221 */ /* 0x000fe20000010100 */
[----:B------:R-:W-:Y:S01]  /*47850*/  SHF.L.U32 R59, R237, 0x10, RZ ;  /* 0x00000010ed3b7819 */ /* 0x000fe200000006ff */
[----:B------:R-:W-:Y:S02]  /*47860*/  IMAD.U32 R243, R238, 0x10000, RZ ;  /* 0x00010000eef37824 */ /* 0x000fe400078e00ff */
[----:B------:R-:W-:-:S04]  /*47870*/  FMUL.FTZ R218, R213, R218 ;  /* 0x000000dad5da7220 */ /* 0x000fc80000410000 */
[----:B------:R-:W-:-:S05]  /*47880*/  FFMA.FTZ R59, R218, R59, R243 ;  /* 0x0000003bda3b7223 */ /* 0x000fca00000100f3 */
[----:B------:R-:W-:Y:S02]  /*47890*/  F2FP.BF16.F32.PACK_AB R59, R59, R58 ;  /* 0x0000003a3b3b723e */ /* 0x000fe400000010ff */
[----:B------:R-:W-:Y:S02]  /*478a0*/  F2FP.BF16.F32.PACK_AB R58, R57, R56 ;  /* 0x00000038393a723e */ /* 0x000fe400000010ff */
[----:B------:R-:W-:Y:S01]  /*478b0*/  F2FP.BF16.F32.PACK_AB R56, R61, R60 ;  /* 0x0000003c3d38723e */ /* 0x000fe200000010ff */
[----:B------:R-:W-:Y:S01]  /*478c0*/  IMAD.WIDE.U32 R60, R211, 0x10, R216 ;  /* 0x00000010d33c7825 */ /* 0x000fe200078e00d8 */
[----:B------:R-:W-:Y:S02]  /*478d0*/  F2FP.BF16.F32.PACK_AB R57, R215, R71 ;  /* 0x00000047d739723e */ /* 0x000fe400000010ff */
[----:B------:R-:W-:Y:S01]  /*478e0*/  F2FP.BF16.F32.PACK_AB R62, R70, R62 ;  /* 0x0000003e463e723e */ /* 0x000fe200000010ff */
[C---:B------:R-:W-:Y:S01]  /*478f0*/  FADD.FTZ R54, -R214.reuse, R54 ;  /* 0x00000036d6367221 */ /* 0x040fe20000010100 */
[C---:B------:R-:W-:Y:S01]  /*47900*/  FADD.FTZ R49, -R214.reuse, R49 ;  /* 0x00000031d6317221 */ /* 0x040fe20000010100 */
[----:B------:R0:W-:Y:S01]  /*47910*/  STG.E.128 desc[UR20][R60.64], R56 ;  /* 0x000000383c007986 */ /* 0x0001e2000c101d14 */
[----:B------:R-:W-:-:S03]  /*47920*/  FADD.FTZ R53, -R214, R53 ;  /* 0x00000035d6357221 */ /* 0x000fc60000010100 */
[----:B------:R-:W5:Y:S04]  /*47930*/  LDL R215, [R1+0x18] ;  /* 0x0000180001d77983 */ /* 0x000f680000100800 */
[----:B------:R-:W5:Y:S04]  /*47940*/  LDL R71, [R1+0x28] ;  /* 0x0000280001477983 */ /* 0x000f680000100800 */
[----:B------:R-:W5:Y:S01]  /*47950*/  LDL R70, [R1+0x2c] ;  /* 0x00002c0001467983 */ /* 0x000f620000100800 */
[----:B0-----:R-:W-:-:S03]  /*47960*/  F2FP.BF16.F32.PACK_AB R61, R69, R68 ;  /* 0x00000044453d723e */ /* 0x001fc600000010ff */
[----:B------:R-:W5:Y:S04]  /*47970*/  LDL R69, [R1+0x4] ;  /* 0x0000040001457983 */ /* 0x000f680000100800 */
[----:B------:R-:W5:Y:S01]  /*47980*/  LDL R68, [R1+0x8] ;  /* 0x0000080001447983 */ /* 0x000f620000100800 */
[----:B------:R-:W-:Y:S01]  /*47990*/  SHF.L.U32 R57, R240, 0x10, RZ ;  /* 0x00000010f0397819 */ /* 0x000fe200000006ff */
[----:B------:R-:W-:-:S04]  /*479a0*/  IMAD.U32 R56, R239, 0x10000, RZ ;  /* 0x00010000ef387824 */ /* 0x000fc800078e00ff */
[----:B------:R-:W-:Y:S01]  /*479b0*/  FFMA.FTZ R56, R218, R56, R57 ;  /* 0x00000038da387223 */ /* 0x000fe20000010039 */
[----:B------:R-:W-:Y:S01]  /*479c0*/  F2FP.BF16.F32.PACK_AB R60, R65, R64 ;  /* 0x00000040413c723e */ /* 0x000fe200000010ff */
[----:B------:R-:W-:Y:S02]  /*479d0*/  IMAD.U32 R59, R184, 0x10000, RZ ;  /* 0x00010000b83b7824 */ /* 0x000fe400078e00ff */
[----:B------:R-:W-:Y:S01]  /*479e0*/  FMUL.FTZ R54, R213, R54 ;  /* 0x00000036d5367220 */ /* 0x000fe20000410000 */
[----:B------:R-:W-:Y:S01]  /*479f0*/  FADD.FTZ R58, -R214, R48 ;  /* 0x00000030d63a7221 */ /* 0x000fe20000010100 */
[----:B------:R-:W-:Y:S01]  /*47a00*/  F2FP.BF16.F32.PACK_AB R63, R56, R63 ;  /* 0x0000003f383f723e */ /* 0x000fe200000010ff */
[----:B------:R-:W-:Y:S01]  /*47a10*/  IMAD.WIDE.U32 R56, R211, 0x10, R66 ;  /* 0x00000010d3387825 */ /* 0x000fe200078e0042 */
[----:B------:R-:W5:Y:S04]  /*47a20*/  LDL R218, [R1+0x14] ;  /* 0x0000140001da7983 */ /* 0x000f680000100800 */
[----:B------:R0:W-:Y:S01]  /*47a30*/  STG.E.128 desc[UR20][R56.64], R60 ;  /* 0x0000003c38007986 */ /* 0x0001e2000c101d14 */
[----:B------:R-:W-:-:S03]  /*47a40*/  IMAD.U32 R64, R242, 0x10000, RZ ;  /* 0x00010000f2407824 */ /* 0x000fc600078e00ff */
[----:B------:R-:W5:Y:S01]  /*47a50*/  LDL R211, [R1+0x24] ;  /* 0x0000240001d37983 */ /* 0x000f620000100800 */
[----:B0-----:R-:W-:Y:S01]  /*47a60*/  FADD.FTZ R56, -R214, R52 ;  /* 0x00000034d6387221 */ /* 0x001fe20000010100 */
[----:B------:R-:W-:Y:S01]  /*47a70*/  SHF.L.U32 R52, R185, 0x10, RZ ;  /* 0x00000010b9347819 */ /* 0x000fe200000006ff */
[----:B------:R-:W-:Y:S02]  /*47a80*/  IMAD.U32 R60, R120, 0x10000, RZ ;  /* 0x00010000783c7824 */ /* 0x000fe400078e00ff */
[----:B------:R-:W-:Y:S01]  /*47a90*/  FMUL.FTZ R56, R213, R56 ;  /* 0x00000038d5387220 */ /* 0x000fe20000410000 */
[----:B------:R-:W-:-:S03]  /*47aa0*/  IMAD.U32 R57, R121, 0x10000, RZ ;  /* 0x0001000079397824 */ /* 0x000fc600078e00ff */
[----:B------:R-:W-:Y:S01]  /*47ab0*/  FFMA.FTZ R48, R56, R59, R60 ;  /* 0x0000003b38307223 */ /* 0x000fe2000001003c */
[----:B------:R-:W-:Y:S01]  /*47ac0*/  FFMA.FTZ R52, R54, R52, R57 ;  /* 0x0000003436347223 */ /* 0x000fe20000010039 */
[----:B------:R-:W-:Y:S01]  /*47ad0*/  FMUL.FTZ R57, R213, R58 ;  /* 0x0000003ad5397220 */ /* 0x000fe20000410000 */
[----:B------:R-:W-:Y:S01]  /*47ae0*/  SHF.L.U32 R59, R122, 0x10, RZ ;  /* 0x000000107a3b7819 */ /* 0x000fe200000006ff */
[----:B------:R-:W-:Y:S02]  /*47af0*/  IMAD.U32 R58, R186, 0x10000, RZ ;  /* 0x00010000ba3a7824 */ /* 0x000fe400078e00ff */
[----:B------:R-:W-:Y:S02]  /*47b00*/  FADD.FTZ R60, -R214, R50 ;  /* 0x00000032d63c7221 */ /* 0x000fe40000010100 */
[----:B------:R-:W-:Y:S02]  /*47b10*/  FFMA.FTZ R50, R57, R58, R59 ;  /* 0x0000003a39327223 */ /* 0x000fe4000001003b */
[----:B------:R-:W-:Y:S01]  /*47b20*/  FMUL.FTZ R59, R213, R60 ;  /* 0x0000003cd53b7220 */ /* 0x000fe20000410000 */
[----:B------:R-:W-:Y:S01]  /*47b30*/  SHF.L.U32 R60, R187, 0x10, RZ ;  /* 0x00000010bb3c7819 */ /* 0x000fe200000006ff */
[----:B------:R-:W-:Y:S01]  /*47b40*/  FMUL.FTZ R58, R213, R49 ;  /* 0x00000031d53a7220 */ /* 0x000fe20000410000 */
[----:B------:R-:W-:-:S02]  /*47b50*/  IMAD.U32 R61, R123, 0x10000, RZ ;  /* 0x000100007b3d7824 */ /* 0x000fc400078e00ff */
[C---:B------:R-:W-:Y:S02]  /*47b60*/  FADD.FTZ R62, -R214.reuse, R51 ;  /* 0x00000033d63e7221 */ /* 0x040fe40000010100 */
[----:B------:R-:W-:Y:S02]  /*47b70*/  FFMA.FTZ R51, R59, R60, R61 ;  /* 0x0000003c3b337223 */ /* 0x000fe4000001003d */
[C---:B------:R-:W-:Y:S01]  /*47b80*/  FMUL.FTZ R60, R213.reuse, R62 ;  /* 0x0000003ed53c7220 */ /* 0x040fe20000410000 */
[----:B------:R-:W-:Y:S01]  /*47b90*/  FADD.FTZ R62, -R214, R55 ;  /* 0x00000037d63e7221 */ /* 0x000fe20000010100 */
[----:B------:R-:W-:Y:S01]  /*47ba0*/  FMUL.FTZ R55, R213, R53 ;  /* 0x00000035d5377220 */ /* 0x000fe20000410000 */
[----:B------:R-:W-:-:S04]  /*47bb0*/  IMAD.U32 R53, R241, 0x10000, RZ ;  /* 0x00010000f1357824 */ /* 0x000fc800078e00ff */
[----:B------:R-:W-:Y:S02]  /*47bc0*/  FFMA.FTZ R53, R55, R53, R64 ;  /* 0x0000003537357223 */ /* 0x000fe40000010040 */
[----:B------:R-:W5:Y:S01]  /*47bd0*/  LDL R64, [R1+0x40] ;  /* 0x0000400001407983 */ /* 0x000f620000100800 */
[----:B--2---:R-:W-:Y:S02]  /*47be0*/  SHF.L.U32 R65, R252, 0x10, RZ ;  /* 0x00000010fc417819 */ /* 0x004fe400000006ff */
[----:B---3--:R-:W-:Y:S01]  /*47bf0*/  SHF.L.U32 R61, R249, 0x10, RZ ;  /* 0x00000010f93d7819 */ /* 0x008fe200000006ff */
[----:B----4-:R-:W-:Y:S01]  /*47c00*/  IMAD.U32 R63, R247, 0x10000, RZ ;  /* 0x00010000f73f7824 */ /* 0x010fe200078e00ff */
[----:B------:R-:W-:Y:S01]  /*47c10*/  F2FP.BF16.F32.PACK_AB R48, R53, R48 ;  /* 0x000000303530723e */ /* 0x000fe200000010ff */
[----:B-----5:R-:W-:-:S04]  /*47c20*/  IMAD.U32 R49, R246, 0x10000, RZ ;  /* 0x00010000f6317824 */ /* 0x020fc800078e00ff */
[----:B------:R-:W-:Y:S01]  /*47c30*/  FFMA.FTZ R49, R58, R49, R63 ;  /* 0x000000313a317223 */ /* 0x000fe2000001003f */
[----:B------:R-:W-:-:S04]  /*47c40*/  IMAD.U32 R63, R248, 0x10000, RZ ;  /* 0x00010000f83f7824 */ /* 0x000fc800078e00ff */
[----:B------:R-:W-:Y:S01]  /*47c50*/  FFMA.FTZ R63, R60, R63, R61 ;  /* 0x0000003f3c3f7223 */ /* 0x000fe2000001003d */
[----:B------:R-:W-:Y:S01]  /*47c60*/  FMUL.FTZ R61, R213, R62 ;  /* 0x0000003ed53d7220 */ /* 0x000fe20000410000 */
[----:B------:R-:W-:-:S04]  /*47c70*/  IMAD.U32 R62, R251, 0x10000, RZ ;  /* 0x00010000fb3e7824 */ /* 0x000fc800078e00ff */
[----:B------:R-:W-:Y:S01]  /*47c80*/  FFMA.FTZ R62, R61, R62, R65 ;  /* 0x0000003e3d3e7223 */ /* 0x000fe20000010041 */
[----:B------:R-:W-:Y:S01]  /*47c90*/  F2FP.BF16.F32.PACK_AB R50, R49, R50 ;  /* 0x000000323132723e */ /* 0x000fe200000010ff */
[----:B------:R-:W2:Y:S01]  /*47ca0*/  LDL R65, [R1+0x3c] ;  /* 0x00003c0001417983 */ /* 0x000ea20000100800 */
[----:B------:R-:W-:Y:S02]  /*47cb0*/  F2FP.BF16.F32.PACK_AB R51, R63, R51 ;  /* 0x000000333f33723e */ /* 0x000fe400000010ff */
[----:B------:R-:W-:Y:S01]  /*47cc0*/  F2FP.BF16.F32.PACK_AB R49, R62, R52 ;  /* 0x000000343e31723e */ /* 0x000fe200000010ff */
[----:B------:R-:W-:Y:S01]  /*47cd0*/  IMAD.WIDE.U32 R52, R207, 0x10, R216 ;  /* 0x00000010cf347825 */ /* 0x000fe200078e00d8 */
[----:B------:R-:W3:Y:S04]  /*47ce0*/  LDL R62, [R1+0x38] ;  /* 0x00003800013e7983 */ /* 0x000ee80000100800 */
[----:B------:R0:W-:Y:S04]  /*47cf0*/  STG.E.128 desc[UR20][R52.64], R48 ;  /* 0x0000003034007986 */ /* 0x0001e8000c101d14 */
[----:B------:R-:W4:Y:S01]  /*47d00*/  LDL R63, [R1+0x44] ;  /* 0x00004400013f7983 */ /* 0x000f220000100800 */
[----:B0-----:R-:W-:Y:S01]  /*47d10*/  SHF.L.U32 R49, R92, 0x10, RZ ;  /* 0x000000105c317819 */ /* 0x001fe200000006ff */
[----:B------:R-:W-:-:S04]  /*47d20*/  IMAD.U32 R48, R156, 0x10000, RZ ;  /* 0x000100009c307824 */ /* 0x000fc800078e00ff */
[----:B------:R-:W-:Y:S01]  /*47d30*/  FFMA.FTZ R48, R56, R48, R49 ;  /* 0x0000003038307223 */ /* 0x000fe20000010031 */
[----:B------:R-:W-:Y:S02]  /*47d40*/  IMAD.U32 R56, R244, 0x10000, RZ ;  /* 0x00010000f4387824 */ /* 0x000fe400078e00ff */
[----:B------:R-:W-:Y:S02]  /*47d50*/  IMAD.U32 R49, R250, 0x10000, RZ ;  /* 0x00010000fa317824 */ /* 0x000fe400078e00ff */
[----:B------:R-:W-:Y:S02]  /*47d60*/  IMAD.U32 R50, R93, 0x10000, RZ ;  /* 0x000100005d327824 */ /* 0x000fe400078e00ff */
[----:B------:R-:W-:Y:S01]  /*47d70*/  FFMA.FTZ R56, R55, R56, R49 ;  /* 0x0000003837387223 */ /* 0x000fe20000010031 */
[----:B------:R-:W-:-:S05]  /*47d80*/  SHF.L.U32 R49, R157, 0x10, RZ ;  /* 0x000000109d317819 */ /* 0x000fca00000006ff */
[----:B------:R-:W-:Y:S01]  /*47d90*/  FFMA.FTZ R49, R54, R49, R50 ;  /* 0x0000003136317223 */ /* 0x000fe20000010032 */
[----:B------:R-:W-:Y:S02]  /*47da0*/  IMAD.U32 R50, R69, 0x10000, RZ ;  /* 0x0001000045327824 */ /* 0x000fe400078e00ff */
[----:B------:R-:W5:Y:S01]  /*47db0*/  LDL R69, [R1+0x30] ;  /* 0x0000300001457983 */ /* 0x000f620000100800 */
[----:B------:R-:W-:-:S03]  /*47dc0*/  SHF.L.U32 R51, R68, 0x10, RZ ;  /* 0x0000001044337819 */ /* 0x000fc600000006ff */
[----:B------:R-:W2:Y:S02]  /*47dd0*/  LDL R68, [R1+0x34] ;  /* 0x0000340001447983 */ /* 0x000ea40000100800 */
[----:B------:R-:W-:Y:S01]  /*47de0*/  FFMA.FTZ R61, R61, R50, R51 ;  /* 0x000000323d3d7223 */ /* 0x000fe20000010033 */
[----:B------:R-:W-:Y:S02]  /*47df0*/  IMAD.U32 R50, R158, 0x10000, RZ ;  /* 0x000100009e327824 */ /* 0x000fe400078e00ff */
[----:B------:R-:W-:Y:S02]  /*47e00*/  IMAD.U32 R51, R94, 0x10000, RZ ;  /* 0x000100005e337824 */ /* 0x000fe400078e00ff */
[----:B------:R-:W-:Y:S02]  /*47e10*/  IMAD.U32 R52, R215, 0x10000, RZ ;  /* 0x00010000d7347824 */ /* 0x000fe400078e00ff */
[----:B------:R-:W-:Y:S01]  /*47e20*/  FFMA.FTZ R50, R57, R50, R51 ;  /* 0x0000003239327223 */ /* 0x000fe20000010033 */
[----:B------:R-:W-:-:S05]  /*47e30*/  SHF.L.U32 R51, R218, 0x10, RZ ;  /* 0x00000010da337819 */ /* 0x000fca00000006ff */
[----:B------:R-:W-:Y:S01]  /*47e40*/  FFMA.FTZ R58, R58, R51, R52 ;  /* 0x000000333a3a7223 */ /* 0x000fe20000010034 */
[----:B------:R-:W-:Y:S01]  /*47e50*/  SHF.L.U32 R52, R95, 0x10, RZ ;  /* 0x000000105f347819 */ /* 0x000fe200000006ff */
[----:B------:R-:W-:Y:S02]  /*47e60*/  IMAD.U32 R51, R159, 0x10000, RZ ;  /* 0x000100009f337824 */ /* 0x000fe400078e00ff */
[----:B------:R-:W-:Y:S02]  /*47e70*/  IMAD.U32 R53, R211, 0x10000, RZ ;  /* 0x00010000d3357824 */ /* 0x000fe400078e00ff */
[----:B------:R-:W-:Y:S02]  /*47e80*/  IMAD.U32 R54, R71, 0x10000, RZ ;  /* 0x0001000047367824 */ /* 0x000fe400078e00ff */
[----:B------:R-:W-:Y:S01]  /*47e90*/  FFMA.FTZ R51, R59, R51, R52 ;  /* 0x000000333b337223 */ /* 0x000fe20000010034 */
[----:B------:R-:W-:Y:S01]  /*47ea0*/  FADD.FTZ R52, -R214, R44 ;  /* 0x0000002cd6347221 */ /* 0x000fe20000010100 */
[----:B------:R-:W4:Y:S01]  /*47eb0*/  LDL R59, [R1+0x48] ;  /* 0x00004800013b7983 */ /* 0x000f220000100800 */
[----:B------:R-:W-:Y:S01]  /*47ec0*/  FFMA.FTZ R60, R60, R53, R54 ;  /* 0x000000353c3c7223 */ /* 0x000fe20000010036 */
[----:B------:R-:W-:Y:S01]  /*47ed0*/  SHF.L.U32 R54, R180, 0x10, RZ ;  /* 0x00000010b4367819 */ /* 0x000fe200000006ff */
[----:B------:R-:W-:Y:S01]  /*47ee0*/  FMUL.FTZ R52, R213, R52 ;  /* 0x00000034d5347220 */ /* 0x000fe20000410000 */
[----:B------:R-:W-:Y:S01]  /*47ef0*/  IMAD.U32 R55, R124, 0x10000, RZ ;  /* 0x000100007c377824 */ /* 0x000fe200078e00ff */
[----:B------:R-:W-:Y:S01]  /*47f00*/  SHF.L.U32 R53, R96, 0x10, RZ ;  /* 0x0000001060357819 */ /* 0x000fe200000006ff */
[----:B------:R-:W-:-:S02]  /*47f10*/  IMAD.U32 R44, R152, 0x10000, RZ ;  /* 0x00010000982c7824 */ /* 0x000fc400078e00ff */
[----:B------:R-:W-:Y:S01]  /*47f20*/  FADD.FTZ R45, -R214, R45 ;  /* 0x0000002dd62d7221 */ /* 0x000fe20000010100 */
[----:B------:R-:W-:Y:S01]  /*47f30*/  FFMA.FTZ R54, R52, R54, R55 ;  /* 0x0000003634367223 */ /* 0x000fe20000010037 */
[----:B------:R-:W-:Y:S01]  /*47f40*/  F2FP.BF16.F32.PACK_AB R50, R58, R50 ;  /* 0x000000323a32723e */ /* 0x000fe200000010ff */
[----:B------:R-:W-:Y:S01]  /*47f50*/  FFMA.FTZ R52, R52, R44, R53 ;  /* 0x0000002c34347223 */ /* 0x000fe20000010035 */
[----:B------:R-:W-:Y:S01]  /*47f60*/  FMUL.FTZ R45, R213, R45 ;  /* 0x0000002dd52d7220 */ /* 0x000fe20000410000 */
[----:B------:R-:W-:Y:S02]  /*47f70*/  IMAD.U32 R55, R70, 0x10000, RZ ;  /* 0x0001000046377824 */ /* 0x000fe400078e00ff */
[----:B------:R-:W-:Y:S01]  /*47f80*/  FADD.FTZ R58, -R214, R46 ;  /* 0x0000002ed63a7221 */ /* 0x000fe20000010100 */
[----:B------:R-:W-:Y:S01]  /*47f90*/  IMAD.U32 R46, R181, 0x10000, RZ ;  /* 0x00010000b52e7824 */ /* 0x000fe200078e00ff */
[----:B------:R-:W-:Y:S01]  /*47fa0*/  F2FP.BF16.F32.PACK_AB R48, R56, R48 ;  /* 0x000000303830723e */ /* 0x000fe200000010ff */
[----:B------:R-:W-:-:S02]  /*47fb0*/  IMAD.U32 R56, R153, 0x10000, RZ ;  /* 0x0001000099387824 */ /* 0x000fc400078e00ff */
[----:B------:R-:W-:Y:S01]  /*47fc0*/  FMUL.FTZ R58, R213, R58 ;  /* 0x0000003ad53a7220 */ /* 0x000fe20000410000 */
[----:B------:R-:W4:Y:S01]  /*47fd0*/  LDL R71, [R1+0x4c] ;  /* 0x00004c0001477983 */ /* 0x000f220000100800 */
[----:B-----5:R-:W-:Y:S01]  /*47fe0*/  IMAD.U32 R57, R69, 0x10000, RZ ;  /* 0x0001000045397824 */ /* 0x020fe200078e00ff */
[----:B------:R-:W-:Y:S02]  /*47ff0*/  F2FP.BF16.F32.PACK_AB R51, R60, R51 ;  /* 0x000000333c33723e */ /* 0x000fe400000010ff */
[----:B------:R-:W5:Y:S01]  /*48000*/  LDL R69, [R1+0x50] ;  /* 0x0000500001457983 */ /* 0x000f620000100800 */
[----:B--2---:R-:W-:-:S03]  /*48010*/  SHF.L.U32 R53, R68, 0x10, RZ ;  /* 0x0000001044357819 */ /* 0x004fc600000006ff */
[----:B------:R-:W2:Y:S01]  /*48020*/  LDL R68, [R1+0x54] ;  /* 0x0000540001447983 */ /* 0x000ea20000100800 */
[----:B---3--:R-:W-:Y:S02]  /*48030*/  IMAD.U32 R44, R62, 0x10000, RZ ;  /* 0x000100003e2c7824 */ /* 0x008fe400078e00ff */
[C---:B------:R-:W-:Y:S01]  /*48040*/  FFMA.FTZ R55, R45.reuse, R55, R57 ;  /* 0x000000372d377223 */ /* 0x040fe20000010039 */
[----:B------:R-:W3:Y:S01]  /*48050*/  LDL R62, [R1+0x58] ;  /* 0x00005800013e7983 */ /* 0x000ee20000100800 */
[----:B------:R-:W-:Y:S01]  /*48060*/  FFMA.FTZ R53, R45, R53, R44 ;  /* 0x000000352d357223 */ /* 0x000fe2000001002c */
[----:B------:R-:W-:Y:S01]  /*48070*/  SHF.L.U32 R44, R125, 0x10, RZ ;  /* 0x000000107d2c7819 */ /* 0x000fe200000006ff */
[----:B------:R-:W-:Y:S01]  /*48080*/  IMAD.U32 R57, R97, 0x10000, RZ ;  /* 0x0001000061397824 */ /* 0x000fe200078e00ff */
[----:B------:R-:W-:Y:S01]  /*48090*/  F2FP.BF16.F32.PACK_AB R49, R61, R49 ;  /* 0x000000313d31723e */ /* 0x000fe200000010ff */
[----:B------:R-:W2:Y:S02]  /*480a0*/  LDL R70, [R1+0x5c] ;  /* 0x00005c0001467983 */ /* 0x000ea40000100800 */
[C---:B------:R-:W-:Y:S01]  /*480b0*/  FFMA.FTZ R46, R58.reuse, R46, R44 ;  /* 0x0000002e3a2e7223 */ /* 0x040fe2000001002c */
[----:B------:R-:W-:Y:S01]  /*480c0*/  FFMA.FTZ R58, R58, R56, R57 ;  /* 0x000000383a3a7223 */ /* 0x000fe20000010039 */
[----:B------:R-:W-:Y:S01]  /*480d0*/  SHF.L.U32 R57, R65, 0x10, RZ ;  /* 0x0000001041397819 */ /* 0x000fe200000006ff */
[----:B------:R-:W-:Y:S01]  /*480e0*/  FADD.FTZ R47, -R214, R47 ;  /* 0x0000002fd62f7221 */ /* 0x000fe20000010100 */
[----:B------:R-:W2:Y:S01]  /*480f0*/  LDL R65, [R1+0x60] ;  /* 0x0000600001417983 */ /* 0x000ea20000100800 */
[----:B------:R-:W-:-:S03]  /*48100*/  IMAD.U32 R56, R64, 0x10000, RZ ;  /* 0x0001000040387824 */ /* 0x000fc600078e00ff */
[----:B------:R-:W2:Y:S01]  /*48110*/  LDL R64, [R1+0x68] ;  /* 0x0000680001407983 */ /* 0x000ea20000100800 */
[----:B------:R-:W-:-:S04]  /*48120*/  IMAD.WIDE.U32 R44, R207, 0x10, R66 ;  /* 0x00000010cf2c7825 */ /* 0x000fc800078e0042 */
[C---:B------:R-:W-:Y:S01]  /*48130*/  FADD.FTZ R40, -R214.reuse, R40 ;  /* 0x00000028d6287221 */ /* 0x040fe20000010100 */
[----:B------:R-:W2:Y:S04]  /*48140*/  LDL R60, [R1+0x78] ;  /* 0x00007800013c7983 */ /* 0x000ea80000100800 */
[----:B------:R4:W-:Y:S01]  /*48150*/  STG.E.128 desc[UR20][R44.64], R48 ;  /* 0x000000302c007986 */ /* 0x0009e2000c101d14 */
[----:B------:R-:W-:-:S03]  /*48160*/  FADD.FTZ R37, -R214, R37 ;  /* 0x00000025d6257221 */ /* 0x000fc60000010100 */
[----:B------:R-:W2:Y:S01]  /*48170*/  LDL R207, [R1+0x7c] ;  /* 0x00007c0001cf7983 */ /* 0x000ea20000100800 */
[----:B----4-:R-:W-:-:S03]  /*48180*/  IMAD.U32 R49, R63, 0x10000, RZ ;  /* 0x000100003f317824 */ /* 0x010fc600078e00ff */
[----:B------:R-:W4:Y:S01]  /*48190*/  LDL R63, [R1+0x64] ;  /* 0x00006400013f7983 */ /* 0x000f220000100800 */
[----:B------:R-:W-:Y:S01]  /*481a0*/  SHF.L.U32 R44, R59, 0x10, RZ ;  /* 0x000000103b2c7819 */ /* 0x000fe200000006ff */
[C---:B------:R-:W-:Y:S01]  /*481b0*/  FMUL.FTZ R59, R213.reuse, R47 ;  /* 0x0000002fd53b7220 */ /* 0x040fe20000410000 */
[----:B------:R-:W-:-:S03]  /*481c0*/  FMUL.FTZ R47, R213, R40 ;  /* 0x00000028d52f7220 */ /* 0x000fc60000410000 */
[C---:B------:R-:W-:Y:S01]  /*481d0*/  FFMA.FTZ R40, R59.reuse, R57, R56 ;  /* 0x000000393b287223 */ /* 0x040fe20000010038 */
[----:B------:R-:W-:Y:S01]  /*481e0*/  FFMA.FTZ R49, R59, R49, R44 ;  /* 0x000000313b317223 */ /* 0x000fe2000001002c */
[----:B------:R-:W-:Y:S01]  /*481f0*/  FADD.FTZ R56, -R214, R41 ;  /* 0x00000029d6387221 */ /* 0x000fe20000010100 */
[----:B------:R-:W4:Y:S01]  /*48200*/  LDL R59, [R1+0x6c] ;  /* 0x00006c00013b7983 */ /* 0x000f220000100800 */
[----:B------:R-:W-:Y:S01]  /*48210*/  SHF.L.U32 R51, R154, 0x10, RZ ;  /* 0x000000109a337819 */ /* 0x000fe200000006ff */
[----:B------:R-:W-:Y:S02]  /*48220*/  IMAD.U32 R45, R182, 0x10000, RZ ;  /* 0x00010000b62d7824 */ /* 0x000fe400078e00ff */
[----:B------:R-:W-:Y:S02]  /*48230*/  IMAD.U32 R48, R126, 0x10000, RZ ;  /* 0x000100007e307824 */ /* 0x000fe400078e00ff */
[----:B------:R-:W-:Y:S02]  /*48240*/  IMAD.U32 R50, R98, 0x10000, RZ ;  /* 0x0001000062327824 */ /* 0x000fe400078e00ff */
[----:B------:R-:W-:Y:S01]  /*48250*/  FMUL.FTZ R56, R213, R56 ;  /* 0x00000038d5387220 */ /* 0x000fe20000410000 */
[C---:B------:R-:W-:Y:S01]  /*48260*/  FFMA.FTZ R45, R47.reuse, R45, R48 ;  /* 0x0000002d2f2d7223 */ /* 0x040fe20000010030 */
[----:B------:R-:W4:Y:S01]  /*48270*/  LDL R57, [R1+0x88] ;  /* 0x0000880001397983 */ /* 0x000f220000100800 */
[----:B------:R-:W-:Y:S01]  /*48280*/  FFMA.FTZ R51, R47, R51, R50 ;  /* 0x000000332f337223 */ /* 0x000fe20000010032 */
[----:B------:R-:W-:Y:S01]  /*48290*/  IMAD.U32 R47, R71, 0x10000, RZ ;  /* 0x00010000472f7824 */ /* 0x000fe200078e00ff */
[----:B------:R-:W-:Y:S01]  /*482a0*/  SHF.L.U32 R48, R183, 0x10, RZ ;  /* 0x00000010b7307819 */ /* 0x000fe200000006ff */
[----:B------:R-:W-:-:S02]  /*482b0*/  IMAD.U32 R50, R127, 0x10000, RZ ;  /* 0x000100007f327824 */ /* 0x000fc400078e00ff */
[----:B---3--:R-:W-:Y:S01]  /*482c0*/  IMAD.U32 R61, R62, 0x10000, RZ ;  /* 0x000100003e3d7824 */ /* 0x008fe200078e00ff */
[----:B-----5:R-:W-:Y:S01]  /*482d0*/  SHF.L.U32 R44, R69, 0x10, RZ ;  /* 0x00000010452c7819 */ /* 0x020fe200000006ff */
[----:B--2---:R-:W-:Y:S01]  /*482e0*/  IMAD.U32 R41, R68, 0x10000, RZ ;  /* 0x0001000044297824 */ /* 0x004fe200078e00ff */
[----:B------:R-:W2:Y:S04]  /*482f0*/  LDL R69, [R1+0x70] ;  /* 0x0000700001457983 */ /* 0x000ea80000100800 */
[----:B------:R-:W3:Y:S01]  /*48300*/  LDL R68, [R1+0x74] ;  /* 0x0000740001447983 */ /* 0x000ee20000100800 */
[----:B------:R-:W-:Y:S01]  /*48310*/  FADD.FTZ R62, -R214, R42 ;  /* 0x0000002ad63e7221 */ /* 0x000fe20000010100 */
[----:B------:R-:W-:Y:S01]  /*48320*/  FFMA.FTZ R42, R56, R47, R44 ;  /* 0x0000002f382a7223 */ /* 0x000fe2000001002c */
[----:B------:R-:W-:-:S02]  /*48330*/  IMAD.U32 R47, R65, 0x10000, RZ ;  /* 0x00010000412f7824 */ /* 0x000fc400078e00ff */
[----:B------:R-:W-:Y:S01]  /*48340*/  FMUL.FTZ R62, R213, R62 ;  /* 0x0000003ed53e7220 */ /* 0x000fe20000410000 */
[----:B------:R-:W5:Y:S01]  /*48350*/  LDL R65, [R1+0x80] ;  /* 0x0000800001417983 */ /* 0x000f620000100800 */
[----:B------:R-:W-:Y:S02]  /*48360*/  FADD.FTZ R44, -R214, R43 ;  /* 0x0000002bd62c7221 */ /* 0x000fe40000010100 */
[C---:B------:R-:W-:Y:S01]  /*48370*/  FFMA.FTZ R43, R62.reuse, R48, R50 ;  /* 0x000000303e2b7223 */ /* 0x040fe20000010032 */
[----:B------:R-:W-:Y:S01]  /*48380*/  SHF.L.U32 R50, R99, 0x10, RZ ;  /* 0x0000001063327819 */ /* 0x000fe200000006ff */
[----:B------:R-:W-:Y:S02]  /*48390*/  IMAD.U32 R48, R155, 0x10000, RZ ;  /* 0x000100009b307824 */ /* 0x000fe400078e00ff */
[----:B------:R-:W-:Y:S01]  /*483a0*/  FMUL.FTZ R37, R213, R37 ;  /* 0x00000025d5257220 */ /* 0x000fe20000410000 */
[----:B------:R-:W5:Y:S01]  /*483b0*/  LDL R71, [R1+0x8c] ;  /* 0x00008c0001477983 */ /* 0x000f620000100800 */
[----:B------:R-:W-:Y:S01]  /*483c0*/  FFMA.FTZ R62, R62, R48, R50 ;  /* 0x000000303e3e7223 */ /* 0x000fe20000010032 */
[----:B------:R-:W-:-:S02]  /*483d0*/  IMAD.U32 R48, R64, 0x10000, RZ ;  /* 0x0001000040307824 */ /* 0x000fc400078e00ff */
[----:B------:R-:W5:Y:S01]  /*483e0*/  LDL R64, [R1+0x84] ;  /* 0x0000840001407983 */ /* 0x000f620000100800 */
[----:B------:R-:W-:Y:S01]  /*483f0*/  FFMA.FTZ R61, R56, R41, R61 ;  /* 0x00000029383d7223 */ /* 0x000fe2000001003d */
[----:B------:R-:W-:Y:S02]  /*48400*/  IMAD.U32 R41, R70, 0x10000, RZ ;  /* 0x0001000046297824 */ /* 0x000fe400078e00ff */
[C---:B------:R-:W-:Y:S01]  /*48410*/  FMUL.FTZ R44, R213.reuse, R44 ;  /* 0x0000002cd52c7220 */ /* 0x040fe20000410000 */
[----:B------:R-:W-:Y:S01]  /*48420*/  FADD.FTZ R50, -R214, R36 ;  /* 0x00000024d6327221 */ /* 0x000fe20000010100 */
[----:B------:R-:W-:Y:S01]  /*48430*/  IMAD.U32 R56, R176, 0x10000, RZ ;  /* 0x00010000b0387824 */ /* 0x000fe200078e00ff */
[----:B------:R-:W5:Y:S01]  /*48440*/  LDL R70, [R1+0x90] ;  /* 0x0000900001467983 */ /* 0x000f620000100800 */
[----:B------:R-:W-:Y:S01]  /*48450*/  FFMA.FTZ R36, R44, R41, R47 ;  /* 0x000000292c247223 */ /* 0x000fe2000001002f */
[----:B------:R-:W-:Y:S01]  /*48460*/  SHF.L.U32 R47, R128, 0x10, RZ ;  /* 0x00000010802f7819 */ /* 0x000fe200000006ff */
[----:B------:R-:W-:-:S04]  /*48470*/  FMUL.FTZ R41, R213, R50 ;  /* 0x00000032d5297220 */ /* 0x000fc80000410000 */
[----:B------:R-:W-:Y:S01]  /*48480*/  FFMA.FTZ R56, R41, R56, R47 ;  /* 0x0000003829387223 */ /* 0x000fe2000001002f */
[----:B----4-:R-:W-:Y:S01]  /*48490*/  SHF.L.U32 R63, R63, 0x10, RZ ;  /* 0x000000103f3f7819 */ /* 0x010fe200000006ff */
[----:B------:R-:W-:-:S04]  /*484a0*/  IMAD.U32 R47, R100, 0x10000, RZ ;  /* 0x00010000642f7824 */ /* 0x000fc800078e00ff */
[----:B------:R-:W-:Y:S01]  /*484b0*/  FFMA.FTZ R63, R44, R63, R48 ;  /* 0x0000003f2c3f7223 */ /* 0x000fe20000010030 */
[----:B------:R-:W-:Y:S02]  /*484c0*/  IMAD.U32 R44, R148, 0x10000, RZ ;  /* 0x00010000942c7824 */ /* 0x000fe400078e00ff */
[----:B------:R-:W-:Y:S01]  /*484d0*/  FADD.FTZ R48, -R214, R38 ;  /* 0x00000026d6307221 */ /* 0x000fe20000010100 */
[----:B------:R-:W-:Y:S01]  /*484e0*/  SHF.L.U32 R59, R59, 0x10, RZ ;  /* 0x000000103b3b7819 */ /* 0x000fe200000006ff */
[----:B------:R-:W-:Y:S01]  /*484f0*/  FFMA.FTZ R44, R41, R44, R47 ;  /* 0x0000002c292c7223 */ /* 0x000fe2000001002f */
[----:B------:R-:W-:Y:S01]  /*48500*/  SHF.L.U32 R47, R60, 0x10, RZ ;  /* 0x000000103c2f7819 */ /* 0x000fe200000006ff */
[----:B------:R-:W-:Y:S01]  /*48510*/  IMAD.U32 R60, R177, 0x10000, RZ ;  /* 0x00010000b13c7824 */ /* 0x000fe200078e00ff */
[----:B------:R-:W-:Y:S02]  /*48520*/  F2FP.BF16.F32.PACK_AB R43, R36, R43 ;  /* 0x0000002b242b723e */ /* 0x000fe400000010ff */
[----:B------:R-:W-:-:S02]  /*48530*/  F2FP.BF16.F32.PACK_AB R42, R42, R45 ;  /* 0x0000002d2a2a723e */ /* 0x000fc400000010ff */
[----:B------:R-:W-:Y:S01]  /*48540*/  SHF.L.U32 R45, R149, 0x10, RZ ;  /* 0x00000010952d7819 */ /* 0x000fe200000006ff */
[----:B--2---:R-:W-:Y:S02]  /*48550*/  IMAD.U32 R50, R69, 0x10000, RZ ;  /* 0x0001000045327824 */ /* 0x004fe400078e00ff */
[----:B------:R-:W2:Y:S01]  /*48560*/  LDL R69, [R1+0x94] ;  /* 0x0000940001457983 */ /* 0x000ea20000100800 */
[----:B---3--:R-:W-:Y:S02]  /*48570*/  IMAD.U32 R41, R68, 0x10000, RZ ;  /* 0x0001000044297824 */ /* 0x008fe400078e00ff */
[C---:B------:R-:W-:Y:S01]  /*48580*/  FFMA.FTZ R59, R37.reuse, R59, R50 ;  /* 0x0000003b253b7223 */ /* 0x040fe20000010032 */
[----:B------:R-:W3:Y:S01]  /*48590*/  LDL R68, [R1+0x98] ;  /* 0x0000980001447983 */ /* 0x000ee20000100800 */
[----:B------:R-:W-:Y:S01]  /*485a0*/  FFMA.FTZ R38, R37, R41, R47 ;  /* 0x0000002925267223 */ /* 0x000fe2000001002f */
[----:B------:R-:W-:Y:S01]  /*485b0*/  FMUL.FTZ R47, R213, R48 ;  /* 0x00000030d52f7220 */ /* 0x000fe20000410000 */
[----:B------:R-:W-:Y:S01]  /*485c0*/  IMAD.U32 R37, R129, 0x10000, RZ ;  /* 0x0001000081257824 */ /* 0x000fe200078e00ff */
[----:B------:R-:W-:Y:S01]  /*485d0*/  F2FP.BF16.F32.PACK_AB R41, R40, R46 ;  /* 0x0000002e2829723e */ /* 0x000fe200000010ff */
[----:B------:R-:W-:Y:S01]  /*485e0*/  FADD.FTZ R39, -R214, R39 ;  /* 0x00000027d6277221 */ /* 0x000fe20000010100 */
[----:B------:R-:W-:Y:S01]  /*485f0*/  F2FP.BF16.F32.PACK_AB R40, R55, R54 ;  /* 0x000000363728723e */ /* 0x000fe200000010ff */
[----:B------:R-:W-:Y:S01]  /*48600*/  FFMA.FTZ R60, R47, R60, R37 ;  /* 0x0000003c2f3c7223 */ /* 0x000fe20000010025 */
[----:B------:R-:W-:Y:S01]  /*48610*/  IMAD.WIDE.U32 R36, R205, 0x10, R216 ;  /* 0x00000010cd247825 */ /* 0x000fe200078e00d8 */
[----:B------:R-:W4:Y:S04]  /*48620*/  LDL R50, [R1+0xb4] ;  /* 0x0000b40001327983 */ /* 0x000f280000100800 */
[----:B------:R0:W-:Y:S01]  /*48630*/  STG.E.128 desc[UR20][R36.64], R40 ;  /* 0x0000002824007986 */ /* 0x0001e2000c101d14 */
[----:B------:R-:W-:-:S04]  /*48640*/  IMAD.U32 R46, R101, 0x10000, RZ ;  /* 0x00010000652e7824 */ /* 0x000fc800078e00ff */
[----:B------:R-:W-:Y:S01]  /*48650*/  FFMA.FTZ R45, R47, R45, R46 ;  /* 0x0000002d2f2d7223 */ /* 0x000fe2000001002e */
[----:B-----5:R-:W-:Y:S01]  /*48660*/  IMAD.U32 R47, R64, 0x10000, RZ ;  /* 0x00010000402f7824 */ /* 0x020fe200078e00ff */
[----:B------:R-:W5:Y:S04]  /*48670*/  LDL R46, [R1+0xa8] ;  /* 0x0000a800012e7983 */ /* 0x000f680000100800 */
[----:B------:R-:W4:Y:S01]  /*48680*/  LDL R64, [R1+0xa0] ;  /* 0x0000a00001407983 */ /* 0x000f220000100800 */
[----:B0-----:R-:W-:-:S03]  /*48690*/  SHF.L.U32 R40, R65, 0x10, RZ ;  /* 0x0000001041287819 */ /* 0x001fc600000006ff */
[----:B------:R-:W5:Y:S01]  /*486a0*/  LDL R65, [R1+0x9c] ;  /* 0x00009c0001417983 */ /* 0x000f620000100800 */
[----:B------:R-:W-:Y:S02]  /*486b0*/  IMAD.U32 R36, R57, 0x10000, RZ ;  /* 0x0001000039247824 */ /* 0x000fe400078e00ff */
[----:B------:R-:W-:Y:S01]  /*486c0*/  FADD.FTZ R37, -R214, R32 ;  /* 0x00000020d6257221 */ /* 0x000fe20000010100 */
[----:B------:R-:W4:Y:S01]  /*486d0*/  LDL R57, [R1+0xa4] ;  /* 0x0000a40001397983 */ /* 0x000f220000100800 */
[----:B------:R-:W-:Y:S02]  /*486e0*/  IMAD.U32 R42, R207, 0x10000, RZ ;  /* 0x00010000cf2a7824 */ /* 0x000fe400078e00ff */
[C---:B------:R-:W-:Y:S01]  /*486f0*/  FMUL.FTZ R43, R213.reuse, R39 ;  /* 0x00000027d52b7220 */ /* 0x040fe20000410000 */
[----:B------:R-:W-:Y:S01]  /*48700*/  SHF.L.U32 R39, R102, 0x10, RZ ;  /* 0x0000001066277819 */ /* 0x000fe200000006ff */
[----:B------:R-:W-:Y:S02]  /*48710*/  IMAD.U32 R48, R150, 0x10000, RZ ;  /* 0x0001000096307824 */ /* 0x000fe400078e00ff */
[----:B------:R-:W-:Y:S01]  /*48720*/  FMUL.FTZ R37, R213, R37 ;  /* 0x00000025d5257220 */ /* 0x000fe20000410000 */
[----:B------:R-:W-:Y:S01]  /*48730*/  FFMA.FTZ R40, R43, R42, R40 ;  /* 0x0000002a2b287223 */ /* 0x000fe20000010028 */
[----:B------:R-:W-:Y:S01]  /*48740*/  IMAD.U32 R42, R70, 0x10000, RZ ;  /* 0x00010000462a7824 */ /* 0x000fe200078e00ff */
[----:B------:R-:W4:Y:S01]  /*48750*/  LDL R207, [R1+0xac] ;  /* 0x0000ac0001cf7983 */ /* 0x000f220000100800 */
[----:B------:R-:W-:-:S03]  /*48760*/  FFMA.FTZ R48, R37, R48, R39 ;  /* 0x0000003025307223 */ /* 0x000fc60000010027 */
[----:B------:R-:W4:Y:S04]  /*48770*/  LDL R70, [R1+0xb0] ;  /* 0x0000b00001467983 */ /* 0x000f280000100800 */
[----:B------:R-:W4:Y:S01]  /*48780*/  LDL R39, [R1+0xb8] ;  /* 0x0000b80001277983 */ /* 0x000f220000100800 */
[----:B------:R-:W-:Y:S01]  /*48790*/  SHF.L.U32 R41, R178, 0x10, RZ ;  /* 0x00000010b2297819 */ /* 0x000fe200000006ff */
[----:B------:R-:W-:Y:S02]  /*487a0*/  IMAD.U32 R32, R130, 0x10000, RZ ;  /* 0x0001000082207824 */ /* 0x000fe400078e00ff */
[----:B------:R-:W-:Y:S01]  /*487b0*/  FFMA.FTZ R47, R43, R47, R36 ;  /* 0x0000002f2b2f7223 */ /* 0x000fe20000010024 */
[----:B------:R-:W-:Y:S01]  /*487c0*/  FADD.FTZ R36, -R214, R33 ;  /* 0x00000021d6247221 */ /* 0x000fe20000010100 */
[----:B------:R-:W-:Y:S01]  /*487d0*/  FFMA.FTZ R41, R37, R41, R32 ;  /* 0x0000002925297223 */ /* 0x000fe20000010020 */
[----:B------:R-:W-:-:S02]  /*487e0*/  IMAD.U32 R32, R71, 0x10000, RZ ;  /* 0x0001000047207824 */ /* 0x000fc400078e00ff */
[----:B------:R-:W-:-:S04]  /*487f0*/  FMUL.FTZ R36, R213, R36 ;  /* 0x00000024d5247220 */ /* 0x000fc80000410000 */
[----:B------:R-:W-:Y:S01]  /*48800*/  FFMA.FTZ R42, R36, R32, R42 ;  /* 0x00000020242a7223 */ /* 0x000fe2000001002a */
[----:B---3--:R-:W-:Y:S02]  /*48810*/  IMAD.U32 R54, R68, 0x10000, RZ ;  /* 0x0001000044367824 */ /* 0x008fe400078e00ff */
[----:B------:R-:W3:Y:S01]  /*48820*/  LDL R68, [R1+0xc0] ;  /* 0x0000c00001447983 */ /* 0x000ee20000100800 */
[----:B--2---:R-:W-:-:S03]  /*48830*/  SHF.L.U32 R33, R69, 0x10, RZ ;  /* 0x0000001045217819 */ /* 0x004fc600000006ff */
[----:B------:R-:W2:Y:S01]  /*48840*/  LDL R69, [R1+0xbc] ;  /* 0x0000bc0001457983 */ /* 0x000ea20000100800 */
[----:B-----5:R-:W-:-:S03]  /*48850*/  SHF.L.U32 R71, R65, 0x10, RZ ;  /* 0x0000001041477819 */ /* 0x020fc600000006ff */
[----:B------:R-:W5:Y:S01]  /*48860*/  LDL R65, [R1+0xc4] ;  /* 0x0000c40001417983 */ /* 0x000f620000100800 */
[----:B----4-:R-:W-:-:S03]  /*48870*/  IMAD.U32 R32, R64, 0x10000, RZ ;  /* 0x0001000040207824 */ /* 0x010fc600078e00ff */
[----:B------:R-:W4:Y:S01]  /*48880*/  LDL R64, [R1+0xc8] ;  /* 0x0000c80001407983 */ /* 0x000f220000100800 */
[C---:B------:R-:W-:Y:S01]  /*48890*/  FADD.FTZ R35, -R214.reuse, R35 ;  /* 0x00000023d6237221 */ /* 0x040fe20000010100 */
[----:B------:R-:W-:Y:S01]  /*488a0*/  FADD.FTZ R55, -R214, R34 ;  /* 0x00000022d6377221 */ /* 0x000fe20000010100 */
[----:B------:R-:W-:Y:S02]  /*488b0*/  FFMA.FTZ R54, R36, R33, R54 ;  /* 0x0000002124367223 */ /* 0x000fe40000010036 */
[----:B------:R-:W-:Y:S01]  /*488c0*/  FMUL.FTZ R35, R213, R35 ;  /* 0x00000023d5237220 */ /* 0x000fe20000410000 */
[----:B------:R-:W-:Y:S01]  /*488d0*/  FADD.FTZ R36, -R214, R28 ;  /* 0x0000001cd6247221 */ /* 0x000fe20000010100 */
[----:B------:R-:W-:Y:S01]  /*488e0*/  SHF.L.U32 R34, R131, 0x10, RZ ;  /* 0x0000001083227819 */ /* 0x000fe200000006ff */
[----:B------:R-:W-:Y:S02]  /*488f0*/  IMAD.U32 R43, R179, 0x10000, RZ ;  /* 0x00010000b32b7824 */ /* 0x000fe400078e00ff */
[----:B------:R-:W-:Y:S01]  /*48900*/  FFMA.FTZ R71, R35, R71, R32 ;  /* 0x0000004723477223 */ /* 0x000fe20000010020 */
[C---:B------:R-:W-:Y:S01]  /*48910*/  FMUL.FTZ R55, R213.reuse, R55 ;  /* 0x00000037d5377220 */ /* 0x040fe20000410000 */
[----:B------:R-:W-:Y:S01]  /*48920*/  SHF.L.U32 R32, R46, 0x10, RZ ;  /* 0x000000102e207819 */ /* 0x000fe200000006ff */
[----:B------:R-:W-:Y:S01]  /*48930*/  FMUL.FTZ R36, R213, R36 ;  /* 0x00000024d5247220 */ /* 0x000fe20000410000 */
[----:B------:R-:W-:-:S02]  /*48940*/  IMAD.U32 R46, R172, 0x10000, RZ ;  /* 0x00010000ac2e7824 */ /* 0x000fc400078e00ff */
[----:B------:R-:W-:Y:S02]  /*48950*/  IMAD.U32 R28, R132, 0x10000, RZ ;  /* 0x00010000841c7824 */ /* 0x000fe400078e00ff */
[----:B------:R-:W-:Y:S02]  /*48960*/  IMAD.U32 R57, R57, 0x10000, RZ ;  /* 0x0001000039397824 */ /* 0x000fe400078e00ff */
[----:B------:R-:W-:Y:S01]  /*48970*/  FFMA.FTZ R43, R55, R43, R34 ;  /* 0x0000002b372b7223 */ /* 0x000fe20000010022 */
[----:B------:R-:W-:Y:S02]  /*48980*/  IMAD.U32 R33, R151, 0x10000, RZ ;  /* 0x0001000097217824 */ /* 0x000fe400078e00ff */
[----:B------:R-:W-:Y:S01]  /*48990*/  FFMA.FTZ R46, R36, R46, R28 ;  /* 0x0000002e242e7223 */ /* 0x000fe2000001001c */
[----:B------:R-:W-:Y:S02]  /*489a0*/  IMAD.U32 R34, R103, 0x10000, RZ ;  /* 0x0001000067227824 */ /* 0x000fe400078e00ff */
[----:B------:R-:W-:Y:S01]  /*489b0*/  FFMA.FTZ R57, R35, R57, R32 ;  /* 0x0000003923397223 */ /* 0x000fe20000010020 */
[----:B------:R-:W-:Y:S01]  /*489c0*/  SHF.L.U32 R28, R144, 0x10, RZ ;  /* 0x00000010901c7819 */ /* 0x000fe200000006ff */
[----:B------:R-:W-:-:S02]  /*489d0*/  IMAD.U32 R32, R104, 0x10000, RZ ;  /* 0x0001000068207824 */ /* 0x000fc400078e00ff */
[----:B------:R-:W-:Y:S01]  /*489e0*/  FADD.FTZ R37, -R214, R29 ;  /* 0x0000001dd6257221 */ /* 0x000fe20000010100 */
[----:B------:R-:W-:Y:S01]  /*489f0*/  FFMA.FTZ R55, R55, R33, R34 ;  /* 0x0000002137377223 */ /* 0x000fe20000010022 */
[----:B------:R-:W-:Y:S01]  /*48a00*/  SHF.L.U32 R34, R70, 0x10, RZ ;  /* 0x0000001046227819 */ /* 0x000fe200000006ff */
[----:B------:R-:W-:Y:S01]  /*48a10*/  FFMA.FTZ R36, R36, R28, R32 ;  /* 0x0000001c24247223 */ /* 0x000fe20000010020 */
[----:B------:R-:W-:Y:S02]  /*48a20*/  IMAD.U32 R33, R207, 0x10000, RZ ;  /* 0x00010000cf217824 */ /* 0x000fe400078e00ff */
[----:B------:R-:W-:Y:S01]  /*48a30*/  FMUL.FTZ R37, R213, R37 ;  /* 0x00000025d5257220 */ /* 0x000fe20000410000 */
[----:B------:R-:W-:Y:S02]  /*48a40*/  IMAD.U32 R28, R50, 0x10000, RZ ;  /* 0x00010000321c7824 */ /* 0x000fe400078e00ff */
[----:B------:R-:W-:Y:S02]  /*48a50*/  IMAD.U32 R29, R39, 0x10000, RZ ;  /* 0x00010000271d7824 */ /* 0x000fe400078e00ff */
[----:B------:R-:W-:Y:S01]  /*48a60*/  FADD.FTZ R32, -R214, R30 ;  /* 0x0000001ed6207221 */ /* 0x000fe20000010100 */
[----:B------:R-:W-:Y:S01]  /*48a70*/  FFMA.FTZ R30, R37, R33, R34 ;  /* 0x00000021251e7223 */ /* 0x000fe20000010022 */
[----:B------:R-:W-:Y:S01]  /*48a80*/  SHF.L.U32 R50, R173, 0x10, RZ ;  /* 0x00000010ad327819 */ /* 0x000fe200000006ff */
[----:B------:R-:W-:Y:S01]  /*48a90*/  FFMA.FTZ R37, R37, R28, R29 ;  /* 0x0000001c25257223 */ /* 0x000fe2000001001d */
[----:B------:R-:W-:Y:S01]  /*48aa0*/  SHF.L.U32 R28, R105, 0x10, RZ ;  /* 0x00000010691c7819 */ /* 0x000fe200000006ff */
[----:B------:R-:W-:Y:S01]  /*48ab0*/  FMUL.FTZ R32, R213, R32 ;  /* 0x00000020d5207220 */ /* 0x000fe20000410000 */
[----:B------:R-:W-:Y:S01]  /*48ac0*/  IMAD.U32 R29, R133, 0x10000, RZ ;  /* 0x00010000851d7824 */ /* 0x000fe200078e00ff */
[----:B------:R-:W4:Y:S01]  /*48ad0*/  LDL R70, [R1+0xcc] ;  /* 0x0000cc0001467983 */ /* 0x000f220000100800 */
[----:B------:R-:W-:-:S02]  /*48ae0*/  IMAD.U32 R39, R145, 0x10000, RZ ;  /* 0x0001000091277824 */ /* 0x000fc400078e00ff */
[C---:B------:R-:W-:Y:S02]  /*48af0*/  FFMA.FTZ R50, R32.reuse, R50, R29 ;  /* 0x0000003220327223 */ /* 0x040fe4000001001d */
[----:B------:R-:W-:Y:S01]  /*48b00*/  FFMA.FTZ R39, R32, R39, R28 ;  /* 0x0000002720277223 */ /* 0x000fe2000001001c */
[----:B------:R-:W-:Y:S02]  /*48b10*/  F2FP.BF16.F32.PACK_AB R32, R53, R52 ;  /* 0x000000343520723e */ /* 0x000fe400000010ff */
[----:B------:R-:W-:Y:S02]  /*48b20*/  F2FP.BF16.F32.PACK_AB R34, R61, R51 ;  /* 0x000000333d22723e */ /* 0x000fe400000010ff */
[----:B------:R-:W-:Y:S01]  /*48b30*/  F2FP.BF16.F32.PACK_AB R33, R49, R58 ;  /* 0x0000003a3121723e */ /* 0x000fe200000010ff */
[----:B------:R-:W4:Y:S01]  /*48b40*/  LDL R61, [R1+0xe8] ;  /* 0x0000e800013d7983 */ /* 0x000f220000100800 */
[----:B------:R-:W-:-:S03]  /*48b50*/  F2FP.BF16.F32.PACK_AB R35, R63, R62 ;  /* 0x0000003e3f23723e */ /* 0x000fc600000010ff */
[----:B------:R-:W4:Y:S04]  /*48b60*/  LDL R63, [R1+0xe0] ;  /* 0x0000e000013f7983 */ /* 0x000f280000100800 */
[----:B------:R-:W4:Y:S01]  /*48b70*/  LDL R62, [R1+0xe4] ;  /* 0x0000e400013e7983 */ /* 0x000f220000100800 */
[----:B---3--:R-:W-:-:S03]  /*48b80*/  IMAD.U32 R52, R68, 0x10000, RZ ;  /* 0x0001000044347824 */ /* 0x008fc600078e00ff */
[----:B------:R-:W3:Y:S01]  /*48b90*/  LDL R68, [R1+0xd0] ;  /* 0x0000d00001447983 */ /* 0x000ee20000100800 */
[----:B--2---:R-:W-:-:S03]  /*48ba0*/  IMAD.U32 R49, R69, 0x10000, RZ ;  /* 0x0001000045317824 */ /* 0x004fc600078e00ff */
[----:B------:R-:W2:Y:S01]  /*48bb0*/  LDL R69, [R1+0xd4] ;  /* 0x0000d40001457983 */ /* 0x000ea20000100800 */
[----:B-----5:R-:W-:-:S03]  /*48bc0*/  SHF.L.U32 R51, R65, 0x10, RZ ;  /* 0x0000001041337819 */ /* 0x020fc600000006ff */
[----:B------:R-:W5:Y:S01]  /*48bd0*/  LDL R65, [R1+0xd8] ;  /* 0x0000d80001417983 */ /* 0x000f620000100800 */
[----:B----4-:R-:W-:-:S03]  /*48be0*/  IMAD.U32 R58, R64, 0x10000, RZ ;  /* 0x00010000403a7824 */ /* 0x010fc600078e00ff */
[----:B------:R-:W4:Y:S01]  /*48bf0*/  LDL R64, [R1+0xdc] ;  /* 0x0000dc0001407983 */ /* 0x000f220000100800 */
[----:B------:R-:W-:Y:S01]  /*48c00*/  FADD.FTZ R31, -R214, R31 ;  /* 0x0000001fd61f7221 */ /* 0x000fe20000010100 */
[----:B------:R-:W-:-:S04]  /*48c10*/  IMAD.WIDE.U32 R28, R205, 0x10, R66 ;  /* 0x00000010cd1c7825 */ /* 0x000fc800078e0042 */
[----:B------:R-:W-:Y:S01]  /*48c20*/  FMUL.FTZ R53, R213, R31 ;  /* 0x0000001fd5357220 */ /* 0x000fe20000410000 */
[----:B------:R0:W-:Y:S03]  /*48c30*/  STG.E.128 desc[UR20][R28.64], R32 ;  /* 0x000000201c007986 */ /* 0x0001e6000c101d14 */
[--C-:B------:R-:W-:Y:S01]  /*48c40*/  FFMA.FTZ R31, R53, R49, R52.reuse ;  /* 0x00000031351f7223 */ /* 0x100fe20000010034 */
[----:B------:R-:W-:Y:S01]  /*48c50*/  PRMT R52, R141, 0x7632, R52 ;  /* 0x000076328d347816 */ /* 0x000fe20000000034 */
[----:B------:R-:W-:Y:S01]  /*48c60*/  FADD.FTZ R23, -R214, R23 ;  /* 0x00000017d6177221 */ /* 0x000fe20000010100 */
[----:B------:R-:W-:-:S03]  /*48c70*/  PRMT R49, R108, 0x7632, R49 ;  /* 0x000076326c317816 */ /* 0x000fc60000000031 */
[----:B------:R-:W-:Y:S02]  /*48c80*/  IMAD.U32 R52, R52, 0x10000, RZ ;  /* 0x0001000034347824 */ /* 0x000fe400078e00ff */
[----:B------:R-:W-:Y:S01]  /*48c90*/  FMUL.FTZ R23, R213, R23 ;  /* 0x00000017d5177220 */ /* 0x000fe20000410000 */
[----:B------:R-:W-:Y:S02]  /*48ca0*/  IMAD.U32 R49, R49, 0x10000, RZ ;  /* 0x0001000031317824 */ /* 0x000fe400078e00ff */
[----:B0-----:R-:W-:Y:S01]  /*48cb0*/  FADD.FTZ R35, -R214, R21 ;  /* 0x00000015d6237221 */ /* 0x001fe20000010100 */
[----:B------:R-:W-:Y:S02]  /*48cc0*/  PRMT R34, R168, 0x7632, R34 ;  /* 0x00007632a8227816 */ /* 0x000fe40000000022 */
[----:B------:R-:W-:Y:S02]  /*48cd0*/  PRMT R32, R136, 0x7632, R32 ;  /* 0x0000763288207816 */ /* 0x000fe40000000020 */
[----:B------:R-:W-:-:S02]  /*48ce0*/  PRMT R33, R169, 0x7632, R33 ;  /* 0x00007632a9217816 */ /* 0x000fc40000000021 */
[----:B------:R-:W-:Y:S02]  /*48cf0*/  PRMT R28, R137, 0x7632, R28 ;  /* 0x00007632891c7816 */ /* 0x000fe4000000001c */
[----:B------:R-:W-:Y:S02]  /*48d00*/  PRMT R21, R109, 0x7632, R21 ;  /* 0x000076326d157816 */ /* 0x000fe40000000015 */
[----:B------:R-:W-:Y:S01]  /*48d10*/  PRMT R29, R140, 0x7632, R29 ;  /* 0x000076328c1d7816 */ /* 0x000fe2000000001d */
[----:B------:R-:W-:Y:S01]  /*48d20*/  IMAD.U32 R34, R34, 0x10000, RZ ;  /* 0x0001000022227824 */ /* 0x000fe200078e00ff */
[----:B------:R-:W-:Y:S01]  /*48d30*/  SHF.L.U32 R32, R32, 0x10, RZ ;  /* 0x0000001020207819 */ /* 0x000fe200000006ff */
[----:B------:R-:W-:Y:S01]  /*48d40*/  IMAD.U32 R28, R28, 0x10000, RZ ;  /* 0x000100001c1c7824 */ /* 0x000fe200078e00ff */
[----:B------:R-:W-:Y:S01]  /*48d50*/  SHF.L.U32 R33, R33, 0x10, RZ ;  /* 0x0000001021217819 */ /* 0x000fe200000006ff */
[----:B------:R-:W-:Y:S01]  /*48d60*/  FMUL.FTZ R35, R213, R35 ;  /* 0x00000023d5237220 */ /* 0x000fe20000410000 */
[----:B------:R-:W-:Y:S01]  /*48d70*/  SHF.L.U32 R21, R21, 0x10, RZ ;  /* 0x0000001015157819 */ /* 0x000fe200000006ff */
[----:B------:R-:W-:-:S02]  /*48d80*/  IMAD.U32 R29, R29, 0x10000, RZ ;  /* 0x000100001d1d7824 */ /* 0x000fc400078e00ff */
[----:B------:R-:W-:Y:S01]  /*48d90*/  FFMA.FTZ R51, R53, R51, R58 ;  /* 0x0000003335337223 */ /* 0x000fe2000001003a */
[----:B------:R-:W-:Y:S01]  /*48da0*/  FFMA.FTZ R32, R35, R34, R32 ;  /* 0x0000002223207223 */ /* 0x000fe20000010020 */
[C---:B------:R-:W-:Y:S01]  /*48db0*/  FFMA.FTZ R33, R23.reuse, R33, R28 ;  /* 0x0000002117217223 */ /* 0x040fe2000001001c */
[----:B------:R-:W-:Y:S01]  /*48dc0*/  FFMA.FTZ R52, R23, R52, R21 ;  /* 0x0000003417347223 */ /* 0x000fe20000010015 */
[----:B------:R-:W-:Y:S01]  /*48dd0*/  FFMA.FTZ R49, R35, R29, R49 ;  /* 0x0000001d23317223 */ /* 0x000fe20000010031 */
[----:B------:R-:W-:Y:S01]  /*48de0*/  PRMT R21, R170, 0x7632, R21 ;  /* 0x00007632aa157816 */ /* 0x000fe20000000015 */
[----:B------:R-:W-:Y:S01]  /*48df0*/  FADD.FTZ R29, -R214, R197 ;  /* 0x000000c5d61d7221 */ /* 0x000fe20000010100 */
[----:B------:R-:W-:Y:S02]  /*48e00*/  PRMT R34, R138, 0x7632, R34 ;  /* 0x000076328a227816 */ /* 0x000fe40000000022 */
[----:B------:R-:W-:Y:S02]  /*48e10*/  PRMT R53, R142, 0x7632, R53 ;  /* 0x000076328e357816 */ /* 0x000fe40000000035 */
[----:B------:R-:W-:Y:S01]  /*48e20*/  PRMT R23, R110, 0x7632, R23 ;  /* 0x000076326e177816 */ /* 0x000fe20000000017 */
[----:B------:R-:W-:Y:S01]  /*48e30*/  FADD.FTZ R28, -R214, R24 ;  /* 0x00000018d61c7221 */ /* 0x000fe20000010100 */
[----:B------:R-:W-:Y:S01]  /*48e40*/  SHF.L.U32 R34, R34, 0x10, RZ ;  /* 0x0000001022227819 */ /* 0x000fe200000006ff */
[----:B------:R-:W-:-:S02]  /*48e50*/  IMAD.U32 R21, R21, 0x10000, RZ ;  /* 0x0001000015157824 */ /* 0x000fc400078e00ff */
[----:B------:R-:W-:Y:S01]  /*48e60*/  FMUL.FTZ R29, R213, R29 ;  /* 0x0000001dd51d7220 */ /* 0x000fe20000410000 */
[----:B------:R-:W-:Y:S02]  /*48e70*/  IMAD.U32 R53, R53, 0x10000, RZ ;  /* 0x0001000035357824 */ /* 0x000fe400078e00ff */
[----:B------:R-:W-:Y:S01]  /*48e80*/  IMAD.U32 R24, R23, 0x10000, RZ ;  /* 0x0001000017187824 */ /* 0x000fe200078e00ff */
[----:B------:R-:W-:Y:S01]  /*48e90*/  SHF.L.U32 R23, R134, 0x10, RZ ;  /* 0x0000001086177819 */ /* 0x000fe200000006ff */
[----:B------:R-:W-:Y:S02]  /*48ea0*/  IMAD.U32 R35, R174, 0x10000, RZ ;  /* 0x00010000ae237824 */ /* 0x000fe400078e00ff */
[----:B------:R-:W-:Y:S01]  /*48eb0*/  FMUL.FTZ R28, R213, R28 ;  /* 0x0000001cd51c7220 */ /* 0x000fe20000410000 */
[C---:B------:R-:W-:Y:S01]  /*48ec0*/  FFMA.FTZ R34, R29.reuse, R21, R34 ;  /* 0x000000151d227223 */ /* 0x040fe20000010022 */
[----:B------:R-:W-:Y:S01]  /*48ed0*/  FFMA.FTZ R53, R29, R53, R24 ;  /* 0x000000351d357223 */ /* 0x000fe20000010018 */
[----:B------:R-:W-:Y:S01]  /*48ee0*/  FADD.FTZ R29, -R214, R25 ;  /* 0x00000019d61d7221 */ /* 0x000fe20000010100 */
[----:B------:R-:W-:Y:S01]  /*48ef0*/  FFMA.FTZ R35, R28, R35, R23 ;  /* 0x000000231c237223 */ /* 0x000fe20000010017 */
[----:B------:R-:W-:Y:S01]  /*48f00*/  SHF.L.U32 R21, R70, 0x10, RZ ;  /* 0x0000001046157819 */ /* 0x000fe200000006ff */
[----:B------:R-:W-:-:S02]  /*48f10*/  IMAD.U32 R24, R146, 0x10000, RZ ;  /* 0x0001000092187824 */ /* 0x000fc400078e00ff */
[----:B------:R-:W-:Y:S01]  /*48f20*/  FMUL.FTZ R29, R213, R29 ;  /* 0x0000001dd51d7220 */ /* 0x000fe20000410000 */
[----:B------:R-:W-:Y:S02]  /*48f30*/  IMAD.U32 R25, R106, 0x10000, RZ ;  /* 0x000100006a197824 */ /* 0x000fe400078e00ff */
[----:B------:R-:W-:Y:S02]  /*48f40*/  IMAD.U32 R70, R175, 0x10000, RZ ;  /* 0x00010000af467824 */ /* 0x000fe400078e00ff */
[----:B------:R-:W-:Y:S01]  /*48f50*/  FFMA.FTZ R28, R28, R24, R25 ;  /* 0x000000181c1c7223 */ /* 0x000fe20000010019 */
[----:B------:R-:W-:Y:S01]  /*48f60*/  FADD.FTZ R20, -R214, R20 ;  /* 0x00000014d6147221 */ /* 0x000fe20000010100 */
[----:B------:R-:W-:-:S03]  /*48f70*/  IMAD.U32 R58, R140, 0x10000, RZ ;  /* 0x000100008c3a7824 */ /* 0x000fc600078e00ff */
[----:B------:R-:W-:Y:S01]  /*48f80*/  FMUL.FTZ R20, R213, R20 ;  /* 0x00000014d5147220 */ /* 0x000fe20000410000 */
[C---:B------:R-:W-:Y:S01]  /*48f90*/  FADD.FTZ R198, -R214.reuse, R198 ;  /* 0x000000c6d6c67221 */ /* 0x040fe20000010100 */
[----:B------:R-:W-:-:S03]  /*48fa0*/  FADD.FTZ R199, -R214, R199 ;  /* 0x000000c7d6c77221 */ /* 0x000fc60000010100 */
[C---:B------:R-:W-:Y:S01]  /*48fb0*/  FMUL.FTZ R198, R213.reuse, R198 ;  /* 0x000000c6d5c67220 */ /* 0x040fe20000410000 */
[----:B------:R-:W-:Y:S01]  /*48fc0*/  FMUL.FTZ R199, R213, R199 ;  /* 0x000000c7d5c77220 */ /* 0x000fe20000410000 */
[----:B------:R-:W-:-:S04]  /*48fd0*/  UIADD3 UR22, UPT, UPT, UR22, UR6, URZ ;  /* 0x0000000616167290 */ /* 0x000fc8000fffe0ff */
[----:B------:R-:W-:Y:S02]  /*48fe0*/  UISETP.GE.AND UP0, UPT, UR22, UR7, UPT ;  /* 0x000000071600728c */ /* 0x000fe4000bf06270 */
[----:B------:R-:W-:Y:S01]  /*48ff0*/  UPLOP3.LUT UP1, UPT, UPT, UPT, UP1, 0x40, 0x4 ;  /* 0x000000000004789c */ /* 0x000fe20003f2e810 */
[----:B---3--:R-:W-:Y:S02]  /*49000*/  IMAD.U32 R23, R68, 0x10000, RZ ;  /* 0x0001000044177824 */ /* 0x008fe400078e00ff */
[----:B------:R-:W-:Y:S02]  /*49010*/  FADD.FTZ R68, -R214, R26 ;  /* 0x0000001ad6447221 */ /* 0x000fe40000010100 */
[----:B------:R-:W-:Y:S02]  /*49020*/  FFMA.FTZ R26, R29, R21, R23 ;  /* 0x000000151d1a7223 */ /* 0x000fe40000010017 */
[----:B------:R-:W-:Y:S01]  /*49030*/  FMUL.FTZ R68, R213, R68 ;  /* 0x00000044d5447220 */ /* 0x000fe20000410000 */
[----:B------:R-:W-:-:S02]  /*49040*/  IMAD.U32 R21, R135, 0x10000, RZ ;  /* 0x0001000087157824 */ /* 0x000fc400078e00ff */
[----:B--2---:R-:W-:Y:S02]  /*49050*/  IMAD.U32 R23, R69, 0x10000, RZ ;  /* 0x0001000045177824 */ /* 0x004fe400078e00ff */
[----:B------:R-:W-:Y:S01]  /*49060*/  FFMA.FTZ R70, R68, R70, R21 ;  /* 0x0000004644467223 */ /* 0x000fe20000010015 */
[----:B------:R-:W-:Y:S01]  /*49070*/  SHF.L.U32 R21, R147, 0x10, RZ ;  /* 0x0000001093157819 */ /* 0x000fe200000006ff */
[----:B------:R-:W-:-:S04]  /*49080*/  FADD.FTZ R69, -R214, R27 ;  /* 0x0000001bd6457221 */ /* 0x000fc80000010100 */
[----:B------:R-:W-:Y:S01]  /*49090*/  FMUL.FTZ R69, R213, R69 ;  /* 0x00000045d5457220 */ /* 0x000fe20000410000 */
[----:B-----5:R-:W-:-:S05]  /*490a0*/  SHF.L.U32 R24, R65, 0x10, RZ ;  /* 0x0000001041187819 */ /* 0x020fca00000006ff */
[----:B------:R-:W-:Y:S01]  /*490b0*/  FFMA.FTZ R29, R29, R23, R24 ;  /* 0x000000171d1d7223 */ /* 0x000fe20000010018 */
[----:B------:R-:W-:Y:S01]  /*490c0*/  IMAD.U32 R23, R107, 0x10000, RZ ;  /* 0x000100006b177824 */ /* 0x000fe200078e00ff */
[----:B------:R-:W-:Y:S01]  /*490d0*/  SHF.L.U32 R24, R63, 0x10, RZ ;  /* 0x000000103f187819 */ /* 0x000fe200000006ff */
[----:B----4-:R-:W-:Y:S02]  /*490e0*/  IMAD.U32 R27, R64, 0x10000, RZ ;  /* 0x00010000401b7824 */ /* 0x010fe400078e00ff */
[----:B------:R-:W-:Y:S01]  /*490f0*/  FFMA.FTZ R68, R68, R21, R23 ;  /* 0x0000001544447223 */ /* 0x000fe20000010017 */
[----:B------:R-:W-:Y:S02]  /*49100*/  IMAD.U32 R21, R62, 0x10000, RZ ;  /* 0x000100003e157824 */ /* 0x000fe400078e00ff */
[----:B------:R-:W-:Y:S02]  /*49110*/  IMAD.U32 R23, R61, 0x10000, RZ ;  /* 0x000100003d177824 */ /* 0x000fe400078e00ff */
[C---:B------:R-:W-:Y:S01]  /*49120*/  FFMA.FTZ R27, R69.reuse, R27, R24 ;  /* 0x0000001b451b7223 */ /* 0x040fe20000010018 */
[----:B------:R-:W-:Y:S01]  /*49130*/  SHF.L.U32 R62, R168, 0x10, RZ ;  /* 0x00000010a83e7819 */ /* 0x000fe200000006ff */
[----:B------:R-:W-:Y:S01]  /*49140*/  FFMA.FTZ R69, R69, R21, R23 ;  /* 0x0000001545457223 */ /* 0x000fe20000010017 */
[----:B------:R-:W-:Y:S01]  /*49150*/  SHF.L.U32 R21, R108, 0x10, RZ ;  /* 0x000000106c157819 */ /* 0x000fe200000006ff */
[----:B------:R-:W-:-:S02]  /*49160*/  IMAD.U32 R23, R136, 0x10000, RZ ;  /* 0x0001000088177824 */ /* 0x000fc400078e00ff */
[----:B------:R-:W-:Y:S01]  /*49170*/  FADD.FTZ R61, -R214, R22 ;  /* 0x00000016d63d7221 */ /* 0x000fe20000010100 */
[----:B------:R-:W-:Y:S02]  /*49180*/  IMAD.U32 R64, R169, 0x10000, RZ ;  /* 0x00010000a9407824 */ /* 0x000fe400078e00ff */
[C---:B------:R-:W-:Y:S01]  /*49190*/  FFMA.FTZ R62, R20.reuse, R62, R23 ;  /* 0x0000003e143e7223 */ /* 0x040fe20000010017 */
[----:B------:R-:W-:Y:S01]  /*491a0*/  FFMA.FTZ R58, R20, R58, R21 ;  /* 0x0000003a143a7223 */ /* 0x000fe20000010015 */
[----:B------:R-:W-:Y:S01]  /*491b0*/  FMUL.FTZ R61, R213, R61 ;  /* 0x0000003dd53d7220 */ /* 0x000fe20000410000 */
[----:B------:R-:W-:Y:S01]  /*491c0*/  IMAD.U32 R22, R137, 0x10000, RZ ;  /* 0x0001000089167824 */ /* 0x000fe200078e00ff */
[----:B------:R-:W-:Y:S01]  /*491d0*/  SHF.L.U32 R20, R141, 0x10, RZ ;  /* 0x000000108d147819 */ /* 0x000fe200000006ff */
[----:B------:R-:W-:Y:S02]  /*491e0*/  IMAD.U32 R21, R109, 0x10000, RZ ;  /* 0x000100006d157824 */ /* 0x000fe400078e00ff */
[----:B------:R-:W-:Y:S01]  /*491f0*/  FADD.FTZ R63, -R214, R196 ;  /* 0x000000c4d63f7221 */ /* 0x000fe20000010100 */
[C---:B------:R-:W-:Y:S01]  /*49200*/  FFMA.FTZ R64, R61.reuse, R64, R22 ;  /* 0x000000403d407223 */ /* 0x040fe20000010016 */
[----:B------:R-:W-:Y:S01]  /*49210*/  SHF.L.U32 R22, R138, 0x10, RZ ;  /* 0x000000108a167819 */ /* 0x000fe200000006ff */
[----:B------:R-:W-:Y:S01]  /*49220*/  FFMA.FTZ R61, R61, R20, R21 ;  /* 0x000000143d3d7223 */ /* 0x000fe20000010015 */
[----:B------:R-:W-:Y:S01]  /*49230*/  FMUL.FTZ R63, R213, R63 ;  /* 0x0000003fd53f7220 */ /* 0x000fe20000410000 */
[----:B------:R-:W-:-:S02]  /*49240*/  IMAD.U32 R65, R170, 0x10000, RZ ;  /* 0x00010000aa417824 */ /* 0x000fc400078e00ff */
[----:B------:R-:W-:Y:S02]  /*49250*/  IMAD.U32 R20, R142, 0x10000, RZ ;  /* 0x000100008e147824 */ /* 0x000fe400078e00ff */
[----:B------:R-:W-:Y:S02]  /*49260*/  IMAD.U32 R21, R110, 0x10000, RZ ;  /* 0x000100006e157824 */ /* 0x000fe400078e00ff */
[----:B------:R-:W-:Y:S01]  /*49270*/  FFMA.FTZ R65, R63, R65, R22 ;  /* 0x000000413f417223 */ /* 0x000fe20000010016 */
[----:B------:R-:W-:Y:S01]  /*49280*/  F2FP.BF16.F32.PACK_AB R23, R71, R43 ;  /* 0x0000002b4717723e */ /* 0x000fe200000010ff */
[----:B------:R-:W-:-:S04]  /*49290*/  IMAD.WIDE.U32 R24, R206, 0x10, R216 ;  /* 0x00000010ce187825 */ /* 0x000fc800078e00d8 */
[----:B------:R-:W-:Y:S01]  /*492a0*/  FFMA.FTZ R63, R63, R20, R21 ;  /* 0x000000143f3f7223 */ /* 0x000fe20000010015 */
[----:B------:R-:W-:Y:S02]  /*492b0*/  F2FP.BF16.F32.PACK_AB R22, R42, R41 ;  /* 0x000000292a16723e */ /* 0x000fe400000010ff */
[----:B------:R-:W-:Y:S02]  /*492c0*/  F2FP.BF16.F32.PACK_AB R21, R40, R60 ;  /* 0x0000003c2815723e */ /* 0x000fe400000010ff */
[----:B------:R-:W-:Y:S02]  /*492d0*/  F2FP.BF16.F32.PACK_AB R20, R59, R56 ;  /* 0x000000383b14723e */ /* 0x000fe400000010ff */
[----:B------:R-:W-:-:S03]  /*492e0*/  PRMT R71, R171, 0x7632, R71 ;  /* 0x00007632ab477816 */ /* 0x000fc60000000047 */
[----:B------:R0:W-:Y:S01]  /*492f0*/  STG.E.128 desc[UR20][R24.64], R20 ;  /* 0x0000001418007986 */ /* 0x0001e2000c101d14 */
[----:B------:R-:W-:Y:S01]  /*49300*/  PRMT R59, R143, 0x7632, R59 ;  /* 0x000076328f3b7816 */ /* 0x000fe2000000003b */
[----:B------:R-:W-:Y:S01]  /*49310*/  IMAD.U32 R60, R139, 0x10000, RZ ;  /* 0x000100008b3c7824 */ /* 0x000fe200078e00ff */
[----:B------:R-:W-:Y:S01]  /*49320*/  SHF.L.U32 R71, R71, 0x10, RZ ;  /* 0x0000001047477819 */ /* 0x000fe200000006ff */
[----:B------:R-:W-:Y:S01]  /*49330*/  IMAD.U32 R56, R143, 0x10000, RZ ;  /* 0x000100008f387824 */ /* 0x000fe200078e00ff */
[----:B------:R-:W-:Y:S01]  /*49340*/  SHF.L.U32 R59, R59, 0x10, RZ ;  /* 0x000000103b3b7819 */ /* 0x000fe200000006ff */
[----:B------:R-:W-:Y:S01]  /*49350*/  IMAD.WIDE.U32 R206, R206, 0x10, R66 ;  /* 0x00000010cece7825 */ /* 0x000fe200078e0042 */
[----:B0-----:R-:W-:Y:S02]  /*49360*/  PRMT R21, R139, 0x7632, R21 ;  /* 0x000076328b157816 */ /* 0x001fe40000000015 */
[----:B------:R-:W-:Y:S02]  /*49370*/  PRMT R20, R111, 0x7632, R20 ;  /* 0x000076326f147816 */ /* 0x000fe40000000014 */
[----:B------:R-:W-:Y:S01]  /*49380*/  SHF.L.U32 R23, R171, 0x10, RZ ;  /* 0x00000010ab177819 */ /* 0x000fe200000006ff */
[----:B------:R-:W-:-:S02]  /*49390*/  IMAD.U32 R21, R21, 0x10000, RZ ;  /* 0x0001000015157824 */ /* 0x000fc400078e00ff */
[----:B------:R-:W-:Y:S02]  /*493a0*/  IMAD.U32 R22, R111, 0x10000, RZ ;  /* 0x000100006f167824 */ /* 0x000fe400078e00ff */
[----:B------:R-:W-:Y:S02]  /*493b0*/  IMAD.U32 R20, R20, 0x10000, RZ ;  /* 0x0001000014147824 */ /* 0x000fe400078e00ff */
[C---:B------:R-:W-:Y:S01]  /*493c0*/  FFMA.FTZ R60, R198.reuse, R23, R60 ;  /* 0x00000017c63c7223 */ /* 0x040fe2000001003c */
[C---:B------:R-:W-:Y:S01]  /*493d0*/  FFMA.FTZ R71, R199.reuse, R71, R21 ;  /* 0x00000047c7477223 */ /* 0x040fe20000010015 */
[----:B------:R-:W-:Y:S01]  /*493e0*/  FFMA.FTZ R56, R198, R56, R22 ;  /* 0x00000038c6387223 */ /* 0x000fe20000010016 */
[----:B------:R-:W-:Y:S01]  /*493f0*/  FFMA.FTZ R59, R199, R59, R20 ;  /* 0x0000003bc73b7223 */ /* 0x000fe20000010014 */
[----:B------:R-:W-:Y:S01]  /*49400*/  F2FP.BF16.F32.PACK_AB R23, R57, R55 ;  /* 0x000000373917723e */ /* 0x000fe200000010ff */
[----:B------:R-:W-:Y:S01]  /*49410*/  IMAD.WIDE.U32 R40, R208, 0x10, R216 ;  /* 0x00000010d0287825 */ /* 0x000fe200078e00d8 */
[----:B------:R-:W-:-:S02]  /*49420*/  F2FP.BF16.F32.PACK_AB R22, R54, R48 ;  /* 0x000000303616723e */ /* 0x000fc400000010ff */
[----:B------:R-:W-:Y:S02]  /*49430*/  F2FP.BF16.F32.PACK_AB R21, R47, R45 ;  /* 0x0000002d2f15723e */ /* 0x000fe400000010ff */
[----:B------:R-:W-:Y:S02]  /*49440*/  F2FP.BF16.F32.PACK_AB R20, R38, R44 ;  /* 0x0000002c2614723e */ /* 0x000fe400000010ff */
[----:B------:R-:W-:Y:S01]  /*49450*/  F2FP.BF16.F32.PACK_AB R24, R30, R46 ;  /* 0x0000002e1e18723e */ /* 0x000fe200000010ff */
[----:B------:R-:W-:Y:S01]  /*49460*/  IMAD.WIDE.U32 R42, R208, 0x10, R66 ;  /* 0x00000010d02a7825 */ /* 0x000fe200078e0042 */
[----:B------:R-:W-:Y:S02]  /*49470*/  F2FP.BF16.F32.PACK_AB R27, R27, R70 ;  /* 0x000000461b1b723e */ /* 0x000fe400000010ff */
[----:B------:R-:W-:Y:S02]  /*49480*/  F2FP.BF16.F32.PACK_AB R26, R26, R35 ;  /* 0x000000231a1a723e */ /* 0x000fe400000010ff */
[----:B------:R-:W-:-:S02]  /*49490*/  F2FP.BF16.F32.PACK_AB R25, R31, R50 ;  /* 0x000000321f19723e */ /* 0x000fc400000010ff */
[----:B------:R-:W-:Y:S01]  /*494a0*/  F2FP.BF16.F32.PACK_AB R30, R29, R28 ;  /* 0x0000001c1d1e723e */ /* 0x000fe200000010ff */
[C---:B------:R-:W-:Y:S01]  /*494b0*/  IMAD.WIDE.U32 R216, R210.reuse, 0x10, R216 ;  /* 0x00000010d2d87825 */ /* 0x040fe200078e00d8 */
[----:B------:R-:W-:Y:S02]  /*494c0*/  F2FP.BF16.F32.PACK_AB R31, R69, R68 ;  /* 0x00000044451f723e */ /* 0x000fe400000010ff */
[----:B------:R-:W-:Y:S02]  /*494d0*/  F2FP.BF16.F32.PACK_AB R29, R51, R39 ;  /* 0x00000027331d723e */ /* 0x000fe400000010ff */
[----:B------:R-:W-:Y:S01]  /*494e0*/  F2FP.BF16.F32.PACK_AB R28, R37, R36 ;  /* 0x00000024251c723e */ /* 0x000fe200000010ff */
[----:B------:R-:W-:Y:S01]  /*494f0*/  IMAD.WIDE.U32 R66, R210, 0x10, R66 ;  /* 0x00000010d2427825 */ /* 0x000fe200078e0042 */
[----:B------:R-:W-:Y:S02]  /*49500*/  F2FP.BF16.F32.PACK_AB R35, R71, R60 ;  /* 0x0000003c4723723e */ /* 0x000fe400000010ff */
[----:B------:R-:W-:-:S02]  /*49510*/  F2FP.BF16.F32.PACK_AB R34, R34, R65 ;  /* 0x000000412222723e */ /* 0x000fc400000010ff */
[----:B------:R-:W-:Y:S02]  /*49520*/  F2FP.BF16.F32.PACK_AB R33, R33, R64 ;  /* 0x000000402121723e */ /* 0x000fe400000010ff */
[----:B------:R-:W-:Y:S01]  /*49530*/  F2FP.BF16.F32.PACK_AB R32, R32, R62 ;  /* 0x0000003e2020723e */ /* 0x000fe200000010ff */
[----:B------:R0:W-:Y:S01]  /*49540*/  STG.E.128 desc[UR20][R206.64], R20 ;  /* 0x00000014ce007986 */ /* 0x0001e2000c101d14 */
        /* <DEDUP_REMOVED lines=10> */
.L_x_10821:
        /* <DEDUP_REMOVED lines=9> */
.L_x_27873:


//--------------------- .text._ZN10layer_norm31ln_parallel_residual_fwd_kernelINS_13Kernel_traitsI13__nv_bfloat16S2_fS2_fjLj7168ELj1ELj1ELj4ELj16ENS_18Kernel_traits_baseILj7168ES2_S2_fS2_fjLj128EEEEELb1ELb1ELb0EEEvNS_9FwdParamsE --------------------------
	.section	.text._ZN10layer_norm31ln_parallel_residual_fwd_kernelINS_13Kernel_traitsI13__nv_bfloat16S2_fS2_fjLj7168ELj1ELj1ELj4ELj16ENS_18Kernel_traits_baseILj7168ES2_S2_fS2_fjLj128EEEEELb1ELb1ELb0EEEvNS_9FwdParamsE,"ax",@progbits
	.align	128
        .global         _ZN10layer_norm31ln_parallel_residual_fwd_kernelINS_13Kernel_traitsI13__nv_bfloat16S2_fS2_fjLj7168ELj1ELj1ELj4ELj16ENS_18Kernel_traits_baseILj7168ES2_S2_fS2_fjLj128EEEEELb1ELb1ELb0EEEvNS_9FwdParamsE
        .type           _ZN10layer_norm31ln_parallel_residual_fwd_kernelINS_13Kernel_traitsI13__nv_bfloat16S2_fS2_fjLj7168ELj1ELj1ELj4ELj16ENS_18Kernel_traits_baseILj7168ES2_S2_fS2_fjLj128EEEEELb1ELb1ELb0EEEvNS_9FwdParamsE,@function
        .size           _ZN10layer_norm31ln_parallel_residual_fwd_kernelINS_13Kernel_traitsI13__nv_bfloat16S2_fS2_fjLj7168ELj1ELj1ELj4ELj16ENS_18Kernel_traits_baseILj7168ES2_S2_fS2_fjLj128EEEEELb1ELb1ELb0EEEvNS_9FwdParamsE,(.L_x_27874 - _ZN10layer_norm31ln_parallel_residual_fwd_kernelINS_13Kernel_traitsI13__nv_bfloat16S2_fS2_fjLj7168ELj1ELj1ELj4ELj16ENS_18Kernel_traits_baseILj7168ES2_S2_fS2_fjLj128EEEEELb1ELb1ELb0EEEvNS_9FwdParamsE)
        .other          _ZN10layer_norm31ln_parallel_residual_fwd_kernelINS_13Kernel_traitsI13__nv_bfloat16S2_fS2_fjLj7168ELj1ELj1ELj4ELj16ENS_18Kernel_traits_baseILj7168ES2_S2_fS2_fjLj128EEEEELb1ELb1ELb0EEEvNS_9FwdParamsE,@"STO_CUDA_ENTRY STV_DEFAULT"
_ZN10layer_norm31ln_parallel_residual_fwd_kernelINS_13Kernel_traitsI13__nv_bfloat16S2_fS2_fjLj7168ELj1ELj1ELj4ELj16ENS_18Kernel_traits_baseILj7168ES2_S2_fS2_fjLj128EEEEELb1ELb1ELb0EEEvNS_9FwdParamsE:
.text._ZN10layer_norm31ln_parallel_residual_fwd_kernelINS_13Kernel_traitsI13__nv_bfloat16S2_fS2_fjLj7168ELj1ELj1ELj4ELj16ENS_18Kernel_traits_baseILj7168ES2_S2_fS2_fjLj128EEEEELb1ELb1ELb0EEEvNS_9FwdParamsE:
        /* <DEDUP_REMOVED lines=12> */
[----:B---3--:R-:W2:Y:S01]  /*00c0*/  @P0 LDG.E.64 R2, desc[UR10][R2.64] ;  /* 0x0000000a02020981 */ /* 0x008ea2000c1e1b00 */
[----:B-1----:R-:W-:Y:S01]  /*00d0*/  @P0 IMAD.MOV.U32 R4, RZ, RZ, R30 ;  /* 0x000000ffff040224 */ /* 0x002fe200078e001e */
[----:B----4-:R-:W-:Y:S01]  /*00e0*/  @P0 MOV R5, R31 ;  /* 0x0000001f00050202 */ /* 0x010fe20000000f00 */
[----:B------:R-:W1:Y:S05]  /*00f0*/  @P0 LDC R7, c[0x0][0x460] ;  /* 0x00011800ff070b82 */ /* 0x000e6a0000000800 */
[----:B------:R-:W1:Y:S01]  /*0100*/  @P0 LDG.E.64 R4, desc[UR10][R4.64] ;  /* 0x0000000a04040981 */ /* 0x000e62000c1e1b00 */
[----:B0-----:R-:W-:Y:S01]  /*0110*/  UISETP.NE.U32.AND UP0, UPT, UR4, URZ, UPT ;  /* 0x000000ff0400728c */ /* 0x001fe2000bf05070 */
[----:B------:R-:W-:Y:S01]  /*0120*/  BSSY.RECONVERGENT B0, `(.L_x_10822) ;  /* 0x00000a7000007945 */ /* 0x000fe20003800200 */
[----:B------:R-:W0:Y:S01]  /*0130*/  S2UR UR6, SR_CTAID.X ;  /* 0x00000000000679c3 */ /* 0x000e220000002500 */
[----:B-----5:R-:W-:Y:S01]  /*0140*/  LOP3.LUT R207, R0, 0x1f, RZ, 0xc0, !PT ;  /* 0x0000001f00cf7812 */ /* 0x020fe200078ec0ff */
[----:B------:R-:W-:-:S06]  /*0150*/  UISETP.NE.AND.EX UP0, UPT, UR5, URZ, UPT, UP0 ;  /* 0x000000ff0500728c */ /* 0x000fcc000bf05300 */
[----:B------:R-:W0:Y:S02]  /*0160*/  LDC R205, c[0x0][0x360] ;  /* 0x0000d800ffcd7b82 */ /* 0x000e240000000800 */
[--C-:B0-----:R-:W-:Y:S01]  /*0170*/  IMAD R205, R205, UR6, R0.reuse ;  /* 0x00000006cdcd7c24 */ /* 0x101fe2000f8e0200 */
[----:B--2---:R-:W-:Y:S02]  /*0180*/  @P0 R2UR UR9, R3 ;  /* 0x00000000030902ca */ /* 0x004fe400000e0000 */
[----:B------:R-:W-:Y:S02]  /*0190*/  LOP3.LUT R3, R0, 0x60, RZ, 0xc0, !PT ;  /* 0x0000006000037812 */ /* 0x000fe400078ec0ff */
[----:B------:R-:W-:Y:S02]  /*01a0*/  @P0 R2UR UR8, R2 ;  /* 0x00000000020802ca */ /* 0x000fe400000e0000 */
[----:B------:R-:W-:Y:S02]  /*01b0*/  LOP3.LUT R206, R3, 0x1f, R0, 0xf8, !PT ;  /* 0x0000001f03ce7812 */ /* 0x000fe400078ef800 */
[----:B------:R-:W-:-:S02]  /*01c0*/  SHF.R.S32.HI R2, RZ, 0x1f, R9 ;  /* 0x0000001fff027819 */ /* 0x000fc40000011409 */
[----:B-1----:R-:W-:Y:S01]  /*01d0*/  @P0 IADD3 R30, P1, PT, R4, R7, RZ ;  /* 0x00000007041e0210 */ /* 0x002fe20007f3e0ff */
[----:B------:R-:W-:Y:S01]  /*01e0*/  IMAD.MOV.U32 R29, RZ, RZ, R206 ;  /* 0x000000ffff1d7224 */ /* 0x000fe200078e00ce */
[----:B------:R-:W-:Y:S01]  /*01f0*/  LEA.HI R2, R2, R9, RZ, 0x3 ;  /* 0x0000000902027211 */ /* 0x000fe200078f18ff */
[----:B------:R-:W-:Y:S02]  /*0200*/  UIADD3 UR20, UPT, UPT, UR9, -0x4498517b, URZ ;  /* 0xbb67ae8509147890 */ /* 0x000fe4000fffe0ff */
[----:B------:R-:W-:Y:S01]  /*0210*/  @P0 IMAD.X R31, RZ, RZ, R5, P1 ;  /* 0x000000ffff1f0224 */ /* 0x000fe200008e0605 */
[----:B------:R-:W-:Y:S01]  /*0220*/  SHF.R.S32.HI R28, RZ, 0x3, R2 ;  /* 0x00000003ff1c7819 */ /* 0x000fe20000011402 */
[----:B------:R-:W-:Y:S01]  /*0230*/  UIADD3 UR17, UPT, UPT, UR8, -0x61c88647, URZ ;  /* 0x9e3779b908117890 */ /* 0x000fe2000fffe0ff */
[----:B------:R-:W-:Y:S01]  /*0240*/  LOP3.LUT R5, R29, 0x7f, RZ, 0x3c, !PT ;  /* 0x0000007f1d057812 */ /* 0x000fe200078e3cff */
[----:B------:R-:W-:Y:S01]  /*0250*/  UIADD3 UR21, UPT, UPT, UR8, 0x3c6ef372, URZ ;  /* 0x3c6ef37208157890 */ /* 0x000fe2000fffe0ff */
[--C-:B------:R-:W-:Y:S01]  /*0260*/  SHF.R.U64 R204, R30, 0x2, R31.reuse ;  /* 0x000000021ecc7819 */ /* 0x100fe2000000121f */
[----:B------:R-:W-:Y:S01]  /*0270*/  UIADD3 UR22, UPT, UPT, UR9, 0x76cf5d0a, URZ ;  /* 0x76cf5d0a09167890 */ /* 0x000fe2000fffe0ff */
[----:B------:R-:W-:Y:S01]  /*0280*/  SHF.R.U32.HI R31, RZ, 0x2, R31 ;  /* 0x00000002ff1f7819 */ /* 0x000fe2000001161f */
[----:B------:R-:W-:Y:S01]  /*0290*/  IMAD.IADD R2, R28, 0x1, R5 ;  /* 0x000000011c027824 */ /* 0x000fe200078e0205 */
        /* <DEDUP_REMOVED lines=74> */
.L_x_10823:
        /* <DEDUP_REMOVED lines=25> */
[----:B---3--:R-:W-:-:S04]  /*08d0*/  @P2 IMAD.WIDE.U32 R10, R29, 0x10, R10 ;  /* 0x000000101d0a2825 */ /* 0x008fc800078e000a */
[----:B------:R-:W-:Y:S01]  /*08e0*/  @P2 VIADD R29, R29, 0x80 ;  /* 0x000000801d1d2836 */ /* 0x000fe20000000000 */
[----:B------:R0:W5:Y:S03]  /*08f0*/  @P2 LDG.E.128 R56, desc[UR10][R10.64] ;  /* 0x0000000a0a382981 */ /* 0x000166000c1e1d00 */
[C---:B----4-:R-:W-:Y:S01]  /*0900*/  @P3 IMAD.WIDE.U32 R12, R29.reuse, 0x10, R12 ;  /* 0x000000101d0c3825 */ /* 0x050fe200078e000c */
[----:B------:R-:W-:-:S04]  /*0910*/  @P3 IADD3 R29, PT, PT, R29, 0x80, RZ ;  /* 0x000000801d1d3810 */ /* 0x000fc80007ffe0ff */
[----:B------:R0:W5:Y:S01]  /*0920*/  @P3 LDG.E.128 R64, desc[UR10][R12.64] ;  /* 0x0000000a0c403981 */ /* 0x000162000c1e1d00 */
[----:B-1----:R-:W-:-:S05]  /*0930*/  @P4 IMAD.WIDE.U32 R14, R29, 0x10, R14 ;  /* 0x000000101d0e4825 */ /* 0x002fca00078e000e */
[----:B------:R0:W5:Y:S01]  /*0940*/  @P4 LDG.E.128 R72, desc[UR10][R14.64] ;  /* 0x0000000a0e484981 */ /* 0x000162000c1e1d00 */
[----:B------:R-:W-:Y:S01]  /*0950*/  IMAD.MOV.U32 R78, RZ, RZ, RZ ;  /* 0x000000ffff4e7224 */ /* 0x000fe200078e00ff */
[----:B------:R-:W-:Y:S01]  /*0960*/  CS2R R76, SRZ ;  /* 0x00000000004c7805 */ /* 0x000fe2000001ff00 */
[----:B------:R-:W-:Y:S01]  /*0970*/  IMAD.MOV.U32 R70, RZ, RZ, RZ ;  /* 0x000000ffff467224 */ /* 0x000fe200078e00ff */
[----:B------:R-:W-:Y:S01]  /*0980*/  CS2R R68, SRZ ;  /* 0x0000000000447805 */ /* 0x000fe2000001ff00 */
[----:B------:R-:W-:Y:S01]  /*0990*/  IMAD.MOV.U32 R62, RZ, RZ, RZ ;  /* 0x000000ffff3e7224 */ /* 0x000fe200078e00ff */
[----:B------:R-:W-:Y:S02]  /*09a0*/  CS2R R60, SRZ ;  /* 0x00000000003c7805 */ /* 0x000fe4000001ff00 */
[----:B------:R-:W-:Y:S01]  /*09b0*/  CS2R R52, SRZ ;  /* 0x0000000000347805 */ /* 0x000fe2000001ff00 */
[----:B------:R-:W-:Y:S01]  /*09c0*/  IMAD.MOV.U32 R46, RZ, RZ, RZ ;  /* 0x000000ffff2e7224 */ /* 0x000fe200078e00ff */
[----:B------:R-:W-:Y:S01]  /*09d0*/  CS2R R44, SRZ ;  /* 0x00000000002c7805 */ /* 0x000fe2000001ff00 */
[----:B------:R-:W-:Y:S01]  /*09e0*/  IMAD.MOV.U32 R38, RZ, RZ, RZ ;  /* 0x000000ffff267224 */ /* 0x000fe200078e00ff */
        /* <DEDUP_REMOVED lines=8> */
[----:B0-----:R-:W-:Y:S06]  /*0a70*/  @!P5 BRA `(.L_x_10824) ;  /* 0x000000000044d947 */ /* 0x001fec0003800000 */
[----:B------:R-:W0:Y:S02]  /*0a80*/  LDC.64 R80, c[0x0][0x3d0] ;  /* 0x0000f400ff507b82 */ /* 0x000e240000000a00 */
[----:B0-----:R-:W-:-:S06]  /*0a90*/  IMAD.WIDE.U32 R80, R29, 0x10, R80 ;  /* 0x000000101d507825 */ /* 0x001fcc00078e0050 */
        /* <DEDUP_REMOVED lines=14> */
[----:B------:R-:W-:-:S07]  /*0b80*/  CS2R R36, SRZ ;  /* 0x0000000000247805 */ /* 0x000fce000001ff00 */
.L_x_10824:
[----:B------:R-:W-:Y:S05]  /*0b90*/  BSYNC.RECONVERGENT B0 ;  /* 0x0000000000007941 */ /* 0x000fea0003800200 */
.L_x_10822:
[----:B------:R-:W0:Y:S02]  /*0ba0*/  LDCU UR4, c[0x0][0x384] ;  /* 0x00007080ff0477ac */ /* 0x000e240008000800 */
[----:B0-----:R-:W-:-:S06]  /*0bb0*/  UISETP.GE.AND UP0, UPT, UR6, UR4, UPT ;  /* 0x000000040600728c */ /* 0x001fcc000bf06270 */
[----:B------:R-:W-:-:S13]  /*0bc0*/  PLOP3.LUT P0, PT, PT, PT, UP0, 0x80, 0x8 ;  /* 0x000000000008781c */ /* 0x000fda0003f0f008 */
[----:B------:R-:W-:Y:S05]  /*0bd0*/  @P0 EXIT ;  /* 0x000000000000094d */ /* 0x000fea0003800000 */
[----:B------:R-:W-:Y:S01]  /*0be0*/  IMAD.HI.U32 R4, R205, -0x326172a9, RZ ;  /* 0xcd9e8d57cd047827 */ /* 0x000fe200078e00ff */
[C---:B------:R-:W-:Y:S01]  /*0bf0*/  LOP3.LUT R12, R28.reuse, 0x7f, RZ, 0xc0, !PT ;  /* 0x0000007f1c0c7812 */ /* 0x040fe200078ec0ff */
[----:B------:R-:W0:Y:S01]  /*0c00*/  LDCU.U8 UR4, c[0x0][0x410] ;  /* 0x00008200ff0477ac */ /* 0x000e220008000000 */
[----:B------:R-:W-:Y:S01]  /*0c10*/  SHF.L.U32 R28, R28, 0x1, RZ ;  /* 0x000000011c1c7819 */ /* 0x000fe200000006ff */
[----:B------:R-:W-:Y:S01]  /*0c20*/  IMAD.HI.U32 R5, R204, -0x2daee0ad, RZ ;  /* 0xd2511f53cc057827 */ /* 0x000fe200078e00ff */
[----:B------:R-:W-:-:S03]  /*0c30*/  LOP3.LUT R4, R31, UR8, R4, 0x96, !PT ;  /* 0x000000081f047c12 */ /* 0x000fc6000f8e9604 */
[----:B------:R-:W-:Y:S01]  /*0c40*/  HFMA2 R186, -RZ, RZ, 0, 0 ;  /* 0x00000000ffba7431 */ /* 0x000fe200000001ff */
[----:B------:R-:W-:Y:S01]  /*0c50*/  VIADDMNMX R3, R12, -R3, RZ, !PT ;  /* 0x800000030c037246 */ /* 0x000fe200078001ff */
[----:B------:R-:W-:Y:S01]  /*0c60*/  IMAD R9, R204, -0x2daee0ad, RZ ;  /* 0xd2511f53cc097824 */ /* 0x000fe200078e02ff */
[----:B------:R-:W-:Y:S01]  /*0c70*/  LOP3.LUT R5, R5, UR9, RZ, 0x3c, !PT ;  /* 0x0000000905057c12 */ /* 0x000fe2000f8e3cff */
[----:B------:R-:W-:Y:S01]  /*0c80*/  IMAD.HI.U32 R8, R4, -0x2daee0ad, RZ ;  /* 0xd2511f5304087827 */ /* 0x000fe200078e00ff */
[----:B------:R-:W-:Y:S01]  /*0c90*/  LOP3.LUT R28, R28, 0xffffff00, RZ, 0xc0, !PT ;  /* 0xffffff001c1c7812 */ /* 0x000fe200078ec0ff */
[----:B------:R-:W-:Y:S01]  /*0ca0*/  UPLOP3.LUT UP1, UPT, UPT, UPT, UPT, 0x40, 0x4 ;  /* 0x000000000004789c */ /* 0x000fe20003f2e870 */
[----:B------:R-:W-:Y:S01]  /*0cb0*/  VIMNMX R3, PT, PT, R3, 0x20, PT ;  /* 0x0000002003037848 */ /* 0x000fe20003fe0100 */
[----:B------:R-:W-:Y:S01]  /*0cc0*/  IMAD R7, R205, -0x326172a9, RZ ;  /* 0xcd9e8d57cd077824 */ /* 0x000fe200078e02ff */
[----:B------:R-:W-:Y:S01]  /*0cd0*/  LOP3.LUT R8, R9, UR20, R8, 0x96, !PT ;  /* 0x0000001409087c12 */ /* 0x000fe2000f8e9608 */
[----:B------:R-:W-:Y:S01]  /*0ce0*/  IMAD.HI.U32 R6, R5, -0x326172a9, RZ ;  /* 0xcd9e8d5705067827 */ /* 0x000fe200078e00ff */
[----:B-----5:R-:W-:Y:S01]  /*0cf0*/  PRMT R203, R87, 0x7632, R203 ;  /* 0x0000763257cb7816 */ /* 0x020fe200000000cb */
[----:B------:R-:W1:Y:S01]  /*0d00*/  LDCU UR7, c[0x0][0x408] ;  /* 0x00008100ff0777ac */ /* 0x000e620008000800 */
        /* <DEDUP_REMOVED lines=9> */
[C---:B------:R-:W-:Y:S01]  /*0da0*/  IMAD.HI.U32 R4, R6.reuse, -0x2daee0ad, RZ ;  /* 0xd2511f5306047827 */ /* 0x040fe200078e00ff */
[----:B------:R-:W-:Y:S01]  /*0db0*/  PRMT R199, R85, 0x7632, R199 ;  /* 0x0000763255c77816 */ /* 0x000fe200000000c7 */
[----:B------:R-:W3:Y:S01]  /*0dc0*/  LDCU UR16, c[0x0][0x400] ;  /* 0x00008000ff1077ac */ /* 0x000ee20008000800 */
        /* <DEDUP_REMOVED lines=9> */
[C---:B------:R-:W-:Y:S01]  /*0e60*/  IMAD.HI.U32 R6, R4.reuse, -0x326172a9, RZ ;  /* 0xcd9e8d5704067827 */ /* 0x040fe200078e00ff */
[----:B------:R-:W-:Y:S01]  /*0e70*/  PRMT R13, R77, 0x7632, R13 ;  /* 0x000076324d0d7816 */ /* 0x000fe2000000000d */
[----:B------:R-:W1:Y:S01]  /*0e80*/  LDCU.64 UR14, c[0x0][0x3a0] ;  /* 0x00007400ff0e77ac */ /* 0x000e620008000a00 */
[----:B------:R-:W-:Y:S01]  /*0e90*/  PRMT R14, R73, 0x7632, R14 ;  /* 0x00007632490e7816 */ /* 0x000fe2000000000e */
[----:B------:R-:W-:Y:S01]  /*0ea0*/  IMAD R8, R5, -0x2daee0ad, RZ ;  /* 0xd2511f5305087824 */ /* 0x000fe200078e02ff */
[----:B------:R-:W-:Y:S01]  /*0eb0*/  LOP3.LUT R6, R7, UR23, R6, 0x96, !PT ;  /* 0x0000001707067c12 */ /* 0x000fe2000f8e9606 */
[----:B------:R-:W-:Y:S01]  /*0ec0*/  IMAD R7, R4, -0x326172a9, RZ ;  /* 0xcd9e8d5704077824 */ /* 0x000fe200078e02ff */
[----:B------:R-:W-:Y:S01]  /*0ed0*/  PRMT R15, R76, 0x7632, R15 ;  /* 0x000076324c0f7816 */ /* 0x000fe2000000000f */
[----:B------:R-:W-:Y:S01]  /*0ee0*/  IMAD.HI.U32 R4, R9, -0x326172a9, RZ ;  /* 0xcd9e8d5709047827 */ /* 0x000fe200078e00ff */
[----:B------:R-:W-:Y:S01]  /*0ef0*/  PRMT R16, R72, 0x7632, R16 ;  /* 0x0000763248107816 */ /* 0x000fe20000000010 */
[----:B------:R-:W1:Y:S01]  /*0f00*/  LDCU.64 UR18, c[0x0][0x380] ;  /* 0x00007000ff1277ac */ /* 0x000e620008000a00 */
[----:B------:R-:W-:Y:S01]  /*0f10*/  PRMT R17, R71, 0x7632, R17 ;  /* 0x0000763247117816 */ /* 0x000fe20000000011 */
[----:B------:R-:W-:Y:S01]  /*0f20*/  IMAD.HI.U32 R5, R6, -0x2daee0ad, RZ ;  /* 0xd2511f5306057827 */ /* 0x000fe200078e00ff */
[----:B------:R-:W-:Y:S01]  /*0f30*/  LOP3.LUT R4, R7, UR25, R4, 0x96, !PT ;  /* 0x0000001907047c12 */ /* 0x000fe2000f8e9604 */
[----:B0-----:R-:W-:Y:S01]  /*0f40*/  UISETP.NE.AND UP2, UPT, UR4, URZ, UPT ;  /* 0x000000ff0400728c */ /* 0x001fe2000bf45270 */
[----:B------:R-:W-:Y:S01]  /*0f50*/  PRMT R18, R67, 0x7632, R18 ;  /* 0x0000763243127816 */ /* 0x000fe20000000012 */
[----:B------:R-:W-:Y:S01]  /*0f60*/  IMAD R9, R9, -0x326172a9, RZ ;  /* 0xcd9e8d5709097824 */ /* 0x000fe200078e02ff */
[----:B------:R-:W-:Y:S01]  /*0f70*/  LOP3.LUT R5, R8, UR26, R5, 0x96, !PT ;  /* 0x0000001a08057c12 */ /* 0x000fe2000f8e9605 */
[----:B------:R-:W-:Y:S01]  /*0f80*/  IMAD R8, R6, -0x2daee0ad, RZ ;  /* 0xd2511f5306087824 */ /* 0x000fe200078e02ff */
[----:B------:R-:W-:Y:S01]  /*0f90*/  PRMT R19, R70, 0x7632, R19 ;  /* 0x0000763246137816 */ /* 0x000fe20000000013 */
[----:B------:R-:W-:Y:S01]  /*0fa0*/  IMAD.HI.U32 R7, R4, -0x2daee0ad, RZ ;  /* 0xd2511f5304077827 */ /* 0x000fe200078e00ff */
[----:B------:R-:W-:-:S02]  /*0fb0*/  PRMT R20, R66, 0x7632, R20 ;  /* 0x0000763242147816 */ /* 0x000fc40000000014 */
[----:B------:R-:W-:Y:S01]  /*0fc0*/  PRMT R21, R69, 0x7632, R21 ;  /* 0x0000763245157816 */ /* 0x000fe20000000015 */
[----:B------:R-:W-:Y:S01]  /*0fd0*/  IMAD.HI.U32 R6, R5, -0x326172a9, RZ ;  /* 0xcd9e8d5705067827 */ /* 0x000fe200078e00ff */
[----:B------:R-:W-:Y:S02]  /*0fe0*/  LOP3.LUT R7, R8, UR28, R7, 0x96, !PT ;  /* 0x0000001c08077c12 */ /* 0x000fe4000f8e9607 */
        /* <DEDUP_REMOVED lines=16> */
[----:B------:R-:W-:Y:S01]  /*10f0*/  IMAD R7, R7, -0x326172a9, RZ ;  /* 0xcd9e8d5707077824 */ /* 0x000fe200078e02ff */
[----:B------:R-:W-:Y:S01]  /*1100*/  PRMT R160, R56, 0x7632, R160 ;  /* 0x0000763238a07816 */ /* 0x000fe200000000a0 */
[----:B------:R-:W-:Y:S01]  /*1110*/  IMAD.HI.U32 R6, R4, -0x326172a9, RZ ;  /* 0xcd9e8d5704067827 */ /* 0x000fe200078e00ff */
[----:B------:R-:W-:-:S02]  /*1120*/  LOP3.LUT R8, R9, UR32, R8, 0x96, !PT ;  /* 0x0000002009087c12 */ /* 0x000fc4000f8e9608 */
[----:B------:R-:W-:Y:S01]  /*1130*/  PRMT R161, R55, 0x7632, R161 ;  /* 0x0000763237a17816 */ /* 0x000fe200000000a1 */
[----:B------:R-:W-:Y:S01]  /*1140*/  IMAD R88, R3, 0x8, R28 ;  /* 0x0000000803587824 */ /* 0x000fe200078e021c */
[----:B------:R-:W-:Y:S01]  /*1150*/  LOP3.LUT R6, R7, UR31, R6, 0x96, !PT ;  /* 0x0000001f07067c12 */ /* 0x000fe2000f8e9606 */
[----:B------:R-:W-:Y:S01]  /*1160*/  IMAD R7, R4, -0x326172a9, RZ ;  /* 0xcd9e8d5704077824 */ /* 0x000fe200078e02ff */
[----:B------:R-:W-:Y:S01]  /*1170*/  PRMT R162, R51, 0x7632, R162 ;  /* 0x0000763233a27816 */ /* 0x000fe200000000a2 */
[----:B------:R-:W-:Y:S01]  /*1180*/  IMAD.HI.U32 R4, R8, -0x326172a9, RZ ;  /* 0xcd9e8d5708047827 */ /* 0x000fe200078e00ff */
[----:B------:R-:W-:Y:S02]  /*1190*/  I2FP.F32.U32 R88, R88 ;  /* 0x0000005800587245 */ /* 0x000fe40000201000 */
[----:B------:R-:W-:Y:S01]  /*11a0*/  PRMT R163, R54, 0x7632, R163 ;  /* 0x0000763236a37816 */ /* 0x000fe200000000a3 */
[----:B------:R-:W-:Y:S01]  /*11b0*/  IMAD R10, R5, -0x2daee0ad, RZ ;  /* 0xd2511f53050a7824 */ /* 0x000fe200078e02ff */
[----:B------:R-:W-:Y:S01]  /*11c0*/  LOP3.LUT R187, R7, UR33, R4, 0x96, !PT ;  /* 0x0000002107bb7c12 */ /* 0x000fe2000f8e9604 */
[----:B------:R-:W-:Y:S01]  /*11d0*/  IMAD.HI.U32 R5, R6, -0x2daee0ad, RZ ;  /* 0xd2511f5306057827 */ /* 0x000fe200078e00ff */
[----:B------:R0:W0:Y:S01]  /*11e0*/  MUFU.RCP R178, R88 ;  /* 0x0000005800b27308 */ /* 0x0000220000001000 */
[----:B------:R-:W-:-:S02]  /*11f0*/  PRMT R164, R50, 0x7632, R164 ;  /* 0x0000763232a47816 */ /* 0x000fc400000000a4 */
[----:B------:R-:W-:Y:S01]  /*1200*/  IMAD R9, R207, -0x20, R12 ;  /* 0xffffffe0cf097824 */ /* 0x000fe200078e020c */
[----:B------:R-:W-:Y:S01]  /*1210*/  LOP3.LUT R188, R10, UR34, R5, 0x96, !PT ;  /* 0x000000220abc7c12 */ /* 0x000fe2000f8e9605 */
[----:B------:R-:W-:Y:S01]  /*1220*/  IMAD R6, R6, -0x2daee0ad, RZ ;  /* 0xd2511f5306067824 */ /* 0x000fe200078e02ff */
[----:B------:R-:W-:Y:S01]  /*1230*/  PRMT R10, R75, 0x7632, R10 ;  /* 0x000076324b0a7816 */ /* 0x000fe2000000000a */
[----:B------:R-:W-:Y:S01]  /*1240*/  IMAD.HI.U32 R7, R187, -0x2daee0ad, RZ ;  /* 0xd2511f53bb077827 */ /* 0x000fe200078e00ff */
[----:B------:R-:W-:Y:S02]  /*1250*/  VIMNMX R9, PT, PT, RZ, R9, !PT ;  /* 0x00000009ff097248 */ /* 0x000fe40007fe0100 */
[----:B------:R-:W-:Y:S01]  /*1260*/  PRMT R12, R74, 0x7632, R12 ;  /* 0x000076324a0c7816 */ /* 0x000fe2000000000c */
[----:B------:R-:W-:Y:S01]  /*1270*/  IMAD R5, R8, -0x326172a9, RZ ;  /* 0xcd9e8d5708057824 */ /* 0x000fe200078e02ff */
[----:B------:R-:W-:Y:S01]  /*1280*/  VIMNMX R9, PT, PT, R9, 0x20, PT ;  /* 0x0000002009097848 */ /* 0x000fe20003fe0100 */
[----:B------:R-:W-:Y:S01]  /*1290*/  IMAD.HI.U32 R4, R188, -0x326172a9, RZ ;  /* 0xcd9e8d57bc047827 */ /* 0x000fe200078e00ff */
[----:B------:R-:W-:-:S02]  /*12a0*/  LOP3.LUT R7, R6, UR36, R7, 0x96, !PT ;  /* 0x0000002406077c12 */ /* 0x000fc4000f8e9607 */
[----:B------:R-:W-:Y:S01]  /*12b0*/  PRMT R8, R80, 0x7632, R8 ;  /* 0x0000763250087816 */ /* 0x000fe20000000008 */
[----:B------:R-:W-:Y:S01]  /*12c0*/  IMAD R3, R9, 0x8, R28 ;  /* 0x0000000809037824 */ /* 0x000fe200078e021c */
[----:B------:R-:W-:Y:S01]  /*12d0*/  LOP3.LUT R6, R5, UR35, R4, 0x96, !PT ;  /* 0x0000002305067c12 */ /* 0x000fe2000f8e9604 */
[----:B------:R-:W-:Y:S01]  /*12e0*/  IMAD.MOV.U32 R4, RZ, RZ, R31 ;  /* 0x000000ffff047224 */ /* 0x000fe200078e001f */
[----:B------:R-:W-:Y:S01]  /*12f0*/  LOP3.LUT R5, R30, 0x3, RZ, 0xc0, !PT ;  /* 0x000000031e057812 */ /* 0x000fe200078ec0ff */
[----:B------:R-:W-:Y:S01]  /*1300*/  IMAD R187, R187, -0x2daee0ad, RZ ;  /* 0xd2511f53bbbb7824 */ /* 0x000fe200078e02ff */
[----:B------:R-:W-:Y:S01]  /*1310*/  PRMT R9, R79, 0x7632, R9 ;  /* 0x000076324f097816 */ /* 0x000fe20000000009 */
[----:B------:R-:W-:Y:S01]  /*1320*/  IMAD R188, R188, -0x326172a9, RZ ;  /* 0xcd9e8d57bcbc7824 */ /* 0x000fe200078e02ff */
        /* <DEDUP_REMOVED lines=22> */
[----:B01234-:R-:W-:-:S07]  /*1490*/  PRMT R185, R32, 0x7632, R185 ;  /* 0x0000763220b97816 */ /* 0x01ffce00000000b9 */
.L_x_11713:
[----:B------:R-:W-:Y:S01]  /*14a0*/  UIMAD UR4, UR6, UR37, URZ ;  /* 0x00000025060472a4 */ /* 0x000fe2000f8e02ff */
[----:B------:R-:W-:Y:S01]  /*14b0*/  LOP3.LUT P0, RZ, R208, 0x800, RZ, 0xc0, !PT ;  /* 0x00000800d0ff7812 */ /* 0x000fe2000780c0ff */
[----:B------:R-:W-:Y:S02]  /*14c0*/  BSSY.RECONVERGENT B0, `(.L_x_10825) ;  /* 0x00007ce000007945 */ /* 0x000fe40003800200 */
[----:B------:R-:W-:-:S04]  /*14d0*/  USHF.R.S32.HI UR5, URZ, 0x1f, UR4 ;  /* 0x0000001fff057899 */ /* 0x000fc80008011404 */
[----:B------:R-:W-:-:S06]  /*14e0*/  ULEA.HI UR5, UR5, UR4, URZ, 0x3 ;  /* 0x0000000405057291 */ /* 0x000fcc000f8f18ff */
[----:B------:R-:W-:-:S05]  /*14f0*/  IMAD.U32 R209, RZ, RZ, UR5 ;  /* 0x00000005ffd17e24 */ /* 0x000fca000f8e00ff */
[----:B------:R-:W-:-:S05]  /*1500*/  LEA.HI.SX32 R209, R209, R206, 0x1d ;  /* 0x000000ced1d17211 */ /* 0x000fca00078feaff */
[----:B------:R-:W-:Y:S01]  /*1510*/  IMAD.MOV.U32 R215, RZ, RZ, R209 ;  /* 0x000000ffffd77224 */ /* 0x000fe200078e00d1 */
[----:B01234-:R-:W-:Y:S06]  /*1520*/  @!P0 BRA `(.L_x_10826) ;  /* 0x0000007c001c8947 */ /* 0x01ffec0003800000 */
        /* <DEDUP_REMOVED lines=33> */
.L_x_10830:
        /* <DEDUP_REMOVED lines=13> */
.L_x_10832:
[----:B------:R-:W-:Y:S05]  /*1810*/  BSYNC.RECONVERGENT B2 ;  /* 0x0000000000027941 */ /* 0x000fea0003800200 */
.L_x_10831:
        /* <DEDUP_REMOVED lines=42> */
.L_x_10829:
[----:B------:R-:W-:Y:S05]  /*1ac0*/  BSYNC.RECONVERGENT B1 ;  /* 0x0000000000017941 */ /* 0x000fea0003800200 */
.L_x_10828:
[----:B------:R-:W0:Y:S01]  /*1ad0*/  LDC R157, c[0x0][0x404] ;  /* 0x00010100ff9d7b82 */ /* 0x000e220000000800 */
[----:B------:R-:W-:Y:S01]  /*1ae0*/  I2FP.F32.U32 R100, R100 ;  /* 0x0000006400647245 */ /* 0x000fe20000201000 */
[----:B------:R-:W-:Y:S01]  /*1af0*/  IMAD.MOV.U32 R159, RZ, RZ, 0x2f800000 ;  /* 0x2f800000ff9f7424 */ /* 0x000fe200078e00ff */
[----:B------:R-:W-:Y:S01]  /*1b00*/  ISETP.NE.AND P2, PT, R101, 0x1, PT ;  /* 0x000000016500780c */ /* 0x000fe20003f45270 */
[----:B------:R-:W-:Y:S01]  /*1b10*/  BSSY.RECONVERGENT B1, `(.L_x_10833) ;  /* 0x000004b000017945 */ /* 0x000fe20003800200 */
[----:B------:R-:W-:Y:S01]  /*1b20*/  LOP3.LUT R208, R208, 0xffffffef, RZ, 0xc0, !PT ;  /* 0xffffffefd0d07812 */ /* 0x000fe200078ec0ff */
[----:B------:R-:W-:Y:S01]  /*1b30*/  FFMA.FTZ R100, R100, R159, 1.1641532182693481445e-10 ;  /* 0x2f00000064647423 */ /* 0x000fe2000001009f */
[----:B------:R-:W-:Y:S02]  /*1b40*/  HFMA2 R102, -RZ, RZ, 0, 1.1920928955078125e-07 ;  /* 0x00000002ff667431 */ /* 0x000fe400000001ff */
[C---:B-----5:R-:W-:Y:S01]  /*1b50*/  IMAD.U32 R158, R104.reuse, 0x10000, RZ ;  /* 0x00010000689e7824 */ /* 0x060fe200078e00ff */
[----:B------:R-:W-:Y:S01]  /*1b60*/  PRMT R104, R104, 0x7632, R104 ;  /* 0x0000763268687816 */ /* 0x000fe20000000068 */
[----:B------:R-:W-:Y:S01]  /*1b70*/  IMAD.MOV.U32 R5, RZ, RZ, R188 ;  /* 0x000000ffff057224 */ /* 0x000fe200078e00bc */
[----:B0-----:R-:W-:-:S13]  /*1b80*/  FSETP.LE.FTZ.AND P3, PT, R100, R157, PT ;  /* 0x0000009d6400720b */ /* 0x001fda0003f73000 */
        /* <DEDUP_REMOVED lines=10> */
.L_x_10835:
        /* <DEDUP_REMOVED lines=13> */
.L_x_10837:
[----:B------:R-:W-:Y:S05]  /*1d00*/  BSYNC.RECONVERGENT B2 ;  /* 0x0000000000027941 */ /* 0x000fea0003800200 */
.L_x_10836:
        /* <DEDUP_REMOVED lines=43> */
.L_x_10834:
[----:B------:R-:W-:Y:S05]  /*1fc0*/  BSYNC.RECONVERGENT B1 ;  /* 0x0000000000017941 */ /* 0x000fea0003800200 */
.L_x_10833:
[----:B------:R-:W-:Y:S01]  /*1fd0*/  I2FP.F32.U32 R100, R5 ;  /* 0x0000000500647245 */ /* 0x000fe20000201000 */
[----:B------:R-:W-:Y:S01]  /*1fe0*/  BSSY.RECONVERGENT B1, `(.L_x_10838) ;  /* 0x000004b000017945 */ /* 0x000fe20003800200 */
[----:B------:R-:W-:Y:S01]  /*1ff0*/  ISETP.NE.AND P2, PT, R102, 0x1, PT ;  /* 0x000000016600780c */ /* 0x000fe20003f45270 */
[----:B------:R-:W-:Y:S01]  /*2000*/  IMAD.U32 R210, R104, 0x10000, RZ ;  /* 0x0001000068d27824 */ /* 0x000fe200078e00ff */
[----:B------:R-:W-:Y:S01]  /*2010*/  LOP3.LUT R208, R208, 0xfffffff7, RZ, 0xc0, !PT ;  /* 0xfffffff7d0d07812 */ /* 0x000fe200078ec0ff */
[----:B------:R-:W-:Y:S01]  /*2020*/  FFMA.FTZ R100, R100, R159, 1.1641532182693481445e-10 ;  /* 0x2f00000064647423 */ /* 0x000fe2000001009f */
[----:B------:R-:W-:Y:S02]  /*2030*/  IMAD.MOV.U32 R101, RZ, RZ, 0x2 ;  /* 0x00000002ff657424 */ /* 0x000fe400078e00ff */
[----:B------:R-:W-:Y:S02]  /*2040*/  IMAD.MOV.U32 R5, RZ, RZ, R188 ;  /* 0x000000ffff057224 */ /* 0x000fe400078e00bc */
[----:B------:R-:W-:-:S13]  /*2050*/  FSETP.LE.FTZ.AND P3, PT, R100, R157, PT ;  /* 0x0000009d6400720b */ /* 0x000fda0003f73000 */
        /* <DEDUP_REMOVED lines=10> */
.L_x_10840:
        /* <DEDUP_REMOVED lines=13> */
.L_x_10842:
[----:B------:R-:W-:Y:S05]  /*21d0*/  BSYNC.RECONVERGENT B2 ;  /* 0x0000000000027941 */ /* 0x000fea0003800200 */
.L_x_10841:
        /* <DEDUP_REMOVED lines=43> */
.L_x_10839:
[----:B------:R-:W-:Y:S05]  /*2490*/  BSYNC.RECONVERGENT B1 ;  /* 0x0000000000017941 */ /* 0x000fea0003800200 */
.L_x_10838:
[----:B------:R-:W-:Y:S01]  /*24a0*/  I2FP.F32.U32 R100, R5 ;  /* 0x0000000500647245 */ /* 0x000fe20000201000 */
[----:B------:R-:W-:Y:S01]  /*24b0*/  BSSY.RECONVERGENT B1, `(.L_x_10843) ;  /* 0x000004c000017945 */ /* 0x000fe20003800200 */
[----:B------:R-:W-:Y:S01]  /*24c0*/  ISETP.NE.AND P2, PT, R101, 0x1, PT ;  /* 0x000000016500780c */ /* 0x000fe20003f45270 */
[----:B------:R-:W-:Y:S01]  /*24d0*/  HFMA2 R102, -RZ, RZ, 0, 1.1920928955078125e-07 ;  /* 0x00000002ff667431 */ /* 0x000fe200000001ff */
[----:B------:R-:W-:Y:S01]  /*24e0*/  LOP3.LUT R208, R208, 0xfffffffb, RZ, 0xc0, !PT ;  /* 0xfffffffbd0d07812 */ /* 0x000fe200078ec0ff */
[----:B------:R-:W-:Y:S01]  /*24f0*/  FFMA.FTZ R100, R100, R159, 1.1641532182693481445e-10 ;  /* 0x2f00000064647423 */ /* 0x000fe2000001009f */
[C---:B------:R-:W-:Y:S01]  /*2500*/  IMAD.U32 R187, R105.reuse, 0x10000, RZ ;  /* 0x0001000069bb7824 */ /* 0x040fe200078e00ff */
[----:B------:R-:W-:Y:S01]  /*2510*/  PRMT R212, R105, 0x7632, R212 ;  /* 0x0000763269d47816 */ /* 0x000fe200000000d4 */
[----:B------:R-:W-:Y:S02]  /*2520*/  IMAD.MOV.U32 R5, RZ, RZ, R188 ;  /* 0x000000ffff057224 */ /* 0x000fe400078e00bc */
[----:B------:R-:W-:-:S13]  /*2530*/  FSETP.LE.FTZ.AND P3, PT, R100, R157, PT ;  /* 0x0000009d6400720b */ /* 0x000fda0003f73000 */
        /* <DEDUP_REMOVED lines=10> */
.L_x_10845:
        /* <DEDUP_REMOVED lines=13> */
.L_x_10847:
[----:B------:R-:W-:Y:S05]  /*26b0*/  BSYNC.RECONVERGENT B2 ;  /* 0x0000000000027941 */ /* 0x000fea0003800200 */
.L_x_10846:
        /* <DEDUP_REMOVED lines=43> */
.L_x_10844:
[----:B------:R-:W-:Y:S05]  /*2970*/  BSYNC.RECONVERGENT B1 ;  /* 0x0000000000017941 */ /* 0x000fea0003800200 */
.L_x_10843:
        /* <DEDUP_REMOVED lines=19> */
.L_x_10850:
        /* <DEDUP_REMOVED lines=13> */
.L_x_10852:
[----:B------:R-:W-:Y:S05]  /*2b80*/  BSYNC.RECONVERGENT B2 ;  /* 0x0000000000027941 */ /* 0x000fea0003800200 */
.L_x_10851:
        /* <DEDUP_REMOVED lines=43> */
.L_x_10849:
[----:B------:R-:W-:Y:S05]  /*2e40*/  BSYNC.RECONVERGENT B1 ;  /* 0x0000000000017941 */ /* 0x000fea0003800200 */
.L_x_10848:
[----:B------:R-:W-:Y:S01]  /*2e50*/  ISETP.NE.AND P3, PT, R101, 0x1, PT ;  /* 0x000000016500780c */ /* 0x000fe20003f65270 */
[----:B------:R-:W-:Y:S01]  /*2e60*/  BSSY.RECONVERGENT B1, `(.L_x_10853) ;  /* 0x000004a000017945 */ /* 0x000fe20003800200 */
[----:B------:R-:W-:Y:S01]  /*2e70*/  I2FP.F32.U32 R100, R5 ;  /* 0x0000000500647245 */ /* 0x000fe20000201000 */
[----:B------:R-:W-:Y:S02]  /*2e80*/  HFMA2 R102, -RZ, RZ, 0, 1.1920928955078125e-07 ;  /* 0x00000002ff667431 */ /* 0x000fe400000001ff */
[C---:B------:R-:W-:Y:S01]  /*2e90*/  IMAD.U32 R211, R106.reuse, 0x10000, RZ ;  /* 0x000100006ad37824 */ /* 0x040fe200078e00ff */
[----:B------:R-:W-:Y:S01]  /*2ea0*/  PRMT R106, R106, 0x7632, R106 ;  /* 0x000076326a6a7816 */ /* 0x000fe2000000006a */
[----:B------:R-:W-:Y:S02]  /*2eb0*/  IMAD.MOV.U32 R5, RZ, RZ, R188 ;  /* 0x000000ffff057224 */ /* 0x000fe400078e00bc */
[----:B------:R-:W-:-:S05]  /*2ec0*/  FFMA.FTZ R100, R100, R159, 1.1641532182693481445e-10 ;  /* 0x2f00000064647423 */ /* 0x000fca000001009f */
[----:B------:R-:W-:Y:S01]  /*2ed0*/  FSETP.LE.FTZ.AND P2, PT, R100, R157, PT ;  /* 0x0000009d6400720b */ /* 0x000fe20003f53000 */
        /* <DEDUP_REMOVED lines=9> */
.L_x_10855:
        /* <DEDUP_REMOVED lines=13> */
.L_x_10857:
[----:B------:R-:W-:Y:S05]  /*3040*/  BSYNC.RECONVERGENT B2 ;  /* 0x0000000000027941 */ /* 0x000fea0003800200 */
.L_x_10856:
        /* <DEDUP_REMOVED lines=43> */
.L_x_10854:
[----:B------:R-:W-:Y:S05]  /*3300*/  BSYNC.RECONVERGENT B1 ;  /* 0x0000000000017941 */ /* 0x000fea0003800200 */
.L_x_10853:
[----:B------:R-:W-:Y:S01]  /*3310*/  ISETP.NE.AND P4, PT, R102, 0x1, PT ;  /* 0x000000016600780c */ /* 0x000fe20003f85270 */
[----:B------:R-:W-:Y:S01]  /*3320*/  BSSY.RECONVERGENT B1, `(.L_x_10858) ;  /* 0x0000049000017945 */ /* 0x000fe20003800200 */
[----:B------:R-:W-:Y:S01]  /*3330*/  I2FP.F32.U32 R100, R5 ;  /* 0x0000000500647245 */ /* 0x000fe20000201000 */
[----:B------:R-:W-:Y:S02]  /*3340*/  IMAD.U32 R106, R106, 0x10000, RZ ;  /* 0x000100006a6a7824 */ /* 0x000fe400078e00ff */
[----:B------:R-:W-:Y:S02]  /*3350*/  IMAD.MOV.U32 R103, RZ, RZ, 0x2 ;  /* 0x00000002ff677424 */ /* 0x000fe400078e00ff */
[----:B------:R-:W-:Y:S01]  /*3360*/  FFMA.FTZ R100, R100, R159, 1.1641532182693481445e-10 ;  /* 0x2f00000064647423 */ /* 0x000fe2000001009f */
[----:B------:R-:W-:-:S04]  /*3370*/  IMAD.MOV.U32 R5, RZ, RZ, R188 ;  /* 0x000000ffff057224 */ /* 0x000fc800078e00bc */
[----:B------:R-:W-:Y:S01]  /*3380*/  FSETP.LE.FTZ.AND P3, PT, R100, R157, PT ;  /* 0x0000009d6400720b */ /* 0x000fe20003f73000 */
        /* <DEDUP_REMOVED lines=9> */
.L_x_10860:
        /* <DEDUP_REMOVED lines=13> */
.L_x_10862:
[----:B------:R-:W-:Y:S05]  /*34f0*/  BSYNC.RECONVERGENT B2 ;  /* 0x0000000000027941 */ /* 0x000fea0003800200 */
.L_x_10861:
        /* <DEDUP_REMOVED lines=43> */
.L_x_10859:
[----:B------:R-:W-:Y:S05]  /*37b0*/  BSYNC.RECONVERGENT B1 ;  /* 0x0000000000017941 */ /* 0x000fea0003800200 */
.L_x_10858:
        /* <DEDUP_REMOVED lines=18> */
.L_x_10865:
        /* <DEDUP_REMOVED lines=13> */
.L_x_10867:
[----:B------:R-:W-:Y:S05]  /*39b0*/  BSYNC.RECONVERGENT B2 ;  /* 0x0000000000027941 */ /* 0x000fea0003800200 */
.L_x_10866:
        /* <DEDUP_REMOVED lines=43> */
.L_x_10864:
[----:B------:R-:W-:Y:S05]  /*3c70*/  BSYNC.RECONVERGENT B1 ;  /* 0x0000000000017941 */ /* 0x000fea0003800200 */
.L_x_10863:
[----:B------:R-:W-:Y:S01]  /*3c80*/  I2FP.F32.U32 R100, R101 ;  /* 0x0000006500647245 */ /* 0x000fe20000201000 */
[----:B------:R-:W-:Y:S01]  /*3c90*/  FMUL.FTZ R158, R158, UR7 ;  /* 0x000000079e9e7c20 */ /* 0x000fe20008410000 */
[----:B------:R-:W-:Y:S01]  /*3ca0*/  P2R R102, PR, RZ, 0x2 ;  /* 0x00000002ff667803 */ /* 0x000fe20000000000 */
[----:B------:R-:W-:Y:S01]  /*3cb0*/  FMUL.FTZ R210, R210, UR7 ;  /* 0x00000007d2d27c20 */ /* 0x000fe20008410000 */
[----:B------:R-:W-:Y:S01]  /*3cc0*/  LOP3.LUT P1, RZ, R208, 0x10, RZ, 0xc0, !PT ;  /* 0x00000010d0ff7812 */ /* 0x000fe2000782c0ff */
[----:B------:R-:W-:Y:S01]  /*3cd0*/  FFMA.FTZ R214, R100, R159, 1.1641532182693481445e-10 ;  /* 0x2f00000064d67423 */ /* 0x000fe2000001009f */
[----:B------:R-:W-:Y:S01]  /*3ce0*/  P2R R103, PR, RZ, 0x1 ;  /* 0x00000001ff677803 */ /* 0x000fe20000000000 */
[----:B------:R-:W-:Y:S01]  /*3cf0*/  FMUL.FTZ R212, R212, UR7 ;  /* 0x00000007d4d47c20 */ /* 0x000fe20008410000 */
[C---:B------:R-:W-:Y:S01]  /*3d00*/  LOP3.LUT P0, RZ, R208.reuse, 0x8, RZ, 0xc0, !PT ;  /* 0x00000008d0ff7812 */ /* 0x040fe2000780c0ff */
[----:B------:R-:W-:Y:S01]  /*3d10*/  IMAD.U32 R107, R107, 0x10000, RZ ;  /* 0x000100006b6b7824 */ /* 0x000fe200078e00ff */
[----:B------:R-:W-:Y:S01]  /*3d20*/  LOP3.LUT P5, RZ, R208, 0x2, RZ, 0xc0, !PT ;  /* 0x00000002d0ff7812 */ /* 0x000fe200078ac0ff */
[----:B------:R-:W-:Y:S01]  /*3d30*/  FMUL.FTZ R213, R213, UR7 ;  /* 0x00000007d5d57c20 */ /* 0x000fe20008410000 */
[----:B------:R-:W-:Y:S01]  /*3d40*/  FSEL R100, R158, RZ, P1 ;  /* 0x000000ff9e647208 */ /* 0x000fe20000800000 */
[----:B------:R-:W-:Y:S01]  /*3d50*/  FMUL.FTZ R105, R106, UR7 ;  /* 0x000000076a697c20 */ /* 0x000fe20008410000 */
[----:B------:R-:W-:Y:S01]  /*3d60*/  ISETP.NE.AND P1, PT, R102, RZ, PT ;  /* 0x000000ff6600720c */ /* 0x000fe20003f25270 */
[----:B------:R-:W-:Y:S01]  /*3d70*/  FMUL.FTZ R211, R211, UR7 ;  /* 0x00000007d3d37c20 */ /* 0x000fe20008410000 */
[----:B------:R-:W-:Y:S01]  /*3d80*/  FSEL R101, R210, RZ, P0 ;  /* 0x000000ffd2657208 */ /* 0x000fe20000000000 */
[----:B------:R-:W-:Y:S01]  /*3d90*/  FMUL.FTZ R187, R187, UR7 ;  /* 0x00000007bbbb7c20 */ /* 0x000fe20008410000 */
[----:B------:R-:W-:Y:S01]  /*3da0*/  ISETP.NE.AND P0, PT, R103, RZ, PT ;  /* 0x000000ff6700720c */ /* 0x000fe20003f05270 */
[----:B------:R-:W-:Y:S01]  /*3db0*/  FMUL.FTZ R107, R107, UR7 ;  /* 0x000000076b6b7c20 */ /* 0x000fe20008410000 */
[----:B------:R-:W-:-:S02]  /*3dc0*/  FSEL R103, R212, RZ, P5 ;  /* 0x000000ffd4677208 */ /* 0x000fc40002800000 */
[----:B------:R-:W-:Y:S02]  /*3dd0*/  LOP3.LUT P6, RZ, R208, 0x4, RZ, 0xc0, !PT ;  /* 0x00000004d0ff7812 */ /* 0x000fe400078cc0ff */
[----:B------:R-:W-:Y:S02]  /*3de0*/  FSETP.GTU.FTZ.AND P5, PT, R214, R157, PT ;  /* 0x0000009dd600720b */ /* 0x000fe40003fbc000 */
        /* <DEDUP_REMOVED lines=12> */
[----:B------:R-:W-:Y:S01]  /*3eb0*/  PLOP3.LUT P5, PT, P5, PT, PT, 0x8, 0x80 ;  /* 0x000000000080781c */ /* 0x000fe20002fae170 */
[----:B------:R-:W-:Y:S01]  /*3ec0*/  @P1 FADD.FTZ R107, R99, R107 ;  /* 0x0000006b636b1221 */ /* 0x000fe20000010000 */
[----:B------:R-:W-:Y:S11]  /*3ed0*/  BRA `(.L_x_10868) ;  /* 0x0000004c00f87947 */ /* 0x000ff60003800000 */
.L_x_10827:
        /* <DEDUP_REMOVED lines=16> */
.L_x_10871:
        /* <DEDUP_REMOVED lines=13> */
.L_x_10873:
[----:B------:R-:W-:Y:S05]  /*40b0*/  BSYNC.RECONVERGENT B2 ;  /* 0x0000000000027941 */ /* 0x000fea0003800200 */
.L_x_10872:
        /* <DEDUP_REMOVED lines=41> */
.L_x_10870:
[----:B------:R-:W-:Y:S05]  /*4350*/  BSYNC.RECONVERGENT B1 ;  /* 0x0000000000017941 */ /* 0x000fea0003800200 */
.L_x_10869:
        /* <DEDUP_REMOVED lines=9> */
[----:B------:R-:W-:-:S03]  /*43f0*/  IMAD.MOV.U32 R101, RZ, RZ, R188 ;  /* 0x000000ffff657224 */ /* 0x000fc600078e00bc */
[----:B0-----:R-:W-:Y:S01]  /*4400*/  FSETP.LE.FTZ.AND P4, PT, R100, R157, PT ;  /* 0x0000009d6400720b */ /* 0x001fe20003f93000 */
[C---:B-----5:R-:W-:Y:S01]  /*4410*/  IMAD.U32 R100, R104.reuse, 0x10000, RZ ;  /* 0x0001000068647824 */ /* 0x060fe200078e00ff */
[----:B------:R-:W-:-:S03]  /*4420*/  PRMT R104, R104, 0x7632, R104 ;  /* 0x0000763268687816 */ /* 0x000fc60000000068 */
[----:B-1----:R-:W-:-:S08]  /*4430*/  FMUL.FTZ R5, R187, R100 ;  /* 0x00000064bb057220 */ /* 0x002fd00000410000 */
        /* <DEDUP_REMOVED lines=10> */
.L_x_10876:
        /* <DEDUP_REMOVED lines=13> */
.L_x_10878:
[----:B------:R-:W-:Y:S05]  /*45b0*/  BSYNC.RECONVERGENT B2 ;  /* 0x0000000000027941 */ /* 0x000fea0003800200 */
.L_x_10877:
        /* <DEDUP_REMOVED lines=42> */
.L_x_10875:
[----:B------:R-:W-:Y:S05]  /*4860*/  BSYNC.RECONVERGENT B1 ;  /* 0x0000000000017941 */ /* 0x000fea0003800200 */
.L_x_10874:
[----:B------:R-:W-:Y:S01]  /*4870*/  I2FP.F32.U32 R101, R101 ;  /* 0x0000006500657245 */ /* 0x000fe20000201000 */
[----:B------:R-:W-:Y:S01]  /*4880*/  IMAD.U32 R102, R88, 0x10000, RZ ;  /* 0x0001000058667824 */ /* 0x000fe200078e00ff */
[----:B------:R-:W-:Y:S01]  /*4890*/  ISETP.NE.AND P3, PT, R103, 0x1, PT ;  /* 0x000000016700780c */ /* 0x000fe20003f65270 */
[----:B------:R-:W-:Y:S01]  /*48a0*/  BSSY.RECONVERGENT B1, `(.L_x_10879) ;  /* 0x000004d000017945 */ /* 0x000fe20003800200 */
[----:B------:R-:W-:Y:S01]  /*48b0*/  FSEL R5, R5, RZ, P4 ;  /* 0x000000ff05057208 */ /* 0x000fe20002000000 */
        /* <DEDUP_REMOVED lines=18> */
.L_x_10881:
        /* <DEDUP_REMOVED lines=13> */
.L_x_10883:
[----:B------:R-:W-:Y:S05]  /*4ab0*/  BSYNC.RECONVERGENT B2 ;  /* 0x0000000000027941 */ /* 0x000fea0003800200 */
.L_x_10882:
        /* <DEDUP_REMOVED lines=43> */
.L_x_10880:
[----:B------:R-:W-:Y:S05]  /*4d70*/  BSYNC.RECONVERGENT B1 ;  /* 0x0000000000017941 */ /* 0x000fea0003800200 */
.L_x_10879:
[----:B------:R-:W-:Y:S01]  /*4d80*/  I2FP.F32.U32 R5, R5 ;  /* 0x0000000500057245 */ /* 0x000fe20000201000 */
[----:B------:R-:W-:Y:S01]  /*4d90*/  BSSY.RECONVERGENT B1, `(.L_x_10884) ;  /* 0x000004c000017945 */ /* 0x000fe20003800200 */
[----:B------:R-:W-:Y:S01]  /*4da0*/  ISETP.NE.AND P2, PT, R158, 0x1, PT ;  /* 0x000000019e00780c */ /* 0x000fe20003f45270 */
[----:B------:R-:W-:Y:S01]  /*4db0*/  IMAD.MOV.U32 R103, RZ, RZ, 0x2 ;  /* 0x00000002ff677424 */ /* 0x000fe200078e00ff */
[----:B------:R-:W-:Y:S01]  /*4dc0*/  SHF.L.U32 R104, R104, 0x10, RZ ;  /* 0x0000001068687819 */ /* 0x000fe200000006ff */
[----:B------:R-:W-:Y:S01]  /*4dd0*/  FFMA.FTZ R102, R5, R196, 1.1641532182693481445e-10 ;  /* 0x2f00000005667423 */ /* 0x000fe200000100c4 */
[----:B------:R-:W-:Y:S01]  /*4de0*/  LOP3.LUT R208, R208, 0xfffffff7, RZ, 0xc0, !PT ;  /* 0xfffffff7d0d07812 */ /* 0x000fe200078ec0ff */
[----:B------:R-:W-:Y:S02]  /*4df0*/  IMAD.MOV.U32 R101, RZ, RZ, R188 ;  /* 0x000000ffff657224 */ /* 0x000fe400078e00bc */
[----:B------:R-:W-:Y:S01]  /*4e00*/  FMUL.FTZ R5, R104, R187 ;  /* 0x000000bb68057220 */ /* 0x000fe20000410000 */
[----:B------:R-:W-:-:S13]  /*4e10*/  FSETP.LE.FTZ.AND P4, PT, R102, R157, PT ;  /* 0x0000009d6600720b */ /* 0x000fda0003f93000 */
        /* <DEDUP_REMOVED lines=10> */
.L_x_10886:
        /* <DEDUP_REMOVED lines=13> */
.L_x_10888:
[----:B------:R-:W-:Y:S05]  /*4f90*/  BSYNC.RECONVERGENT B2 ;  /* 0x0000000000027941 */ /* 0x000fea0003800200 */
.L_x_10887:
        /* <DEDUP_REMOVED lines=43> */
.L_x_10885:
[----:B------:R-:W-:Y:S05]  /*5250*/  BSYNC.RECONVERGENT B1 ;  /* 0x0000000000017941 */ /* 0x000fea0003800200 */
.L_x_10884:
[----:B------:R-:W-:Y:S01]  /*5260*/  PRMT R102, R88, 0x7632, R102 ;  /* 0x0000763258667816 */ /* 0x000fe20000000066 */
[----:B------:R-:W-:Y:S01]  /*5270*/  BSSY.RECONVERGENT B1, `(.L_x_10889) ;  /* 0x0000050000017945 */ /* 0x000fe20003800200 */
[----:B------:R-:W-:Y:S02]  /*5280*/  I2FP.F32.U32 R101, R101 ;  /* 0x0000006500657245 */ /* 0x000fe40000201000 */
[----:B------:R-:W-:Y:S01]  /*5290*/  ISETP.NE.AND P3, PT, R103, 0x1, PT ;  /* 0x000000016700780c */ /* 0x000fe20003f65270 */
[----:B------:R-:W-:Y:S01]  /*52a0*/  IMAD.U32 R104, R102, 0x10000, RZ ;  /* 0x0001000066687824 */ /* 0x000fe200078e00ff */
[----:B------:R-:W-:Y:S01]  /*52b0*/  FSEL R5, R5, RZ, P4 ;  /* 0x000000ff05057208 */ /* 0x000fe20002000000 */
[----:B------:R-:W-:Y:S02]  /*52c0*/  FFMA.FTZ R102, R101, R196, 1.1641532182693481445e-10 ;  /* 0x2f00000065667423 */ /* 0x000fe400000100c4 */
[----:B------:R-:W-:-:S03]  /*52d0*/  FMUL.FTZ R104, R104, R187 ;  /* 0x000000bb68687220 */ /* 0x000fc60000410000 */
[----:B------:R-:W-:-:S04]  /*52e0*/  FSETP.GTU.FTZ.AND P2, PT, R102, R157, PT ;  /* 0x0000009d6600720b */ /* 0x000fc80003f5c000 */
[----:B------:R-:W-:Y:S02]  /*52f0*/  FSEL R104, R104, RZ, !P2 ;  /* 0x000000ff68687208 */ /* 0x000fe40005000000 */
[----:B------:R-:W-:-:S03]  /*5300*/  SEL R190, RZ, 0x1, P2 ;  /* 0x00000001ffbe7807 */ /* 0x000fc60001000000 */
[----:B------:R-:W-:Y:S01]  /*5310*/  FADD.FTZ R101, R104, R5 ;  /* 0x0000000568657221 */ /* 0x000fe20000010000 */
[----:B------:R-:W-:Y:S01]  /*5320*/  IMAD.MOV.U32 R104, RZ, RZ, 0x2 ;  /* 0x00000002ff687424 */ /* 0x000fe200078e00ff */
[----:B------:R-:W-:Y:S02]  /*5330*/  MOV R5, R188 ;  /* 0x000000bc00057202 */ /* 0x000fe40000000f00 */
        /* <DEDUP_REMOVED lines=10> */
.L_x_10891:
        /* <DEDUP_REMOVED lines=13> */
.L_x_10893:
[----:B------:R-:W-:Y:S05]  /*54b0*/  BSYNC.RECONVERGENT B2 ;  /* 0x0000000000027941 */ /* 0x000fea0003800200 */
.L_x_10892:
        /* <DEDUP_REMOVED lines=43> */
.L_x_10890:
[----:B------:R-:W-:Y:S05]  /*5770*/  BSYNC.RECONVERGENT B1 ;  /* 0x0000000000017941 */ /* 0x000fea0003800200 */
.L_x_10889:
[----:B------:R-:W-:Y:S01]  /*5780*/  I2FP.F32.U32 R5, R5 ;  /* 0x0000000500057245 */ /* 0x000fe20000201000 */
[----:B------:R-:W-:Y:S01]  /*5790*/  BSSY.RECONVERGENT B1, `(.L_x_10894) ;  /* 0x000004d000017945 */ /* 0x000fe20003800200 */
[----:B------:R-:W-:Y:S01]  /*57a0*/  ISETP.NE.AND P2, PT, R104, 0x1, PT ;  /* 0x000000016800780c */ /* 0x000fe20003f45270 */
[----:B------:R-:W-:Y:S01]  /*57b0*/  IMAD.MOV.U32 R103, RZ, RZ, R188 ;  /* 0x000000ffff677224 */ /* 0x000fe200078e00bc */
[----:B------:R-:W-:Y:S01]  /*57c0*/  LOP3.LUT R208, R208, 0xfffffffb, RZ, 0xc0, !PT ;  /* 0xfffffffbd0d07812 */ /* 0x000fe200078ec0ff */
[----:B------:R-:W-:Y:S01]  /*57d0*/  FFMA.FTZ R102, R5, R196, 1.1641532182693481445e-10 ;  /* 0x2f00000005667423 */ /* 0x000fe200000100c4 */
[----:B------:R-:W-:-:S04]  /*57e0*/  PRMT R5, R105, 0x7632, R5 ;  /* 0x0000763269057816 */ /* 0x000fc80000000005 */
[----:B------:R-:W-:Y:S02]  /*57f0*/  FSETP.LE.FTZ.AND P4, PT, R102, R157, PT ;  /* 0x0000009d6600720b */ /* 0x000fe40003f93000 */
[----:B------:R-:W-:Y:S01]  /*5800*/  SHF.L.U32 R102, R105, 0x10, RZ ;  /* 0x0000001069667819 */ /* 0x000fe200000006ff */
[----:B------:R-:W-:-:S04]  /*5810*/  IMAD.MOV.U32 R105, RZ, RZ, 0x2 ;  /* 0x00000002ff697424 */ /* 0x000fc800078e00ff */
[----:B------:R-:W-:-:S06]  /*5820*/  FMUL.FTZ R191, R187, R102 ;  /* 0x00000066bbbf7220 */ /* 0x000fcc0000410000 */
        /* <DEDUP_REMOVED lines=10> */
.L_x_10896:
        /* <DEDUP_REMOVED lines=13> */
.L_x_10898:
[----:B------:R-:W-:Y:S05]  /*59a0*/  BSYNC.RECONVERGENT B2 ;  /* 0x0000000000027941 */ /* 0x000fea0003800200 */
.L_x_10897:
        /* <DEDUP_REMOVED lines=43> */
.L_x_10895:
[----:B------:R-:W-:Y:S05]  /*5c60*/  BSYNC.RECONVERGENT B1 ;  /* 0x0000000000017941 */ /* 0x000fea0003800200 */
.L_x_10894:
[----:B------:R-:W-:Y:S01]  /*5c70*/  I2FP.F32.U32 R103, R103 ;  /* 0x0000006700677245 */ /* 0x000fe20000201000 */
[----:B------:R-:W-:Y:S01]  /*5c80*/  IMAD.U32 R104, R89, 0x10000, RZ ;  /* 0x0001000059687824 */ /* 0x000fe200078e00ff */
[----:B------:R-:W-:Y:S01]  /*5c90*/  BSSY.RECONVERGENT B1, `(.L_x_10899) ;  /* 0x000004e000017945 */ /* 0x000fe20003800200 */
[----:B------:R-:W-:Y:S02]  /*5ca0*/  IMAD.MOV.U32 R159, RZ, RZ, 0x2 ;  /* 0x00000002ff9f7424 */ /* 0x000fe400078e00ff */
[----:B------:R-:W-:Y:S01]  /*5cb0*/  FFMA.FTZ R102, R103, R196, 1.1641532182693481445e-10 ;  /* 0x2f00000067667423 */ /* 0x000fe200000100c4 */
[----:B------:R-:W-:Y:S01]  /*5cc0*/  FMUL.FTZ R104, R104, R187 ;  /* 0x000000bb68687220 */ /* 0x000fe20000410000 */
[----:B------:R-:W-:-:S03]  /*5cd0*/  FSEL R103, R191, RZ, P4 ;  /* 0x000000ffbf677208 */ /* 0x000fc60002000000 */
[----:B------:R-:W-:-:S04]  /*5ce0*/  FSETP.GTU.FTZ.AND P2, PT, R102, R157, PT ;  /* 0x0000009d6600720b */ /* 0x000fc80003f5c000 */
[----:B------:R-:W-:Y:S02]  /*5cf0*/  FSEL R104, R104, RZ, !P2 ;  /* 0x000000ff68687208 */ /* 0x000fe40005000000 */
[----:B------:R-:W-:Y:S02]  /*5d00*/  SEL R191, RZ, 0x1, P2 ;  /* 0x00000001ffbf7807 */ /* 0x000fe40001000000 */
[----:B------:R-:W-:Y:S01]  /*5d10*/  ISETP.NE.AND P2, PT, R105, 0x1, PT ;  /* 0x000000016900780c */ /* 0x000fe20003f45270 */
[----:B------:R-:W-:Y:S01]  /*5d20*/  FADD.FTZ R102, R104, R103 ;  /* 0x0000006768667221 */ /* 0x000fe20000010000 */
[----:B------:R-:W-:-:S03]  /*5d30*/  MOV R103, R188 ;  /* 0x000000bc00677202 */ /* 0x000fc60000000f00 */
[----:B------:R-:W-:-:S08]  /*5d40*/  @P1 FADD.FTZ R102, R94, R102 ;  /* 0x000000665e661221 */ /* 0x000fd00000010000 */
        /* <DEDUP_REMOVED lines=9> */
.L_x_10901:
        /* <DEDUP_REMOVED lines=13> */
.L_x_10903:
[----:B------:R-:W-:Y:S05]  /*5eb0*/  BSYNC.RECONVERGENT B2 ;  /* 0x0000000000027941 */ /* 0x000fea0003800200 */
.L_x_10902:
        /* <DEDUP_REMOVED lines=43> */
.L_x_10900:
[----:B------:R-:W-:Y:S05]  /*6170*/  BSYNC.RECONVERGENT B1 ;  /* 0x0000000000017941 */ /* 0x000fea0003800200 */
.L_x_10899:
        /* <DEDUP_REMOVED lines=20> */
.L_x_10906:
        /* <DEDUP_REMOVED lines=13> */
.L_x_10908:
[----:B------:R-:W-:Y:S05]  /*6390*/  BSYNC.RECONVERGENT B2 ;  /* 0x0000000000027941 */ /* 0x000fea0003800200 */
.L_x_10907:
        /* <DEDUP_REMOVED lines=43> */
.L_x_10905:
[----:B------:R-:W-:Y:S05]  /*6650*/  BSYNC.RECONVERGENT B1 ;  /* 0x0000000000017941 */ /* 0x000fea0003800200 */
.L_x_10904:
[----:B------:R-:W-:Y:S01]  /*6660*/  PRMT R104, R89, 0x7632, R104 ;  /* 0x0000763259687816 */ /* 0x000fe20000000068 */
[----:B------:R-:W-:Y:S01]  /*6670*/  BSSY.RECONVERGENT B1, `(.L_x_10909) ;  /* 0x0000050000017945 */ /* 0x000fe20003800200 */
[----:B------:R-:W-:Y:S01]  /*6680*/  I2FP.F32.U32 R103, R103 ;  /* 0x0000006700677245 */ /* 0x000fe20000201000 */
[----:B------:R-:W-:Y:S01]  /*6690*/  IMAD.MOV.U32 R159, RZ, RZ, 0x2 ;  /* 0x00000002ff9f7424 */ /* 0x000fe200078e00ff */
[----:B------:R-:W-:Y:S01]  /*66a0*/  FSEL R5, R5, RZ, P4 ;  /* 0x000000ff05057208 */ /* 0x000fe20002000000 */
[----:B------:R-:W-:Y:S02]  /*66b0*/  IMAD.U32 R158, R104, 0x10000, RZ ;  /* 0x00010000689e7824 */ /* 0x000fe400078e00ff */
[----:B------:R-:W-:Y:S02]  /*66c0*/  FFMA.FTZ R104, R103, R196, 1.1641532182693481445e-10 ;  /* 0x2f00000067687423 */ /* 0x000fe400000100c4 */
[----:B------:R-:W-:-:S03]  /*66d0*/  FMUL.FTZ R158, R158, R187 ;  /* 0x000000bb9e9e7220 */ /* 0x000fc60000410000 */
        /* <DEDUP_REMOVED lines=16> */
.L_x_10911:
        /* <DEDUP_REMOVED lines=13> */
.L_x_10913:
[----:B------:R-:W-:Y:S05]  /*68b0*/  BSYNC.RECONVERGENT B2 ;  /* 0x0000000000027941 */ /* 0x000fea0003800200 */
.L_x_10912:
        /* <DEDUP_REMOVED lines=43> */
.L_x_10910:
[----:B------:R-:W-:Y:S05]  /*6b70*/  BSYNC.RECONVERGENT B1 ;  /* 0x0000000000017941 */ /* 0x000fea0003800200 */
.L_x_10909:
[----:B------:R-:W-:Y:S01]  /*6b80*/  ISETP.NE.AND P3, PT, R159, 0x1, PT ;  /* 0x000000019f00780c */ /* 0x000fe20003f65270 */
[----:B------:R-:W-:Y:S01]  /*6b90*/  BSSY.RECONVERGENT B1, `(.L_x_10914) ;  /* 0x000004b000017945 */ /* 0x000fe20003800200 */
[----:B------:R-:W-:Y:S01]  /*6ba0*/  I2FP.F32.U32 R5, R5 ;  /* 0x0000000500057245 */ /* 0x000fe20000201000 */
[----:B------:R-:W-:Y:S01]  /*6bb0*/  IMAD.MOV.U32 R194, RZ, RZ, 0x2 ;  /* 0x00000002ffc27424 */ /* 0x000fe200078e00ff */
[C---:B------:R-:W-:Y:S01]  /*6bc0*/  SHF.L.U32 R158, R106.reuse, 0x10, RZ ;  /* 0x000000106a9e7819 */ /* 0x040fe200000006ff */
[----:B------:R-:W-:Y:S01]  /*6bd0*/  IMAD.MOV.U32 R105, RZ, RZ, R188 ;  /* 0x000000ffff697224 */ /* 0x000fe200078e00bc */
[----:B------:R-:W-:Y:S01]  /*6be0*/  PRMT R106, R106, 0x7632, R106 ;  /* 0x000076326a6a7816 */ /* 0x000fe2000000006a */
[----:B------:R-:W-:Y:S02]  /*6bf0*/  FFMA.FTZ R104, R5, R196, 1.1641532182693481445e-10 ;  /* 0x2f00000005687423 */ /* 0x000fe400000100c4 */
[----:B------:R-:W-:-:S03]  /*6c00*/  FMUL.FTZ R5, R187, R158 ;  /* 0x0000009ebb057220 */ /* 0x000fc60000410000 */
[----:B------:R-:W-:Y:S01]  /*6c10*/  FSETP.LE.FTZ.AND P2, PT, R104, R157, PT ;  /* 0x0000009d6800720b */ /* 0x000fe20003f53000 */
        /* <DEDUP_REMOVED lines=9> */
.L_x_10916:
        /* <DEDUP_REMOVED lines=13> */
.L_x_10918:
[----:B------:R-:W-:Y:S05]  /*6d80*/  BSYNC.RECONVERGENT B2 ;  /* 0x0000000000027941 */ /* 0x000fea0003800200 */
.L_x_10917:
        /* <DEDUP_REMOVED lines=43> */
.L_x_10915:
[----:B------:R-:W-:Y:S05]  /*7040*/  BSYNC.RECONVERGENT B1 ;  /* 0x0000000000017941 */ /* 0x000fea0003800200 */
.L_x_10914:
[----:B------:R-:W-:Y:S01]  /*7050*/  I2FP.F32.U32 R105, R105 ;  /* 0x0000006900697245 */ /* 0x000fe20000201000 */
[----:B------:R-:W-:Y:S01]  /*7060*/  IMAD.U32 R158, R90, 0x10000, RZ ;  /* 0x000100005a9e7824 */ /* 0x000fe200078e00ff */
[----:B------:R-:W-:Y:S01]  /*7070*/  FSEL R5, R5, RZ, P2 ;  /* 0x000000ff05057208 */ /* 0x000fe20001000000 */
        /* <DEDUP_REMOVED lines=20> */
.L_x_10921:
        /* <DEDUP_REMOVED lines=13> */
.L_x_10923:
[----:B------:R-:W-:Y:S05]  /*7290*/  BSYNC.RECONVERGENT B2 ;  /* 0x0000000000027941 */ /* 0x000fea0003800200 */
.L_x_10922:
        /* <DEDUP_REMOVED lines=43> */
.L_x_10920:
[----:B------:R-:W-:Y:S05]  /*7550*/  BSYNC.RECONVERGENT B1 ;  /* 0x0000000000017941 */ /* 0x000fea0003800200 */
.L_x_10919:
[----:B------:R-:W-:Y:S01]  /*7560*/  ISETP.NE.AND P4, PT, R159, 0x1, PT ;  /* 0x000000019f00780c */ /* 0x000fe20003f85270 */
[----:B------:R-:W-:Y:S01]  /*7570*/  BSSY.RECONVERGENT B1, `(.L_x_10924) ;  /* 0x000004a000017945 */ /* 0x000fe20003800200 */
[----:B------:R-:W-:Y:S01]  /*7580*/  I2FP.F32.U32 R5, R5 ;  /* 0x0000000500057245 */ /* 0x000fe20000201000 */
[----:B------:R-:W-:Y:S01]  /*7590*/  IMAD.MOV.U32 R195, RZ, RZ, 0x2 ;  /* 0x00000002ffc37424 */ /* 0x000fe200078e00ff */
[----:B------:R-:W-:Y:S01]  /*75a0*/  SHF.L.U32 R158, R106, 0x10, RZ ;  /* 0x000000106a9e7819 */ /* 0x000fe200000006ff */
[----:B------:R-:W-:Y:S02]  /*75b0*/  IMAD.MOV.U32 R105, RZ, RZ, R188 ;  /* 0x000000ffff697224 */ /* 0x000fe400078e00bc */
        /* <DEDUP_REMOVED lines=12> */
.L_x_10926:
        /* <DEDUP_REMOVED lines=13> */
.L_x_10928:
[----:B------:R-:W-:Y:S05]  /*7750*/  BSYNC.RECONVERGENT B2 ;  /* 0x0000000000027941 */ /* 0x000fea0003800200 */
.L_x_10927:
        /* <DEDUP_REMOVED lines=43> */
.L_x_10925:
[----:B------:R-:W-:Y:S05]  /*7a10*/  BSYNC.RECONVERGENT B1 ;  /* 0x0000000000017941 */ /* 0x000fea0003800200 */
.L_x_10924:
        /* <DEDUP_REMOVED lines=24> */
.L_x_10931:
        /* <DEDUP_REMOVED lines=13> */
.L_x_10933:
[----:B------:R-:W-:Y:S05]  /*7c70*/  BSYNC.RECONVERGENT B2 ;  /* 0x0000000000027941 */ /* 0x000fea0003800200 */
.L_x_10932:
        /* <DEDUP_REMOVED lines=43> */
.L_x_10930:
[----:B------:R-:W-:Y:S05]  /*7f30*/  BSYNC.RECONVERGENT B1 ;  /* 0x0000000000017941 */ /* 0x000fea0003800200 */
.L_x_10929:
[----:B------:R-:W-:Y:S01]  /*7f40*/  ISETP.NE.AND P5, PT, R159, 0x1, PT ;  /* 0x000000019f00780c */ /* 0x000fe20003fa5270 */
[----:B------:R-:W-:Y:S01]  /*7f50*/  BSSY.RECONVERGENT B1, `(.L_x_10934) ;  /* 0x000004b000017945 */ /* 0x000fe20003800200 */
[----:B------:R-:W-:Y:S01]  /*7f60*/  I2FP.F32.U32 R5, R5 ;  /* 0x0000000500057245 */ /* 0x000fe20000201000 */
[----:B------:R-:W-:Y:S01]  /*7f70*/  IMAD.MOV.U32 R210, RZ, RZ, 0x2 ;  /* 0x00000002ffd27424 */ /* 0x000fe200078e00ff */
[----:B------:R-:W-:-:S03]  /*7f80*/  SHF.L.U32 R158, R107, 0x10, RZ ;  /* 0x000000106b9e7819 */ /* 0x000fc600000006ff */
[----:B------:R-:W-:Y:S01]  /*7f90*/  FFMA.FTZ R106, R5, R196, 1.1641532182693481445e-10 ;  /* 0x2f000000056a7423 */ /* 0x000fe200000100c4 */
[----:B------:R-:W-:Y:S01]  /*7fa0*/  PRMT R5, R107, 0x7632, R5 ;  /* 0x000076326b057816 */ /* 0x000fe20000000005 */
[----:B------:R-:W-:Y:S02]  /*7fb0*/  IMAD.MOV.U32 R107, RZ, RZ, R188 ;  /* 0x000000ffff6b7224 */ /* 0x000fe400078e00bc */
[----:B------:R-:W-:Y:S01]  /*7fc0*/  FMUL.FTZ R195, R187, R158 ;  /* 0x0000009ebbc37220 */ /* 0x000fe20000410000 */
        /* <DEDUP_REMOVED lines=10> */
.L_x_10936:
        /* <DEDUP_REMOVED lines=13> */
.L_x_10938:
[----:B------:R-:W-:Y:S05]  /*8140*/  BSYNC.RECONVERGENT B2 ;  /* 0x0000000000027941 */ /* 0x000fea0003800200 */
.L_x_10937:
        /* <DEDUP_REMOVED lines=43> */
.L_x_10935:
[----:B------:R-:W-:Y:S05]  /*8400*/  BSYNC.RECONVERGENT B1 ;  /* 0x0000000000017941 */ /* 0x000fea0003800200 */
.L_x_10934:
[----:B------:R-:W-:Y:S01]  /*8410*/  I2FP.F32.U32 R107, R107 ;  /* 0x0000006b006b7245 */ /* 0x000fe20000201000 */
[----:B------:R-:W-:Y:S01]  /*8420*/  IMAD.U32 R158, R91, 0x10000, RZ ;  /* 0x000100005b9e7824 */ /* 0x000fe200078e00ff */
[----:B------:R-:W-:Y:S01]  /*8430*/  FSEL R195, R195, RZ, P4 ;  /* 0x000000ffc3c37208 */ /* 0x000fe20002000000 */
        /* <DEDUP_REMOVED lines=9> */
[--C-:B------:R-:W-:Y:S01]  /*84d0*/  FADD.FTZ R106, R158, R195.reuse ;  /* 0x000000c39e6a7221 */ /* 0x100fe20000010000 */
[----:B------:R-:W-:-:S03]  /*84e0*/  PRMT R195, R107, 0x7610, R195 ;  /* 0x000076106bc37816 */ /* 0x000fc600000000c3 */
        /* <DEDUP_REMOVED lines=10> */
.L_x_10941:
        /* <DEDUP_REMOVED lines=13> */
.L_x_10943:
[----:B------:R-:W-:Y:S05]  /*8660*/  BSYNC.RECONVERGENT B2 ;  /* 0x0000000000027941 */ /* 0x000fea0003800200 */
.L_x_10942:
        /* <DEDUP_REMOVED lines=43> */
.L_x_10940:
[----:B------:R-:W-:Y:S05]  /*8920*/  BSYNC.RECONVERGENT B1 ;  /* 0x0000000000017941 */ /* 0x000fea0003800200 */
.L_x_10939:
[----:B------:R-:W-:Y:S01]  /*8930*/  ISETP.NE.AND P6, PT, R211, 0x1, PT ;  /* 0x00000001d300780c */ /* 0x000fe20003fc5270 */
[----:B------:R-:W-:Y:S01]  /*8940*/  BSSY.RECONVERGENT B1, `(.L_x_10944) ;  /* 0x000004c000017945 */ /* 0x000fe20003800200 */
[----:B------:R-:W-:Y:S01]  /*8950*/  I2FP.F32.U32 R107, R159 ;  /* 0x0000009f006b7245 */ /* 0x000fe20000201000 */
[----:B------:R-:W-:Y:S01]  /*8960*/  IMAD.MOV.U32 R159, RZ, RZ, R188 ;  /* 0x000000ffff9f7224 */ /* 0x000fe200078e00bc */
[----:B------:R-:W-:Y:S01]  /*8970*/  SHF.L.U32 R210, R5, 0x10, RZ ;  /* 0x0000001005d27819 */ /* 0x000fe200000006ff */
[----:B------:R-:W-:Y:S02]  /*8980*/  IMAD.MOV.U32 R5, RZ, RZ, 0x2 ;  /* 0x00000002ff057424 */ /* 0x000fe400078e00ff */
        /* <DEDUP_REMOVED lines=12> */
.L_x_10946:
        /* <DEDUP_REMOVED lines=15> */
.L_x_10948:
[----:B------:R-:W-:Y:S05]  /*8b40*/  BSYNC.RECONVERGENT B2 ;  /* 0x0000000000027941 */ /* 0x000fea0003800200 */
.L_x_10947:
        /* <DEDUP_REMOVED lines=43> */
.L_x_10945:
[----:B------:R-:W-:Y:S05]  /*8e00*/  BSYNC.RECONVERGENT B1 ;  /* 0x0000000000017941 */ /* 0x000fea0003800200 */
.L_x_10944:
[----:B------:R-:W-:Y:S02]  /*8e10*/  I2FP.F32.U32 R159, R159 ;  /* 0x0000009f009f7245 */ /* 0x000fe40000201000 */
[----:B------:R-:W-:Y:S02]  /*8e20*/  PRMT R158, R91, 0x7632, R158 ;  /* 0x000076325b9e7816 */ /* 0x000fe4000000009e */
[----:B------:R-:W-:Y:S01]  /*8e30*/  FSEL R107, R107, RZ, P5 ;  /* 0x000000ff6b6b7208 */ /* 0x000fe20002800000 */
[----:B------:R-:W-:Y:S02]  /*8e40*/  FFMA.FTZ R196, R159, R196, 1.1641532182693481445e-10 ;  /* 0x2f0000009fc47423 */ /* 0x000fe400000100c4 */
[----:B------:R-:W-:-:S03]  /*8e50*/  IMAD.U32 R158, R158, 0x10000, RZ ;  /* 0x000100009e9e7824 */ /* 0x000fc600078e00ff */
[----:B------:R-:W-:Y:S01]  /*8e60*/  FSETP.GTU.FTZ.AND P6, PT, R196, R157, PT ;  /* 0x0000009dc400720b */ /* 0x000fe20003fdc000 */
[----:B------:R-:W-:-:S03]  /*8e70*/  FMUL.FTZ R158, R158, R187 ;  /* 0x000000bb9e9e7220 */ /* 0x000fc60000410000 */
[----:B------:R-:W-:Y:S02]  /*8e80*/  SEL R196, RZ, 0x1, P6 ;  /* 0x00000001ffc47807 */ /* 0x000fe40003000000 */
[----:B------:R-:W-:-:S05]  /*8e90*/  FSEL R158, R158, RZ, !P6 ;  /* 0x000000ff9e9e7208 */ /* 0x000fca0007000000 */
[----:B------:R-:W-:-:S04]  /*8ea0*/  FADD.FTZ R107, R158, R107 ;  /* 0x0000006b9e6b7221 */ /* 0x000fc80000010000 */
[----:B------:R-:W-:-:S07]  /*8eb0*/  @P1 FADD.FTZ R107, R99, R107 ;  /* 0x0000006b636b1221 */ /* 0x000fce0000010000 */
.L_x_10868:
        /* <DEDUP_REMOVED lines=20> */
[----:B-1----:R-:W-:Y:S02]  /*9000*/  IMAD.WIDE.U32 R158, R209, 0x8, R158 ;  /* 0x00000008d19e7825 */ /* 0x002fe400078e009e */
[----:B------:R0:W-:Y:S04]  /*9010*/  STG.E.128 desc[UR10][R212.64+0x10], R104 ;  /* 0x00001068d4007986 */ /* 0x0001e8000c101d0a */
[----:B------:R0:W-:Y:S01]  /*9020*/  STG.E.64 desc[UR10][R158.64], R210 ;  /* 0x000000d29e007986 */ /* 0x0001e2000c101b0a */
[----:B------:R-:W-:Y:S05]  /*9030*/  @!P0 BRA `(.L_x_10949) ;  /* 0x0000000000508947 */ /* 0x000fea0003800000 */
        /* <DEDUP_REMOVED lines=20> */
.L_x_10949:
[----:B------:R-:W-:Y:S01]  /*9180*/  MOV R187, R156 ;  /* 0x0000009c00bb7202 */ /* 0x000fe20000000f00 */
[----:B------:R-:W-:-:S07]  /*9190*/  VIADD R215, R209, 0x80 ;  /* 0x00000080d1d77836 */ /* 0x000fce0000000000 */
.L_x_10826:
[----:B------:R-:W-:Y:S05]  /*91a0*/  BSYNC.RECONVERGENT B0 ;  /* 0x0000000000007941 */ /* 0x000fea0003800200 */
.L_x_10825:
        /* <DEDUP_REMOVED lines=10> */
[----:B------:R-:W3:Y:S08]  /*9250*/  @P0 LDC.64 R110, c[0x0][0x398] ;  /* 0x0000e600ff6e0b82 */ /* 0x000ef00000000a00 */
[----:B------:R-:W4:Y:S01]  /*9260*/  @P1 LDC.64 R108, c[0x0][0x3a0] ;  /* 0x0000e800ff6c1b82 */ /* 0x000f220000000a00 */
[----:B--2---:R-:W-:-:S06]  /*9270*/  IMAD.WIDE.U32 R112, R215, 0x10, R112 ;  /* 0x00000010d7707825 */ /* 0x004fcc00078e0070 */
[----:B------:R-:W5:Y:S01]  /*9280*/  LDG.E.128 R112, desc[UR10][R112.64] ;  /* 0x0000000a70707981 */ /* 0x000f62000c1e1d00 */
[----:B---3--:R-:W-:-:S05]  /*9290*/  @P0 IMAD.WIDE.U32 R110, R215, 0x10, R110 ;  /* 0x00000010d76e0825 */ /* 0x008fca00078e006e */
[----:B------:R2:W5:Y:S01]  /*92a0*/  @P0 LDG.E.128 R88, desc[UR10][R110.64] ;  /* 0x0000000a6e580981 */ /* 0x000562000c1e1d00 */
[----:B----4-:R-:W-:-:S05]  /*92b0*/  @P1 IMAD.WIDE.U32 R108, R215, 0x20, R108 ;  /* 0x00000020d76c1825 */ /* 0x010fca00078e006c */
[----:B------:R2:W5:Y:S04]  /*92c0*/  @P1 LDG.E.128 R92, desc[UR10][R108.64] ;  /* 0x0000000a6c5c1981 */ /* 0x000568000c1e1d00 */
[----:B------:R2:W5:Y:S01]  /*92d0*/  @P1 LDG.E.128 R96, desc[UR10][R108.64+0x10] ;  /* 0x0000100a6c601981 */ /* 0x000562000c1e1d00 */
[----:B------:R-:W-:Y:S05]  /*92e0*/  @!P0 BRA `(.L_x_10952) ;  /* 0x0000005000008947 */ /* 0x000fea0003800000 */
[----:B------:R-:W-:Y:S01]  /*92f0*/  ISETP.NE.AND P2, PT, R5, 0x1, PT ;  /* 0x000000010500780c */ /* 0x000fe20003f45270 */
[----:B------:R-:W-:Y:S01]  /*9300*/  BSSY.RECONVERGENT B1, `(.L_x_10953) ;  /* 0x0000047000017945 */ /* 0x000fe20003800200 */
[----:B--2---:R-:W-:Y:S01]  /*9310*/  IMAD.MOV.U32 R110, RZ, RZ, 0x2 ;  /* 0x00000002ff6e7424 */ /* 0x004fe200078e00ff */
        /* <DEDUP_REMOVED lines=13> */
.L_x_10955:
        /* <DEDUP_REMOVED lines=13> */
.L_x_10957:
[----:B------:R-:W-:Y:S05]  /*94c0*/  BSYNC.RECONVERGENT B2 ;  /* 0x0000000000027941 */ /* 0x000fea0003800200 */
.L_x_10956:
        /* <DEDUP_REMOVED lines=42> */
.L_x_10954:
[----:B------:R-:W-:Y:S05]  /*9770*/  BSYNC.RECONVERGENT B1 ;  /* 0x0000000000017941 */ /* 0x000fea0003800200 */
.L_x_10953:
[----:B------:R-:W2:Y:S01]  /*9780*/  LDC R187, c[0x0][0x404] ;  /* 0x00010100ffbb7b82 */ /* 0x000ea20000000800 */
[----:B------:R-:W-:Y:S01]  /*9790*/  I2FP.F32.U32 R5, R108 ;  /* 0x0000006c00057245 */ /* 0x000fe20000201000 */
[----:B0-----:R-:W-:Y:S01]  /*97a0*/  IMAD.MOV.U32 R212, RZ, RZ, 0x2f800000 ;  /* 0x2f800000ffd47424 */ /* 0x001fe200078e00ff */
[----:B------:R-:W-:Y:S01]  /*97b0*/  ISETP.NE.AND P2, PT, R110, 0x1, PT ;  /* 0x000000016e00780c */ /* 0x000fe20003f45270 */
[----:B------:R-:W-:Y:S01]  /*97c0*/  BSSY.RECONVERGENT B1, `(.L_x_10958) ;  /* 0x000004c000017945 */ /* 0x000fe20003800200 */
[----:B------:R-:W-:Y:S01]  /*97d0*/  LOP3.LUT R208, R208, 0xffffffef, RZ, 0xc0, !PT ;  /* 0xffffffefd0d07812 */ /* 0x000fe200078ec0ff */
[----:B------:R-:W-:Y:S01]  /*97e0*/  FFMA.FTZ R108, R5, R212, 1.1641532182693481445e-10 ;  /* 0x2f000000056c7423 */ /* 0x000fe200000100d4 */
[C---:B-----5:R-:W-:Y:S01]  /*97f0*/  IMAD.U32 R5, R112.reuse, 0x10000, RZ ;  /* 0x0001000070057824 */ /* 0x060fe200078e00ff */
[----:B------:R-:W0:Y:S01]  /*9800*/  LDC R196, c[0x0][0x408] ;  /* 0x00010200ffc47b82 */ /* 0x000e220000000800 */
[----:B------:R-:W-:Y:S01]  /*9810*/  PRMT R112, R112, 0x7632, R112 ;  /* 0x0000763270707816 */ /* 0x000fe20000000070 */
[----:B------:R-:W-:Y:S01]  /*9820*/  IMAD.MOV.U32 R156, RZ, RZ, 0x2 ;  /* 0x00000002ff9c7424 */ /* 0x000fe200078e00ff */
[----:B------:R-:W-:-:S02]  /*9830*/  MOV R109, R188 ;  /* 0x000000bc006d7202 */ /* 0x000fc40000000f00 */
[----:B--2---:R-:W-:Y:S01]  /*9840*/  FSETP.LE.FTZ.AND P4, PT, R108, R187, PT ;  /* 0x000000bb6c00720b */ /* 0x004fe20003f93000 */
[----:B0-----:R-:W-:-:S12]  /*9850*/  FMUL.FTZ R5, R5, R196 ;  /* 0x000000c405057220 */ /* 0x001fd80000410000 */
        /* <DEDUP_REMOVED lines=10> */
.L_x_10960:
        /* <DEDUP_REMOVED lines=13> */
.L_x_10962:
[----:B------:R-:W-:Y:S05]  /*99d0*/  BSYNC.RECONVERGENT B2 ;  /* 0x0000000000027941 */ /* 0x000fea0003800200 */
.L_x_10961:
        /* <DEDUP_REMOVED lines=42> */
.L_x_10959:
[----:B------:R-:W-:Y:S05]  /*9c80*/  BSYNC.RECONVERGENT B1 ;  /* 0x0000000000017941 */ /* 0x000fea0003800200 */
.L_x_10958:
[----:B------:R-:W-:Y:S01]  /*9c90*/  I2FP.F32.U32 R109, R109 ;  /* 0x0000006d006d7245 */ /* 0x000fe20000201000 */
[----:B------:R-:W-:Y:S01]  /*9ca0*/  IMAD.U32 R111, R88, 0x10000, RZ ;  /* 0x00010000586f7824 */ /* 0x000fe200078e00ff */
[----:B------:R-:W-:Y:S01]  /*9cb0*/  ISETP.NE.AND P3, PT, R156, 0x1, PT ;  /* 0x000000019c00780c */ /* 0x000fe20003f65270 */
[----:B------:R-:W-:Y:S01]  /*9cc0*/  BSSY.RECONVERGENT B1, `(.L_x_10963) ;  /* 0x000004d000017945 */ /* 0x000fe20003800200 */
[----:B------:R-:W-:Y:S01]  /*9cd0*/  FSEL R5, R5, RZ, P4 ;  /* 0x000000ff05057208 */ /* 0x000fe20002000000 */
[----:B------:R-:W-:Y:S01]  /*9ce0*/  FFMA.FTZ R108, R109, R212, 1.1641532182693481445e-10 ;  /* 0x2f0000006d6c7423 */ /* 0x000fe200000100d4 */
[----:B------:R-:W-:-:S04]  /*9cf0*/  FMUL.FTZ R111, R111, R196 ;  /* 0x000000c46f6f7220 */ /* 0x000fc80000410000 */
[----:B------:R-:W-:-:S04]  /*9d00*/  FSETP.GTU.FTZ.AND P2, PT, R108, R187, PT ;  /* 0x000000bb6c00720b */ /* 0x000fc80003f5c000 */
[----:B------:R-:W-:Y:S01]  /*9d10*/  FSEL R108, R111, RZ, !P2 ;  /* 0x000000ff6f6c7208 */ /* 0x000fe20005000000 */
[----:B------:R-:W-:Y:S01]  /*9d20*/  HFMA2 R111, -RZ, RZ, 0, 1.1920928955078125e-07 ;  /* 0x00000002ff6f7431 */ /* 0x000fe200000001ff */
[----:B------:R-:W-:-:S03]  /*9d30*/  SEL R189, RZ, 0x1, P2 ;  /* 0x00000001ffbd7807 */ /* 0x000fc60001000000 */
[----:B------:R-:W-:Y:S01]  /*9d40*/  FADD.FTZ R108, R108, R5 ;  /* 0x000000056c6c7221 */ /* 0x000fe20000010000 */
[----:B------:R-:W-:-:S03]  /*9d50*/  IMAD.MOV.U32 R5, RZ, RZ, R188 ;  /* 0x000000ffff057224 */ /* 0x000fc600078e00bc */
[----:B------:R-:W-:Y:S01]  /*9d60*/  @P1 FADD.FTZ R108, R92, R108 ;  /* 0x0000006c5c6c1221 */ /* 0x000fe20000010000 */
        /* <DEDUP_REMOVED lines=9> */
.L_x_10965:
        /* <DEDUP_REMOVED lines=13> */
.L_x_10967:
[----:B------:R-:W-:Y:S05]  /*9ed0*/  BSYNC.RECONVERGENT B2 ;  /* 0x0000000000027941 */ /* 0x000fea0003800200 */
.L_x_10966:
[----:B------:R-:W-:Y:S01]  /*9ee0*/  IMAD.WIDE.U32 R6, R205, -0x326172a9, RZ ;  /* 0xcd9e8d57cd067825 */ /* 0x000fe200078e00ff */
[----:B------:R-:W-:-:S03]  /*9ef0*/  LOP3.LUT R110, R186, UR9, R157, 0x96, !PT ;  /* 0x00000009ba6e7c12 */ /* 0x000fc6000f8e969d */
[----:B------:R-:W-:Y:S01]  /*9f00*/  IMAD.MOV.U32 R5, RZ, RZ, R214 ;  /* 0x000000ffff057224 */ /* 0x000fe200078e00d6 */
[----:B-1----:R-:W-:Y:S01]  /*9f10*/  LOP3.LUT R158, R4, UR8, R7, 0x96, !PT ;  /* 0x00000008049e7c12 */ /* 0x002fe2000f8e9607 */
        /* <DEDUP_REMOVED lines=39> */
.L_x_10964:
[----:B------:R-:W-:Y:S05]  /*a190*/  BSYNC.RECONVERGENT B1 ;  /* 0x0000000000017941 */ /* 0x000fea0003800200 */
.L_x_10963:
[----:B------:R-:W-:Y:S01]  /*a1a0*/  I2FP.F32.U32 R5, R5 ;  /* 0x0000000500057245 */ /* 0x000fe20000201000 */
[----:B------:R-:W-:Y:S01]  /*a1b0*/  BSSY.RECONVERGENT B1, `(.L_x_10968) ;  /* 0x000004c000017945 */ /* 0x000fe20003800200 */
[----:B------:R-:W-:Y:S01]  /*a1c0*/  ISETP.NE.AND P2, PT, R111, 0x1, PT ;  /* 0x000000016f00780c */ /* 0x000fe20003f45270 */
[----:B------:R-:W-:Y:S01]  /*a1d0*/  IMAD.MOV.U32 R109, RZ, RZ, R188 ;  /* 0x000000ffff6d7224 */ /* 0x000fe200078e00bc */
[----:B------:R-:W-:Y:S01]  /*a1e0*/  LOP3.LUT R208, R208, 0xfffffff7, RZ, 0xc0, !PT ;  /* 0xfffffff7d0d07812 */ /* 0x000fe200078ec0ff */
[----:B------:R-:W-:Y:S01]  /*a1f0*/  FFMA.FTZ R110, R5, R212, 1.1641532182693481445e-10 ;  /* 0x2f000000056e7423 */ /* 0x000fe200000100d4 */
[----:B------:R-:W-:Y:S02]  /*a200*/  IMAD.U32 R5, R112, 0x10000, RZ ;  /* 0x0001000070057824 */ /* 0x000fe400078e00ff */
[----:B------:R-:W-:Y:S02]  /*a210*/  IMAD.MOV.U32 R112, RZ, RZ, 0x2 ;  /* 0x00000002ff707424 */ /* 0x000fe400078e00ff */
[----:B------:R-:W-:Y:S01]  /*a220*/  FSETP.LE.FTZ.AND P4, PT, R110, R187, PT ;  /* 0x000000bb6e00720b */ /* 0x000fe20003f93000 */
[----:B------:R-:W-:-:S12]  /*a230*/  FMUL.FTZ R5, R5, R196 ;  /* 0x000000c405057220 */ /* 0x000fd80000410000 */
        /* <DEDUP_REMOVED lines=10> */
.L_x_10970:
        /* <DEDUP_REMOVED lines=13> */
.L_x_10972:
[----:B------:R-:W-:Y:S05]  /*a3b0*/  BSYNC.RECONVERGENT B2 ;  /* 0x0000000000027941 */ /* 0x000fea0003800200 */
.L_x_10971:
[----:B------:R-:W-:Y:S01]  /*a3c0*/  IMAD.WIDE.U32 R6, R205, -0x326172a9, RZ ;  /* 0xcd9e8d57cd067825 */ /* 0x000fe200078e00ff */
[----:B------:R-:W-:Y:S02]  /*a3d0*/  LOP3.LUT R110, R186, UR9, R157, 0x96, !PT ;  /* 0x00000009ba6e7c12 */ /* 0x000fe4000f8e969d */
[----:B------:R-:W-:Y:S01]  /*a3e0*/  MOV R109, R214 ;  /* 0x000000d6006d7202 */ /* 0x000fe20000000f00 */
[----:B------:R-:W-:Y:S01]  /*a3f0*/  IMAD.MOV.U32 R112, RZ, RZ, RZ ;  /* 0x000000ffff707224 */ /* 0x000fe200078e00ff */
        /* <DEDUP_REMOVED lines=39> */
.L_x_10969:
[----:B------:R-:W-:Y:S05]  /*a670*/  BSYNC.RECONVERGENT B1 ;  /* 0x0000000000017941 */ /* 0x000fea0003800200 */
.L_x_10968:
[----:B------:R-:W-:Y:S01]  /*a680*/  PRMT R110, R88, 0x7632, R110 ;  /* 0x00007632586e7816 */ /* 0x000fe2000000006e */
[----:B------:R-:W-:Y:S01]  /*a690*/  BSSY.RECONVERGENT B1, `(.L_x_10973) ;  /* 0x0000050000017945 */ /* 0x000fe20003800200 */
[----:B------:R-:W-:Y:S01]  /*a6a0*/  I2FP.F32.U32 R109, R109 ;  /* 0x0000006d006d7245 */ /* 0x000fe20000201000 */
[----:B------:R-:W-:Y:S02]  /*a6b0*/  HFMA2 R156, -RZ, RZ, 0, 1.1920928955078125e-07 ;  /* 0x00000002ff9c7431 */ /* 0x000fe400000001ff */
[----:B------:R-:W-:Y:S02]  /*a6c0*/  IMAD.U32 R111, R110, 0x10000, RZ ;  /* 0x000100006e6f7824 */ /* 0x000fe400078e00ff */
[----:B------:R-:W-:Y:S02]  /*a6d0*/  FFMA.FTZ R110, R109, R212, 1.1641532182693481445e-10 ;  /* 0x2f0000006d6e7423 */ /* 0x000fe400000100d4 */
[----:B------:R-:W-:-:S03]  /*a6e0*/  FMUL.FTZ R111, R111, R196 ;  /* 0x000000c46f6f7220 */ /* 0x000fc60000410000 */
[----:B------:R-:W-:Y:S02]  /*a6f0*/  FSETP.GTU.FTZ.AND P2, PT, R110, R187, PT ;  /* 0x000000bb6e00720b */ /* 0x000fe40003f5c000 */
[----:B------:R-:W-:Y:S01]  /*a700*/  FSEL R110, R5, RZ, P4 ;  /* 0x000000ff056e7208 */ /* 0x000fe20002000000 */
[----:B------:R-:W-:Y:S01]  /*a710*/  IMAD.MOV.U32 R5, RZ, RZ, R188 ;  /* 0x000000ffff057224 */ /* 0x000fe200078e00bc */
[----:B------:R-:W-:Y:S02]  /*a720*/  FSEL R111, R111, RZ, !P2 ;  /* 0x000000ff6f6f7208 */ /* 0x000fe40005000000 */
[----:B------:R-:W-:Y:S02]  /*a730*/  SEL R190, RZ, 0x1, P2 ;  /* 0x00000001ffbe7807 */ /* 0x000fe40001000000 */
[----:B------:R-:W-:Y:S01]  /*a740*/  ISETP.NE.AND P2, PT, R112, 0x1, PT ;  /* 0x000000017000780c */ /* 0x000fe20003f45270 */
[----:B------:R-:W-:-:S04]  /*a750*/  FADD.FTZ R109, R111, R110 ;  /* 0x0000006e6f6d7221 */ /* 0x000fc80000010000 */
[----:B------:R-:W-:-:S08]  /*a760*/  @P1 FADD.FTZ R109, R93, R109 ;  /* 0x0000006d5d6d1221 */ /* 0x000fd00000010000 */
        /* <DEDUP_REMOVED lines=9> */
.L_x_10975:
        /* <DEDUP_REMOVED lines=13> */
.L_x_10977:
[----:B------:R-:W-:Y:S05]  /*a8d0*/  BSYNC.RECONVERGENT B2 ;  /* 0x0000000000027941 */ /* 0x000fea0003800200 */
.L_x_10976:
        /* <DEDUP_REMOVED lines=43> */
.L_x_10974:
[----:B------:R-:W-:Y:S05]  /*ab90*/  BSYNC.RECONVERGENT B1 ;  /* 0x0000000000017941 */ /* 0x000fea0003800200 */
.L_x_10973:
[----:B------:R-:W-:Y:S01]  /*aba0*/  I2FP.F32.U32 R5, R5 ;  /* 0x0000000500057245 */ /* 0x000fe20000201000 */
[----:B------:R-:W-:Y:S01]  /*abb0*/  IMAD.U32 R111, R113, 0x10000, RZ ;  /* 0x00010000716f7824 */ /* 0x000fe200078e00ff */
[----:B------:R-:W-:Y:S01]  /*abc0*/  ISETP.NE.AND P2, PT, R156, 0x1, PT ;  /* 0x000000019c00780c */ /* 0x000fe20003f45270 */
[----:B------:R-:W-:Y:S01]  /*abd0*/  BSSY.RECONVERGENT B1, `(.L_x_10978) ;  /* 0x000004b000017945 */ /* 0x000fe20003800200 */
[----:B------:R-:W-:Y:S01]  /*abe0*/  LOP3.LUT R208, R208, 0xfffffffb, RZ, 0xc0, !PT ;  /* 0xfffffffbd0d07812 */ /* 0x000fe200078ec0ff */
[----:B------:R-:W-:Y:S01]  /*abf0*/  FFMA.FTZ R110, R5, R212, 1.1641532182693481445e-10 ;  /* 0x2f000000056e7423 */ /* 0x000fe200000100d4 */
[----:B------:R-:W-:Y:S01]  /*ac00*/  PRMT R5, R113, 0x7632, R5 ;  /* 0x0000763271057816 */ /* 0x000fe20000000005 */
[----:B------:R-:W-:Y:S02]  /*ac10*/  IMAD.MOV.U32 R157, RZ, RZ, 0x2 ;  /* 0x00000002ff9d7424 */ /* 0x000fe400078e00ff */
[----:B-1----:R-:W-:Y:S01]  /*ac20*/  FMUL.FTZ R158, R111, R196 ;  /* 0x000000c46f9e7220 */ /* 0x002fe20000410000 */
[----:B------:R-:W-:Y:S01]  /*ac30*/  IMAD.MOV.U32 R112, RZ, RZ, R188 ;  /* 0x000000ffff707224 */ /* 0x000fe200078e00bc */
        /* <DEDUP_REMOVED lines=11> */
.L_x_10980:
        /* <DEDUP_REMOVED lines=13> */
.L_x_10982:
[----:B------:R-:W-:Y:S05]  /*adc0*/  BSYNC.RECONVERGENT B2 ;  /* 0x0000000000027941 */ /* 0x000fea0003800200 */
.L_x_10981:
        /* <DEDUP_REMOVED lines=43> */
.L_x_10979:
[----:B------:R-:W-:Y:S05]  /*b080*/  BSYNC.RECONVERGENT B1 ;  /* 0x0000000000017941 */ /* 0x000fea0003800200 */
.L_x_10978:
[----:B------:R-:W-:Y:S01]  /*b090*/  I2FP.F32.U32 R111, R112 ;  /* 0x00000070006f7245 */ /* 0x000fe20000201000 */
[----:B------:R-:W-:Y:S01]  /*b0a0*/  IMAD.U32 R113, R89, 0x10000, RZ ;  /* 0x0001000059717824 */ /* 0x000fe200078e00ff */
[----:B------:R-:W-:Y:S03]  /*b0b0*/  BSSY.RECONVERGENT B1, `(.L_x_10983) ;  /* 0x000004e000017945 */ /* 0x000fe60003800200 */
[----:B------:R-:W-:Y:S01]  /*b0c0*/  FFMA.FTZ R110, R111, R212, 1.1641532182693481445e-10 ;  /* 0x2f0000006f6e7423 */ /* 0x000fe200000100d4 */
[----:B------:R-:W-:Y:S01]  /*b0d0*/  FMUL.FTZ R113, R113, R196 ;  /* 0x000000c471717220 */ /* 0x000fe20000410000 */
[----:B------:R-:W-:-:S03]  /*b0e0*/  FSEL R111, R158, RZ, P4 ;  /* 0x000000ff9e6f7208 */ /* 0x000fc60002000000 */
[----:B------:R-:W-:-:S04]  /*b0f0*/  FSETP.GTU.FTZ.AND P2, PT, R110, R187, PT ;  /* 0x000000bb6e00720b */ /* 0x000fc80003f5c000 */
[----:B------:R-:W-:Y:S01]  /*b100*/  FSEL R110, R113, RZ, !P2 ;  /* 0x000000ff716e7208 */ /* 0x000fe20005000000 */
[----:B------:R-:W-:Y:S01]  /*b110*/  HFMA2 R113, -RZ, RZ, 0, 1.1920928955078125e-07 ;  /* 0x00000002ff717431 */ /* 0x000fe200000001ff */
[----:B------:R-:W-:Y:S02]  /*b120*/  SEL R191, RZ, 0x1, P2 ;  /* 0x00000001ffbf7807 */ /* 0x000fe40001000000 */
[----:B------:R-:W-:Y:S01]  /*b130*/  ISETP.NE.AND P2, PT, R157, 0x1, PT ;  /* 0x000000019d00780c */ /* 0x000fe20003f45270 */
[----:B------:R-:W-:Y:S01]  /*b140*/  FADD.FTZ R110, R110, R111 ;  /* 0x0000006f6e6e7221 */ /* 0x000fe20000010000 */
[----:B------:R-:W-:-:S03]  /*b150*/  IMAD.MOV.U32 R111, RZ, RZ, R188 ;  /* 0x000000ffff6f7224 */ /* 0x000fc600078e00bc */
        /* <DEDUP_REMOVED lines=10> */
.L_x_10985:
        /* <DEDUP_REMOVED lines=13> */
.L_x_10987:
[----:B------:R-:W-:Y:S05]  /*b2d0*/  BSYNC.RECONVERGENT B2 ;  /* 0x0000000000027941 */ /* 0x000fea0003800200 */
.L_x_10986:
        /* <DEDUP_REMOVED lines=43> */
.L_x_10984:
[----:B------:R-:W-:Y:S05]  /*b590*/  BSYNC.RECONVERGENT B1 ;  /* 0x0000000000017941 */ /* 0x000fea0003800200 */
.L_x_10983:
[----:B------:R-:W-:Y:S01]  /*b5a0*/  I2FP.F32.U32 R111, R111 ;  /* 0x0000006f006f7245 */ /* 0x000fe20000201000 */
[----:B------:R-:W-:Y:S01]  /*b5b0*/  IMAD.U32 R5, R5, 0x10000, RZ ;  /* 0x0001000005057824 */ /* 0x000fe200078e00ff */
[----:B------:R-:W-:Y:S01]  /*b5c0*/  ISETP.NE.AND P2, PT, R113, 0x1, PT ;  /* 0x000000017100780c */ /* 0x000fe20003f45270 */
[----:B------:R-:W-:Y:S01]  /*b5d0*/  BSSY.RECONVERGENT B1, `(.L_x_10988) ;  /* 0x000004a000017945 */ /* 0x000fe20003800200 */
[----:B------:R-:W-:Y:S01]  /*b5e0*/  LOP3.LUT R208, R208, 0xfffffffd, RZ, 0xc0, !PT ;  /* 0xfffffffdd0d07812 */ /* 0x000fe200078ec0ff */
[----:B------:R-:W-:Y:S01]  /*b5f0*/  FFMA.FTZ R112, R111, R212, 1.1641532182693481445e-10 ;  /* 0x2f0000006f707423 */ /* 0x000fe200000100d4 */
[----:B------:R-:W-:Y:S02]  /*b600*/  IMAD.MOV.U32 R156, RZ, RZ, 0x2 ;  /* 0x00000002ff9c7424 */ /* 0x000fe400078e00ff */
[----:B------:R-:W-:Y:S01]  /*b610*/  FMUL.FTZ R5, R5, R196 ;  /* 0x000000c405057220 */ /* 0x000fe20000410000 */
        /* <DEDUP_REMOVED lines=12> */
.L_x_10990:
        /* <DEDUP_REMOVED lines=13> */
.L_x_10992:
[----:B------:R-:W-:Y:S05]  /*b7b0*/  BSYNC.RECONVERGENT B2 ;  /* 0x0000000000027941 */ /* 0x000fea0003800200 */
.L_x_10991:
        /* <DEDUP_REMOVED lines=43> */
.L_x_10989:
[----:B------:R-:W-:Y:S05]  /*ba70*/  BSYNC.RECONVERGENT B1 ;  /* 0x0000000000017941 */ /* 0x000fea0003800200 */
.L_x_10988:
        /* <DEDUP_REMOVED lines=24> */
.L_x_10995:
        /* <DEDUP_REMOVED lines=13> */
.L_x_10997:
[----:B------:R-:W-:Y:S05]  /*bcd0*/  BSYNC.RECONVERGENT B2 ;  /* 0x0000000000027941 */ /* 0x000fea0003800200 */
.L_x_10996:
        /* <DEDUP_REMOVED lines=43> */
.L_x_10994:
[----:B------:R-:W-:Y:S05]  /*bf90*/  BSYNC.RECONVERGENT B1 ;  /* 0x0000000000017941 */ /* 0x000fea0003800200 */
.L_x_10993:
[----:B------:R-:W-:Y:S01]  /*bfa0*/  ISETP.NE.AND P3, PT, R157, 0x1, PT ;  /* 0x000000019d00780c */ /* 0x000fe20003f65270 */
[C---:B------:R-:W-:Y:S01]  /*bfb0*/  IMAD.U32 R113, R114.reuse, 0x10000, RZ ;  /* 0x0001000072717824 */ /* 0x040fe200078e00ff */
[----:B------:R-:W-:Y:S01]  /*bfc0*/  I2FP.F32.U32 R5, R5 ;  /* 0x0000000500057245 */ /* 0x000fe20000201000 */
[----:B------:R-:W-:Y:S01]  /*bfd0*/  BSSY.RECONVERGENT B1, `(.L_x_10998) ;  /* 0x0000049000017945 */ /* 0x000fe20003800200 */
[----:B------:R-:W-:Y:S01]  /*bfe0*/  PRMT R114, R114, 0x7632, R114 ;  /* 0x0000763272727816 */ /* 0x000fe20000000072 */
[----:B------:R-:W-:Y:S02]  /*bff0*/  IMAD.MOV.U32 R158, RZ, RZ, 0x2 ;  /* 0x00000002ff9e7424 */ /* 0x000fe400078e00ff */
[----:B------:R-:W-:Y:S01]  /*c000*/  FFMA.FTZ R112, R5, R212, 1.1641532182693481445e-10 ;  /* 0x2f00000005707423 */ /* 0x000fe200000100d4 */
[----:B------:R-:W-:Y:S02]  /*c010*/  IMAD.MOV.U32 R156, RZ, RZ, R188 ;  /* 0x000000ffff9c7224 */ /* 0x000fe400078e00bc */
[----:B------:R-:W-:-:S02]  /*c020*/  FMUL.FTZ R5, R113, R196 ;  /* 0x000000c471057220 */ /* 0x000fc40000410000 */
        /* <DEDUP_REMOVED lines=10> */
.L_x_11000:
        /* <DEDUP_REMOVED lines=13> */
.L_x_11002:
[----:B------:R-:W-:Y:S05]  /*c1a0*/  BSYNC.RECONVERGENT B2 ;  /* 0x0000000000027941 */ /* 0x000fea0003800200 */
.L_x_11001:
        /* <DEDUP_REMOVED lines=43> */
.L_x_10999:
[----:B------:R-:W-:Y:S05]  /*c460*/  BSYNC.RECONVERGENT B1 ;  /* 0x0000000000017941 */ /* 0x000fea0003800200 */
.L_x_10998:
[----:B------:R-:W-:Y:S01]  /*c470*/  I2FP.F32.U32 R113, R156 ;  /* 0x0000009c00717245 */ /* 0x000fe20000201000 */
[----:B------:R-:W-:Y:S01]  /*c480*/  IMAD.U32 R157, R90, 0x10000, RZ ;  /* 0x000100005a9d7824 */ /* 0x000fe200078e00ff */
[----:B------:R-:W-:Y:S01]  /*c490*/  FSEL R5, R5, RZ, P2 ;  /* 0x000000ff05057208 */ /* 0x000fe20001000000 */
        /* <DEDUP_REMOVED lines=20> */
.L_x_11005:
        /* <DEDUP_REMOVED lines=13> */
.L_x_11007:
[----:B------:R-:W-:Y:S05]  /*c6b0*/  BSYNC.RECONVERGENT B2 ;  /* 0x0000000000027941 */ /* 0x000fea0003800200 */
.L_x_11006:
        /* <DEDUP_REMOVED lines=43> */
.L_x_11004:
[----:B------:R-:W-:Y:S05]  /*c970*/  BSYNC.RECONVERGENT B1 ;  /* 0x0000000000017941 */ /* 0x000fea0003800200 */
.L_x_11003:
[----:B------:R-:W-:Y:S01]  /*c980*/  ISETP.NE.AND P4, PT, R156, 0x1, PT ;  /* 0x000000019c00780c */ /* 0x000fe20003f85270 */
[----:B------:R-:W-:Y:S01]  /*c990*/  IMAD.U32 R113, R114, 0x10000, RZ ;  /* 0x0001000072717824 */ /* 0x000fe200078e00ff */
[----:B------:R-:W-:Y:S01]  /*c9a0*/  I2FP.F32.U32 R5, R5 ;  /* 0x0000000500057245 */ /* 0x000fe20000201000 */
[----:B------:R-:W-:Y:S01]  /*c9b0*/  BSSY.RECONVERGENT B1, `(.L_x_11008) ;  /* 0x0000048000017945 */ /* 0x000fe20003800200 */
[----:B------:R-:W-:Y:S02]  /*c9c0*/  IMAD.MOV.U32 R158, RZ, RZ, 0x2 ;  /* 0x00000002ff9e7424 */ /* 0x000fe400078e00ff */
[----:B------:R-:W-:Y:S02]  /*c9d0*/  IMAD.MOV.U32 R157, RZ, RZ, R188 ;  /* 0x000000ffff9d7224 */ /* 0x000fe400078e00bc */
[----:B------:R-:W-:Y:S01]  /*c9e0*/  FFMA.FTZ R114, R5, R212, 1.1641532182693481445e-10 ;  /* 0x2f00000005727423 */ /* 0x000fe200000100d4 */
[----:B------:R-:W-:-:S04]  /*c9f0*/  FMUL.FTZ R5, R113, R196 ;  /* 0x000000c471057220 */ /* 0x000fc80000410000 */
        /* <DEDUP_REMOVED lines=10> */
.L_x_11010:
        /* <DEDUP_REMOVED lines=13> */
.L_x_11012:
[----:B------:R-:W-:Y:S05]  /*cb70*/  BSYNC.RECONVERGENT B2 ;  /* 0x0000000000027941 */ /* 0x000fea0003800200 */
.L_x_11011:
        /* <DEDUP_REMOVED lines=43> */
.L_x_11009:
[----:B------:R-:W-:Y:S05]  /*ce30*/  BSYNC.RECONVERGENT B1 ;  /* 0x0000000000017941 */ /* 0x000fea0003800200 */
.L_x_11008:
        /* <DEDUP_REMOVED lines=24> */
.L_x_11015:
        /* <DEDUP_REMOVED lines=13> */
.L_x_11017:
[----:B------:R-:W-:Y:S05]  /*d090*/  BSYNC.RECONVERGENT B2 ;  /* 0x0000000000027941 */ /* 0x000fea0003800200 */
.L_x_11016:
        /* <DEDUP_REMOVED lines=43> */
.L_x_11014:
[----:B------:R-:W-:Y:S05]  /*d350*/  BSYNC.RECONVERGENT B1 ;  /* 0x0000000000017941 */ /* 0x000fea0003800200 */
.L_x_11013:
[----:B------:R-:W-:Y:S01]  /*d360*/  ISETP.NE.AND P5, PT, R156, 0x1, PT ;  /* 0x000000019c00780c */ /* 0x000fe20003fa5270 */
[----:B------:R-:W-:Y:S01]  /*d370*/  IMAD.U32 R195, R115, 0x10000, RZ ;  /* 0x0001000073c37824 */ /* 0x000fe200078e00ff */
[----:B------:R-:W-:Y:S01]  /*d380*/  I2FP.F32.U32 R5, R5 ;  /* 0x0000000500057245 */ /* 0x000fe20000201000 */
[----:B------:R-:W-:Y:S01]  /*d390*/  BSSY.RECONVERGENT B1, `(.L_x_11018) ;  /* 0x0000049000017945 */ /* 0x000fe20003800200 */
[----:B------:R-:W-:Y:S02]  /*d3a0*/  IMAD.MOV.U32 R158, RZ, RZ, 0x2 ;  /* 0x00000002ff9e7424 */ /* 0x000fe400078e00ff */
[----:B------:R-:W-:Y:S01]  /*d3b0*/  FMUL.FTZ R195, R195, R196 ;  /* 0x000000c4c3c37220 */ /* 0x000fe20000410000 */
[----:B------:R-:W-:Y:S01]  /*d3c0*/  FFMA.FTZ R114, R5, R212, 1.1641532182693481445e-10 ;  /* 0x2f00000005727423 */ /* 0x000fe200000100d4 */
[----:B------:R-:W-:Y:S01]  /*d3d0*/  PRMT R5, R115, 0x7632, R5 ;  /* 0x0000763273057816 */ /* 0x000fe20000000005 */
[----:B------:R-:W-:-:S03]  /*d3e0*/  IMAD.MOV.U32 R115, RZ, RZ, R188 ;  /* 0x000000ffff737224 */ /* 0x000fc600078e00bc */
        /* <DEDUP_REMOVED lines=10> */
.L_x_11020:
        /* <DEDUP_REMOVED lines=13> */
.L_x_11022:
[----:B------:R-:W-:Y:S05]  /*d560*/  BSYNC.RECONVERGENT B2 ;  /* 0x0000000000027941 */ /* 0x000fea0003800200 */
.L_x_11021:
        /* <DEDUP_REMOVED lines=43> */
.L_x_11019:
[----:B------:R-:W-:Y:S05]  /*d820*/  BSYNC.RECONVERGENT B1 ;  /* 0x0000000000017941 */ /* 0x000fea0003800200 */
.L_x_11018:
        /* <DEDUP_REMOVED lines=8> */
[----:B------:R-:W-:Y:S01]  /*d8b0*/  FSEL R114, R157, RZ, !P5 ;  /* 0x000000ff9d727208 */ /* 0x000fe20006800000 */
[----:B------:R-:W-:Y:S01]  /*d8c0*/  IMAD.MOV.U32 R157, RZ, RZ, R188 ;  /* 0x000000ffff9d7224 */ /* 0x000fe200078e00bc */
        /* <DEDUP_REMOVED lines=14> */
.L_x_11025:
        /* <DEDUP_REMOVED lines=13> */
.L_x_11027:
[----:B------:R-:W-:Y:S05]  /*da80*/  BSYNC.RECONVERGENT B2 ;  /* 0x0000000000027941 */ /* 0x000fea0003800200 */
.L_x_11026:
        /* <DEDUP_REMOVED lines=43> */
.L_x_11024:
[----:B------:R-:W-:Y:S05]  /*dd40*/  BSYNC.RECONVERGENT B1 ;  /* 0x0000000000017941 */ /* 0x000fea0003800200 */
.L_x_11023:
[----:B------:R-:W-:Y:S01]  /*dd50*/  ISETP.NE.AND P6, PT, R159, 0x1, PT ;  /* 0x000000019f00780c */ /* 0x000fe20003fc5270 */
[----:B------:R-:W-:Y:S01]  /*dd60*/  BSSY.RECONVERGENT B1, `(.L_x_11028) ;  /* 0x000004c000017945 */ /* 0x000fe20003800200 */
[----:B------:R-:W-:Y:S01]  /*dd70*/  I2FP.F32.U32 R115, R157 ;  /* 0x0000009d00737245 */ /* 0x000fe20000201000 */
[----:B------:R-:W-:Y:S02]  /*dd80*/  IMAD.U32 R157, R5, 0x10000, RZ ;  /* 0x00010000059d7824 */ /* 0x000fe400078e00ff */
        /* <DEDUP_REMOVED lines=14> */
.L_x_11030:
        /* <DEDUP_REMOVED lines=15> */
.L_x_11032:
[----:B------:R-:W-:Y:S05]  /*df60*/  BSYNC.RECONVERGENT B2 ;  /* 0x0000000000027941 */ /* 0x000fea0003800200 */
.L_x_11031:
        /* <DEDUP_REMOVED lines=43> */
.L_x_11029:
[----:B------:R-:W-:Y:S05]  /*e220*/  BSYNC.RECONVERGENT B1 ;  /* 0x0000000000017941 */ /* 0x000fea0003800200 */
.L_x_11028:
[----:B------:R-:W-:Y:S02]  /*e230*/  I2FP.F32.U32 R157, R158 ;  /* 0x0000009e009d7245 */ /* 0x000fe40000201000 */
[----:B------:R-:W-:-:S03]  /*e240*/  PRMT R156, R91, 0x7632, R156 ;  /* 0x000076325b9c7816 */ /* 0x000fc6000000009c */
[----:B------:R-:W-:Y:S02]  /*e250*/  FFMA.FTZ R212, R157, R212, 1.1641532182693481445e-10 ;  /* 0x2f0000009dd47423 */ /* 0x000fe400000100d4 */
[----:B------:R-:W-:Y:S01]  /*e260*/  IMAD.U32 R159, R156, 0x10000, RZ ;  /* 0x000100009c9f7824 */ /* 0x000fe200078e00ff */
[----:B------:R-:W-:Y:S02]  /*e270*/  FSEL R156, R115, RZ, P5 ;  /* 0x000000ff739c7208 */ /* 0x000fe40002800000 */
[----:B------:R-:W-:Y:S01]  /*e280*/  FSETP.GTU.FTZ.AND P6, PT, R212, R187, PT ;  /* 0x000000bbd400720b */ /* 0x000fe20003fdc000 */
[----:B------:R-:W-:-:S03]  /*e290*/  FMUL.FTZ R159, R159, R196 ;  /* 0x000000c49f9f7220 */ /* 0x000fc60000410000 */
[----:B------:R-:W-:Y:S02]  /*e2a0*/  SEL R196, RZ, 0x1, P6 ;  /* 0x00000001ffc47807 */ /* 0x000fe40003000000 */
[----:B------:R-:W-:-:S05]  /*e2b0*/  FSEL R159, R159, RZ, !P6 ;  /* 0x000000ff9f9f7208 */ /* 0x000fca0007000000 */
[----:B------:R-:W-:-:S04]  /*e2c0*/  FADD.FTZ R115, R159, R156 ;  /* 0x0000009c9f737221 */ /* 0x000fc80000010000 */
[----:B------:R-:W-:Y:S01]  /*e2d0*/  @P1 FADD.FTZ R115, R99, R115 ;  /* 0x0000007363731221 */ /* 0x000fe20000010000 */
[----:B------:R-:W-:Y:S06]  /*e2e0*/  BRA `(.L_x_11033) ;  /* 0x0000002800287947 */ /* 0x000fec0003800000 */
.L_x_10952:
[----:B------:R-:W-:Y:S01]  /*e2f0*/  ISETP.NE.AND P2, PT, R5, 0x1, PT ;  /* 0x000000010500780c */ /* 0x000fe20003f45270 */
[----:B------:R-:W-:Y:S01]  /*e300*/  BSSY.RECONVERGENT B1, `(.L_x_11034) ;  /* 0x0000048000017945 */ /* 0x000fe20003800200 */
[----:B--2---:R-:W-:Y:S02]  /*e310*/  HFMA2 R109, -RZ, RZ, 0, 1.1920928955078125e-07 ;  /* 0x00000002ff6d7431 */ /* 0x004fe400000001ff */
[----:B------:R-:W-:Y:S02]  /*e320*/  IMAD.MOV.U32 R108, RZ, RZ, R188 ;  /* 0x000000ffff6c7224 */ /* 0x000fe400078e00bc */
        /* <DEDUP_REMOVED lines=12> */
.L_x_11036:
        /* <DEDUP_REMOVED lines=13> */
.L_x_11038:
[----:B------:R-:W-:Y:S05]  /*e4c0*/  BSYNC.RECONVERGENT B2 ;  /* 0x0000000000027941 */ /* 0x000fea0003800200 */
.L_x_11037:
        /* <DEDUP_REMOVED lines=43> */
.L_x_11035:
[----:B------:R-:W-:Y:S05]  /*e780*/  BSYNC.RECONVERGENT B1 ;  /* 0x0000000000017941 */ /* 0x000fea0003800200 */
.L_x_11034:
[----:B------:R-:W2:Y:S01]  /*e790*/  LDC R156, c[0x0][0x404] ;  /* 0x00010100ff9c7b82 */ /* 0x000ea20000000800 */
[----:B------:R-:W-:Y:S01]  /*e7a0*/  I2FP.F32.U32 R5, R108 ;  /* 0x0000006c00057245 */ /* 0x000fe20000201000 */
[----:B01----:R-:W-:Y:S01]  /*e7b0*/  HFMA2 R158, -RZ, RZ, 0.1171875, 0 ;  /* 0x2f800000ff9e7431 */ /* 0x003fe200000001ff */
[----:B------:R-:W-:Y:S01]  /*e7c0*/  ISETP.NE.AND P2, PT, R109, 0x1, PT ;  /* 0x000000016d00780c */ /* 0x000fe20003f45270 */
[----:B------:R-:W-:Y:S01]  /*e7d0*/  BSSY.RECONVERGENT B1, `(.L_x_11039) ;  /* 0x000004b000017945 */ /* 0x000fe20003800200 */
[----:B------:R-:W-:Y:S01]  /*e7e0*/  LOP3.LUT R208, R208, 0xffffffef, RZ, 0xc0, !PT ;  /* 0xffffffefd0d07812 */ /* 0x000fe200078ec0ff */
[C---:B-----5:R-:W-:Y:S02]  /*e7f0*/  IMAD.U32 R157, R112.reuse, 0x10000, RZ ;  /* 0x00010000709d7824 */ /* 0x060fe400078e00ff */
[----:B------:R-:W-:Y:S01]  /*e800*/  FFMA.FTZ R5, R5, R158, 1.1641532182693481445e-10 ;  /* 0x2f00000005057423 */ /* 0x000fe2000001009e */
[----:B------:R-:W-:Y:S01]  /*e810*/  PRMT R187, R112, 0x7632, R187 ;  /* 0x0000763270bb7816 */ /* 0x000fe200000000bb */
[----:B------:R-:W-:-:S03]  /*e820*/  IMAD.MOV.U32 R108, RZ, RZ, 0x2 ;  /* 0x00000002ff6c7424 */ /* 0x000fc600078e00ff */
[----:B--2---:R-:W-:Y:S01]  /*e830*/  FSETP.LE.FTZ.AND P3, PT, R5, R156, PT ;  /* 0x0000009c0500720b */ /* 0x004fe20003f73000 */
        /* <DEDUP_REMOVED lines=11> */
.L_x_11041:
        /* <DEDUP_REMOVED lines=13> */
.L_x_11043:
[----:B------:R-:W-:Y:S05]  /*e9c0*/  BSYNC.RECONVERGENT B2 ;  /* 0x0000000000027941 */ /* 0x000fea0003800200 */
.L_x_11042:
        /* <DEDUP_REMOVED lines=43> */
.L_x_11040:
[----:B------:R-:W-:Y:S05]  /*ec80*/  BSYNC.RECONVERGENT B1 ;  /* 0x0000000000017941 */ /* 0x000fea0003800200 */
.L_x_11039:
        /* <DEDUP_REMOVED lines=19> */
.L_x_11046:
        /* <DEDUP_REMOVED lines=13> */
.L_x_11048:
[----:B------:R-:W-:Y:S05]  /*ee90*/  BSYNC.RECONVERGENT B2 ;  /* 0x0000000000027941 */ /* 0x000fea0003800200 */
.L_x_11047:
        /* <DEDUP_REMOVED lines=43> */
.L_x_11045:
[----:B------:R-:W-:Y:S05]  /*f150*/  BSYNC.RECONVERGENT B1 ;  /* 0x0000000000017941 */ /* 0x000fea0003800200 */
.L_x_11044:
[----:B------:R-:W-:Y:S01]  /*f160*/  I2FP.F32.U32 R5, R5 ;  /* 0x0000000500057245 */ /* 0x000fe20000201000 */
[----:B------:R-:W-:Y:S01]  /*f170*/  BSSY.RECONVERGENT B1, `(.L_x_11049) ;  /* 0x000004c000017945 */ /* 0x000fe20003800200 */
[----:B------:R-:W-:Y:S01]  /*f180*/  LOP3.LUT R208, R208, 0xfffffffb, RZ, 0xc0, !PT ;  /* 0xfffffffbd0d07812 */ /* 0x000fe200078ec0ff */
[C---:B------:R-:W-:Y:S01]  /*f190*/  IMAD.U32 R159, R113.reuse, 0x10000, RZ ;  /* 0x00010000719f7824 */ /* 0x040fe200078e00ff */
[----:B------:R-:W-:Y:S01]  /*f1a0*/  PRMT R210, R113, 0x7632, R210 ;  /* 0x0000763271d27816 */ /* 0x000fe200000000d2 */
        /* <DEDUP_REMOVED lines=15> */
.L_x_11051:
        /* <DEDUP_REMOVED lines=13> */
.L_x_11053:
[----:B------:R-:W-:Y:S05]  /*f370*/  BSYNC.RECONVERGENT B2 ;  /* 0x0000000000027941 */ /* 0x000fea0003800200 */
.L_x_11052:
        /* <DEDUP_REMOVED lines=43> */
.L_x_11050:
[----:B------:R-:W-:Y:S05]  /*f630*/  BSYNC.RECONVERGENT B1 ;  /* 0x0000000000017941 */ /* 0x000fea0003800200 */
.L_x_11049:
[----:B------:R-:W-:Y:S01]  /*f640*/  I2FP.F32.U32 R5, R5 ;  /* 0x0000000500057245 */ /* 0x000fe20000201000 */
[----:B------:R-:W-:Y:S01]  /*f650*/  BSSY.RECONVERGENT B1, `(.L_x_11054) ;  /* 0x000004b000017945 */ /* 0x000fe20003800200 */
[----:B------:R-:W-:Y:S01]  /*f660*/  ISETP.NE.AND P2, PT, R108, 0x1, PT ;  /* 0x000000016c00780c */ /* 0x000fe20003f45270 */
[----:B------:R-:W-:Y:S01]  /*f670*/  HFMA2 R110, -RZ, RZ, 0, 1.1920928955078125e-07 ;  /* 0x00000002ff6e7431 */ /* 0x000fe200000001ff */
[----:B------:R-:W-:Y:S01]  /*f680*/  LOP3.LUT R208, R208, 0xfffffffd, RZ, 0xc0, !PT ;  /* 0xfffffffdd0d07812 */ /* 0x000fe200078ec0ff */
[----:B------:R-:W-:Y:S01]  /*f690*/  FFMA.FTZ R5, R5, R158, 1.1641532182693481445e-10 ;  /* 0x2f00000005057423 */ /* 0x000fe2000001009e */
[----:B------:R-:W-:Y:S02]  /*f6a0*/  IMAD.U32 R210, R210, 0x10000, RZ ;  /* 0x00010000d2d27824 */ /* 0x000fe400078e00ff */
        /* <DEDUP_REMOVED lines=12> */
.L_x_11056:
        /* <DEDUP_REMOVED lines=13> */
.L_x_11058:
[----:B------:R-:W-:Y:S05]  /*f840*/  BSYNC.RECONVERGENT B2 ;  /* 0x0000000000027941 */ /* 0x000fea0003800200 */
.L_x_11057:
        /* <DEDUP_REMOVED lines=43> */
.L_x_11055:
[----:B------:R-:W-:Y:S05]  /*fb00*/  BSYNC.RECONVERGENT B1 ;  /* 0x0000000000017941 */ /* 0x000fea0003800200 */
.L_x_11054:
[----:B------:R-:W-:Y:S01]  /*fb10*/  ISETP.NE.AND P3, PT, R110, 0x1, PT ;  /* 0x000000016e00780c */ /* 0x000fe20003f65270 */
[----:B------:R-:W-:Y:S01]  /*fb20*/  BSSY.RECONVERGENT B1, `(.L_x_11059) ;  /* 0x000004a000017945 */ /* 0x000fe20003800200 */
[----:B------:R-:W-:Y:S01]  /*fb30*/  I2FP.F32.U32 R5, R109 ;  /* 0x0000006d00057245 */ /* 0x000fe20000201000 */
[C---:B------:R-:W-:Y:S01]  /*fb40*/  IMAD.U32 R211, R114.reuse, 0x10000, RZ ;  /* 0x0001000072d37824 */ /* 0x040fe200078e00ff */
[----:B------:R-:W-:Y:S01]  /*fb50*/  PRMT R114, R114, 0x7632, R114 ;  /* 0x0000763272727816 */ /* 0x000fe20000000072 */
        /* <DEDUP_REMOVED lines=13> */
.L_x_11061:
        /* <DEDUP_REMOVED lines=13> */
.L_x_11063:
[----:B------:R-:W-:Y:S05]  /*fd00*/  BSYNC.RECONVERGENT B2 ;  /* 0x0000000000027941 */ /* 0x000fea0003800200 */
.L_x_11062:
        /* <DEDUP_REMOVED lines=43> */
.L_x_11060:
[----:B------:R-:W-:Y:S05]  /*ffc0*/  BSYNC.RECONVERGENT B1 ;  /* 0x0000000000017941 */ /* 0x000fea0003800200 */
.L_x_11059:
[----:B------:R-:W-:Y:S01]  /*ffd0*/  ISETP.NE.AND P4, PT, R108, 0x1, PT ;  /* 0x000000016c00780c */ /* 0x000fe20003f85270 */
[----:B------:R-:W-:Y:S01]  /*ffe0*/  BSSY.RECONVERGENT B1, `(.L_x_11064) ;  /* 0x0000049000017945 */ /* 0x000fe20003800200 */
[----:B------:R-:W-:Y:S01]  /*fff0*/  I2FP.F32.U32 R5, R109 ;  /* 0x0000006d00057245 */ /* 0x000fe20000201000 */
[----:B------:R-:W-:Y:S02]  /*10000*/  HFMA2 R111, -RZ, RZ, 0, 1.1920928955078125e-07 ;  /* 0x00000002ff6f7431 */ /* 0x000fe400000001ff */
[----:B------:R-:W-:Y:S02]  /*10010*/  IMAD.U32 R114, R114, 0x10000, RZ ;  /* 0x0001000072727824 */ /* 0x000fe400078e00ff */
        /* <DEDUP_REMOVED lines=12> */
.L_x_11066:
        /* <DEDUP_REMOVED lines=13> */
.L_x_11068:
[----:B------:R-:W-:Y:S05]  /*101b0*/  BSYNC.RECONVERGENT B2 ;  /* 0x0000000000027941 */ /* 0x000fea0003800200 */
.L_x_11067:
        /* <DEDUP_REMOVED lines=43> */
.L_x_11065:
[----:B------:R-:W-:Y:S05]  /*10470*/  BSYNC.RECONVERGENT B1 ;  /* 0x0000000000017941 */ /* 0x000fea0003800200 */
.L_x_11064:
[----:B------:R-:W-:Y:S01]  /*10480*/  ISETP.NE.AND P5, PT, R111, 0x1, PT ;  /* 0x000000016f00780c */ /* 0x000fe20003fa5270 */
[----:B------:R-:W-:Y:S01]  /*10490*/  BSSY.RECONVERGENT B1, `(.L_x_11069) ;  /* 0x000004a000017945 */ /* 0x000fe20003800200 */
[----:B------:R-:W-:Y:S01]  /*104a0*/  I2FP.F32.U32 R5, R109 ;  /* 0x0000006d00057245 */ /* 0x000fe20000201000 */
[C---:B------:R-:W-:Y:S01]  /*104b0*/  IMAD.U32 R212, R115.reuse, 0x10000, RZ ;  /* 0x0001000073d47824 */ /* 0x040fe200078e00ff */
[----:B------:R-:W-:Y:S01]  /*104c0*/  PRMT R115, R115, 0x7632, R115 ;  /* 0x0000763273737816 */ /* 0x000fe20000000073 */
[----:B------:R-:W-:Y:S02]  /*104d0*/  IMAD.MOV.U32 R110, RZ, RZ, R188 ;  /* 0x000000ffff6e7224 */ /* 0x000fe400078e00bc */
[----:B------:R-:W-:Y:S01]  /*104e0*/  FFMA.FTZ R109, R5, R158, 1.1641532182693481445e-10 ;  /* 0x2f000000056d7423 */ /* 0x000fe2000001009e */
[----:B------:R-:W-:-:S04]  /*104f0*/  IMAD.MOV.U32 R5, RZ, RZ, 0x2 ;  /* 0x00000002ff057424 */ /* 0x000fc800078e00ff */
        /* <DEDUP_REMOVED lines=10> */
.L_x_11071:
        /* <DEDUP_REMOVED lines=13> */
.L_x_11073:
[----:B------:R-:W-:Y:S05]  /*10670*/  BSYNC.RECONVERGENT B2 ;  /* 0x0000000000027941 */ /* 0x000fea0003800200 */
.L_x_11072:
        /* <DEDUP_REMOVED lines=43> */
.L_x_11070:
[----:B------:R-:W-:Y:S05]  /*10930*/  BSYNC.RECONVERGENT B1 ;  /* 0x0000000000017941 */ /* 0x000fea0003800200 */
.L_x_11069:
[----:B------:R-:W-:Y:S01]  /*10940*/  P2R R111, PR, RZ, 0x2 ;  /* 0x00000002ff6f7803 */ /* 0x000fe20000000000 */
[----:B------:R-:W-:Y:S01]  /*10950*/  FMUL.FTZ R157, R157, UR7 ;  /* 0x000000079d9d7c20 */ /* 0x000fe20008410000 */
[----:B------:R-:W-:Y:S01]  /*10960*/  I2FP.F32.U32 R109, R110 ;  /* 0x0000006e006d7245 */ /* 0x000fe20000201000 */
[----:B------:R-:W-:Y:S01]  /*10970*/  FMUL.FTZ R210, R210, UR7 ;  /* 0x00000007d2d27c20 */ /* 0x000fe20008410000 */
[C---:B------:R-:W-:Y:S01]  /*10980*/  LOP3.LUT P1, RZ, R208.reuse, 0x10, RZ, 0xc0, !PT ;  /* 0x00000010d0ff7812 */ /* 0x040fe2000782c0ff */
[----:B------:R-:W-:Y:S01]  /*10990*/  IMAD.U32 R115, R115, 0x10000, RZ ;  /* 0x0001000073737824 */ /* 0x000fe200078e00ff */
[----:B------:R-:W-:Y:S01]  /*109a0*/  LOP3.LUT P5, RZ, R208, 0x2, RZ, 0xc0, !PT ;  /* 0x00000002d0ff7812 */ /* 0x000fe200078ac0ff */
[----:B------:R-:W-:Y:S01]  /*109b0*/  FFMA.FTZ R213, R109, R158, 1.1641532182693481445e-10 ;  /* 0x2f0000006dd57423 */ /* 0x000fe2000001009e */
[----:B------:R-:W-:Y:S01]  /*109c0*/  FSEL R108, R157, RZ, P1 ;  /* 0x000000ff9d6c7208 */ /* 0x000fe20000800000 */
[----:B------:R-:W-:Y:S01]  /*109d0*/  FMUL.FTZ R187, R187, UR7 ;  /* 0x00000007bbbb7c20 */ /* 0x000fe20008410000 */
[----:B------:R-:W-:Y:S01]  /*109e0*/  ISETP.NE.AND P1, PT, R111, RZ, PT ;  /* 0x000000ff6f00720c */ /* 0x000fe20003f25270 */
[----:B------:R-:W-:Y:S01]  /*109f0*/  FMUL.FTZ R212, R212, UR7 ;  /* 0x00000007d4d47c20 */ /* 0x000fe20008410000 */
[----:B------:R-:W-:Y:S01]  /*10a00*/  P2R R112, PR, RZ, 0x1 ;  /* 0x00000001ff707803 */ /* 0x000fe20000000000 */
[----:B------:R-:W-:Y:S01]  /*10a10*/  FMUL.FTZ R113, R114, UR7 ;  /* 0x0000000772717c20 */ /* 0x000fe20008410000 */
[----:B------:R-:W-:Y:S01]  /*10a20*/  LOP3.LUT P0, RZ, R208, 0x8, RZ, 0xc0, !PT ;  /* 0x00000008d0ff7812 */ /* 0x000fe2000780c0ff */
[----:B------:R-:W-:Y:S01]  /*10a30*/  FMUL.FTZ R211, R211, UR7 ;  /* 0x00000007d3d37c20 */ /* 0x000fe20008410000 */
[----:B------:R-:W-:Y:S01]  /*10a40*/  FMUL.FTZ R159, R159, UR7 ;  /* 0x000000079f9f7c20 */ /* 0x000fe20008410000 */
[----:B------:R-:W-:Y:S01]  /*10a50*/  FMUL.FTZ R115, R115, UR7 ;  /* 0x0000000773737c20 */ /* 0x000fe20008410000 */
[----:B------:R-:W-:-:S02]  /*10a60*/  FSEL R111, R210, RZ, P5 ;  /* 0x000000ffd26f7208 */ /* 0x000fc40002800000 */
[----:B------:R-:W-:Y:S02]  /*10a70*/  LOP3.LUT P6, RZ, R208, 0x4, RZ, 0xc0, !PT ;  /* 0x00000004d0ff7812 */ /* 0x000fe400078cc0ff */
[----:B------:R-:W-:Y:S01]  /*10a80*/  FSETP.GTU.FTZ.AND P5, PT, R213, R156, PT ;  /* 0x0000009cd500720b */ /* 0x000fe20003fbc000 */
[----:B------:R-:W-:Y:S01]  /*10a90*/  @P1 FADD.FTZ R108, R92, R108 ;  /* 0x0000006c5c6c1221 */ /* 0x000fe20000010000 */
[----:B------:R-:W-:Y:S01]  /*10aa0*/  FSEL R109, R187, RZ, P0 ;  /* 0x000000ffbb6d7208 */ /* 0x000fe20000000000 */
[----:B------:R-:W-:Y:S01]  /*10ab0*/  @P1 FADD.FTZ R111, R95, R111 ;  /* 0x0000006f5f6f1221 */ /* 0x000fe20000010000 */
[----:B------:R-:W-:Y:S02]  /*10ac0*/  ISETP.NE.AND P0, PT, R112, RZ, PT ;  /* 0x000000ff7000720c */ /* 0x000fe40003f05270 */
[----:B------:R-:W-:Y:S01]  /*10ad0*/  FSEL R114, R212, RZ, P4 ;  /* 0x000000ffd4727208 */ /* 0x000fe20002000000 */
[----:B------:R-:W-:Y:S01]  /*10ae0*/  @P1 FADD.FTZ R109, R93, R109 ;  /* 0x0000006d5d6d1221 */ /* 0x000fe20000010000 */
[----:B------:R-:W-:-:S02]  /*10af0*/  FSEL R113, R113, RZ, P3 ;  /* 0x000000ff71717208 */ /* 0x000fc40001800000 */
[----:B------:R-:W-:Y:S01]  /*10b00*/  FSEL R110, R159, RZ, P6 ;  /* 0x000000ff9f6e7208 */ /* 0x000fe20003000000 */
[----:B------:R-:W-:Y:S01]  /*10b10*/  @P1 FADD.FTZ R114, R98, R114 ;  /* 0x0000007262721221 */ /* 0x000fe20000010000 */
[----:B------:R-:W-:Y:S01]  /*10b20*/  FSEL R112, R211, RZ, P2 ;  /* 0x000000ffd3707208 */ /* 0x000fe20001000000 */
[----:B------:R-:W-:Y:S01]  /*10b30*/  @P1 FADD.FTZ R113, R97, R113 ;  /* 0x0000007161711221 */ /* 0x000fe20000010000 */
[----:B------:R-:W-:Y:S01]  /*10b40*/  FSEL R115, R115, RZ, !P5 ;  /* 0x000000ff73737208 */ /* 0x000fe20006800000 */
[----:B------:R-:W-:Y:S01]  /*10b50*/  @P1 FADD.FTZ R110, R94, R110 ;  /* 0x0000006e5e6e1221 */ /* 0x000fe20000010000 */
[----:B------:R-:W-:Y:S01]  /*10b60*/  PLOP3.LUT P5, PT, P5, PT, PT, 0x8, 0x80 ;  /* 0x000000000080781c */ /* 0x000fe20002fae170 */
[----:B------:R-:W-:Y:S02]  /*10b70*/  @P1 FADD.FTZ R112, R96, R112 ;  /* 0x0000007060701221 */ /* 0x000fe40000010000 */
[----:B------:R-:W-:-:S10]  /*10b80*/  @P1 FADD.FTZ R115, R99, R115 ;  /* 0x0000007363731221 */ /* 0x000fd40000010000 */
.L_x_11033:
        /* <DEDUP_REMOVED lines=44> */
.L_x_11074:
[----:B------:R-:W-:Y:S02]  /*10e50*/  IMAD.MOV.U32 R187, RZ, RZ, R214 ;  /* 0x000000ffffbb7224 */ /* 0x000fe400078e00d6 */
[----:B------:R-:W-:-:S07]  /*10e60*/  VIADD R215, R215, 0x80 ;  /* 0x00000080d7d77836 */ /* 0x000fce0000000000 */
.L_x_10951:
[----:B------:R-:W-:Y:S05]  /*10e70*/  BSYNC.RECONVERGENT B0 ;  /* 0x0000000000007941 */ /* 0x000fea0003800200 */
.L_x_10950:
        /* <DEDUP_REMOVED lines=10> */
[----:B01----:R-:W0:Y:S08]  /*10f20*/  @P0 LDC.64 R156, c[0x0][0x398] ;  /* 0x0000e600ff9c0b82 */ /* 0x003e300000000a00 */
[----:B------:R-:W1:Y:S01]  /*10f30*/  @P1 LDC.64 R116, c[0x0][0x3a0] ;  /* 0x0000e800ff741b82 */ /* 0x000e620000000a00 */
[----:B--2---:R-:W-:-:S05]  /*10f40*/  IMAD.WIDE.U32 R118, R215, 0x10, R118 ;  /* 0x00000010d7767825 */ /* 0x004fca00078e0076 */
[----:B------:R2:W5:Y:S01]  /*10f50*/  LDG.E.128 R120, desc[UR10][R118.64] ;  /* 0x0000000a76787981 */ /* 0x000562000c1e1d00 */
[----:B0-----:R-:W-:-:S05]  /*10f60*/  @P0 IMAD.WIDE.U32 R156, R215, 0x10, R156 ;  /* 0x00000010d79c0825 */ /* 0x001fca00078e009c */
[----:B------:R2:W5:Y:S01]  /*10f70*/  @P0 LDG.E.128 R88, desc[UR10][R156.64] ;  /* 0x0000000a9c580981 */ /* 0x000562000c1e1d00 */
[----:B-1----:R-:W-:-:S05]  /*10f80*/  @P1 IMAD.WIDE.U32 R116, R215, 0x20, R116 ;  /* 0x00000020d7741825 */ /* 0x002fca00078e0074 */
        /* <DEDUP_REMOVED lines=19> */
.L_x_11080:
        /* <DEDUP_REMOVED lines=13> */
.L_x_11082:
[----:B------:R-:W-:Y:S05]  /*11190*/  BSYNC.RECONVERGENT B2 ;  /* 0x0000000000027941 */ /* 0x000fea0003800200 */
.L_x_11081:
        /* <DEDUP_REMOVED lines=42> */
.L_x_11079:
[----:B------:R-:W-:Y:S05]  /*11440*/  BSYNC.RECONVERGENT B1 ;  /* 0x0000000000017941 */ /* 0x000fea0003800200 */
.L_x_11078:
        /* <DEDUP_REMOVED lines=12> */
[----:B0-----:R-:W-:Y:S01]  /*11510*/  FSETP.LE.FTZ.AND P4, PT, R116, R187, PT ;  /* 0x000000bb7400720b */ /* 0x001fe20003f93000 */
[----:B-1----:R-:W-:-:S12]  /*11520*/  FMUL.FTZ R5, R5, R196 ;  /* 0x000000c405057220 */ /* 0x002fd80000410000 */
        /* <DEDUP_REMOVED lines=10> */
.L_x_11085:
        /* <DEDUP_REMOVED lines=13> */
.L_x_11087:
[----:B------:R-:W-:Y:S05]  /*116a0*/  BSYNC.RECONVERGENT B2 ;  /* 0x0000000000027941 */ /* 0x000fea0003800200 */
.L_x_11086:
        /* <DEDUP_REMOVED lines=42> */
.L_x_11084:
[----:B------:R-:W-:Y:S05]  /*11950*/  BSYNC.RECONVERGENT B1 ;  /* 0x0000000000017941 */ /* 0x000fea0003800200 */
.L_x_11083:
[----:B------:R-:W-:Y:S01]  /*11960*/  I2FP.F32.U32 R117, R117 ;  /* 0x0000007500757245 */ /* 0x000fe20000201000 */
[----:B------:R-:W-:Y:S01]  /*11970*/  BSSY.RECONVERGENT B1, `(.L_x_11088) ;  /* 0x000004f000017945 */ /* 0x000fe20003800200 */
[----:B------:R-:W-:Y:S02]  /*11980*/  SHF.L.U32 R119, R88, 0x10, RZ ;  /* 0x0000001058777819 */ /* 0x000fe400000006ff */
[----:B------:R-:W-:Y:S01]  /*11990*/  FSEL R5, R5, RZ, P4 ;  /* 0x000000ff05057208 */ /* 0x000fe20002000000 */
[----:B------:R-:W-:Y:S02]  /*119a0*/  FFMA.FTZ R116, R117, R212, 1.1641532182693481445e-10 ;  /* 0x2f00000075747423 */ /* 0x000fe400000100d4 */
[----:B------:R-:W-:-:S03]  /*119b0*/  FMUL.FTZ R119, R119, R196 ;  /* 0x000000c477777220 */ /* 0x000fc60000410000 */
[----:B------:R-:W-:-:S04]  /*119c0*/  FSETP.GTU.FTZ.AND P2, PT, R116, R187, PT ;  /* 0x000000bb7400720b */ /* 0x000fc80003f5c000 */
[----:B------:R-:W-:Y:S01]  /*119d0*/  FSEL R116, R119, RZ, !P2 ;  /* 0x000000ff77747208 */ /* 0x000fe20005000000 */
[----:B------:R-:W-:Y:S01]  /*119e0*/  IMAD.MOV.U32 R119, RZ, RZ, 0x2 ;  /* 0x00000002ff777424 */ /* 0x000fe200078e00ff */
        /* <DEDUP_REMOVED lines=14> */
.L_x_11090:
        /* <DEDUP_REMOVED lines=13> */
.L_x_11092:
[----:B------:R-:W-:Y:S05]  /*11ba0*/  BSYNC.RECONVERGENT B2 ;  /* 0x0000000000027941 */ /* 0x000fea0003800200 */
.L_x_11091:
        /* <DEDUP_REMOVED lines=43> */
.L_x_11089:
[----:B------:R-:W-:Y:S05]  /*11e60*/  BSYNC.RECONVERGENT B1 ;  /* 0x0000000000017941 */ /* 0x000fea0003800200 */
.L_x_11088:
[----:B------:R-:W-:Y:S01]  /*11e70*/  I2FP.F32.U32 R5, R5 ;  /* 0x0000000500057245 */ /* 0x000fe20000201000 */
[----:B------:R-:W-:Y:S01]  /*11e80*/  BSSY.RECONVERGENT B1, `(.L_x_11093) ;  /* 0x000004c000017945 */ /* 0x000fe20003800200 */
[----:B------:R-:W-:Y:S02]  /*11e90*/  ISETP.NE.AND P2, PT, R119, 0x1, PT ;  /* 0x000000017700780c */ /* 0x000fe40003f45270 */
[----:B------:R-:W-:Y:S01]  /*11ea0*/  LOP3.LUT R208, R208, 0xfffffff7, RZ, 0xc0, !PT ;  /* 0xfffffff7d0d07812 */ /* 0x000fe200078ec0ff */
[----:B------:R-:W-:Y:S01]  /*11eb0*/  FFMA.FTZ R118, R5, R212, 1.1641532182693481445e-10 ;  /* 0x2f00000005767423 */ /* 0x000fe200000100d4 */
[----:B------:R-:W-:Y:S01]  /*11ec0*/  IMAD.U32 R5, R120, 0x10000, RZ ;  /* 0x0001000078057824 */ /* 0x000fe200078e00ff */
[----:B------:R-:W-:Y:S01]  /*11ed0*/  MOV R117, R188 ;  /* 0x000000bc00757202 */ /* 0x000fe20000000f00 */
        /* <DEDUP_REMOVED lines=13> */
.L_x_11095:
        /* <DEDUP_REMOVED lines=13> */
.L_x_11097:
[----:B------:R-:W-:Y:S05]  /*12080*/  BSYNC.RECONVERGENT B2 ;  /* 0x0000000000027941 */ /* 0x000fea0003800200 */
.L_x_11096:
        /* <DEDUP_REMOVED lines=43> */
.L_x_11094:
[----:B------:R-:W-:Y:S05]  /*12340*/  BSYNC.RECONVERGENT B1 ;  /* 0x0000000000017941 */ /* 0x000fea0003800200 */
.L_x_11093:
[----:B------:R-:W-:Y:S01]  /*12350*/  I2FP.F32.U32 R117, R117 ;  /* 0x0000007500757245 */ /* 0x000fe20000201000 */
[----:B------:R-:W-:Y:S01]  /*12360*/  BSSY.RECONVERGENT B1, `(.L_x_11098) ;  /* 0x0000050000017945 */ /* 0x000fe20003800200 */
[----:B------:R-:W-:Y:S01]  /*12370*/  PRMT R118, R88, 0x7632, R118 ;  /* 0x0000763258767816 */ /* 0x000fe20000000076 */
[----:B------:R-:W-:-:S03]  /*12380*/  IMAD.MOV.U32 R156, RZ, RZ, 0x2 ;  /* 0x00000002ff9c7424 */ /* 0x000fc600078e00ff */
[----:B------:R-:W-:Y:S01]  /*12390*/  SHF.L.U32 R119, R118, 0x10, RZ ;  /* 0x0000001076777819 */ /* 0x000fe200000006ff */
[----:B------:R-:W-:-:S04]  /*123a0*/  FFMA.FTZ R118, R117, R212, 1.1641532182693481445e-10 ;  /* 0x2f00000075767423 */ /* 0x000fc800000100d4 */
[----:B------:R-:W-:Y:S01]  /*123b0*/  FMUL.FTZ R119, R119, R196 ;  /* 0x000000c477777220 */ /* 0x000fe20000410000 */
        /* <DEDUP_REMOVED lines=17> */
.L_x_11100:
        /* <DEDUP_REMOVED lines=13> */
.L_x_11102:
[----:B------:R-:W-:Y:S05]  /*125a0*/  BSYNC.RECONVERGENT B2 ;  /* 0x0000000000027941 */ /* 0x000fea0003800200 */
.L_x_11101:
        /* <DEDUP_REMOVED lines=43> */
.L_x_11099:
[----:B------:R-:W-:Y:S05]  /*12860*/  BSYNC.RECONVERGENT B1 ;  /* 0x0000000000017941 */ /* 0x000fea0003800200 */
.L_x_11098:
[----:B------:R-:W-:Y:S01]  /*12870*/  I2FP.F32.U32 R5, R5 ;  /* 0x0000000500057245 */ /* 0x000fe20000201000 */
[----:B------:R-:W-:Y:S01]  /*12880*/  IMAD.U32 R119, R121, 0x10000, RZ ;  /* 0x0001000079777824 */ /* 0x000fe200078e00ff */
[----:B------:R-:W-:Y:S01]  /*12890*/  ISETP.NE.AND P2, PT, R156, 0x1, PT ;  /* 0x000000019c00780c */ /* 0x000fe20003f45270 */
[----:B------:R-:W-:Y:S01]  /*128a0*/  BSSY.RECONVERGENT B1, `(.L_x_11103) ;  /* 0x000004b000017945 */ /* 0x000fe20003800200 */
[----:B------:R-:W-:Y:S01]  /*128b0*/  LOP3.LUT R208, R208, 0xfffffffb, RZ, 0xc0, !PT ;  /* 0xfffffffbd0d07812 */ /* 0x000fe200078ec0ff */
[----:B------:R-:W-:Y:S01]  /*128c0*/  FFMA.FTZ R118, R5, R212, 1.1641532182693481445e-10 ;  /* 0x2f00000005767423 */ /* 0x000fe200000100d4 */
[----:B------:R-:W-:Y:S01]  /*128d0*/  PRMT R5, R121, 0x7632, R5 ;  /* 0x0000763279057816 */ /* 0x000fe20000000005 */
[----:B------:R-:W-:Y:S01]  /*128e0*/  IMAD.MOV.U32 R157, RZ, RZ, 0x2 ;  /* 0x00000002ff9d7424 */ /* 0x000fe200078e00ff */
[----:B------:R-:W-:Y:S01]  /*128f0*/  MOV R120, R188 ;  /* 0x000000bc00787202 */ /* 0x000fe20000000f00 */
[----:B------:R-:W-:Y:S01]  /*12900*/  FMUL.FTZ R158, R119, R196 ;  /* 0x000000c4779e7220 */ /* 0x000fe20000410000 */
[----:B------:R-:W-:-:S13]  /*12910*/  FSETP.LE.FTZ.AND P4, PT, R118, R187, PT ;  /* 0x000000bb7600720b */ /* 0x000fda0003f93000 */
        /* <DEDUP_REMOVED lines=10> */
.L_x_11105:
        /* <DEDUP_REMOVED lines=13> */
.L_x_11107:
[----:B------:R-:W-:Y:S05]  /*12a90*/  BSYNC.RECONVERGENT B2 ;  /* 0x0000000000027941 */ /* 0x000fea0003800200 */
.L_x_11106:
        /* <DEDUP_REMOVED lines=43> */
.L_x_11104:
[----:B------:R-:W-:Y:S05]  /*12d50*/  BSYNC.RECONVERGENT B1 ;  /* 0x0000000000017941 */ /* 0x000fea0003800200 */
.L_x_11103:
[----:B------:R-:W-:Y:S01]  /*12d60*/  I2FP.F32.U32 R119, R120 ;  /* 0x0000007800777245 */ /* 0x000fe20000201000 */
[----:B------:R-:W-:Y:S01]  /*12d70*/  BSSY.RECONVERGENT B1, `(.L_x_11108) ;  /* 0x000004f000017945 */ /* 0x000fe20003800200 */
[----:B------:R-:W-:-:S03]  /*12d80*/  SHF.L.U32 R121, R89, 0x10, RZ ;  /* 0x0000001059797819 */ /* 0x000fc600000006ff */
[----:B------:R-:W-:Y:S01]  /*12d90*/  FFMA.FTZ R118, R119, R212, 1.1641532182693481445e-10 ;  /* 0x2f00000077767423 */ /* 0x000fe200000100d4 */
[----:B------:R-:W-:Y:S01]  /*12da0*/  FSEL R119, R158, RZ, P4 ;  /* 0x000000ff9e777208 */ /* 0x000fe20002000000 */
        /* <DEDUP_REMOVED lines=18> */
.L_x_11110:
        /* <DEDUP_REMOVED lines=13> */
.L_x_11112:
[----:B------:R-:W-:Y:S05]  /*12fa0*/  BSYNC.RECONVERGENT B2 ;  /* 0x0000000000027941 */ /* 0x000fea0003800200 */
.L_x_11111:
        /* <DEDUP_REMOVED lines=43> */
.L_x_11109:
[----:B------:R-:W-:Y:S05]  /*13260*/  BSYNC.RECONVERGENT B1 ;  /* 0x0000000000017941 */ /* 0x000fea0003800200 */
.L_x_11108:
[----:B------:R-:W-:Y:S01]  /*13270*/  I2FP.F32.U32 R119, R119 ;  /* 0x0000007700777245 */ /* 0x000fe20000201000 */
[----:B------:R-:W-:Y:S01]  /*13280*/  IMAD.U32 R5, R5, 0x10000, RZ ;  /* 0x0001000005057824 */ /* 0x000fe200078e00ff */
[----:B------:R-:W-:Y:S01]  /*13290*/  ISETP.NE.AND P2, PT, R121, 0x1, PT ;  /* 0x000000017900780c */ /* 0x000fe20003f45270 */
[----:B------:R-:W-:Y:S01]  /*132a0*/  BSSY.RECONVERGENT B1, `(.L_x_11113) ;  /* 0x000004a000017945 */ /* 0x000fe20003800200 */
[----:B------:R-:W-:Y:S01]  /*132b0*/  LOP3.LUT R208, R208, 0xfffffffd, RZ, 0xc0, !PT ;  /* 0xfffffffdd0d07812 */ /* 0x000fe200078ec0ff */
[----:B------:R-:W-:Y:S01]  /*132c0*/  FFMA.FTZ R120, R119, R212, 1.1641532182693481445e-10 ;  /* 0x2f00000077787423 */ /* 0x000fe200000100d4 */
[----:B------:R-:W-:Y:S01]  /*132d0*/  IMAD.MOV.U32 R156, RZ, RZ, 0x2 ;  /* 0x00000002ff9c7424 */ /* 0x000fe200078e00ff */
[----:B------:R-:W-:Y:S01]  /*132e0*/  MOV R119, R188 ;  /* 0x000000bc00777202 */ /* 0x000fe20000000f00 */
[----:B------:R-:W-:Y:S02]  /*132f0*/  FMUL.FTZ R5, R5, R196 ;  /* 0x000000c405057220 */ /* 0x000fe40000410000 */
        /* <DEDUP_REMOVED lines=11> */
.L_x_11115:
        /* <DEDUP_REMOVED lines=13> */
.L_x_11117:
[----:B------:R-:W-:Y:S05]  /*13480*/  BSYNC.RECONVERGENT B2 ;  /* 0x0000000000027941 */ /* 0x000fea0003800200 */
.L_x_11116:
        /* <DEDUP_REMOVED lines=43> */
.L_x_11114:
[----:B------:R-:W-:Y:S05]  /*13740*/  BSYNC.RECONVERGENT B1 ;  /* 0x0000000000017941 */ /* 0x000fea0003800200 */
.L_x_11113:
        /* <DEDUP_REMOVED lines=24> */
.L_x_11120:
        /* <DEDUP_REMOVED lines=13> */
.L_x_11122:
[----:B------:R-:W-:Y:S05]  /*139a0*/  BSYNC.RECONVERGENT B2 ;  /* 0x0000000000027941 */ /* 0x000fea0003800200 */
.L_x_11121:
        /* <DEDUP_REMOVED lines=43> */
.L_x_11119:
[----:B------:R-:W-:Y:S05]  /*13c60*/  BSYNC.RECONVERGENT B1 ;  /* 0x0000000000017941 */ /* 0x000fea0003800200 */
.L_x_11118:
[----:B------:R-:W-:Y:S01]  /*13c70*/  ISETP.NE.AND P3, PT, R157, 0x1, PT ;  /* 0x000000019d00780c */ /* 0x000fe20003f65270 */
[C---:B------:R-:W-:Y:S01]  /*13c80*/  IMAD.U32 R121, R122.reuse, 0x10000, RZ ;  /* 0x000100007a797824 */ /* 0x040fe200078e00ff */
[----:B------:R-:W-:Y:S01]  /*13c90*/  I2FP.F32.U32 R5, R5 ;  /* 0x0000000500057245 */ /* 0x000fe20000201000 */
[----:B------:R-:W-:Y:S01]  /*13ca0*/  BSSY.RECONVERGENT B1, `(.L_x_11123) ;  /* 0x0000049000017945 */ /* 0x000fe20003800200 */
[----:B------:R-:W-:Y:S01]  /*13cb0*/  PRMT R122, R122, 0x7632, R122 ;  /* 0x000076327a7a7816 */ /* 0x000fe2000000007a */
[----:B------:R-:W-:Y:S01]  /*13cc0*/  IMAD.MOV.U32 R158, RZ, RZ, 0x2 ;  /* 0x00000002ff9e7424 */ /* 0x000fe200078e00ff */
[----:B------:R-:W-:Y:S01]  /*13cd0*/  MOV R156, R188 ;  /* 0x000000bc009c7202 */ /* 0x000fe20000000f00 */
[----:B------:R-:W-:Y:S01]  /*13ce0*/  FFMA.FTZ R120, R5, R212, 1.1641532182693481445e-10 ;  /* 0x2f00000005787423 */ /* 0x000fe200000100d4 */
[----:B------:R-:W-:-:S04]  /*13cf0*/  FMUL.FTZ R5, R121, R196 ;  /* 0x000000c479057220 */ /* 0x000fc80000410000 */
[----:B------:R-:W-:Y:S01]  /*13d00*/  FSETP.LE.FTZ.AND P2, PT, R120, R187, PT ;  /* 0x000000bb7800720b */ /* 0x000fe20003f53000 */
        /* <DEDUP_REMOVED lines=9> */
.L_x_11125:
        /* <DEDUP_REMOVED lines=13> */
.L_x_11127:
[----:B------:R-:W-:Y:S05]  /*13e70*/  BSYNC.RECONVERGENT B2 ;  /* 0x0000000000027941 */ /* 0x000fea0003800200 */
.L_x_11126:
        /* <DEDUP_REMOVED lines=43> */
.L_x_11124:
[----:B------:R-:W-:Y:S05]  /*14130*/  BSYNC.RECONVERGENT B1 ;  /* 0x0000000000017941 */ /* 0x000fea0003800200 */
.L_x_11123:
[----:B------:R-:W-:Y:S01]  /*14140*/  I2FP.F32.U32 R121, R156 ;  /* 0x0000009c00797245 */ /* 0x000fe20000201000 */
[----:B------:R-:W-:Y:S01]  /*14150*/  BSSY.RECONVERGENT B1, `(.L_x_11128) ;  /* 0x000004f000017945 */ /* 0x000fe20003800200 */
[----:B------:R-:W-:Y:S01]  /*14160*/  SHF.L.U32 R157, R90, 0x10, RZ ;  /* 0x000000105a9d7819 */ /* 0x000fe200000006ff */
[----:B------:R-:W-:Y:S01]  /*14170*/  IMAD.MOV.U32 R156, RZ, RZ, 0x2 ;  /* 0x00000002ff9c7424 */ /* 0x000fe200078e00ff */
[----:B------:R-:W-:Y:S01]  /*14180*/  FSEL R5, R5, RZ, P2 ;  /* 0x000000ff05057208 */ /* 0x000fe20001000000 */
[----:B------:R-:W-:Y:S02]  /*14190*/  FFMA.FTZ R120, R121, R212, 1.1641532182693481445e-10 ;  /* 0x2f00000079787423 */ /* 0x000fe400000100d4 */
[----:B------:R-:W-:-:S03]  /*141a0*/  FMUL.FTZ R157, R157, R196 ;  /* 0x000000c49d9d7220 */ /* 0x000fc60000410000 */
        /* <DEDUP_REMOVED lines=16> */
.L_x_11130:
        /* <DEDUP_REMOVED lines=13> */
.L_x_11132:
[----:B------:R-:W-:Y:S05]  /*14380*/  BSYNC.RECONVERGENT B2 ;  /* 0x0000000000027941 */ /* 0x000fea0003800200 */
.L_x_11131:
        /* <DEDUP_REMOVED lines=43> */
.L_x_11129:
[----:B------:R-:W-:Y:S05]  /*14640*/  BSYNC.RECONVERGENT B1 ;  /* 0x0000000000017941 */ /* 0x000fea0003800200 */
.L_x_11128:
[----:B------:R-:W-:Y:S01]  /*14650*/  ISETP.NE.AND P4, PT, R156, 0x1, PT ;  /* 0x000000019c00780c */ /* 0x000fe20003f85270 */
[----:B------:R-:W-:Y:S01]  /*14660*/  IMAD.U32 R121, R122, 0x10000, RZ ;  /* 0x000100007a797824 */ /* 0x000fe200078e00ff */
[----:B------:R-:W-:Y:S01]  /*14670*/  I2FP.F32.U32 R5, R5 ;  /* 0x0000000500057245 */ /* 0x000fe20000201000 */
[----:B------:R-:W-:Y:S01]  /*14680*/  BSSY.RECONVERGENT B1, `(.L_x_11133) ;  /* 0x0000048000017945 */ /* 0x000fe20003800200 */
[----:B------:R-:W-:Y:S01]  /*14690*/  IMAD.MOV.U32 R158, RZ, RZ, 0x2 ;  /* 0x00000002ff9e7424 */ /* 0x000fe200078e00ff */
[----:B------:R-:W-:Y:S02]  /*146a0*/  MOV R157, R188 ;  /* 0x000000bc009d7202 */ /* 0x000fe40000000f00 */
        /* <DEDUP_REMOVED lines=12> */
.L_x_11135:
        /* <DEDUP_REMOVED lines=13> */
.L_x_11137:
[----:B------:R-:W-:Y:S05]  /*14840*/  BSYNC.RECONVERGENT B2 ;  /* 0x0000000000027941 */ /* 0x000fea0003800200 */
.L_x_11136:
        /* <DEDUP_REMOVED lines=43> */
.L_x_11134:
[----:B------:R-:W-:Y:S05]  /*14b00*/  BSYNC.RECONVERGENT B1 ;  /* 0x0000000000017941 */ /* 0x000fea0003800200 */
.L_x_11133:
        /* <DEDUP_REMOVED lines=24> */
.L_x_11140:
        /* <DEDUP_REMOVED lines=13> */
.L_x_11142:
[----:B------:R-:W-:Y:S05]  /*14d60*/  BSYNC.RECONVERGENT B2 ;  /* 0x0000000000027941 */ /* 0x000fea0003800200 */
.L_x_11141:
        /* <DEDUP_REMOVED lines=43> */
.L_x_11139:
[----:B------:R-:W-:Y:S05]  /*15020*/  BSYNC.RECONVERGENT B1 ;  /* 0x0000000000017941 */ /* 0x000fea0003800200 */
.L_x_11138:
[----:B------:R-:W-:Y:S01]  /*15030*/  ISETP.NE.AND P5, PT, R156, 0x1, PT ;  /* 0x000000019c00780c */ /* 0x000fe20003fa5270 */
[----:B------:R-:W-:Y:S01]  /*15040*/  IMAD.U32 R195, R123, 0x10000, RZ ;  /* 0x000100007bc37824 */ /* 0x000fe200078e00ff */
[----:B------:R-:W-:Y:S01]  /*15050*/  I2FP.F32.U32 R5, R5 ;  /* 0x0000000500057245 */ /* 0x000fe20000201000 */
[----:B------:R-:W-:Y:S01]  /*15060*/  BSSY.RECONVERGENT B1, `(.L_x_11143) ;  /* 0x0000049000017945 */ /* 0x000fe20003800200 */
[----:B------:R-:W-:Y:S02]  /*15070*/  IMAD.MOV.U32 R158, RZ, RZ, 0x2 ;  /* 0x00000002ff9e7424 */ /* 0x000fe400078e00ff */
[----:B------:R-:W-:Y:S01]  /*15080*/  FMUL.FTZ R195, R195, R196 ;  /* 0x000000c4c3c37220 */ /* 0x000fe20000410000 */
[----:B------:R-:W-:Y:S01]  /*15090*/  FFMA.FTZ R122, R5, R212, 1.1641532182693481445e-10 ;  /* 0x2f000000057a7423 */ /* 0x000fe200000100d4 */
[----:B------:R-:W-:Y:S02]  /*150a0*/  PRMT R5, R123, 0x7632, R5 ;  /* 0x000076327b057816 */ /* 0x000fe40000000005 */
[----:B------:R-:W-:-:S02]  /*150b0*/  MOV R123, R188 ;  /* 0x000000bc007b7202 */ /* 0x000fc40000000f00 */
        /* <DEDUP_REMOVED lines=10> */
.L_x_11145:
        /* <DEDUP_REMOVED lines=13> */
.L_x_11147:
[----:B------:R-:W-:Y:S05]  /*15230*/  BSYNC.RECONVERGENT B2 ;  /* 0x0000000000027941 */ /* 0x000fea0003800200 */
.L_x_11146:
        /* <DEDUP_REMOVED lines=43> */
.L_x_11144:
[----:B------:R-:W-:Y:S05]  /*154f0*/  BSYNC.RECONVERGENT B1 ;  /* 0x0000000000017941 */ /* 0x000fea0003800200 */
.L_x_11143:
        /* <DEDUP_REMOVED lines=24> */
.L_x_11150:
        /* <DEDUP_REMOVED lines=13> */
.L_x_11152:
[----:B------:R-:W-:Y:S05]  /*15750*/  BSYNC.RECONVERGENT B2 ;  /* 0x0000000000027941 */ /* 0x000fea0003800200 */
.L_x_11151:
        /* <DEDUP_REMOVED lines=43> */
.L_x_11149:
[----:B------:R-:W-:Y:S05]  /*15a10*/  BSYNC.RECONVERGENT B1 ;  /* 0x0000000000017941 */ /* 0x000fea0003800200 */
.L_x_11148:
[----:B------:R-:W-:Y:S01]  /*15a20*/  ISETP.NE.AND P6, PT, R159, 0x1, PT ;  /* 0x000000019f00780c */ /* 0x000fe20003fc5270 */
[----:B------:R-:W-:Y:S01]  /*15a30*/  BSSY.RECONVERGENT B1, `(.L_x_11153) ;  /* 0x000004c000017945 */ /* 0x000fe20003800200 */
[----:B------:R-:W-:Y:S01]  /*15a40*/  I2FP.F32.U32 R123, R157 ;  /* 0x0000009d007b7245 */ /* 0x000fe20000201000 */
[----:B------:R-:W-:Y:S02]  /*15a50*/  IMAD.U32 R157, R5, 0x10000, RZ ;  /* 0x00010000059d7824 */ /* 0x000fe400078e00ff */
[----:B------:R-:W-:Y:S02]  /*15a60*/  HFMA2 R5, -RZ, RZ, 0, 1.1920928955078125e-07 ;  /* 0x00000002ff057431 */ /* 0x000fe400000001ff */
        /* <DEDUP_REMOVED lines=13> */
.L_x_11155:
        /* <DEDUP_REMOVED lines=15> */
.L_x_11157:
[----:B------:R-:W-:Y:S05]  /*15c30*/  BSYNC.RECONVERGENT B2 ;  /* 0x0000000000027941 */ /* 0x000fea0003800200 */
.L_x_11156:
        /* <DEDUP_REMOVED lines=43> */
.L_x_11154:
[----:B------:R-:W-:Y:S05]  /*15ef0*/  BSYNC.RECONVERGENT B1 ;  /* 0x0000000000017941 */ /* 0x000fea0003800200 */
.L_x_11153:
        /* <DEDUP_REMOVED lines=12> */
.L_x_11077:
        /* <DEDUP_REMOVED lines=16> */
.L_x_11161:
        /* <DEDUP_REMOVED lines=13> */
.L_x_11163:
[----:B------:R-:W-:Y:S05]  /*16190*/  BSYNC.RECONVERGENT B2 ;  /* 0x0000000000027941 */ /* 0x000fea0003800200 */
.L_x_11162:
        /* <DEDUP_REMOVED lines=43> */
.L_x_11160:
[----:B------:R-:W-:Y:S05]  /*16450*/  BSYNC.RECONVERGENT B1 ;  /* 0x0000000000017941 */ /* 0x000fea0003800200 */
.L_x_11159:
[----:B------:R-:W0:Y:S01]  /*16460*/  LDC R156, c[0x0][0x404] ;  /* 0x00010100ff9c7b82 */ /* 0x000e220000000800 */
[----:B------:R-:W-:Y:S01]  /*16470*/  I2FP.F32.U32 R5, R116 ;  /* 0x0000007400057245 */ /* 0x000fe20000201000 */
[----:B------:R-:W-:Y:S01]  /*16480*/  IMAD.MOV.U32 R158, RZ, RZ, 0x2f800000 ;  /* 0x2f800000ff9e7424 */ /* 0x000fe200078e00ff */
[----:B------:R-:W-:Y:S01]  /*16490*/  ISETP.NE.AND P2, PT, R117, 0x1, PT ;  /* 0x000000017500780c */ /* 0x000fe20003f45270 */
[----:B------:R-:W-:Y:S01]  /*164a0*/  BSSY.RECONVERGENT B1, `(.L_x_11164) ;  /* 0x000004b000017945 */ /* 0x000fe20003800200 */
[----:B------:R-:W-:Y:S01]  /*164b0*/  LOP3.LUT R208, R208, 0xffffffef, RZ, 0xc0, !PT ;  /* 0xffffffefd0d07812 */ /* 0x000fe200078ec0ff */
[----:B------:R-:W-:Y:S01]  /*164c0*/  FFMA.FTZ R5, R5, R158, 1.1641532182693481445e-10 ;  /* 0x2f00000005057423 */ /* 0x000fe2000001009e */
[C---:B-----5:R-:W-:Y:S01]  /*164d0*/  SHF.L.U32 R157, R120.reuse, 0x10, RZ ;  /* 0x00000010789d7819 */ /* 0x060fe200000006ff */
[----:B------:R-:W-:Y:S01]  /*164e0*/  IMAD.MOV.U32 R116, RZ, RZ, 0x2 ;  /* 0x00000002ff747424 */ /* 0x000fe200078e00ff */
[----:B------:R-:W-:Y:S02]  /*164f0*/  PRMT R187, R120, 0x7632, R187 ;  /* 0x0000763278bb7816 */ /* 0x000fe400000000bb */
[----:B0-----:R-:W-:Y:S01]  /*16500*/  FSETP.LE.FTZ.AND P3, PT, R5, R156, PT ;  /* 0x0000009c0500720b */ /* 0x001fe20003f73000 */
[----:B------:R-:W-:-:S12]  /*16510*/  IMAD.MOV.U32 R5, RZ, RZ, R188 ;  /* 0x000000ffff057224 */ /* 0x000fd800078e00bc */
        /* <DEDUP_REMOVED lines=10> */
.L_x_11166:
        /* <DEDUP_REMOVED lines=13> */
.L_x_11168:
[----:B------:R-:W-:Y:S05]  /*16690*/  BSYNC.RECONVERGENT B2 ;  /* 0x0000000000027941 */ /* 0x000fea0003800200 */
.L_x_11167:
        /* <DEDUP_REMOVED lines=43> */
.L_x_11165:
[----:B------:R-:W-:Y:S05]  /*16950*/  BSYNC.RECONVERGENT B1 ;  /* 0x0000000000017941 */ /* 0x000fea0003800200 */
.L_x_11164:
[----:B------:R-:W-:Y:S01]  /*16960*/  I2FP.F32.U32 R5, R5 ;  /* 0x0000000500057245 */ /* 0x000fe20000201000 */
[----:B------:R-:W-:Y:S01]  /*16970*/  BSSY.RECONVERGENT B1, `(.L_x_11169) ;  /* 0x000004b000017945 */ /* 0x000fe20003800200 */
[----:B------:R-:W-:Y:S01]  /*16980*/  ISETP.NE.AND P2, PT, R116, 0x1, PT ;  /* 0x000000017400780c */ /* 0x000fe20003f45270 */
[----:B------:R-:W-:Y:S01]  /*16990*/  IMAD.MOV.U32 R118, RZ, RZ, 0x2 ;  /* 0x00000002ff767424 */ /* 0x000fe200078e00ff */
[----:B------:R-:W-:Y:S01]  /*169a0*/  LOP3.LUT R208, R208, 0xfffffff7, RZ, 0xc0, !PT ;  /* 0xfffffff7d0d07812 */ /* 0x000fe200078ec0ff */
[----:B------:R-:W-:Y:S01]  /*169b0*/  FFMA.FTZ R5, R5, R158, 1.1641532182693481445e-10 ;  /* 0x2f00000005057423 */ /* 0x000fe2000001009e */
[----:B------:R-:W-:-:S04]  /*169c0*/  SHF.L.U32 R187, R187, 0x10, RZ ;  /* 0x00000010bbbb7819 */ /* 0x000fc800000006ff */
        /* <DEDUP_REMOVED lines=12> */
.L_x_11171:
        /* <DEDUP_REMOVED lines=13> */
.L_x_11173:
[----:B------:R-:W-:Y:S05]  /*16b60*/  BSYNC.RECONVERGENT B2 ;  /* 0x0000000000027941 */ /* 0x000fea0003800200 */
.L_x_11172:
        /* <DEDUP_REMOVED lines=43> */
.L_x_11170:
[----:B------:R-:W-:Y:S05]  /*16e20*/  BSYNC.RECONVERGENT B1 ;  /* 0x0000000000017941 */ /* 0x000fea0003800200 */
.L_x_11169:
[----:B------:R-:W-:Y:S01]  /*16e30*/  I2FP.F32.U32 R5, R5 ;  /* 0x0000000500057245 */ /* 0x000fe20000201000 */
[----:B------:R-:W-:Y:S01]  /*16e40*/  BSSY.RECONVERGENT B1, `(.L_x_11174) ;  /* 0x000004c000017945 */ /* 0x000fe20003800200 */
[----:B------:R-:W-:Y:S01]  /*16e50*/  ISETP.NE.AND P2, PT, R118, 0x1, PT ;  /* 0x000000017600780c */ /* 0x000fe20003f45270 */
[----:B------:R-:W-:Y:S01]  /*16e60*/  IMAD.MOV.U32 R116, RZ, RZ, 0x2 ;  /* 0x00000002ff747424 */ /* 0x000fe200078e00ff */
[----:B------:R-:W-:Y:S01]  /*16e70*/  LOP3.LUT R208, R208, 0xfffffffb, RZ, 0xc0, !PT ;  /* 0xfffffffbd0d07812 */ /* 0x000fe200078ec0ff */
[----:B------:R-:W-:Y:S01]  /*16e80*/  FFMA.FTZ R5, R5, R158, 1.1641532182693481445e-10 ;  /* 0x2f00000005057423 */ /* 0x000fe2000001009e */
[C---:B------:R-:W-:Y:S01]  /*16e90*/  SHF.L.U32 R159, R121.reuse, 0x10, RZ ;  /* 0x00000010799f7819 */ /* 0x040fe200000006ff */
[----:B------:R-:W-:Y:S01]  /*16ea0*/  IMAD.MOV.U32 R117, RZ, RZ, R188 ;  /* 0x000000ffff757224 */ /* 0x000fe200078e00bc */
[----:B------:R-:W-:Y:S02]  /*16eb0*/  PRMT R210, R121, 0x7632, R210 ;  /* 0x0000763279d27816 */ /* 0x000fe400000000d2 */
[----:B------:R-:W-:-:S13]  /*16ec0*/  FSETP.LE.FTZ.AND P3, PT, R5, R156, PT ;  /* 0x0000009c0500720b */ /* 0x000fda0003f73000 */
        /* <DEDUP_REMOVED lines=10> */
.L_x_11176:
        /* <DEDUP_REMOVED lines=13> */
.L_x_11178:
[----:B------:R-:W-:Y:S05]  /*17040*/  BSYNC.RECONVERGENT B2 ;  /* 0x0000000000027941 */ /* 0x000fea0003800200 */
.L_x_11177:
        /* <DEDUP_REMOVED lines=43> */
.L_x_11175:
[----:B------:R-:W-:Y:S05]  /*17300*/  BSYNC.RECONVERGENT B1 ;  /* 0x0000000000017941 */ /* 0x000fea0003800200 */
.L_x_11174:
[----:B------:R-:W-:Y:S01]  /*17310*/  I2FP.F32.U32 R5, R117 ;  /* 0x0000007500057245 */ /* 0x000fe20000201000 */
[----:B------:R-:W-:Y:S01]  /*17320*/  BSSY.RECONVERGENT B1, `(.L_x_11179) ;  /* 0x000004b000017945 */ /* 0x000fe20003800200 */
[----:B------:R-:W-:Y:S01]  /*17330*/  ISETP.NE.AND P2, PT, R116, 0x1, PT ;  /* 0x000000017400780c */ /* 0x000fe20003f45270 */
[----:B------:R-:W-:Y:S01]  /*17340*/  IMAD.MOV.U32 R118, RZ, RZ, 0x2 ;  /* 0x00000002ff767424 */ /* 0x000fe200078e00ff */
[----:B------:R-:W-:Y:S01]  /*17350*/  LOP3.LUT R208, R208, 0xfffffffd, RZ, 0xc0, !PT ;  /* 0xfffffffdd0d07812 */ /* 0x000fe200078ec0ff */
[----:B------:R-:W-:Y:S01]  /*17360*/  FFMA.FTZ R5, R5, R158, 1.1641532182693481445e-10 ;  /* 0x2f00000005057423 */ /* 0x000fe2000001009e */
[----:B------:R-:W-:Y:S01]  /*17370*/  SHF.L.U32 R210, R210, 0x10, RZ ;  /* 0x00000010d2d27819 */ /* 0x000fe200000006ff */
[----:B------:R-:W-:-:S03]  /*17380*/  IMAD.MOV.U32 R117, RZ, RZ, R188 ;  /* 0x000000ffff757224 */ /* 0x000fc600078e00bc */
        /* <DEDUP_REMOVED lines=11> */
.L_x_11181:
        /* <DEDUP_REMOVED lines=13> */
.L_x_11183:
[----:B------:R-:W-:Y:S05]  /*17510*/  BSYNC.RECONVERGENT B2 ;  /* 0x0000000000027941 */ /* 0x000fea0003800200 */
.L_x_11182:
        /* <DEDUP_REMOVED lines=43> */
.L_x_11180:
[----:B------:R-:W-:Y:S05]  /*177d0*/  BSYNC.RECONVERGENT B1 ;  /* 0x0000000000017941 */ /* 0x000fea0003800200 */
.L_x_11179:
[----:B------:R-:W-:Y:S01]  /*177e0*/  ISETP.NE.AND P3, PT, R118, 0x1, PT ;  /* 0x000000017600780c */ /* 0x000fe20003f65270 */
[----:B------:R-:W-:Y:S01]  /*177f0*/  BSSY.RECONVERGENT B1, `(.L_x_11184) ;  /* 0x000004a000017945 */ /* 0x000fe20003800200 */
[----:B------:R-:W-:Y:S01]  /*17800*/  I2FP.F32.U32 R5, R117 ;  /* 0x0000007500057245 */ /* 0x000fe20000201000 */
[----:B------:R-:W-:Y:S01]  /*17810*/  IMAD.MOV.U32 R116, RZ, RZ, 0x2 ;  /* 0x00000002ff747424 */ /* 0x000fe200078e00ff */
[C---:B------:R-:W-:Y:S01]  /*17820*/  SHF.L.U32 R211, R122.reuse, 0x10, RZ ;  /* 0x000000107ad37819 */ /* 0x040fe200000006ff */
[----:B------:R-:W-:Y:S01]  /*17830*/  IMAD.MOV.U32 R117, RZ, RZ, R188 ;  /* 0x000000ffff757224 */ /* 0x000fe200078e00bc */
[----:B------:R-:W-:Y:S01]  /*17840*/  PRMT R122, R122, 0x7632, R122 ;  /* 0x000076327a7a7816 */ /* 0x000fe2000000007a */
[----:B------:R-:W-:-:S05]  /*17850*/  FFMA.FTZ R5, R5, R158, 1.1641532182693481445e-10 ;  /* 0x2f00000005057423 */ /* 0x000fca000001009e */
[----:B------:R-:W-:Y:S01]  /*17860*/  FSETP.LE.FTZ.AND P2, PT, R5, R156, PT ;  /* 0x0000009c0500720b */ /* 0x000fe20003f53000 */
        /* <DEDUP_REMOVED lines=9> */
.L_x_11186:
        /* <DEDUP_REMOVED lines=13> */
.L_x_11188:
[----:B------:R-:W-:Y:S05]  /*179d0*/  BSYNC.RECONVERGENT B2 ;  /* 0x0000000000027941 */ /* 0x000fea0003800200 */
.L_x_11187:
        /* <DEDUP_REMOVED lines=43> */
.L_x_11185:
[----:B------:R-:W-:Y:S05]  /*17c90*/  BSYNC.RECONVERGENT B1 ;  /* 0x0000000000017941 */ /* 0x000fea0003800200 */
.L_x_11184:
[----:B------:R-:W-:Y:S01]  /*17ca0*/  ISETP.NE.AND P4, PT, R116, 0x1, PT ;  /* 0x000000017400780c */ /* 0x000fe20003f85270 */
[----:B------:R-:W-:Y:S01]  /*17cb0*/  BSSY.RECONVERGENT B1, `(.L_x_11189) ;  /* 0x0000049000017945 */ /* 0x000fe20003800200 */
[----:B------:R-:W-:Y:S01]  /*17cc0*/  I2FP.F32.U32 R5, R117 ;  /* 0x0000007500057245 */ /* 0x000fe20000201000 */
[----:B------:R-:W-:Y:S01]  /*17cd0*/  IMAD.MOV.U32 R119, RZ, RZ, 0x2 ;  /* 0x00000002ff777424 */ /* 0x000fe200078e00ff */
[----:B------:R-:W-:Y:S01]  /*17ce0*/  SHF.L.U32 R122, R122, 0x10, RZ ;  /* 0x000000107a7a7819 */ /* 0x000fe200000006ff */
[----:B------:R-:W-:Y:S02]  /*17cf0*/  IMAD.MOV.U32 R117, RZ, RZ, R188 ;  /* 0x000000ffff757224 */ /* 0x000fe400078e00bc */
        /* <DEDUP_REMOVED lines=11> */
.L_x_11191:
        /* <DEDUP_REMOVED lines=13> */
.L_x_11193:
[----:B------:R-:W-:Y:S05]  /*17e80*/  BSYNC.RECONVERGENT B2 ;  /* 0x0000000000027941 */ /* 0x000fea0003800200 */
.L_x_11192:
        /* <DEDUP_REMOVED lines=43> */
.L_x_11190:
[----:B------:R-:W-:Y:S05]  /*18140*/  BSYNC.RECONVERGENT B1 ;  /* 0x0000000000017941 */ /* 0x000fea0003800200 */
.L_x_11189:
[----:B------:R-:W-:Y:S01]  /*18150*/  ISETP.NE.AND P5, PT, R119, 0x1, PT ;  /* 0x000000017700780c */ /* 0x000fe20003fa5270 */
[----:B------:R-:W-:Y:S01]  /*18160*/  BSSY.RECONVERGENT B1, `(.L_x_11194) ;  /* 0x000004a000017945 */ /* 0x000fe20003800200 */
[----:B------:R-:W-:Y:S01]  /*18170*/  I2FP.F32.U32 R5, R117 ;  /* 0x0000007500057245 */ /* 0x000fe20000201000 */
[----:B------:R-:W-:Y:S01]  /*18180*/  IMAD.MOV.U32 R118, RZ, RZ, R188 ;  /* 0x000000ffff767224 */ /* 0x000fe200078e00bc */
[C---:B------:R-:W-:Y:S02]  /*18190*/  SHF.L.U32 R212, R123.reuse, 0x10, RZ ;  /* 0x000000107bd47819 */ /* 0x040fe400000006ff */
[----:B------:R-:W-:Y:S01]  /*181a0*/  PRMT R123, R123, 0x7632, R123 ;  /* 0x000076327b7b7816 */ /* 0x000fe2000000007b */
        /* <DEDUP_REMOVED lines=12> */
.L_x_11196:
        /* <DEDUP_REMOVED lines=13> */
.L_x_11198:
[----:B------:R-:W-:Y:S05]  /*18340*/  BSYNC.RECONVERGENT B2 ;  /* 0x0000000000027941 */ /* 0x000fea0003800200 */
.L_x_11197:
        /* <DEDUP_REMOVED lines=43> */
.L_x_11195:
[----:B------:R-:W-:Y:S05]  /*18600*/  BSYNC.RECONVERGENT B1 ;  /* 0x0000000000017941 */ /* 0x000fea0003800200 */
.L_x_11194:
[----:B------:R-:W-:Y:S01]  /*18610*/  P2R R119, PR, RZ, 0x2 ;  /* 0x00000002ff777803 */ /* 0x000fe20000000000 */
[----:B------:R-:W-:Y:S01]  /*18620*/  FMUL.FTZ R157, R157, UR7 ;  /* 0x000000079d9d7c20 */ /* 0x000fe20008410000 */
[----:B------:R-:W-:Y:S01]  /*18630*/  I2FP.F32.U32 R117, R118 ;  /* 0x0000007600757245 */ /* 0x000fe20000201000 */
[----:B------:R-:W-:Y:S01]  /*18640*/  FMUL.FTZ R210, R210, UR7 ;  /* 0x00000007d2d27c20 */ /* 0x000fe20008410000 */
[C---:B------:R-:W-:Y:S01]  /*18650*/  LOP3.LUT P1, RZ, R208.reuse, 0x10, RZ, 0xc0, !PT ;  /* 0x00000010d0ff7812 */ /* 0x040fe2000782c0ff */
[----:B------:R-:W-:Y:S01]  /*18660*/  FMUL.FTZ R187, R187, UR7 ;  /* 0x00000007bbbb7c20 */ /* 0x000fe20008410000 */
[----:B------:R-:W-:Y:S01]  /*18670*/  SHF.L.U32 R123, R123, 0x10, RZ ;  /* 0x000000107b7b7819 */ /* 0x000fe200000006ff */
[----:B------:R-:W-:Y:S01]  /*18680*/  FFMA.FTZ R213, R117, R158, 1.1641532182693481445e-10 ;  /* 0x2f00000075d57423 */ /* 0x000fe2000001009e */
[----:B------:R-:W-:Y:S01]  /*18690*/  LOP3.LUT P5, RZ, R208, 0x2, RZ, 0xc0, !PT ;  /* 0x00000002d0ff7812 */ /* 0x000fe200078ac0ff */
[----:B------:R-:W-:Y:S01]  /*186a0*/  FMUL.FTZ R212, R212, UR7 ;  /* 0x00000007d4d47c20 */ /* 0x000fe20008410000 */
        /* <DEDUP_REMOVED lines=8> */
[----:B------:R-:W-:-:S02]  /*18730*/  FSEL R119, R210, RZ, P5 ;  /* 0x000000ffd2777208 */ /* 0x000fc40002800000 */
[----:B------:R-:W-:Y:S02]  /*18740*/  LOP3.LUT P6, RZ, R208, 0x4, RZ, 0xc0, !PT ;  /* 0x00000004d0ff7812 */ /* 0x000fe400078cc0ff */
[----:B------:R-:W-:Y:S02]  /*18750*/  FSETP.GTU.FTZ.AND P5, PT, R213, R156, PT ;  /* 0x0000009cd500720b */ /* 0x000fe40003fbc000 */
[----:B------:R-:W-:Y:S01]  /*18760*/  FSEL R117, R187, RZ, P0 ;  /* 0x000000ffbb757208 */ /* 0x000fe20000000000 */
[----:B------:R-:W-:Y:S01]  /*18770*/  @P1 FADD.FTZ R116, R92, R116 ;  /* 0x000000745c741221 */ /* 0x000fe20000010000 */
[----:B------:R-:W-:Y:S01]  /*18780*/  ISETP.NE.AND P0, PT, R120, RZ, PT ;  /* 0x000000ff7800720c */ /* 0x000fe20003f05270 */
[----:B------:R-:W-:Y:S01]  /*18790*/  @P1 FADD.FTZ R119, R95, R119 ;  /* 0x000000775f771221 */ /* 0x000fe20000010000 */
        /* <DEDUP_REMOVED lines=12> */
.L_x_11158:
        /* <DEDUP_REMOVED lines=44> */
.L_x_11199:
[----:B------:R-:W-:Y:S01]  /*18b20*/  IMAD.MOV.U32 R187, RZ, RZ, R214 ;  /* 0x000000ffffbb7224 */ /* 0x000fe200078e00d6 */
[----:B------:R-:W-:-:S07]  /*18b30*/  IADD3 R215, PT, PT, R215, 0x80, RZ ;  /* 0x00000080d7d77810 */ /* 0x000fce0007ffe0ff */
.L_x_11076:
[----:B------:R-:W-:Y:S05]  /*18b40*/  BSYNC.RECONVERGENT B0 ;  /* 0x0000000000007941 */ /* 0x000fea0003800200 */
.L_x_11075:
        /* <DEDUP_REMOVED lines=36> */
.L_x_11205:
        /* <DEDUP_REMOVED lines=13> */
.L_x_11207:
[----:B------:R-:W-:Y:S05]  /*18e60*/  BSYNC.RECONVERGENT B2 ;  /* 0x0000000000027941 */ /* 0x000fea0003800200 */
.L_x_11206:
        /* <DEDUP_REMOVED lines=42> */
.L_x_11204:
[----:B------:R-:W-:Y:S05]  /*19110*/  BSYNC.RECONVERGENT B1 ;  /* 0x0000000000017941 */ /* 0x000fea0003800200 */
.L_x_11203:
        /* <DEDUP_REMOVED lines=8> */
[----:B------:R-:W1:Y:S01]  /*191a0*/  LDC R196, c[0x0][0x408] ;  /* 0x00010200ffc47b82 */ /* 0x000e620000000800 */
[----:B------:R-:W-:Y:S01]  /*191b0*/  PRMT R128, R128, 0x7632, R128 ;  /* 0x0000763280807816 */ /* 0x000fe20000000080 */
[----:B------:R-:W-:-:S02]  /*191c0*/  IMAD.MOV.U32 R156, RZ, RZ, 0x2 ;  /* 0x00000002ff9c7424 */ /* 0x000fc400078e00ff */
        /* <DEDUP_REMOVED lines=13> */
.L_x_11210:
        /* <DEDUP_REMOVED lines=13> */
.L_x_11212:
[----:B------:R-:W-:Y:S05]  /*19370*/  BSYNC.RECONVERGENT B2 ;  /* 0x0000000000027941 */ /* 0x000fea0003800200 */
.L_x_11211:
        /* <DEDUP_REMOVED lines=42> */
.L_x_11209:
[----:B------:R-:W-:Y:S05]  /*19620*/  BSYNC.RECONVERGENT B1 ;  /* 0x0000000000017941 */ /* 0x000fea0003800200 */
.L_x_11208:
        /* <DEDUP_REMOVED lines=23> */
.L_x_11215:
        /* <DEDUP_REMOVED lines=13> */
.L_x_11217:
[----:B------:R-:W-:Y:S05]  /*19870*/  BSYNC.RECONVERGENT B2 ;  /* 0x0000000000027941 */ /* 0x000fea0003800200 */
.L_x_11216:
        /* <DEDUP_REMOVED lines=43> */
.L_x_11214:
[----:B------:R-:W-:Y:S05]  /*19b30*/  BSYNC.RECONVERGENT B1 ;  /* 0x0000000000017941 */ /* 0x000fea0003800200 */
.L_x_11213:
        /* <DEDUP_REMOVED lines=20> */
.L_x_11220:
        /* <DEDUP_REMOVED lines=13> */
.L_x_11222:
[----:B------:R-:W-:Y:S05]  /*19d50*/  BSYNC.RECONVERGENT B2 ;  /* 0x0000000000027941 */ /* 0x000fea0003800200 */
.L_x_11221:
        /* <DEDUP_REMOVED lines=43> */
.L_x_11219:
[----:B------:R-:W-:Y:S05]  /*1a010*/  BSYNC.RECONVERGENT B1 ;  /* 0x0000000000017941 */ /* 0x000fea0003800200 */
.L_x_11218:
        /* <DEDUP_REMOVED lines=24> */
.L_x_11225:
        /* <DEDUP_REMOVED lines=13> */
.L_x_11227:
[----:B------:R-:W-:Y:S05]  /*1a270*/  BSYNC.RECONVERGENT B2 ;  /* 0x0000000000027941 */ /* 0x000fea0003800200 */
.L_x_11226:
        /* <DEDUP_REMOVED lines=43> */
.L_x_11224:
[----:B------:R-:W-:Y:S05]  /*1a530*/  BSYNC.RECONVERGENT B1 ;  /* 0x0000000000017941 */ /* 0x000fea0003800200 */
.L_x_11223:
[----:B------:R-:W-:Y:S01]  /*1a540*/  I2FP.F32.U32 R5, R5 ;  /* 0x0000000500057245 */ /* 0x000fe20000201000 */
[----:B------:R-:W-:Y:S01]  /*1a550*/  IMAD.U32 R127, R129, 0x10000, RZ ;  /* 0x00010000817f7824 */ /* 0x000fe200078e00ff */
[----:B------:R-:W-:Y:S01]  /*1a560*/  ISETP.NE.AND P2, PT, R156, 0x1, PT ;  /* 0x000000019c00780c */ /* 0x000fe20003f45270 */
[----:B------:R-:W-:Y:S01]  /*1a570*/  BSSY.RECONVERGENT B1, `(.L_x_11228) ;  /* 0x000004b000017945 */ /* 0x000fe20003800200 */
[----:B------:R-:W-:Y:S01]  /*1a580*/  LOP3.LUT R208, R208, 0xfffffffb, RZ, 0xc0, !PT ;  /* 0xfffffffbd0d07812 */ /* 0x000fe200078ec0ff */
[----:B------:R-:W-:Y:S01]  /*1a590*/  FFMA.FTZ R126, R5, R212, 1.1641532182693481445e-10 ;  /* 0x2f000000057e7423 */ /* 0x000fe200000100d4 */
[----:B------:R-:W-:Y:S01]  /*1a5a0*/  HFMA2 R157, -RZ, RZ, 0, 1.1920928955078125e-07 ;  /* 0x00000002ff9d7431 */ /* 0x000fe200000001ff */
[----:B------:R-:W-:Y:S01]  /*1a5b0*/  PRMT R5, R129, 0x7632, R5 ;  /* 0x0000763281057816 */ /* 0x000fe20000000005 */
        /* <DEDUP_REMOVED lines=13> */
.L_x_11230:
        /* <DEDUP_REMOVED lines=13> */
.L_x_11232:
[----:B------:R-:W-:Y:S05]  /*1a760*/  BSYNC.RECONVERGENT B2 ;  /* 0x0000000000027941 */ /* 0x000fea0003800200 */
.L_x_11231:
        /* <DEDUP_REMOVED lines=43> */
.L_x_11229:
[----:B------:R-:W-:Y:S05]  /*1aa20*/  BSYNC.RECONVERGENT B1 ;  /* 0x0000000000017941 */ /* 0x000fea0003800200 */
.L_x_11228:
        /* <DEDUP_REMOVED lines=23> */
.L_x_11235:
        /* <DEDUP_REMOVED lines=13> */
.L_x_11237:
[----:B------:R-:W-:Y:S05]  /*1ac70*/  BSYNC.RECONVERGENT B2 ;  /* 0x0000000000027941 */ /* 0x000fea0003800200 */
.L_x_11236:
        /* <DEDUP_REMOVED lines=43> */
.L_x_11234:
[----:B------:R-:W-:Y:S05]  /*1af30*/  BSYNC.RECONVERGENT B1 ;  /* 0x0000000000017941 */ /* 0x000fea0003800200 */
.L_x_11233:
        /* <DEDUP_REMOVED lines=20> */
.L_x_11240:
        /* <DEDUP_REMOVED lines=13> */
.L_x_11242:
[----:B------:R-:W-:Y:S05]  /*1b150*/  BSYNC.RECONVERGENT B2 ;  /* 0x0000000000027941 */ /* 0x000fea0003800200 */
.L_x_11241:
        /* <DEDUP_REMOVED lines=43> */
.L_x_11239:
[----:B------:R-:W-:Y:S05]  /*1b410*/  BSYNC.RECONVERGENT B1 ;  /* 0x0000000000017941 */ /* 0x000fea0003800200 */
.L_x_11238:
        /* <DEDUP_REMOVED lines=24> */
.L_x_11245:
        /* <DEDUP_REMOVED lines=13> */
.L_x_11247:
[----:B------:R-:W-:Y:S05]  /*1b670*/  BSYNC.RECONVERGENT B2 ;  /* 0x0000000000027941 */ /* 0x000fea0003800200 */
.L_x_11246:
        /* <DEDUP_REMOVED lines=43> */
.L_x_11244:
[----:B------:R-:W-:Y:S05]  /*1b930*/  BSYNC.RECONVERGENT B1 ;  /* 0x0000000000017941 */ /* 0x000fea0003800200 */
.L_x_11243:
[----:B------:R-:W-:Y:S01]  /*1b940*/  ISETP.NE.AND P3, PT, R157, 0x1, PT ;  /* 0x000000019d00780c */ /* 0x000fe20003f65270 */
[C---:B------:R-:W-:Y:S01]  /*1b950*/  IMAD.U32 R129, R130.reuse, 0x10000, RZ ;  /* 0x0001000082817824 */ /* 0x040fe200078e00ff */
[----:B------:R-:W-:Y:S01]  /*1b960*/  I2FP.F32.U32 R5, R5 ;  /* 0x0000000500057245 */ /* 0x000fe20000201000 */
[----:B------:R-:W-:Y:S01]  /*1b970*/  BSSY.RECONVERGENT B1, `(.L_x_11248) ;  /* 0x0000049000017945 */ /* 0x000fe20003800200 */
[----:B------:R-:W-:Y:S01]  /*1b980*/  HFMA2 R158, -RZ, RZ, 0, 1.1920928955078125e-07 ;  /* 0x00000002ff9e7431 */ /* 0x000fe200000001ff */
[----:B------:R-:W-:Y:S01]  /*1b990*/  PRMT R130, R130, 0x7632, R130 ;  /* 0x0000763282827816 */ /* 0x000fe20000000082 */
        /* <DEDUP_REMOVED lines=13> */
.L_x_11250:
        /* <DEDUP_REMOVED lines=13> */
.L_x_11252:
[----:B------:R-:W-:Y:S05]  /*1bb40*/  BSYNC.RECONVERGENT B2 ;  /* 0x0000000000027941 */ /* 0x000fea0003800200 */
.L_x_11251:
        /* <DEDUP_REMOVED lines=43> */
.L_x_11249:
[----:B------:R-:W-:Y:S05]  /*1be00*/  BSYNC.RECONVERGENT B1 ;  /* 0x0000000000017941 */ /* 0x000fea0003800200 */
.L_x_11248:
        /* <DEDUP_REMOVED lines=23> */
.L_x_11255:
        /* <DEDUP_REMOVED lines=13> */
.L_x_11257:
[----:B------:R-:W-:Y:S05]  /*1c050*/  BSYNC.RECONVERGENT B2 ;  /* 0x0000000000027941 */ /* 0x000fea0003800200 */
.L_x_11256:
        /* <DEDUP_REMOVED lines=43> */
.L_x_11254:
[----:B------:R-:W-:Y:S05]  /*1c310*/  BSYNC.RECONVERGENT B1 ;  /* 0x0000000000017941 */ /* 0x000fea0003800200 */
.L_x_11253:
[----:B------:R-:W-:Y:S01]  /*1c320*/  ISETP.NE.AND P4, PT, R156, 0x1, PT ;  /* 0x000000019c00780c */ /* 0x000fe20003f85270 */
[----:B------:R-:W-:Y:S01]  /*1c330*/  IMAD.U32 R129, R130, 0x10000, RZ ;  /* 0x0001000082817824 */ /* 0x000fe200078e00ff */
[----:B------:R-:W-:Y:S01]  /*1c340*/  I2FP.F32.U32 R5, R5 ;  /* 0x0000000500057245 */ /* 0x000fe20000201000 */
[----:B------:R-:W-:Y:S01]  /*1c350*/  BSSY.RECONVERGENT B1, `(.L_x_11258) ;  /* 0x0000048000017945 */ /* 0x000fe20003800200 */
        /* <DEDUP_REMOVED lines=14> */
.L_x_11260:
        /* <DEDUP_REMOVED lines=13> */
.L_x_11262:
[----:B------:R-:W-:Y:S05]  /*1c510*/  BSYNC.RECONVERGENT B2 ;  /* 0x0000000000027941 */ /* 0x000fea0003800200 */
.L_x_11261:
        /* <DEDUP_REMOVED lines=43> */
.L_x_11259:
[----:B------:R-:W-:Y:S05]  /*1c7d0*/  BSYNC.RECONVERGENT B1 ;  /* 0x0000000000017941 */ /* 0x000fea0003800200 */
.L_x_11258:
        /* <DEDUP_REMOVED lines=24> */
.L_x_11265:
        /* <DEDUP_REMOVED lines=13> */
.L_x_11267:
[----:B------:R-:W-:Y:S05]  /*1ca30*/  BSYNC.RECONVERGENT B2 ;  /* 0x0000000000027941 */ /* 0x000fea0003800200 */
.L_x_11266:
        /* <DEDUP_REMOVED lines=43> */
.L_x_11264:
[----:B------:R-:W-:Y:S05]  /*1ccf0*/  BSYNC.RECONVERGENT B1 ;  /* 0x0000000000017941 */ /* 0x000fea0003800200 */
.L_x_11263:
[----:B------:R-:W-:Y:S01]  /*1cd00*/  ISETP.NE.AND P5, PT, R156, 0x1, PT ;  /* 0x000000019c00780c */ /* 0x000fe20003fa5270 */
[----:B------:R-:W-:Y:S01]  /*1cd10*/  IMAD.U32 R195, R131, 0x10000, RZ ;  /* 0x0001000083c37824 */ /* 0x000fe200078e00ff */
[----:B------:R-:W-:Y:S01]  /*1cd20*/  I2FP.F32.U32 R5, R5 ;  /* 0x0000000500057245 */ /* 0x000fe20000201000 */
[----:B------:R-:W-:Y:S01]  /*1cd30*/  BSSY.RECONVERGENT B1, `(.L_x_11268) ;  /* 0x0000049000017945 */ /* 0x000fe20003800200 */
[----:B------:R-:W-:Y:S02]  /*1cd40*/  HFMA2 R158, -RZ, RZ, 0, 1.1920928955078125e-07 ;  /* 0x00000002ff9e7431 */ /* 0x000fe400000001ff */
        /* <DEDUP_REMOVED lines=14> */
.L_x_11270:
        /* <DEDUP_REMOVED lines=13> */
.L_x_11272:
[----:B------:R-:W-:Y:S05]  /*1cf00*/  BSYNC.RECONVERGENT B2 ;  /* 0x0000000000027941 */ /* 0x000fea0003800200 */
.L_x_11271:
        /* <DEDUP_REMOVED lines=43> */
.L_x_11269:
[----:B------:R-:W-:Y:S05]  /*1d1c0*/  BSYNC.RECONVERGENT B1 ;  /* 0x0000000000017941 */ /* 0x000fea0003800200 */
.L_x_11268:
        /* <DEDUP_REMOVED lines=24> */
.L_x_11275:
        /* <DEDUP_REMOVED lines=13> */
.L_x_11277:
[----:B------:R-:W-:Y:S05]  /*1d420*/  BSYNC.RECONVERGENT B2 ;  /* 0x0000000000027941 */ /* 0x000fea0003800200 */
.L_x_11276:
        /* <DEDUP_REMOVED lines=43> */
.L_x_11274:
[----:B------:R-:W-:Y:S05]  /*1d6e0*/  BSYNC.RECONVERGENT B1 ;  /* 0x0000000000017941 */ /* 0x000fea0003800200 */
.L_x_11273:
        /* <DEDUP_REMOVED lines=18> */
.L_x_11280:
        /* <DEDUP_REMOVED lines=15> */
.L_x_11282:
[----:B------:R-:W-:Y:S05]  /*1d900*/  BSYNC.RECONVERGENT B2 ;  /* 0x0000000000027941 */ /* 0x000fea0003800200 */
.L_x_11281:
        /* <DEDUP_REMOVED lines=43> */
.L_x_11279:
[----:B------:R-:W-:Y:S05]  /*1dbc0*/  BSYNC.RECONVERGENT B1 ;  /* 0x0000000000017941 */ /* 0x000fea0003800200 */
.L_x_11278:
        /* <DEDUP_REMOVED lines=12> */
.L_x_11202:
        /* <DEDUP_REMOVED lines=12> */
[--C-:B------:R-:W-:Y:S02]  /*1dd50*/  @!P2 IMAD.MOV.U32 R214, RZ, RZ, R187.reuse ;  /* 0x000000ffffd6a224 */ /* 0x100fe400078e00bb */
[----:B------:R-:W-:Y:S02]  /*1dd60*/  @P2 IMAD.MOV.U32 R124, RZ, RZ, R6 ;  /* 0x000000ffff7c2224 */ /* 0x000fe400078e0006 */
[----:B------:R-:W-:Y:S01]  /*1dd70*/  @P2 IMAD.MOV.U32 R214, RZ, RZ, R187 ;  /* 0x000000ffffd62224 */ /* 0x000fe200078e00bb */
[----:B------:R-:W-:Y:S06]  /*1dd80*/  BRA `(.L_x_11285) ;  /* 0x0000000000e47947 */ /* 0x000fec0003800000 */
.L_x_11286:
        /* <DEDUP_REMOVED lines=13> */
.L_x_11288:
[----:B------:R-:W-:Y:S05]  /*1de60*/  BSYNC.RECONVERGENT B2 ;  /* 0x0000000000027941 */ /* 0x000fea0003800200 */
.L_x_11287:
        /* <DEDUP_REMOVED lines=43> */
.L_x_11285:
[----:B------:R-:W-:Y:S05]  /*1e120*/  BSYNC.RECONVERGENT B1 ;  /* 0x0000000000017941 */ /* 0x000fea0003800200 */
.L_x_11284:
[----:B------:R-:W0:Y:S01]  /*1e130*/  LDC R156, c[0x0][0x404] ;  /* 0x00010100ff9c7b82 */ /* 0x000e220000000800 */
[----:B------:R-:W-:Y:S01]  /*1e140*/  I2FP.F32.U32 R5, R124 ;  /* 0x0000007c00057245 */ /* 0x000fe20000201000 */
[----:B------:R-:W-:Y:S01]  /*1e150*/  IMAD.MOV.U32 R158, RZ, RZ, 0x2f800000 ;  /* 0x2f800000ff9e7424 */ /* 0x000fe200078e00ff */
[----:B------:R-:W-:Y:S01]  /*1e160*/  LOP3.LUT R208, R208, 0xffffffef, RZ, 0xc0, !PT ;  /* 0xffffffefd0d07812 */ /* 0x000fe200078ec0ff */
[----:B------:R-:W-:Y:S01]  /*1e170*/  BSSY.RECONVERGENT B1, `(.L_x_11289) ;  /* 0x000004b000017945 */ /* 0x000fe20003800200 */
[C---:B-----5:R-:W-:Y:S01]  /*1e180*/  SHF.L.U32 R157, R128.reuse, 0x10, RZ ;  /* 0x00000010809d7819 */ /* 0x060fe200000006ff */
[----:B------:R-:W-:Y:S01]  /*1e190*/  FFMA.FTZ R5, R5, R158, 1.1641532182693481445e-10 ;  /* 0x2f00000005057423 */ /* 0x000fe2000001009e */
[----:B------:R-:W-:Y:S01]  /*1e1a0*/  PRMT R187, R128, 0x7632, R187 ;  /* 0x0000763280bb7816 */ /* 0x000fe200000000bb */
[----:B------:R-:W-:-:S03]  /*1e1b0*/  IMAD.MOV.U32 R124, RZ, RZ, 0x2 ;  /* 0x00000002ff7c7424 */ /* 0x000fc600078e00ff */
[----:B0-----:R-:W-:Y:S01]  /*1e1c0*/  FSETP.LE.FTZ.AND P2, PT, R5, R156, PT ;  /* 0x0000009c0500720b */ /* 0x001fe20003f53000 */
        /* <DEDUP_REMOVED lines=12> */
.L_x_11291:
        /* <DEDUP_REMOVED lines=13> */
.L_x_11293:
[----:B------:R-:W-:Y:S05]  /*1e360*/  BSYNC.RECONVERGENT B2 ;  /* 0x0000000000027941 */ /* 0x000fea0003800200 */
.L_x_11292:
        /* <DEDUP_REMOVED lines=43> */
.L_x_11290:
[----:B------:R-:W-:Y:S05]  /*1e620*/  BSYNC.RECONVERGENT B1 ;  /* 0x0000000000017941 */ /* 0x000fea0003800200 */
.L_x_11289:
        /* <DEDUP_REMOVED lines=19> */
.L_x_11296:
        /* <DEDUP_REMOVED lines=13> */
.L_x_11298:
[----:B------:R-:W-:Y:S05]  /*1e830*/  BSYNC.RECONVERGENT B2 ;  /* 0x0000000000027941 */ /* 0x000fea0003800200 */
.L_x_11297:
        /* <DEDUP_REMOVED lines=43> */
.L_x_11295:
[----:B------:R-:W-:Y:S05]  /*1eaf0*/  BSYNC.RECONVERGENT B1 ;  /* 0x0000000000017941 */ /* 0x000fea0003800200 */
.L_x_11294:
        /* <DEDUP_REMOVED lines=20> */
.L_x_11301:
        /* <DEDUP_REMOVED lines=13> */
.L_x_11303:
[----:B------:R-:W-:Y:S05]  /*1ed10*/  BSYNC.RECONVERGENT B2 ;  /* 0x0000000000027941 */ /* 0x000fea0003800200 */
.L_x_11302:
        /* <DEDUP_REMOVED lines=43> */
.L_x_11300:
[----:B------:R-:W-:Y:S05]  /*1efd0*/  BSYNC.RECONVERGENT B1 ;  /* 0x0000000000017941 */ /* 0x000fea0003800200 */
.L_x_11299:
        /* <DEDUP_REMOVED lines=19> */
.L_x_11306:
        /* <DEDUP_REMOVED lines=13> */
.L_x_11308:
[----:B------:R-:W-:Y:S05]  /*1f1e0*/  BSYNC.RECONVERGENT B2 ;  /* 0x0000000000027941 */ /* 0x000fea0003800200 */
.L_x_11307:
        /* <DEDUP_REMOVED lines=43> */
.L_x_11305:
[----:B------:R-:W-:Y:S05]  /*1f4a0*/  BSYNC.RECONVERGENT B1 ;  /* 0x0000000000017941 */ /* 0x000fea0003800200 */
.L_x_11304:
        /* <DEDUP_REMOVED lines=18> */
.L_x_11311:
        /* <DEDUP_REMOVED lines=13> */
.L_x_11313:
[----:B------:R-:W-:Y:S05]  /*1f6a0*/  BSYNC.RECONVERGENT B2 ;  /* 0x0000000000027941 */ /* 0x000fea0003800200 */
.L_x_11312:
        /* <DEDUP_REMOVED lines=43> */
.L_x_11310:
[----:B------:R-:W-:Y:S05]  /*1f960*/  BSYNC.RECONVERGENT B1 ;  /* 0x0000000000017941 */ /* 0x000fea0003800200 */
.L_x_11309:
        /* <DEDUP_REMOVED lines=17> */
.L_x_11316:
        /* <DEDUP_REMOVED lines=13> */
.L_x_11318:
[----:B------:R-:W-:Y:S05]  /*1fb50*/  BSYNC.RECONVERGENT B2 ;  /* 0x0000000000027941 */ /* 0x000fea0003800200 */
.L_x_11317:
        /* <DEDUP_REMOVED lines=43> */
.L_x_11315:
[----:B------:R-:W-:Y:S05]  /*1fe10*/  BSYNC.RECONVERGENT B1 ;  /* 0x0000000000017941 */ /* 0x000fea0003800200 */
.L_x_11314:
        /* <DEDUP_REMOVED lines=18> */
.L_x_11321:
        /* <DEDUP_REMOVED lines=13> */
.L_x_11323:
[----:B------:R-:W-:Y:S05]  /*20010*/  BSYNC.RECONVERGENT B2 ;  /* 0x0000000000027941 */ /* 0x000fea0003800200 */
.L_x_11322:
        /* <DEDUP_REMOVED lines=43> */
.L_x_11320:
[----:B------:R-:W-:Y:S05]  /*202d0*/  BSYNC.RECONVERGENT B1 ;  /* 0x0000000000017941 */ /* 0x000fea0003800200 */
.L_x_11319:
        /* <DEDUP_REMOVED lines=37> */
.L_x_11283:
        /* <DEDUP_REMOVED lines=44> */
.L_x_11324:
[----:B------:R-:W-:Y:S01]  /*207f0*/  IMAD.MOV.U32 R187, RZ, RZ, R214 ;  /* 0x000000ffffbb7224 */ /* 0x000fe200078e00d6 */
[----:B------:R-:W-:-:S07]  /*20800*/  IADD3 R215, PT, PT, R215, 0x80, RZ ;  /* 0x00000080d7d77810 */ /* 0x000fce0007ffe0ff */
.L_x_11201:
[----:B------:R-:W-:Y:S05]  /*20810*/  BSYNC.RECONVERGENT B0 ;  /* 0x0000000000007941 */ /* 0x000fea0003800200 */
.L_x_11200:
        /* <DEDUP_REMOVED lines=36> */
.L_x_11330:
        /* <DEDUP_REMOVED lines=13> */
.L_x_11332:
[----:B------:R-:W-:Y:S05]  /*20b30*/  BSYNC.RECONVERGENT B2 ;  /* 0x0000000000027941 */ /* 0x000fea0003800200 */
.L_x_11331:
        /* <DEDUP_REMOVED lines=42> */
.L_x_11329:
[----:B------:R-:W-:Y:S05]  /*20de0*/  BSYNC.RECONVERGENT B1 ;  /* 0x0000000000017941 */ /* 0x000fea0003800200 */
.L_x_11328:
[----:B------:R-:W0:Y:S01]  /*20df0*/  LDC R196, c[0x0][0x404] ;  /* 0x00010100ffc47b82 */ /* 0x000e220000000800 */
[----:B------:R-:W-:Y:S01]  /*20e00*/  I2FP.F32.U32 R5, R132 ;  /* 0x0000008400057245 */ /* 0x000fe20000201000 */
[----:B------:R-:W-:Y:S01]  /*20e10*/  IMAD.MOV.U32 R212, RZ, RZ, 0x2f800000 ;  /* 0x2f800000ffd47424 */ /* 0x000fe200078e00ff */
[----:B------:R-:W-:Y:S01]  /*20e20*/  ISETP.NE.AND P2, PT, R135, 0x1, PT ;  /* 0x000000018700780c */ /* 0x000fe20003f45270 */
[----:B------:R-:W-:Y:S01]  /*20e30*/  BSSY.RECONVERGENT B1, `(.L_x_11333) ;  /* 0x000004c000017945 */ /* 0x000fe20003800200 */
[----:B-----5:R-:W-:Y:S01]  /*20e40*/  SHF.L.U32 R132, R136, 0x10, RZ ;  /* 0x0000001088847819 */ /* 0x020fe200000006ff */
[----:B------:R-:W-:Y:S01]  /*20e50*/  FFMA.FTZ R133, R5, R212, 1.1641532182693481445e-10 ;  /* 0x2f00000005857423 */ /* 0x000fe200000100d4 */
[----:B------:R-:W-:Y:S01]  /*20e60*/  LOP3.LUT R208, R208, 0xffffffef, RZ, 0xc0, !PT ;  /* 0xffffffefd0d07812 */ /* 0x000fe200078ec0ff */
        /* <DEDUP_REMOVED lines=16> */
.L_x_11335:
        /* <DEDUP_REMOVED lines=13> */
.L_x_11337:
[----:B------:R-:W-:Y:S05]  /*21040*/  BSYNC.RECONVERGENT B2 ;  /* 0x0000000000027941 */ /* 0x000fea0003800200 */
.L_x_11336:
        /* <DEDUP_REMOVED lines=42> */
.L_x_11334:
[----:B------:R-:W-:Y:S05]  /*212f0*/  BSYNC.RECONVERGENT B1 ;  /* 0x0000000000017941 */ /* 0x000fea0003800200 */
.L_x_11333:
        /* <DEDUP_REMOVED lines=23> */
.L_x_11340:
        /* <DEDUP_REMOVED lines=13> */
.L_x_11342:
[----:B------:R-:W-:Y:S05]  /*21540*/  BSYNC.RECONVERGENT B2 ;  /* 0x0000000000027941 */ /* 0x000fea0003800200 */
.L_x_11341:
        /* <DEDUP_REMOVED lines=43> */
.L_x_11339:
[----:B------:R-:W-:Y:S05]  /*21800*/  BSYNC.RECONVERGENT B1 ;  /* 0x0000000000017941 */ /* 0x000fea0003800200 */
.L_x_11338:
        /* <DEDUP_REMOVED lines=20> */
.L_x_11345:
        /* <DEDUP_REMOVED lines=13> */
.L_x_11347:
[----:B------:R-:W-:Y:S05]  /*21a20*/  BSYNC.RECONVERGENT B2 ;  /* 0x0000000000027941 */ /* 0x000fea0003800200 */
.L_x_11346:
        /* <DEDUP_REMOVED lines=43> */
.L_x_11344:
[----:B------:R-:W-:Y:S05]  /*21ce0*/  BSYNC.RECONVERGENT B1 ;  /* 0x0000000000017941 */ /* 0x000fea0003800200 */
.L_x_11343:
[----:B------:R-:W-:Y:S01]  /*21cf0*/  I2FP.F32.U32 R133, R135 ;  /* 0x0000008700857245 */ /* 0x000fe20000201000 */
[----:B------:R-:W-:Y:S01]  /*21d00*/  BSSY.RECONVERGENT B1, `(.L_x_11348) ;  /* 0x0000050000017945 */ /* 0x000fe20003800200 */
[----:B------:R-:W-:Y:S02]  /*21d10*/  PRMT R134, R88, 0x7632, R134 ;  /* 0x0000763258867816 */ /* 0x000fe40000000086 */
[----:B------:R-:W-:Y:S01]  /*21d20*/  FSEL R5, R5, RZ, P4 ;  /* 0x000000ff05057208 */ /* 0x000fe20002000000 */
[----:B------:R-:W-:Y:S02]  /*21d30*/  FFMA.FTZ R133, R133, R212, 1.1641532182693481445e-10 ;  /* 0x2f00000085857423 */ /* 0x000fe400000100d4 */
[----:B------:R-:W-:-:S03]  /*21d40*/  IMAD.U32 R134, R134, 0x10000, RZ ;  /* 0x0001000086867824 */ /* 0x000fc600078e00ff */
[----:B------:R-:W-:Y:S01]  /*21d50*/  FSETP.GTU.FTZ.AND P2, PT, R133, R196, PT ;  /* 0x000000c48500720b */ /* 0x000fe20003f5c000 */
[----:B------:R-:W-:-:S03]  /*21d60*/  FMUL.FTZ R134, R134, R187 ;  /* 0x000000bb86867220 */ /* 0x000fc60000410000 */
[----:B------:R-:W-:Y:S02]  /*21d70*/  SEL R190, RZ, 0x1, P2 ;  /* 0x00000001ffbe7807 */ /* 0x000fe40001000000 */
[----:B------:R-:W-:Y:S02]  /*21d80*/  FSEL R134, R134, RZ, !P2 ;  /* 0x000000ff86867208 */ /* 0x000fe40005000000 */
[----:B------:R-:W-:-:S03]  /*21d90*/  ISETP.NE.AND P2, PT, R156, 0x1, PT ;  /* 0x000000019c00780c */ /* 0x000fc60003f45270 */
[----:B------:R-:W-:Y:S01]  /*21da0*/  FADD.FTZ R133, R134, R5 ;  /* 0x0000000586857221 */ /* 0x000fe20000010000 */
[----:B------:R-:W-:Y:S02]  /*21db0*/  HFMA2 R134, -RZ, RZ, 0, 1.1920928955078125e-07 ;  /* 0x00000002ff867431 */ /* 0x000fe400000001ff */
[----:B------:R-:W-:Y:S02]  /*21dc0*/  IMAD.MOV.U32 R5, RZ, RZ, R188 ;  /* 0x000000ffff057224 */ /* 0x000fe400078e00bc */
[----:B------:R-:W-:-:S05]  /*21dd0*/  @P1 FADD.FTZ R133, R93, R133 ;  /* 0x000000855d851221 */ /* 0x000fca0000010000 */
        /* <DEDUP_REMOVED lines=9> */
.L_x_11350:
        /* <DEDUP_REMOVED lines=13> */
.L_x_11352:
[----:B------:R-:W-:Y:S05]  /*21f40*/  BSYNC.RECONVERGENT B2 ;  /* 0x0000000000027941 */ /* 0x000fea0003800200 */
.L_x_11351:
        /* <DEDUP_REMOVED lines=43> */
.L_x_11349:
[----:B------:R-:W-:Y:S05]  /*22200*/  BSYNC.RECONVERGENT B1 ;  /* 0x0000000000017941 */ /* 0x000fea0003800200 */
.L_x_11348:
[----:B------:R-:W-:Y:S01]  /*22210*/  I2FP.F32.U32 R5, R5 ;  /* 0x0000000500057245 */ /* 0x000fe20000201000 */
[----:B------:R-:W-:Y:S01]  /*22220*/  IMAD.U32 R158, R137, 0x10000, RZ ;  /* 0x00010000899e7824 */ /* 0x000fe200078e00ff */
[----:B------:R-:W-:Y:S01]  /*22230*/  ISETP.NE.AND P2, PT, R134, 0x1, PT ;  /* 0x000000018600780c */ /* 0x000fe20003f45270 */
[----:B------:R-:W-:Y:S01]  /*22240*/  BSSY.RECONVERGENT B1, `(.L_x_11353) ;  /* 0x000004b000017945 */ /* 0x000fe20003800200 */
[----:B------:R-:W-:Y:S01]  /*22250*/  LOP3.LUT R208, R208, 0xfffffffb, RZ, 0xc0, !PT ;  /* 0xfffffffbd0d07812 */ /* 0x000fe200078ec0ff */
[----:B------:R-:W-:Y:S01]  /*22260*/  FFMA.FTZ R135, R5, R212, 1.1641532182693481445e-10 ;  /* 0x2f00000005877423 */ /* 0x000fe200000100d4 */
[----:B------:R-:W-:Y:S01]  /*22270*/  PRMT R5, R137, 0x7632, R5 ;  /* 0x0000763289057816 */ /* 0x000fe20000000005 */
        /* <DEDUP_REMOVED lines=14> */
.L_x_11355:
        /* <DEDUP_REMOVED lines=13> */
.L_x_11357:
[----:B------:R-:W-:Y:S05]  /*22430*/  BSYNC.RECONVERGENT B2 ;  /* 0x0000000000027941 */ /* 0x000fea0003800200 */
.L_x_11356:
        /* <DEDUP_REMOVED lines=43> */
.L_x_11354:
[----:B------:R-:W-:Y:S05]  /*226f0*/  BSYNC.RECONVERGENT B1 ;  /* 0x0000000000017941 */ /* 0x000fea0003800200 */
.L_x_11353:
[----:B------:R-:W-:Y:S01]  /*22700*/  I2FP.F32.U32 R135, R136 ;  /* 0x0000008800877245 */ /* 0x000fe20000201000 */
[----:B------:R-:W-:Y:S01]  /*22710*/  IMAD.U32 R134, R89, 0x10000, RZ ;  /* 0x0001000059867824 */ /* 0x000fe200078e00ff */
[----:B------:R-:W-:Y:S01]  /*22720*/  BSSY.RECONVERGENT B1, `(.L_x_11358) ;  /* 0x000004e000017945 */ /* 0x000fe20003800200 */
[----:B------:R-:W-:Y:S02]  /*22730*/  HFMA2 R156, -RZ, RZ, 0, 1.1920928955078125e-07 ;  /* 0x00000002ff9c7431 */ /* 0x000fe400000001ff */
[----:B------:R-:W-:Y:S01]  /*22740*/  FFMA.FTZ R135, R135, R212, 1.1641532182693481445e-10 ;  /* 0x2f00000087877423 */ /* 0x000fe200000100d4 */
[----:B------:R-:W-:-:S04]  /*22750*/  FMUL.FTZ R134, R134, R187 ;  /* 0x000000bb86867220 */ /* 0x000fc80000410000 */
[----:B------:R-:W-:Y:S02]  /*22760*/  FSETP.GTU.FTZ.AND P2, PT, R135, R196, PT ;  /* 0x000000c48700720b */ /* 0x000fe40003f5c000 */
[----:B------:R-:W-:Y:S02]  /*22770*/  FSEL R135, R158, RZ, P4 ;  /* 0x000000ff9e877208 */ /* 0x000fe40002000000 */
        /* <DEDUP_REMOVED lines=15> */
.L_x_11360:
        /* <DEDUP_REMOVED lines=13> */
.L_x_11362:
[----:B------:R-:W-:Y:S05]  /*22940*/  BSYNC.RECONVERGENT B2 ;  /* 0x0000000000027941 */ /* 0x000fea0003800200 */
.L_x_11361:
        /* <DEDUP_REMOVED lines=43> */
.L_x_11359:
[----:B------:R-:W-:Y:S05]  /*22c00*/  BSYNC.RECONVERGENT B1 ;  /* 0x0000000000017941 */ /* 0x000fea0003800200 */
.L_x_11358:
        /* <DEDUP_REMOVED lines=20> */
.L_x_11365:
        /* <DEDUP_REMOVED lines=13> */
.L_x_11367:
[----:B------:R-:W-:Y:S05]  /*22e20*/  BSYNC.RECONVERGENT B2 ;  /* 0x0000000000027941 */ /* 0x000fea0003800200 */
.L_x_11366:
        /* <DEDUP_REMOVED lines=43> */
.L_x_11364:
[----:B------:R-:W-:Y:S05]  /*230e0*/  BSYNC.RECONVERGENT B1 ;  /* 0x0000000000017941 */ /* 0x000fea0003800200 */
.L_x_11363:
[----:B------:R-:W-:Y:S01]  /*230f0*/  I2FP.F32.U32 R135, R137 ;  /* 0x0000008900877245 */ /* 0x000fe20000201000 */
[----:B------:R-:W-:Y:S01]  /*23100*/  BSSY.RECONVERGENT B1, `(.L_x_11368) ;  /* 0x0000050000017945 */ /* 0x000fe20003800200 */
[----:B------:R-:W-:Y:S01]  /*23110*/  PRMT R136, R89, 0x7632, R136 ;  /* 0x0000763259887816 */ /* 0x000fe20000000088 */
[----:B------:R-:W-:Y:S01]  /*23120*/  HFMA2 R158, -RZ, RZ, 0, 1.1920928955078125e-07 ;  /* 0x00000002ff9e7431 */ /* 0x000fe200000001ff */
        /* <DEDUP_REMOVED lines=9> */
[----:B------:R-:W-:-:S03]  /*231c0*/  IMAD.MOV.U32 R5, RZ, RZ, R188 ;  /* 0x000000ffff057224 */ /* 0x000fc600078e00bc */
        /* <DEDUP_REMOVED lines=10> */
.L_x_11370:
        /* <DEDUP_REMOVED lines=13> */
.L_x_11372:
[----:B------:R-:W-:Y:S05]  /*23340*/  BSYNC.RECONVERGENT B2 ;  /* 0x0000000000027941 */ /* 0x000fea0003800200 */
.L_x_11371:
        /* <DEDUP_REMOVED lines=43> */
.L_x_11369:
[----:B------:R-:W-:Y:S05]  /*23600*/  BSYNC.RECONVERGENT B1 ;  /* 0x0000000000017941 */ /* 0x000fea0003800200 */
.L_x_11368:
        /* <DEDUP_REMOVED lines=19> */
.L_x_11375:
        /* <DEDUP_REMOVED lines=13> */
.L_x_11377:
[----:B------:R-:W-:Y:S05]  /*23810*/  BSYNC.RECONVERGENT B2 ;  /* 0x0000000000027941 */ /* 0x000fea0003800200 */
.L_x_11376:
        /* <DEDUP_REMOVED lines=43> */
.L_x_11374:
[----:B------:R-:W-:Y:S05]  /*23ad0*/  BSYNC.RECONVERGENT B1 ;  /* 0x0000000000017941 */ /* 0x000fea0003800200 */
.L_x_11373:
        /* <DEDUP_REMOVED lines=23> */
.L_x_11380:
        /* <DEDUP_REMOVED lines=13> */
.L_x_11382:
[----:B------:R-:W-:Y:S05]  /*23d20*/  BSYNC.RECONVERGENT B2 ;  /* 0x0000000000027941 */ /* 0x000fea0003800200 */
.L_x_11381:
        /* <DEDUP_REMOVED lines=43> */
.L_x_11379:
[----:B------:R-:W-:Y:S05]  /*23fe0*/  BSYNC.RECONVERGENT B1 ;  /* 0x0000000000017941 */ /* 0x000fea0003800200 */
.L_x_11378:
        /* <DEDUP_REMOVED lines=18> */
.L_x_11385:
        /* <DEDUP_REMOVED lines=13> */
.L_x_11387:
[----:B------:R-:W-:Y:S05]  /*241e0*/  BSYNC.RECONVERGENT B2 ;  /* 0x0000000000027941 */ /* 0x000fea0003800200 */
.L_x_11386:
        /* <DEDUP_REMOVED lines=43> */
.L_x_11384:
[----:B------:R-:W-:Y:S05]  /*244a0*/  BSYNC.RECONVERGENT B1 ;  /* 0x0000000000017941 */ /* 0x000fea0003800200 */
.L_x_11383:
        /* <DEDUP_REMOVED lines=24> */
.L_x_11390:
        /* <DEDUP_REMOVED lines=13> */
.L_x_11392:
[----:B------:R-:W-:Y:S05]  /*24700*/  BSYNC.RECONVERGENT B2 ;  /* 0x0000000000027941 */ /* 0x000fea0003800200 */
.L_x_11391:
        /* <DEDUP_REMOVED lines=43> */
.L_x_11389:
[----:B------:R-:W-:Y:S05]  /*249c0*/  BSYNC.RECONVERGENT B1 ;  /* 0x0000000000017941 */ /* 0x000fea0003800200 */
.L_x_11388:
        /* <DEDUP_REMOVED lines=19> */
.L_x_11395:
        /* <DEDUP_REMOVED lines=13> */
.L_x_11397:
[----:B------:R-:W-:Y:S05]  /*24bd0*/  BSYNC.RECONVERGENT B2 ;  /* 0x0000000000027941 */ /* 0x000fea0003800200 */
.L_x_11396:
        /* <DEDUP_REMOVED lines=43> */
.L_x_11394:
[----:B------:R-:W-:Y:S05]  /*24e90*/  BSYNC.RECONVERGENT B1 ;  /* 0x0000000000017941 */ /* 0x000fea0003800200 */
.L_x_11393:
[----:B------:R-:W-:Y:S01]  /*24ea0*/  I2FP.F32.U32 R139, R139 ;  /* 0x0000008b008b7245 */ /* 0x000fe20000201000 */
[----:B------:R-:W-:Y:S01]  /*24eb0*/  IMAD.U32 R138, R91, 0x10000, RZ ;  /* 0x000100005b8a7824 */ /* 0x000fe200078e00ff */
[----:B------:R-:W-:Y:S01]  /*24ec0*/  FSEL R195, R195, RZ, P4 ;  /* 0x000000ffc3c37208 */ /* 0x000fe20002000000 */
[----:B------:R-:W-:Y:S01]  /*24ed0*/  BSSY.RECONVERGENT B1, `(.L_x_11398) ;  /* 0x000004e000017945 */ /* 0x000fe20003800200 */
        /* <DEDUP_REMOVED lines=20> */
.L_x_11400:
        /* <DEDUP_REMOVED lines=13> */
.L_x_11402:
[----:B------:R-:W-:Y:S05]  /*250f0*/  BSYNC.RECONVERGENT B2 ;  /* 0x0000000000027941 */ /* 0x000fea0003800200 */
.L_x_11401:
        /* <DEDUP_REMOVED lines=43> */
.L_x_11399:
[----:B------:R-:W-:Y:S05]  /*253b0*/  BSYNC.RECONVERGENT B1 ;  /* 0x0000000000017941 */ /* 0x000fea0003800200 */
.L_x_11398:
        /* <DEDUP_REMOVED lines=18> */
.L_x_11405:
        /* <DEDUP_REMOVED lines=15> */
.L_x_11407:
[----:B------:R-:W-:Y:S05]  /*255d0*/  BSYNC.RECONVERGENT B2 ;  /* 0x0000000000027941 */ /* 0x000fea0003800200 */
.L_x_11406:
        /* <DEDUP_REMOVED lines=43> */
.L_x_11404:
[----:B------:R-:W-:Y:S05]  /*25890*/  BSYNC.RECONVERGENT B1 ;  /* 0x0000000000017941 */ /* 0x000fea0003800200 */
.L_x_11403:
        /* <DEDUP_REMOVED lines=10> */
[----:B------:R-:W-:Y:S01]  /*25940*/  @P1 FADD.FTZ R139, R99, R139 ;  /* 0x0000008b638b1221 */ /* 0x000fe20000010000 */
[----:B------:R-:W-:Y:S06]  /*25950*/  BRA `(.L_x_11408) ;  /* 0x0000002800287947 */ /* 0x000fec0003800000 */
.L_x_11327:
        /* <DEDUP_REMOVED lines=16> */
.L_x_11411:
        /* <DEDUP_REMOVED lines=13> */
.L_x_11413:
[----:B------:R-:W-:Y:S05]  /*25b30*/  BSYNC.RECONVERGENT B2 ;  /* 0x0000000000027941 */ /* 0x000fea0003800200 */
.L_x_11412:
        /* <DEDUP_REMOVED lines=43> */
.L_x_11410:
[----:B------:R-:W-:Y:S05]  /*25df0*/  BSYNC.RECONVERGENT B1 ;  /* 0x0000000000017941 */ /* 0x000fea0003800200 */
.L_x_11409:
        /* <DEDUP_REMOVED lines=22> */
.L_x_11416:
        /* <DEDUP_REMOVED lines=13> */
.L_x_11418:
[----:B------:R-:W-:Y:S05]  /*26030*/  BSYNC.RECONVERGENT B2 ;  /* 0x0000000000027941 */ /* 0x000fea0003800200 */
.L_x_11417:
        /* <DEDUP_REMOVED lines=43> */
.L_x_11415:
[----:B------:R-:W-:Y:S05]  /*262f0*/  BSYNC.RECONVERGENT B1 ;  /* 0x0000000000017941 */ /* 0x000fea0003800200 */
.L_x_11414:
        /* <DEDUP_REMOVED lines=19> */
.L_x_11421:
        /* <DEDUP_REMOVED lines=13> */
.L_x_11423:
[----:B------:R-:W-:Y:S05]  /*26500*/  BSYNC.RECONVERGENT B2 ;  /* 0x0000000000027941 */ /* 0x000fea0003800200 */
.L_x_11422:
        /* <DEDUP_REMOVED lines=43> */
.L_x_11420:
[----:B------:R-:W-:Y:S05]  /*267c0*/  BSYNC.RECONVERGENT B1 ;  /* 0x0000000000017941 */ /* 0x000fea0003800200 */
.L_x_11419:
        /* <DEDUP_REMOVED lines=20> */
.L_x_11426:
        /* <DEDUP_REMOVED lines=13> */
.L_x_11428:
[----:B------:R-:W-:Y:S05]  /*269e0*/  BSYNC.RECONVERGENT B2 ;  /* 0x0000000000027941 */ /* 0x000fea0003800200 */
.L_x_11427:
        /* <DEDUP_REMOVED lines=43> */
.L_x_11425:
[----:B------:R-:W-:Y:S05]  /*26ca0*/  BSYNC.RECONVERGENT B1 ;  /* 0x0000000000017941 */ /* 0x000fea0003800200 */
.L_x_11424:
        /* <DEDUP_REMOVED lines=19> */
.L_x_11431:
        /* <DEDUP_REMOVED lines=13> */
.L_x_11433:
[----:B------:R-:W-:Y:S05]  /*26eb0*/  BSYNC.RECONVERGENT B2 ;  /* 0x0000000000027941 */ /* 0x000fea0003800200 */
.L_x_11432:
        /* <DEDUP_REMOVED lines=43> */
.L_x_11430:
[----:B------:R-:W-:Y:S05]  /*27170*/  BSYNC.RECONVERGENT B1 ;  /* 0x0000000000017941 */ /* 0x000fea0003800200 */
.L_x_11429:
        /* <DEDUP_REMOVED lines=18> */
.L_x_11436:
        /* <DEDUP_REMOVED lines=13> */
.L_x_11438:
[----:B------:R-:W-:Y:S05]  /*27370*/  BSYNC.RECONVERGENT B2 ;  /* 0x0000000000027941 */ /* 0x000fea0003800200 */
.L_x_11437:
        /* <DEDUP_REMOVED lines=43> */
.L_x_11435:
[----:B------:R-:W-:Y:S05]  /*27630*/  BSYNC.RECONVERGENT B1 ;  /* 0x0000000000017941 */ /* 0x000fea0003800200 */
.L_x_11434:
        /* <DEDUP_REMOVED lines=17> */
.L_x_11441:
        /* <DEDUP_REMOVED lines=13> */
.L_x_11443:
[----:B------:R-:W-:Y:S05]  /*27820*/  BSYNC.RECONVERGENT B2 ;  /* 0x0000000000027941 */ /* 0x000fea0003800200 */
.L_x_11442:
        /* <DEDUP_REMOVED lines=43> */
.L_x_11440:
[----:B------:R-:W-:Y:S05]  /*27ae0*/  BSYNC.RECONVERGENT B1 ;  /* 0x0000000000017941 */ /* 0x000fea0003800200 */
.L_x_11439:
        /* <DEDUP_REMOVED lines=18> */
.L_x_11446:
        /* <DEDUP_REMOVED lines=13> */
.L_x_11448:
[----:B------:R-:W-:Y:S05]  /*27ce0*/  BSYNC.RECONVERGENT B2 ;  /* 0x0000000000027941 */ /* 0x000fea0003800200 */
.L_x_11447:
        /* <DEDUP_REMOVED lines=43> */
.L_x_11445:
[----:B------:R-:W-:Y:S05]  /*27fa0*/  BSYNC.RECONVERGENT B1 ;  /* 0x0000000000017941 */ /* 0x000fea0003800200 */
.L_x_11444:
        /* <DEDUP_REMOVED lines=37> */
.L_x_11408:
        /* <DEDUP_REMOVED lines=44> */
.L_x_11449:
[----:B------:R-:W-:Y:S01]  /*284c0*/  IMAD.MOV.U32 R187, RZ, RZ, R214 ;  /* 0x000000ffffbb7224 */ /* 0x000fe200078e00d6 */
[----:B------:R-:W-:-:S07]  /*284d0*/  IADD3 R215, PT, PT, R215, 0x80, RZ ;  /* 0x00000080d7d77810 */ /* 0x000fce0007ffe0ff */
.L_x_11326:
[----:B------:R-:W-:Y:S05]  /*284e0*/  BSYNC.RECONVERGENT B0 ;  /* 0x0000000000007941 */ /* 0x000fea0003800200 */
.L_x_11325:
        /* <DEDUP_REMOVED lines=36> */
.L_x_11455:
        /* <DEDUP_REMOVED lines=13> */
.L_x_11457:
[----:B------:R-:W-:Y:S05]  /*28800*/  BSYNC.RECONVERGENT B2 ;  /* 0x0000000000027941 */ /* 0x000fea0003800200 */
.L_x_11456:
        /* <DEDUP_REMOVED lines=42> */
.L_x_11454:
[----:B------:R-:W-:Y:S05]  /*28ab0*/  BSYNC.RECONVERGENT B1 ;  /* 0x0000000000017941 */ /* 0x000fea0003800200 */
.L_x_11453:
        /* <DEDUP_REMOVED lines=24> */
.L_x_11460:
        /* <DEDUP_REMOVED lines=13> */
.L_x_11462:
[----:B------:R-:W-:Y:S05]  /*28d10*/  BSYNC.RECONVERGENT B2 ;  /* 0x0000000000027941 */ /* 0x000fea0003800200 */
.L_x_11461:
        /* <DEDUP_REMOVED lines=42> */
.L_x_11459:
[----:B------:R-:W-:Y:S05]  /*28fc0*/  BSYNC.RECONVERGENT B1 ;  /* 0x0000000000017941 */ /* 0x000fea0003800200 */
.L_x_11458:
        /* <DEDUP_REMOVED lines=23> */
.L_x_11465:
        /* <DEDUP_REMOVED lines=13> */
.L_x_11467:
[----:B------:R-:W-:Y:S05]  /*29210*/  BSYNC.RECONVERGENT B2 ;  /* 0x0000000000027941 */ /* 0x000fea0003800200 */
.L_x_11466:
        /* <DEDUP_REMOVED lines=43> */
.L_x_11464:
[----:B------:R-:W-:Y:S05]  /*294d0*/  BSYNC.RECONVERGENT B1 ;  /* 0x0000000000017941 */ /* 0x000fea0003800200 */
.L_x_11463:
        /* <DEDUP_REMOVED lines=20> */
.L_x_11470:
        /* <DEDUP_REMOVED lines=13> */
.L_x_11472:
[----:B------:R-:W-:Y:S05]  /*296f0*/  BSYNC.RECONVERGENT B2 ;  /* 0x0000000000027941 */ /* 0x000fea0003800200 */
.L_x_11471:
        /* <DEDUP_REMOVED lines=43> */
.L_x_11469:
[----:B------:R-:W-:Y:S05]  /*299b0*/  BSYNC.RECONVERGENT B1 ;  /* 0x0000000000017941 */ /* 0x000fea0003800200 */
.L_x_11468:
        /* <DEDUP_REMOVED lines=24> */
.L_x_11475:
        /* <DEDUP_REMOVED lines=13> */
.L_x_11477:
[----:B------:R-:W-:Y:S05]  /*29c10*/  BSYNC.RECONVERGENT B2 ;  /* 0x0000000000027941 */ /* 0x000fea0003800200 */
.L_x_11476:
        /* <DEDUP_REMOVED lines=43> */
.L_x_11474:
[----:B------:R-:W-:Y:S05]  /*29ed0*/  BSYNC.RECONVERGENT B1 ;  /* 0x0000000000017941 */ /* 0x000fea0003800200 */
.L_x_11473:
        /* <DEDUP_REMOVED lines=21> */
.L_x_11480:
        /* <DEDUP_REMOVED lines=13> */
.L_x_11482:
[----:B------:R-:W-:Y:S05]  /*2a100*/  BSYNC.RECONVERGENT B2 ;  /* 0x0000000000027941 */ /* 0x000fea0003800200 */
.L_x_11481:
        /* <DEDUP_REMOVED lines=43> */
.L_x_11479:
[----:B------:R-:W-:Y:S05]  /*2a3c0*/  BSYNC.RECONVERGENT B1 ;  /* 0x0000000000017941 */ /* 0x000fea0003800200 */
.L_x_11478:
        /* <DEDUP_REMOVED lines=23> */
.L_x_11485:
        /* <DEDUP_REMOVED lines=13> */
.L_x_11487:
[----:B------:R-:W-:Y:S05]  /*2a610*/  BSYNC.RECONVERGENT B2 ;  /* 0x0000000000027941 */ /* 0x000fea0003800200 */
.L_x_11486:
        /* <DEDUP_REMOVED lines=43> */
.L_x_11484:
[----:B------:R-:W-:Y:S05]  /*2a8d0*/  BSYNC.RECONVERGENT B1 ;  /* 0x0000000000017941 */ /* 0x000fea0003800200 */
.L_x_11483:
        /* <DEDUP_REMOVED lines=20> */
.L_x_11490:
        /* <DEDUP_REMOVED lines=13> */
.L_x_11492:
[----:B------:R-:W-:Y:S05]  /*2aaf0*/  BSYNC.RECONVERGENT B2 ;  /* 0x0000000000027941 */ /* 0x000fea0003800200 */
.L_x_11491:
        /* <DEDUP_REMOVED lines=43> */
.L_x_11489:
[----:B------:R-:W-:Y:S05]  /*2adb0*/  BSYNC.RECONVERGENT B1 ;  /* 0x0000000000017941 */ /* 0x000fea0003800200 */
.L_x_11488:
        /* <DEDUP_REMOVED lines=24> */
.L_x_11495:
        /* <DEDUP_REMOVED lines=13> */
.L_x_11497:
[----:B------:R-:W-:Y:S05]  /*2b010*/  BSYNC.RECONVERGENT B2 ;  /* 0x0000000000027941 */ /* 0x000fea0003800200 */
.L_x_11496:
        /* <DEDUP_REMOVED lines=43> */
.L_x_11494:
[----:B------:R-:W-:Y:S05]  /*2b2d0*/  BSYNC.RECONVERGENT B1 ;  /* 0x0000000000017941 */ /* 0x000fea0003800200 */
.L_x_11493:
        /* <DEDUP_REMOVED lines=19> */
.L_x_11500:
        /* <DEDUP_REMOVED lines=13> */
.L_x_11502:
[----:B------:R-:W-:Y:S05]  /*2b4e0*/  BSYNC.RECONVERGENT B2 ;  /* 0x0000000000027941 */ /* 0x000fea0003800200 */
.L_x_11501:
        /* <DEDUP_REMOVED lines=43> */
.L_x_11499:
[----:B------:R-:W-:Y:S05]  /*2b7a0*/  BSYNC.RECONVERGENT B1 ;  /* 0x0000000000017941 */ /* 0x000fea0003800200 */
.L_x_11498:
        /* <DEDUP_REMOVED lines=23> */
.L_x_11505:
        /* <DEDUP_REMOVED lines=13> */
.L_x_11507:
[----:B------:R-:W-:Y:S05]  /*2b9f0*/  BSYNC.RECONVERGENT B2 ;  /* 0x0000000000027941 */ /* 0x000fea0003800200 */
.L_x_11506:
        /* <DEDUP_REMOVED lines=43> */
.L_x_11504:
[----:B------:R-:W-:Y:S05]  /*2bcb0*/  BSYNC.RECONVERGENT B1 ;  /* 0x0000000000017941 */ /* 0x000fea0003800200 */
.L_x_11503:
        /* <DEDUP_REMOVED lines=18> */
.L_x_11510:
        /* <DEDUP_REMOVED lines=13> */
.L_x_11512:
[----:B------:R-:W-:Y:S05]  /*2beb0*/  BSYNC.RECONVERGENT B2 ;  /* 0x0000000000027941 */ /* 0x000fea0003800200 */
.L_x_11511:
        /* <DEDUP_REMOVED lines=43> */
.L_x_11509:
[----:B------:R-:W-:Y:S05]  /*2c170*/  BSYNC.RECONVERGENT B1 ;  /* 0x0000000000017941 */ /* 0x000fea0003800200 */
.L_x_11508:
        /* <DEDUP_REMOVED lines=24> */
.L_x_11515:
        /* <DEDUP_REMOVED lines=13> */
.L_x_11517:
[----:B------:R-:W-:Y:S05]  /*2c3d0*/  BSYNC.RECONVERGENT B2 ;  /* 0x0000000000027941 */ /* 0x000fea0003800200 */
.L_x_11516:
        /* <DEDUP_REMOVED lines=43> */
.L_x_11514:
[----:B------:R-:W-:Y:S05]  /*2c690*/  BSYNC.RECONVERGENT B1 ;  /* 0x0000000000017941 */ /* 0x000fea0003800200 */
.L_x_11513:
        /* <DEDUP_REMOVED lines=19> */
.L_x_11520:
        /* <DEDUP_REMOVED lines=13> */
.L_x_11522:
[----:B------:R-:W-:Y:S05]  /*2c8a0*/  BSYNC.RECONVERGENT B2 ;  /* 0x0000000000027941 */ /* 0x000fea0003800200 */
.L_x_11521:
        /* <DEDUP_REMOVED lines=43> */
.L_x_11519:
[----:B------:R-:W-:Y:S05]  /*2cb60*/  BSYNC.RECONVERGENT B1 ;  /* 0x0000000000017941 */ /* 0x000fea0003800200 */
.L_x_11518:
        /* <DEDUP_REMOVED lines=24> */
.L_x_11525:
        /* <DEDUP_REMOVED lines=13> */
.L_x_11527:
[----:B------:R-:W-:Y:S05]  /*2cdc0*/  BSYNC.RECONVERGENT B2 ;  /* 0x0000000000027941 */ /* 0x000fea0003800200 */
.L_x_11526:
        /* <DEDUP_REMOVED lines=43> */
.L_x_11524:
[----:B------:R-:W-:Y:S05]  /*2d080*/  BSYNC.RECONVERGENT B1 ;  /* 0x0000000000017941 */ /* 0x000fea0003800200 */
.L_x_11523:
        /* <DEDUP_REMOVED lines=18> */
.L_x_11530:
        /* <DEDUP_REMOVED lines=15> */
.L_x_11532:
[----:B------:R-:W-:Y:S05]  /*2d2a0*/  BSYNC.RECONVERGENT B2 ;  /* 0x0000000000027941 */ /* 0x000fea0003800200 */
.L_x_11531:
        /* <DEDUP_REMOVED lines=43> */
.L_x_11529:
[----:B------:R-:W-:Y:S05]  /*2d560*/  BSYNC.RECONVERGENT B1 ;  /* 0x0000000000017941 */ /* 0x000fea0003800200 */
.L_x_11528:
        /* <DEDUP_REMOVED lines=12> */
.L_x_11452:
        /* <DEDUP_REMOVED lines=16> */
.L_x_11536:
        /* <DEDUP_REMOVED lines=13> */
.L_x_11538:
[----:B------:R-:W-:Y:S05]  /*2d800*/  BSYNC.RECONVERGENT B2 ;  /* 0x0000000000027941 */ /* 0x000fea0003800200 */
.L_x_11537:
        /* <DEDUP_REMOVED lines=43> */
.L_x_11535:
[----:B------:R-:W-:Y:S05]  /*2dac0*/  BSYNC.RECONVERGENT B1 ;  /* 0x0000000000017941 */ /* 0x000fea0003800200 */
.L_x_11534:
        /* <DEDUP_REMOVED lines=22> */
.L_x_11541:
        /* <DEDUP_REMOVED lines=13> */
.L_x_11543:
[----:B------:R-:W-:Y:S05]  /*2dd00*/  BSYNC.RECONVERGENT B2 ;  /* 0x0000000000027941 */ /* 0x000fea0003800200 */
.L_x_11542:
        /* <DEDUP_REMOVED lines=43> */
.L_x_11540:
[----:B------:R-:W-:Y:S05]  /*2dfc0*/  BSYNC.RECONVERGENT B1 ;  /* 0x0000000000017941 */ /* 0x000fea0003800200 */
.L_x_11539:
        /* <DEDUP_REMOVED lines=19> */
.L_x_11546:
        /* <DEDUP_REMOVED lines=13> */
.L_x_11548:
[----:B------:R-:W-:Y:S05]  /*2e1d0*/  BSYNC.RECONVERGENT B2 ;  /* 0x0000000000027941 */ /* 0x000fea0003800200 */
.L_x_11547:
        /* <DEDUP_REMOVED lines=43> */
.L_x_11545:
[----:B------:R-:W-:Y:S05]  /*2e490*/  BSYNC.RECONVERGENT B1 ;  /* 0x0000000000017941 */ /* 0x000fea0003800200 */
.L_x_11544:
        /* <DEDUP_REMOVED lines=20> */
.L_x_11551:
        /* <DEDUP_REMOVED lines=13> */
.L_x_11553:
[----:B------:R-:W-:Y:S05]  /*2e6b0*/  BSYNC.RECONVERGENT B2 ;  /* 0x0000000000027941 */ /* 0x000fea0003800200 */
.L_x_11552:
        /* <DEDUP_REMOVED lines=43> */
.L_x_11550:
[----:B------:R-:W-:Y:S05]  /*2e970*/  BSYNC.RECONVERGENT B1 ;  /* 0x0000000000017941 */ /* 0x000fea0003800200 */
.L_x_11549:
        /* <DEDUP_REMOVED lines=19> */
.L_x_11556:
        /* <DEDUP_REMOVED lines=13> */
.L_x_11558:
[----:B------:R-:W-:Y:S05]  /*2eb80*/  BSYNC.RECONVERGENT B2 ;  /* 0x0000000000027941 */ /* 0x000fea0003800200 */
.L_x_11557:
        /* <DEDUP_REMOVED lines=43> */
.L_x_11555:
[----:B------:R-:W-:Y:S05]  /*2ee40*/  BSYNC.RECONVERGENT B1 ;  /* 0x0000000000017941 */ /* 0x000fea0003800200 */
.L_x_11554:
        /* <DEDUP_REMOVED lines=18> */
.L_x_11561:
        /* <DEDUP_REMOVED lines=13> */
.L_x_11563:
[----:B------:R-:W-:Y:S05]  /*2f040*/  BSYNC.RECONVERGENT B2 ;  /* 0x0000000000027941 */ /* 0x000fea0003800200 */
.L_x_11562:
        /* <DEDUP_REMOVED lines=43> */
.L_x_11560:
[----:B------:R-:W-:Y:S05]  /*2f300*/  BSYNC.RECONVERGENT B1 ;  /* 0x0000000000017941 */ /* 0x000fea0003800200 */
.L_x_11559:
        /* <DEDUP_REMOVED lines=17> */
.L_x_11566:
        /* <DEDUP_REMOVED lines=13> */
.L_x_11568:
[----:B------:R-:W-:Y:S05]  /*2f4f0*/  BSYNC.RECONVERGENT B2 ;  /* 0x0000000000027941 */ /* 0x000fea0003800200 */
.L_x_11567:
        /* <DEDUP_REMOVED lines=43> */
.L_x_11565:
[----:B------:R-:W-:Y:S05]  /*2f7b0*/  BSYNC.RECONVERGENT B1 ;  /* 0x0000000000017941 */ /* 0x000fea0003800200 */
.L_x_11564:
        /* <DEDUP_REMOVED lines=18> */
.L_x_11571:
        /* <DEDUP_REMOVED lines=13> */
.L_x_11573:
[----:B------:R-:W-:Y:S05]  /*2f9b0*/  BSYNC.RECONVERGENT B2 ;  /* 0x0000000000027941 */ /* 0x000fea0003800200 */
.L_x_11572:
        /* <DEDUP_REMOVED lines=43> */
.L_x_11570:
[----:B------:R-:W-:Y:S05]  /*2fc70*/  BSYNC.RECONVERGENT B1 ;  /* 0x0000000000017941 */ /* 0x000fea0003800200 */
.L_x_11569:
        /* <DEDUP_REMOVED lines=37> */
.L_x_11533:
        /* <DEDUP_REMOVED lines=44> */
.L_x_11574:
[----:B------:R-:W-:Y:S01]  /*30190*/  IMAD.MOV.U32 R187, RZ, RZ, R214 ;  /* 0x000000ffffbb7224 */ /* 0x000fe200078e00d6 */
[----:B------:R-:W-:-:S07]  /*301a0*/  IADD3 R215, PT, PT, R215, 0x80, RZ ;  /* 0x00000080d7d77810 */ /* 0x000fce0007ffe0ff */
.L_x_11451:
[----:B------:R-:W-:Y:S05]  /*301b0*/  BSYNC.RECONVERGENT B0 ;  /* 0x0000000000007941 */ /* 0x000fea0003800200 */
.L_x_11450:
        /* <DEDUP_REMOVED lines=23> */
[----:B01----:R-:W-:Y:S01]  /*30330*/  MOV R156, R187 ;  /* 0x000000bb009c7202 */ /* 0x003fe20000000f00 */
        /* <DEDUP_REMOVED lines=12> */
.L_x_11580:
        /* <DEDUP_REMOVED lines=13> */
.L_x_11582:
[----:B------:R-:W-:Y:S05]  /*304d0*/  BSYNC.RECONVERGENT B2 ;  /* 0x0000000000027941 */ /* 0x000fea0003800200 */
.L_x_11581:
        /* <DEDUP_REMOVED lines=40> */
[----:B------:R-:W-:-:S07]  /*30760*/  IMAD.MOV.U32 R148, RZ, RZ, R187 ;  /* 0x000000ffff947224 */ /* 0x000fce00078e00bb */
.L_x_11579:
[----:B------:R-:W-:Y:S05]  /*30770*/  BSYNC.RECONVERGENT B1 ;  /* 0x0000000000017941 */ /* 0x000fea0003800200 */
.L_x_11578:
        /* <DEDUP_REMOVED lines=10> */
[----:B------:R-:W-:Y:S01]  /*30820*/  IMAD.MOV.U32 R149, RZ, RZ, R188 ;  /* 0x000000ffff957224 */ /* 0x000fe200078e00bc */
[----:B------:R-:W-:-:S02]  /*30830*/  MOV R158, 0x2 ;  /* 0x00000002009e7802 */ /* 0x000fc40000000f00 */
        /* <DEDUP_REMOVED lines=12> */
.L_x_11585:
        /* <DEDUP_REMOVED lines=13> */
.L_x_11587:
[----:B------:R-:W-:Y:S05]  /*309d0*/  BSYNC.RECONVERGENT B2 ;  /* 0x0000000000027941 */ /* 0x000fea0003800200 */
.L_x_11586:
        /* <DEDUP_REMOVED lines=42> */
.L_x_11584:
[----:B------:R-:W-:Y:S05]  /*30c80*/  BSYNC.RECONVERGENT B1 ;  /* 0x0000000000017941 */ /* 0x000fea0003800200 */
.L_x_11583:
        /* <DEDUP_REMOVED lines=23> */
.L_x_11590:
        /* <DEDUP_REMOVED lines=13> */
.L_x_11592:
[----:B------:R-:W-:Y:S05]  /*30ed0*/  BSYNC.RECONVERGENT B2 ;  /* 0x0000000000027941 */ /* 0x000fea0003800200 */
.L_x_11591:
        /* <DEDUP_REMOVED lines=43> */
.L_x_11589:
[----:B------:R-:W-:Y:S05]  /*31190*/  BSYNC.RECONVERGENT B1 ;  /* 0x0000000000017941 */ /* 0x000fea0003800200 */
.L_x_11588:
        /* <DEDUP_REMOVED lines=20> */
.L_x_11595:
        /* <DEDUP_REMOVED lines=13> */
.L_x_11597:
[----:B------:R-:W-:Y:S05]  /*313b0*/  BSYNC.RECONVERGENT B2 ;  /* 0x0000000000027941 */ /* 0x000fea0003800200 */
.L_x_11596:
        /* <DEDUP_REMOVED lines=43> */
.L_x_11594:
[----:B------:R-:W-:Y:S05]  /*31670*/  BSYNC.RECONVERGENT B1 ;  /* 0x0000000000017941 */ /* 0x000fea0003800200 */
.L_x_11593:
        /* <DEDUP_REMOVED lines=24> */
.L_x_11600:
        /* <DEDUP_REMOVED lines=13> */
.L_x_11602:
[----:B------:R-:W-:Y:S05]  /*318d0*/  BSYNC.RECONVERGENT B2 ;  /* 0x0000000000027941 */ /* 0x000fea0003800200 */
.L_x_11601:
        /* <DEDUP_REMOVED lines=43> */
.L_x_11599:
[----:B------:R-:W-:Y:S05]  /*31b90*/  BSYNC.RECONVERGENT B1 ;  /* 0x0000000000017941 */ /* 0x000fea0003800200 */
.L_x_11598:
        /* <DEDUP_REMOVED lines=21> */
.L_x_11605:
        /* <DEDUP_REMOVED lines=13> */
.L_x_11607:
[----:B------:R-:W-:Y:S05]  /*31dc0*/  BSYNC.RECONVERGENT B2 ;  /* 0x0000000000027941 */ /* 0x000fea0003800200 */
.L_x_11606:
        /* <DEDUP_REMOVED lines=43> */
.L_x_11604:
[----:B------:R-:W-:Y:S05]  /*32080*/  BSYNC.RECONVERGENT B1 ;  /* 0x0000000000017941 */ /* 0x000fea0003800200 */
.L_x_11603:
        /* <DEDUP_REMOVED lines=24> */
.L_x_11610:
        /* <DEDUP_REMOVED lines=13> */
.L_x_11612:
[----:B------:R-:W-:Y:S05]  /*322e0*/  BSYNC.RECONVERGENT B2 ;  /* 0x0000000000027941 */ /* 0x000fea0003800200 */
.L_x_11611:
        /* <DEDUP_REMOVED lines=43> */
.L_x_11609:
[----:B------:R-:W-:Y:S05]  /*325a0*/  BSYNC.RECONVERGENT B1 ;  /* 0x0000000000017941 */ /* 0x000fea0003800200 */
.L_x_11608:
        /* <DEDUP_REMOVED lines=20> */
.L_x_11615:
        /* <DEDUP_REMOVED lines=13> */
.L_x_11617:
[----:B------:R-:W-:Y:S05]  /*327c0*/  BSYNC.RECONVERGENT B2 ;  /* 0x0000000000027941 */ /* 0x000fea0003800200 */
.L_x_11616:
        /* <DEDUP_REMOVED lines=43> */
.L_x_11614:
[----:B------:R-:W-:Y:S05]  /*32a80*/  BSYNC.RECONVERGENT B1 ;  /* 0x0000000000017941 */ /* 0x000fea0003800200 */
.L_x_11613:
        /* <DEDUP_REMOVED lines=24> */
.L_x_11620:
        /* <DEDUP_REMOVED lines=13> */
.L_x_11622:
[----:B------:R-:W-:Y:S05]  /*32ce0*/  BSYNC.RECONVERGENT B2 ;  /* 0x0000000000027941 */ /* 0x000fea0003800200 */
.L_x_11621:
        /* <DEDUP_REMOVED lines=43> */
.L_x_11619:
[----:B------:R-:W-:Y:S05]  /*32fa0*/  BSYNC.RECONVERGENT B1 ;  /* 0x0000000000017941 */ /* 0x000fea0003800200 */
.L_x_11618:
        /* <DEDUP_REMOVED lines=19> */
.L_x_11625:
        /* <DEDUP_REMOVED lines=13> */
.L_x_11627:
[----:B------:R-:W-:Y:S05]  /*331b0*/  BSYNC.RECONVERGENT B2 ;  /* 0x0000000000027941 */ /* 0x000fea0003800200 */
.L_x_11626:
        /* <DEDUP_REMOVED lines=43> */
.L_x_11624:
[----:B------:R-:W-:Y:S05]  /*33470*/  BSYNC.RECONVERGENT B1 ;  /* 0x0000000000017941 */ /* 0x000fea0003800200 */
.L_x_11623:
        /* <DEDUP_REMOVED lines=23> */
.L_x_11630:
        /* <DEDUP_REMOVED lines=13> */
.L_x_11632:
[----:B------:R-:W-:Y:S05]  /*336c0*/  BSYNC.RECONVERGENT B2 ;  /* 0x0000000000027941 */ /* 0x000fea0003800200 */
.L_x_11631:
        /* <DEDUP_REMOVED lines=43> */
.L_x_11629:
[----:B------:R-:W-:Y:S05]  /*33980*/  BSYNC.RECONVERGENT B1 ;  /* 0x0000000000017941 */ /* 0x000fea0003800200 */
.L_x_11628:
        /* <DEDUP_REMOVED lines=18> */
.L_x_11635:
        /* <DEDUP_REMOVED lines=13> */
.L_x_11637:
[----:B------:R-:W-:Y:S05]  /*33b80*/  BSYNC.RECONVERGENT B2 ;  /* 0x0000000000027941 */ /* 0x000fea0003800200 */
.L_x_11636:
        /* <DEDUP_REMOVED lines=43> */
.L_x_11634:
[----:B------:R-:W-:Y:S05]  /*33e40*/  BSYNC.RECONVERGENT B1 ;  /* 0x0000000000017941 */ /* 0x000fea0003800200 */
.L_x_11633:
        /* <DEDUP_REMOVED lines=24> */
.L_x_11640:
        /* <DEDUP_REMOVED lines=13> */
.L_x_11642:
[----:B------:R-:W-:Y:S05]  /*340a0*/  BSYNC.RECONVERGENT B2 ;  /* 0x0000000000027941 */ /* 0x000fea0003800200 */
.L_x_11641:
        /* <DEDUP_REMOVED lines=43> */
.L_x_11639:
[----:B------:R-:W-:Y:S05]  /*34360*/  BSYNC.RECONVERGENT B1 ;  /* 0x0000000000017941 */ /* 0x000fea0003800200 */
.L_x_11638:
        /* <DEDUP_REMOVED lines=19> */
.L_x_11645:
        /* <DEDUP_REMOVED lines=13> */
.L_x_11647:
[----:B------:R-:W-:Y:S05]  /*34570*/  BSYNC.RECONVERGENT B2 ;  /* 0x0000000000027941 */ /* 0x000fea0003800200 */
.L_x_11646:
        /* <DEDUP_REMOVED lines=43> */
.L_x_11644:
[----:B------:R-:W-:Y:S05]  /*34830*/  BSYNC.RECONVERGENT B1 ;  /* 0x0000000000017941 */ /* 0x000fea0003800200 */
.L_x_11643:
        /* <DEDUP_REMOVED lines=24> */
.L_x_11650:
        /* <DEDUP_REMOVED lines=13> */
.L_x_11652:
[----:B------:R-:W-:Y:S05]  /*34a90*/  BSYNC.RECONVERGENT B2 ;  /* 0x0000000000027941 */ /* 0x000fea0003800200 */
.L_x_11651:
        /* <DEDUP_REMOVED lines=43> */
.L_x_11649:
[----:B------:R-:W-:Y:S05]  /*34d50*/  BSYNC.RECONVERGENT B1 ;  /* 0x0000000000017941 */ /* 0x000fea0003800200 */
.L_x_11648:
        /* <DEDUP_REMOVED lines=18> */
.L_x_11655:
        /* <DEDUP_REMOVED lines=15> */
.L_x_11657:
[----:B------:R-:W-:Y:S05]  /*34f70*/  BSYNC.RECONVERGENT B2 ;  /* 0x0000000000027941 */ /* 0x000fea0003800200 */
.L_x_11656:
        /* <DEDUP_REMOVED lines=43> */
.L_x_11654:
[----:B------:R-:W-:Y:S05]  /*35230*/  BSYNC.RECONVERGENT B1 ;  /* 0x0000000000017941 */ /* 0x000fea0003800200 */
.L_x_11653:
        /* <DEDUP_REMOVED lines=12> */
.L_x_11577:
[----:B------:R-:W-:Y:S01]  /*35300*/  ISETP.NE.AND P2, PT, R5, 0x1, PT ;  /* 0x000000010500780c */ /* 0x000fe20003f45270 */
[----:B------:R-:W-:Y:S01]  /*35310*/  BSSY.RECONVERGENT B1, `(.L_x_11659) ;  /* 0x0000047000017945 */ /* 0x000fe20003800200 */
[----:B--2---:R-:W-:Y:S01]  /*35320*/  IMAD.MOV.U32 R149, RZ, RZ, 0x2 ;  /* 0x00000002ff957424 */ /* 0x004fe200078e00ff */
[----:B------:R-:W-:Y:S01]  /*35330*/  MOV R148, R188 ;  /* 0x000000bc00947202 */ /* 0x000fe20000000f00 */
[----:B01----:R-:W-:-:S09]  /*35340*/  IMAD.MOV.U32 R156, RZ, RZ, R187 ;  /* 0x000000ffff9c7224 */ /* 0x003fd200078e00bb */
        /* <DEDUP_REMOVED lines=11> */
.L_x_11661:
        /* <DEDUP_REMOVED lines=13> */
.L_x_11663:
[----:B------:R-:W-:Y:S05]  /*354d0*/  BSYNC.RECONVERGENT B2 ;  /* 0x0000000000027941 */ /* 0x000fea0003800200 */
.L_x_11662:
        /* <DEDUP_REMOVED lines=41> */
[----:B------:R-:W-:-:S07]  /*35770*/  IMAD.MOV.U32 R148, RZ, RZ, R187 ;  /* 0x000000ffff947224 */ /* 0x000fce00078e00bb */
.L_x_11660:
[----:B------:R-:W-:Y:S05]  /*35780*/  BSYNC.RECONVERGENT B1 ;  /* 0x0000000000017941 */ /* 0x000fea0003800200 */
.L_x_11659:
[----:B------:R-:W0:Y:S01]  /*35790*/  LDC R157, c[0x0][0x404] ;  /* 0x00010100ff9d7b82 */ /* 0x000e220000000800 */
[----:B------:R-:W-:Y:S01]  /*357a0*/  I2FP.F32.U32 R148, R148 ;  /* 0x0000009400947245 */ /* 0x000fe20000201000 */
[----:B------:R-:W-:Y:S01]  /*357b0*/  HFMA2 R159, -RZ, RZ, 0.1171875, 0 ;  /* 0x2f800000ff9f7431 */ /* 0x000fe200000001ff */
[----:B------:R-:W-:Y:S01]  /*357c0*/  ISETP.NE.AND P2, PT, R149, 0x1, PT ;  /* 0x000000019500780c */ /* 0x000fe20003f45270 */
[----:B------:R-:W-:Y:S01]  /*357d0*/  BSSY.RECONVERGENT B1, `(.L_x_11664) ;  /* 0x000004b000017945 */ /* 0x000fe20003800200 */
[----:B------:R-:W-:Y:S01]  /*357e0*/  LOP3.LUT R208, R208, 0xffffffef, RZ, 0xc0, !PT ;  /* 0xffffffefd0d07812 */ /* 0x000fe200078ec0ff */
[----:B-----5:R-:W-:Y:S02]  /*357f0*/  IMAD.U32 R158, R152, 0x10000, RZ ;  /* 0x00010000989e7824 */ /* 0x020fe400078e00ff */
[----:B------:R-:W-:Y:S01]  /*35800*/  FFMA.FTZ R148, R148, R159, 1.1641532182693481445e-10 ;  /* 0x2f00000094947423 */ /* 0x000fe2000001009f */
[----:B------:R-:W-:Y:S01]  /*35810*/  PRMT R152, R152, 0x7632, R152 ;  /* 0x0000763298987816 */ /* 0x000fe20000000098 */
[----:B------:R-:W-:Y:S01]  /*35820*/  IMAD.MOV.U32 R150, RZ, RZ, 0x2 ;  /* 0x00000002ff967424 */ /* 0x000fe200078e00ff */
[----:B------:R-:W-:-:S02]  /*35830*/  MOV R5, R188 ;  /* 0x000000bc00057202 */ /* 0x000fc40000000f00 */
        /* <DEDUP_REMOVED lines=11> */
.L_x_11666:
        /* <DEDUP_REMOVED lines=13> */
.L_x_11668:
[----:B------:R-:W-:Y:S05]  /*359c0*/  BSYNC.RECONVERGENT B2 ;  /* 0x0000000000027941 */ /* 0x000fea0003800200 */
.L_x_11667:
        /* <DEDUP_REMOVED lines=43> */
.L_x_11665:
[----:B------:R-:W-:Y:S05]  /*35c80*/  BSYNC.RECONVERGENT B1 ;  /* 0x0000000000017941 */ /* 0x000fea0003800200 */
.L_x_11664:
[----:B------:R-:W-:Y:S01]  /*35c90*/  I2FP.F32.U32 R148, R5 ;  /* 0x0000000500947245 */ /* 0x000fe20000201000 */
[----:B------:R-:W-:Y:S01]  /*35ca0*/  BSSY.RECONVERGENT B1, `(.L_x_11669) ;  /* 0x000004b000017945 */ /* 0x000fe20003800200 */
[----:B------:R-:W-:Y:S01]  /*35cb0*/  ISETP.NE.AND P2, PT, R150, 0x1, PT ;  /* 0x000000019600780c */ /* 0x000fe20003f45270 */
[----:B------:R-:W-:Y:S01]  /*35cc0*/  IMAD.U32 R210, R152, 0x10000, RZ ;  /* 0x0001000098d27824 */ /* 0x000fe200078e00ff */
[----:B------:R-:W-:Y:S01]  /*35cd0*/  LOP3.LUT R208, R208, 0xfffffff7, RZ, 0xc0, !PT ;  /* 0xfffffff7d0d07812 */ /* 0x000fe200078ec0ff */
[----:B------:R-:W-:Y:S01]  /*35ce0*/  FFMA.FTZ R148, R148, R159, 1.1641532182693481445e-10 ;  /* 0x2f00000094947423 */ /* 0x000fe2000001009f */
[----:B------:R-:W-:Y:S01]  /*35cf0*/  IMAD.MOV.U32 R149, RZ, RZ, 0x2 ;  /* 0x00000002ff957424 */ /* 0x000fe200078e00ff */
[----:B------:R-:W-:-:S03]  /*35d00*/  MOV R5, R188 ;  /* 0x000000bc00057202 */ /* 0x000fc60000000f00 */
        /* <DEDUP_REMOVED lines=11> */
.L_x_11671:
        /* <DEDUP_REMOVED lines=13> */
.L_x_11673:
[----:B------:R-:W-:Y:S05]  /*35e90*/  BSYNC.RECONVERGENT B2 ;  /* 0x0000000000027941 */ /* 0x000fea0003800200 */
.L_x_11672:
        /* <DEDUP_REMOVED lines=43> */
.L_x_11670:
[----:B------:R-:W-:Y:S05]  /*36150*/  BSYNC.RECONVERGENT B1 ;  /* 0x0000000000017941 */ /* 0x000fea0003800200 */
.L_x_11669:
[----:B------:R-:W-:Y:S01]  /*36160*/  I2FP.F32.U32 R148, R5 ;  /* 0x0000000500947245 */ /* 0x000fe20000201000 */
[----:B------:R-:W-:Y:S01]  /*36170*/  BSSY.RECONVERGENT B1, `(.L_x_11674) ;  /* 0x000004c000017945 */ /* 0x000fe20003800200 */
[----:B------:R-:W-:Y:S01]  /*36180*/  ISETP.NE.AND P2, PT, R149, 0x1, PT ;  /* 0x000000019500780c */ /* 0x000fe20003f45270 */
[C---:B------:R-:W-:Y:S01]  /*36190*/  IMAD.U32 R187, R153.reuse, 0x10000, RZ ;  /* 0x0001000099bb7824 */ /* 0x040fe200078e00ff */
[----:B------:R-:W-:Y:S01]  /*361a0*/  LOP3.LUT R208, R208, 0xfffffffb, RZ, 0xc0, !PT ;  /* 0xfffffffbd0d07812 */ /* 0x000fe200078ec0ff */
[----:B------:R-:W-:Y:S01]  /*361b0*/  FFMA.FTZ R148, R148, R159, 1.1641532182693481445e-10 ;  /* 0x2f00000094947423 */ /* 0x000fe2000001009f */
[----:B------:R-:W-:Y:S01]  /*361c0*/  PRMT R211, R153, 0x7632, R211 ;  /* 0x0000763299d37816 */ /* 0x000fe200000000d3 */
[----:B------:R-:W-:Y:S01]  /*361d0*/  IMAD.MOV.U32 R150, RZ, RZ, 0x2 ;  /* 0x00000002ff967424 */ /* 0x000fe200078e00ff */
[----:B------:R-:W-:Y:S02]  /*361e0*/  MOV R5, R188 ;  /* 0x000000bc00057202 */ /* 0x000fe40000000f00 */
        /* <DEDUP_REMOVED lines=11> */
.L_x_11676:
        /* <DEDUP_REMOVED lines=13> */
.L_x_11678:
[----:B------:R-:W-:Y:S05]  /*36370*/  BSYNC.RECONVERGENT B2 ;  /* 0x0000000000027941 */ /* 0x000fea0003800200 */
.L_x_11677:
        /* <DEDUP_REMOVED lines=43> */
.L_x_11675:
[----:B------:R-:W-:Y:S05]  /*36630*/  BSYNC.RECONVERGENT B1 ;  /* 0x0000000000017941 */ /* 0x000fea0003800200 */
.L_x_11674:
        /* <DEDUP_REMOVED lines=19> */
.L_x_11681:
        /* <DEDUP_REMOVED lines=13> */
.L_x_11683:
[----:B------:R-:W-:Y:S05]  /*36840*/  BSYNC.RECONVERGENT B2 ;  /* 0x0000000000027941 */ /* 0x000fea0003800200 */
.L_x_11682:
        /* <DEDUP_REMOVED lines=43> */
.L_x_11680:
[----:B------:R-:W-:Y:S05]  /*36b00*/  BSYNC.RECONVERGENT B1 ;  /* 0x0000000000017941 */ /* 0x000fea0003800200 */
.L_x_11679:
[----:B------:R-:W-:Y:S01]  /*36b10*/  ISETP.NE.AND P3, PT, R149, 0x1, PT ;  /* 0x000000019500780c */ /* 0x000fe20003f65270 */
[----:B------:R-:W-:Y:S01]  /*36b20*/  BSSY.RECONVERGENT B1, `(.L_x_11684) ;  /* 0x000004a000017945 */ /* 0x000fe20003800200 */
[----:B------:R-:W-:Y:S01]  /*36b30*/  I2FP.F32.U32 R148, R5 ;  /* 0x0000000500947245 */ /* 0x000fe20000201000 */
[C---:B------:R-:W-:Y:S01]  /*36b40*/  IMAD.U32 R212, R154.reuse, 0x10000, RZ ;  /* 0x000100009ad47824 */ /* 0x040fe200078e00ff */
[----:B------:R-:W-:Y:S01]  /*36b50*/  PRMT R154, R154, 0x7632, R154 ;  /* 0x000076329a9a7816 */ /* 0x000fe2000000009a */
[----:B------:R-:W-:Y:S01]  /*36b60*/  IMAD.MOV.U32 R150, RZ, RZ, 0x2 ;  /* 0x00000002ff967424 */ /* 0x000fe200078e00ff */
[----:B------:R-:W-:Y:S01]  /*36b70*/  MOV R5, R188 ;  /* 0x000000bc00057202 */ /* 0x000fe20000000f00 */
        /* <DEDUP_REMOVED lines=11> */
.L_x_11686:
        /* <DEDUP_REMOVED lines=13> */
.L_x_11688:
[----:B------:R-:W-:Y:S05]  /*36d00*/  BSYNC.RECONVERGENT B2 ;  /* 0x0000000000027941 */ /* 0x000fea0003800200 */
.L_x_11687:
        /* <DEDUP_REMOVED lines=43> */
.L_x_11685:
[----:B------:R-:W-:Y:S05]  /*36fc0*/  BSYNC.RECONVERGENT B1 ;  /* 0x0000000000017941 */ /* 0x000fea0003800200 */
.L_x_11684:
[----:B------:R-:W-:Y:S01]  /*36fd0*/  ISETP.NE.AND P4, PT, R150, 0x1, PT ;  /* 0x000000019600780c */ /* 0x000fe20003f85270 */
[----:B------:R-:W-:Y:S01]  /*36fe0*/  BSSY.RECONVERGENT B1, `(.L_x_11689) ;  /* 0x0000049000017945 */ /* 0x000fe20003800200 */
[----:B------:R-:W-:Y:S01]  /*36ff0*/  I2FP.F32.U32 R148, R5 ;  /* 0x0000000500947245 */ /* 0x000fe20000201000 */
[----:B------:R-:W-:Y:S01]  /*37000*/  IMAD.U32 R154, R154, 0x10000, RZ ;  /* 0x000100009a9a7824 */ /* 0x000fe200078e00ff */
[----:B------:R-:W-:Y:S01]  /*37010*/  MOV R5, R188 ;  /* 0x000000bc00057202 */ /* 0x000fe20000000f00 */
[----:B------:R-:W-:Y:S02]  /*37020*/  IMAD.MOV.U32 R151, RZ, RZ, 0x2 ;  /* 0x00000002ff977424 */ /* 0x000fe400078e00ff */
        /* <DEDUP_REMOVED lines=11> */
.L_x_11691:
        /* <DEDUP_REMOVED lines=13> */
.L_x_11693:
[----:B------:R-:W-:Y:S05]  /*371b0*/  BSYNC.RECONVERGENT B2 ;  /* 0x0000000000027941 */ /* 0x000fea0003800200 */
.L_x_11692:
        /* <DEDUP_REMOVED lines=43> */
.L_x_11690:
[----:B------:R-:W-:Y:S05]  /*37470*/  BSYNC.RECONVERGENT B1 ;  /* 0x0000000000017941 */ /* 0x000fea0003800200 */
.L_x_11689:
        /* <DEDUP_REMOVED lines=18> */
.L_x_11696:
        /* <DEDUP_REMOVED lines=13> */
.L_x_11698:
[----:B------:R-:W-:Y:S05]  /*37670*/  BSYNC.RECONVERGENT B2 ;  /* 0x0000000000027941 */ /* 0x000fea0003800200 */
.L_x_11697:
        /* <DEDUP_REMOVED lines=43> */
.L_x_11695:
[----:B------:R-:W-:Y:S05]  /*37930*/  BSYNC.RECONVERGENT B1 ;  /* 0x0000000000017941 */ /* 0x000fea0003800200 */
.L_x_11694:
        /* <DEDUP_REMOVED lines=36> */
[----:B------:R-:W-:-:S12]  /*37b80*/  @P1 FADD.FTZ R155, R99, R155 ;  /* 0x0000009b639b1221 */ /* 0x000fd80000010000 */
.L_x_11658:
        /* <DEDUP_REMOVED lines=16> */
[----:B------:R-:W-:Y:S01]  /*37c90*/  LOP3.LUT R157, R157, R187, R214, 0xfe, !PT ;  /* 0x000000bb9d9d7212 */ /* 0x000fe200078efed6 */
[----:B------:R-:W-:Y:S01]  /*37ca0*/  IMAD.MOV.U32 R187, RZ, RZ, R156 ;  /* 0x000000ffffbb7224 */ /* 0x000fe200078e009c */
[----:B------:R-:W-:Y:S01]  /*37cb0*/  LOP3.LUT R211, R216, R211, RZ, 0xfc, !PT ;  /* 0x000000d3d8d37212 */ /* 0x000fe200078efcff */
[----:B------:R2:W-:Y:S01]  /*37cc0*/  STG.E.128 desc[UR10][R212.64], R148 ;  /* 0x00000094d4007986 */ /* 0x0005e2000c101d0a */
[----:B------:R-:W-:Y:S01]  /*37cd0*/  LOP3.LUT R210, R157, R210, RZ, 0xfc, !PT ;  /* 0x000000d29dd27212 */ /* 0x000fe200078efcff */
[----:B-1----:R-:W-:Y:S02]  /*37ce0*/  IMAD.WIDE.U32 R158, R215, 0x8, R158 ;  /* 0x00000008d79e7825 */ /* 0x002fe400078e009e */
[----:B------:R2:W-:Y:S04]  /*37cf0*/  STG.E.128 desc[UR10][R212.64+0x10], R152 ;  /* 0x00001098d4007986 */ /* 0x0005e8000c101d0a */
        /* <DEDUP_REMOVED lines=22> */
.L_x_11576:
[----:B------:R-:W-:Y:S05]  /*37e60*/  BSYNC.RECONVERGENT B0 ;  /* 0x0000000000007941 */ /* 0x000fea0003800200 */
.L_x_11575:
[----:B01-3--:R-:W-:Y:S01]  /*37e70*/  FADD.FTZ R156, RZ, R100 ;  /* 0x00000064ff9c7221 */ /* 0x00bfe20000010000 */
        /* <DEDUP_REMOVED lines=21> */
[----:B--2---:R-:W-:-:S04]  /*37fd0*/  FADD.FTZ R159, R109, R156 ;  /* 0x0000009c6d9f7221 */ /* 0x004fc80000010000 */
        /* <DEDUP_REMOVED lines=93> */
[----:B------:R-:W-:Y:S02]  /*385b0*/  ISETP.NE.AND P1, PT, R207, RZ, PT ;  /* 0x000000ffcf00720c */ /* 0x000fe40003f25270 */
        /* <DEDUP_REMOVED lines=80> */
[----:B------:R-:W0:Y:S01]  /*38ac0*/  SHFL.BFLY PT, R159, R158, 0x2, 0x1f ;  /* 0x0c401f009e9f7f89 */ /* 0x000e2200000e0000 */
[----:B------:R-:W-:Y:S01]  /*38ad0*/  @!P1 LOP3.LUT R213, R157, 0x18, RZ, 0xc0, !PT ;  /* 0x000000189dd59812 */ /* 0x000fe200078ec0ff */
[----:B0-----:R-:W-:-:S05]  /*38ae0*/  FADD.FTZ R159, R158, R159 ;  /* 0x0000009f9e9f7221 */ /* 0x001fca0000010000 */
[----:B------:R-:W0:Y:S02]  /*38af0*/  SHFL.BFLY PT, R210, R159, 0x4, 0x1f ;  /* 0x0c801f009fd27f89 */ /* 0x000e2400000e0000 */
[----:B0-----:R-:W-:Y:S01]  /*38b00*/  FADD.FTZ R210, R159, R210 ;  /* 0x000000d29fd27221 */ /* 0x001fe20000010000 */
[----:B------:R-:W-:-:S04]  /*38b10*/  CS2R R158, SRZ ;  /* 0x00000000009e7805 */ /* 0x000fc8000001ff00 */
[----:B------:R-:W0:Y:S02]  /*38b20*/  SHFL.BFLY PT, R211, R210, 0x8, 0x1f ;  /* 0x0d001f00d2d37f89 */ /* 0x000e2400000e0000 */
[----:B0-----:R-:W-:Y:S01]  /*38b30*/  FADD.FTZ R211, R210, R211 ;  /* 0x000000d3d2d37221 */ /* 0x001fe20000010000 */
[----:B------:R-:W-:-:S04]  /*38b40*/  IMAD.MOV.U32 R210, RZ, RZ, RZ ;  /* 0x000000ffffd27224 */ /* 0x000fc800078e00ff */
[----:B------:R-:W0:Y:S02]  /*38b50*/  SHFL.BFLY PT, R212, R211, 0x10, 0x1f ;  /* 0x0e001f00d3d47f89 */ /* 0x000e2400000e0000 */
[----:B0-----:R-:W-:-:S05]  /*38b60*/  FADD.FTZ R157, R211, R212 ;  /* 0x000000d4d39d7221 */ /* 0x001fca0000010000 */
[----:B------:R-:W-:Y:S01]  /*38b70*/  @!P1 STS.64 [R213+UR4], R156 ;  /* 0x0000009cd5009988 */ /* 0x000fe20008000a04 */
[----:B------:R-:W-:Y:S01]  /*38b80*/  BAR.SYNC.DEFER_BLOCKING 0x0 ;  /* 0x0000000000007b1d */ /* 0x000fe20000010000 */
[----:B------:R-:W-:-:S13]  /*38b90*/  ISETP.GT.U32.AND P1, PT, R207, 0x3, PT ;  /* 0x00000003cf00780c */ /* 0x000fda0003f24070 */
[----:B------:R-:W-:Y:S01]  /*38ba0*/  @!P1 LEA R211, R207, UR4, 0x3 ;  /* 0x00000004cfd39c11 */ /* 0x000fe2000f8e18ff */
[----:B------:R-:W-:-:S05]  /*38bb0*/  @!P1 IMAD.MOV.U32 R210, RZ, RZ, R3 ;  /* 0x000000ffffd29224 */ /* 0x000fca00078e0003 */
[----:B------:R-:W0:Y:S04]  /*38bc0*/  SHFL.DOWN PT, R215, R210, 0x2, 0x1f ;  /* 0x08401f00d2d77f89 */ /* 0x000e2800000e0000 */
[----:B------:R-:W1:Y:S01]  /*38bd0*/  @!P1 LDS.64 R158, [R211] ;  /* 0x00000000d39e9984 */ /* 0x000e620000000a00 */
[----:B------:R-:W-:Y:S02]  /*38be0*/  PLOP3.LUT P1, PT, PT, PT, UP2, 0x40, 0x4 ;  /* 0x000000000004781c */ /* 0x000fe40003f2e828 */
[----:B0-----:R-:W-:Y:S02]  /*38bf0*/  IADD3 R156, PT, PT, R215, R210, RZ ;  /* 0x000000d2d79c7210 */ /* 0x001fe40007ffe0ff */
[----:B------:R-:W-:Y:S02]  /*38c00*/  I2FP.F32.S32 R214, R215 ;  /* 0x000000d700d67245 */ /* 0x000fe40000201400 */
[----:B------:R-:W-:Y:S01]  /*38c10*/  I2FP.F32.S32 R157, R156 ;  /* 0x0000009c009d7245 */ /* 0x000fe20000201400 */
[----:B------:R-:W0:Y:S01]  /*38c20*/  SHFL.DOWN PT, R219, R156, 0x1, 0x1f ;  /* 0x08201f009cdb7f89 */ /* 0x000e2200000e0000 */
[----:B------:R-:W-:-:S02]  /*38c30*/  I2FP.F32.S32 R215, R210 ;  /* 0x000000d200d77245 */ /* 0x000fc40000201400 */
[----:B------:R-:W2:Y:S01]  /*38c40*/  MUFU.RCP R213, R157 ;  /* 0x0000009d00d57308 */ /* 0x000ea20000001000 */
[----:B-1----:R-:W1:Y:S01]  /*38c50*/  SHFL.DOWN PT, R217, R158, 0x2, 0x1f ;  /* 0x08401f009ed97f89 */ /* 0x002e6200000e0000 */
[----:B0-----:R-:W-:Y:S01]  /*38c60*/  IMAD.IADD R210, R156, 0x1, R219 ;  /* 0x000000019cd27824 */ /* 0x001fe200078e02db */
[----:B------:R-:W-:-:S04]  /*38c70*/  I2FP.F32.S32 R219, R219 ;  /* 0x000000db00db7245 */ /* 0x000fc80000201400 */
[----:B------:R-:W-:-:S06]  /*38c80*/  I2FP.F32.S32 R210, R210 ;  /* 0x000000d200d27245 */ /* 0x000fcc0000201400 */
[----:B------:R-:W0:Y:S01]  /*38c90*/  MUFU.RCP R210, R210 ;  /* 0x000000d200d27308 */ /* 0x000e220000001000 */
[----:B-1----:R-:W-:-:S04]  /*38ca0*/  FMUL.FTZ R212, R217, R214 ;  /* 0x000000d6d9d47220 */ /* 0x002fc80000410000 */
[----:B------:R-:W-:Y:S01]  /*38cb0*/  FFMA.FTZ R212, R215, R158, R212 ;  /* 0x0000009ed7d47223 */ /* 0x000fe200000100d4 */
[----:B------:R-:W-:Y:S01]  /*38cc0*/  FADD.FTZ R158, -R217, R158 ;  /* 0x0000009ed99e7221 */ /* 0x000fe20000010100 */
[----:B------:R-:W-:Y:S02]  /*38cd0*/  MOV R217, UR6 ;  /* 0x0000000600d97c02 */ /* 0x000fe40008000f00 */
[----:B--2---:R-:W-:Y:S01]  /*38ce0*/  FMUL.FTZ R216, R213, R212 ;  /* 0x000000d4d5d87220 */ /* 0x004fe20000410000 */
[----:B------:R-:W-:-:S04]  /*38cf0*/  FMUL.FTZ R158, R158, R158 ;  /* 0x0000009e9e9e7220 */ /* 0x000fc80000410000 */
[----:B------:R-:W1:Y:S01]  /*38d00*/  SHFL.DOWN PT, R211, R216, 0x1, 0x1f ;  /* 0x08201f00d8d37f89 */ /* 0x000e6200000e0000 */
[----:B------:R-:W-:Y:S01]  /*38d10*/  FMUL.FTZ R158, R158, R215 ;  /* 0x000000d79e9e7220 */ /* 0x000fe20000410000 */
[----:B------:R-:W-:-:S03]  /*38d20*/  IMAD.U32 R215, RZ, RZ, UR6 ;  /* 0x00000006ffd77e24 */ /* 0x000fc6000f8e00ff */
[----:B------:R-:W-:Y:S01]  /*38d30*/  FMUL.FTZ R158, R158, R214 ;  /* 0x000000d69e9e7220 */ /* 0x000fe20000410000 */
[----:B-1----:R-:W-:Y:S01]  /*38d40*/  FMUL.FTZ R212, R211, R219 ;  /* 0x000000dbd3d47220 */ /* 0x002fe20000410000 */
[----:B------:R-:W-:-:S03]  /*38d50*/  FADD.FTZ R211, R216, -R211 ;  /* 0x800000d3d8d37221 */ /* 0x000fc60000010000 */
[----:B------:R-:W-:-:S04]  /*38d60*/  FFMA.FTZ R221, R157, R216, R212 ;  /* 0x000000d89ddd7223 */ /* 0x000fc800000100d4 */
[----:B0-----:R-:W-:-:S06]  /*38d70*/  FMUL.FTZ R221, R210, R221 ;  /* 0x000000ddd2dd7220 */ /* 0x001fcc0000410000 */
[----:B------:R-:W0:Y:S02]  /*38d80*/  SHFL.IDX PT, R221, R221, RZ, 0x1f ;  /* 0x00001fffdddd7589 */ /* 0x000e2400000e0000 */
[C---:B0-----:R-:W-:Y:S01]  /*38d90*/  FSEL R212, R221.reuse, RZ, P1 ;  /* 0x000000ffddd47208 */ /* 0x041fe20000800000 */
[----:B------:R-:W-:Y:S01]  /*38da0*/  FMUL.FTZ R156, R221, R221 ;  /* 0x000000dddd9c7220 */ /* 0x000fe20000410000 */
[----:B------:R-:W-:-:S04]  /*38db0*/  PLOP3.LUT P1, PT, PT, PT, UP2, 0x40, 0x4 ;  /* 0x000000000004781c */ /* 0x000fc80003f2e828 */
[----:B------:R-:W-:Y:S02]  /*38dc0*/  FSEL R218, R156, RZ, !P1 ;  /* 0x000000ff9cda7208 */ /* 0x000fe40004800000 */
[----:B------:R-:W0:Y:S01]  /*38dd0*/  SHFL.DOWN PT, R156, R159, 0x2, 0x1f ;  /* 0x08401f009f9c7f89 */ /* 0x000e2200000e0000 */
[----:B------:R-:W-:Y:S01]  /*38de0*/  ISETP.NE.AND P1, PT, R0, RZ, PT ;  /* 0x000000ff0000720c */ /* 0x000fe20003f25270 */
[----:B0-----:R-:W-:-:S04]  /*38df0*/  FADD.FTZ R156, R156, R159 ;  /* 0x0000009f9c9c7221 */ /* 0x001fc80000010000 */
[----:B------:R-:W-:Y:S01]  /*38e00*/  FFMA.FTZ R156, R213, R158, R156 ;  /* 0x0000009ed59c7223 */ /* 0x000fe2000001009c */
[----:B------:R-:W-:Y:S02]  /*38e10*/  FMUL.FTZ R158, R211, R211 ;  /* 0x000000d3d39e7220 */ /* 0x000fe40000410000 */
[----:B------:R-:W0:Y:S02]  /*38e20*/  LDC R211, c[0x0][0x448] ;  /* 0x00011200ffd37b82 */ /* 0x000e240000000800 */
[----:B------:R-:W1:Y:S01]  /*38e30*/  SHFL.DOWN PT, R213, R156, 0x1, 0x1f ;  /* 0x08201f009cd57f89 */ /* 0x000e6200000e0000 */
[----:B------:R-:W-:-:S04]  /*38e40*/  FMUL.FTZ R158, R157, R158 ;  /* 0x0000009e9d9e7220 */ /* 0x000fc80000410000 */
[----:B------:R-:W-:Y:S01]  /*38e50*/  FMUL.FTZ R158, R158, R219 ;  /* 0x000000db9e9e7220 */ /* 0x000fe20000410000 */
        /* <DEDUP_REMOVED lines=61> */
.L_x_11700:
[----:B------:R-:W-:Y:S05]  /*39230*/  BSYNC.RECONVERGENT B0 ;  /* 0x0000000000007941 */ /* 0x000fea0003800200 */
.L_x_11699:
        /* <DEDUP_REMOVED lines=35> */
[----:B------:R-:W-:Y:S01]  /*39470*/  FMUL.FTZ R222, R213, R222 ;  /* 0x000000ded5de7220 */ /* 0x000fe20000410000 */
        /* <DEDUP_REMOVED lines=15> */
.L_x_11702:
[----:B------:R-:W-:Y:S05]  /*39570*/  BSYNC.RECONVERGENT B0 ;  /* 0x0000000000007941 */ /* 0x000fea0003800200 */
.L_x_11701:
        /* <DEDUP_REMOVED lines=51> */
.L_x_11704:
[----:B------:R-:W-:Y:S05]  /*398b0*/  BSYNC.RECONVERGENT B0 ;  /* 0x0000000000007941 */ /* 0x000fea0003800200 */
.L_x_11703:
        /* <DEDUP_REMOVED lines=51> */
.L_x_11706:
[----:B------:R-:W-:Y:S05]  /*39bf0*/  BSYNC.RECONVERGENT B0 ;  /* 0x0000000000007941 */ /* 0x000fea0003800200 */
.L_x_11705:
        /* <DEDUP_REMOVED lines=51> */
.L_x_11708:
[----:B------:R-:W-:Y:S05]  /*39f30*/  BSYNC.RECONVERGENT B0 ;  /* 0x0000000000007941 */ /* 0x000fea0003800200 */
.L_x_11707:
        /* <DEDUP_REMOVED lines=51> */
.L_x_11710:
[----:B------:R-:W-:Y:S05]  /*3a270*/  BSYNC.RECONVERGENT B0 ;  /* 0x0000000000007941 */ /* 0x000fea0003800200 */
.L_x_11709:
        /* <DEDUP_REMOVED lines=50> */
.L_x_11712:
[----:B------:R-:W-:Y:S05]  /*3a5a0*/  BSYNC.RECONVERGENT B0 ;  /* 0x0000000000007941 */ /* 0x000fea0003800200 */
.L_x_11711:
[----:B------:R-:W-:Y:S02]  /*3a5b0*/  UIADD3 UR6, UPT, UPT, UR6, UR18, URZ ;  /* 0x0000001206067290 */ /* 0x000fe4000fffe0ff */
[----:B------:R-:W-:Y:S02]  /*3a5c0*/  UPLOP3.LUT UP1, UPT, UPT, UPT, UP1, 0x40, 0x4 ;  /* 0x000000000004789c */ /* 0x000fe40003f2e810 */
[----:B------:R-:W-:-:S09]  /*3a5d0*/  UISETP.GE.AND UP0, UPT, UR6, UR19, UPT ;  /* 0x000000130600728c */ /* 0x000fd2000bf06270 */
[----:B------:R-:W-:Y:S05]  /*3a5e0*/  BRA.U !UP0, `(.L_x_11713) ;  /* 0xfffffc6d08ac7547 */ /* 0x000fea000b83ffff */
[----:B------:R-:W-:Y:S05]  /*3a5f0*/  EXIT ;  /* 0x000000000000794d */ /* 0x000fea0003800000 */
.L_x_11714:
        /* <DEDUP_REMOVED lines=16> */
.L_x_27874:


//--------------------- .text._ZN10layer_norm31ln_parallel_residual_fwd_kernelINS_13Kernel_traitsI13__nv_bfloat16S2_fS2_fjLj7168ELj1ELj1ELj4ELj16ENS_18Kernel_traits_baseILj7168ES2_S2_fS2_fjLj128EEEEELb1ELb1ELb1EEEvNS_9FwdParamsE --------------------------
	.section	.text._ZN10layer_norm31ln_parallel_residual_fwd_kernelINS_13Kernel_traitsI13__nv_bfloat16S2_fS2_fjLj7168ELj1ELj1ELj4ELj16ENS_18Kernel_traits_baseILj7168ES2_S2_fS2_fjLj128EEEEELb1ELb1ELb1EEEvNS_9FwdParamsE,"ax",@progbits
	.align	128
        .global         _ZN10layer_norm31ln_parallel_residual_fwd_kernelINS_13Kernel_traitsI13__nv_bfloat16S2_fS2_fjLj7168ELj1ELj1ELj4ELj16ENS_18Kernel_traits_baseILj7168ES2_S2_fS2_fjLj128EEEEELb1ELb1ELb1EEEvNS_9FwdParamsE
        .type           _ZN10layer_norm31ln_parallel_residual_fwd_kernelINS_13Kernel_traitsI13__nv_bfloat16S2_fS2_fjLj7168ELj1ELj1ELj4ELj16ENS_18Kernel_traits_baseILj7168ES2_S2_fS2_fjLj128EEEEELb1ELb1ELb1EEEvNS_9FwdParamsE,@function
        .size           _ZN10layer_norm31ln_parallel_residual_fwd_kernelINS_13Kernel_traitsI13__nv_bfloat16S2_fS2_fjLj7168ELj1ELj1ELj4ELj16ENS_18Kernel_traits_baseILj7168ES2_S2_fS2_fjLj128EEEEELb1ELb1ELb1EEEvNS_9FwdParamsE,(.L_x_27875 - _ZN10layer_norm31ln_parallel_residual_fwd_kernelINS_13Kernel_traitsI13__nv_bfloat16S2_fS2_fjLj7168ELj1ELj1ELj4ELj16ENS_18Kernel_traits_baseILj7168ES2_S2_fS2_fjLj128EEEEELb1ELb1ELb1EEEvNS_9FwdParamsE)
        .other          _ZN10layer_norm31ln_parallel_residual_fwd_kernelINS_13Kernel_traitsI13__nv_bfloat16S2_fS2_fjLj7168ELj1ELj1ELj4ELj16ENS_18Kernel_traits_baseILj7168ES2_S2_fS2_fjLj128EEEEELb1ELb1ELb1EEEvNS_9FwdParamsE,@"STO_CUDA_ENTRY STV_DEFAULT"
_ZN10layer_norm31ln_parallel_residual_fwd_kernelINS_13Kernel_traitsI13__nv_bfloat16S2_fS2_fjLj7168ELj1ELj1ELj4ELj16ENS_18Kernel_traits_baseILj7168ES2_S2_fS2_fjLj128EEEEELb1ELb1ELb1EEEvNS_9FwdParamsE:
.text._ZN10layer_norm31ln_parallel_residual_fwd_kernelINS_13Kernel_traitsI13__nv_bfloat16S2_fS2_fjLj7168ELj1ELj1ELj4ELj16ENS_18Kernel_traits_baseILj7168ES2_S2_fS2_fjLj128EEEEELb1ELb1ELb1EEEvNS_9FwdParamsE:
        /* <DEDUP_REMOVED lines=8> */
[----:B------:R-:W0:Y:S01]  /*0080*/  S2R R0, SR_TID.X ;  /* 0x0000000000007919 */ /* 0x000e220000002100 */
[----:B---3--:R-:W-:-:S02]  /*0090*/  IMAD.U32 R2, RZ, RZ, UR10 ;  /* 0x0000000aff027e24 */ /* 0x008fc4000f8e00ff */
[----:B------:R-:W-:-:S08]  /*00a0*/  IMAD.U32 R3, RZ, RZ, UR11 ;  /* 0x0000000bff037e24 */ /* 0x000fd0000f8e00ff */
[----:B-1----:R-:W-:Y:S01]  /*00b0*/  @P1 IMAD.MOV.U32 R4, RZ, RZ, R204 ;  /* 0x000000ffff041224 */ /* 0x002fe200078e00cc */
[----:B------:R-:W1:Y:S01]  /*00c0*/  @P1 LDC R11, c[0x0][0x460] ;  /* 0x00011800ff0b1b82 */ /* 0x000e620000000800 */
[----:B----4-:R-:W-:Y:S01]  /*00d0*/  @P1 MOV R5, R205 ;  /* 0x000000cd00051202 */ /* 0x010fe20000000f00 */
[----:B--2---:R-:W2:Y:S01]  /*00e0*/  @P1 LDG.E.64 R2, desc[UR8][R2.64] ;  /* 0x0000000802021981 */ /* 0x004ea2000c1e1b00 */
[----:B0-----:R-:W-:Y:S01]  /*00f0*/  ISETP.NE.U32.AND P0, PT, RZ, UR4, PT ;  /* 0x00000004ff007c0c */ /* 0x001fe2000bf05070 */
[----:B------:R-:W0:Y:S03]  /*0100*/  LDCU UR4, c[0x0][0x384] ;  /* 0x00007080ff0477ac */ /* 0x000e260008000800 */
[----:B------:R-:W1:Y:S01]  /*0110*/  @P1 LDG.E.64 R4, desc[UR8][R4.64] ;  /* 0x0000000804041981 */ /* 0x000e62000c1e1b00 */
[----:B------:R-:W-:-:S13]  /*0120*/  ISETP.NE.AND.EX P0, PT, RZ, UR5, PT, P0 ;  /* 0x00000005ff007c0c */ /* 0x000fda000bf05300 */
[----:B------:R-:W3:Y:S08]  /*0130*/  @P0 LDC.64 R8, c[0x0][0x438] ;  /* 0x00010e00ff080b82 */ /* 0x000ef00000000a00 */
        /* <DEDUP_REMOVED lines=8> */
[----:B------:R-:W5:Y:S01]  /*01c0*/  @P0 LDG.E.128 R96, desc[UR8][R8.64+0x3000] ;  /* 0x0030000808600981 */ /* 0x000f62000c1e1d00 */
[----:B------:R-:W0:Y:S01]  /*01d0*/  S2UR UR18, SR_CTAID.X ;  /* 0x00000000001279c3 */ /* 0x000e220000002500 */
[----:B----4-:R-:W-:-:S05]  /*01e0*/  @P0 IMAD.WIDE.U32 R6, R0, 0x10, R6 ;  /* 0x0000001000060825 */ /* 0x010fca00078e0006 */
        /* <DEDUP_REMOVED lines=8> */
[----:B0-----:R-:W-:-:S06]  /*0270*/  UISETP.GE.AND UP0, UPT, UR18, UR4, UPT ;  /* 0x000000041200728c */ /* 0x001fcc000bf06270 */
[----:B------:R-:W-:Y:S01]  /*0280*/  PLOP3.LUT P3, PT, PT, PT, UP0, 0x80, 0x8 ;  /* 0x000000000008781c */ /* 0x000fe20003f6f008 */
[----:B---3--:R-:W-:Y:S01]  /*0290*/  IMAD R198, R7, UR18, R0 ;  /* 0x0000001207c67c24 */ /* 0x008fe2000f8e0200 */
[----:B-1----:R-:W-:Y:S02]  /*02a0*/  @P1 IADD3 R204, P2, PT, R4, R11, RZ ;  /* 0x0000000b04cc1210 */ /* 0x002fe40007f5e0ff */
[----:B--2---:R-:W-:-:S03]  /*02b0*/  @P1 R2UR UR10, R2 ;  /* 0x00000000020a12ca */ /* 0x004fc600000e0000 */
[----:B------:R-:W-:Y:S01]  /*02c0*/  @P1 IMAD.X R205, RZ, RZ, R5, P2 ;  /* 0x000000ffffcd1224 */ /* 0x000fe200010e0605 */
[----:B------:R-:W-:-:S04]  /*02d0*/  @P1 R2UR UR11, R3 ;  /* 0x00000000030b12ca */ /* 0x000fc800000e0000 */
[----:B------:R-:W-:Y:S01]  /*02e0*/  SHF.R.U64 R197, R204, 0x2, R205 ;  /* 0x00000002ccc57819 */ /* 0x000fe200000012cd */
[----:B------:R-:W-:Y:S10]  /*02f0*/  @P0 BRA `(.L_x_11715) ;  /* 0x00000000005c0947 */ /* 0x000ff40003800000 */
        /* <DEDUP_REMOVED lines=23> */
.L_x_11715:
        /* <DEDUP_REMOVED lines=8> */
[----:B-----5:R-:W-:Y:S01]  /*04f0*/  PRMT R196, R99, 0x7632, R196 ;  /* 0x0000763263c47816 */ /* 0x020fe200000000c4 */
[----:B------:R-:W-:Y:S01]  /*0500*/  IMAD R7, R197, -0x2daee0ad, RZ ;  /* 0xd2511f53c5077824 */ /* 0x000fe200078e02ff */
[----:B------:R-:W-:Y:S01]  /*0510*/  LOP3.LUT R3, R3, UR11, RZ, 0x3c, !PT ;  /* 0x0000000b03037c12 */ /* 0x000fe2000f8e3cff */
[----:B------:R-:W-:Y:S01]  /*0520*/  IMAD.HI.U32 R6, R2, -0x2daee0ad, RZ ;  /* 0xd2511f5302067827 */ /* 0x000fe200078e00ff */
[----:B------:R-:W-:Y:S01]  /*0530*/  UIADD3 UR24, UPT, UPT, UR10, 0x3c6ef372, URZ ;  /* 0x3c6ef3720a187890 */ /* 0x000fe2000fffe0ff */
[----:B------:R-:W-:Y:S01]  /*0540*/  PRMT R195, R127, 0x7632, R195 ;  /* 0x000076327fc37816 */ /* 0x000fe200000000c3 */
[----:B------:R-:W-:Y:S01]  /*0550*/  UIADD3 UR25, UPT, UPT, UR11, 0x76cf5d0a, URZ ;  /* 0x76cf5d0a0b197890 */ /* 0x000fe2000fffe0ff */
[----:B------:R-:W-:Y:S01]  /*0560*/  IMAD R5, R198, -0x326172a9, RZ ;  /* 0xcd9e8d57c6057824 */ /* 0x000fe200078e02ff */
[----:B------:R-:W-:Y:S01]  /*0570*/  LOP3.LUT R6, R7, UR23, R6, 0x96, !PT ;  /* 0x0000001707067c12 */ /* 0x000fe2000f8e9606 */
[C---:B------:R-:W-:Y:S01]  /*0580*/  IMAD.HI.U32 R4, R3.reuse, -0x326172a9, RZ ;  /* 0xcd9e8d5703047827 */ /* 0x040fe200078e00ff */
[----:B------:R-:W-:Y:S01]  /*0590*/  UIADD3 UR27, UPT, UPT, UR11, 0x32370b8f, URZ ;  /* 0x32370b8f0b1b7890 */ /* 0x000fe2000fffe0ff */
[----:B------:R-:W-:Y:S01]  /*05a0*/  PRMT R9, R96, 0x7632, R9 ;  /* 0x0000763260097816 */ /* 0x000fe20000000009 */
[----:B------:R-:W-:Y:S01]  /*05b0*/  UIADD3 UR26, UPT, UPT, UR10, -0x255992d5, URZ ;  /* 0xdaa66d2b0a1a7890 */ /* 0x000fe2000fffe0ff */
[----:B------:R-:W-:Y:S01]  /*05c0*/  IMAD R8, R3, -0x326172a9, RZ ;  /* 0xcd9e8d5703087824 */ /* 0x000fe200078e02ff */
[----:B------:R-:W-:Y:S01]  /*05d0*/  LOP3.LUT R4, R5, UR22, R4, 0x96, !PT ;  /* 0x0000001605047c12 */ /* 0x000fe2000f8e9604 */
[----:B------:R-:W-:Y:S01]  /*05e0*/  IMAD.HI.U32 R3, R6, -0x326172a9, RZ ;  /* 0xcd9e8d5706037827 */ /* 0x000fe200078e00ff */
[----:B------:R-:W-:Y:S01]  /*05f0*/  UIADD3 UR28, UPT, UPT, UR10, 0x78dde6e4, URZ ;  /* 0x78dde6e40a1c7890 */ /* 0x000fe2000fffe0ff */
[----:B------:R-:W-:Y:S01]  /*0600*/  PRMT R10, R124, 0x7632, R10 ;  /* 0x000076327c0a7816 */ /* 0x000fe2000000000a */
[----:B------:R-:W-:Y:S01]  /*0610*/  UIADD3 UR29, UPT, UPT, UR11, -0x126145ec, URZ ;  /* 0xed9eba140b1d7890 */ /* 0x000fe2000fffe0ff */
        /* <DEDUP_REMOVED lines=15> */
[----:B------:R-:W-:Y:S01]  /*0710*/  UIADD3 UR35, UPT, UPT, UR11, 0x1fd5c5a3, URZ ;  /* 0x1fd5c5a30b237890 */ /* 0x000fe2000fffe0ff */
[----:B------:R-:W-:Y:S01]  /*0720*/  PRMT R13, R102, 0x7632, R13 ;  /* 0x00007632660d7816 */ /* 0x000fe2000000000d */
[----:B------:R-:W0:Y:S01]  /*0730*/  LDCU.64 UR4, c[0x0][0x398] ;  /* 0x00007300ff0477ac */ /* 0x000e220008000a00 */
[----:B------:R-:W-:Y:S01]  /*0740*/  IMAD R6, R3, -0x2daee0ad, RZ ;  /* 0xd2511f5303067824 */ /* 0x000fe200078e02ff */
[----:B------:R-:W-:Y:S01]  /*0750*/  LOP3.LUT R4, R5, UR26, R4, 0x96, !PT ;  /* 0x0000001a05047c12 */ /* 0x000fe2000f8e9604 */
[----:B------:R-:W-:Y:S01]  /*0760*/  IMAD R5, R2, -0x326172a9, RZ ;  /* 0xcd9e8d5702057824 */ /* 0x000fe200078e02ff */
[----:B------:R-:W-:Y:S01]  /*0770*/  UIADD3 UR34, UPT, UPT, UR10, 0x5384540f, URZ ;  /* 0x5384540f0a227890 */ /* 0x000fe2000fffe0ff */
[----:B------:R-:W-:Y:S01]  /*0780*/  IMAD.HI.U32 R2, R7, -0x326172a9, RZ ;  /* 0xcd9e8d5707027827 */ /* 0x000fe200078e00ff */
[----:B------:R-:W-:Y:S01]  /*0790*/  UIADD3 UR36, UPT, UPT, UR10, -0xe443238, URZ ;  /* 0xf1bbcdc80a247890 */ /* 0x000fe2000fffe0ff */
        /* <DEDUP_REMOVED lines=11> */
[----:B0-----:R-:W-:Y:S01]  /*0850*/  UISETP.NE.U32.AND UP0, UPT, UR4, URZ, UPT ;  /* 0x000000ff0400728c */ /* 0x001fe2000bf05070 */
[----:B------:R-:W-:Y:S01]  /*0860*/  PRMT R16, R129, 0x7632, R16 ;  /* 0x0000763281107816 */ /* 0x000fe20000000010 */
[----:B------:R-:W-:Y:S01]  /*0870*/  UPLOP3.LUT UP1, UPT, UPT, UPT, UPT, 0x40, 0x4 ;  /* 0x000000000004789c */ /* 0x000fe20003f2e870 */
[C---:B------:R-:W-:Y:S01]  /*0880*/  IMAD.HI.U32 R4, R3.reuse, -0x326172a9, RZ ;  /* 0xcd9e8d5703047827 */ /* 0x040fe200078e00ff */
[----:B------:R-:W-:Y:S01]  /*0890*/  LOP3.LUT R5, R6, UR31, R5, 0x96, !PT ;  /* 0x0000001f06057c12 */ /* 0x000fe2000f8e9605 */
[----:B------:R-:W-:Y:S01]  /*08a0*/  UISETP.NE.AND.EX UP0, UPT, UR5, URZ, UPT, UP0 ;  /* 0x000000ff0500728c */ /* 0x000fe2000bf05300 */
[----:B------:R-:W-:Y:S01]  /*08b0*/  PRMT R17, R100, 0x7632, R17 ;  /* 0x0000763264117816 */ /* 0x000fe20000000011 */
[----:B------:R-:W-:Y:S01]  /*08c0*/  IMAD R6, R3, -0x326172a9, RZ ;  /* 0xcd9e8d5703067824 */ /* 0x000fe200078e02ff */
[----:B------:R-:W-:Y:S01]  /*08d0*/  LOP3.LUT R4, R7, UR30, R4, 0x96, !PT ;  /* 0x0000001e07047c12 */ /* 0x000fe2000f8e9604 */
[----:B------:R-:W-:Y:S01]  /*08e0*/  IMAD.HI.U32 R3, R5, -0x326172a9, RZ ;  /* 0xcd9e8d5705037827 */ /* 0x000fe200078e00ff */
[----:B------:R-:W-:Y:S01]  /*08f0*/  PRMT R18, R128, 0x7632, R18 ;  /* 0x0000763280127816 */ /* 0x000fe20000000012 */
[----:B------:R-:W0:Y:S01]  /*0900*/  LDCU UR6, c[0x0][0x404] ;  /* 0x00008080ff0677ac */ /* 0x000e220008000800 */
[----:B------:R-:W-:Y:S01]  /*0910*/  PRMT R19, R107, 0x7632, R19 ;  /* 0x000076326b137816 */ /* 0x000fe20000000013 */
[----:B------:R-:W-:Y:S01]  /*0920*/  IMAD R7, R2, -0x2daee0ad, RZ ;  /* 0xd2511f5302077824 */ /* 0x000fe200078e02ff */
[----:B------:R-:W-:Y:S01]  /*0930*/  LOP3.LUT R3, R6, UR32, R3, 0x96, !PT ;  /* 0x0000002006037c12 */ /* 0x000fe2000f8e9603 */
[----:B------:R-:W-:Y:S01]  /*0940*/  IMAD.HI.U32 R2, R4, -0x2daee0ad, RZ ;  /* 0xd2511f5304027827 */ /* 0x000fe200078e00ff */
[----:B------:R-:W-:Y:S01]  /*0950*/  PRMT R20, R135, 0x7632, R20 ;  /* 0x0000763287147816 */ /* 0x000fe20000000014 */
[----:B------:R-:W1:Y:S01]  /*0960*/  LDCU UR7, c[0x0][0x408] ;  /* 0x00008100ff0777ac */ /* 0x000e620008000800 */
[----:B------:R-:W-:Y:S01]  /*0970*/  PRMT R21, R106, 0x7632, R21 ;  /* 0x000076326a157816 */ /* 0x000fe20000000015 */
[----:B------:R-:W-:Y:S01]  /*0980*/  IMAD.HI.U32 R6, R3, -0x2daee0ad, RZ ;  /* 0xd2511f5303067827 */ /* 0x000fe200078e00ff */
[----:B------:R-:W-:Y:S01]  /*0990*/  LOP3.LUT R2, R7, UR33, R2, 0x96, !PT ;  /* 0x0000002107027c12 */ /* 0x000fe2000f8e9602 */
[----:B------:R-:W2:Y:S01]  /*09a0*/  LDCU UR19, c[0x0][0x388] ;  /* 0x00007100ff1377ac */ /* 0x000ea20008000800 */
[----:B------:R-:W-:Y:S01]  /*09b0*/  PRMT R22, R134, 0x7632, R22 ;  /* 0x0000763286167816 */ /* 0x000fe20000000016 */
[----:B------:R-:W-:Y:S01]  /*09c0*/  IMAD R7, R4, -0x2daee0ad, RZ ;  /* 0xd2511f5304077824 */ /* 0x000fe200078e02ff */
[----:B------:R-:W-:Y:S01]  /*09d0*/  PRMT R23, R105, 0x7632, R23 ;  /* 0x0000763269177816 */ /* 0x000fe20000000017 */
[----:B------:R-:W-:Y:S01]  /*09e0*/  IMAD R5, R5, -0x326172a9, RZ ;  /* 0xcd9e8d5705057824 */ /* 0x000fe200078e02ff */
[----:B------:R-:W-:Y:S01]  /*09f0*/  PRMT R24, R133, 0x7632, R24 ;  /* 0x0000763285187816 */ /* 0x000fe20000000018 */
[C---:B------:R-:W-:Y:S01]  /*0a00*/  IMAD.HI.U32 R4, R2.reuse, -0x326172a9, RZ ;  /* 0xcd9e8d5702047827 */ /* 0x040fe200078e00ff */
[----:B------:R-:W-:Y:S01]  /*0a10*/  LOP3.LUT R6, R7, UR35, R6, 0x96, !PT ;  /* 0x0000002307067c12 */ /* 0x000fe2000f8e9606 */
[----:B------:R-:W3:Y:S01]  /*0a20*/  LDCU.U8 UR20, c[0x0][0x410] ;  /* 0x00008200ff1477ac */ /* 0x000ee20008000000 */
        /* <DEDUP_REMOVED lines=12> */
[----:B------:R-:W-:Y:S01]  /*0af0*/  PRMT R28, R139, 0x7632, R28 ;  /* 0x000076328b1c7816 */ /* 0x000fe2000000001c */
[----:B------:R-:W-:Y:S01]  /*0b00*/  IMAD R5, R6, -0x326172a9, RZ ;  /* 0xcd9e8d5706057824 */ /* 0x000fe200078e02ff */
[----:B------:R-:W-:Y:S01]  /*0b10*/  LOP3.LUT R184, R8, UR37, R3, 0x96, !PT ;  /* 0x0000002508b87c12 */ /* 0x000fe2000f8e9603 */
[----:B------:R-:W-:Y:S01]  /*0b20*/  IMAD R3, R4, -0x2daee0ad, RZ ;  /* 0xd2511f5304037824 */ /* 0x000fe200078e02ff */
[----:B------:R-:W-:Y:S01]  /*0b30*/  PRMT R6, R126, 0x7632, R6 ;  /* 0x000076327e067816 */ /* 0x000fe20000000006 */
[----:B------:R-:W-:Y:S01]  /*0b40*/  IMAD.HI.U32 R4, R202, -0x2daee0ad, RZ ;  /* 0xd2511f53ca047827 */ /* 0x000fe200078e00ff */
[----:B------:R-:W-:Y:S01]  /*0b50*/  PRMT R8, R125, 0x7632, R8 ;  /* 0x000076327d087816 */ /* 0x000fe20000000008 */
[----:B------:R-:W0:Y:S01]  /*0b60*/  LDCU.64 UR14, c[0x0][0x3a0] ;  /* 0x00007400ff0e77ac */ /* 0x000e220008000a00 */
[----:B------:R-:W-:Y:S01]  /*0b70*/  PRMT R29, R110, 0x7632, R29 ;  /* 0x000076326e1d7816 */ /* 0x000fe2000000001d */
[----:B------:R-:W-:Y:S01]  /*0b80*/  IMAD.HI.U32 R2, R184, -0x326172a9, RZ ;  /* 0xcd9e8d57b8027827 */ /* 0x000fe200078e00ff */
[----:B------:R-:W-:Y:S01]  /*0b90*/  LOP3.LUT R4, R3, UR39, R4, 0x96, !PT ;  /* 0x0000002703047c12 */ /* 0x000fe2000f8e9604 */
[----:B------:R-:W0:Y:S01]  /*0ba0*/  LDCU.64 UR16, c[0x0][0x380] ;  /* 0x00007000ff1077ac */ /* 0x000e220008000a00 */
[----:B------:R-:W-:Y:S01]  /*0bb0*/  PRMT R30, R138, 0x7632, R30 ;  /* 0x000076328a1e7816 */ /* 0x000fe2000000001e */
[----:B------:R-:W-:Y:S01]  /*0bc0*/  IMAD.MOV.U32 R183, RZ, RZ, RZ ;  /* 0x000000ffffb77224 */ /* 0x000fe200078e00ff */
[----:B------:R-:W-:Y:S01]  /*0bd0*/  LOP3.LUT R3, R5, UR38, R2, 0x96, !PT ;  /* 0x0000002605037c12 */ /* 0x000fe2000f8e9602 */
[----:B------:R-:W-:Y:S01]  /*0be0*/  IMAD.MOV.U32 R2, RZ, RZ, R205 ;  /* 0x000000ffff027224 */ /* 0x000fe200078e00cd */
[----:B------:R-:W-:Y:S01]  /*0bf0*/  PRMT R5, R98, 0x7632, R5 ;  /* 0x0000763262057816 */ /* 0x000fe20000000005 */
[----:B------:R-:W-:Y:S01]  /*0c00*/  IMAD R202, R202, -0x2daee0ad, RZ ;  /* 0xd2511f53caca7824 */ /* 0x000fe200078e02ff */
[----:B------:R-:W-:Y:S01]  /*0c10*/  PRMT R31, R109, 0x7632, R31 ;  /* 0x000076326d1f7816 */ /* 0x000fe2000000001f */
[----:B------:R-:W-:Y:S01]  /*0c20*/  IMAD R184, R184, -0x326172a9, RZ ;  /* 0xcd9e8d57b8b87824 */ /* 0x000fe200078e02ff */
        /* <DEDUP_REMOVED lines=24> */
[----:B------:R-:W-:-:S02]  /*0db0*/  PLOP3.LUT P0, PT, PT, PT, UP0, 0x80, 0x8 ;  /* 0x000000000008781c */ /* 0x000fc40003f0f008 */
[----:B------:R-:W-:Y:S02]  /*0dc0*/  PRMT R180, R149, 0x7632, R180 ;  /* 0x0000763295b47816 */ /* 0x000fe400000000b4 */
[----:B------:R-:W-:Y:S02]  /*0dd0*/  PRMT R181, R120, 0x7632, R181 ;  /* 0x0000763278b57816 */ /* 0x000fe400000000b5 */
[----:B01234-:R-:W-:-:S07]  /*0de0*/  PRMT R182, R148, 0x7632, R182 ;  /* 0x0000763294b67816 */ /* 0x01ffce00000000b6 */
.L_x_12245:
        /* <DEDUP_REMOVED lines=15> */
[----:B------:R0:W5:Y:S04]  /*0ee0*/  @P1 LDG.E.128 R88, desc[UR8][R40.64] ;  /* 0x0000000828581981 */ /* 0x000168000c1e1d00 */
[----:B------:R0:W5:Y:S01]  /*0ef0*/  @P1 LDG.E.128 R84, desc[UR8][R40.64+0x10] ;  /* 0x0000100828541981 */ /* 0x000162000c1e1d00 */
[----:B------:R-:W-:-:S04]  /*0f00*/  UISETP.NE.U32.AND UP0, UPT, UR12, URZ, UPT ;  /* 0x000000ff0c00728c */ /* 0x000fc8000bf05070 */
[----:B------:R-:W-:Y:S01]  /*0f10*/  UISETP.NE.AND.EX UP0, UPT, UR13, URZ, UPT, UP0 ;  /* 0x000000ff0d00728c */ /* 0x000fe2000bf05300 */
[----:B------:R-:W-:Y:S01]  /*0f20*/  IMAD.MOV.U32 R206, RZ, RZ, 0x2f800000 ;  /* 0x2f800000ffce7424 */ /* 0x000fe200078e00ff */
[----:B---3--:R-:W-:Y:S02]  /*0f30*/  PRMT R36, R95, 0x7632, R36 ;  /* 0x000076325f247816 */ /* 0x008fe40000000024 */
[----:B------:R-:W-:Y:S02]  /*0f40*/  PRMT R37, R94, 0x7632, R37 ;  /* 0x000076325e257816 */ /* 0x000fe40000000025 */
[----:B------:R-:W-:Y:S02]  /*0f50*/  PRMT R38, R93, 0x7632, R38 ;  /* 0x000076325d267816 */ /* 0x000fe40000000026 */
[----:B------:R-:W-:Y:S01]  /*0f60*/  PRMT R39, R92, 0x7632, R39 ;  /* 0x000076325c277816 */ /* 0x000fe20000000027 */
[----:B0-----:R-:W-:Y:S06]  /*0f70*/  BRA.U UP0, `(.L_x_11716) ;  /* 0x0000002500887547 */ /* 0x001fec000b800000 */
        /* <DEDUP_REMOVED lines=15> */
.L_x_11718:
        /* <DEDUP_REMOVED lines=12> */
.L_x_11719:
        /* <DEDUP_REMOVED lines=42> */
.L_x_11717:
[----:B------:R-:W-:Y:S01]  /*13d0*/  ISETP.NE.AND P0, PT, R38, 0x1, PT ;  /* 0x000000012600780c */ /* 0x000fe20003f05270 */
[----:B------:R-:W-:Y:S01]  /*13e0*/  UMOV UR4, UR6 ;  /* 0x0000000600047c82 */ /* 0x000fe20008000000 */
[----:B------:R-:W-:Y:S01]  /*13f0*/  I2FP.F32.U32 R37, R36 ;  /* 0x0000002400257245 */ /* 0x000fe20000201000 */
[C---:B-----5:R-:W-:Y:S01]  /*1400*/  IMAD.U32 R36, R32.reuse, 0x10000, RZ ;  /* 0x0001000020247824 */ /* 0x060fe200078e00ff */
[----:B------:R-:W-:Y:S01]  /*1410*/  PRMT R32, R32, 0x7632, R32 ;  /* 0x0000763220207816 */ /* 0x000fe20000000020 */
[----:B------:R-:W-:Y:S02]  /*1420*/  IMAD.MOV.U32 R39, RZ, RZ, 0x2 ;  /* 0x00000002ff277424 */ /* 0x000fe400078e00ff */
[----:B------:R-:W-:-:S05]  /*1430*/  FFMA.FTZ R37, R37, R206, 1.1641532182693481445e-10 ;  /* 0x2f00000025257423 */ /* 0x000fca00000100ce */
[----:B------:R-:W-:Y:S01]  /*1440*/  FSETP.LE.FTZ.AND P2, PT, R37, UR4, PT ;  /* 0x0000000425007c0b */ /* 0x000fe2000bf53000 */
[----:B------:R-:W-:-:S03]  /*1450*/  IMAD.MOV.U32 R37, RZ, RZ, R184 ;  /* 0x000000ffff257224 */ /* 0x000fc600078e00b8 */
[----:B------:R-:W-:Y:S01]  /*1460*/  P2R R52, PR, RZ, 0x4 ;  /* 0x00000004ff347803 */ /* 0x000fe20000000000 */
[----:B------:R-:W-:Y:S08]  /*1470*/  @!P0 BRA `(.L_x_11720) ;  /* 0x0000000000fc8947 */ /* 0x000ff00003800000 */
        /* <DEDUP_REMOVED lines=8> */
.L_x_11721:
        /* <DEDUP_REMOVED lines=12> */
.L_x_11722:
        /* <DEDUP_REMOVED lines=43> */
.L_x_11720:
[----:B------:R-:W-:Y:S01]  /*1870*/  ISETP.NE.AND P0, PT, R39, 0x1, PT ;  /* 0x000000012700780c */ /* 0x000fe20003f05270 */
[----:B------:R-:W-:Y:S01]  /*1880*/  HFMA2 R40, -RZ, RZ, 0, 1.1920928955078125e-07 ;  /* 0x00000002ff287431 */ /* 0x000fe200000001ff */
[----:B------:R-:W-:Y:S01]  /*1890*/  I2FP.F32.U32 R37, R37 ;  /* 0x0000002500257245 */ /* 0x000fe20000201000 */
[----:B------:R-:W-:-:S04]  /*18a0*/  IMAD.U32 R32, R32, 0x10000, RZ ;  /* 0x0001000020207824 */ /* 0x000fc800078e00ff */
        /* <DEDUP_REMOVED lines=13> */
.L_x_11724:
        /* <DEDUP_REMOVED lines=12> */
.L_x_11725:
        /* <DEDUP_REMOVED lines=43> */
.L_x_11723:
[----:B------:R-:W-:Y:S01]  /*1cf0*/  ISETP.NE.AND P0, PT, R40, 0x1, PT ;  /* 0x000000012800780c */ /* 0x000fe20003f05270 */
[----:B------:R-:W-:Y:S01]  /*1d00*/  IMAD.MOV.U32 R41, RZ, RZ, 0x2 ;  /* 0x00000002ff297424 */ /* 0x000fe200078e00ff */
[----:B------:R-:W-:Y:S01]  /*1d10*/  I2FP.F32.U32 R37, R37 ;  /* 0x0000002500257245 */ /* 0x000fe20000201000 */
[----:B------:R-:W-:-:S04]  /*1d20*/  IMAD.MOV.U32 R38, RZ, RZ, R184 ;  /* 0x000000ffff267224 */ /* 0x000fc800078e00b8 */
[----:B------:R-:W-:-:S05]  /*1d30*/  FFMA.FTZ R37, R37, R206, 1.1641532182693481445e-10 ;  /* 0x2f00000025257423 */ /* 0x000fca00000100ce */
[----:B------:R-:W-:Y:S01]  /*1d40*/  FSETP.LE.FTZ.AND P2, PT, R37, UR4, PT ;  /* 0x0000000425007c0b */ /* 0x000fe2000bf53000 */
[C---:B------:R-:W-:Y:S01]  /*1d50*/  IMAD.U32 R37, R33.reuse, 0x10000, RZ ;  /* 0x0001000021257824 */ /* 0x040fe200078e00ff */
[----:B------:R-:W-:Y:S02]  /*1d60*/  PRMT R33, R33, 0x7632, R33 ;  /* 0x0000763221217816 */ /* 0x000fe40000000021 */
        /* <DEDUP_REMOVED lines=10> */
.L_x_11727:
        /* <DEDUP_REMOVED lines=12> */
.L_x_11728:
        /* <DEDUP_REMOVED lines=43> */
.L_x_11726:
[----:B------:R-:W-:Y:S01]  /*2180*/  ISETP.NE.AND P0, PT, R41, 0x1, PT ;  /* 0x000000012900780c */ /* 0x000fe20003f05270 */
[----:B------:R-:W-:Y:S01]  /*2190*/  HFMA2 R40, -RZ, RZ, 0, 1.1920928955078125e-07 ;  /* 0x00000002ff287431 */ /* 0x000fe200000001ff */
[----:B------:R-:W-:Y:S01]  /*21a0*/  I2FP.F32.U32 R39, R38 ;  /* 0x0000002600277245 */ /* 0x000fe20000201000 */
[----:B------:R-:W-:Y:S02]  /*21b0*/  IMAD.U32 R33, R33, 0x10000, RZ ;  /* 0x0001000021217824 */ /* 0x000fe400078e00ff */
[----:B------:R-:W-:Y:S02]  /*21c0*/  IMAD.MOV.U32 R38, RZ, RZ, R184 ;  /* 0x000000ffff267224 */ /* 0x000fe400078e00b8 */
[----:B------:R-:W-:-:S05]  /*21d0*/  FFMA.FTZ R39, R39, R206, 1.1641532182693481445e-10 ;  /* 0x2f00000027277423 */ /* 0x000fca00000100ce */
[----:B------:R-:W-:Y:S01]  /*21e0*/  FSETP.LE.FTZ.AND P2, PT, R39, UR4, PT ;  /* 0x0000000427007c0b */ /* 0x000fe2000bf53000 */
        /* <DEDUP_REMOVED lines=9> */
.L_x_11730:
        /* <DEDUP_REMOVED lines=12> */
.L_x_11731:
        /* <DEDUP_REMOVED lines=43> */
.L_x_11729:
[----:B------:R-:W-:Y:S01]  /*25f0*/  ISETP.NE.AND P0, PT, R40, 0x1, PT ;  /* 0x000000012800780c */ /* 0x000fe20003f05270 */
[----:B------:R-:W-:Y:S01]  /*2600*/  IMAD.MOV.U32 R44, RZ, RZ, 0x2 ;  /* 0x00000002ff2c7424 */ /* 0x000fe200078e00ff */
[----:B------:R-:W-:Y:S01]  /*2610*/  I2FP.F32.U32 R39, R38 ;  /* 0x0000002600277245 */ /* 0x000fe20000201000 */
[----:B------:R-:W-:-:S04]  /*2620*/  IMAD.U32 R38, R34, 0x10000, RZ ;  /* 0x0001000022267824 */ /* 0x000fc800078e00ff */
[----:B------:R-:W-:-:S05]  /*2630*/  FFMA.FTZ R39, R39, R206, 1.1641532182693481445e-10 ;  /* 0x2f00000027277423 */ /* 0x000fca00000100ce */
[----:B------:R-:W-:Y:S02]  /*2640*/  FSETP.LE.FTZ.AND P3, PT, R39, UR4, PT ;  /* 0x0000000427007c0b */ /* 0x000fe4000bf73000 */
[----:B------:R-:W-:Y:S01]  /*2650*/  PRMT R39, R34, 0x7632, R39 ;  /* 0x0000763222277816 */ /* 0x000fe20000000027 */
[----:B------:R-:W-:Y:S01]  /*2660*/  IMAD.MOV.U32 R34, RZ, RZ, R184 ;  /* 0x000000ffff227224 */ /* 0x000fe200078e00b8 */
[----:B------:R-:W-:Y:S09]  /*2670*/  @!P0 BRA `(.L_x_11732) ;  /* 0x0000000000fc8947 */ /* 0x000ff20003800000 */
        /* <DEDUP_REMOVED lines=8> */
.L_x_11733:
        /* <DEDUP_REMOVED lines=12> */
.L_x_11734:
        /* <DEDUP_REMOVED lines=43> */
.L_x_11732:
        /* <DEDUP_REMOVED lines=16> */
.L_x_11736:
        /* <DEDUP_REMOVED lines=12> */
.L_x_11737:
        /* <DEDUP_REMOVED lines=43> */
.L_x_11735:
[----:B------:R-:W-:Y:S01]  /*2ee0*/  ISETP.NE.AND P5, PT, R40, 0x1, PT ;  /* 0x000000012800780c */ /* 0x000fe20003fa5270 */
[C---:B------:R-:W-:Y:S01]  /*2ef0*/  IMAD.U32 R82, R35.reuse, 0x10000, RZ ;  /* 0x0001000023527824 */ /* 0x040fe200078e00ff */
[----:B------:R-:W-:Y:S01]  /*2f00*/  I2FP.F32.U32 R41, R34 ;  /* 0x0000002200297245 */ /* 0x000fe20000201000 */
[----:B------:R-:W-:Y:S01]  /*2f10*/  IMAD.MOV.U32 R49, RZ, RZ, 0x2 ;  /* 0x00000002ff317424 */ /* 0x000fe200078e00ff */
[----:B------:R-:W-:Y:S01]  /*2f20*/  PRMT R50, R35, 0x7632, R50 ;  /* 0x0000763223327816 */ /* 0x000fe20000000032 */
[----:B------:R-:W-:Y:S02]  /*2f30*/  IMAD.MOV.U32 R34, RZ, RZ, R184 ;  /* 0x000000ffff227224 */ /* 0x000fe400078e00b8 */
[----:B------:R-:W-:-:S05]  /*2f40*/  FFMA.FTZ R41, R41, R206, 1.1641532182693481445e-10 ;  /* 0x2f00000029297423 */ /* 0x000fca00000100ce */
[----:B------:R-:W-:Y:S01]  /*2f50*/  FSETP.LE.FTZ.AND P4, PT, R41, UR4, PT ;  /* 0x0000000429007c0b */ /* 0x000fe2000bf93000 */
        /* <DEDUP_REMOVED lines=9> */
.L_x_11739:
        /* <DEDUP_REMOVED lines=12> */
.L_x_11740:
        /* <DEDUP_REMOVED lines=43> */
.L_x_11738:
[----:B------:R-:W-:Y:S01]  /*3360*/  UMOV UR5, UR7 ;  /* 0x0000000700057c82 */ /* 0x000fe20008000000 */
[----:B------:R-:W-:Y:S01]  /*3370*/  P2R R40, PR, RZ, 0x2 ;  /* 0x00000002ff287803 */ /* 0x000fe20000000000 */
[----:B------:R-:W-:Y:S01]  /*3380*/  FMUL.FTZ R37, R37, UR5 ;  /* 0x0000000525257c20 */ /* 0x000fe20008410000 */
[----:B------:R-:W-:Y:S01]  /*3390*/  I2FP.F32.U32 R35, R34 ;  /* 0x0000002200237245 */ /* 0x000fe20000201000 */
[----:B------:R-:W-:Y:S01]  /*33a0*/  FMUL.FTZ R36, R36, UR5 ;  /* 0x0000000524247c20 */ /* 0x000fe20008410000 */
[----:B------:R-:W-:Y:S01]  /*33b0*/  ISETP.NE.AND P1, PT, R53, RZ, PT ;  /* 0x000000ff3500720c */ /* 0x000fe20003f25270 */
[----:B------:R-:W-:Y:S01]  /*33c0*/  IMAD.U32 R50, R50, 0x10000, RZ ;  /* 0x0001000032327824 */ /* 0x000fe200078e00ff */
[----:B------:R-:W-:Y:S01]  /*33d0*/  ISETP.NE.AND P5, PT, R52, RZ, PT ;  /* 0x000000ff3400720c */ /* 0x000fe20003fa5270 */
[----:B------:R-:W-:Y:S01]  /*33e0*/  FFMA.FTZ R35, R35, R206, 1.1641532182693481445e-10 ;  /* 0x2f00000023237423 */ /* 0x000fe200000100ce */
[----:B------:R-:W-:Y:S01]  /*33f0*/  FSEL R78, R37, RZ, P1 ;  /* 0x000000ff254e7208 */ /* 0x000fe20000800000 */
[----:B------:R-:W-:Y:S01]  /*3400*/  FMUL.FTZ R82, R82, UR5 ;  /* 0x0000000552527c20 */ /* 0x000fe20008410000 */
[----:B------:R-:W-:Y:S01]  /*3410*/  ISETP.NE.AND P1, PT, R40, RZ, PT ;  /* 0x000000ff2800720c */ /* 0x000fe20003f25270 */
[----:B------:R-:W-:Y:S01]  /*3420*/  FMUL.FTZ R39, R39, UR5 ;  /* 0x0000000527277c20 */ /* 0x000fe20008410000 */
[----:B------:R-:W-:Y:S01]  /*3430*/  FMUL.FTZ R38, R38, UR5 ;  /* 0x0000000526267c20 */ /* 0x000fe20008410000 */
[----:B------:R-:W-:Y:S01]  /*3440*/  FMUL.FTZ R33, R33, UR5 ;  /* 0x0000000521217c20 */ /* 0x000fe20008410000 */
[----:B------:R-:W-:Y:S01]  /*3450*/  FMUL.FTZ R32, R32, UR5 ;  /* 0x0000000520207c20 */ /* 0x000fe20008410000 */
[----:B------:R-:W-:Y:S01]  /*3460*/  FMUL.FTZ R50, R50, UR5 ;  /* 0x0000000532327c20 */ /* 0x000fe20008410000 */
[----:B------:R-:W-:-:S02]  /*3470*/  FSEL R76, R36, RZ, P5 ;  /* 0x000000ff244c7208 */ /* 0x000fc40002800000 */
[----:B------:R-:W-:Y:S02]  /*3480*/  ISETP.NE.AND P6, PT, R43, RZ, PT ;  /* 0x000000ff2b00720c */ /* 0x000fe40003fc5270 */
[----:B------:R-:W-:Y:S02]  /*3490*/  FSETP.GTU.FTZ.AND P5, PT, R35, UR4, PT ;  /* 0x0000000423007c0b */ /* 0x000fe4000bfbc000 */
        /* <DEDUP_REMOVED lines=12> */
[----:B------:R-:W-:Y:S01]  /*3560*/  PLOP3.LUT P5, PT, P5, PT, PT, 0x8, 0x80 ;  /* 0x000000000080781c */ /* 0x000fe20002fae170 */
[----:B------:R-:W-:-:S02]  /*3570*/  @P1 FADD.FTZ R77, R89, R77 ;  /* 0x0000004d594d1221 */ /* 0x000fc40000010000 */
[----:B------:R-:W-:Y:S01]  /*3580*/  @P1 FADD.FTZ R83, R87, R83 ;  /* 0x0000005357531221 */ /* 0x000fe20000010000 */
[----:B------:R-:W-:Y:S09]  /*3590*/  BRA `(.L_x_11741) ;  /* 0x0000004800d07947 */ /* 0x000ff20003800000 */
.L_x_11716:
        /* <DEDUP_REMOVED lines=15> */
.L_x_11743:
        /* <DEDUP_REMOVED lines=12> */
.L_x_11744:
        /* <DEDUP_REMOVED lines=42> */
.L_x_11742:
[----:B------:R-:W-:Y:S01]  /*39f0*/  ISETP.NE.AND P0, PT, R44, 0x1, PT ;  /* 0x000000012c00780c */ /* 0x000fe20003f05270 */
[C---:B-----5:R-:W-:Y:S01]  /*3a00*/  IMAD.U32 R43, R32.reuse, 0x10000, RZ ;  /* 0x00010000202b7824 */ /* 0x060fe200078e00ff */
[----:B------:R-:W-:Y:S01]  /*3a10*/  I2FP.F32.U32 R41, R40 ;  /* 0x0000002800297245 */ /* 0x000fe20000201000 */
[----:B------:R-:W-:Y:S01]  /*3a20*/  UMOV UR4, UR6 ;  /* 0x0000000600047c82 */ /* 0x000fe20008000000 */
[----:B------:R-:W-:Y:S01]  /*3a30*/  UMOV UR5, UR7 ;  /* 0x0000000700057c82 */ /* 0x000fe20008000000 */
[----:B------:R-:W-:Y:S01]  /*3a40*/  PRMT R32, R32, 0x7632, R32 ;  /* 0x0000763220207816 */ /* 0x000fe20000000020 */
[----:B------:R-:W-:Y:S01]  /*3a50*/  FMUL.FTZ R43, R43, UR5 ;  /* 0x000000052b2b7c20 */ /* 0x000fe20008410000 */
[----:B------:R-:W-:Y:S01]  /*3a60*/  FFMA.FTZ R41, R41, R206, 1.1641532182693481445e-10 ;  /* 0x2f00000029297423 */ /* 0x000fe200000100ce */
[----:B------:R-:W-:Y:S01]  /*3a70*/  MOV R45, 0x2 ;  /* 0x00000002002d7802 */ /* 0x000fe20000000f00 */
[----:B------:R-:W-:-:S03]  /*3a80*/  IMAD.MOV.U32 R40, RZ, RZ, R184 ;  /* 0x000000ffff287224 */ /* 0x000fc600078e00b8 */
[----:B------:R-:W-:-:S04]  /*3a90*/  FSETP.LE.FTZ.AND P3, PT, R41, UR4, PT ;  /* 0x0000000429007c0b */ /* 0x000fc8000bf73000 */
        /* <DEDUP_REMOVED lines=10> */
.L_x_11746:
        /* <DEDUP_REMOVED lines=12> */
.L_x_11747:
        /* <DEDUP_REMOVED lines=42> */
.L_x_11745:
[----:B------:R-:W-:Y:S01]  /*3ea0*/  I2FP.F32.U32 R41, R40 ;  /* 0x0000002800297245 */ /* 0x000fe20000201000 */
[----:B------:R-:W-:Y:S01]  /*3eb0*/  IMAD.MOV.U32 R44, RZ, RZ, 0x2 ;  /* 0x00000002ff2c7424 */ /* 0x000fe200078e00ff */
[----:B------:R-:W-:Y:S02]  /*3ec0*/  SHF.L.U32 R40, R92, 0x10, RZ ;  /* 0x000000105c287819 */ /* 0x000fe400000006ff */
[----:B------:R-:W-:Y:S01]  /*3ed0*/  ISETP.NE.AND P2, PT, R45, 0x1, PT ;  /* 0x000000012d00780c */ /* 0x000fe20003f45270 */
[----:B------:R-:W-:Y:S02]  /*3ee0*/  FFMA.FTZ R41, R41, R206, 1.1641532182693481445e-10 ;  /* 0x2f00000029297423 */ /* 0x000fe400000100ce */
[----:B------:R-:W-:-:S03]  /*3ef0*/  FMUL.FTZ R40, R40, UR5 ;  /* 0x0000000528287c20 */ /* 0x000fc60008410000 */
[----:B------:R-:W-:Y:S02]  /*3f00*/  FSETP.GTU.FTZ.AND P0, PT, R41, UR4, PT ;  /* 0x0000000429007c0b */ /* 0x000fe4000bf1c000 */
[----:B------:R-:W-:Y:S02]  /*3f10*/  FSEL R41, R43, RZ, P3 ;  /* 0x000000ff2b297208 */ /* 0x000fe40001800000 */
[----:B------:R-:W-:Y:S02]  /*3f20*/  FSEL R40, R40, RZ, !P0 ;  /* 0x000000ff28287208 */ /* 0x000fe40004000000 */
        /* <DEDUP_REMOVED lines=13> */
.L_x_11749:
        /* <DEDUP_REMOVED lines=12> */
.L_x_11750:
        /* <DEDUP_REMOVED lines=43> */
.L_x_11748:
[----:B------:R-:W-:Y:S01]  /*4370*/  ISETP.NE.AND P0, PT, R44, 0x1, PT ;  /* 0x000000012c00780c */ /* 0x000fe20003f05270 */
[----:B------:R-:W-:Y:S01]  /*4380*/  IMAD.U32 R32, R32, 0x10000, RZ ;  /* 0x0001000020207824 */ /* 0x000fe200078e00ff */
[----:B------:R-:W-:Y:S01]  /*4390*/  I2FP.F32.U32 R41, R40 ;  /* 0x0000002800297245 */ /* 0x000fe20000201000 */
[----:B------:R-:W-:Y:S01]  /*43a0*/  IMAD.MOV.U32 R45, RZ, RZ, 0x2 ;  /* 0x00000002ff2d7424 */ /* 0x000fe200078e00ff */
[----:B------:R-:W-:Y:S01]  /*43b0*/  MOV R40, R184 ;  /* 0x000000b800287202 */ /* 0x000fe20000000f00 */
[----:B------:R-:W-:Y:S02]  /*43c0*/  FMUL.FTZ R32, R32, UR5 ;  /* 0x0000000520207c20 */ /* 0x000fe40008410000 */
[----:B------:R-:W-:-:S05]  /*43d0*/  FFMA.FTZ R41, R41, R206, 1.1641532182693481445e-10 ;  /* 0x2f00000029297423 */ /* 0x000fca00000100ce */
[----:B------:R-:W-:-:S04]  /*43e0*/  FSETP.LE.FTZ.AND P3, PT, R41, UR4, PT ;  /* 0x0000000429007c0b */ /* 0x000fc8000bf73000 */
[----:B------:R-:W-:Y:S01]  /*43f0*/  P2R R43, PR, RZ, 0x8 ;  /* 0x00000008ff2b7803 */ /* 0x000fe20000000000 */
[----:B------:R-:W-:Y:S08]  /*4400*/  @!P0 BRA `(.L_x_11751) ;  /* 0x0000000000fc8947 */ /* 0x000ff00003800000 */
        /* <DEDUP_REMOVED lines=8> */
.L_x_11752:
        /* <DEDUP_REMOVED lines=12> */
.L_x_11753:
        /* <DEDUP_REMOVED lines=43> */
.L_x_11751:
[----:B------:R-:W-:Y:S01]  /*4800*/  I2FP.F32.U32 R41, R40 ;  /* 0x0000002800297245 */ /* 0x000fe20000201000 */
[----:B------:R-:W-:Y:S01]  /*4810*/  IMAD.MOV.U32 R40, RZ, RZ, 0x2 ;  /* 0x00000002ff287424 */ /* 0x000fe200078e00ff */
[----:B------:R-:W-:Y:S02]  /*4820*/  SHF.L.U32 R39, R39, 0x10, RZ ;  /* 0x0000001027277819 */ /* 0x000fe400000006ff */
[----:B------:R-:W-:Y:S01]  /*4830*/  ISETP.NE.AND P2, PT, R45, 0x1, PT ;  /* 0x000000012d00780c */ /* 0x000fe20003f45270 */
[----:B------:R-:W-:Y:S01]  /*4840*/  FFMA.FTZ R41, R41, R206, 1.1641532182693481445e-10 ;  /* 0x2f00000029297423 */ /* 0x000fe200000100ce */
[----:B------:R-:W-:Y:S01]  /*4850*/  FSEL R32, R32, RZ, P3 ;  /* 0x000000ff20207208 */ /* 0x000fe20001800000 */
[----:B------:R-:W-:-:S03]  /*4860*/  FMUL.FTZ R39, R39, UR5 ;  /* 0x0000000527277c20 */ /* 0x000fc60008410000 */
[----:B------:R-:W-:-:S04]  /*4870*/  FSETP.GTU.FTZ.AND P0, PT, R41, UR4, PT ;  /* 0x0000000429007c0b */ /* 0x000fc8000bf1c000 */
        /* <DEDUP_REMOVED lines=14> */
.L_x_11755:
        /* <DEDUP_REMOVED lines=12> */
.L_x_11756:
        /* <DEDUP_REMOVED lines=43> */
.L_x_11754:
[----:B------:R-:W-:Y:S01]  /*4cd0*/  ISETP.NE.AND P0, PT, R40, 0x1, PT ;  /* 0x000000012800780c */ /* 0x000fe20003f05270 */
[C---:B------:R-:W-:Y:S01]  /*4ce0*/  IMAD.U32 R50, R33.reuse, 0x10000, RZ ;  /* 0x0001000021327824 */ /* 0x040fe200078e00ff */
[----:B------:R-:W-:Y:S01]  /*4cf0*/  I2FP.F32.U32 R39, R32 ;  /* 0x0000002000277245 */ /* 0x000fe20000201000 */
[----:B------:R-:W-:Y:S01]  /*4d00*/  IMAD.MOV.U32 R41, RZ, RZ, 0x2 ;  /* 0x00000002ff297424 */ /* 0x000fe200078e00ff */
[----:B------:R-:W-:Y:S01]  /*4d10*/  PRMT R33, R33, 0x7632, R33 ;  /* 0x0000763221217816 */ /* 0x000fe20000000021 */
[----:B------:R-:W-:Y:S01]  /*4d20*/  FMUL.FTZ R50, R50, UR5 ;  /* 0x0000000532327c20 */ /* 0x000fe20008410000 */
[----:B------:R-:W-:Y:S01]  /*4d30*/  MOV R32, R184 ;  /* 0x000000b800207202 */ /* 0x000fe20000000f00 */
        /* <DEDUP_REMOVED lines=12> */
.L_x_11758:
        /* <DEDUP_REMOVED lines=12> */
.L_x_11759:
        /* <DEDUP_REMOVED lines=43> */
.L_x_11757:
        /* <DEDUP_REMOVED lines=22> */
.L_x_11761:
        /* <DEDUP_REMOVED lines=12> */
.L_x_11762:
        /* <DEDUP_REMOVED lines=43> */
.L_x_11760:
[----:B------:R-:W-:Y:S01]  /*5640*/  ISETP.NE.AND P0, PT, R40, 0x1, PT ;  /* 0x000000012800780c */ /* 0x000fe20003f05270 */
[----:B------:R-:W-:Y:S01]  /*5650*/  IMAD.U32 R33, R33, 0x10000, RZ ;  /* 0x0001000021217824 */ /* 0x000fe200078e00ff */
[----:B------:R-:W-:Y:S02]  /*5660*/  I2FP.F32.U32 R39, R32 ;  /* 0x0000002000277245 */ /* 0x000fe40000201000 */
[----:B------:R-:W-:Y:S01]  /*5670*/  MOV R32, R184 ;  /* 0x000000b800207202 */ /* 0x000fe20000000f00 */
[----:B------:R-:W-:Y:S02]  /*5680*/  FMUL.FTZ R79, R33, UR5 ;  /* 0x00000005214f7c20 */ /* 0x000fe40008410000 */
[----:B------:R-:W-:-:S05]  /*5690*/  FFMA.FTZ R39, R39, R206, 1.1641532182693481445e-10 ;  /* 0x2f00000027277423 */ /* 0x000fca00000100ce */
[----:B------:R-:W-:Y:S01]  /*56a0*/  FSETP.LE.FTZ.AND P2, PT, R39, UR4, PT ;  /* 0x0000000427007c0b */ /* 0x000fe2000bf53000 */
[----:B------:R-:W-:Y:S01]  /*56b0*/  IMAD.MOV.U32 R39, RZ, RZ, 0x2 ;  /* 0x00000002ff277424 */ /* 0x000fe200078e00ff */
[----:B------:R-:W-:Y:S11]  /*56c0*/  @!P0 BRA `(.L_x_11763) ;  /* 0x0000000000fc8947 */ /* 0x000ff60003800000 */
        /* <DEDUP_REMOVED lines=8> */
.L_x_11764:
        /* <DEDUP_REMOVED lines=12> */
.L_x_11765:
        /* <DEDUP_REMOVED lines=43> */
.L_x_11763:
[----:B------:R-:W-:Y:S01]  /*5ac0*/  I2FP.F32.U32 R33, R32 ;  /* 0x0000002000217245 */ /* 0x000fe20000201000 */
[----:B------:R-:W-:Y:S01]  /*5ad0*/  IMAD.MOV.U32 R32, RZ, RZ, R184 ;  /* 0x000000ffff207224 */ /* 0x000fe200078e00b8 */
        /* <DEDUP_REMOVED lines=9> */
[----:B------:R-:W-:-:S03]  /*5b70*/  IMAD.MOV.U32 R38, RZ, RZ, 0x2 ;  /* 0x00000002ff267424 */ /* 0x000fc600078e00ff */
        /* <DEDUP_REMOVED lines=10> */
.L_x_11767:
        /* <DEDUP_REMOVED lines=12> */
.L_x_11768:
        /* <DEDUP_REMOVED lines=43> */
.L_x_11766:
        /* <DEDUP_REMOVED lines=8> */
[----:B------:R-:W-:Y:S01]  /*6010*/  FSETP.LE.FTZ.AND P3, PT, R33, UR4, PT ;  /* 0x0000000421007c0b */ /* 0x000fe2000bf73000 */
        /* <DEDUP_REMOVED lines=9> */
.L_x_11770:
        /* <DEDUP_REMOVED lines=12> */
.L_x_11771:
        /* <DEDUP_REMOVED lines=43> */
.L_x_11769:
[----:B------:R-:W-:Y:S01]  /*6420*/  I2FP.F32.U32 R33, R32 ;  /* 0x0000002000217245 */ /* 0x000fe20000201000 */
[----:B------:R-:W-:Y:S01]  /*6430*/  IMAD.MOV.U32 R38, RZ, RZ, 0x2 ;  /* 0x00000002ff267424 */ /* 0x000fe200078e00ff */
[----:B------:R-:W-:-:S03]  /*6440*/  SHF.L.U32 R32, R94, 0x10, RZ ;  /* 0x000000105e207819 */ /* 0x000fc600000006ff */
[----:B------:R-:W-:Y:S02]  /*6450*/  FFMA.FTZ R33, R33, R206, 1.1641532182693481445e-10 ;  /* 0x2f00000021217423 */ /* 0x000fe400000100ce */
[----:B------:R-:W-:-:S03]  /*6460*/  FMUL.FTZ R32, R32, UR5 ;  /* 0x0000000520207c20 */ /* 0x000fc60008410000 */
[----:B------:R-:W-:Y:S02]  /*6470*/  FSETP.GTU.FTZ.AND P0, PT, R33, UR4, PT ;  /* 0x0000000421007c0b */ /* 0x000fe4000bf1c000 */
        /* <DEDUP_REMOVED lines=16> */
.L_x_11773:
        /* <DEDUP_REMOVED lines=12> */
.L_x_11774:
        /* <DEDUP_REMOVED lines=43> */
.L_x_11772:
[----:B------:R-:W-:Y:S01]  /*68f0*/  ISETP.NE.AND P4, PT, R38, 0x1, PT ;  /* 0x000000012600780c */ /* 0x000fe20003f85270 */
[----:B------:R-:W-:Y:S01]  /*6900*/  IMAD.U32 R34, R34, 0x10000, RZ ;  /* 0x0001000022227824 */ /* 0x000fe200078e00ff */
[----:B------:R-:W-:Y:S01]  /*6910*/  I2FP.F32.U32 R33, R32 ;  /* 0x0000002000217245 */ /* 0x000fe20000201000 */
[----:B------:R-:W-:Y:S01]  /*6920*/  IMAD.MOV.U32 R39, RZ, RZ, 0x2 ;  /* 0x00000002ff277424 */ /* 0x000fe200078e00ff */
[----:B------:R-:W-:Y:S01]  /*6930*/  MOV R32, R184 ;  /* 0x000000b800207202 */ /* 0x000fe20000000f00 */
[----:B------:R-:W-:Y:S02]  /*6940*/  FMUL.FTZ R34, R34, UR5 ;  /* 0x0000000522227c20 */ /* 0x000fe40008410000 */
        /* <DEDUP_REMOVED lines=11> */
.L_x_11776:
        /* <DEDUP_REMOVED lines=12> */
.L_x_11777:
        /* <DEDUP_REMOVED lines=43> */
.L_x_11775:
[----:B------:R-:W-:Y:S02]  /*6d70*/  I2FP.F32.U32 R33, R32 ;  /* 0x0000002000217245 */ /* 0x000fe40000201000 */
[----:B------:R-:W-:Y:S02]  /*6d80*/  SHF.L.U32 R37, R37, 0x10, RZ ;  /* 0x0000001025257819 */ /* 0x000fe400000006ff */
[----:B------:R-:W-:Y:S01]  /*6d90*/  FSEL R32, R34, RZ, P0 ;  /* 0x000000ff22207208 */ /* 0x000fe20000000000 */
[----:B------:R-:W-:Y:S02]  /*6da0*/  FFMA.FTZ R33, R33, R206, 1.1641532182693481445e-10 ;  /* 0x2f00000021217423 */ /* 0x000fe400000100ce */
[----:B------:R-:W-:-:S03]  /*6db0*/  FMUL.FTZ R37, R37, UR5 ;  /* 0x0000000525257c20 */ /* 0x000fc60008410000 */
[----:B------:R-:W-:-:S04]  /*6dc0*/  FSETP.GTU.FTZ.AND P4, PT, R33, UR4, PT ;  /* 0x0000000421007c0b */ /* 0x000fc8000bf9c000 */
[----:B------:R-:W-:Y:S02]  /*6dd0*/  FSEL R37, R37, RZ, !P4 ;  /* 0x000000ff25257208 */ /* 0x000fe40006000000 */
[----:B------:R-:W-:Y:S02]  /*6de0*/  SEL R192, RZ, 0x1, P4 ;  /* 0x00000001ffc07807 */ /* 0x000fe40002000000 */
[----:B------:R-:W-:Y:S01]  /*6df0*/  ISETP.NE.AND P4, PT, R39, 0x1, PT ;  /* 0x000000012700780c */ /* 0x000fe20003f85270 */
[----:B------:R-:W-:Y:S01]  /*6e00*/  FADD.FTZ R81, R37, R32 ;  /* 0x0000002025517221 */ /* 0x000fe20000010000 */
[----:B------:R-:W-:Y:S02]  /*6e10*/  IMAD.MOV.U32 R37, RZ, RZ, 0x2 ;  /* 0x00000002ff257424 */ /* 0x000fe400078e00ff */
[----:B------:R-:W-:Y:S02]  /*6e20*/  IMAD.MOV.U32 R32, RZ, RZ, R184 ;  /* 0x000000ffff207224 */ /* 0x000fe400078e00b8 */
[----:B------:R-:W-:-:S07]  /*6e30*/  @P1 FADD.FTZ R81, R85, R81 ;  /* 0x0000005155511221 */ /* 0x000fce0000010000 */
        /* <DEDUP_REMOVED lines=9> */
.L_x_11779:
        /* <DEDUP_REMOVED lines=12> */
.L_x_11780:
        /* <DEDUP_REMOVED lines=43> */
.L_x_11778:
        /* <DEDUP_REMOVED lines=18> */
.L_x_11782:
        /* <DEDUP_REMOVED lines=12> */
.L_x_11783:
        /* <DEDUP_REMOVED lines=43> */
.L_x_11781:
[----:B------:R-:W-:Y:S02]  /*76d0*/  I2FP.F32.U32 R33, R32 ;  /* 0x0000002000217245 */ /* 0x000fe40000201000 */
[----:B------:R-:W-:-:S03]  /*76e0*/  SHF.L.U32 R32, R95, 0x10, RZ ;  /* 0x000000105f207819 */ /* 0x000fc600000006ff */
[----:B------:R-:W-:Y:S02]  /*76f0*/  FFMA.FTZ R33, R33, R206, 1.1641532182693481445e-10 ;  /* 0x2f00000021217423 */ /* 0x000fe400000100ce */
[----:B------:R-:W-:-:S03]  /*7700*/  FMUL.FTZ R32, R32, UR5 ;  /* 0x0000000520207c20 */ /* 0x000fc60008410000 */
[----:B------:R-:W-:Y:S02]  /*7710*/  FSETP.GTU.FTZ.AND P5, PT, R33, UR4, PT ;  /* 0x0000000421007c0b */ /* 0x000fe4000bfbc000 */
[----:B------:R-:W-:Y:S01]  /*7720*/  FSEL R33, R34, RZ, P4 ;  /* 0x000000ff22217208 */ /* 0x000fe20002000000 */
[----:B------:R-:W-:Y:S01]  /*7730*/  IMAD.MOV.U32 R34, RZ, RZ, 0x2 ;  /* 0x00000002ff227424 */ /* 0x000fe200078e00ff */
        /* <DEDUP_REMOVED lines=15> */
.L_x_11785:
        /* <DEDUP_REMOVED lines=12> */
.L_x_11786:
        /* <DEDUP_REMOVED lines=43> */
.L_x_11784:
        /* <DEDUP_REMOVED lines=17> */
.L_x_11788:
        /* <DEDUP_REMOVED lines=14> */
.L_x_11789:
        /* <DEDUP_REMOVED lines=43> */
.L_x_11787:
[----:B------:R-:W-:Y:S02]  /*8040*/  I2FP.F32.U32 R33, R32 ;  /* 0x0000002000217245 */ /* 0x000fe40000201000 */
[----:B------:R-:W-:Y:S02]  /*8050*/  SHF.L.U32 R36, R36, 0x10, RZ ;  /* 0x0000001024247819 */ /* 0x000fe400000006ff */
[----:B------:R-:W-:Y:S01]  /*8060*/  FSEL R83, R83, RZ, P5 ;  /* 0x000000ff53537208 */ /* 0x000fe20002800000 */
[----:B------:R-:W-:Y:S02]  /*8070*/  FFMA.FTZ R33, R33, R206, 1.1641532182693481445e-10 ;  /* 0x2f00000021217423 */ /* 0x000fe400000100ce */
[----:B------:R-:W-:-:S03]  /*8080*/  FMUL.FTZ R36, R36, UR5 ;  /* 0x0000000524247c20 */ /* 0x000fc60008410000 */
[----:B------:R-:W-:-:S04]  /*8090*/  FSETP.GTU.FTZ.AND P6, PT, R33, UR4, PT ;  /* 0x0000000421007c0b */ /* 0x000fc8000bfdc000 */
[----:B------:R-:W-:Y:S02]  /*80a0*/  FSEL R36, R36, RZ, !P6 ;  /* 0x000000ff24247208 */ /* 0x000fe40007000000 */
[----:B------:R-:W-:-:S03]  /*80b0*/  SEL R194, RZ, 0x1, P6 ;  /* 0x00000001ffc27807 */ /* 0x000fc60003000000 */
[----:B------:R-:W-:-:S04]  /*80c0*/  FADD.FTZ R83, R36, R83 ;  /* 0x0000005324537221 */ /* 0x000fc80000010000 */
[----:B------:R-:W-:-:S07]  /*80d0*/  @P1 FADD.FTZ R83, R87, R83 ;  /* 0x0000005357531221 */ /* 0x000fce0000010000 */
.L_x_11741:
[----:B------:R-:W0:Y:S01]  /*80e0*/  LDC.64 R200, c[0x0][0x3a8] ;  /* 0x0000ea00ffc87b82 */ /* 0x000e220000000a00 */
[----:B------:R-:W-:Y:S01]  /*80f0*/  SEL R35, RZ, 0x100, !P0 ;  /* 0x00000100ff237807 */ /* 0x000fe20004000000 */
[----:B------:R-:W-:Y:S01]  /*8100*/  VIADD R207, R203, 0x80 ;  /* 0x00000080cbcf7836 */ /* 0x000fe20000000000 */
[----:B------:R-:W-:Y:S02]  /*8110*/  ISETP.NE.U32.AND P0, PT, RZ, UR12, PT ;  /* 0x0000000cff007c0c */ /* 0x000fe4000bf05070 */
[----:B------:R-:W-:Y:S02]  /*8120*/  SEL R41, RZ, 0x1000000, !P5 ;  /* 0x01000000ff297807 */ /* 0x000fe40006800000 */
[----:B------:R-:W-:Y:S01]  /*8130*/  SEL R40, RZ, 0x10000, !P4 ;  /* 0x00010000ff287807 */ /* 0x000fe20006000000 */
[----:B------:R-:W1:Y:S01]  /*8140*/  LDC.64 R188, c[0x0][0x3b0] ;  /* 0x0000ec00ffbc7b82 */ /* 0x000e620000000a00 */
[----:B------:R-:W-:Y:S02]  /*8150*/  ISETP.NE.AND P5, PT, R43, RZ, PT ;  /* 0x000000ff2b00720c */ /* 0x000fe40003fa5270 */
[----:B------:R-:W-:-:S02]  /*8160*/  ISETP.NE.AND P4, PT, R53, RZ, PT ;  /* 0x000000ff3500720c */ /* 0x000fc40003f85270 */
[----:B------:R-:W-:Y:S02]  /*8170*/  ISETP.NE.AND.EX P0, PT, RZ, UR13, PT, P0 ;  /* 0x0000000dff007c0c */ /* 0x000fe4000bf05300 */
[----:B------:R-:W-:Y:S01]  /*8180*/  SEL R34, RZ, 0x1000000, !P2 ;  /* 0x01000000ff227807 */ /* 0x000fe20005000000 */
[----:B------:R-:W2:Y:S01]  /*8190*/  @P1 LDC.64 R36, c[0x0][0x3a0] ;  /* 0x0000e800ff241b82 */ /* 0x000ea20000000a00 */
[----:B------:R-:W-:Y:S02]  /*81a0*/  SEL R33, RZ, 0x10000, !P4 ;  /* 0x00010000ff217807 */ /* 0x000fe40006000000 */
[----:B------:R-:W-:Y:S02]  /*81b0*/  SEL R32, RZ, 0x100, !P5 ;  /* 0x00000100ff207807 */ /* 0x000fe40006800000 */
[----:B------:R-:W-:Y:S02]  /*81c0*/  ISETP.NE.AND P6, PT, R52, RZ, PT ;  /* 0x000000ff3400720c */ /* 0x000fe40003fc5270 */
[----:B------:R-:W-:-:S02]  /*81d0*/  LOP3.LUT R32, R32, R34, R33, 0xfe, !PT ;  /* 0x0000002220207212 */ /* 0x000fc400078efe21 */
[----:B------:R-:W-:Y:S01]  /*81e0*/  LOP3.LUT R35, R35, R41, R40, 0xfe, !PT ;  /* 0x0000002923237212 */ /* 0x000fe200078efe28 */
[----:B0-----:R-:W-:Y:S01]  /*81f0*/  IMAD.WIDE.U32 R40, R203, 0x20, R200 ;  /* 0x00000020cb287825 */ /* 0x001fe200078e00c8 */
[----:B------:R-:W-:Y:S01]  /*8200*/  SEL R34, RZ, 0x1, !P3 ;  /* 0x00000001ff227807 */ /* 0x000fe20005800000 */
[----:B------:R-:W0:Y:S01]  /*8210*/  @P0 LDC.64 R38, c[0x0][0x398] ;  /* 0x0000e600ff260b82 */ /* 0x000e220000000a00 */
[----:B------:R-:W-:Y:S02]  /*8220*/  SEL R33, RZ, 0x1, !P6 ;  /* 0x00000001ff217807 */ /* 0x000fe40007000000 */
[----:B------:R-:W-:Y:S01]  /*8230*/  LOP3.LUT R35, R35, R34, RZ, 0xfc, !PT ;  /* 0x0000002223237212 */ /* 0x000fe200078efcff */
[----:B-1----:R-:W-:Y:S01]  /*8240*/  IMAD.WIDE.U32 R44, R203, 0x8, R188 ;  /* 0x00000008cb2c7825 */ /* 0x002fe200078e00bc */
[----:B------:R-:W-:Y:S01]  /*8250*/  LOP3.LUT R34, R32, R33, RZ, 0xfc, !PT ;  /* 0x0000002120227212 */ /* 0x000fe200078efcff */
[----:B------:R1:W-:Y:S02]  /*8260*/  STG.E.128 desc[UR8][R40.64], R76 ;  /* 0x0000004c28007986 */ /* 0x0003e4000c101d08 */
[----:B------:R-:W-:-:S02]  /*8270*/  IMAD.WIDE.U32 R32, R207, 0x10, R152 ;  /* 0x00000010cf207825 */ /* 0x000fc400078e0098 */
[----:B------:R1:W-:Y:S02]  /*8280*/  STG.E.128 desc[UR8][R40.64+0x10], R80 ;  /* 0x0000105028007986 */ /* 0x0003e4000c101d08 */
[C---:B--2---:R-:W-:Y:S02]  /*8290*/  @P1 IMAD.WIDE.U32 R36, R207.reuse, 0x20, R36 ;  /* 0x00000020cf241825 */ /* 0x044fe400078e0024 */
[----:B------:R1:W-:Y:S02]  /*82a0*/  STG.E.64 desc[UR8][R44.64], R34 ;  /* 0x000000222c007986 */ /* 0x0003e4000c101b08 */
[----:B0-----:R-:W-:Y:S01]  /*82b0*/  @P0 IMAD.WIDE.U32 R38, R207, 0x10, R38 ;  /* 0x00000010cf260825 */ /* 0x001fe200078e0026 */
[----:B-1----:R-:W-:Y:S06]  /*82c0*/  @!P0 BRA `(.L_x_11790) ;  /* 0x0000000000508947 */ /* 0x002fec0003800000 */
[----:B------:R-:W-:Y:S01]  /*82d0*/  IMAD.U32 R41, R193, 0x10000, RZ ;  /* 0x00010000c1297824 */ /* 0x000fe200078e00ff */
        /* <DEDUP_REMOVED lines=19> */
.L_x_11790:
[----:B------:R1:W5:Y:S04]  /*8410*/  @P0 LDG.E.128 R92, desc[UR8][R38.64] ;  /* 0x00000008265c0981 */ /* 0x000368000c1e1d00 */
[----:B------:R1:W5:Y:S04]  /*8420*/  @P1 LDG.E.128 R88, desc[UR8][R36.64] ;  /* 0x0000000824581981 */ /* 0x000368000c1e1d00 */
[----:B------:R1:W5:Y:S04]  /*8430*/  @P1 LDG.E.128 R84, desc[UR8][R36.64+0x10] ;  /* 0x0000100824541981 */ /* 0x000368000c1e1d00 */
[----:B0-----:R-:W5:Y:S01]  /*8440*/  LDG.E.128 R32, desc[UR8][R32.64] ;  /* 0x0000000820207981 */ /* 0x001f62000c1e1d00 */
[----:B------:R-:W-:Y:S05]  /*8450*/  @!P0 BRA `(.L_x_11791) ;  /* 0x0000004800f08947 */ /* 0x000fea0003800000 */
[----:B------:R-:W-:Y:S01]  /*8460*/  ISETP.NE.AND P2, PT, R49, 0x1, PT ;  /* 0x000000013100780c */ /* 0x000fe20003f45270 */
[----:B------:R-:W-:Y:S01]  /*8470*/  IMAD.MOV.U32 R43, RZ, RZ, 0x2 ;  /* 0x00000002ff2b7424 */ /* 0x000fe200078e00ff */
[----:B-----5:R-:W-:Y:S01]  /*8480*/  PRMT R40, R95, 0x7632, R40 ;  /* 0x000076325f287816 */ /* 0x020fe20000000028 */
[----:B------:R-:W-:Y:S01]  /*8490*/  IMAD.MOV.U32 R46, RZ, RZ, R42 ;  /* 0x000000ffff2e7224 */ /* 0x000fe200078e002a */
[----:B-1----:R-:W-:Y:S02]  /*84a0*/  PRMT R36, R94, 0x7632, R36 ;  /* 0x000076325e247816 */ /* 0x002fe40000000024 */
        /* <DEDUP_REMOVED lines=14> */
.L_x_11793:
        /* <DEDUP_REMOVED lines=12> */
.L_x_11794:
        /* <DEDUP_REMOVED lines=42> */
.L_x_11792:
[----:B------:R-:W-:Y:S01]  /*88f0*/  I2FP.F32.U32 R39, R39 ;  /* 0x0000002700277245 */ /* 0x000fe20000201000 */
[----:B------:R-:W-:Y:S01]  /*8900*/  IMAD.MOV.U32 R42, RZ, RZ, 0x2 ;  /* 0x00000002ff2a7424 */ /* 0x000fe200078e00ff */
[----:B------:R-:W-:Y:S02]  /*8910*/  ISETP.NE.AND P2, PT, R43, 0x1, PT ;  /* 0x000000012b00780c */ /* 0x000fe40003f45270 */
[----:B------:R-:W-:Y:S01]  /*8920*/  LOP3.LUT R199, R199, 0xffffffef, RZ, 0xc0, !PT ;  /* 0xffffffefc7c77812 */ /* 0x000fe200078ec0ff */
[----:B------:R-:W-:Y:S01]  /*8930*/  FFMA.FTZ R39, R39, R206, 1.1641532182693481445e-10 ;  /* 0x2f00000027277423 */ /* 0x000fe200000100ce */
[----:B------:R-:W-:-:S04]  /*8940*/  MOV R41, R184 ;  /* 0x000000b800297202 */ /* 0x000fc80000000f00 */
[----:B------:R-:W-:Y:S01]  /*8950*/  FSETP.LE.FTZ.AND P4, PT, R39, UR4, PT ;  /* 0x0000000427007c0b */ /* 0x000fe2000bf93000 */
[C---:B------:R-:W-:Y:S01]  /*8960*/  IMAD.U32 R39, R32.reuse, 0x10000, RZ ;  /* 0x0001000020277824 */ /* 0x040fe200078e00ff */
[----:B------:R-:W-:-:S03]  /*8970*/  PRMT R32, R32, 0x7632, R32 ;  /* 0x0000763220207816 */ /* 0x000fc60000000020 */
[----:B------:R-:W-:-:S08]  /*8980*/  FMUL.FTZ R47, R39, UR5 ;  /* 0x00000005272f7c20 */ /* 0x000fd00008410000 */
        /* <DEDUP_REMOVED lines=10> */
.L_x_11796:
        /* <DEDUP_REMOVED lines=12> */
.L_x_11797:
        /* <DEDUP_REMOVED lines=42> */
.L_x_11795:
[----:B------:R-:W-:Y:S01]  /*8d90*/  I2FP.F32.U32 R39, R41 ;  /* 0x0000002900277245 */ /* 0x000fe20000201000 */
[----:B------:R-:W-:Y:S01]  /*8da0*/  IMAD.U32 R41, R92, 0x10000, RZ ;  /* 0x000100005c297824 */ /* 0x000fe200078e00ff */
[----:B------:R-:W-:-:S03]  /*8db0*/  ISETP.NE.AND P3, PT, R42, 0x1, PT ;  /* 0x000000012a00780c */ /* 0x000fc60003f65270 */
[----:B------:R-:W-:Y:S01]  /*8dc0*/  FFMA.FTZ R39, R39, R206, 1.1641532182693481445e-10 ;  /* 0x2f00000027277423 */ /* 0x000fe200000100ce */
[----:B------:R-:W-:-:S04]  /*8dd0*/  FMUL.FTZ R41, R41, UR5 ;  /* 0x0000000529297c20 */ /* 0x000fc80008410000 */
[----:B------:R-:W-:Y:S02]  /*8de0*/  FSETP.GTU.FTZ.AND P2, PT, R39, UR4, PT ;  /* 0x0000000427007c0b */ /* 0x000fe4000bf5c000 */
[----:B------:R-:W-:Y:S02]  /*8df0*/  FSEL R39, R47, RZ, P4 ;  /* 0x000000ff2f277208 */ /* 0x000fe40002000000 */
        /* <DEDUP_REMOVED lines=15> */
.L_x_11799:
        /* <DEDUP_REMOVED lines=12> */
.L_x_11800:
        /* <DEDUP_REMOVED lines=43> */
.L_x_11798:
[----:B------:R-:W-:Y:S01]  /*9260*/  I2FP.F32.U32 R39, R39 ;  /* 0x0000002700277245 */ /* 0x000fe20000201000 */
[----:B------:R-:W-:Y:S01]  /*9270*/  IMAD.U32 R32, R32, 0x10000, RZ ;  /* 0x0001000020207824 */ /* 0x000fe200078e00ff */
[----:B------:R-:W-:Y:S01]  /*9280*/  ISETP.NE.AND P2, PT, R41, 0x1, PT ;  /* 0x000000012900780c */ /* 0x000fe20003f45270 */
[----:B------:R-:W-:Y:S01]  /*9290*/  IMAD.MOV.U32 R42, RZ, RZ, 0x2 ;  /* 0x00000002ff2a7424 */ /* 0x000fe200078e00ff */
[----:B------:R-:W-:Y:S01]  /*92a0*/  LOP3.LUT R199, R199, 0xfffffff7, RZ, 0xc0, !PT ;  /* 0xfffffff7c7c77812 */ /* 0x000fe200078ec0ff */
[----:B------:R-:W-:Y:S01]  /*92b0*/  FFMA.FTZ R39, R39, R206, 1.1641532182693481445e-10 ;  /* 0x2f00000027277423 */ /* 0x000fe200000100ce */
[----:B------:R-:W-:-:S04]  /*92c0*/  FMUL.FTZ R32, R32, UR5 ;  /* 0x0000000520207c20 */ /* 0x000fc80008410000 */
[----:B------:R-:W-:Y:S01]  /*92d0*/  FSETP.LE.FTZ.AND P4, PT, R39, UR4, PT ;  /* 0x0000000427007c0b */ /* 0x000fe2000bf93000 */
        /* <DEDUP_REMOVED lines=11> */
.L_x_11802:
        /* <DEDUP_REMOVED lines=12> */
.L_x_11803:
        /* <DEDUP_REMOVED lines=43> */
.L_x_11801:
[----:B------:R-:W-:Y:S01]  /*9700*/  I2FP.F32.U32 R39, R39 ;  /* 0x0000002700277245 */ /* 0x000fe20000201000 */
[----:B------:R-:W-:Y:S01]  /*9710*/  IMAD.U32 R38, R38, 0x10000, RZ ;  /* 0x0001000026267824 */ /* 0x000fe200078e00ff */
[----:B------:R-:W-:Y:S01]  /*9720*/  ISETP.NE.AND P3, PT, R42, 0x1, PT ;  /* 0x000000012a00780c */ /* 0x000fe20003f65270 */
[----:B------:R-:W-:Y:S01]  /*9730*/  HFMA2 R41, -RZ, RZ, 0, 1.1920928955078125e-07 ;  /* 0x00000002ff297431 */ /* 0x000fe200000001ff */
[----:B------:R-:W-:Y:S01]  /*9740*/  FSEL R73, R32, RZ, P4 ;  /* 0x000000ff20497208 */ /* 0x000fe20002000000 */
[----:B------:R-:W-:Y:S01]  /*9750*/  FFMA.FTZ R39, R39, R206, 1.1641532182693481445e-10 ;  /* 0x2f00000027277423 */ /* 0x000fe200000100ce */
[----:B------:R-:W-:Y:S01]  /*9760*/  FMUL.FTZ R38, R38, UR5 ;  /* 0x0000000526267c20 */ /* 0x000fe20008410000 */
[----:B------:R-:W-:-:S03]  /*9770*/  IMAD.MOV.U32 R32, RZ, RZ, R184 ;  /* 0x000000ffff207224 */ /* 0x000fc600078e00b8 */
[----:B------:R-:W-:-:S04]  /*9780*/  FSETP.GTU.FTZ.AND P2, PT, R39, UR4, PT ;  /* 0x0000000427007c0b */ /* 0x000fc8000bf5c000 */
[----:B------:R-:W-:Y:S02]  /*9790*/  FSEL R38, R38, RZ, !P2 ;  /* 0x000000ff26267208 */ /* 0x000fe40005000000 */
[----:B------:R-:W-:-:S03]  /*97a0*/  SEL R186, RZ, 0x1, P2 ;  /* 0x00000001ffba7807 */ /* 0x000fc60001000000 */
[----:B------:R-:W-:-:S04]  /*97b0*/  FADD.FTZ R73, R38, R73 ;  /* 0x0000004926497221 */ /* 0x000fc80000010000 */
        /* <DEDUP_REMOVED lines=10> */
.L_x_11805:
        /* <DEDUP_REMOVED lines=12> */
.L_x_11806:
        /* <DEDUP_REMOVED lines=43> */
.L_x_11804:
        /* <DEDUP_REMOVED lines=9> */
[----:B------:R-:W-:-:S13]  /*9c60*/  FSETP.LE.FTZ.AND P4, PT, R39, UR4, PT ;  /* 0x0000000427007c0b */ /* 0x000fda000bf93000 */
        /* <DEDUP_REMOVED lines=10> */
.L_x_11808:
        /* <DEDUP_REMOVED lines=12> */
.L_x_11809:
        /* <DEDUP_REMOVED lines=43> */
.L_x_11807:
[----:B------:R-:W-:Y:S01]  /*a080*/  I2FP.F32.U32 R39, R38 ;  /* 0x0000002600277245 */ /* 0x000fe20000201000 */
[----:B------:R-:W-:Y:S01]  /*a090*/  IMAD.U32 R38, R93, 0x10000, RZ ;  /* 0x000100005d267824 */ /* 0x000fe200078e00ff */
[----:B------:R-:W-:Y:S01]  /*a0a0*/  ISETP.NE.AND P3, PT, R42, 0x1, PT ;  /* 0x000000012a00780c */ /* 0x000fe20003f65270 */
[----:B------:R-:W-:Y:S02]  /*a0b0*/  HFMA2 R43, -RZ, RZ, 0, 1.1920928955078125e-07 ;  /* 0x00000002ff2b7431 */ /* 0x000fe400000001ff */
[----:B------:R-:W-:Y:S01]  /*a0c0*/  FFMA.FTZ R39, R39, R206, 1.1641532182693481445e-10 ;  /* 0x2f00000027277423 */ /* 0x000fe200000100ce */
[----:B------:R-:W-:-:S04]  /*a0d0*/  FMUL.FTZ R38, R38, UR5 ;  /* 0x0000000526267c20 */ /* 0x000fc80008410000 */
[----:B------:R-:W-:Y:S02]  /*a0e0*/  FSETP.GTU.FTZ.AND P2, PT, R39, UR4, PT ;  /* 0x0000000427007c0b */ /* 0x000fe4000bf5c000 */
[----:B------:R-:W-:Y:S01]  /*a0f0*/  FSEL R39, R32, RZ, P4 ;  /* 0x000000ff20277208 */ /* 0x000fe20002000000 */
[----:B------:R-:W-:Y:S01]  /*a100*/  IMAD.MOV.U32 R32, RZ, RZ, R184 ;  /* 0x000000ffff207224 */ /* 0x000fe200078e00b8 */
        /* <DEDUP_REMOVED lines=13> */
.L_x_11811:
        /* <DEDUP_REMOVED lines=12> */
.L_x_11812:
        /* <DEDUP_REMOVED lines=43> */
.L_x_11810:
[----:B------:R-:W-:Y:S01]  /*a550*/  I2FP.F32.U32 R39, R32 ;  /* 0x0000002000277245 */ /* 0x000fe20000201000 */
[----:B------:R-:W-:Y:S01]  /*a560*/  IMAD.U32 R33, R33, 0x10000, RZ ;  /* 0x0001000021217824 */ /* 0x000fe200078e00ff */
[----:B------:R-:W-:Y:S01]  /*a570*/  ISETP.NE.AND P2, PT, R43, 0x1, PT ;  /* 0x000000012b00780c */ /* 0x000fe20003f45270 */
[----:B------:R-:W-:Y:S01]  /*a580*/  IMAD.MOV.U32 R38, RZ, RZ, R184 ;  /* 0x000000ffff267224 */ /* 0x000fe200078e00b8 */
[----:B------:R-:W-:Y:S01]  /*a590*/  LOP3.LUT R199, R199, 0xfffffffd, RZ, 0xc0, !PT ;  /* 0xfffffffdc7c77812 */ /* 0x000fe200078ec0ff */
[----:B------:R-:W-:Y:S01]  /*a5a0*/  FFMA.FTZ R39, R39, R206, 1.1641532182693481445e-10 ;  /* 0x2f00000027277423 */ /* 0x000fe200000100ce */
[----:B------:R-:W-:-:S04]  /*a5b0*/  FMUL.FTZ R41, R33, UR5 ;  /* 0x0000000521297c20 */ /* 0x000fc80008410000 */
[----:B------:R-:W-:Y:S01]  /*a5c0*/  FSETP.LE.FTZ.AND P4, PT, R39, UR4, PT ;  /* 0x0000000427007c0b */ /* 0x000fe2000bf93000 */
        /* <DEDUP_REMOVED lines=11> */
.L_x_11814:
        /* <DEDUP_REMOVED lines=12> */
.L_x_11815:
        /* <DEDUP_REMOVED lines=43> */
.L_x_11813:
[----:B------:R-:W-:Y:S01]  /*a9f0*/  I2FP.F32.U32 R33, R38 ;  /* 0x0000002600217245 */ /* 0x000fe20000201000 */
[----:B------:R-:W-:Y:S01]  /*aa00*/  IMAD.U32 R37, R37, 0x10000, RZ ;  /* 0x0001000025257824 */ /* 0x000fe200078e00ff */
[----:B------:R-:W-:Y:S01]  /*aa10*/  FSEL R32, R41, RZ, P4 ;  /* 0x000000ff29207208 */ /* 0x000fe20002000000 */
[----:B------:R-:W-:Y:S02]  /*aa20*/  HFMA2 R38, -RZ, RZ, 0, 1.1920928955078125e-07 ;  /* 0x00000002ff267431 */ /* 0x000fe400000001ff */
        /* <DEDUP_REMOVED lines=18> */
.L_x_11817:
        /* <DEDUP_REMOVED lines=12> */
.L_x_11818:
        /* <DEDUP_REMOVED lines=43> */
.L_x_11816:
[----:B------:R-:W-:Y:S01]  /*aec0*/  ISETP.NE.AND P3, PT, R38, 0x1, PT ;  /* 0x000000012600780c */ /* 0x000fe20003f65270 */
[----:B------:R-:W-:Y:S01]  /*aed0*/  IMAD.MOV.U32 R39, RZ, RZ, 0x2 ;  /* 0x00000002ff277424 */ /* 0x000fe200078e00ff */
[----:B------:R-:W-:Y:S01]  /*aee0*/  I2FP.F32.U32 R33, R32 ;  /* 0x0000002000217245 */ /* 0x000fe20000201000 */
[C---:B------:R-:W-:Y:S01]  /*aef0*/  IMAD.U32 R32, R34.reuse, 0x10000, RZ ;  /* 0x0001000022207824 */ /* 0x040fe200078e00ff */
[----:B------:R-:W-:-:S03]  /*af00*/  PRMT R34, R34, 0x7632, R34 ;  /* 0x0000763222227816 */ /* 0x000fc60000000022 */
[----:B------:R-:W-:Y:S01]  /*af10*/  FFMA.FTZ R33, R33, R206, 1.1641532182693481445e-10 ;  /* 0x2f00000021217423 */ /* 0x000fe200000100ce */
[----:B------:R-:W-:-:S04]  /*af20*/  FMUL.FTZ R37, R32, UR5 ;  /* 0x0000000520257c20 */ /* 0x000fc80008410000 */
[----:B------:R-:W-:Y:S01]  /*af30*/  FSETP.LE.FTZ.AND P2, PT, R33, UR4, PT ;  /* 0x0000000421007c0b */ /* 0x000fe2000bf53000 */
[----:B------:R-:W-:Y:S01]  /*af40*/  IMAD.MOV.U32 R33, RZ, RZ, R184 ;  /* 0x000000ffff217224 */ /* 0x000fe200078e00b8 */
        /* <DEDUP_REMOVED lines=9> */
.L_x_11820:
        /* <DEDUP_REMOVED lines=12> */
.L_x_11821:
        /* <DEDUP_REMOVED lines=43> */
.L_x_11819:
[----:B------:R-:W-:Y:S01]  /*b350*/  I2FP.F32.U32 R33, R33 ;  /* 0x0000002100217245 */ /* 0x000fe20000201000 */
[----:B------:R-:W-:-:S04]  /*b360*/  IMAD.U32 R32, R94, 0x10000, RZ ;  /* 0x000100005e207824 */ /* 0x000fc800078e00ff */
[----:B------:R-:W-:Y:S01]  /*b370*/  FFMA.FTZ R33, R33, R206, 1.1641532182693481445e-10 ;  /* 0x2f00000021217423 */ /* 0x000fe200000100ce */
[----:B------:R-:W-:-:S04]  /*b380*/  FMUL.FTZ R32, R32, UR5 ;  /* 0x0000000520207c20 */ /* 0x000fc80008410000 */
[----:B------:R-:W-:Y:S02]  /*b390*/  FSETP.GTU.FTZ.AND P3, PT, R33, UR4, PT ;  /* 0x0000000421007c0b */ /* 0x000fe4000bf7c000 */
[----:B------:R-:W-:Y:S01]  /*b3a0*/  FSEL R33, R37, RZ, P2 ;  /* 0x000000ff25217208 */ /* 0x000fe20001000000 */
[----:B------:R-:W-:Y:S01]  /*b3b0*/  HFMA2 R37, -RZ, RZ, 0, 1.1920928955078125e-07 ;  /* 0x00000002ff257431 */ /* 0x000fe200000001ff */
[----:B------:R-:W-:Y:S01]  /*b3c0*/  FSEL R68, R32, RZ, !P3 ;  /* 0x000000ff20447208 */ /* 0x000fe20005800000 */
[----:B------:R-:W-:Y:S01]  /*b3d0*/  IMAD.MOV.U32 R32, RZ, RZ, R184 ;  /* 0x000000ffff207224 */ /* 0x000fe200078e00b8 */
        /* <DEDUP_REMOVED lines=13> */
.L_x_11823:
        /* <DEDUP_REMOVED lines=12> */
.L_x_11824:
        /* <DEDUP_REMOVED lines=43> */
.L_x_11822:
[----:B------:R-:W-:Y:S01]  /*b820*/  ISETP.NE.AND P4, PT, R37, 0x1, PT ;  /* 0x000000012500780c */ /* 0x000fe20003f85270 */
[----:B------:R-:W-:Y:S01]  /*b830*/  IMAD.U32 R34, R34, 0x10000, RZ ;  /* 0x0001000022227824 */ /* 0x000fe200078e00ff */
[----:B------:R-:W-:Y:S01]  /*b840*/  I2FP.F32.U32 R33, R32 ;  /* 0x0000002000217245 */ /* 0x000fe20000201000 */
[----:B------:R-:W-:Y:S02]  /*b850*/  IMAD.MOV.U32 R38, RZ, RZ, 0x2 ;  /* 0x00000002ff267424 */ /* 0x000fe400078e00ff */
[----:B------:R-:W-:Y:S01]  /*b860*/  FMUL.FTZ R34, R34, UR5 ;  /* 0x0000000522227c20 */ /* 0x000fe20008410000 */
        /* <DEDUP_REMOVED lines=12> */
.L_x_11826:
        /* <DEDUP_REMOVED lines=12> */
.L_x_11827:
        /* <DEDUP_REMOVED lines=43> */
.L_x_11825:
[----:B------:R-:W-:Y:S01]  /*bca0*/  I2FP.F32.U32 R33, R32 ;  /* 0x0000002000217245 */ /* 0x000fe20000201000 */
[----:B------:R-:W-:Y:S01]  /*bcb0*/  IMAD.U32 R36, R36, 0x10000, RZ ;  /* 0x0001000024247824 */ /* 0x000fe200078e00ff */
[----:B------:R-:W-:Y:S01]  /*bcc0*/  FSEL R69, R34, RZ, P3 ;  /* 0x000000ff22457208 */ /* 0x000fe20001800000 */
[----:B------:R-:W-:Y:S02]  /*bcd0*/  HFMA2 R34, -RZ, RZ, 0, 1.1920928955078125e-07 ;  /* 0x00000002ff227431 */ /* 0x000fe400000001ff */
        /* <DEDUP_REMOVED lines=18> */
.L_x_11829:
        /* <DEDUP_REMOVED lines=12> */
.L_x_11830:
        /* <DEDUP_REMOVED lines=43> */
.L_x_11828:
[----:B------:R-:W-:Y:S01]  /*c170*/  ISETP.NE.AND P5, PT, R34, 0x1, PT ;  /* 0x000000012200780c */ /* 0x000fe20003fa5270 */
[----:B------:R-:W-:Y:S01]  /*c180*/  IMAD.MOV.U32 R36, RZ, RZ, 0x2 ;  /* 0x00000002ff247424 */ /* 0x000fe200078e00ff */
[----:B------:R-:W-:Y:S01]  /*c190*/  I2FP.F32.U32 R33, R32 ;  /* 0x0000002000217245 */ /* 0x000fe20000201000 */
[C---:B------:R-:W-:Y:S01]  /*c1a0*/  IMAD.U32 R32, R35.reuse, 0x10000, RZ ;  /* 0x0001000023207824 */ /* 0x040fe200078e00ff */
[----:B------:R-:W-:Y:S01]  /*c1b0*/  PRMT R41, R35, 0x7632, R41 ;  /* 0x0000763223297816 */ /* 0x000fe20000000029 */
[----:B------:R-:W-:Y:S02]  /*c1c0*/  IMAD.MOV.U32 R35, RZ, RZ, R184 ;  /* 0x000000ffff237224 */ /* 0x000fe400078e00b8 */
[----:B------:R-:W-:Y:S01]  /*c1d0*/  FFMA.FTZ R33, R33, R206, 1.1641532182693481445e-10 ;  /* 0x2f00000021217423 */ /* 0x000fe200000100ce */
[----:B------:R-:W-:-:S04]  /*c1e0*/  FMUL.FTZ R44, R32, UR5 ;  /* 0x00000005202c7c20 */ /* 0x000fc80008410000 */
        /* <DEDUP_REMOVED lines=10> */
.L_x_11832:
        /* <DEDUP_REMOVED lines=12> */
.L_x_11833:
        /* <DEDUP_REMOVED lines=43> */
.L_x_11831:
[----:B------:R-:W-:Y:S01]  /*c600*/  I2FP.F32.U32 R33, R35 ;  /* 0x0000002300217245 */ /* 0x000fe20000201000 */
[----:B------:R-:W-:Y:S02]  /*c610*/  IMAD.U32 R32, R95, 0x10000, RZ ;  /* 0x000100005f207824 */ /* 0x000fe400078e00ff */
[----:B------:R-:W-:Y:S02]  /*c620*/  HFMA2 R34, -RZ, RZ, 0, 1.1920928955078125e-07 ;  /* 0x00000002ff227431 */ /* 0x000fe400000001ff */
[----:B------:R-:W-:Y:S01]  /*c630*/  FFMA.FTZ R33, R33, R206, 1.1641532182693481445e-10 ;  /* 0x2f00000021217423 */ /* 0x000fe200000100ce */
[----:B------:R-:W-:-:S04]  /*c640*/  FMUL.FTZ R32, R32, UR5 ;  /* 0x0000000520207c20 */ /* 0x000fc80008410000 */
[----:B------:R-:W-:Y:S02]  /*c650*/  FSETP.GTU.FTZ.AND P5, PT, R33, UR4, PT ;  /* 0x0000000421007c0b */ /* 0x000fe4000bfbc000 */
[----:B------:R-:W-:Y:S02]  /*c660*/  FSEL R33, R44, RZ, P4 ;  /* 0x000000ff2c217208 */ /* 0x000fe40002000000 */
        /* <DEDUP_REMOVED lines=15> */
.L_x_11835:
        /* <DEDUP_REMOVED lines=12> */
.L_x_11836:
        /* <DEDUP_REMOVED lines=43> */
.L_x_11834:
        /* <DEDUP_REMOVED lines=17> */
.L_x_11838:
[----:B------:R-:W-:-:S04]  /*cbe0*/  IADD3 R197, PT, PT, R197, 0x1, RZ ;  /* 0x00000001c5c57810 */ /* 0x000fc80007ffe0ff */
        /* <DEDUP_REMOVED lines=13> */
.L_x_11839:
        /* <DEDUP_REMOVED lines=43> */
.L_x_11837:
[----:B------:R-:W-:Y:S01]  /*cf70*/  I2FP.F32.U32 R33, R32 ;  /* 0x0000002000217245 */ /* 0x000fe20000201000 */
[----:B------:R-:W-:Y:S01]  /*cf80*/  IMAD.U32 R40, R40, 0x10000, RZ ;  /* 0x0001000028287824 */ /* 0x000fe200078e00ff */
[----:B------:R-:W-:-:S03]  /*cf90*/  FSEL R71, R41, RZ, P5 ;  /* 0x000000ff29477208 */ /* 0x000fc60002800000 */
[----:B------:R-:W-:Y:S01]  /*cfa0*/  FFMA.FTZ R33, R33, R206, 1.1641532182693481445e-10 ;  /* 0x2f00000021217423 */ /* 0x000fe200000100ce */
[----:B------:R-:W-:-:S04]  /*cfb0*/  FMUL.FTZ R40, R40, UR5 ;  /* 0x0000000528287c20 */ /* 0x000fc80008410000 */
[----:B------:R-:W-:-:S04]  /*cfc0*/  FSETP.GTU.FTZ.AND P6, PT, R33, UR4, PT ;  /* 0x0000000421007c0b */ /* 0x000fc8000bfdc000 */
[----:B------:R-:W-:Y:S02]  /*cfd0*/  FSEL R40, R40, RZ, !P6 ;  /* 0x000000ff28287208 */ /* 0x000fe40007000000 */
[----:B------:R-:W-:-:S03]  /*cfe0*/  SEL R194, RZ, 0x1, P6 ;  /* 0x00000001ffc27807 */ /* 0x000fc60003000000 */
[----:B------:R-:W-:-:S04]  /*cff0*/  FADD.FTZ R71, R40, R71 ;  /* 0x0000004728477221 */ /* 0x000fc80000010000 */
[----:B------:R-:W-:Y:S01]  /*d000*/  @P1 FADD.FTZ R71, R87, R71 ;  /* 0x0000004757471221 */ /* 0x000fe20000010000 */
[----:B------:R-:W-:Y:S06]  /*d010*/  BRA `(.L_x_11840) ;  /* 0x00000024009c7947 */ /* 0x000fec0003800000 */
.L_x_11791:
[----:B------:R-:W-:Y:S01]  /*d020*/  ISETP.NE.AND P2, PT, R49, 0x1, PT ;  /* 0x000000013100780c */ /* 0x000fe20003f45270 */
[----:B-1----:R-:W-:Y:S02]  /*d030*/  HFMA2 R38, -RZ, RZ, 0, 1.1920928955078125e-07 ;  /* 0x00000002ff267431 */ /* 0x002fe400000001ff */
        /* <DEDUP_REMOVED lines=13> */
.L_x_11842:
        /* <DEDUP_REMOVED lines=12> */
.L_x_11843:
        /* <DEDUP_REMOVED lines=39> */
[----:B------:R-:W-:Y:S01]  /*d440*/  IMAD.MOV.U32 R36, RZ, RZ, R42 ;  /* 0x000000ffff247224 */ /* 0x000fe200078e002a */
[----:B------:R-:W-:Y:S01]  /*d450*/  LOP3.LUT R4, R38, UR39, R47, 0x96, !PT ;  /* 0x0000002726047c12 */ /* 0x000fe2000f8e962f */
[----:B------:R-:W-:-:S07]  /*d460*/  IMAD.MOV.U32 R38, RZ, RZ, RZ ;  /* 0x000000ffff267224 */ /* 0x000fce00078e00ff */
.L_x_11841:
[----:B------:R-:W-:Y:S01]  /*d470*/  I2FP.F32.U32 R37, R36 ;  /* 0x0000002400257245 */ /* 0x000fe20000201000 */
[----:B-----5:R-:W-:Y:S01]  /*d480*/  IMAD.U32 R44, R32, 0x10000, RZ ;  /* 0x00010000202c7824 */ /* 0x020fe200078e00ff */
[----:B------:R-:W-:Y:S02]  /*d490*/  ISETP.NE.AND P2, PT, R38, 0x1, PT ;  /* 0x000000012600780c */ /* 0x000fe40003f45270 */
[----:B------:R-:W-:Y:S01]  /*d4a0*/  LOP3.LUT R199, R199, 0xffffffef, RZ, 0xc0, !PT ;  /* 0xffffffefc7c77812 */ /* 0x000fe200078ec0ff */
[----:B------:R-:W-:Y:S01]  /*d4b0*/  FFMA.FTZ R37, R37, R206, 1.1641532182693481445e-10 ;  /* 0x2f00000025257423 */ /* 0x000fe200000100ce */
[----:B------:R-:W-:Y:S01]  /*d4c0*/  PRMT R45, R32, 0x7632, R45 ;  /* 0x00007632202d7816 */ /* 0x000fe2000000002d */
[----:B------:R-:W-:Y:S01]  /*d4d0*/  IMAD.MOV.U32 R32, RZ, RZ, R184 ;  /* 0x000000ffff207224 */ /* 0x000fe200078e00b8 */
[----:B------:R-:W-:Y:S02]  /*d4e0*/  MOV R36, 0x2 ;  /* 0x0000000200247802 */ /* 0x000fe40000000f00 */
[----:B------:R-:W-:-:S13]  /*d4f0*/  FSETP.LE.FTZ.AND P3, PT, R37, UR4, PT ;  /* 0x0000000425007c0b */ /* 0x000fda000bf73000 */
        /* <DEDUP_REMOVED lines=10> */
.L_x_11845:
        /* <DEDUP_REMOVED lines=12> */
.L_x_11846:
        /* <DEDUP_REMOVED lines=43> */
.L_x_11844:
[----:B------:R-:W-:Y:S01]  /*d910*/  I2FP.F32.U32 R37, R32 ;  /* 0x0000002000257245 */ /* 0x000fe20000201000 */
[----:B------:R-:W-:Y:S01]  /*d920*/  IMAD.U32 R45, R45, 0x10000, RZ ;  /* 0x000100002d2d7824 */ /* 0x000fe200078e00ff */
[----:B------:R-:W-:Y:S01]  /*d930*/  ISETP.NE.AND P2, PT, R36, 0x1, PT ;  /* 0x000000012400780c */ /* 0x000fe20003f45270 */
[----:B------:R-:W-:Y:S01]  /*d940*/  IMAD.MOV.U32 R38, RZ, RZ, 0x2 ;  /* 0x00000002ff267424 */ /* 0x000fe200078e00ff */
[----:B------:R-:W-:Y:S01]  /*d950*/  LOP3.LUT R199, R199, 0xfffffff7, RZ, 0xc0, !PT ;  /* 0xfffffff7c7c77812 */ /* 0x000fe200078ec0ff */
[----:B------:R-:W-:Y:S01]  /*d960*/  FFMA.FTZ R37, R37, R206, 1.1641532182693481445e-10 ;  /* 0x2f00000025257423 */ /* 0x000fe200000100ce */
[----:B------:R-:W-:-:S04]  /*d970*/  MOV R32, R184 ;  /* 0x000000b800207202 */ /* 0x000fc80000000f00 */
        /* <DEDUP_REMOVED lines=11> */
.L_x_11848:
        /* <DEDUP_REMOVED lines=12> */
.L_x_11849:
        /* <DEDUP_REMOVED lines=43> */
.L_x_11847:
[----:B------:R-:W-:Y:S01]  /*dda0*/  I2FP.F32.U32 R37, R32 ;  /* 0x0000002000257245 */ /* 0x000fe20000201000 */
[----:B------:R-:W-:Y:S01]  /*ddb0*/  IMAD.U32 R47, R33, 0x10000, RZ ;  /* 0x00010000212f7824 */ /* 0x000fe200078e00ff */
[----:B------:R-:W-:Y:S01]  /*ddc0*/  ISETP.NE.AND P2, PT, R38, 0x1, PT ;  /* 0x000000012600780c */ /* 0x000fe20003f45270 */
[----:B------:R-:W-:Y:S01]  /*ddd0*/  IMAD.MOV.U32 R36, RZ, RZ, 0x2 ;  /* 0x00000002ff247424 */ /* 0x000fe200078e00ff */
[----:B------:R-:W-:Y:S01]  /*dde0*/  LOP3.LUT R199, R199, 0xfffffffb, RZ, 0xc0, !PT ;  /* 0xfffffffbc7c77812 */ /* 0x000fe200078ec0ff */
[----:B------:R-:W-:Y:S01]  /*ddf0*/  FFMA.FTZ R37, R37, R206, 1.1641532182693481445e-10 ;  /* 0x2f00000025257423 */ /* 0x000fe200000100ce */
[----:B------:R-:W-:Y:S02]  /*de00*/  PRMT R48, R33, 0x7632, R48 ;  /* 0x0000763221307816 */ /* 0x000fe40000000030 */
[----:B------:R-:W-:Y:S02]  /*de10*/  MOV R32, R184 ;  /* 0x000000b800207202 */ /* 0x000fe40000000f00 */
        /* <DEDUP_REMOVED lines=11> */
.L_x_11851:
        /* <DEDUP_REMOVED lines=12> */
.L_x_11852:
        /* <DEDUP_REMOVED lines=43> */
.L_x_11850:
        /* <DEDUP_REMOVED lines=18> */
.L_x_11854:
        /* <DEDUP_REMOVED lines=12> */
.L_x_11855:
        /* <DEDUP_REMOVED lines=43> */
.L_x_11853:
[----:B------:R-:W-:Y:S01]  /*e6d0*/  ISETP.NE.AND P3, PT, R37, 0x1, PT ;  /* 0x000000012500780c */ /* 0x000fe20003f65270 */
[C---:B------:R-:W-:Y:S01]  /*e6e0*/  IMAD.U32 R49, R34.reuse, 0x10000, RZ ;  /* 0x0001000022317824 */ /* 0x040fe200078e00ff */
[----:B------:R-:W-:Y:S02]  /*e6f0*/  I2FP.F32.U32 R33, R32 ;  /* 0x0000002000217245 */ /* 0x000fe40000201000 */
[----:B------:R-:W-:Y:S01]  /*e700*/  PRMT R50, R34, 0x7632, R50 ;  /* 0x0000763222327816 */ /* 0x000fe20000000032 */
[----:B------:R-:W-:Y:S01]  /*e710*/  IMAD.MOV.U32 R34, RZ, RZ, 0x2 ;  /* 0x00000002ff227424 */ /* 0x000fe200078e00ff */
[----:B------:R-:W-:Y:S01]  /*e720*/  MOV R32, R184 ;  /* 0x000000b800207202 */ /* 0x000fe20000000f00 */
        /* <DEDUP_REMOVED lines=11> */
.L_x_11857:
        /* <DEDUP_REMOVED lines=12> */
.L_x_11858:
        /* <DEDUP_REMOVED lines=43> */
.L_x_11856:
[----:B------:R-:W-:Y:S01]  /*eb50*/  ISETP.NE.AND P4, PT, R34, 0x1, PT ;  /* 0x000000012200780c */ /* 0x000fe20003f85270 */
[----:B------:R-:W-:Y:S01]  /*eb60*/  IMAD.U32 R50, R50, 0x10000, RZ ;  /* 0x0001000032327824 */ /* 0x000fe200078e00ff */
[----:B------:R-:W-:Y:S01]  /*eb70*/  I2FP.F32.U32 R33, R32 ;  /* 0x0000002000217245 */ /* 0x000fe20000201000 */
[----:B------:R-:W-:Y:S01]  /*eb80*/  IMAD.MOV.U32 R36, RZ, RZ, 0x2 ;  /* 0x00000002ff247424 */ /* 0x000fe200078e00ff */
[----:B------:R-:W-:-:S03]  /*eb90*/  MOV R32, R184 ;  /* 0x000000b800207202 */ /* 0x000fc60000000f00 */
        /* <DEDUP_REMOVED lines=11> */
.L_x_11860:
        /* <DEDUP_REMOVED lines=12> */
.L_x_11861:
        /* <DEDUP_REMOVED lines=43> */
.L_x_11859:
[----:B------:R-:W-:Y:S01]  /*efc0*/  ISETP.NE.AND P5, PT, R36, 0x1, PT ;  /* 0x000000012400780c */ /* 0x000fe20003fa5270 */
[C---:B------:R-:W-:Y:S01]  /*efd0*/  IMAD.U32 R70, R35.reuse, 0x10000, RZ ;  /* 0x0001000023467824 */ /* 0x040fe200078e00ff */
[----:B------:R-:W-:Y:S01]  /*efe0*/  I2FP.F32.U32 R33, R32 ;  /* 0x0000002000217245 */ /* 0x000fe20000201000 */
[----:B------:R-:W-:Y:S01]  /*eff0*/  IMAD.MOV.U32 R51, RZ, RZ, 0x2 ;  /* 0x00000002ff337424 */ /* 0x000fe200078e00ff */
[----:B------:R-:W-:Y:S02]  /*f000*/  PRMT R42, R35, 0x7632, R42 ;  /* 0x00007632232a7816 */ /* 0x000fe4000000002a */
        /* <DEDUP_REMOVED lines=12> */
.L_x_11863:
        /* <DEDUP_REMOVED lines=12> */
.L_x_11864:
        /* <DEDUP_REMOVED lines=43> */
.L_x_11862:
        /* <DEDUP_REMOVED lines=14> */
[----:B------:R-:W-:Y:S01]  /*f520*/  FMUL.FTZ R48, R48, UR5 ;  /* 0x0000000530307c20 */ /* 0x000fe20008410000 */
[----:B------:R-:W-:Y:S01]  /*f530*/  FMUL.FTZ R45, R45, UR5 ;  /* 0x000000052d2d7c20 */ /* 0x000fe20008410000 */
[----:B------:R-:W-:Y:S01]  /*f540*/  FMUL.FTZ R42, R42, UR5 ;  /* 0x000000052a2a7c20 */ /* 0x000fe20008410000 */
[----:B------:R-:W-:-:S02]  /*f550*/  FSEL R74, R47, RZ, P5 ;  /* 0x000000ff2f4a7208 */ /* 0x000fc40002800000 */
[C---:B------:R-:W-:Y:S02]  /*f560*/  LOP3.LUT P0, RZ, R199.reuse, 0x8, RZ, 0xc0, !PT ;  /* 0x00000008c7ff7812 */ /* 0x040fe4000780c0ff */
[----:B------:R-:W-:Y:S02]  /*f570*/  LOP3.LUT P6, RZ, R199, 0x2, RZ, 0xc0, !PT ;  /* 0x00000002c7ff7812 */ /* 0x000fe400078cc0ff */
[----:B------:R-:W-:Y:S01]  /*f580*/  FSETP.GTU.FTZ.AND P5, PT, R33, UR4, PT ;  /* 0x0000000421007c0b */ /* 0x000fe2000bfbc000 */
[----:B------:R-:W-:Y:S01]  /*f590*/  @P1 FADD.FTZ R72, R88, R72 ;  /* 0x0000004858481221 */ /* 0x000fe20000010000 */
[----:B------:R-:W-:Y:S01]  /*f5a0*/  FSEL R70, R70, RZ, P4 ;  /* 0x000000ff46467208 */ /* 0x000fe20002000000 */
[----:B------:R-:W-:Y:S01]  /*f5b0*/  @P1 FADD.FTZ R74, R90, R74 ;  /* 0x0000004a5a4a1221 */ /* 0x000fe20000010000 */
        /* <DEDUP_REMOVED lines=9> */
[----:B------:R-:W-:Y:S01]  /*f650*/  ISETP.NE.AND P0, PT, R35, RZ, PT ;  /* 0x000000ff2300720c */ /* 0x000fe20003f05270 */
[----:B------:R-:W-:Y:S01]  /*f660*/  @P1 FADD.FTZ R75, R91, R75 ;  /* 0x0000004b5b4b1221 */ /* 0x000fe20000010000 */
[----:B------:R-:W-:Y:S01]  /*f670*/  PLOP3.LUT P5, PT, P5, PT, PT, 0x8, 0x80 ;  /* 0x000000000080781c */ /* 0x000fe20002fae170 */
[----:B------:R-:W-:-:S12]  /*f680*/  @P1 FADD.FTZ R71, R87, R71 ;  /* 0x0000004757471221 */ /* 0x000fd80000010000 */
.L_x_11840:
[----:B------:R-:W-:Y:S01]  /*f690*/  SEL R36, RZ, 0x1000000, !P5 ;  /* 0x01000000ff247807 */ /* 0x000fe20006800000 */
[----:B------:R-:W0:Y:S01]  /*f6a0*/  @P0 LDC.64 R42, c[0x0][0x398] ;  /* 0x0000e600ff2a0b82 */ /* 0x000e220000000a00 */
[----:B------:R-:W-:Y:S01]  /*f6b0*/  SEL R35, RZ, 0x10000, !P4 ;  /* 0x00010000ff237807 */ /* 0x000fe20006000000 */
[----:B------:R-:W-:Y:S01]  /*f6c0*/  VIADD R209, R203, 0x100 ;  /* 0x00000100cbd17836 */ /* 0x000fe20000000000 */
[----:B------:R-:W-:Y:S02]  /*f6d0*/  SEL R38, RZ, 0x100, !P3 ;  /* 0x00000100ff267807 */ /* 0x000fe40005800000 */
[----:B------:R-:W-:Y:S01]  /*f6e0*/  LOP3.LUT P5, RZ, R199, 0x8, RZ, 0xc0, !PT ;  /* 0x00000008c7ff7812 */ /* 0x000fe200078ac0ff */
[----:B------:R-:W-:Y:S01]  /*f6f0*/  IMAD.WIDE.U32 R44, R209, 0x10, R152 ;  /* 0x00000010d12c7825 */ /* 0x000fe200078e0098 */
[C---:B------:R-:W-:Y:S01]  /*f700*/  LOP3.LUT P4, RZ, R199.reuse, 0x4, RZ, 0xc0, !PT ;  /* 0x00000004c7ff7812 */ /* 0x040fe2000788c0ff */
[----:B------:R-:W1:Y:S01]  /*f710*/  @P1 LDC.64 R40, c[0x0][0x3a0] ;  /* 0x0000e800ff281b82 */ /* 0x000e620000000a00 */
[----:B------:R-:W-:-:S02]  /*f720*/  LOP3.LUT P3, RZ, R199, 0x2, RZ, 0xc0, !PT ;  /* 0x00000002c7ff7812 */ /* 0x000fc4000786c0ff */
[----:B------:R-:W-:Y:S02]  /*f730*/  LOP3.LUT P6, RZ, R199, 0x10, RZ, 0xc0, !PT ;  /* 0x00000010c7ff7812 */ /* 0x000fe400078cc0ff */
[----:B------:R-:W-:Y:S02]  /*f740*/  SEL R34, RZ, 0x1000000, !P3 ;  /* 0x01000000ff227807 */ /* 0x000fe40005800000 */
[----:B------:R-:W-:Y:S02]  /*f750*/  SEL R33, RZ, 0x10000, !P4 ;  /* 0x00010000ff217807 */ /* 0x000fe40006000000 */
[----:B------:R-:W-:Y:S02]  /*f760*/  SEL R32, RZ, 0x100, !P5 ;  /* 0x00000100ff207807 */ /* 0x000fe40006800000 */
[----:B------:R-:W-:Y:S01]  /*f770*/  LOP3.LUT R38, R38, R36, R35, 0xfe, !PT ;  /* 0x0000002426267212 */ /* 0x000fe200078efe23 */
[----:B------:R-:W-:Y:S01]  /*f780*/  IMAD.WIDE.U32 R36, R207, 0x20, R200 ;  /* 0x00000020cf247825 */ /* 0x000fe200078e00c8 */
[----:B------:R-:W-:-:S02]  /*f790*/  LOP3.LUT R32, R32, R34, R33, 0xfe, !PT ;  /* 0x0000002220207212 */ /* 0x000fc400078efe21 */
[----:B------:R-:W-:Y:S01]  /*f7a0*/  SEL R35, RZ, 0x1, !P6 ;  /* 0x00000001ff237807 */ /* 0x000fe20007000000 */
[----:B0-----:R-:W-:Y:S01]  /*f7b0*/  @P0 IMAD.WIDE.U32 R42, R209, 0x10, R42 ;  /* 0x00000010d12a0825 */ /* 0x001fe200078e002a */
[----:B------:R-:W-:Y:S01]  /*f7c0*/  SEL R33, RZ, 0x1, !P2 ;  /* 0x00000001ff217807 */ /* 0x000fe20005000000 */
[----:B------:R0:W-:Y:S01]  /*f7d0*/  STG.E.128 desc[UR8][R36.64], R72 ;  /* 0x0000004824007986 */ /* 0x0001e2000c101d08 */
[----:B------:R-:W-:Y:S01]  /*f7e0*/  LOP3.LUT R32, R32, R35, RZ, 0xfc, !PT ;  /* 0x0000002320207212 */ /* 0x000fe200078efcff */
[----:B------:R-:W-:Y:S01]  /*f7f0*/  IMAD.WIDE.U32 R34, R207, 0x8, R188 ;  /* 0x00000008cf227825 */ /* 0x000fe200078e00bc */
[----:B------:R-:W-:Y:S01]  /*f800*/  LOP3.LUT R33, R38, R33, RZ, 0xfc, !PT ;  /* 0x0000002126217212 */ /* 0x000fe200078efcff */
[----:B------:R0:W-:Y:S02]  /*f810*/  STG.E.128 desc[UR8][R36.64+0x10], R68 ;  /* 0x0000104424007986 */ /* 0x0001e4000c101d08 */
[----:B-1----:R-:W-:Y:S02]  /*f820*/  @P1 IMAD.WIDE.U32 R40, R209, 0x20, R40 ;  /* 0x00000020d1281825 */ /* 0x002fe400078e0028 */
        /* <DEDUP_REMOVED lines=22> */
.L_x_11865:
[----:B------:R2:W5:Y:S04]  /*f990*/  @P0 LDG.E.128 R92, desc[UR8][R42.64] ;  /* 0x000000082a5c0981 */ /* 0x000568000c1e1d00 */
[----:B------:R2:W5:Y:S04]  /*f9a0*/  @P1 LDG.E.128 R88, desc[UR8][R40.64] ;  /* 0x0000000828581981 */ /* 0x000568000c1e1d00 */
[----:B------:R2:W5:Y:S04]  /*f9b0*/  @P1 LDG.E.128 R84, desc[UR8][R40.64+0x10] ;  /* 0x0000100828541981 */ /* 0x000568000c1e1d00 */
[----:B01----:R2:W5:Y:S01]  /*f9c0*/  LDG.E.128 R32, desc[UR8][R44.64] ;  /* 0x000000082c207981 */ /* 0x003562000c1e1d00 */
[----:B------:R-:W-:Y:S05]  /*f9d0*/  @!P0 BRA `(.L_x_11866) ;  /* 0x0000004800f08947 */ /* 0x000fea0003800000 */
[----:B------:R-:W-:Y:S01]  /*f9e0*/  ISETP.NE.AND P2, PT, R51, 0x1, PT ;  /* 0x000000013300780c */ /* 0x000fe20003f45270 */
[----:B------:R-:W-:Y:S01]  /*f9f0*/  IMAD.MOV.U32 R38, RZ, RZ, 0x2 ;  /* 0x00000002ff267424 */ /* 0x000fe200078e00ff */
[----:B--2--5:R-:W-:Y:S01]  /*fa00*/  PRMT R40, R95, 0x7632, R40 ;  /* 0x000076325f287816 */ /* 0x024fe20000000028 */
        /* <DEDUP_REMOVED lines=16> */
.L_x_11868:
        /* <DEDUP_REMOVED lines=12> */
.L_x_11869:
        /* <DEDUP_REMOVED lines=42> */
.L_x_11867:
[----:B------:R-:W-:Y:S01]  /*fe70*/  I2FP.F32.U32 R37, R36 ;  /* 0x0000002400257245 */ /* 0x000fe20000201000 */
[----:B------:R-:W-:Y:S01]  /*fe80*/  IMAD.U32 R36, R32, 0x10000, RZ ;  /* 0x0001000020247824 */ /* 0x000fe200078e00ff */
[----:B------:R-:W-:Y:S01]  /*fe90*/  ISETP.NE.AND P2, PT, R38, 0x1, PT ;  /* 0x000000012600780c */ /* 0x000fe20003f45270 */
[----:B------:R-:W-:Y:S01]  /*fea0*/  HFMA2 R39, -RZ, RZ, 0, 1.1920928955078125e-07 ;  /* 0x00000002ff277431 */ /* 0x000fe200000001ff */
[----:B------:R-:W-:Y:S01]  /*feb0*/  LOP3.LUT R199, R199, 0xffffffef, RZ, 0xc0, !PT ;  /* 0xffffffefc7c77812 */ /* 0x000fe200078ec0ff */
[----:B------:R-:W-:Y:S01]  /*fec0*/  FFMA.FTZ R37, R37, R206, 1.1641532182693481445e-10 ;  /* 0x2f00000025257423 */ /* 0x000fe200000100ce */
[----:B------:R-:W-:Y:S01]  /*fed0*/  FMUL.FTZ R46, R36, UR5 ;  /* 0x00000005242e7c20 */ /* 0x000fe20008410000 */
[----:B------:R-:W-:-:S03]  /*fee0*/  PRMT R32, R32, 0x7632, R32 ;  /* 0x0000763220207816 */ /* 0x000fc60000000020 */
[----:B------:R-:W-:Y:S01]  /*fef0*/  FSETP.LE.FTZ.AND P4, PT, R37, UR4, PT ;  /* 0x0000000425007c0b */ /* 0x000fe2000bf93000 */
        /* <DEDUP_REMOVED lines=11> */
.L_x_11871:
        /* <DEDUP_REMOVED lines=12> */
.L_x_11872:
        /* <DEDUP_REMOVED lines=41> */
[----:B------:R-:W-:-:S07]  /*10300*/  HFMA2 R39, -RZ, RZ, 0, 0 ;  /* 0x00000000ff277431 */ /* 0x000fce00000001ff */
.L_x_11870:
[----:B------:R-:W-:Y:S01]  /*10310*/  I2FP.F32.U32 R37, R37 ;  /* 0x0000002500257245 */ /* 0x000fe20000201000 */
[----:B------:R-:W-:Y:S01]  /*10320*/  IMAD.U32 R36, R92, 0x10000, RZ ;  /* 0x000100005c247824 */ /* 0x000fe200078e00ff */
[----:B------:R-:W-:Y:S01]  /*10330*/  ISETP.NE.AND P3, PT, R39, 0x1, PT ;  /* 0x000000012700780c */ /* 0x000fe20003f65270 */
[----:B------:R-:W-:Y:S02]  /*10340*/  IMAD.MOV.U32 R38, RZ, RZ, 0x2 ;  /* 0x00000002ff267424 */ /* 0x000fe400078e00ff */
[----:B------:R-:W-:Y:S01]  /*10350*/  FFMA.FTZ R37, R37, R206, 1.1641532182693481445e-10 ;  /* 0x2f00000025257423 */ /* 0x000fe200000100ce */
[----:B------:R-:W-:-:S04]  /*10360*/  FMUL.FTZ R36, R36, UR5 ;  /* 0x0000000524247c20 */ /* 0x000fc80008410000 */
[----:B------:R-:W-:Y:S02]  /*10370*/  FSETP.GTU.FTZ.AND P2, PT, R37, UR4, PT ;  /* 0x0000000425007c0b */ /* 0x000fe4000bf5c000 */
[----:B------:R-:W-:Y:S02]  /*10380*/  FSEL R37, R46, RZ, P4 ;  /* 0x000000ff2e257208 */ /* 0x000fe40002000000 */
[----:B------:R-:W-:Y:S02]  /*10390*/  FSEL R64, R36, RZ, !P2 ;  /* 0x000000ff24407208 */ /* 0x000fe40005000000 */
[----:B------:R-:W-:Y:S02]  /*103a0*/  SEL R185, RZ, 0x1, P2 ;  /* 0x00000001ffb97807 */ /* 0x000fe40001000000 */
[----:B------:R-:W-:Y:S01]  /*103b0*/  MOV R36, R184 ;  /* 0x000000b800247202 */ /* 0x000fe20000000f00 */
        /* <DEDUP_REMOVED lines=11> */
.L_x_11874:
        /* <DEDUP_REMOVED lines=12> */
.L_x_11875:
        /* <DEDUP_REMOVED lines=43> */
.L_x_11873:
        /* <DEDUP_REMOVED lines=19> */
.L_x_11877:
        /* <DEDUP_REMOVED lines=12> */
.L_x_11878:
        /* <DEDUP_REMOVED lines=43> */
.L_x_11876:
[----:B------:R-:W-:Y:S01]  /*10c80*/  I2FP.F32.U32 R37, R36 ;  /* 0x0000002400257245 */ /* 0x000fe20000201000 */
[----:B------:R-:W-:Y:S01]  /*10c90*/  IMAD.U32 R49, R49, 0x10000, RZ ;  /* 0x0001000031317824 */ /* 0x000fe200078e00ff */
[----:B------:R-:W-:Y:S01]  /*10ca0*/  ISETP.NE.AND P3, PT, R39, 0x1, PT ;  /* 0x000000012700780c */ /* 0x000fe20003f65270 */
[----:B------:R-:W-:Y:S01]  /*10cb0*/  IMAD.MOV.U32 R36, RZ, RZ, 0x2 ;  /* 0x00000002ff247424 */ /* 0x000fe200078e00ff */
[----:B------:R-:W-:Y:S01]  /*10cc0*/  FSEL R32, R32, RZ, P4 ;  /* 0x000000ff20207208 */ /* 0x000fe20002000000 */
[----:B------:R-:W-:Y:S01]  /*10cd0*/  FFMA.FTZ R37, R37, R206, 1.1641532182693481445e-10 ;  /* 0x2f00000025257423 */ /* 0x000fe200000100ce */
[----:B------:R-:W-:-:S04]  /*10ce0*/  FMUL.FTZ R49, R49, UR5 ;  /* 0x0000000531317c20 */ /* 0x000fc80008410000 */
[----:B------:R-:W-:-:S04]  /*10cf0*/  FSETP.GTU.FTZ.AND P2, PT, R37, UR4, PT ;  /* 0x0000000425007c0b */ /* 0x000fc8000bf5c000 */
        /* <DEDUP_REMOVED lines=14> */
.L_x_11880:
        /* <DEDUP_REMOVED lines=12> */
.L_x_11881:
        /* <DEDUP_REMOVED lines=43> */
.L_x_11879:
[----:B------:R-:W-:Y:S01]  /*11150*/  I2FP.F32.U32 R37, R32 ;  /* 0x0000002000257245 */ /* 0x000fe20000201000 */
[----:B------:R-:W-:Y:S01]  /*11160*/  IMAD.U32 R32, R33, 0x10000, RZ ;  /* 0x0001000021207824 */ /* 0x000fe200078e00ff */
[----:B------:R-:W-:Y:S02]  /*11170*/  ISETP.NE.AND P2, PT, R36, 0x1, PT ;  /* 0x000000012400780c */ /* 0x000fe40003f45270 */
[----:B------:R-:W-:Y:S01]  /*11180*/  LOP3.LUT R199, R199, 0xfffffffb, RZ, 0xc0, !PT ;  /* 0xfffffffbc7c77812 */ /* 0x000fe200078ec0ff */
[----:B------:R-:W-:Y:S01]  /*11190*/  FFMA.FTZ R37, R37, R206, 1.1641532182693481445e-10 ;  /* 0x2f00000025257423 */ /* 0x000fe200000100ce */
[----:B------:R-:W-:Y:S01]  /*111a0*/  FMUL.FTZ R49, R32, UR5 ;  /* 0x0000000520317c20 */ /* 0x000fe20008410000 */
[----:B------:R-:W-:Y:S02]  /*111b0*/  PRMT R46, R33, 0x7632, R46 ;  /* 0x00007632212e7816 */ /* 0x000fe4000000002e */
[----:B------:R-:W-:Y:S02]  /*111c0*/  MOV R33, R184 ;  /* 0x000000b800217202 */ /* 0x000fe40000000f00 */
[----:B------:R-:W-:Y:S01]  /*111d0*/  FSETP.LE.FTZ.AND P4, PT, R37, UR4, PT ;  /* 0x0000000425007c0b */ /* 0x000fe2000bf93000 */
[----:B------:R-:W-:-:S12]  /*111e0*/  IMAD.MOV.U32 R37, RZ, RZ, 0x2 ;  /* 0x00000002ff257424 */ /* 0x000fd800078e00ff */
        /* <DEDUP_REMOVED lines=10> */
.L_x_11883:
        /* <DEDUP_REMOVED lines=12> */
.L_x_11884:
        /* <DEDUP_REMOVED lines=43> */
.L_x_11882:
        /* <DEDUP_REMOVED lines=22> */
.L_x_11886:
        /* <DEDUP_REMOVED lines=12> */
.L_x_11887:
        /* <DEDUP_REMOVED lines=43> */
.L_x_11885:
        /* <DEDUP_REMOVED lines=19> */
.L_x_11889:
        /* <DEDUP_REMOVED lines=12> */
.L_x_11890:
        /* <DEDUP_REMOVED lines=43> */
.L_x_11888:
[----:B------:R-:W-:Y:S01]  /*11f70*/  I2FP.F32.U32 R33, R32 ;  /* 0x0000002000217245 */ /* 0x000fe20000201000 */
[----:B------:R-:W-:Y:S01]  /*11f80*/  IMAD.U32 R47, R47, 0x10000, RZ ;  /* 0x000100002f2f7824 */ /* 0x000fe200078e00ff */
[----:B------:R-:W-:Y:S01]  /*11f90*/  FSEL R32, R46, RZ, P4 ;  /* 0x000000ff2e207208 */ /* 0x000fe20002000000 */
[----:B------:R-:W-:Y:S02]  /*11fa0*/  IMAD.MOV.U32 R36, RZ, RZ, 0x2 ;  /* 0x00000002ff247424 */ /* 0x000fe400078e00ff */
        /* <DEDUP_REMOVED lines=18> */
.L_x_11892:
        /* <DEDUP_REMOVED lines=12> */
.L_x_11893:
        /* <DEDUP_REMOVED lines=43> */
.L_x_11891:
[----:B------:R-:W-:Y:S01]  /*12440*/  ISETP.NE.AND P3, PT, R36, 0x1, PT ;  /* 0x000000012400780c */ /* 0x000fe20003f65270 */
[C---:B------:R-:W-:Y:S01]  /*12450*/  IMAD.U32 R32, R34.reuse, 0x10000, RZ ;  /* 0x0001000022207824 */ /* 0x040fe200078e00ff */
[----:B------:R-:W-:Y:S01]  /*12460*/  I2FP.F32.U32 R33, R33 ;  /* 0x0000002100217245 */ /* 0x000fe20000201000 */
[----:B------:R-:W-:Y:S01]  /*12470*/  IMAD.MOV.U32 R37, RZ, RZ, 0x2 ;  /* 0x00000002ff257424 */ /* 0x000fe200078e00ff */
[----:B------:R-:W-:Y:S01]  /*12480*/  PRMT R34, R34, 0x7632, R34 ;  /* 0x0000763222227816 */ /* 0x000fe20000000022 */
[----:B------:R-:W-:Y:S02]  /*12490*/  FMUL.FTZ R44, R32, UR5 ;  /* 0x00000005202c7c20 */ /* 0x000fe40008410000 */
[----:B------:R-:W-:-:S05]  /*124a0*/  FFMA.FTZ R33, R33, R206, 1.1641532182693481445e-10 ;  /* 0x2f00000021217423 */ /* 0x000fca00000100ce */
[----:B------:R-:W-:Y:S02]  /*124b0*/  FSETP.LE.FTZ.AND P2, PT, R33, UR4, PT ;  /* 0x0000000421007c0b */ /* 0x000fe4000bf53000 */
[----:B------:R-:W-:Y:S01]  /*124c0*/  MOV R33, R184 ;  /* 0x000000b800217202 */ /* 0x000fe20000000f00 */
        /* <DEDUP_REMOVED lines=9> */
.L_x_11895:
        /* <DEDUP_REMOVED lines=12> */
.L_x_11896:
        /* <DEDUP_REMOVED lines=43> */
.L_x_11894:
[----:B------:R-:W-:Y:S01]  /*128d0*/  I2FP.F32.U32 R33, R33 ;  /* 0x0000002100217245 */ /* 0x000fe20000201000 */
[----:B------:R-:W-:-:S04]  /*128e0*/  IMAD.U32 R32, R94, 0x10000, RZ ;  /* 0x000100005e207824 */ /* 0x000fc800078e00ff */
[----:B------:R-:W-:Y:S01]  /*128f0*/  FFMA.FTZ R33, R33, R206, 1.1641532182693481445e-10 ;  /* 0x2f00000021217423 */ /* 0x000fe200000100ce */
[----:B------:R-:W-:-:S04]  /*12900*/  FMUL.FTZ R32, R32, UR5 ;  /* 0x0000000520207c20 */ /* 0x000fc80008410000 */
[----:B------:R-:W-:Y:S02]  /*12910*/  FSETP.GTU.FTZ.AND P3, PT, R33, UR4, PT ;  /* 0x0000000421007c0b */ /* 0x000fe4000bf7c000 */
[----:B------:R-:W-:Y:S02]  /*12920*/  FSEL R33, R44, RZ, P2 ;  /* 0x000000ff2c217208 */ /* 0x000fe40001000000 */
[----:B------:R-:W-:Y:S01]  /*12930*/  FSEL R60, R32, RZ, !P3 ;  /* 0x000000ff203c7208 */ /* 0x000fe20005800000 */
[----:B------:R-:W-:Y:S01]  /*12940*/  IMAD.MOV.U32 R32, RZ, RZ, 0x2 ;  /* 0x00000002ff207424 */ /* 0x000fe200078e00ff */
        /* <DEDUP_REMOVED lines=14> */
.L_x_11898:
        /* <DEDUP_REMOVED lines=12> */
.L_x_11899:
        /* <DEDUP_REMOVED lines=43> */
.L_x_11897:
        /* <DEDUP_REMOVED lines=17> */
.L_x_11901:
        /* <DEDUP_REMOVED lines=12> */
.L_x_11902:
        /* <DEDUP_REMOVED lines=43> */
.L_x_11900:
        /* <DEDUP_REMOVED lines=22> */
.L_x_11904:
        /* <DEDUP_REMOVED lines=12> */
.L_x_11905:
        /* <DEDUP_REMOVED lines=43> */
.L_x_11903:
[----:B------:R-:W-:Y:S01]  /*136f0*/  ISETP.NE.AND P5, PT, R36, 0x1, PT ;  /* 0x000000012400780c */ /* 0x000fe20003fa5270 */
[C---:B------:R-:W-:Y:S01]  /*13700*/  IMAD.U32 R32, R35.reuse, 0x10000, RZ ;  /* 0x0001000023207824 */ /* 0x040fe200078e00ff */
[----:B------:R-:W-:Y:S02]  /*13710*/  I2FP.F32.U32 R33, R33 ;  /* 0x0000002100217245 */ /* 0x000fe40000201000 */
[----:B------:R-:W-:Y:S01]  /*13720*/  PRMT R41, R35, 0x7632, R41 ;  /* 0x0000763223297816 */ /* 0x000fe20000000029 */
[----:B------:R-:W-:Y:S01]  /*13730*/  FMUL.FTZ R42, R32, UR5 ;  /* 0x00000005202a7c20 */ /* 0x000fe20008410000 */
[----:B------:R-:W-:Y:S02]  /*13740*/  IMAD.MOV.U32 R35, RZ, RZ, 0x2 ;  /* 0x00000002ff237424 */ /* 0x000fe400078e00ff */
[----:B------:R-:W-:Y:S01]  /*13750*/  FFMA.FTZ R33, R33, R206, 1.1641532182693481445e-10 ;  /* 0x2f00000021217423 */ /* 0x000fe200000100ce */
[----:B------:R-:W-:-:S04]  /*13760*/  MOV R34, R184 ;  /* 0x000000b800227202 */ /* 0x000fc80000000f00 */
        /* <DEDUP_REMOVED lines=10> */
.L_x_11907:
        /* <DEDUP_REMOVED lines=12> */
.L_x_11908:
        /* <DEDUP_REMOVED lines=43> */
.L_x_11906:
        /* <DEDUP_REMOVED lines=22> */
.L_x_11910:
        /* <DEDUP_REMOVED lines=12> */
.L_x_11911:
        /* <DEDUP_REMOVED lines=43> */
.L_x_11909:
        /* <DEDUP_REMOVED lines=17> */
.L_x_11913:
        /* <DEDUP_REMOVED lines=14> */
.L_x_11914:
        /* <DEDUP_REMOVED lines=43> */
.L_x_11912:
        /* <DEDUP_REMOVED lines=11> */
.L_x_11866:
        /* <DEDUP_REMOVED lines=15> */
.L_x_11917:
        /* <DEDUP_REMOVED lines=12> */
.L_x_11918:
[----:B--2---:R-:W-:Y:S01]  /*14750*/  IMAD.WIDE.U32 R40, R198, -0x326172a9, RZ ;  /* 0xcd9e8d57c6287825 */ /* 0x004fe200078e00ff */
        /* <DEDUP_REMOVED lines=41> */
.L_x_11916:
[----:B------:R-:W-:Y:S01]  /*149f0*/  I2FP.F32.U32 R37, R36 ;  /* 0x0000002400257245 */ /* 0x000fe20000201000 */
[----:B------:R-:W-:Y:S01]  /*14a00*/  IMAD.MOV.U32 R36, RZ, RZ, 0x2 ;  /* 0x00000002ff247424 */ /* 0x000fe200078e00ff */
[----:B------:R-:W-:Y:S02]  /*14a10*/  ISETP.NE.AND P2, PT, R38, 0x1, PT ;  /* 0x000000012600780c */ /* 0x000fe40003f45270 */
[----:B------:R-:W-:Y:S01]  /*14a20*/  LOP3.LUT R199, R199, 0xffffffef, RZ, 0xc0, !PT ;  /* 0xffffffefc7c77812 */ /* 0x000fe200078ec0ff */
[----:B------:R-:W-:Y:S01]  /*14a30*/  FFMA.FTZ R37, R37, R206, 1.1641532182693481445e-10 ;  /* 0x2f00000025257423 */ /* 0x000fe200000100ce */
[C---:B--2--5:R-:W-:Y:S02]  /*14a40*/  SHF.L.U32 R42, R32.reuse, 0x10, RZ ;  /* 0x00000010202a7819 */ /* 0x064fe400000006ff */
[----:B------:R-:W-:Y:S02]  /*14a50*/  PRMT R32, R32, 0x7632, R32 ;  /* 0x0000763220207816 */ /* 0x000fe40000000020 */
        /* <DEDUP_REMOVED lines=12> */
.L_x_11920:
        /* <DEDUP_REMOVED lines=12> */
.L_x_11921:
        /* <DEDUP_REMOVED lines=43> */
.L_x_11919:
[----:B------:R-:W-:Y:S01]  /*14e90*/  I2FP.F32.U32 R37, R37 ;  /* 0x0000002500257245 */ /* 0x000fe20000201000 */
[----:B------:R-:W-:Y:S01]  /*14ea0*/  IMAD.MOV.U32 R38, RZ, RZ, 0x2 ;  /* 0x00000002ff267424 */ /* 0x000fe200078e00ff */
[----:B------:R-:W-:Y:S02]  /*14eb0*/  ISETP.NE.AND P2, PT, R36, 0x1, PT ;  /* 0x000000012400780c */ /* 0x000fe40003f45270 */
[----:B------:R-:W-:Y:S01]  /*14ec0*/  LOP3.LUT R199, R199, 0xfffffff7, RZ, 0xc0, !PT ;  /* 0xfffffff7c7c77812 */ /* 0x000fe200078ec0ff */
[----:B------:R-:W-:Y:S01]  /*14ed0*/  FFMA.FTZ R37, R37, R206, 1.1641532182693481445e-10 ;  /* 0x2f00000025257423 */ /* 0x000fe200000100ce */
[----:B------:R-:W-:Y:S01]  /*14ee0*/  SHF.L.U32 R44, R32, 0x10, RZ ;  /* 0x00000010202c7819 */ /* 0x000fe200000006ff */
[----:B------:R-:W-:-:S03]  /*14ef0*/  IMAD.MOV.U32 R32, RZ, RZ, R184 ;  /* 0x000000ffff207224 */ /* 0x000fc600078e00b8 */
[----:B------:R-:W-:-:S13]  /*14f00*/  FSETP.LE.FTZ.AND P3, PT, R37, UR4, PT ;  /* 0x0000000425007c0b */ /* 0x000fda000bf73000 */
        /* <DEDUP_REMOVED lines=10> */
.L_x_11923:
        /* <DEDUP_REMOVED lines=12> */
.L_x_11924:
        /* <DEDUP_REMOVED lines=43> */
.L_x_11922:
[----:B------:R-:W-:Y:S01]  /*15320*/  I2FP.F32.U32 R37, R32 ;  /* 0x0000002000257245 */ /* 0x000fe20000201000 */
[----:B------:R-:W-:Y:S01]  /*15330*/  IMAD.MOV.U32 R32, RZ, RZ, 0x2 ;  /* 0x00000002ff207424 */ /* 0x000fe200078e00ff */
[----:B------:R-:W-:Y:S02]  /*15340*/  ISETP.NE.AND P2, PT, R38, 0x1, PT ;  /* 0x000000012600780c */ /* 0x000fe40003f45270 */
[----:B------:R-:W-:Y:S01]  /*15350*/  LOP3.LUT R199, R199, 0xfffffffb, RZ, 0xc0, !PT ;  /* 0xfffffffbc7c77812 */ /* 0x000fe200078ec0ff */
[----:B------:R-:W-:Y:S01]  /*15360*/  FFMA.FTZ R37, R37, R206, 1.1641532182693481445e-10 ;  /* 0x2f00000025257423 */ /* 0x000fe200000100ce */
[C---:B------:R-:W-:Y:S02]  /*15370*/  SHF.L.U32 R43, R33.reuse, 0x10, RZ ;  /* 0x00000010212b7819 */ /* 0x040fe400000006ff */
[----:B------:R-:W-:Y:S01]  /*15380*/  PRMT R45, R33, 0x7632, R45 ;  /* 0x00007632212d7816 */ /* 0x000fe2000000002d */
[----:B------:R-:W-:Y:S01]  /*15390*/  IMAD.MOV.U32 R33, RZ, RZ, R184 ;  /* 0x000000ffff217224 */ /* 0x000fe200078e00b8 */
        /* <DEDUP_REMOVED lines=11> */
.L_x_11926:
        /* <DEDUP_REMOVED lines=12> */
.L_x_11927:
        /* <DEDUP_REMOVED lines=43> */
.L_x_11925:
[----:B------:R-:W-:Y:S01]  /*157c0*/  I2FP.F32.U32 R33, R33 ;  /* 0x0000002100217245 */ /* 0x000fe20000201000 */
[----:B------:R-:W-:Y:S01]  /*157d0*/  IMAD.MOV.U32 R36, RZ, RZ, 0x2 ;  /* 0x00000002ff247424 */ /* 0x000fe200078e00ff */
[----:B------:R-:W-:Y:S02]  /*157e0*/  ISETP.NE.AND P2, PT, R32, 0x1, PT ;  /* 0x000000012000780c */ /* 0x000fe40003f45270 */
[----:B------:R-:W-:Y:S01]  /*157f0*/  LOP3.LUT R199, R199, 0xfffffffd, RZ, 0xc0, !PT ;  /* 0xfffffffdc7c77812 */ /* 0x000fe200078ec0ff */
[----:B------:R-:W-:Y:S01]  /*15800*/  FFMA.FTZ R33, R33, R206, 1.1641532182693481445e-10 ;  /* 0x2f00000021217423 */ /* 0x000fe200000100ce */
[----:B------:R-:W-:-:S04]  /*15810*/  SHF.L.U32 R45, R45, 0x10, RZ ;  /* 0x000000102d2d7819 */ /* 0x000fc800000006ff */
        /* <DEDUP_REMOVED lines=12> */
.L_x_11929:
        /* <DEDUP_REMOVED lines=12> */
.L_x_11930:
        /* <DEDUP_REMOVED lines=43> */
.L_x_11928:
[----:B------:R-:W-:Y:S01]  /*15c50*/  ISETP.NE.AND P3, PT, R36, 0x1, PT ;  /* 0x000000012400780c */ /* 0x000fe20003f65270 */
[----:B------:R-:W-:Y:S01]  /*15c60*/  IMAD.MOV.U32 R32, RZ, RZ, 0x2 ;  /* 0x00000002ff207424 */ /* 0x000fe200078e00ff */
[----:B------:R-:W-:Y:S02]  /*15c70*/  I2FP.F32.U32 R33, R33 ;  /* 0x0000002100217245 */ /* 0x000fe40000201000 */
[C---:B------:R-:W-:Y:S02]  /*15c80*/  SHF.L.U32 R46, R34.reuse, 0x10, RZ ;  /* 0x00000010222e7819 */ /* 0x040fe400000006ff */
[----:B------:R-:W-:Y:S01]  /*15c90*/  PRMT R47, R34, 0x7632, R47 ;  /* 0x00007632222f7816 */ /* 0x000fe2000000002f */
[----:B------:R-:W-:-:S05]  /*15ca0*/  FFMA.FTZ R33, R33, R206, 1.1641532182693481445e-10 ;  /* 0x2f00000021217423 */ /* 0x000fca00000100ce */
[----:B------:R-:W-:Y:S01]  /*15cb0*/  FSETP.LE.FTZ.AND P2, PT, R33, UR4, PT ;  /* 0x0000000421007c0b */ /* 0x000fe2000bf53000 */
[----:B------:R-:W-:Y:S01]  /*15cc0*/  IMAD.MOV.U32 R33, RZ, RZ, R184 ;  /* 0x000000ffff217224 */ /* 0x000fe200078e00b8 */
        /* <DEDUP_REMOVED lines=9> */
.L_x_11932:
        /* <DEDUP_REMOVED lines=12> */
.L_x_11933:
        /* <DEDUP_REMOVED lines=43> */
.L_x_11931:
[----:B------:R-:W-:Y:S01]  /*160d0*/  ISETP.NE.AND P4, PT, R32, 0x1, PT ;  /* 0x000000012000780c */ /* 0x000fe20003f85270 */
[----:B------:R-:W-:Y:S01]  /*160e0*/  IMAD.MOV.U32 R36, RZ, RZ, 0x2 ;  /* 0x00000002ff247424 */ /* 0x000fe200078e00ff */
[----:B------:R-:W-:Y:S01]  /*160f0*/  I2FP.F32.U32 R33, R33 ;  /* 0x0000002100217245 */ /* 0x000fe20000201000 */
[----:B------:R-:W-:Y:S01]  /*16100*/  IMAD.MOV.U32 R34, RZ, RZ, R184 ;  /* 0x000000ffff227224 */ /* 0x000fe200078e00b8 */
[----:B------:R-:W-:-:S03]  /*16110*/  SHF.L.U32 R47, R47, 0x10, RZ ;  /* 0x000000102f2f7819 */ /* 0x000fc600000006ff */
[----:B------:R-:W-:-:S05]  /*16120*/  FFMA.FTZ R33, R33, R206, 1.1641532182693481445e-10 ;  /* 0x2f00000021217423 */ /* 0x000fca00000100ce */
[----:B------:R-:W-:Y:S01]  /*16130*/  FSETP.LE.FTZ.AND P3, PT, R33, UR4, PT ;  /* 0x0000000421007c0b */ /* 0x000fe2000bf73000 */
        /* <DEDUP_REMOVED lines=9> */
.L_x_11935:
        /* <DEDUP_REMOVED lines=12> */
.L_x_11936:
        /* <DEDUP_REMOVED lines=43> */
.L_x_11934:
[----:B------:R-:W-:Y:S01]  /*16540*/  ISETP.NE.AND P5, PT, R36, 0x1, PT ;  /* 0x000000012400780c */ /* 0x000fe20003fa5270 */
[----:B------:R-:W-:Y:S01]  /*16550*/  IMAD.MOV.U32 R49, RZ, RZ, 0x2 ;  /* 0x00000002ff317424 */ /* 0x000fe200078e00ff */
[----:B------:R-:W-:Y:S01]  /*16560*/  I2FP.F32.U32 R33, R34 ;  /* 0x0000002200217245 */ /* 0x000fe20000201000 */
[----:B------:R-:W-:Y:S01]  /*16570*/  IMAD.MOV.U32 R34, RZ, RZ, R184 ;  /* 0x000000ffff227224 */ /* 0x000fe200078e00b8 */
[C---:B------:R-:W-:Y:S02]  /*16580*/  SHF.L.U32 R62, R35.reuse, 0x10, RZ ;  /* 0x00000010233e7819 */ /* 0x040fe400000006ff */
[----:B------:R-:W-:Y:S01]  /*16590*/  PRMT R40, R35, 0x7632, R40 ;  /* 0x0000763223287816 */ /* 0x000fe20000000028 */
        /* <DEDUP_REMOVED lines=11> */
.L_x_11938:
        /* <DEDUP_REMOVED lines=12> */
.L_x_11939:
        /* <DEDUP_REMOVED lines=43> */
.L_x_11937:
[----:B------:R-:W-:Y:S01]  /*169c0*/  P2R R32, PR, RZ, 0x2 ;  /* 0x00000002ff207803 */ /* 0x000fe20000000000 */
[----:B------:R-:W-:Y:S01]  /*169d0*/  FMUL.FTZ R42, R42, UR5 ;  /* 0x000000052a2a7c20 */ /* 0x000fe20008410000 */
[----:B------:R-:W-:Y:S01]  /*169e0*/  I2FP.F32.U32 R33, R34 ;  /* 0x0000002200217245 */ /* 0x000fe20000201000 */
[----:B------:R-:W-:Y:S01]  /*169f0*/  FMUL.FTZ R43, R43, UR5 ;  /* 0x000000052b2b7c20 */ /* 0x000fe20008410000 */
[----:B------:R-:W-:Y:S01]  /*16a00*/  LOP3.LUT P1, RZ, R199, 0x10, RZ, 0xc0, !PT ;  /* 0x00000010c7ff7812 */ /* 0x000fe2000782c0ff */
        /* <DEDUP_REMOVED lines=11> */
[----:B------:R-:W-:Y:S01]  /*16ac0*/  FMUL.FTZ R40, R40, UR5 ;  /* 0x0000000528287c20 */ /* 0x000fe20008410000 */
[----:B------:R-:W-:-:S02]  /*16ad0*/  FSEL R66, R43, RZ, P5 ;  /* 0x000000ff2b427208 */ /* 0x000fc40002800000 */
[C---:B------:R-:W-:Y:S02]  /*16ae0*/  LOP3.LUT P0, RZ, R199.reuse, 0x8, RZ, 0xc0, !PT ;  /* 0x00000008c7ff7812 */ /* 0x040fe4000780c0ff */
[----:B------:R-:W-:Y:S02]  /*16af0*/  LOP3.LUT P6, RZ, R199, 0x2, RZ, 0xc0, !PT ;  /* 0x00000002c7ff7812 */ /* 0x000fe400078cc0ff */
        /* <DEDUP_REMOVED lines=17> */
.L_x_11915:
        /* <DEDUP_REMOVED lines=48> */
.L_x_11940:
[----:B------:R2:W5:Y:S04]  /*16f10*/  @P0 LDG.E.128 R92, desc[UR8][R42.64] ;  /* 0x000000082a5c0981 */ /* 0x000568000c1e1d00 */
[----:B------:R2:W5:Y:S04]  /*16f20*/  @P1 LDG.E.128 R88, desc[UR8][R40.64] ;  /* 0x0000000828581981 */ /* 0x000568000c1e1d00 */
[----:B------:R2:W5:Y:S04]  /*16f30*/  @P1 LDG.E.128 R84, desc[UR8][R40.64+0x10] ;  /* 0x0000100828541981 */ /* 0x000568000c1e1d00 */
[----:B01----:R2:W5:Y:S01]  /*16f40*/  LDG.E.128 R32, desc[UR8][R44.64] ;  /* 0x000000082c207981 */ /* 0x003562000c1e1d00 */
[----:B------:R-:W-:Y:S05]  /*16f50*/  @!P0 BRA `(.L_x_11941) ;  /* 0x0000004800ec8947 */ /* 0x000fea0003800000 */
[----:B------:R-:W-:Y:S01]  /*16f60*/  ISETP.NE.AND P2, PT, R49, 0x1, PT ;  /* 0x000000013100780c */ /* 0x000fe20003f45270 */
[----:B------:R-:W-:Y:S01]  /*16f70*/  HFMA2 R38, -RZ, RZ, 0, 1.1920928955078125e-07 ;  /* 0x00000002ff267431 */ /* 0x000fe200000001ff */
[----:B--2--5:R-:W-:Y:S01]  /*16f80*/  PRMT R40, R95, 0x7632, R40 ;  /* 0x000076325f287816 */ /* 0x024fe20000000028 */
        /* <DEDUP_REMOVED lines=16> */
.L_x_11943:
        /* <DEDUP_REMOVED lines=12> */
.L_x_11944:
        /* <DEDUP_REMOVED lines=41> */
.L_x_11942:
        /* <DEDUP_REMOVED lines=20> */
.L_x_11946:
        /* <DEDUP_REMOVED lines=12> */
.L_x_11947:
        /* <DEDUP_REMOVED lines=42> */
.L_x_11945:
        /* <DEDUP_REMOVED lines=22> */
.L_x_11949:
        /* <DEDUP_REMOVED lines=12> */
.L_x_11950:
        /* <DEDUP_REMOVED lines=43> */
.L_x_11948:
[----:B------:R-:W-:Y:S01]  /*17d50*/  I2FP.F32.U32 R37, R37 ;  /* 0x0000002500257245 */ /* 0x000fe20000201000 */
[----:B------:R-:W-:Y:S01]  /*17d60*/  IMAD.U32 R32, R32, 0x10000, RZ ;  /* 0x0001000020207824 */ /* 0x000fe200078e00ff */
[----:B------:R-:W-:Y:S02]  /*17d70*/  ISETP.NE.AND P2, PT, R36, 0x1, PT ;  /* 0x000000012400780c */ /* 0x000fe40003f45270 */
[----:B------:R-:W-:Y:S01]  /*17d80*/  LOP3.LUT R199, R199, 0xfffffff7, RZ, 0xc0, !PT ;  /* 0xfffffff7c7c77812 */ /* 0x000fe200078ec0ff */
[----:B------:R-:W-:Y:S01]  /*17d90*/  FFMA.FTZ R37, R37, R206, 1.1641532182693481445e-10 ;  /* 0x2f00000025257423 */ /* 0x000fe200000100ce */
[----:B------:R-:W-:Y:S01]  /*17da0*/  FMUL.FTZ R32, R32, UR5 ;  /* 0x0000000520207c20 */ /* 0x000fe20008410000 */
[----:B------:R-:W-:-:S03]  /*17db0*/  MOV R38, 0x2 ;  /* 0x0000000200267802 */ /* 0x000fc60000000f00 */
        /* <DEDUP_REMOVED lines=12> */
.L_x_11952:
        /* <DEDUP_REMOVED lines=12> */
.L_x_11953:
        /* <DEDUP_REMOVED lines=43> */
.L_x_11951:
[----:B------:R-:W-:Y:S01]  /*181f0*/  I2FP.F32.U32 R37, R37 ;  /* 0x0000002500257245 */ /* 0x000fe20000201000 */
[----:B------:R-:W-:Y:S01]  /*18200*/  IMAD.U32 R45, R45, 0x10000, RZ ;  /* 0x000100002d2d7824 */ /* 0x000fe200078e00ff */
[----:B------:R-:W-:Y:S01]  /*18210*/  ISETP.NE.AND P3, PT, R38, 0x1, PT ;  /* 0x000000012600780c */ /* 0x000fe20003f65270 */
[----:B------:R-:W-:Y:S01]  /*18220*/  HFMA2 R36, -RZ, RZ, 0, 1.1920928955078125e-07 ;  /* 0x00000002ff247431 */ /* 0x000fe200000001ff */
[----:B------:R-:W-:Y:S01]  /*18230*/  FSEL R32, R32, RZ, P4 ;  /* 0x000000ff20207208 */ /* 0x000fe20002000000 */
        /* <DEDUP_REMOVED lines=17> */
.L_x_11955:
        /* <DEDUP_REMOVED lines=12> */
.L_x_11956:
        /* <DEDUP_REMOVED lines=43> */
.L_x_11954:
        /* <DEDUP_REMOVED lines=8> */
[----:B------:R-:W-:-:S02]  /*18740*/  FSETP.LE.FTZ.AND P4, PT, R37, UR4, PT ;  /* 0x0000000425007c0b */ /* 0x000fc4000bf93000 */
[----:B------:R-:W-:-:S11]  /*18750*/  MOV R37, 0x2 ;  /* 0x0000000200257802 */ /* 0x000fd60000000f00 */
        /* <DEDUP_REMOVED lines=10> */
.L_x_11958:
        /* <DEDUP_REMOVED lines=12> */
.L_x_11959:
        /* <DEDUP_REMOVED lines=43> */
.L_x_11957:
        /* <DEDUP_REMOVED lines=22> */
.L_x_11961:
        /* <DEDUP_REMOVED lines=12> */
.L_x_11962:
        /* <DEDUP_REMOVED lines=43> */
.L_x_11960:
        /* <DEDUP_REMOVED lines=19> */
.L_x_11964:
        /* <DEDUP_REMOVED lines=12> */
.L_x_11965:
        /* <DEDUP_REMOVED lines=43> */
.L_x_11963:
[----:B------:R-:W-:Y:S01]  /*194e0*/  I2FP.F32.U32 R33, R33 ;  /* 0x0000002100217245 */ /* 0x000fe20000201000 */
[----:B------:R-:W-:Y:S01]  /*194f0*/  IMAD.U32 R44, R44, 0x10000, RZ ;  /* 0x000100002c2c7824 */ /* 0x000fe200078e00ff */
[----:B------:R-:W-:Y:S01]  /*19500*/  FSEL R59, R45, RZ, P4 ;  /* 0x000000ff2d3b7208 */ /* 0x000fe20002000000 */
[----:B------:R-:W-:Y:S02]  /*19510*/  HFMA2 R37, -RZ, RZ, 0, 1.1920928955078125e-07 ;  /* 0x00000002ff257431 */ /* 0x000fe400000001ff */
        /* <DEDUP_REMOVED lines=18> */
.L_x_11967:
        /* <DEDUP_REMOVED lines=12> */
.L_x_11968:
        /* <DEDUP_REMOVED lines=43> */
.L_x_11966:
[----:B------:R-:W-:Y:S01]  /*199b0*/  ISETP.NE.AND P3, PT, R37, 0x1, PT ;  /* 0x000000012500780c */ /* 0x000fe20003f65270 */
[C---:B------:R-:W-:Y:S01]  /*199c0*/  IMAD.U32 R32, R34.reuse, 0x10000, RZ ;  /* 0x0001000022207824 */ /* 0x040fe200078e00ff */
[----:B------:R-:W-:Y:S02]  /*199d0*/  I2FP.F32.U32 R33, R33 ;  /* 0x0000002100217245 */ /* 0x000fe40000201000 */
[----:B------:R-:W-:Y:S01]  /*199e0*/  PRMT R34, R34, 0x7632, R34 ;  /* 0x0000763222227816 */ /* 0x000fe20000000022 */
[----:B------:R-:W-:Y:S01]  /*199f0*/  FMUL.FTZ R44, R32, UR5 ;  /* 0x00000005202c7c20 */ /* 0x000fe20008410000 */
[----:B------:R-:W-:Y:S01]  /*19a00*/  MOV R36, 0x2 ;  /* 0x0000000200247802 */ /* 0x000fe20000000f00 */
[----:B------:R-:W-:-:S05]  /*19a10*/  FFMA.FTZ R33, R33, R206, 1.1641532182693481445e-10 ;  /* 0x2f00000021217423 */ /* 0x000fca00000100ce */
[----:B------:R-:W-:Y:S01]  /*19a20*/  FSETP.LE.FTZ.AND P2, PT, R33, UR4, PT ;  /* 0x0000000421007c0b */ /* 0x000fe2000bf53000 */
[----:B------:R-:W-:Y:S01]  /*19a30*/  IMAD.MOV.U32 R33, RZ, RZ, R184 ;  /* 0x000000ffff217224 */ /* 0x000fe200078e00b8 */
        /* <DEDUP_REMOVED lines=9> */
.L_x_11970:
        /* <DEDUP_REMOVED lines=12> */
.L_x_11971:
        /* <DEDUP_REMOVED lines=43> */
.L_x_11969:
[----:B------:R-:W-:Y:S01]  /*19e40*/  I2FP.F32.U32 R33, R33 ;  /* 0x0000002100217245 */ /* 0x000fe20000201000 */
[----:B------:R-:W-:-:S04]  /*19e50*/  IMAD.U32 R32, R94, 0x10000, RZ ;  /* 0x000100005e207824 */ /* 0x000fc800078e00ff */
[----:B------:R-:W-:Y:S01]  /*19e60*/  FFMA.FTZ R33, R33, R206, 1.1641532182693481445e-10 ;  /* 0x2f00000021217423 */ /* 0x000fe200000100ce */
[----:B------:R-:W-:-:S04]  /*19e70*/  FMUL.FTZ R32, R32, UR5 ;  /* 0x0000000520207c20 */ /* 0x000fc80008410000 */
[----:B------:R-:W-:Y:S02]  /*19e80*/  FSETP.GTU.FTZ.AND P3, PT, R33, UR4, PT ;  /* 0x0000000421007c0b */ /* 0x000fe4000bf7c000 */
[----:B------:R-:W-:Y:S02]  /*19e90*/  FSEL R33, R44, RZ, P2 ;  /* 0x000000ff2c217208 */ /* 0x000fe40001000000 */
        /* <DEDUP_REMOVED lines=16> */
.L_x_11973:
        /* <DEDUP_REMOVED lines=12> */
.L_x_11974:
        /* <DEDUP_REMOVED lines=43> */
.L_x_11972:
[----:B------:R-:W-:Y:S01]  /*1a310*/  ISETP.NE.AND P4, PT, R32, 0x1, PT ;  /* 0x000000012000780c */ /* 0x000fe20003f85270 */
[----:B------:R-:W-:Y:S01]  /*1a320*/  IMAD.U32 R34, R34, 0x10000, RZ ;  /* 0x0001000022227824 */ /* 0x000fe200078e00ff */
[----:B------:R-:W-:Y:S01]  /*1a330*/  I2FP.F32.U32 R33, R33 ;  /* 0x0000002100217245 */ /* 0x000fe20000201000 */
[----:B------:R-:W-:Y:S01]  /*1a340*/  IMAD.MOV.U32 R36, RZ, RZ, R184 ;  /* 0x000000ffff247224 */ /* 0x000fe200078e00b8 */
[----:B------:R-:W-:Y:S01]  /*1a350*/  MOV R37, 0x2 ;  /* 0x0000000200257802 */ /* 0x000fe20000000f00 */
        /* <DEDUP_REMOVED lines=12> */
.L_x_11976:
        /* <DEDUP_REMOVED lines=12> */
.L_x_11977:
        /* <DEDUP_REMOVED lines=43> */
.L_x_11975:
[----:B------:R-:W-:Y:S01]  /*1a790*/  I2FP.F32.U32 R33, R36 ;  /* 0x0000002400217245 */ /* 0x000fe20000201000 */
[----:B------:R-:W-:Y:S01]  /*1a7a0*/  IMAD.U32 R41, R41, 0x10000, RZ ;  /* 0x0001000029297824 */ /* 0x000fe200078e00ff */
[----:B------:R-:W-:-:S03]  /*1a7b0*/  FSEL R32, R34, RZ, P3 ;  /* 0x000000ff22207208 */ /* 0x000fc60001800000 */
        /* <DEDUP_REMOVED lines=8> */
[----:B------:R-:W-:-:S03]  /*1a840*/  HFMA2 R32, -RZ, RZ, 0, 1.1920928955078125e-07 ;  /* 0x00000002ff207431 */ /* 0x000fc600000001ff */
        /* <DEDUP_REMOVED lines=10> */
.L_x_11979:
        /* <DEDUP_REMOVED lines=12> */
.L_x_11980:
        /* <DEDUP_REMOVED lines=43> */
.L_x_11978:
[----:B------:R-:W-:Y:S01]  /*1ac60*/  ISETP.NE.AND P5, PT, R32, 0x1, PT ;  /* 0x000000012000780c */ /* 0x000fe20003fa5270 */
[C---:B------:R-:W-:Y:S01]  /*1ac70*/  IMAD.U32 R42, R35.reuse, 0x10000, RZ ;  /* 0x00010000232a7824 */ /* 0x040fe200078e00ff */
[----:B------:R-:W-:Y:S01]  /*1ac80*/  I2FP.F32.U32 R33, R33 ;  /* 0x0000002100217245 */ /* 0x000fe20000201000 */
[----:B------:R-:W-:Y:S01]  /*1ac90*/  IMAD.MOV.U32 R34, RZ, RZ, R184 ;  /* 0x000000ffff227224 */ /* 0x000fe200078e00b8 */
[----:B------:R-:W-:Y:S01]  /*1aca0*/  PRMT R41, R35, 0x7632, R41 ;  /* 0x0000763223297816 */ /* 0x000fe20000000029 */
[----:B------:R-:W-:Y:S01]  /*1acb0*/  FMUL.FTZ R42, R42, UR5 ;  /* 0x000000052a2a7c20 */ /* 0x000fe20008410000 */
[----:B------:R-:W-:Y:S01]  /*1acc0*/  MOV R35, 0x2 ;  /* 0x0000000200237802 */ /* 0x000fe20000000f00 */
        /* <DEDUP_REMOVED lines=11> */
.L_x_11982:
        /* <DEDUP_REMOVED lines=12> */
.L_x_11983:
        /* <DEDUP_REMOVED lines=43> */
.L_x_11981:
        /* <DEDUP_REMOVED lines=22> */
.L_x_11985:
        /* <DEDUP_REMOVED lines=12> */
.L_x_11986:
        /* <DEDUP_REMOVED lines=43> */
.L_x_11984:
        /* <DEDUP_REMOVED lines=17> */
.L_x_11988:
        /* <DEDUP_REMOVED lines=14> */
.L_x_11989:
        /* <DEDUP_REMOVED lines=43> */
.L_x_11987:
        /* <DEDUP_REMOVED lines=11> */
.L_x_11941:
        /* <DEDUP_REMOVED lines=15> */
.L_x_11992:
        /* <DEDUP_REMOVED lines=12> */
.L_x_11993:
        /* <DEDUP_REMOVED lines=42> */
.L_x_11991:
[----:B------:R-:W-:Y:S01]  /*1bf60*/  I2FP.F32.U32 R37, R36 ;  /* 0x0000002400257245 */ /* 0x000fe20000201000 */
[----:B--2--5:R-:W-:Y:S01]  /*1bf70*/  IMAD.U32 R42, R32, 0x10000, RZ ;  /* 0x00010000202a7824 */ /* 0x024fe200078e00ff */
[----:B------:R-:W-:Y:S01]  /*1bf80*/  ISETP.NE.AND P2, PT, R38, 0x1, PT ;  /* 0x000000012600780c */ /* 0x000fe20003f45270 */
[----:B------:R-:W-:Y:S01]  /*1bf90*/  IMAD.MOV.U32 R36, RZ, RZ, 0x2 ;  /* 0x00000002ff247424 */ /* 0x000fe200078e00ff */
[----:B------:R-:W-:Y:S01]  /*1bfa0*/  LOP3.LUT R199, R199, 0xffffffef, RZ, 0xc0, !PT ;  /* 0xffffffefc7c77812 */ /* 0x000fe200078ec0ff */
[----:B------:R-:W-:Y:S01]  /*1bfb0*/  FFMA.FTZ R37, R37, R206, 1.1641532182693481445e-10 ;  /* 0x2f00000025257423 */ /* 0x000fe200000100ce */
[----:B------:R-:W-:-:S04]  /*1bfc0*/  PRMT R32, R32, 0x7632, R32 ;  /* 0x0000763220207816 */ /* 0x000fc80000000020 */
[----:B------:R-:W-:Y:S02]  /*1bfd0*/  FSETP.LE.FTZ.AND P3, PT, R37, UR4, PT ;  /* 0x0000000425007c0b */ /* 0x000fe4000bf73000 */
        /* <DEDUP_REMOVED lines=11> */
.L_x_11995:
        /* <DEDUP_REMOVED lines=12> */
.L_x_11996:
        /* <DEDUP_REMOVED lines=43> */
.L_x_11994:
        /* <DEDUP_REMOVED lines=18> */
.L_x_11998:
        /* <DEDUP_REMOVED lines=12> */
.L_x_11999:
        /* <DEDUP_REMOVED lines=43> */
.L_x_11997:
        /* <DEDUP_REMOVED lines=19> */
.L_x_12001:
        /* <DEDUP_REMOVED lines=12> */
.L_x_12002:
        /* <DEDUP_REMOVED lines=43> */
.L_x_12000:
[----:B------:R-:W-:Y:S01]  /*1cd30*/  I2FP.F32.U32 R33, R33 ;  /* 0x0000002100217245 */ /* 0x000fe20000201000 */
[----:B------:R-:W-:Y:S01]  /*1cd40*/  IMAD.U32 R47, R47, 0x10000, RZ ;  /* 0x000100002f2f7824 */ /* 0x000fe200078e00ff */
[----:B------:R-:W-:Y:S01]  /*1cd50*/  ISETP.NE.AND P2, PT, R32, 0x1, PT ;  /* 0x000000012000780c */ /* 0x000fe20003f45270 */
[----:B------:R-:W-:Y:S01]  /*1cd60*/  IMAD.MOV.U32 R36, RZ, RZ, 0x2 ;  /* 0x00000002ff247424 */ /* 0x000fe200078e00ff */
[----:B------:R-:W-:Y:S01]  /*1cd70*/  LOP3.LUT R199, R199, 0xfffffffd, RZ, 0xc0, !PT ;  /* 0xfffffffdc7c77812 */ /* 0x000fe200078ec0ff */
[----:B------:R-:W-:-:S05]  /*1cd80*/  FFMA.FTZ R33, R33, R206, 1.1641532182693481445e-10 ;  /* 0x2f00000021217423 */ /* 0x000fca00000100ce */
        /* <DEDUP_REMOVED lines=12> */
.L_x_12004:
        /* <DEDUP_REMOVED lines=12> */
.L_x_12005:
        /* <DEDUP_REMOVED lines=43> */
.L_x_12003:
[----:B------:R-:W-:Y:S01]  /*1d1c0*/  ISETP.NE.AND P3, PT, R36, 0x1, PT ;  /* 0x000000012400780c */ /* 0x000fe20003f65270 */
[C---:B------:R-:W-:Y:S01]  /*1d1d0*/  IMAD.U32 R45, R34.reuse, 0x10000, RZ ;  /* 0x00010000222d7824 */ /* 0x040fe200078e00ff */
[----:B------:R-:W-:Y:S01]  /*1d1e0*/  I2FP.F32.U32 R33, R33 ;  /* 0x0000002100217245 */ /* 0x000fe20000201000 */
[----:B------:R-:W-:Y:S01]  /*1d1f0*/  IMAD.MOV.U32 R32, RZ, RZ, 0x2 ;  /* 0x00000002ff207424 */ /* 0x000fe200078e00ff */
[----:B------:R-:W-:-:S03]  /*1d200*/  PRMT R48, R34, 0x7632, R48 ;  /* 0x0000763222307816 */ /* 0x000fc60000000030 */
        /* <DEDUP_REMOVED lines=12> */
.L_x_12007:
        /* <DEDUP_REMOVED lines=12> */
.L_x_12008:
        /* <DEDUP_REMOVED lines=43> */
.L_x_12006:
        /* <DEDUP_REMOVED lines=16> */
.L_x_12010:
        /* <DEDUP_REMOVED lines=12> */
.L_x_12011:
        /* <DEDUP_REMOVED lines=43> */
.L_x_12009:
        /* <DEDUP_REMOVED lines=17> */
.L_x_12013:
        /* <DEDUP_REMOVED lines=12> */
.L_x_12014:
        /* <DEDUP_REMOVED lines=43> */
.L_x_12012:
        /* <DEDUP_REMOVED lines=37> */
.L_x_11990:
        /* <DEDUP_REMOVED lines=48> */
.L_x_12015:
        /* <DEDUP_REMOVED lines=24> */
.L_x_12018:
        /* <DEDUP_REMOVED lines=12> */
.L_x_12019:
        /* <DEDUP_REMOVED lines=42> */
.L_x_12017:
        /* <DEDUP_REMOVED lines=20> */
.L_x_12021:
        /* <DEDUP_REMOVED lines=12> */
.L_x_12022:
        /* <DEDUP_REMOVED lines=42> */
.L_x_12020:
        /* <DEDUP_REMOVED lines=8> */
[----:B------:R-:W-:Y:S01]  /*1ee80*/  IMAD.MOV.U32 R36, RZ, RZ, 0x2 ;  /* 0x00000002ff247424 */ /* 0x000fe200078e00ff */
        /* <DEDUP_REMOVED lines=13> */
.L_x_12024:
        /* <DEDUP_REMOVED lines=12> */
.L_x_12025:
        /* <DEDUP_REMOVED lines=43> */
.L_x_12023:
[----:B------:R-:W-:Y:S01]  /*1f2d0*/  I2FP.F32.U32 R37, R37 ;  /* 0x0000002500257245 */ /* 0x000fe20000201000 */
[----:B------:R-:W-:Y:S01]  /*1f2e0*/  IMAD.U32 R32, R32, 0x10000, RZ ;  /* 0x0001000020207824 */ /* 0x000fe200078e00ff */
[----:B------:R-:W-:Y:S01]  /*1f2f0*/  ISETP.NE.AND P2, PT, R36, 0x1, PT ;  /* 0x000000012400780c */ /* 0x000fe20003f45270 */
[----:B------:R-:W-:Y:S01]  /*1f300*/  IMAD.MOV.U32 R38, RZ, RZ, 0x2 ;  /* 0x00000002ff267424 */ /* 0x000fe200078e00ff */
[----:B------:R-:W-:Y:S01]  /*1f310*/  LOP3.LUT R199, R199, 0xfffffff7, RZ, 0xc0, !PT ;  /* 0xfffffff7c7c77812 */ /* 0x000fe200078ec0ff */
[----:B------:R-:W-:Y:S01]  /*1f320*/  FFMA.FTZ R37, R37, R206, 1.1641532182693481445e-10 ;  /* 0x2f00000025257423 */ /* 0x000fe200000100ce */
[----:B------:R-:W-:-:S04]  /*1f330*/  FMUL.FTZ R32, R32, UR5 ;  /* 0x0000000520207c20 */ /* 0x000fc80008410000 */
        /* <DEDUP_REMOVED lines=12> */
.L_x_12027:
        /* <DEDUP_REMOVED lines=12> */
.L_x_12028:
        /* <DEDUP_REMOVED lines=43> */
.L_x_12026:
        /* <DEDUP_REMOVED lines=22> */
.L_x_12030:
        /* <DEDUP_REMOVED lines=12> */
.L_x_12031:
        /* <DEDUP_REMOVED lines=43> */
.L_x_12029:
        /* <DEDUP_REMOVED lines=20> */
.L_x_12033:
        /* <DEDUP_REMOVED lines=12> */
.L_x_12034:
        /* <DEDUP_REMOVED lines=43> */
.L_x_12032:
        /* <DEDUP_REMOVED lines=22> */
.L_x_12036:
        /* <DEDUP_REMOVED lines=12> */
.L_x_12037:
        /* <DEDUP_REMOVED lines=43> */
.L_x_12035:
        /* <DEDUP_REMOVED lines=19> */
.L_x_12039:
        /* <DEDUP_REMOVED lines=12> */
.L_x_12040:
        /* <DEDUP_REMOVED lines=43> */
.L_x_12038:
        /* <DEDUP_REMOVED lines=22> */
.L_x_12042:
        /* <DEDUP_REMOVED lines=12> */
.L_x_12043:
        /* <DEDUP_REMOVED lines=43> */
.L_x_12041:
        /* <DEDUP_REMOVED lines=18> */
.L_x_12045:
        /* <DEDUP_REMOVED lines=12> */
.L_x_12046:
        /* <DEDUP_REMOVED lines=43> */
.L_x_12044:
[----:B------:R-:W-:Y:S01]  /*213c0*/  I2FP.F32.U32 R33, R33 ;  /* 0x0000002100217245 */ /* 0x000fe20000201000 */
[----:B------:R-:W-:-:S04]  /*213d0*/  IMAD.U32 R32, R94, 0x10000, RZ ;  /* 0x000100005e207824 */ /* 0x000fc800078e00ff */
[----:B------:R-:W-:Y:S01]  /*213e0*/  FFMA.FTZ R33, R33, R206, 1.1641532182693481445e-10 ;  /* 0x2f00000021217423 */ /* 0x000fe200000100ce */
[----:B------:R-:W-:-:S04]  /*213f0*/  FMUL.FTZ R32, R32, UR5 ;  /* 0x0000000520207c20 */ /* 0x000fc80008410000 */
[----:B------:R-:W-:Y:S02]  /*21400*/  FSETP.GTU.FTZ.AND P3, PT, R33, UR4, PT ;  /* 0x0000000421007c0b */ /* 0x000fe4000bf7c000 */
[----:B------:R-:W-:Y:S02]  /*21410*/  FSEL R33, R44, RZ, P2 ;  /* 0x000000ff2c217208 */ /* 0x000fe40001000000 */
[----:B------:R-:W-:Y:S02]  /*21420*/  FSEL R32, R32, RZ, !P3 ;  /* 0x000000ff20207208 */ /* 0x000fe40005800000 */
[----:B------:R-:W-:Y:S02]  /*21430*/  SEL R191, RZ, 0x1, P3 ;  /* 0x00000001ffbf7807 */ /* 0x000fe40001800000 */
[----:B------:R-:W-:Y:S01]  /*21440*/  ISETP.NE.AND P3, PT, R36, 0x1, PT ;  /* 0x000000012400780c */ /* 0x000fe20003f65270 */
[----:B------:R-:W-:Y:S01]  /*21450*/  FADD.FTZ R44, R32, R33 ;  /* 0x00000021202c7221 */ /* 0x000fe20000010000 */
[----:B------:R-:W-:Y:S01]  /*21460*/  IMAD.MOV.U32 R32, RZ, RZ, 0x2 ;  /* 0x00000002ff207424 */ /* 0x000fe200078e00ff */
[----:B------:R-:W-:-:S02]  /*21470*/  MOV R33, R184 ;  /* 0x000000b800217202 */ /* 0x000fc40000000f00 */
        /* <DEDUP_REMOVED lines=10> */
.L_x_12048:
        /* <DEDUP_REMOVED lines=12> */
.L_x_12049:
        /* <DEDUP_REMOVED lines=43> */
.L_x_12047:
        /* <DEDUP_REMOVED lines=17> */
.L_x_12051:
        /* <DEDUP_REMOVED lines=12> */
.L_x_12052:
        /* <DEDUP_REMOVED lines=43> */
.L_x_12050:
        /* <DEDUP_REMOVED lines=22> */
.L_x_12054:
        /* <DEDUP_REMOVED lines=12> */
.L_x_12055:
        /* <DEDUP_REMOVED lines=43> */
.L_x_12053:
        /* <DEDUP_REMOVED lines=18> */
.L_x_12057:
        /* <DEDUP_REMOVED lines=12> */
.L_x_12058:
        /* <DEDUP_REMOVED lines=43> */
.L_x_12056:
        /* <DEDUP_REMOVED lines=22> */
.L_x_12060:
        /* <DEDUP_REMOVED lines=12> */
.L_x_12061:
        /* <DEDUP_REMOVED lines=43> */
.L_x_12059:
        /* <DEDUP_REMOVED lines=17> */
.L_x_12063:
        /* <DEDUP_REMOVED lines=14> */
.L_x_12064:
        /* <DEDUP_REMOVED lines=43> */
.L_x_12062:
        /* <DEDUP_REMOVED lines=11> */
.L_x_12016:
        /* <DEDUP_REMOVED lines=15> */
.L_x_12067:
        /* <DEDUP_REMOVED lines=12> */
.L_x_12068:
        /* <DEDUP_REMOVED lines=43> */
.L_x_12066:
        /* <DEDUP_REMOVED lines=19> */
.L_x_12070:
        /* <DEDUP_REMOVED lines=12> */
.L_x_12071:
        /* <DEDUP_REMOVED lines=43> */
.L_x_12069:
        /* <DEDUP_REMOVED lines=18> */
.L_x_12073:
        /* <DEDUP_REMOVED lines=12> */
.L_x_12074:
        /* <DEDUP_REMOVED lines=43> */
.L_x_12072:
        /* <DEDUP_REMOVED lines=19> */
.L_x_12076:
        /* <DEDUP_REMOVED lines=12> */
.L_x_12077:
        /* <DEDUP_REMOVED lines=43> */
.L_x_12075:
        /* <DEDUP_REMOVED lines=18> */
.L_x_12079:
        /* <DEDUP_REMOVED lines=12> */
.L_x_12080:
        /* <DEDUP_REMOVED lines=43> */
.L_x_12078:
        /* <DEDUP_REMOVED lines=17> */
.L_x_12082:
        /* <DEDUP_REMOVED lines=12> */
.L_x_12083:
        /* <DEDUP_REMOVED lines=43> */
.L_x_12081:
        /* <DEDUP_REMOVED lines=16> */
.L_x_12085:
        /* <DEDUP_REMOVED lines=12> */
.L_x_12086:
        /* <DEDUP_REMOVED lines=43> */
.L_x_12084:
        /* <DEDUP_REMOVED lines=17> */
.L_x_12088:
        /* <DEDUP_REMOVED lines=12> */
.L_x_12089:
        /* <DEDUP_REMOVED lines=43> */
.L_x_12087:
        /* <DEDUP_REMOVED lines=37> */
.L_x_12065:
        /* <DEDUP_REMOVED lines=48> */
.L_x_12090:
[----:B------:R2:W5:Y:S04]  /*25a10*/  @P0 LDG.E.128 R92, desc[UR8][R42.64] ;  /* 0x000000082a5c0981 */ /* 0x000568000c1e1d00 */
[----:B------:R2:W5:Y:S04]  /*25a20*/  @P1 LDG.E.128 R88, desc[UR8][R40.64] ;  /* 0x0000000828581981 */ /* 0x000568000c1e1d00 */
[----:B------:R2:W5:Y:S04]  /*25a30*/  @P1 LDG.E.128 R84, desc[UR8][R40.64+0x10] ;  /* 0x0000100828541981 */ /* 0x000568000c1e1d00 */
[----:B01----:R2:W5:Y:S01]  /*25a40*/  LDG.E.128 R32, desc[UR8][R154.64] ;  /* 0x000000089a207981 */ /* 0x003562000c1e1d00 */
[----:B------:R-:W-:Y:S05]  /*25a50*/  @!P0 BRA `(.L_x_12091) ;  /* 0x0000004800f48947 */ /* 0x000fea0003800000 */
[----:B------:R-:W-:Y:S01]  /*25a60*/  ISETP.NE.AND P2, PT, R204, 0x1, PT ;  /* 0x00000001cc00780c */ /* 0x000fe20003f45270 */
[----:B--2---:R-:W-:Y:S01]  /*25a70*/  IMAD.MOV.U32 R42, RZ, RZ, 0x2 ;  /* 0x00000002ff2a7424 */ /* 0x004fe200078e00ff */
        /* <DEDUP_REMOVED lines=17> */
.L_x_12093:
        /* <DEDUP_REMOVED lines=12> */
.L_x_12094:
        /* <DEDUP_REMOVED lines=42> */
.L_x_12092:
        /* <DEDUP_REMOVED lines=20> */
.L_x_12096:
        /* <DEDUP_REMOVED lines=12> */
.L_x_12097:
        /* <DEDUP_REMOVED lines=42> */
.L_x_12095:
        /* <DEDUP_REMOVED lines=22> */
.L_x_12099:
        /* <DEDUP_REMOVED lines=12> */
.L_x_12100:
        /* <DEDUP_REMOVED lines=43> */
.L_x_12098:
        /* <DEDUP_REMOVED lines=19> */
.L_x_12102:
        /* <DEDUP_REMOVED lines=12> */
.L_x_12103:
        /* <DEDUP_REMOVED lines=43> */
.L_x_12101:
        /* <DEDUP_REMOVED lines=22> */
.L_x_12105:
        /* <DEDUP_REMOVED lines=12> */
.L_x_12106:
        /* <DEDUP_REMOVED lines=43> */
.L_x_12104:
        /* <DEDUP_REMOVED lines=20> */
.L_x_12108:
        /* <DEDUP_REMOVED lines=12> */
.L_x_12109:
        /* <DEDUP_REMOVED lines=43> */
.L_x_12107:
        /* <DEDUP_REMOVED lines=22> */
.L_x_12111:
        /* <DEDUP_REMOVED lines=12> */
.L_x_12112:
        /* <DEDUP_REMOVED lines=43> */
.L_x_12110:
        /* <DEDUP_REMOVED lines=19> */
.L_x_12114:
        /* <DEDUP_REMOVED lines=12> */
.L_x_12115:
        /* <DEDUP_REMOVED lines=43> */
.L_x_12113:
        /* <DEDUP_REMOVED lines=22> */
.L_x_12117:
        /* <DEDUP_REMOVED lines=12> */
.L_x_12118:
        /* <DEDUP_REMOVED lines=43> */
.L_x_12116:
        /* <DEDUP_REMOVED lines=18> */
.L_x_12120:
        /* <DEDUP_REMOVED lines=12> */
.L_x_12121:
        /* <DEDUP_REMOVED lines=43> */
.L_x_12119:
        /* <DEDUP_REMOVED lines=22> */
.L_x_12123:
        /* <DEDUP_REMOVED lines=12> */
.L_x_12124:
        /* <DEDUP_REMOVED lines=43> */
.L_x_12122:
        /* <DEDUP_REMOVED lines=17> */
.L_x_12126:
        /* <DEDUP_REMOVED lines=12> */
.L_x_12127:
        /* <DEDUP_REMOVED lines=43> */
.L_x_12125:
        /* <DEDUP_REMOVED lines=22> */
.L_x_12129:
        /* <DEDUP_REMOVED lines=12> */
.L_x_12130:
        /* <DEDUP_REMOVED lines=43> */
.L_x_12128:
        /* <DEDUP_REMOVED lines=18> */
.L_x_12132:
        /* <DEDUP_REMOVED lines=12> */
.L_x_12133:
        /* <DEDUP_REMOVED lines=43> */
.L_x_12131:
        /* <DEDUP_REMOVED lines=22> */
.L_x_12135:
        /* <DEDUP_REMOVED lines=12> */
.L_x_12136:
        /* <DEDUP_REMOVED lines=43> */
.L_x_12134:
        /* <DEDUP_REMOVED lines=17> */
.L_x_12138:
        /* <DEDUP_REMOVED lines=14> */
.L_x_12139:
        /* <DEDUP_REMOVED lines=43> */
.L_x_12137:
        /* <DEDUP_REMOVED lines=8> */
[--C-:B------:R-:W-:Y:S01]  /*2a5f0*/  FADD.FTZ R39, R39, R194.reuse ;  /* 0x000000c227277221 */ /* 0x100fe20000010000 */
[----:B------:R-:W-:-:S03]  /*2a600*/  PRMT R194, R32, 0x7610, R194 ;  /* 0x0000761020c27816 */ /* 0x000fc600000000c2 */
[----:B------:R-:W-:Y:S01]  /*2a610*/  @P1 FADD.FTZ R39, R87, R39 ;  /* 0x0000002757271221 */ /* 0x000fe20000010000 */
[----:B------:R-:W-:Y:S06]  /*2a620*/  BRA `(.L_x_12140) ;  /* 0x0000002400a07947 */ /* 0x000fec0003800000 */
.L_x_12091:
        /* <DEDUP_REMOVED lines=15> */
.L_x_12142:
        /* <DEDUP_REMOVED lines=12> */
.L_x_12143:
        /* <DEDUP_REMOVED lines=43> */
.L_x_12141:
        /* <DEDUP_REMOVED lines=19> */
.L_x_12145:
        /* <DEDUP_REMOVED lines=12> */
.L_x_12146:
        /* <DEDUP_REMOVED lines=43> */
.L_x_12144:
        /* <DEDUP_REMOVED lines=18> */
.L_x_12148:
        /* <DEDUP_REMOVED lines=12> */
.L_x_12149:
        /* <DEDUP_REMOVED lines=43> */
.L_x_12147:
        /* <DEDUP_REMOVED lines=19> */
.L_x_12151:
        /* <DEDUP_REMOVED lines=12> */
.L_x_12152:
        /* <DEDUP_REMOVED lines=43> */
.L_x_12150:
        /* <DEDUP_REMOVED lines=18> */
.L_x_12154:
        /* <DEDUP_REMOVED lines=12> */
.L_x_12155:
        /* <DEDUP_REMOVED lines=43> */
.L_x_12153:
        /* <DEDUP_REMOVED lines=17> */
.L_x_12157:
        /* <DEDUP_REMOVED lines=12> */
.L_x_12158:
        /* <DEDUP_REMOVED lines=43> */
.L_x_12156:
        /* <DEDUP_REMOVED lines=16> */
.L_x_12160:
        /* <DEDUP_REMOVED lines=12> */
.L_x_12161:
        /* <DEDUP_REMOVED lines=43> */
.L_x_12159:
        /* <DEDUP_REMOVED lines=17> */
.L_x_12163:
        /* <DEDUP_REMOVED lines=12> */
.L_x_12164:
        /* <DEDUP_REMOVED lines=43> */
.L_x_12162:
[----:B------:R-:W-:Y:S01]  /*2ca60*/  P2R R35, PR, RZ, 0x2 ;  /* 0x00000002ff237803 */ /* 0x000fe20000000000 */
[----:B------:R-:W-:Y:S01]  /*2ca70*/  IMAD.U32 R40, R40, 0x10000, RZ ;  /* 0x0001000028287824 */ /* 0x000fe200078e00ff */
[----:B------:R-:W-:Y:S01]  /*2ca80*/  I2FP.F32.U32 R33, R34 ;  /* 0x0000002200217245 */ /* 0x000fe20000201000 */
[----:B------:R-:W-:Y:S01]  /*2ca90*/  FMUL.FTZ R42, R42, UR5 ;  /* 0x000000052a2a7c20 */ /* 0x000fe20008410000 */
[----:B------:R-:W-:Y:S01]  /*2caa0*/  LOP3.LUT P1, RZ, R199, 0x10, RZ, 0xc0, !PT ;  /* 0x00000010c7ff7812 */ /* 0x000fe2000782c0ff */
[----:B------:R-:W-:Y:S01]  /*2cab0*/  FMUL.FTZ R32, R43, UR5 ;  /* 0x000000052b207c20 */ /* 0x000fe20008410000 */
[----:B------:R-:W-:Y:S01]  /*2cac0*/  FMUL.FTZ R39, R40, UR5 ;  /* 0x0000000528277c20 */ /* 0x000fe20008410000 */
        /* <DEDUP_REMOVED lines=11> */
[----:B------:R-:W-:-:S02]  /*2cb80*/  FSEL R42, R32, RZ, P5 ;  /* 0x000000ff202a7208 */ /* 0x000fc40002800000 */
[----:B------:R-:W-:Y:S02]  /*2cb90*/  LOP3.LUT P6, RZ, R199, 0x2, RZ, 0xc0, !PT ;  /* 0x00000002c7ff7812 */ /* 0x000fe400078cc0ff */
[----:B------:R-:W-:Y:S02]  /*2cba0*/  FSETP.GTU.FTZ.AND P5, PT, R33, UR4, PT ;  /* 0x0000000421007c0b */ /* 0x000fe4000bfbc000 */
[----:B------:R-:W-:Y:S01]  /*2cbb0*/  FSEL R38, R41, RZ, P4 ;  /* 0x000000ff29267208 */ /* 0x000fe20002000000 */
[----:B------:R-:W-:Y:S01]  /*2cbc0*/  @P1 FADD.FTZ R40, R88, R40 ;  /* 0x0000002858281221 */ /* 0x000fe20000010000 */
        /* <DEDUP_REMOVED lines=9> */
[----:B------:R-:W-:Y:S01]  /*2cc60*/  FSEL R39, R39, RZ, !P5 ;  /* 0x000000ff27277208 */ /* 0x000fe20006800000 */
[----:B------:R-:W-:Y:S01]  /*2cc70*/  @P1 FADD.FTZ R36, R84, R36 ;  /* 0x0000002454241221 */ /* 0x000fe20000010000 */
[----:B------:R-:W-:Y:S01]  /*2cc80*/  PLOP3.LUT P5, PT, P5, PT, PT, 0x8, 0x80 ;  /* 0x000000000080781c */ /* 0x000fe20002fae170 */
[----:B------:R-:W-:Y:S02]  /*2cc90*/  @P1 FADD.FTZ R43, R91, R43 ;  /* 0x0000002b5b2b1221 */ /* 0x000fe40000010000 */
[----:B------:R-:W-:-:S10]  /*2cca0*/  @P1 FADD.FTZ R39, R87, R39 ;  /* 0x0000002757271221 */ /* 0x000fd40000010000 */
.L_x_12140:
        /* <DEDUP_REMOVED lines=48> */
.L_x_12165:
[----:B------:R2:W5:Y:S04]  /*2cfb0*/  @P0 LDG.E.128 R92, desc[UR8][R218.64] ;  /* 0x00000008da5c0981 */ /* 0x000568000c1e1d00 */
[----:B------:R2:W5:Y:S04]  /*2cfc0*/  @P1 LDG.E.128 R88, desc[UR8][R204.64] ;  /* 0x00000008cc581981 */ /* 0x000568000c1e1d00 */
[----:B------:R2:W5:Y:S04]  /*2cfd0*/  @P1 LDG.E.128 R84, desc[UR8][R204.64+0x10] ;  /* 0x00001008cc541981 */ /* 0x000568000c1e1d00 */
[----:B0-----:R2:W5:Y:S01]  /*2cfe0*/  LDG.E.128 R152, desc[UR8][R220.64] ;  /* 0x00000008dc987981 */ /* 0x001562000c1e1d00 */
[----:B------:R-:W-:Y:S05]  /*2cff0*/  @!P0 BRA `(.L_x_12166) ;  /* 0x0000004800f88947 */ /* 0x000fea0003800000 */
[----:B------:R-:W-:Y:S01]  /*2d000*/  ISETP.NE.AND P2, PT, R210, 0x1, PT ;  /* 0x00000001d200780c */ /* 0x000fe20003f45270 */
[----:B-1----:R-:W-:Y:S01]  /*2d010*/  IMAD.MOV.U32 R34, RZ, RZ, 0x2 ;  /* 0x00000002ff227424 */ /* 0x002fe200078e00ff */
        /* <DEDUP_REMOVED lines=13> */
.L_x_12168:
        /* <DEDUP_REMOVED lines=12> */
.L_x_12169:
        /* <DEDUP_REMOVED lines=42> */
.L_x_12167:
        /* <DEDUP_REMOVED lines=20> */
.L_x_12171:
        /* <DEDUP_REMOVED lines=12> */
.L_x_12172:
        /* <DEDUP_REMOVED lines=42> */
.L_x_12170:
        /* <DEDUP_REMOVED lines=22> */
.L_x_12174:
        /* <DEDUP_REMOVED lines=12> */
.L_x_12175:
        /* <DEDUP_REMOVED lines=43> */
.L_x_12173:
[----:B------:R-:W-:Y:S02]  /*2ddc0*/  I2FP.F32.U32 R33, R33 ;  /* 0x0000002100217245 */ /* 0x000fe40000201000 */
[----:B------:R-:W-:Y:S02]  /*2ddd0*/  ISETP.NE.AND P2, PT, R34, 0x1, PT ;  /* 0x000000012200780c */ /* 0x000fe40003f45270 */
[----:B------:R-:W-:Y:S01]  /*2dde0*/  LOP3.LUT R199, R199, 0xfffffff7, RZ, 0xc0, !PT ;  /* 0xfffffff7c7c77812 */ /* 0x000fe200078ec0ff */
[----:B------:R-:W-:Y:S01]  /*2ddf0*/  FFMA.FTZ R33, R33, R206, 1.1641532182693481445e-10 ;  /* 0x2f00000021217423 */ /* 0x000fe200000100ce */
[----:B------:R-:W-:-:S04]  /*2de00*/  MOV R35, R184 ;  /* 0x000000b800237202 */ /* 0x000fc80000000f00 */
[----:B------:R-:W-:Y:S01]  /*2de10*/  FSETP.LE.FTZ.AND P4, PT, R33, UR4, PT ;  /* 0x0000000421007c0b */ /* 0x000fe2000bf93000 */
[----:B------:R-:W-:Y:S02]  /*2de20*/  IMAD.U32 R33, R152, 0x10000, RZ ;  /* 0x0001000098217824 */ /* 0x000fe400078e00ff */
[----:B------:R-:W-:Y:S02]  /*2de30*/  IMAD.MOV.U32 R152, RZ, RZ, 0x2 ;  /* 0x00000002ff987424 */ /* 0x000fe400078e00ff */
[----:B------:R-:W-:-:S08]  /*2de40*/  FMUL.FTZ R33, R33, UR5 ;  /* 0x0000000521217c20 */ /* 0x000fd00008410000 */
        /* <DEDUP_REMOVED lines=10> */
.L_x_12177:
        /* <DEDUP_REMOVED lines=12> */
.L_x_12178:
        /* <DEDUP_REMOVED lines=43> */
.L_x_12176:
[----:B------:R-:W-:Y:S02]  /*2e260*/  I2FP.F32.U32 R35, R35 ;  /* 0x0000002300237245 */ /* 0x000fe40000201000 */
[----:B------:R-:W-:Y:S02]  /*2e270*/  PRMT R34, R92, 0x7632, R34 ;  /* 0x000076325c227816 */ /* 0x000fe40000000022 */
[----:B------:R-:W-:Y:S01]  /*2e280*/  ISETP.NE.AND P3, PT, R152, 0x1, PT ;  /* 0x000000019800780c */ /* 0x000fe20003f65270 */
[----:B------:R-:W-:Y:S01]  /*2e290*/  FFMA.FTZ R35, R35, R206, 1.1641532182693481445e-10 ;  /* 0x2f00000023237423 */ /* 0x000fe200000100ce */
[----:B------:R-:W-:Y:S01]  /*2e2a0*/  FSEL R33, R33, RZ, P4 ;  /* 0x000000ff21217208 */ /* 0x000fe20002000000 */
[----:B------:R-:W-:-:S03]  /*2e2b0*/  IMAD.U32 R34, R34, 0x10000, RZ ;  /* 0x0001000022227824 */ /* 0x000fc600078e00ff */
[----:B------:R-:W-:Y:S01]  /*2e2c0*/  FSETP.GTU.FTZ.AND P2, PT, R35, UR4, PT ;  /* 0x0000000423007c0b */ /* 0x000fe2000bf5c000 */
[----:B------:R-:W-:Y:S01]  /*2e2d0*/  FMUL.FTZ R34, R34, UR5 ;  /* 0x0000000522227c20 */ /* 0x000fe20008410000 */
[----:B------:R-:W-:Y:S02]  /*2e2e0*/  MOV R35, R184 ;  /* 0x000000b800237202 */ /* 0x000fe40000000f00 */
[----:B------:R-:W-:Y:S02]  /*2e2f0*/  SEL R186, RZ, 0x1, P2 ;  /* 0x00000001ffba7807 */ /* 0x000fe40001000000 */
[----:B------:R-:W-:-:S05]  /*2e300*/  FSEL R34, R34, RZ, !P2 ;  /* 0x000000ff22227208 */ /* 0x000fca0005000000 */
        /* <DEDUP_REMOVED lines=12> */
.L_x_12180:
        /* <DEDUP_REMOVED lines=12> */
.L_x_12181:
        /* <DEDUP_REMOVED lines=43> */
.L_x_12179:
        /* <DEDUP_REMOVED lines=20> */
.L_x_12183:
        /* <DEDUP_REMOVED lines=12> */
.L_x_12184:
        /* <DEDUP_REMOVED lines=43> */
.L_x_12182:
        /* <DEDUP_REMOVED lines=22> */
.L_x_12186:
        /* <DEDUP_REMOVED lines=12> */
.L_x_12187:
        /* <DEDUP_REMOVED lines=43> */
.L_x_12185:
[----:B------:R-:W-:Y:S01]  /*2f0c0*/  I2FP.F32.U32 R35, R35 ;  /* 0x0000002300237245 */ /* 0x000fe20000201000 */
[----:B------:R-:W-:Y:S01]  /*2f0d0*/  IMAD.MOV.U32 R191, RZ, RZ, 0x2 ;  /* 0x00000002ffbf7424 */ /* 0x000fe200078e00ff */
[----:B------:R-:W-:Y:S02]  /*2f0e0*/  ISETP.NE.AND P2, PT, R190, 0x1, PT ;  /* 0x00000001be00780c */ /* 0x000fe40003f45270 */
[----:B------:R-:W-:Y:S01]  /*2f0f0*/  LOP3.LUT R199, R199, 0xfffffffd, RZ, 0xc0, !PT ;  /* 0xfffffffdc7c77812 */ /* 0x000fe200078ec0ff */
[----:B------:R-:W-:Y:S01]  /*2f100*/  FFMA.FTZ R35, R35, R206, 1.1641532182693481445e-10 ;  /* 0x2f00000023237423 */ /* 0x000fe200000100ce */
[----:B------:R-:W-:-:S04]  /*2f110*/  MOV R153, R184 ;  /* 0x000000b800997202 */ /* 0x000fc80000000f00 */
[----:B------:R-:W-:Y:S01]  /*2f120*/  FSETP.LE.FTZ.AND P4, PT, R35, UR4, PT ;  /* 0x0000000423007c0b */ /* 0x000fe2000bf93000 */
[----:B------:R-:W-:-:S04]  /*2f130*/  IMAD.U32 R35, R194, 0x10000, RZ ;  /* 0x00010000c2237824 */ /* 0x000fc800078e00ff */
        /* <DEDUP_REMOVED lines=11> */
.L_x_12189:
        /* <DEDUP_REMOVED lines=12> */
.L_x_12190:
        /* <DEDUP_REMOVED lines=43> */
.L_x_12188:
[----:B------:R-:W-:Y:S02]  /*2f560*/  I2FP.F32.U32 R153, R153 ;  /* 0x0000009900997245 */ /* 0x000fe40000201000 */
[----:B------:R-:W-:Y:S02]  /*2f570*/  PRMT R152, R93, 0x7632, R152 ;  /* 0x000076325d987816 */ /* 0x000fe40000000098 */
[----:B------:R-:W-:Y:S01]  /*2f580*/  FSEL R35, R35, RZ, P4 ;  /* 0x000000ff23237208 */ /* 0x000fe20002000000 */
[----:B------:R-:W-:Y:S02]  /*2f590*/  FFMA.FTZ R153, R153, R206, 1.1641532182693481445e-10 ;  /* 0x2f00000099997423 */ /* 0x000fe400000100ce */
[----:B------:R-:W-:-:S03]  /*2f5a0*/  IMAD.U32 R152, R152, 0x10000, RZ ;  /* 0x0001000098987824 */ /* 0x000fc600078e00ff */
[----:B------:R-:W-:Y:S01]  /*2f5b0*/  FSETP.GTU.FTZ.AND P2, PT, R153, UR4, PT ;  /* 0x0000000499007c0b */ /* 0x000fe2000bf5c000 */
[----:B------:R-:W-:Y:S01]  /*2f5c0*/  FMUL.FTZ R152, R152, UR5 ;  /* 0x0000000598987c20 */ /* 0x000fe20008410000 */
[----:B------:R-:W-:Y:S02]  /*2f5d0*/  MOV R153, R184 ;  /* 0x000000b800997202 */ /* 0x000fe40000000f00 */
[----:B------:R-:W-:Y:S02]  /*2f5e0*/  SEL R190, RZ, 0x1, P2 ;  /* 0x00000001ffbe7807 */ /* 0x000fe40001000000 */
[----:B------:R-:W-:Y:S02]  /*2f5f0*/  FSEL R152, R152, RZ, !P2 ;  /* 0x000000ff98987208 */ /* 0x000fe40005000000 */
[----:B------:R-:W-:-:S03]  /*2f600*/  ISETP.NE.AND P2, PT, R191, 0x1, PT ;  /* 0x00000001bf00780c */ /* 0x000fc60003f45270 */
[----:B------:R-:W-:Y:S01]  /*2f610*/  FADD.FTZ R35, R152, R35 ;  /* 0x0000002398237221 */ /* 0x000fe20000010000 */
[----:B------:R-:W-:-:S03]  /*2f620*/  IMAD.MOV.U32 R152, RZ, RZ, 0x2 ;  /* 0x00000002ff987424 */ /* 0x000fc600078e00ff */
        /* <DEDUP_REMOVED lines=10> */
.L_x_12192:
        /* <DEDUP_REMOVED lines=12> */
.L_x_12193:
        /* <DEDUP_REMOVED lines=43> */
.L_x_12191:
        /* <DEDUP_REMOVED lines=18> */
.L_x_12195:
        /* <DEDUP_REMOVED lines=12> */
.L_x_12196:
        /* <DEDUP_REMOVED lines=43> */
.L_x_12194:
[----:B------:R-:W-:Y:S01]  /*2fed0*/  I2FP.F32.U32 R153, R153 ;  /* 0x0000009900997245 */ /* 0x000fe20000201000 */
[----:B------:R-:W-:Y:S01]  /*2fee0*/  IMAD.U32 R152, R94, 0x10000, RZ ;  /* 0x000100005e987824 */ /* 0x000fe200078e00ff */
[----:B------:R-:W-:Y:S01]  /*2fef0*/  FSEL R191, R191, RZ, P2 ;  /* 0x000000ffbfbf7208 */ /* 0x000fe20001000000 */
[----:B------:R-:W-:Y:S01]  /*2ff00*/  IMAD.MOV.U32 R194, RZ, RZ, 0x2 ;  /* 0x00000002ffc27424 */ /* 0x000fe200078e00ff */
[----:B------:R-:W-:Y:S01]  /*2ff10*/  MOV R193, R184 ;  /* 0x000000b800c17202 */ /* 0x000fe20000000f00 */
[----:B------:R-:W-:Y:S01]  /*2ff20*/  FFMA.FTZ R153, R153, R206, 1.1641532182693481445e-10 ;  /* 0x2f00000099997423 */ /* 0x000fe200000100ce */
[----:B------:R-:W-:-:S04]  /*2ff30*/  FMUL.FTZ R152, R152, UR5 ;  /* 0x0000000598987c20 */ /* 0x000fc80008410000 */
[----:B------:R-:W-:-:S04]  /*2ff40*/  FSETP.GTU.FTZ.AND P3, PT, R153, UR4, PT ;  /* 0x0000000499007c0b */ /* 0x000fc8000bf7c000 */
        /* <DEDUP_REMOVED lines=15> */
.L_x_12198:
        /* <DEDUP_REMOVED lines=12> */
.L_x_12199:
        /* <DEDUP_REMOVED lines=43> */
.L_x_12197:
[----:B------:R-:W-:Y:S01]  /*303b0*/  ISETP.NE.AND P4, PT, R194, 0x1, PT ;  /* 0x00000001c200780c */ /* 0x000fe20003f85270 */
[----:B------:R-:W-:Y:S01]  /*303c0*/  IMAD.U32 R192, R154, 0x10000, RZ ;  /* 0x000100009ac07824 */ /* 0x000fe200078e00ff */
[----:B------:R-:W-:Y:S01]  /*303d0*/  I2FP.F32.U32 R153, R193 ;  /* 0x000000c100997245 */ /* 0x000fe20000201000 */
[----:B--2---:R-:W-:Y:S01]  /*303e0*/  IMAD.MOV.U32 R204, RZ, RZ, 0x2 ;  /* 0x00000002ffcc7424 */ /* 0x004fe200078e00ff */
[----:B------:R-:W-:-:S03]  /*303f0*/  MOV R193, R184 ;  /* 0x000000b800c17202 */ /* 0x000fc60000000f00 */
[----:B------:R-:W-:Y:S01]  /*30400*/  FFMA.FTZ R154, R153, R206, 1.1641532182693481445e-10 ;  /* 0x2f000000999a7423 */ /* 0x000fe200000100ce */
[----:B------:R-:W-:-:S04]  /*30410*/  FMUL.FTZ R153, R192, UR5 ;  /* 0x00000005c0997c20 */ /* 0x000fc80008410000 */
        /* <DEDUP_REMOVED lines=10> */
.L_x_12201:
        /* <DEDUP_REMOVED lines=12> */
.L_x_12202:
        /* <DEDUP_REMOVED lines=43> */
.L_x_12200:
[----:B------:R-:W-:Y:S01]  /*30830*/  I2FP.F32.U32 R193, R193 ;  /* 0x000000c100c17245 */ /* 0x000fe20000201000 */
[----:B------:R-:W-:Y:S01]  /*30840*/  IMAD.MOV.U32 R205, RZ, RZ, 0x2 ;  /* 0x00000002ffcd7424 */ /* 0x000fe200078e00ff */
[----:B------:R-:W-:Y:S02]  /*30850*/  PRMT R154, R94, 0x7632, R154 ;  /* 0x000076325e9a7816 */ /* 0x000fe4000000009a */
[----:B------:R-:W-:Y:S01]  /*30860*/  FSEL R153, R153, RZ, P3 ;  /* 0x000000ff99997208 */ /* 0x000fe20001800000 */
        /* <DEDUP_REMOVED lines=19> */
.L_x_12204:
        /* <DEDUP_REMOVED lines=12> */
.L_x_12205:
        /* <DEDUP_REMOVED lines=43> */
.L_x_12203:
[----:B------:R-:W-:Y:S01]  /*30d10*/  ISETP.NE.AND P5, PT, R205, 0x1, PT ;  /* 0x00000001cd00780c */ /* 0x000fe20003fa5270 */
[C---:B------:R-:W-:Y:S01]  /*30d20*/  IMAD.U32 R204, R155.reuse, 0x10000, RZ ;  /* 0x000100009bcc7824 */ /* 0x040fe200078e00ff */
[----:B------:R-:W-:Y:S01]  /*30d30*/  I2FP.F32.U32 R193, R154 ;  /* 0x0000009a00c17245 */ /* 0x000fe20000201000 */
[----:B------:R-:W-:Y:S01]  /*30d40*/  IMAD.MOV.U32 R208, RZ, RZ, 0x2 ;  /* 0x00000002ffd07424 */ /* 0x000fe200078e00ff */
[----:B------:R-:W-:Y:S02]  /*30d50*/  PRMT R194, R155, 0x7632, R194 ;  /* 0x000076329bc27816 */ /* 0x000fe400000000c2 */
[----:B------:R-:W-:Y:S01]  /*30d60*/  MOV R155, R184 ;  /* 0x000000b8009b7202 */ /* 0x000fe20000000f00 */
        /* <DEDUP_REMOVED lines=12> */
.L_x_12207:
        /* <DEDUP_REMOVED lines=12> */
.L_x_12208:
        /* <DEDUP_REMOVED lines=43> */
.L_x_12206:
        /* <DEDUP_REMOVED lines=23> */
.L_x_12210:
        /* <DEDUP_REMOVED lines=12> */
.L_x_12211:
        /* <DEDUP_REMOVED lines=43> */
.L_x_12209:
[----:B------:R-:W-:Y:S01]  /*31680*/  ISETP.NE.AND P6, PT, R210, 0x1, PT ;  /* 0x00000001d200780c */ /* 0x000fe20003fc5270 */
[----:B------:R-:W-:Y:S01]  /*31690*/  IMAD.MOV.U32 R204, RZ, RZ, 0x2 ;  /* 0x00000002ffcc7424 */ /* 0x000fe200078e00ff */
[----:B------:R-:W-:Y:S01]  /*316a0*/  I2FP.F32.U32 R155, R205 ;  /* 0x000000cd009b7245 */ /* 0x000fe20000201000 */
[----:B------:R-:W-:Y:S01]  /*316b0*/  IMAD.U32 R205, R194, 0x10000, RZ ;  /* 0x00010000c2cd7824 */ /* 0x000fe200078e00ff */
        /* <DEDUP_REMOVED lines=13> */
.L_x_12213:
        /* <DEDUP_REMOVED lines=14> */
.L_x_12214:
        /* <DEDUP_REMOVED lines=43> */
.L_x_12212:
[----:B------:R-:W-:Y:S02]  /*31b20*/  I2FP.F32.U32 R205, R208 ;  /* 0x000000d000cd7245 */ /* 0x000fe40000201000 */
[----:B------:R-:W-:-:S03]  /*31b30*/  PRMT R194, R95, 0x7632, R194 ;  /* 0x000076325fc27816 */ /* 0x000fc600000000c2 */
[----:B------:R-:W-:Y:S01]  /*31b40*/  FFMA.FTZ R205, R205, R206, 1.1641532182693481445e-10 ;  /* 0x2f000000cdcd7423 */ /* 0x000fe200000100ce */
[----:B------:R-:W-:Y:S01]  /*31b50*/  FSEL R206, R155, RZ, P5 ;  /* 0x000000ff9bce7208 */ /* 0x000fe20002800000 */
[----:B------:R-:W-:-:S03]  /*31b60*/  IMAD.U32 R194, R194, 0x10000, RZ ;  /* 0x00010000c2c27824 */ /* 0x000fc600078e00ff */
[----:B------:R-:W-:Y:S01]  /*31b70*/  FSETP.GTU.FTZ.AND P6, PT, R205, UR4, PT ;  /* 0x00000004cd007c0b */ /* 0x000fe2000bfdc000 */
[----:B------:R-:W-:-:S05]  /*31b80*/  FMUL.FTZ R194, R194, UR5 ;  /* 0x00000005c2c27c20 */ /* 0x000fca0008410000 */
[----:B------:R-:W-:Y:S02]  /*31b90*/  FSEL R205, R194, RZ, !P6 ;  /* 0x000000ffc2cd7208 */ /* 0x000fe40007000000 */
[----:B------:R-:W-:-:S03]  /*31ba0*/  SEL R194, RZ, 0x1, P6 ;  /* 0x00000001ffc27807 */ /* 0x000fc60003000000 */
[----:B------:R-:W-:-:S04]  /*31bb0*/  FADD.FTZ R155, R205, R206 ;  /* 0x000000cecd9b7221 */ /* 0x000fc80000010000 */
[----:B------:R-:W-:Y:S01]  /*31bc0*/  @P1 FADD.FTZ R155, R87, R155 ;  /* 0x0000009b579b1221 */ /* 0x000fe20000010000 */
[----:B------:R-:W-:Y:S06]  /*31bd0*/  BRA `(.L_x_12215) ;  /* 0x0000002400a07947 */ /* 0x000fec0003800000 */
.L_x_12166:
        /* <DEDUP_REMOVED lines=15> */
.L_x_12217:
        /* <DEDUP_REMOVED lines=12> */
.L_x_12218:
        /* <DEDUP_REMOVED lines=43> */
.L_x_12216:
[----:B------:R-:W-:Y:S01]  /*32040*/  I2FP.F32.U32 R33, R32 ;  /* 0x0000002000217245 */ /* 0x000fe20000201000 */
[----:B-----5:R-:W-:Y:S01]  /*32050*/  IMAD.U32 R208, R152, 0x10000, RZ ;  /* 0x0001000098d07824 */ /* 0x020fe200078e00ff */
        /* <DEDUP_REMOVED lines=17> */
.L_x_12220:
        /* <DEDUP_REMOVED lines=12> */
.L_x_12221:
        /* <DEDUP_REMOVED lines=43> */
.L_x_12219:
        /* <DEDUP_REMOVED lines=18> */
.L_x_12223:
        /* <DEDUP_REMOVED lines=12> */
.L_x_12224:
        /* <DEDUP_REMOVED lines=43> */
.L_x_12222:
[----:B------:R-:W-:Y:S01]  /*32970*/  I2FP.F32.U32 R33, R33 ;  /* 0x0000002100217245 */ /* 0x000fe20000201000 */
[----:B------:R-:W-:Y:S01]  /*32980*/  IMAD.U32 R210, R153, 0x10000, RZ ;  /* 0x0001000099d27824 */ /* 0x000fe200078e00ff */
        /* <DEDUP_REMOVED lines=17> */
.L_x_12226:
        /* <DEDUP_REMOVED lines=12> */
.L_x_12227:
        /* <DEDUP_REMOVED lines=43> */
.L_x_12225:
        /* <DEDUP_REMOVED lines=18> */
.L_x_12229:
        /* <DEDUP_REMOVED lines=12> */
.L_x_12230:
        /* <DEDUP_REMOVED lines=43> */
.L_x_12228:
        /* <DEDUP_REMOVED lines=17> */
.L_x_12232:
        /* <DEDUP_REMOVED lines=12> */
.L_x_12233:
        /* <DEDUP_REMOVED lines=43> */
.L_x_12231:
        /* <DEDUP_REMOVED lines=16> */
.L_x_12235:
        /* <DEDUP_REMOVED lines=12> */
.L_x_12236:
        /* <DEDUP_REMOVED lines=43> */
.L_x_12234:
[----:B------:R-:W-:Y:S01]  /*33b90*/  ISETP.NE.AND P5, PT, R35, 0x1, PT ;  /* 0x000000012300780c */ /* 0x000fe20003fa5270 */
[C---:B--2---:R-:W-:Y:S01]  /*33ba0*/  IMAD.U32 R218, R155.reuse, 0x10000, RZ ;  /* 0x000100009bda7824 */ /* 0x044fe200078e00ff */
        /* <DEDUP_REMOVED lines=15> */
.L_x_12238:
        /* <DEDUP_REMOVED lines=12> */
.L_x_12239:
        /* <DEDUP_REMOVED lines=43> */
.L_x_12237:
[----:B------:R-:W-:Y:S01]  /*34010*/  P2R R35, PR, RZ, 0x2 ;  /* 0x00000002ff237803 */ /* 0x000fe20000000000 */
[----:B------:R-:W-:Y:S01]  /*34020*/  FMUL.FTZ R208, R208, UR5 ;  /* 0x00000005d0d07c20 */ /* 0x000fe20008410000 */
[----:B------:R-:W-:Y:S01]  /*34030*/  I2FP.F32.U32 R33, R34 ;  /* 0x0000002200217245 */ /* 0x000fe20000201000 */
[----:B------:R-:W-:Y:S01]  /*34040*/  FMUL.FTZ R216, R216, UR5 ;  /* 0x00000005d8d87c20 */ /* 0x000fe20008410000 */
[----:B------:R-:W-:Y:S01]  /*34050*/  LOP3.LUT P1, RZ, R199, 0x10, RZ, 0xc0, !PT ;  /* 0x00000010c7ff7812 */ /* 0x000fe2000782c0ff */
        /* <DEDUP_REMOVED lines=32> */
.L_x_12215:
[----:B------:R-:W-:Y:S01]  /*34260*/  FADD.FTZ R208, RZ, R76 ;  /* 0x0000004cffd07221 */ /* 0x000fe20000010000 */
[----:B------:R-:W-:Y:S01]  /*34270*/  SEL R205, RZ, 0x1000000, !P5 ;  /* 0x01000000ffcd7807 */ /* 0x000fe20006800000 */
[----:B------:R-:W-:Y:S01]  /*34280*/  IMAD.WIDE.U32 R188, R217, 0x8, R188 ;  /* 0x00000008d9bc7825 */ /* 0x000fe200078e00bc */
[----:B------:R-:W-:-:S03]  /*34290*/  SEL R206, RZ, 0x10000, !P4 ;  /* 0x00010000ffce7807 */ /* 0x000fc60006000000 */
[----:B------:R-:W-:Y:S01]  /*342a0*/  FADD.FTZ R219, R208, R77 ;  /* 0x0000004dd0db7221 */ /* 0x000fe20000010000 */
[C---:B------:R-:W-:Y:S02]  /*342b0*/  LOP3.LUT P6, RZ, R199.reuse, 0x8, RZ, 0xc0, !PT ;  /* 0x00000008c7ff7812 */ /* 0x040fe400078cc0ff */
[----:B------:R-:W-:Y:S01]  /*342c0*/  LOP3.LUT P5, RZ, R199, 0x4, RZ, 0xc0, !PT ;  /* 0x00000004c7ff7812 */ /* 0x000fe200078ac0ff */
[----:B------:R-:W-:Y:S01]  /*342d0*/  FADD.FTZ R208, R219, R78 ;  /* 0x0000004edbd07221 */ /* 0x000fe20000010000 */
[----:B------:R-:W-:Y:S02]  /*342e0*/  LOP3.LUT P4, RZ, R199, 0x2, RZ, 0xc0, !PT ;  /* 0x00000002c7ff7812 */ /* 0x000fe4000788c0ff */
[----:B------:R-:W-:Y:S01]  /*342f0*/  SEL R221, RZ, 0x10000, !P5 ;  /* 0x00010000ffdd7807 */ /* 0x000fe20006800000 */
[----:B------:R-:W-:Y:S01]  /*34300*/  FADD.FTZ R219, R208, R79 ;  /* 0x0000004fd0db7221 */ /* 0x000fe20000010000 */
[----:B------:R-:W-:Y:S02]  /*34310*/  SEL R212, RZ, 0x1000000, !P4 ;  /* 0x01000000ffd47807 */ /* 0x000fe40006000000 */
[----:B------:R-:W-:Y:S01]  /*34320*/  SEL R210, RZ, 0x100, !P6 ;  /* 0x00000100ffd27807 */ /* 0x000fe20007000000 */
[----:B------:R-:W-:Y:S01]  /*34330*/  FADD.FTZ R208, R219, R80 ;  /* 0x00000050dbd07221 */ /* 0x000fe20000010000 */
[----:B------:R-:W-:-:S02]  /*34340*/  LOP3.LUT P1, RZ, R199, 0x10, RZ, 0xc0, !PT ;  /* 0x00000010c7ff7812 */ /* 0x000fc4000782c0ff */
[----:B------:R-:W-:Y:S01]  /*34350*/  SEL R223, RZ, 0x100, !P3 ;  /* 0x00000100ffdf7807 */ /* 0x000fe20005800000 */
[----:B------:R-:W-:-:S03]  /*34360*/  FADD.FTZ R219, R208, R81 ;  /* 0x00000051d0db7221 */ /* 0x000fc60000010000 */
[----:B------:R-:W-:Y:S01]  /*34370*/  LOP3.LUT R223, R223, R205, R206, 0xfe, !PT ;  /* 0x000000cddfdf7212 */ /* 0x000fe200078efece */
        /* <DEDUP_REMOVED lines=46> */
[----:B------:R-:W-:Y:S02]  /*34660*/  LOP3.LUT R208, R210, R212, R221, 0xfe, !PT ;  /* 0x000000d4d2d07212 */ /* 0x000fe400078efedd */
[----:B------:R-:W-:Y:S01]  /*34670*/  SEL R210, RZ, 0x1, !P2 ;  /* 0x00000001ffd27807 */ /* 0x000fe20005000000 */
[----:B------:R-:W-:Y:S01]  /*34680*/  FADD.FTZ R206, R219, R152 ;  /* 0x00000098dbce7221 */ /* 0x000fe20000010000 */
[----:B------:R-:W-:Y:S01]  /*34690*/  SEL R221, RZ, 0x1, !P1 ;  /* 0x00000001ffdd7807 */ /* 0x000fe20004800000 */
[----:B------:R-:W-:Y:S01]  /*346a0*/  IMAD.WIDE.U32 R218, R217, 0x20, R200 ;  /* 0x00000020d9da7825 */ /* 0x000fe200078e00c8 */
[----:B------:R-:W-:-:S03]  /*346b0*/  LOP3.LUT R201, R223, R210, RZ, 0xfc, !PT ;  /* 0x000000d2dfc97212 */ /* 0x000fc600078efcff */
[----:B------:R-:W-:Y:S01]  /*346c0*/  FADD.FTZ R205, R206, R153 ;  /* 0x00000099cecd7221 */ /* 0x000fe20000010000 */
[----:B------:R-:W-:Y:S01]  /*346d0*/  LOP3.LUT R200, R208, R221, RZ, 0xfc, !PT ;  /* 0x000000ddd0c87212 */ /* 0x000fe200078efcff */
[----:B------:R0:W-:Y:S02]  /*346e0*/  STG.E.128 desc[UR8][R218.64], R32 ;  /* 0x00000020da007986 */ /* 0x0001e4000c101d08 */
[----:B------:R-:W-:Y:S02]  /*346f0*/  FADD.FTZ R206, R205, R154 ;  /* 0x0000009acdce7221 */ /* 0x000fe40000010000 */
[----:B------:R0:W-:Y:S02]  /*34700*/  STG.E.128 desc[UR8][R218.64+0x10], R152 ;  /* 0x00001098da007986 */ /* 0x0001e4000c101d08 */
[----:B------:R-:W-:Y:S02]  /*34710*/  FADD.FTZ R206, R206, R155 ;  /* 0x0000009bcece7221 */ /* 0x000fe40000010000 */
        /* <DEDUP_REMOVED lines=22> */
.L_x_12240:
[----:B01----:R-:W0:Y:S01]  /*34880*/  SHFL.BFLY PT, R189, R206, 0x1, 0x1f ;  /* 0x0c201f00cebd7f89 */ /* 0x003e2200000e0000 */
[----:B------:R-:W-:Y:S01]  /*34890*/  LOP3.LUT P1, RZ, R0, 0x1f, RZ, 0xc0, !PT ;  /* 0x0000001f00ff7812 */ /* 0x000fe2000782c0ff */
        /* <DEDUP_REMOVED lines=13> */
[----:B------:R-:W-:Y:S02]  /*34970*/  FADD.FTZ R200, -R188, R78 ;  /* 0x0000004ebcc87221 */ /* 0x000fe40000010100 */
[----:B------:R-:W-:-:S04]  /*34980*/  FFMA.FTZ R189, R189, R189, RZ ;  /* 0x000000bdbdbd7223 */ /* 0x000fc800000100ff */
        /* <DEDUP_REMOVED lines=126> */
.L_x_12242:
[----:B------:R-:W-:Y:S05]  /*35170*/  BSYNC.RECONVERGENT B0 ;  /* 0x0000000000007941 */ /* 0x000fea0003800200 */
.L_x_12241:
[----:B0-----:R-:W-:Y:S01]  /*35180*/  LOP3.LUT R188, R0, 0x1f, RZ, 0xc0, !PT ;  /* 0x0000001f00bc7812 */ /* 0x001fe200078ec0ff */
[----:B------:R-:W-:Y:S01]  /*35190*/  BAR.SYNC.DEFER_BLOCKING 0x0 ;  /* 0x0000000000007b1d */ /* 0x000fe20000010000 */
[----:B------:R-:W-:Y:S02]  /*351a0*/  MOV R200, RZ ;  /* 0x000000ff00c87202 */ /* 0x000fe40000000f00 */
        /* <DEDUP_REMOVED lines=12> */
.L_x_12244:
[----:B------:R-:W-:Y:S05]  /*35270*/  BSYNC.RECONVERGENT B0 ;  /* 0x0000000000007941 */ /* 0x000fea0003800200 */
.L_x_12243:
[----:B------:R-:W1:Y:S01]  /*35280*/  SHFL.DOWN PT, R201, R200, 0x2, 0x1f ;  /* 0x08401f00c8c97f89 */ /* 0x000e6200000e0000 */
[----:B------:R-:W-:Y:S01]  /*35290*/  ISETP.NE.AND P1, PT, RZ, UR20, PT ;  /* 0x00000014ff007c0c */ /* 0x000fe2000bf25270 */
[----:B------:R-:W-:Y:S01]  /*352a0*/  IMAD.U32 R224, R179, 0x10000, RZ ;  /* 0x00010000b3e07824 */ /* 0x000fe200078e00ff */
[----:B------:R-:W-:Y:S01]  /*352b0*/  ISETP.NE.AND P2, PT, R0, RZ, PT ;  /* 0x000000ff0000720c */ /* 0x000fe20003f45270 */
[----:B0-----:R-:W0:Y:S01]  /*352c0*/  SHFL.DOWN PT, R205, R188, 0x2, 0x1f ;  /* 0x08401f00bccd7f89 */ /* 0x001e2200000e0000 */
[----:B------:R-:W-:Y:S01]  /*352d0*/  SHF.L.U32 R220, R181, 0x10, RZ ;  /* 0x00000010b5dc7819 */ /* 0x000fe200000006ff */
[----:B------:R-:W-:Y:S01]  /*352e0*/  IMAD.U32 R228, R176, 0x10000, RZ ;  /* 0x00010000b0e47824 */ /* 0x000fe200078e00ff */
[----:B------:R-:W-:Y:S01]  /*352f0*/  SHF.L.U32 R222, R180, 0x10, RZ ;  /* 0x00000010b4de7819 */ /* 0x000fe200000006ff */
[----:B------:R-:W-:Y:S01]  /*35300*/  IMAD.U32 R231, R12, 0x10000, RZ ;  /* 0x000100000ce77824 */ /* 0x000fe200078e00ff */
[----:B------:R-:W-:Y:S01]  /*35310*/  SHF.L.U32 R229, R14, 0x10, RZ ;  /* 0x000000100ee57819 */ /* 0x000fe200000006ff */
[----:B------:R-:W-:Y:S01]  /*35320*/  IMAD.U32 R227, R8, 0x10000, RZ ;  /* 0x0001000008e37824 */ /* 0x000fe200078e00ff */
[----:B------:R-:W-:Y:S01]  /*35330*/  SHF.L.U32 R223, R10, 0x10, RZ ;  /* 0x000000100adf7819 */ /* 0x000fe200000006ff */
[----:B------:R-:W-:Y:S01]  /*35340*/  IMAD.U32 R233, R6, 0x10000, RZ ;  /* 0x0001000006e97824 */ /* 0x000fe200078e00ff */
[----:B------:R-:W-:Y:S01]  /*35350*/  UPLOP3.LUT UP1, UPT, UPT, UPT, UP1, 0x40, 0x4 ;  /* 0x000000000004789c */ /* 0x000fe20003f2e810 */
[----:B-1----:R-:W-:-:S02]  /*35360*/  IADD3 R206, PT, PT, R201, R200, RZ ;  /* 0x000000c8c9ce7210 */ /* 0x002fc40007ffe0ff */
        /* <DEDUP_REMOVED lines=25> */
[----:B------:R-:W-:-:S04]  /*35500*/  FMUL.FTZ R205, R214, R214 ;  /* 0x000000d6d6cd7220 */ /* 0x000fc80000410000 */
[----:B------:R-:W-:Y:S01]  /*35510*/  FMUL.FTZ R208, R208, R205 ;  /* 0x000000cdd0d07220 */ /* 0x000fe20000410000 */
[----:B--2---:R-:W-:Y:S01]  /*35520*/  FADD.FTZ R205, R201, R188 ;  /* 0x000000bcc9cd7221 */ /* 0x004fe20000010000 */
[----:B------:R-:W0:Y:S02]  /*35530*/  SHFL.IDX PT, R189, R189, RZ, 0x1f ;  /* 0x00001fffbdbd7589 */ /* 0x000e2400000e0000 */
[----:B------:R-:W-:-:S04]  /*35540*/  FMUL.FTZ R208, R208, R221 ;  /* 0x000000ddd0d07220 */ /* 0x000fc80000410000 */
[----:B------:R-:W-:Y:S02]  /*35550*/  FFMA.FTZ R205, R216, R208, R205 ;  /* 0x000000d0d8cd7223 */ /* 0x000fe400000100cd */
[----:B------:R-:W1:Y:S04]  /*35560*/  LDC R208, c[0x0][0x448] ;  /* 0x00011200ffd07b82 */ /* 0x000e680000000800 */
[----:B------:R-:W1:Y:S01]  /*35570*/  SHFL.IDX PT, R205, R205, RZ, 0x1f ;  /* 0x00001fffcdcd7589 */ /* 0x000e6200000e0000 */
[C---:B0-----:R-:W-:Y:S01]  /*35580*/  FSEL R188, R189.reuse, RZ, !P1 ;  /* 0x000000ffbdbc7208 */ /* 0x041fe20004800000 */
[----:B------:R-:W-:-:S04]  /*35590*/  FMUL.FTZ R206, R189, R189 ;  /* 0x000000bdbdce7220 */ /* 0x000fc80000410000 */
[C---:B------:R-:W-:Y:S01]  /*355a0*/  FADD.FTZ R200, -R188.reuse, R67 ;  /* 0x00000043bcc87221 */ /* 0x040fe20000010100 */
[C---:B------:R-:W-:Y:S01]  /*355b0*/  FADD.FTZ R67, -R188.reuse, R63 ;  /* 0x0000003fbc437221 */ /* 0x040fe20000010100 */
[C---:B------:R-:W-:Y:S01]  /*355c0*/  FADD.FTZ R63, -R188.reuse, R57 ;  /* 0x00000039bc3f7221 */ /* 0x040fe20000010100 */
[C---:B------:R-:W-:Y:S01]  /*355d0*/  FADD.FTZ R201, -R188.reuse, R58 ;  /* 0x0000003abcc97221 */ /* 0x040fe20000010100 */
[C---:B------:R-:W-:Y:S01]  /*355e0*/  FADD.FTZ R57, -R188.reuse, R52 ;  /* 0x00000034bc397221 */ /* 0x040fe20000010100 */
[C---:B------:R-:W-:Y:S01]  /*355f0*/  FADD.FTZ R58, -R188.reuse, R53 ;  /* 0x00000035bc3a7221 */ /* 0x040fe20000010100 */
[----:B------:R-:W-:Y:S01]  /*35600*/  FADD.FTZ R210, -R188, R39 ;  /* 0x00000027bcd27221 */ /* 0x000fe20000010100 */
[----:B-1----:R-:W-:Y:S01]  /*35610*/  FFMA.FTZ R205, R205, UR21, R208 ;  /* 0x00000015cdcd7c23 */ /* 0x002fe200080100d0 */
[----:B------:R-:W-:Y:S01]  /*35620*/  FSEL R208, R206, RZ, P1 ;  /* 0x000000ffced07208 */ /* 0x000fe20000800000 */
[----:B------:R-:W0:Y:S01]  /*35630*/  @!P2 LDC.64 R52, c[0x0][0x3c0] ;  /* 0x0000f000ff34ab82 */ /* 0x000e220000000a00 */
[----:B------:R-:W-:-:S02]  /*35640*/  IMAD.U32 R39, RZ, RZ, UR18 ;  /* 0x00000012ff277e24 */ /* 0x000fc4000f8e00ff */
[C---:B------:R-:W-:Y:S01]  /*35650*/  FADD.FTZ R76, -R188.reuse, R76 ;  /* 0x0000004cbc4c7221 */ /* 0x040fe20000010100 */
[C---:B------:R-:W-:Y:S01]  /*35660*/  FADD.FTZ R78, -R188.reuse, R78 ;  /* 0x0000004ebc4e7221 */ /* 0x040fe20000010100 */
[----:B------:R-:W-:Y:S01]  /*35670*/  FADD.FTZ R205, R205, R208 ;  /* 0x000000d0cdcd7221 */ /* 0x000fe20000010000 */
[C---:B------:R-:W-:Y:S01]  /*35680*/  FADD.FTZ R208, -R188.reuse, R37 ;  /* 0x00000025bcd07221 */ /* 0x040fe20000010100 */
[C---:B------:R-:W-:Y:S01]  /*35690*/  FADD.FTZ R214, -R188.reuse, R33 ;  /* 0x00000021bcd67221 */ /* 0x040fe20000010100 */
[C---:B------:R-:W-:Y:S01]  /*356a0*/  FADD.FTZ R77, -R188.reuse, R77 ;  /* 0x0000004dbc4d7221 */ /* 0x040fe20000010100 */
[----:B------:R1:W2:Y:S01]  /*356b0*/  MUFU.RSQ R37, R205 ;  /* 0x000000cd00257308 */ /* 0x0002a20000001400 */
[----:B------:R-:W-:Y:S01]  /*356c0*/  FADD.FTZ R218, -R188, R35 ;  /* 0x00000023bcda7221 */ /* 0x000fe20000010100 */
[----:B------:R-:W-:Y:S01]  /*356d0*/  SHF.L.U32 R33, R148, 0x10, RZ ;  /* 0x0000001094217819 */ /* 0x000fe200000006ff */
[----:B------:R-:W-:Y:S01]  /*356e0*/  FADD.FTZ R206, -R188, R43 ;  /* 0x0000002bbcce7221 */ /* 0x000fe20000010100 */
[----:B------:R-:W-:-:S02]  /*356f0*/  IMAD.U32 R35, R120, 0x10000, RZ ;  /* 0x0001000078237824 */ /* 0x000fc400078e00ff */
[C---:B------:R-:W-:Y:S01]  /*35700*/  FADD.FTZ R79, -R188.reuse, R79 ;  /* 0x0000004fbc4f7221 */ /* 0x040fe20000010100 */
[----:B------:R-:W-:Y:S02]  /*35710*/  IMAD.U32 R43, R121, 0x10000, RZ ;  /* 0x00010000792b7824 */ /* 0x000fe400078e00ff */
[C---:B------:R-:W-:Y:S01]  /*35720*/  FADD.FTZ R212, -R188.reuse, R32 ;  /* 0x00000020bcd47221 */ /* 0x040fe20000010100 */
[----:B------:R-:W-:Y:S01]  /*35730*/  FADD.FTZ R80, -R188, R80 ;  /* 0x00000050bc507221 */ /* 0x000fe20000010100 */
[----:B------:R-:W-:Y:S02]  /*35740*/  IMAD.U32 R32, R182, 0x10000, RZ ;  /* 0x00010000b6207824 */ /* 0x000fe400078e00ff */
[C---:B------:R-:W-:Y:S01]  /*35750*/  FADD.FTZ R81, -R188.reuse, R81 ;  /* 0x00000051bc517221 */ /* 0x040fe20000010100 */
[C---:B------:R-:W-:Y:S01]  /*35760*/  FADD.FTZ R82, -R188.reuse, R82 ;  /* 0x00000052bc527221 */ /* 0x040fe20000010100 */
[C---:B------:R-:W-:Y:S01]  /*35770*/  FADD.FTZ R72, -R188.reuse, R72 ;  /* 0x00000048bc487221 */ /* 0x040fe20000010100 */
[----:B-1----:R-:W-:Y:S01]  /*35780*/  SHF.L.U32 R205, R151, 0x10, RZ ;  /* 0x0000001097cd7819 */ /* 0x002fe200000006ff */
[C---:B------:R-:W-:Y:S01]  /*35790*/  FADD.FTZ R83, -R188.reuse, R83 ;  /* 0x00000053bc537221 */ /* 0x040fe20000010100 */
[----:B------:R-:W-:Y:S01]  /*357a0*/  FADD.FTZ R73, -R188, R73 ;  /* 0x00000049bc497221 */ /* 0x000fe20000010100 */
[----:B0-----:R-:W-:-:S04]  /*357b0*/  @!P2 IMAD.WIDE R52, R39, 0x4, R52 ;  /* 0x000000042734a825 */ /* 0x001fc800078e0234 */
[C---:B------:R-:W-:Y:S01]  /*357c0*/  FADD.FTZ R74, -R188.reuse, R74 ;  /* 0x0000004abc4a7221 */ /* 0x040fe20000010100 */
[C---:B--2---:R-:W-:Y:S01]  /*357d0*/  FMUL.FTZ R76, R37.reuse, R76 ;  /* 0x0000004c254c7220 */ /* 0x044fe20000410000 */
[----:B------:R-:W-:Y:S01]  /*357e0*/  FMUL.FTZ R78, R37, R78 ;  /* 0x0000004e254e7220 */ /* 0x000fe20000410000 */
[----:B------:R-:W-:Y:S01]  /*357f0*/  IMAD.U32 R39, R149, 0x10000, RZ ;  /* 0x0001000095277824 */ /* 0x000fe200078e00ff */
[----:B------:R0:W-:Y:S01]  /*35800*/  @!P2 STG.E desc[UR8][R52.64], R189 ;  /* 0x000000bd3400a986 */ /* 0x0001e2000c101908 */
[C---:B------:R-:W-:Y:S01]  /*35810*/  FMUL.FTZ R77, R37.reuse, R77 ;  /* 0x0000004d254d7220 */ /* 0x040fe20000410000 */
        /* <DEDUP_REMOVED lines=9> */
[----:B------:R-:W-:Y:S01]  /*358b0*/  FADD.FTZ R65, -R188, R65 ;  /* 0x00000041bc417221 */ /* 0x000fe20000010100 */
[----:B0-----:R-:W-:Y:S01]  /*358c0*/  FFMA.FTZ R52, R76, R33, R35 ;  /* 0x000000214c347223 */ /* 0x001fe20000010023 */
[----:B------:R-:W-:Y:S01]  /*358d0*/  FFMA.FTZ R76, R78, R39, R43 ;  /* 0x000000274e4c7223 */ /* 0x000fe2000001002b */
[----:B------:R-:W-:Y:S01]  /*358e0*/  FMUL.FTZ R53, R37, R79 ;  /* 0x0000004f25357220 */ /* 0x000fe20000410000 */
[----:B------:R-:W-:Y:S01]  /*358f0*/  SHF.L.U32 R39, R122, 0x10, RZ ;  /* 0x000000107a277819 */ /* 0x000fe200000006ff */
[----:B------:R-:W-:Y:S01]  /*35900*/  FFMA.FTZ R35, R77, R32, R220 ;  /* 0x000000204d237223 */ /* 0x000fe200000100dc */
[----:B------:R-:W-:-:S02]  /*35910*/  IMAD.U32 R33, R150, 0x10000, RZ ;  /* 0x0001000096217824 */ /* 0x000fc400078e00ff */
[----:B------:R-:W-:Y:S01]  /*35920*/  FADD.FTZ R66, -R188, R66 ;  /* 0x00000042bc427221 */ /* 0x000fe20000010100 */
[----:B------:R-:W-:Y:S02]  /*35930*/  IMAD.U32 R32, R178, 0x10000, RZ ;  /* 0x00010000b2207824 */ /* 0x000fe400078e00ff */
[C---:B------:R-:W-:Y:S01]  /*35940*/  FADD.FTZ R60, -R188.reuse, R60 ;  /* 0x0000003cbc3c7221 */ /* 0x040fe20000010100 */
[----:B------:R-:W-:Y:S02]  /*35950*/  IMAD.U32 R78, R177, 0x10000, RZ ;  /* 0x00010000b14e7824 */ /* 0x000fe400078e00ff */
[C---:B------:R-:W-:Y:S01]  /*35960*/  FADD.FTZ R61, -R188.reuse, R61 ;  /* 0x0000003dbc3d7221 */ /* 0x040fe20000010100 */
[----:B------:R-:W-:Y:S02]  /*35970*/  IMAD.U32 R43, R123, 0x10000, RZ ;  /* 0x000100007b2b7824 */ /* 0x000fe400078e00ff */
        /* <DEDUP_REMOVED lines=22> */
[----:B------:R-:W-:Y:S01]  /*35ae0*/  FFMA.FTZ R53, R53, R222, R224 ;  /* 0x000000de35357223 */ /* 0x000fe200000100e0 */
[----:B------:R-:W-:Y:S01]  /*35af0*/  FADD.FTZ R188, -R188, R155 ;  /* 0x0000009bbcbc7221 */ /* 0x000fe20000010100 */
[----:B------:R-:W-:Y:S01]  /*35b00*/  FFMA.FTZ R224, R80, R33, R39 ;  /* 0x0000002150e07223 */ /* 0x000fe20000010027 */
[----:B------:R-:W-:Y:S01]  /*35b10*/  SHF.L.U32 R220, R175, 0x10, RZ ;  /* 0x00000010afdc7819 */ /* 0x000fe200000006ff */
[----:B------:R-:W-:Y:S01]  /*35b20*/  FFMA.FTZ R155, R81, R32, R78 ;  /* 0x00000020519b7223 */ /* 0x000fe2000001004e */
[----:B------:R-:W-:-:S02]  /*35b30*/  IMAD.U32 R33, R144, 0x10000, RZ ;  /* 0x0001000090217824 */ /* 0x000fc400078e00ff */
[C---:B------:R-:W-:Y:S01]  /*35b40*/  FMUL.FTZ R72, R37.reuse, R72 ;  /* 0x0000004825487220 */ /* 0x040fe20000410000 */
[----:B------:R-:W-:Y:S02]  /*35b50*/  IMAD.U32 R39, R116, 0x10000, RZ ;  /* 0x0001000074277824 */ /* 0x000fe400078e00ff */
[----:B------:R-:W-:Y:S01]  /*35b60*/  FMUL.FTZ R83, R37, R83 ;  /* 0x0000005325537220 */ /* 0x000fe20000410000 */
[----:B------:R-:W-:Y:S01]  /*35b70*/  FFMA.FTZ R205, R82, R205, R43 ;  /* 0x000000cd52cd7223 */ /* 0x000fe2000001002b */
[----:B------:R-:W-:Y:S01]  /*35b80*/  SHF.L.U32 R32, R174, 0x10, RZ ;  /* 0x00000010ae207819 */ /* 0x000fe200000006ff */
[----:B------:R-:W-:Y:S01]  /*35b90*/  IMAD.U32 R78, R173, 0x10000, RZ ;  /* 0x00010000ad4e7824 */ /* 0x000fe200078e00ff */
[----:B------:R-:W-:Y:S01]  /*35ba0*/  SHF.L.U32 R79, R117, 0x10, RZ ;  /* 0x00000010754f7819 */ /* 0x000fe200000006ff */
[----:B------:R-:W-:Y:S02]  /*35bb0*/  IMAD.U32 R43, R145, 0x10000, RZ ;  /* 0x00010000912b7824 */ /* 0x000fe400078e00ff */
[C---:B------:R-:W-:Y:S01]  /*35bc0*/  FMUL.FTZ R73, R37.reuse, R73 ;  /* 0x0000004925497220 */ /* 0x040fe20000410000 */
        /* <DEDUP_REMOVED lines=9> */
[----:B------:R-:W-:Y:S01]  /*35c60*/  IMAD.U32 R32, R170, 0x10000, RZ ;  /* 0x00010000aa207824 */ /* 0x000fe200078e00ff */
[----:B------:R-:W-:Y:S01]  /*35c70*/  SHF.L.U32 R74, R168, 0x10, RZ ;  /* 0x00000010a84a7819 */ /* 0x000fe200000006ff */
[----:B------:R-:W-:-:S02]  /*35c80*/  IMAD.U32 R43, R147, 0x10000, RZ ;  /* 0x00010000932b7824 */ /* 0x000fc400078e00ff */
[----:B------:R-:W-:Y:S01]  /*35c90*/  FMUL.FTZ R69, R37, R69 ;  /* 0x0000004525457220 */ /* 0x000fe20000410000 */
[----:B------:R-:W-:Y:S02]  /*35ca0*/  IMAD.U32 R73, R119, 0x10000, RZ ;  /* 0x0001000077497824 */ /* 0x000fe400078e00ff */
[----:B------:R-:W-:Y:S01]  /*35cb0*/  FMUL.FTZ R70, R37, R70 ;  /* 0x0000004625467220 */ /* 0x000fe20000410000 */
[----:B------:R-:W-:Y:S02]  /*35cc0*/  IMAD.U32 R78, R167, 0x10000, RZ ;  /* 0x00010000a74e7824 */ /* 0x000fe400078e00ff */
[----:B------:R-:W-:Y:S01]  /*35cd0*/  FMUL.FTZ R71, R37, R71 ;  /* 0x0000004725477220 */ /* 0x000fe20000410000 */
[----:B------:R-:W-:Y:S01]  /*35ce0*/  FFMA.FTZ R234, R68, R33, R39 ;  /* 0x0000002144ea7223 */ /* 0x000fe20000010027 */
[----:B------:R-:W-:Y:S01]  /*35cf0*/  FFMA.FTZ R221, R69, R32, R72 ;  /* 0x0000002045dd7223 */ /* 0x000fe20000010048 */
[----:B------:R-:W-:Y:S01]  /*35d00*/  FFMA.FTZ R236, R70, R43, R73 ;  /* 0x0000002b46ec7223 */ /* 0x000fe20000010049 */
[----:B------:R-:W-:Y:S01]  /*35d10*/  FMUL.FTZ R39, R37, R64 ;  /* 0x0000004025277220 */ /* 0x000fe20000410000 */
[----:B------:R-:W-:Y:S01]  /*35d20*/  FFMA.FTZ R225, R71, R74, R78 ;  /* 0x0000004a47e17223 */ /* 0x000fe2000001004e */
[----:B------:R-:W-:Y:S01]  /*35d30*/  IMAD.U32 R33, R166, 0x10000, RZ ;  /* 0x00010000a6217824 */ /* 0x000fe200078e00ff */
[----:B------:R-:W-:Y:S01]  /*35d40*/  SHF.L.U32 R69, R141, 0x10, RZ ;  /* 0x000000108d457819 */ /* 0x000fe200000006ff */
[----:B------:R-:W-:-:S02]  /*35d50*/  IMAD.U32 R43, R165, 0x10000, RZ ;  /* 0x00010000a52b7824 */ /* 0x000fc400078e00ff */
[C---:B------:R-:W-:Y:S01]  /*35d60*/  FMUL.FTZ R64, R37.reuse, R65 ;  /* 0x0000004125407220 */ /* 0x040fe20000410000 */
[----:B------:R-:W-:Y:S02]  /*35d70*/  IMAD.U32 R80, R172, 0x10000, RZ ;  /* 0x00010000ac507824 */ /* 0x000fe400078e00ff */
        /* <DEDUP_REMOVED lines=8> */
[----:B------:R-:W-:Y:S01]  /*35e00*/  FFMA.FTZ R43, R66, R69, R71 ;  /* 0x00000045422b7223 */ /* 0x000fe20000010047 */
[----:B------:R-:W-:Y:S01]  /*35e10*/  SHF.L.U32 R75, R163, 0x10, RZ ;  /* 0x00000010a34b7819 */ /* 0x000fe200000006ff */
[----:B------:R-:W-:Y:S01]  /*35e20*/  FFMA.FTZ R39, R39, R32, R68 ;  /* 0x0000002027277223 */ /* 0x000fe20000010044 */
        /* <DEDUP_REMOVED lines=8> */
[----:B------:R-:W-:Y:S01]  /*35eb0*/  FMUL.FTZ R61, R37, R61 ;  /* 0x0000003d253d7220 */ /* 0x000fe20000410000 */
        /* <DEDUP_REMOVED lines=15> */
[----:B------:R-:W-:-:S02]  /*35fb0*/  IMAD.U32 R67, R137, 0x10000, RZ ;  /* 0x0001000089437824 */ /* 0x000fc400078e00ff */
[----:B------:R-:W-:Y:S01]  /*35fc0*/  FMUL.FTZ R56, R37, R56 ;  /* 0x0000003825387220 */ /* 0x000fe20000410000 */
[----:B------:R-:W-:Y:S02]  /*35fd0*/  IMAD.U32 R73, R109, 0x10000, RZ ;  /* 0x000100006d497824 */ /* 0x000fe400078e00ff */
[C---:B------:R-:W-:Y:S01]  /*35fe0*/  FMUL.FTZ R63, R37.reuse, R63 ;  /* 0x0000003f253f7220 */ /* 0x040fe20000410000 */
        /* <DEDUP_REMOVED lines=13> */
[C---:B------:R-:W-:Y:S01]  /*360c0*/  FMUL.FTZ R57, R37.reuse, R57 ;  /* 0x0000003925397220 */ /* 0x040fe20000410000 */
        /* <DEDUP_REMOVED lines=14> */
[C---:B------:R-:W-:Y:S01]  /*361b0*/  FMUL.FTZ R49, R37.reuse, R49 ;  /* 0x0000003125317220 */ /* 0x040fe20000410000 */
[----:B------:R-:W-:Y:S01]  /*361c0*/  FMUL.FTZ R44, R37, R44 ;  /* 0x0000002c252c7220 */ /* 0x000fe20000410000 */
[----:B------:R-:W-:Y:S01]  /*361d0*/  FFMA.FTZ R78, R48, R33, R55 ;  /* 0x00000021304e7223 */ /* 0x000fe20000010037 */
[----:B------:R-:W-:Y:S01]  /*361e0*/  SHF.L.U32 R33, R134, 0x10, RZ ;  /* 0x0000001086217819 */ /* 0x000fe200000006ff */
[----:B------:R-:W-:Y:S01]  /*361f0*/  FFMA.FTZ R73, R49, R32, R54 ;  /* 0x0000002031497223 */ /* 0x000fe20000010036 */
[----:B------:R-:W-:Y:S01]  /*36200*/  SHF.L.U32 R48, R21, 0x10, RZ ;  /* 0x0000001015307819 */ /* 0x000fe200000006ff */
[----:B------:R-:W-:Y:S02]  /*36210*/  IMAD.U32 R49, R106, 0x10000, RZ ;  /* 0x000100006a317824 */ /* 0x000fe400078e00ff */
[----:B------:R-:W-:Y:S01]  /*36220*/  FMUL.FTZ R45, R37, R45 ;  /* 0x0000002d252d7220 */ /* 0x000fe20000410000 */
[----:B------:R-:W-:Y:S01]  /*36230*/  IMAD.U32 R32, R22, 0x10000, RZ ;  /* 0x0001000016207824 */ /* 0x000fe200078e00ff */
[----:B------:R-:W-:Y:S01]  /*36240*/  SHF.L.U32 R59, R105, 0x10, RZ ;  /* 0x00000010693b7819 */ /* 0x000fe200000006ff */
[----:B------:R-:W-:-:S02]  /*36250*/  IMAD.U32 R57, R133, 0x10000, RZ ;  /* 0x0001000085397824 */ /* 0x000fc400078e00ff */
[----:B------:R-:W-:Y:S01]  /*36260*/  FMUL.FTZ R50, R37, R50 ;  /* 0x0000003225327220 */ /* 0x000fe20000410000 */
[----:B------:R-:W-:Y:S01]  /*36270*/  FFMA.FTZ R230, R44, R33, R49 ;  /* 0x000000212ce67223 */ /* 0x000fe20000010031 */
[----:B------:R-:W-:Y:S01]  /*36280*/  FFMA.FTZ R201, R45, R32, R48 ;  /* 0x000000202dc97223 */ /* 0x000fe20000010030 */
[----:B------:R-:W-:Y:S01]  /*36290*/  IMAD.U32 R33, R128, 0x10000, RZ ;  /* 0x0001000080217824 */ /* 0x000fe200078e00ff */
[----:B------:R-:W-:Y:S01]  /*362a0*/  SHF.L.U32 R45, R100, 0x10, RZ ;  /* 0x00000010642d7819 */ /* 0x000fe200000006ff */
[----:B------:R-:W-:Y:S02]  /*362b0*/  IMAD.U32 R32, R18, 0x10000, RZ ;  /* 0x0001000012207824 */ /* 0x000fe400078e00ff */
[----:B------:R-:W-:Y:S01]  /*362c0*/  FMUL.FTZ R40, R37, R40 ;  /* 0x0000002825287220 */ /* 0x000fe20000410000 */
[----:B------:R-:W-:Y:S02]  /*362d0*/  IMAD.U32 R44, R17, 0x10000, RZ ;  /* 0x00010000112c7824 */ /* 0x000fe400078e00ff */
[C---:B------:R-:W-:Y:S01]  /*362e0*/  FMUL.FTZ R41, R37.reuse, R41 ;  /* 0x0000002925297220 */ /* 0x040fe20000410000 */
[----:B------:R-:W-:Y:S01]  /*362f0*/  FFMA.FTZ R80, R50, R57, R59 ;  /* 0x0000003932507223 */ /* 0x000fe2000001003b */
[----:B------:R-:W-:Y:S01]  /*36300*/  SHF.L.U32 R50, R20, 0x10, RZ ;  /* 0x0000001014327819 */ /* 0x000fe200000006ff */
[----:B------:R-:W-:Y:S01]  /*36310*/  FMUL.FTZ R189, R37, R206 ;  /* 0x000000ce25bd7220 */ /* 0x000fe20000410000 */
[----:B------:R-:W-:-:S02]  /*36320*/  IMAD.U32 R54, R19, 0x10000, RZ ;  /* 0x0001000013367824 */ /* 0x000fc400078e00ff */
[----:B------:R-:W-:Y:S01]  /*36330*/  FMUL.FTZ R47, R37, R47 ;  /* 0x0000002f252f7220 */ /* 0x000fe20000410000 */
[----:B------:R-:W-:Y:S01]  /*36340*/  FFMA.FTZ R206, R40, R33, R45 ;  /* 0x0000002128ce7223 */ /* 0x000fe2000001002d */
[----:B------:R-:W-:Y:S01]  /*36350*/  FFMA.FTZ R153, R41, R32, R44 ;  /* 0x0000002029997223 */ /* 0x000fe2000001002c */
[----:B------:R-:W-:Y:S01]  /*36360*/  IMAD.U32 R56, R24, 0x10000, RZ ;  /* 0x0001000018387824 */ /* 0x000fe200078e00ff */
[----:B------:R-:W0:Y:S01]  /*36370*/  @!P2 LDC.64 R32, c[0x0][0x3c8] ;  /* 0x0000f200ff20ab82 */ /* 0x000e220000000a00 */
[----:B------:R-:W-:Y:S02]  /*36380*/  IMAD.U32 R58, R23, 0x10000, RZ ;  /* 0x00010000173a7824 */ /* 0x000fe400078e00ff */
[----:B------:R-:W-:Y:S01]  /*36390*/  FMUL.FTZ R51, R37, R51 ;  /* 0x0000003325337220 */ /* 0x000fe20000410000 */
[----:B------:R-:W-:Y:S01]  /*363a0*/  FFMA.FTZ R219, R47, R50, R54 ;  /* 0x000000322fdb7223 */ /* 0x000fe20000010036 */
[----:B------:R-:W-:Y:S01]  /*363b0*/  SHF.L.U32 R47, R129, 0x10, RZ ;  /* 0x00000010812f7819 */ /* 0x000fe200000006ff */
[----:B------:R-:W-:-:S02]  /*363c0*/  IMAD.U32 R49, R101, 0x10000, RZ ;  /* 0x0001000065317824 */ /* 0x000fc400078e00ff */
[----:B------:R-:W-:Y:S01]  /*363d0*/  FFMA.FTZ R75, R51, R56, R58 ;  /* 0x00000038334b7223 */ /* 0x000fe2000001003a */
[----:B------:R-:W-:Y:S01]  /*363e0*/  FMUL.FTZ R42, R37, R42 ;  /* 0x0000002a252a7220 */ /* 0x000fe20000410000 */
[----:B------:R-:W1:Y:S01]  /*363f0*/  LDC.64 R60, c[0x0][0x428] ;  /* 0x00010a00ff3c7b82 */ /* 0x000e620000000a00 */
[----:B------:R-:W-:Y:S02]  /*36400*/  IMAD.U32 R51, R135, 0x10000, RZ ;  /* 0x0001000087337824 */ /* 0x000fe400078e00ff */
[----:B------:R-:W-:Y:S01]  /*36410*/  FMUL.FTZ R46, R37, R46 ;  /* 0x0000002e252e7220 */ /* 0x000fe20000410000 */
[----:B------:R-:W-:Y:S02]  /*36420*/  IMAD.U32 R55, R107, 0x10000, RZ ;  /* 0x000100006b377824 */ /* 0x000fe400078e00ff */
[----:B------:R-:W-:Y:S01]  /*36430*/  FFMA.FTZ R226, R42, R47, R49 ;  /* 0x0000002f2ae27223 */ /* 0x000fe20000010031 */
[----:B------:R-:W-:Y:S02]  /*36440*/  IMAD.U32 R41, R130, 0x10000, RZ ;  /* 0x0001000082297824 */ /* 0x000fe400078e00ff */
[----:B------:R-:W-:Y:S01]  /*36450*/  FMUL.FTZ R36, R37, R36 ;  /* 0x0000002425247220 */ /* 0x000fe20000410000 */
[----:B------:R-:W-:Y:S01]  /*36460*/  FFMA.FTZ R232, R46, R51, R55 ;  /* 0x000000332ee87223 */ /* 0x000fe20000010037 */
[----:B------:R-:W-:-:S02]  /*36470*/  IMAD.U32 R45, R102, 0x10000, RZ ;  /* 0x00010000662d7824 */ /* 0x000fc400078e00ff */
[----:B------:R-:W-:Y:S01]  /*36480*/  FMUL.FTZ R208, R37, R208 ;  /* 0x000000d025d07220 */ /* 0x000fe20000410000 */
[----:B------:R-:W-:Y:S01]  /*36490*/  IMAD.U32 R47, R13, 0x10000, RZ ;  /* 0x000100000d2f7824 */ /* 0x000fe200078e00ff */
[----:B------:R-:W-:Y:S01]  /*364a0*/  SHF.L.U32 R51, R103, 0x10, RZ ;  /* 0x0000001067337819 */ /* 0x000fe200000006ff */
[----:B------:R-:W-:Y:S02]  /*364b0*/  IMAD.U32 R49, R131, 0x10000, RZ ;  /* 0x0001000083317824 */ /* 0x000fe400078e00ff */
[----:B------:R-:W-:Y:S01]  /*364c0*/  FMUL.FTZ R38, R37, R38 ;  /* 0x0000002625267220 */ /* 0x000fe20000410000 */
[----:B------:R-:W-:Y:S02]  /*364d0*/  IMAD.U32 R55, R11, 0x10000, RZ ;  /* 0x000100000b377824 */ /* 0x000fe400078e00ff */
[----:B------:R-:W-:Y:S01]  /*364e0*/  FMUL.FTZ R210, R37, R210 ;  /* 0x000000d225d27220 */ /* 0x000fe20000410000 */
[----:B------:R-:W-:Y:S01]  /*364f0*/  FFMA.FTZ R238, R36, R41, R45 ;  /* 0x0000002924ee7223 */ /* 0x000fe2000001002d */
[----:B------:R-:W-:Y:S01]  /*36500*/  FFMA.FTZ R229, R208, R229, R47 ;  /* 0x000000e5d0e57223 */ /* 0x000fe2000001002f */
[----:B------:R-:W-:-:S02]  /*36510*/  IMAD.U32 R41, R124, 0x10000, RZ ;  /* 0x000100007c297824 */ /* 0x000fc400078e00ff */
[C---:B------:R-:W-:Y:S01]  /*36520*/  FMUL.FTZ R208, R37.reuse, R212 ;  /* 0x000000d425d07220 */ /* 0x040fe20000410000 */
[----:B------:R-:W-:Y:S02]  /*36530*/  IMAD.U32 R45, R96, 0x10000, RZ ;  /* 0x00010000602d7824 */ /* 0x000fe400078e00ff */
[----:B------:R-:W-:Y:S01]  /*36540*/  FMUL.FTZ R214, R37, R214 ;  /* 0x000000d625d67220 */ /* 0x000fe20000410000 */
[----:B------:R-:W-:Y:S02]  /*36550*/  IMAD.U32 R47, R9, 0x10000, RZ ;  /* 0x00010000092f7824 */ /* 0x000fe400078e00ff */
[----:B------:R-:W-:Y:S01]  /*36560*/  FFMA.FTZ R240, R38, R49, R51 ;  /* 0x0000003126f07223 */ /* 0x000fe20000010033 */
[----:B------:R-:W-:Y:S01]  /*36570*/  SHF.L.U32 R51, R97, 0x10, RZ ;  /* 0x0000001061337819 */ /* 0x000fe200000006ff */
[----:B------:R-:W-:Y:S01]  /*36580*/  FFMA.FTZ R231, R210, R231, R55 ;  /* 0x000000e7d2e77223 */ /* 0x000fe20000010037 */
[----:B------:R-:W-:Y:S02]  /*36590*/  IMAD.U32 R49, R125, 0x10000, RZ ;  /* 0x000100007d317824 */ /* 0x000fe400078e00ff */
[----:B------:R-:W-:Y:S01]  /*365a0*/  FMUL.FTZ R34, R37, R34 ;  /* 0x0000002225227220 */ /* 0x000fe20000410000 */
[----:B------:R-:W-:Y:S01]  /*365b0*/  MOV R57, UR18 ;  /* 0x0000001200397c02 */ /* 0x000fe20008000f00 */
[----:B------:R-:W-:-:S02]  /*365c0*/  IMAD.U32 R55, R7, 0x10000, RZ ;  /* 0x0001000007377824 */ /* 0x000fc400078e00ff */
        /* <DEDUP_REMOVED lines=10> */
[----:B------:R-:W-:Y:S01]  /*36670*/  FFMA.FTZ R210, R34, R49, R51 ;  /* 0x0000003122d27223 */ /* 0x000fe20000010033 */
[----:B------:R-:W-:Y:S01]  /*36680*/  FFMA.FTZ R227, R218, R227, R55 ;  /* 0x000000e3dae37223 */ /* 0x000fe20000010037 */
[----:B------:R-:W-:-:S02]  /*36690*/  IMAD.U32 R49, R127, 0x10000, RZ ;  /* 0x000100007f317824 */ /* 0x000fc400078e00ff */
[----:B------:R-:W-:Y:S01]  /*366a0*/  FMUL.FTZ R154, R37, R154 ;  /* 0x0000009a259a7220 */ /* 0x000fe20000410000 */
[----:B------:R-:W-:Y:S01]  /*366b0*/  IMAD.U32 R51, R99, 0x10000, RZ ;  /* 0x0001000063337824 */ /* 0x000fe200078e00ff */
[----:B------:R-:W-:Y:S01]  /*366c0*/  SHF.L.U32 R55, R195, 0x10, RZ ;  /* 0x00000010c3377819 */ /* 0x000fe200000006ff */
[----:B0-----:R-:W-:-:S04]  /*366d0*/  @!P2 IMAD.WIDE R32, R57, 0x4, R32 ;  /* 0x000000043920a825 */ /* 0x001fc800078e0220 */
[----:B------:R-:W-:Y:S01]  /*366e0*/  FFMA.FTZ R189, R189, R46, R48 ;  /* 0x0000002ebdbd7223 */ /* 0x000fe20000010030 */
[----:B------:R-:W-:Y:S01]  /*366f0*/  FMUL.FTZ R188, R37, R188 ;  /* 0x000000bc25bc7220 */ /* 0x000fe20000410000 */
[----:B------:R-:W-:Y:S01]  /*36700*/  FFMA.FTZ R152, R152, R41, R45 ;  /* 0x0000002998987223 */ /* 0x000fe2000001002d */
[----:B------:R-:W-:Y:S02]  /*36710*/  IMAD.U32 R57, R196, 0x10000, RZ ;  /* 0x00010000c4397824 */ /* 0x000fe400078e00ff */
[----:B------:R-:W-:Y:S01]  /*36720*/  FFMA.FTZ R233, R216, R233, R47 ;  /* 0x000000e9d8e97223 */ /* 0x000fe2000001002f */
[----:B------:R-:W-:Y:S01]  /*36730*/  F2FP.BF16.F32.PACK_AB R47, R228, R205 ;  /* 0x000000cde42f723e */ /* 0x000fe200000010ff */
[----:B-1----:R-:W-:Y:S01]  /*36740*/  IMAD.WIDE.U32 R40, R203, 0x10, R60 ;  /* 0x00000010cb287825 */ /* 0x002fe200078e003c */
[----:B------:R-:W-:-:S03]  /*36750*/  F2FP.BF16.F32.PACK_AB R46, R155, R224 ;  /* 0x000000e09b2e723e */ /* 0x000fc600000010ff */
[----:B------:R-:W-:Y:S01]  /*36760*/  FFMA.FTZ R154, R154, R49, R51 ;  /* 0x000000319a9a7223 */ /* 0x000fe20000010033 */
[----:B------:R-:W-:Y:S01]  /*36770*/  F2FP.BF16.F32.PACK_AB R45, R53, R76 ;  /* 0x0000004c352d723e */ /* 0x000fe200000010ff */
[----:B------:R-:W-:Y:S01]  /*36780*/  IMAD.WIDE.U32 R62, R207, 0x10, R60 ;  /* 0x00000010cf3e7825 */ /* 0x000fe200078e003c */
[----:B------:R-:W-:-:S03]  /*36790*/  F2FP.BF16.F32.PACK_AB R44, R35, R52 ;  /* 0x00000034232c723e */ /* 0x000fc600000010ff */
[----:B------:R-:W-:Y:S01]  /*367a0*/  FFMA.FTZ R235, R188, R55, R57 ;  /* 0x00000037bceb7223 */ /* 0x000fe20000010039 */
[----:B------:R-:W-:Y:S01]  /*367b0*/  F2FP.BF16.F32.PACK_AB R51, R225, R236 ;  /* 0x000000ece133723e */ /* 0x000fe200000010ff */
[----:B------:R0:W-:Y:S01]  /*367c0*/  @!P2 STG.E desc[UR8][R32.64], R37 ;  /* 0x000000252000a986 */ /* 0x0001e2000c101908 */
[----:B------:R-:W-:Y:S01]  /*367d0*/  F2FP.BF16.F32.PACK_AB R50, R221, R234 ;  /* 0x000000eadd32723e */ /* 0x000fe200000010ff */
[--C-:B------:R-:W-:Y:S01]  /*367e0*/  IMAD.WIDE.U32 R52, R209, 0x10, R60.reuse ;  /* 0x00000010d1347825 */ /* 0x100fe200078e003c */
[----:B------:R-:W-:Y:S01]  /*367f0*/  F2FP.BF16.F32.PACK_AB R49, R81, R220 ;  /* 0x000000dc5131723e */ /* 0x000fe200000010ff */
[----:B------:R1:W-:Y:S01]  /*36800*/  STG.E.128 desc[UR8][R40.64], R44 ;  /* 0x0000002c28007986 */ /* 0x0003e2000c101d08 */
[----:B------:R-:W-:Y:S01]  /*36810*/  F2FP.BF16.F32.PACK_AB R48, R77, R82 ;  /* 0x000000524d30723e */ /* 0x000fe200000010ff */
[--C-:B------:R-:W-:Y:S01]  /*36820*/  IMAD.WIDE.U32 R54, R211, 0x10, R60.reuse ;  /* 0x00000010d3367825 */ /* 0x100fe200078e003c */
[----:B------:R-:W-:Y:S01]  /*36830*/  F2FP.BF16.F32.PACK_AB R35, R74, R71 ;  /* 0x000000474a23723e */ /* 0x000fe200000010ff */
[----:B------:R-:W-:Y:S01]  /*36840*/  UIADD3 UR18, UPT, UPT, UR18, UR16, URZ ;  /* 0x0000001012127290 */ /* 0x000fe2000fffe0ff */
[----:B------:R-:W-:Y:S01]  /*36850*/  F2FP.BF16.F32.PACK_AB R34, R72, R69 ;  /* 0x000000454822723e */ /* 0x000fe200000010ff */
[--C-:B------:R-:W-:Y:S01]  /*36860*/  IMAD.WIDE.U32 R56, R213, 0x10, R60.reuse ;  /* 0x00000010d5387825 */ /* 0x100fe200078e003c */
[----:B------:R-:W-:Y:S01]  /*36870*/  F2FP.BF16.F32.PACK_AB R38, R200, R79 ;  /* 0x0000004fc826723e */ /* 0x000fe200000010ff */
[----:B------:R2:W-:Y:S01]  /*36880*/  STG.E.128 desc[UR8][R62.64], R48 ;  /* 0x000000303e007986 */ /* 0x0005e2000c101d08 */
[----:B0-----:R-:W-:Y:S01]  /*36890*/  F2FP.BF16.F32.PACK_AB R33, R66, R43 ;  /* 0x0000002b4221723e */ /* 0x001fe200000010ff */
[--C-:B------:R-:W-:Y:S01]  /*368a0*/  IMAD.WIDE.U32 R58, R215, 0x10, R60.reuse ;  /* 0x00000010d73a7825 */ /* 0x100fe200078e003c */
[----:B------:R-:W-:Y:S01]  /*368b0*/  F2FP.BF16.F32.PACK_AB R32, R64, R39 ;  /* 0x000000274020723e */ /* 0x000fe200000010ff */
[----:B------:R-:W-:Y:S01]  /*368c0*/  UISETP.GE.AND UP0, UPT, UR18, UR17, UPT ;  /* 0x000000111200728c */ /* 0x000fe2000bf06270 */
[----:B------:R-:W-:Y:S01]  /*368d0*/  F2FP.BF16.F32.PACK_AB R39, R222, R83 ;  /* 0x00000053de27723e */ /* 0x000fe200000010ff */
[----:B------:R-:W-:Y:S01]  /*368e0*/  IMAD.WIDE.U32 R60, R217, 0x10, R60 ;  /* 0x00000010d93c7825 */ /* 0x000fe200078e003c */
[----:B------:R-:W-:Y:S01]  /*368f0*/  F2FP.BF16.F32.PACK_AB R37, R67, R70 ;  /* 0x000000464325723e */ /* 0x000fe200000010ff */
[----:B------:R0:W-:Y:S01]  /*36900*/  STG.E.128 desc[UR8][R52.64], R32 ;  /* 0x0000002034007986 */ /* 0x0001e2000c101d08 */
[----:B------:R-:W-:-:S02]  /*36910*/  F2FP.BF16.F32.PACK_AB R36, R65, R68 ;  /* 0x000000444124723e */ /* 0x000fc400000010ff */
[----:B------:R-:W-:Y:S02]  /*36920*/  F2FP.BF16.F32.PACK_AB R43, R219, R232 ;  /* 0x000000e8db2b723e */ /* 0x000fe400000010ff */
[----:B------:R-:W-:Y:S01]  /*36930*/  F2FP.BF16.F32.PACK_AB R42, R201, R230 ;  /* 0x000000e6c92a723e */ /* 0x000fe200000010ff */
[----:B------:R0:W-:Y:S01]  /*36940*/  STG.E.128 desc[UR8][R54.64], R36 ;  /* 0x0000002436007986 */ /* 0x0001e2000c101d08 */
[----:B-1----:R-:W-:Y:S02]  /*36950*/  F2FP.BF16.F32.PACK_AB R41, R75, R80 ;  /* 0x000000504b29723e */ /* 0x002fe400000010ff */
[----:B------:R-:W-:Y:S02]  /*36960*/  F2FP.BF16.F32.PACK_AB R40, R73, R78 ;  /* 0x0000004e4928723e */ /* 0x000fe400000010ff */
[----:B------:R-:W-:Y:S02]  /*36970*/  F2FP.BF16.F32.PACK_AB R47, R231, R240 ;  /* 0x000000f0e72f723e */ /* 0x000fe400000010ff */
[----:B------:R-:W-:Y:S01]  /*36980*/  F2FP.BF16.F32.PACK_AB R46, R229, R238 ;  /* 0x000000eee52e723e */ /* 0x000fe200000010ff */
[----:B------:R0:W-:Y:S01]  /*36990*/  STG.E.128 desc[UR8][R56.64], R40 ;  /* 0x0000002838007986 */ /* 0x0001e2000c101d08 */
[----:B------:R-:W-:-:S02]  /*369a0*/  F2FP.BF16.F32.PACK_AB R45, R189, R226 ;  /* 0x000000e2bd2d723e */ /* 0x000fc400000010ff */
[----:B------:R-:W-:Y:S02]  /*369b0*/  F2FP.BF16.F32.PACK_AB R44, R153, R206 ;  /* 0x000000ce992c723e */ /* 0x000fe400000010ff */
[----:B--2---:R-:W-:Y:S02]  /*369c0*/  F2FP.BF16.F32.PACK_AB R51, R235, R154 ;  /* 0x0000009aeb33723e */ /* 0x004fe400000010ff */
[----:B------:R-:W-:Y:S01]  /*369d0*/  F2FP.BF16.F32.PACK_AB R50, R233, R152 ;  /* 0x00000098e932723e */ /* 0x000fe200000010ff */
[----:B------:R0:W-:Y:S01]  /*369e0*/  STG.E.128 desc[UR8][R58.64], R44 ;  /* 0x0000002c3a007986 */ /* 0x0001e2000c101d08 */
[----:B------:R-:W-:Y:S02]  /*369f0*/  F2FP.BF16.F32.PACK_AB R49, R227, R210 ;  /* 0x000000d2e331723e */ /* 0x000fe400000010ff */
[----:B------:R-:W-:-:S05]  /*36a00*/  F2FP.BF16.F32.PACK_AB R48, R223, R208 ;  /* 0x000000d0df30723e */ /* 0x000fca00000010ff */
[----:B------:R0:W-:Y:S01]  /*36a10*/  STG.E.128 desc[UR8][R60.64], R48 ;  /* 0x000000303c007986 */ /* 0x0001e2000c101d08 */
[----:B------:R-:W-:Y:S05]  /*36a20*/  BRA.U !UP0, `(.L_x_12245) ;  /* 0xfffffca108f07547 */ /* 0x000fea000b83ffff */
[----:B------:R-:W-:Y:S05]  /*36a30*/  EXIT ;  /* 0x000000000000794d */ /* 0x000fea0003800000 */
.L_x_12246:
        /* <DEDUP_REMOVED lines=12> */
.L_x_27875:


//--------------------- .text._ZN10layer_norm31ln_parallel_residual_fwd_kernelINS_13Kernel_traitsIf13__nv_bfloat16fS2_fjLj7168ELj1ELj1ELj4ELj16ENS_18Kernel_traits_baseILj7168EfS2_fS2_fjLj128EEEEELb0ELb0ELb0EEEvNS_9FwdParamsE --------------------------
	.section	.text._ZN10layer_norm31ln_parallel_residual_fwd_kernelINS_13Kernel_traitsIf13__nv_bfloat16fS2_fjLj7168ELj1ELj1ELj4ELj16ENS_18Kernel_traits_baseILj7168EfS2_fS2_fjLj128EEEEELb0ELb0ELb0EEEvNS_9FwdParamsE,"ax",@progbits
	.align	128
        .global         _ZN10layer_norm31ln_parallel_residual_fwd_kernelINS_13Kernel_traitsIf13__nv_bfloat16fS2_fjLj7168ELj1ELj1ELj4ELj16ENS_18Kernel_traits_baseILj7168EfS2_fS2_fjLj128EEEEELb0ELb0ELb0EEEvNS_9FwdParamsE
        .type           _ZN10layer_norm31ln_parallel_residual_fwd_kernelINS_13Kernel_traitsIf13__nv_bfloat16fS2_fjLj7168ELj1ELj1ELj4ELj16ENS_18Kernel_traits_baseILj7168EfS2_fS2_fjLj128EEEEELb0ELb0ELb0EEEvNS_9FwdParamsE,@function
        .size           _ZN10layer_norm31ln_parallel_residual_fwd_kernelINS_13Kernel_traitsIf13__nv_bfloat16fS2_fjLj7168ELj1ELj1ELj4ELj16ENS_18Kernel_traits_baseILj7168EfS2_fS2_fjLj128EEEEELb0ELb0ELb0EEEvNS_9FwdParamsE,(.L_x_27876 - _ZN10layer_norm31ln_parallel_residual_fwd_kernelINS_13Kernel_traitsIf13__nv_bfloat16fS2_fjLj7168ELj1ELj1ELj4ELj16ENS_18Kernel_traits_baseILj7168EfS2_fS2_fjLj128EEEEELb0ELb0ELb0EEEvNS_9FwdParamsE)
        .other          _ZN10layer_norm31ln_parallel_residual_fwd_kernelINS_13Kernel_traitsIf13__nv_bfloat16fS2_fjLj7168ELj1ELj1ELj4ELj16ENS_18Kernel_traits_baseILj7168EfS2_fS2_fjLj128EEEEELb0ELb0ELb0EEEvNS_9FwdParamsE,@"STO_CUDA_ENTRY STV_DEFAULT"
_ZN10layer_norm31ln_parallel_residual_fwd_kernelINS_13Kernel_traitsIf13__nv_bfloat16fS2_fjLj7168ELj1ELj1ELj4ELj16ENS_18Kernel_traits_baseILj7168EfS2_fS2_fjLj128EEEEELb0ELb0ELb0EEEvNS_9FwdParamsE:
.text._ZN10layer_norm31ln_parallel_residual_fwd_kernelINS_13Kernel_traitsIf13__nv_bfloat16fS2_fjLj7168ELj1ELj1ELj4ELj16ENS_18Kernel_traits_baseILj7168EfS2_fS2_fjLj128EEEEELb0ELb0ELb0EEEvNS_9FwdParamsE:
        /* <DEDUP_REMOVED lines=19> */
[----:B------:R-:W2:Y:S01]  /*0130*/  LDL.64 R52, [R1+0xc0] ;  /* 0x0000c00001347983 */ /* 0x000ea20000100a00 */
[----:B------:R-:W0:Y:S03]  /*0140*/  LDC.64 R4, c[0x0][0x3d0] ;  /* 0x0000f400ff047b82 */ /* 0x000e260000000a00 */
[----:B------:R-:W2:Y:S04]  /*0150*/  LDL.64 R54, [R1+0xc8] ;  /* 0x0000c80001367983 */ /* 0x000ea80000100a00 */
[----:B------:R-:W3:Y:S04]  /*0160*/  LDL.64 R44, [R1+0xb0] ;  /* 0x0000b000012c7983 */ /* 0x000ee80000100a00 */
[----:B------:R-:W3:Y:S04]  /*0170*/  LDL.64 R46, [R1+0xb8] ;  /* 0x0000b800012e7983 */ /* 0x000ee80000100a00 */
[----:B------:R-:W4:Y:S04]  /*0180*/  LDL.64 R48, [R1+0x90] ;  /* 0x0000900001307983 */ /* 0x000f280000100a00 */
[----:B------:R-:W4:Y:S01]  /*0190*/  LDL.64 R50, [R1+0x98] ;  /* 0x0000980001327983 */ /* 0x000f220000100a00 */
[C---:B------:R-:W-:Y:S01]  /*01a0*/  ISETP.GE.U32.AND P0, PT, R0.reuse, 0x80, PT ;  /* 0x000000800000780c */ /* 0x040fe20003f06070 */
[----:B------:R-:W1:Y:S02]  /*01b0*/  LDC.64 R6, c[0x0][0x3d8] ;  /* 0x0000f600ff067b82 */ /* 0x000e640000000a00 */
[----:B------:R-:W4:Y:S04]  /*01c0*/  LDL.64 R72, [R1+0x50] ;  /* 0x0000500001487983 */ /* 0x000f280000100a00 */
[----:B------:R-:W4:Y:S02]  /*01d0*/  LDL.64 R74, [R1+0x58] ;  /* 0x00005800014a7983 */ /* 0x000f240000100a00 */
[----:B------:R-:W3:Y:S02]  /*01e0*/  LDC.64 R38, c[0x0][0x3d8] ;  /* 0x0000f600ff267b82 */ /* 0x000ee40000000a00 */
[----:B------:R-:W4:Y:S04]  /*01f0*/  LDL.64 R76, [R1+0x60] ;  /* 0x00006000014c7983 */ /* 0x000f280000100a00 */
[----:B------:R-:W4:Y:S04]  /*0200*/  LDL.64 R78, [R1+0x68] ;  /* 0x00006800014e7983 */ /* 0x000f280000100a00 */
[----:B------:R-:W4:Y:S04]  /*0210*/  LDL.64 R80, [R1+0x70] ;  /* 0x0000700001507983 */ /* 0x000f280000100a00 */
[----:B------:R-:W4:Y:S04]  /*0220*/  LDL.64 R82, [R1+0x78] ;  /* 0x0000780001527983 */ /* 0x000f280000100a00 */
[----:B------:R-:W4:Y:S04]  /*0230*/  LDL.64 R84, [R1+0x80] ;  /* 0x0000800001547983 */ /* 0x000f280000100a00 */
[----:B------:R-:W4:Y:S01]  /*0240*/  LDL.64 R86, [R1+0x88] ;  /* 0x0000880001567983 */ /* 0x000f220000100a00 */
[C---:B0-----:R-:W-:Y:S01]  /*0250*/  @P0 IMAD.WIDE.U32 R4, R3.reuse, 0x20, R4 ;  /* 0x0000002003040825 */ /* 0x041fe200078e0004 */
[----:B------:R-:W0:Y:S01]  /*0260*/  LDC.64 R36, c[0x0][0x3d0] ;  /* 0x0000f400ff247b82 */ /* 0x000e220000000a00 */
[----:B------:R-:W-:Y:S01]  /*0270*/  ISETP.GE.U32.AND P1, PT, R0, 0x100, PT ;  /* 0x000001000000780c */ /* 0x000fe20003f26070 */
[----:B------:R-:W4:Y:S04]  /*0280*/  LDL.64 R88, [R1+0xa0] ;  /* 0x0000a00001587983 */ /* 0x000f280000100a00 */
[----:B------:R-:W4:Y:S02]  /*0290*/  LDL.64 R90, [R1+0xa8] ;  /* 0x0000a800015a7983 */ /* 0x000f240000100a00 */
[----:B------:R-:W0:Y:S02]  /*02a0*/  LDC.64 R42, c[0x0][0x3d8] ;  /* 0x0000f600ff2a7b82 */ /* 0x000e240000000a00 */
[----:B------:R-:W4:Y:S04]  /*02b0*/  LDL.64 R56, [R1+0x10] ;  /* 0x0000100001387983 */ /* 0x000f280000100a00 */
[----:B------:R-:W4:Y:S02]  /*02c0*/  LDL.64 R58, [R1+0x18] ;  /* 0x00001800013a7983 */ /* 0x000f240000100a00 */
[----:B------:R-:W0:Y:S02]  /*02d0*/  LDC.64 R40, c[0x0][0x3d0] ;  /* 0x0000f400ff287b82 */ /* 0x000e240000000a00 */
[----:B------:R-:W4:Y:S04]  /*02e0*/  LDL.64 R60, [R1+0x20] ;  /* 0x00002000013c7983 */ /* 0x000f280000100a00 */
[----:B------:R-:W4:Y:S04]  /*02f0*/  LDL.64 R62, [R1+0x28] ;  /* 0x00002800013e7983 */ /* 0x000f280000100a00 */
[----:B------:R-:W4:Y:S04]  /*0300*/  LDL.64 R64, [R1+0x30] ;  /* 0x0000300001407983 */ /* 0x000f280000100a00 */
[----:B------:R-:W4:Y:S04]  /*0310*/  LDL.64 R66, [R1+0x38] ;  /* 0x0000380001427983 */ /* 0x000f280000100a00 */
[----:B------:R-:W4:Y:S04]  /*0320*/  LDL.64 R68, [R1+0x40] ;  /* 0x0000400001447983 */ /* 0x000f280000100a00 */
[----:B------:R-:W4:Y:S04]  /*0330*/  LDL.64 R70, [R1+0x48] ;  /* 0x0000480001467983 */ /* 0x000f280000100a00 */
[----:B--2---:R-:W2:Y:S01]  /*0340*/  @P0 LDG.E.128 R52, desc[UR6][R4.64] ;  /* 0x0000000604340981 */ /* 0x004ea2000c1e1d00 */
[C---:B-1----:R-:W-:Y:S01]  /*0350*/  @P0 IMAD.WIDE.U32 R6, R3.reuse, 0x20, R6 ;  /* 0x0000002003060825 */ /* 0x042fe200078e0006 */
[----:B------:R-:W-:-:S02]  /*0360*/  @P0 LOP3.LUT R3, R3, 0x80, RZ, 0xfc, !PT ;  /* 0x0000008003030812 */ /* 0x000fc400078efcff */
[----:B---3--:R1:W3:Y:S03]  /*0370*/  @P0 LDG.E.128 R44, desc[UR6][R4.64+0x10] ;  /* 0x00001006042c0981 */ /* 0x0082e6000c1e1d00 */
[C---:B------:R-:W-:Y:S01]  /*0380*/  @P1 IMAD.WIDE.U32 R38, R3.reuse, 0x20, R38 ;  /* 0x0000002003261825 */ /* 0x040fe200078e0026 */
[----:B----4-:R-:W4:Y:S03]  /*0390*/  @P0 LDG.E.128 R48, desc[UR6][R6.64+0x10] ;  /* 0x0000100606300981 */ /* 0x010f26000c1e1d00 */
[----:B0-----:R-:W-:Y:S01]  /*03a0*/  @P1 IMAD.WIDE.U32 R36, R3, 0x20, R36 ;  /* 0x0000002003241825 */ /* 0x001fe200078e0024 */
[C---:B------:R-:W-:Y:S01]  /*03b0*/  ISETP.GE.U32.AND P2, PT, R0.reuse, 0x180, PT ;  /* 0x000001800000780c */ /* 0x040fe20003f46070 */
[----:B-1----:R-:W0:Y:S01]  /*03c0*/  LDC.64 R4, c[0x0][0x3d0] ;  /* 0x0000f400ff047b82 */ /* 0x002e220000000a00 */
[----:B------:R-:W4:Y:S04]  /*03d0*/  @P1 LDG.E.128 R72, desc[UR6][R38.64+0x10] ;  /* 0x0000100626481981 */ /* 0x000f28000c1e1d00 */
[----:B------:R-:W4:Y:S04]  /*03e0*/  @P1 LDG.E.128 R76, desc[UR6][R38.64] ;  /* 0x00000006264c1981 */ /* 0x000f28000c1e1d00 */
[----:B------:R-:W4:Y:S04]  /*03f0*/  @P1 LDG.E.128 R80, desc[UR6][R36.64+0x10] ;  /* 0x0000100624501981 */ /* 0x000f28000c1e1d00 */
[----:B------:R-:W4:Y:S04]  /*0400*/  @P1 LDG.E.128 R84, desc[UR6][R36.64] ;  /* 0x0000000624541981 */ /* 0x000f28000c1e1d00 */
[----:B--2---:R1:W-:Y:S04]  /*0410*/  @P0 STL.64 [R1+0xc0], R52 ;  /* 0x0000c03401000387 */ /* 0x0043e80000100a00 */
[----:B------:R2:W-:Y:S01]  /*0420*/  @P0 STL.64 [R1+0xc8], R54 ;  /* 0x0000c83601000387 */ /* 0x0005e20000100a00 */
[----:B------:R-:W-:-:S03]  /*0430*/  ISETP.GE.U32.AND P3, PT, R0, 0x200, PT ;  /* 0x000002000000780c */ /* 0x000fc60003f66070 */
[----:B------:R0:W4:Y:S04]  /*0440*/  @P0 LDG.E.128 R88, desc[UR6][R6.64] ;  /* 0x0000000606580981 */ /* 0x000128000c1e1d00 */
[----:B-1----:R-:W4:Y:S04]  /*0450*/  LDL.64 R52, [R1] ;  /* 0x0000000001347983 */ /* 0x002f280000100a00 */
[----:B--2---:R-:W2:Y:S01]  /*0460*/  LDL.64 R54, [R1+0x8] ;  /* 0x0000080001367983 */ /* 0x004ea20000100a00 */
[----:B------:R-:W-:Y:S01]  /*0470*/  @P1 VIADD R3, R3, 0x80 ;  /* 0x0000008003031836 */ /* 0x000fe20000000000 */
[----:B0-----:R-:W0:Y:S02]  /*0480*/  LDC.64 R6, c[0x0][0x3d8] ;  /* 0x0000f600ff067b82 */ /* 0x001e240000000a00 */
[----:B---3--:R1:W-:Y:S04]  /*0490*/  @P0 STL.64 [R1+0xb0], R44 ;  /* 0x0000b02c01000387 */ /* 0x0083e80000100a00 */
[----:B------:R3:W-:Y:S04]  /*04a0*/  @P0 STL.64 [R1+0xb8], R46 ;  /* 0x0000b82e01000387 */ /* 0x0007e80000100a00 */
[----:B----4-:R4:W-:Y:S01]  /*04b0*/  @P0 STL.64 [R1+0x90], R48 ;  /* 0x0000903001000387 */ /* 0x0109e20000100a00 */
[----:B-1----:R-:W1:Y:S03]  /*04c0*/  LDC.64 R44, c[0x0][0x3d0] ;  /* 0x0000f400ff2c7b82 */ /* 0x002e660000000a00 */
[----:B------:R4:W-:Y:S05]  /*04d0*/  @P0 STL.64 [R1+0x98], R50 ;  /* 0x0000983201000387 */ /* 0x0009ea0000100a00 */
[----:B---3--:R-:W3:Y:S01]  /*04e0*/  LDC.64 R46, c[0x0][0x3d8] ;  /* 0x0000f600ff2e7b82 */ /* 0x008ee20000000a00 */
[----:B------:R-:W-:-:S07]  /*04f0*/  @P2 IMAD.WIDE.U32 R42, R3, 0x20, R42 ;  /* 0x00000020032a2825 */ /* 0x000fce00078e002a */
[----:B----4-:R-:W4:Y:S01]  /*0500*/  LDC.64 R48, c[0x0][0x3d0] ;  /* 0x0000f400ff307b82 */ /* 0x010f220000000a00 */
[----:B------:R-:W-:Y:S01]  /*0510*/  @P2 IMAD.WIDE.U32 R40, R3, 0x20, R40 ;  /* 0x0000002003282825 */ /* 0x000fe200078e0028 */
[----:B------:R-:W2:Y:S06]  /*0520*/  @P2 LDG.E.128 R56, desc[UR6][R42.64+0x10] ;  /* 0x000010062a382981 */ /* 0x000eac000c1e1d00 */
[----:B------:R-:W0:Y:S01]  /*0530*/  LDC.64 R50, c[0x0][0x3d8] ;  /* 0x0000f600ff327b82 */ /* 0x000e220000000a00 */
[----:B------:R-:W-:Y:S01]  /*0540*/  @P1 STL.64 [R1+0x50], R72 ;  /* 0x0000504801001387 */ /* 0x000fe20000100a00 */
[----:B------:R-:W-:-:S03]  /*0550*/  ISETP.GE.U32.AND P4, PT, R0, 0x280, PT ;  /* 0x000002800000780c */ /* 0x000fc60003f86070 */
[----:B------:R2:W-:Y:S04]  /*0560*/  @P1 STL.64 [R1+0x58], R74 ;  /* 0x0000584a01001387 */ /* 0x0005e80000100a00 */
[----:B------:R2:W2:Y:S01]  /*0570*/  @P2 LDG.E.128 R60, desc[UR6][R42.64] ;  /* 0x000000062a3c2981 */ /* 0x0004a2000c1e1d00 */
[----:B------:R-:W-:-:S03]  /*0580*/  @P2 IADD3 R3, PT, PT, R3, 0x80, RZ ;  /* 0x0000008003032810 */ /* 0x000fc60007ffe0ff */
[----:B------:R-:W-:Y:S04]  /*0590*/  @P1 STL.64 [R1+0x60], R76 ;  /* 0x0000604c01001387 */ /* 0x000fe80000100a00 */
[----:B------:R-:W-:Y:S04]  /*05a0*/  @P1 STL.64 [R1+0x68], R78 ;  /* 0x0000684e01001387 */ /* 0x000fe80000100a00 */
[----:B------:R-:W2:Y:S04]  /*05b0*/  @P2 LDG.E.128 R64, desc[UR6][R40.64+0x10] ;  /* 0x0000100628402981 */ /* 0x000ea8000c1e1d00 */
[----:B------:R-:W-:Y:S04]  /*05c0*/  @P1 STL.64 [R1+0x70], R80 ;  /* 0x0000705001001387 */ /* 0x000fe80000100a00 */
[----:B------:R-:W-:Y:S04]  /*05d0*/  @P1 STL.64 [R1+0x78], R82 ;  /* 0x0000785201001387 */ /* 0x000fe80000100a00 */
[----:B------:R2:W2:Y:S04]  /*05e0*/  @P2 LDG.E.128 R68, desc[UR6][R40.64] ;  /* 0x0000000628442981 */ /* 0x0004a8000c1e1d00 */
[----:B------:R-:W-:Y:S01]  /*05f0*/  @P1 STL.64 [R1+0x80], R84 ;  /* 0x0000805401001387 */ /* 0x000fe20000100a00 */
[----:B-1----:R-:W-:-:S03]  /*0600*/  @P3 IMAD.WIDE.U32 R44, R3, 0x20, R44 ;  /* 0x00000020032c3825 */ /* 0x002fc600078e002c */
[----:B------:R-:W-:Y:S01]  /*0610*/  @P1 STL.64 [R1+0x88], R86 ;  /* 0x0000885601001387 */ /* 0x000fe20000100a00 */
[----:B------:R-:W-:Y:S01]  /*0620*/  ISETP.GE.U32.AND P1, PT, R0, 0x300, PT ;  /* 0x000003000000780c */ /* 0x000fe20003f26070 */
[C---:B---3--:R-:W-:Y:S01]  /*0630*/  @P3 IMAD.WIDE.U32 R46, R3.reuse, 0x20, R46 ;  /* 0x00000020032e3825 */ /* 0x048fe200078e002e */
[----:B------:R-:W-:Y:S01]  /*0640*/  @P3 IADD3 R3, PT, PT, R3, 0x80, RZ ;  /* 0x0000008003033810 */ /* 0x000fe20007ffe0ff */
[----:B------:R-:W5:Y:S04]  /*0650*/  @P3 LDG.E.128 R248, desc[UR6][R44.64+0x10] ;  /* 0x000010062cf83981 */ /* 0x000f68000c1e1d00 */
[C---:B----4-:R-:W-:Y:S01]  /*0660*/  @P4 IMAD.WIDE.U32 R48, R3.reuse, 0x20, R48 ;  /* 0x0000002003304825 */ /* 0x050fe200078e0030 */
[----:B------:R-:W5:Y:S03]  /*0670*/  @P3 LDG.E.128 R244, desc[UR6][R46.64] ;  /* 0x000000062ef43981 */ /* 0x000f66000c1e1d00 */
[C---:B0-----:R-:W-:Y:S01]  /*0680*/  @P4 IMAD.WIDE.U32 R50, R3.reuse, 0x20, R50 ;  /* 0x0000002003324825 */ /* 0x041fe200078e0032 */
[----:B------:R0:W5:Y:S03]  /*0690*/  @P3 LDG.E.128 R240, desc[UR6][R46.64+0x10] ;  /* 0x000010062ef03981 */ /* 0x000166000c1e1d00 */
[----:B------:R-:W-:Y:S01]  /*06a0*/  @P4 VIADD R3, R3, 0x80 ;  /* 0x0000008003034836 */ /* 0x000fe20000000000 */
[----:B------:R-:W5:Y:S03]  /*06b0*/  @P4 LDG.E.128 R236, desc[UR6][R48.64] ;  /* 0x0000000630ec4981 */ /* 0x000f66000c1e1d00 */
[C---:B------:R-:W-:Y:S01]  /*06c0*/  @P1 IMAD.WIDE.U32 R4, R3.reuse, 0x20, R4 ;  /* 0x0000002003041825 */ /* 0x040fe200078e0004 */
[----:B------:R-:W5:Y:S03]  /*06d0*/  @P4 LDG.E.128 R8, desc[UR6][R48.64+0x10] ;  /* 0x0000100630084981 */ /* 0x000f66000c1e1d00 */
[----:B------:R-:W-:Y:S01]  /*06e0*/  @P1 IMAD.WIDE.U32 R6, R3, 0x20, R6 ;  /* 0x0000002003061825 */ /* 0x000fe200078e0006 */
[----:B------:R-:W5:Y:S04]  /*06f0*/  @P1 LDG.E.128 R20, desc[UR6][R4.64] ;  /* 0x0000000604141981 */ /* 0x000f68000c1e1d00 */
[----:B------:R-:W5:Y:S04]  /*0700*/  @P1 LDG.E.128 R24, desc[UR6][R4.64+0x10] ;  /* 0x0000100604181981 */ /* 0x000f68000c1e1d00 */
[----:B------:R-:W5:Y:S04]  /*0710*/  @P1 LDG.E.128 R28, desc[UR6][R6.64] ;  /* 0x00000006061c1981 */ /* 0x000f68000c1e1d00 */
[----:B------:R-:W5:Y:S04]  /*0720*/  @P1 LDG.E.128 R32, desc[UR6][R6.64+0x10] ;  /* 0x0000100606201981 */ /* 0x000f68000c1e1d00 */
[----:B--2---:R1:W2:Y:S04]  /*0730*/  @P3 LDG.E.128 R52, desc[UR6][R44.64] ;  /* 0x000000062c343981 */ /* 0x0042a8000c1e1d00 */
[----:B------:R-:W-:Y:S04]  /*0740*/  @P0 STL.64 [R1+0xa0], R88 ;  /* 0x0000a05801000387 */ /* 0x000fe80000100a00 */
[----:B------:R-:W-:Y:S01]  /*0750*/  @P0 STL.64 [R1+0xa8], R90 ;  /* 0x0000a85a01000387 */ /* 0x000fe20000100a00 */
[----:B------:R-:W-:-:S02]  /*0760*/  CS2R R38, SRZ ;  /* 0x0000000000267805 */ /* 0x000fc4000001ff00 */
[----:B------:R-:W-:Y:S02]  /*0770*/  CS2R R36, SRZ ;  /* 0x0000000000247805 */ /* 0x000fe4000001ff00 */
[----:B------:R-:W-:Y:S01]  /*0780*/  CS2R R42, SRZ ;  /* 0x00000000002a7805 */ /* 0x000fe2000001ff00 */
[----:B------:R-:W5:Y:S01]  /*0790*/  @P4 LDG.E.128 R12, desc[UR6][R50.64] ;  /* 0x00000006320c4981 */ /* 0x000f62000c1e1d00 */
[----:B------:R-:W-:Y:S02]  /*07a0*/  CS2R R40, SRZ ;  /* 0x0000000000287805 */ /* 0x000fe4000001ff00 */
[----:B------:R-:W-:Y:S02]  /*07b0*/  CS2R R74, SRZ ;  /* 0x00000000004a7805 */ /* 0x000fe4000001ff00 */
[----:B------:R-:W-:Y:S01]  /*07c0*/  CS2R R72, SRZ ;  /* 0x0000000000487805 */ /* 0x000fe2000001ff00 */
[----:B------:R3:W5:Y:S04]  /*07d0*/  @P4 LDG.E.128 R16, desc[UR6][R50.64+0x10] ;  /* 0x0000100632104981 */ /* 0x000768000c1e1d00 */
[----:B------:R-:W-:Y:S04]  /*07e0*/  @P2 STL.64 [R1+0x10], R56 ;  /* 0x0000103801002387 */ /* 0x000fe80000100a00 */
[----:B------:R4:W-:Y:S04]  /*07f0*/  @P2 STL.64 [R1+0x18], R58 ;  /* 0x0000183a01002387 */ /* 0x0009e80000100a00 */
[----:B------:R-:W-:Y:S04]  /*0800*/  @P2 STL.64 [R1+0x20], R60 ;  /* 0x0000203c01002387 */ /* 0x000fe80000100a00 */
[----:B------:R4:W-:Y:S04]  /*0810*/  @P2 STL.64 [R1+0x28], R62 ;  /* 0x0000283e01002387 */ /* 0x0009e80000100a00 */
[----:B------:R-:W-:Y:S04]  /*0820*/  @P2 STL.64 [R1+0x30], R64 ;  /* 0x0000304001002387 */ /* 0x000fe80000100a00 */
[----:B------:R4:W-:Y:S04]  /*0830*/  @P2 STL.64 [R1+0x38], R66 ;  /* 0x0000384201002387 */ /* 0x0009e80000100a00 */
[----:B------:R-:W-:Y:S04]  /*0840*/  @P2 STL.64 [R1+0x40], R68 ;  /* 0x0000404401002387 */ /* 0x000fe80000100a00 */
[----:B------:R4:W-:Y:S01]  /*0850*/  @P2 STL.64 [R1+0x48], R70 ;  /* 0x0000484601002387 */ /* 0x0009e20000100a00 */
[----:B------:R-:W-:-:S02]  /*0860*/  ISETP.GE.U32.AND P2, PT, R0, 0x380, PT ;  /* 0x000003800000780c */ /* 0x000fc40003f46070 */
[----:B0-----:R-:W-:Y:S02]  /*0870*/  CS2R R46, SRZ ;  /* 0x00000000002e7805 */ /* 0x001fe4000001ff00 */
[----:B-1----:R-:W-:Y:S02]  /*0880*/  CS2R R44, SRZ ;  /* 0x00000000002c7805 */ /* 0x002fe4000001ff00 */
[----:B---3--:R-:W-:Y:S02]  /*0890*/  CS2R R50, SRZ ;  /* 0x0000000000327805 */ /* 0x008fe4000001ff00 */
[----:B------:R-:W-:Y:S02]  /*08a0*/  CS2R R48, SRZ ;  /* 0x0000000000307805 */ /* 0x000fe4000001ff00 */
[----:B----4-:R-:W-:Y:S02]  /*08b0*/  CS2R R58, SRZ ;  /* 0x00000000003a7805 */ /* 0x010fe4000001ff00 */
        /* <DEDUP_REMOVED lines=35> */
[----:B------:R-:W-:Y:S01]  /*0af0*/  @P1 IADD3 R3, PT, PT, R3, 0x80, RZ ;  /* 0x0000008003031810 */ /* 0x000fe20007ffe0ff */
[----:B--2---:R0:W-:Y:S04]  /*0b00*/  @P3 STL.64 [R1], R52 ;  /* 0x0000003401003387 */ /* 0x0041e80000100a00 */
[----:B------:R1:W-:Y:S01]  /*0b10*/  @P3 STL.64 [R1+0x8], R54 ;  /* 0x0000083601003387 */ /* 0x0003e20000100a00 */
[----:B0-----:R-:W-:-:S02]  /*0b20*/  CS2R R52, SRZ ;  /* 0x0000000000347805 */ /* 0x001fc4000001ff00 */
[----:B-1----:R-:W-:Y:S01]  /*0b30*/  CS2R R54, SRZ ;  /* 0x0000000000367805 */ /* 0x002fe2000001ff00 */
[----:B------:R-:W-:Y:S06]  /*0b40*/  @!P2 BRA `(.L_x_12250) ;  /* 0x000000400010a947 */ /* 0x000fec0003800000 */
[----:B------:R-:W0:Y:S08]  /*0b50*/  LDC.64 R6, c[0x0][0x3d8] ;  /* 0x0000f600ff067b82 */ /* 0x000e300000000a00 */
        /* <DEDUP_REMOVED lines=63> */
[----:B0-----:R-:W-:Y:S06]  /*0f50*/  BRA `(.L_x_12250) ;  /* 0x0000003c000c7947 */ /* 0x001fec0003800000 */
.L_x_12249:
        /* <DEDUP_REMOVED lines=16> */
[----:B------:R-:W4:Y:S02]  /*1060*/  LDC.64 R38, c[0x0][0x3d0] ;  /* 0x0000f400ff267b82 */ /* 0x000f240000000a00 */
        /* <DEDUP_REMOVED lines=25> */
[----:B------:R-:W4:Y:S01]  /*1200*/  LDC.64 R44, c[0x0][0x3d0] ;  /* 0x0000f400ff2c7b82 */ /* 0x000f220000000a00 */
[----:B------:R-:W-:-:S02]  /*1210*/  ISETP.GE.U32.AND P2, PT, R0, 0x180, PT ;  /* 0x000001800000780c */ /* 0x000fc40003f46070 */
[----:B------:R-:W-:-:S05]  /*1220*/  ISETP.GE.U32.AND P3, PT, R0, 0x200, PT ;  /* 0x000002000000780c */ /* 0x000fca0003f66070 */
[----:B------:R-:W4:Y:S01]  /*1230*/  LDC.64 R46, c[0x0][0x3d8] ;  /* 0x0000f600ff2e7b82 */ /* 0x000f220000000a00 */
[----:B------:R-:W-:-:S07]  /*1240*/  ISETP.GE.U32.AND P4, PT, R0, 0x280, PT ;  /* 0x000002800000780c */ /* 0x000fce0003f86070 */
[----:B------:R-:W4:Y:S01]  /*1250*/  LDC.64 R50, c[0x0][0x3d8] ;  /* 0x0000f600ff327b82 */ /* 0x000f220000000a00 */
[----:B--2---:R-:W2:Y:S01]  /*1260*/  @P0 LDG.E.128 R196, desc[UR6][R6.64] ;  /* 0x0000000606c40981 */ /* 0x004ea2000c1e1d00 */
[----:B-1----:R-:W-:-:S06]  /*1270*/  @P0 IMAD.WIDE.U32 R36, R3, 0x20, R36 ;  /* 0x0000002003240825 */ /* 0x002fcc00078e0024 */
[----:B------:R-:W1:Y:S01]  /*1280*/  @P1 LDC.64 R42, c[0x0][0x440] ;  /* 0x00011000ff2a1b82 */ /* 0x000e620000000a00 */
[----:B0-----:R-:W-:-:S07]  /*1290*/  @P0 IMAD.WIDE.U32 R4, R3, 0x20, R4 ;  /* 0x0000002003040825 */ /* 0x001fce00078e0004 */
[----:B------:R-:W0:Y:S08]  /*12a0*/  @P2 LDC.64 R48, c[0x0][0x440] ;  /* 0x00011000ff302b82 */ /* 0x000e300000000a00 */
[----:B------:R-:W0:Y:S01]  /*12b0*/  @P4 LDC.64 R52, c[0x0][0x440] ;  /* 0x00011000ff344b82 */ /* 0x000e220000000a00 */
[----:B--2---:R3:W-:Y:S04]  /*12c0*/  @P0 STL.64 [R1+0xc0], R196 ;  /* 0x0000c0c401000387 */ /* 0x0047e80000100a00 */
[----:B------:R2:W-:Y:S01]  /*12d0*/  @P0 STL.64 [R1+0xc8], R198 ;  /* 0x0000c8c601000387 */ /* 0x0005e20000100a00 */
[----:B------:R-:W-:-:S03]  /*12e0*/  @P0 LOP3.LUT R3, R3, 0x80, RZ, 0xfc, !PT ;  /* 0x0000008003030812 */ /* 0x000fc600078efcff */
[----:B------:R-:W5:Y:S01]  /*12f0*/  @P0 LD.E.128 R128, desc[UR6][R4.64] ;  /* 0x0000000604800980 */ /* 0x000f62000c101d00 */
[----:B---3--:R-:W-:Y:S01]  /*1300*/  MOV R196, R194 ;  /* 0x000000c200c47202 */ /* 0x008fe20000000f00 */
[----:B----4-:R-:W-:Y:S02]  /*1310*/  IMAD.MOV.U32 R197, RZ, RZ, R193 ;  /* 0x000000ffffc57224 */ /* 0x010fe400078e00c1 */
[----:B------:R3:W5:Y:S01]  /*1320*/  @P0 LD.E.128 R124, desc[UR6][R4.64+0x10] ;  /* 0x00001006047c0980 */ /* 0x000762000c101d00 */
[----:B--2---:R-:W-:Y:S02]  /*1330*/  MOV R198, R192 ;  /* 0x000000c000c67202 */ /* 0x004fe40000000f00 */
[----:B------:R-:W-:-:S06]  /*1340*/  MOV R199, R191 ;  /* 0x000000bf00c77202 */ /* 0x000fcc0000000f00 */
[----:B------:R2:W4:Y:S01]  /*1350*/  @P0 LDG.E.128 R196, desc[UR6][R6.64+0x10] ;  /* 0x0000100606c40981 */ /* 0x000522000c1e1d00 */
[----:B------:R-:W-:Y:S01]  /*1360*/  IMAD.MOV.U32 R194, RZ, RZ, R190 ;  /* 0x000000ffffc27224 */ /* 0x000fe200078e00be */
[----:B------:R-:W-:Y:S01]  /*1370*/  MOV R193, R189 ;  /* 0x000000bd00c17202 */ /* 0x000fe20000000f00 */
[----:B------:R-:W-:Y:S01]  /*1380*/  IMAD.MOV.U32 R191, RZ, RZ, R187 ;  /* 0x000000ffffbf7224 */ /* 0x000fe200078e00bb */
[----:B------:R-:W-:Y:S01]  /*1390*/  MOV R192, R188 ;  /* 0x000000bc00c07202 */ /* 0x000fe20000000f00 */
[----:B------:R-:W-:Y:S01]  /*13a0*/  IMAD.MOV.U32 R188, RZ, RZ, R184 ;  /* 0x000000ffffbc7224 */ /* 0x000fe200078e00b8 */
[----:B------:R-:W-:Y:S01]  /*13b0*/  MOV R190, R186 ;  /* 0x000000ba00be7202 */ /* 0x000fe20000000f00 */
[----:B------:R-:W-:Y:S01]  /*13c0*/  @P1 IMAD.WIDE.U32 R40, R3, 0x20, R40 ;  /* 0x0000002003281825 */ /* 0x000fe200078e0028 */
[----:B------:R-:W-:Y:S01]  /*13d0*/  MOV R189, R185 ;  /* 0x000000b900bd7202 */ /* 0x000fe20000000f00 */
[----:B---3--:R-:W3:Y:S01]  /*13e0*/  LDC.64 R4, c[0x0][0x3d0] ;  /* 0x0000f400ff047b82 */ /* 0x008ee20000000a00 */
[----:B------:R-:W-:Y:S01]  /*13f0*/  MOV R187, R183 ;  /* 0x000000b700bb7202 */ /* 0x000fe20000000f00 */
[----:B------:R-:W-:Y:S01]  /*1400*/  IMAD.MOV.U32 R185, RZ, RZ, R181 ;  /* 0x000000ffffb97224 */ /* 0x000fe200078e00b5 */
[----:B------:R-:W-:Y:S01]  /*1410*/  MOV R186, R182 ;  /* 0x000000b600ba7202 */ /* 0x000fe20000000f00 */
[----:B------:R-:W-:Y:S01]  /*1420*/  IMAD.MOV.U32 R182, RZ, RZ, R178 ;  /* 0x000000ffffb67224 */ /* 0x000fe200078e00b2 */
[----:B------:R-:W-:-:S02]  /*1430*/  MOV R184, R180 ;  /* 0x000000b400b87202 */ /* 0x000fc40000000f00 */
[----:B------:R-:W-:Y:S01]  /*1440*/  MOV R183, R179 ;  /* 0x000000b300b77202 */ /* 0x000fe20000000f00 */
[----:B------:R-:W-:Y:S01]  /*1450*/  IMAD.MOV.U32 R179, RZ, RZ, R175 ;  /* 0x000000ffffb37224 */ /* 0x000fe200078e00af */
[----:B------:R-:W-:Y:S01]  /*1460*/  MOV R181, R177 ;  /* 0x000000b100b57202 */ /* 0x000fe20000000f00 */
[----:B------:R-:W-:Y:S01]  /*1470*/  @P1 IMAD.WIDE.U32 R38, R3, 0x20, R38 ;  /* 0x0000002003261825 */ /* 0x000fe200078e0026 */
[----:B------:R-:W-:Y:S01]  /*1480*/  MOV R180, R176 ;  /* 0x000000b000b47202 */ /* 0x000fe20000000f00 */
[----:B--2---:R-:W2:Y:S01]  /*1490*/  LDC.64 R6, c[0x0][0x3d0] ;  /* 0x0000f400ff067b82 */ /* 0x004ea20000000a00 */
[----:B------:R-:W-:Y:S01]  /*14a0*/  MOV R178, R174 ;  /* 0x000000ae00b27202 */ /* 0x000fe20000000f00 */
[----:B------:R-:W-:Y:S01]  /*14b0*/  IMAD.MOV.U32 R176, RZ, RZ, R172 ;  /* 0x000000ffffb07224 */ /* 0x000fe200078e00ac */
[----:B------:R-:W-:Y:S01]  /*14c0*/  MOV R177, R173 ;  /* 0x000000ad00b17202 */ /* 0x000fe20000000f00 */
[----:B------:R-:W3:Y:S01]  /*14d0*/  LDL R174, [R1+0x60] ;  /* 0x0000600001ae7983 */ /* 0x000ee20000100800 */
[----:B------:R-:W-:-:S03]  /*14e0*/  MOV R175, R171 ;  /* 0x000000ab00af7202 */ /* 0x000fc60000000f00 */
[----:B------:R-:W2:Y:S04]  /*14f0*/  LDL R173, [R1+0x64] ;  /* 0x0000640001ad7983 */ /* 0x000ea80000100800 */
[----:B------:R-:W3:Y:S04]  /*1500*/  LDL R172, [R1+0x68] ;  /* 0x0000680001ac7983 */ /* 0x000ee80000100800 */
[----:B------:R-:W2:Y:S04]  /*1510*/  LDL R171, [R1+0x6c] ;  /* 0x00006c0001ab7983 */ /* 0x000ea80000100800 */
[----:B----4-:R4:W-:Y:S04]  /*1520*/  @P0 STL.64 [R1+0xb0], R196 ;  /* 0x0000b0c401000387 */ /* 0x0109e80000100a00 */
[----:B------:R1:W-:Y:S01]  /*1530*/  @P0 STL.64 [R1+0xb8], R198 ;  /* 0x0000b8c601000387 */ /* 0x0003e20000100a00 */
[----:B----4-:R-:W-:Y:S01]  /*1540*/  MOV R196, R194 ;  /* 0x000000c200c47202 */ /* 0x010fe20000000f00 */
[----:B------:R-:W-:Y:S01]  /*1550*/  IMAD.MOV.U32 R197, RZ, RZ, R193 ;  /* 0x000000ffffc57224 */ /* 0x000fe200078e00c1 */
[----:B-1----:R-:W-:-:S02]  /*1560*/  MOV R198, R192 ;  /* 0x000000c000c67202 */ /* 0x002fc40000000f00 */
[----:B------:R-:W-:-:S06]  /*1570*/  MOV R199, R191 ;  /* 0x000000bf00c77202 */ /* 0x000fcc0000000f00 */
[----:B------:R-:W4:Y:S01]  /*1580*/  @P0 LDG.E.128 R196, desc[UR6][R36.64] ;  /* 0x0000000624c40981 */ /* 0x000f22000c1e1d00 */
[----:B------:R-:W-:Y:S01]  /*1590*/  IMAD.MOV.U32 R194, RZ, RZ, R190 ;  /* 0x000000ffffc27224 */ /* 0x000fe200078e00be */
[----:B------:R-:W-:Y:S01]  /*15a0*/  MOV R193, R189 ;  /* 0x000000bd00c17202 */ /* 0x000fe20000000f00 */
[----:B------:R-:W-:Y:S01]  /*15b0*/  IMAD.MOV.U32 R191, RZ, RZ, R187 ;  /* 0x000000ffffbf7224 */ /* 0x000fe200078e00bb */
[----:B------:R-:W-:Y:S01]  /*15c0*/  MOV R192, R188 ;  /* 0x000000bc00c07202 */ /* 0x000fe20000000f00 */
[----:B------:R-:W-:Y:S01]  /*15d0*/  IMAD.MOV.U32 R188, RZ, RZ, R184 ;  /* 0x000000ffffbc7224 */ /* 0x000fe200078e00b8 */
[----:B------:R-:W-:Y:S02]  /*15e0*/  MOV R190, R186 ;  /* 0x000000ba00be7202 */ /* 0x000fe40000000f00 */
[----:B------:R-:W-:Y:S01]  /*15f0*/  MOV R189, R185 ;  /* 0x000000b900bd7202 */ /* 0x000fe20000000f00 */
[----:B------:R-:W-:Y:S01]  /*1600*/  IMAD.MOV.U32 R185, RZ, RZ, R181 ;  /* 0x000000ffffb97224 */ /* 0x000fe200078e00b5 */
[----:B------:R-:W-:-:S02]  /*1610*/  MOV R187, R183 ;  /* 0x000000b700bb7202 */ /* 0x000fc40000000f00 */
[----:B------:R-:W-:Y:S01]  /*1620*/  MOV R186, R182 ;  /* 0x000000b600ba7202 */ /* 0x000fe20000000f00 */
[----:B------:R-:W-:Y:S01]  /*1630*/  IMAD.MOV.U32 R182, RZ, RZ, R178 ;  /* 0x000000ffffb67224 */ /* 0x000fe200078e00b2 */
[----:B------:R-:W-:Y:S02]  /*1640*/  MOV R184, R180 ;  /* 0x000000b400b87202 */ /* 0x000fe40000000f00 */
[----:B------:R-:W-:Y:S01]  /*1650*/  MOV R183, R179 ;  /* 0x000000b300b77202 */ /* 0x000fe20000000f00 */
[----:B------:R-:W-:Y:S01]  /*1660*/  IMAD.MOV.U32 R179, RZ, RZ, R175 ;  /* 0x000000ffffb37224 */ /* 0x000fe200078e00af */
[----:B------:R-:W-:Y:S02]  /*1670*/  MOV R181, R177 ;  /* 0x000000b100b57202 */ /* 0x000fe40000000f00 */
[----:B------:R-:W-:Y:S01]  /*1680*/  MOV R180, R176 ;  /* 0x000000b000b47202 */ /* 0x000fe20000000f00 */
[----:B---3--:R-:W-:Y:S01]  /*1690*/  IMAD.MOV.U32 R176, RZ, RZ, R172 ;  /* 0x000000ffffb07224 */ /* 0x008fe200078e00ac */
[----:B------:R-:W-:Y:S01]  /*16a0*/  MOV R178, R174 ;  /* 0x000000ae00b27202 */ /* 0x000fe20000000f00 */
[----:B------:R-:W3:Y:S01]  /*16b0*/  LDL R172, [R1+0x10] ;  /* 0x0000100001ac7983 */ /* 0x000ee20000100800 */
[----:B--2---:R-:W-:-:S02]  /*16c0*/  MOV R177, R173 ;  /* 0x000000ad00b17202 */ /* 0x004fc40000000f00 */
[----:B------:R-:W-:Y:S01]  /*16d0*/  MOV R175, R171 ;  /* 0x000000ab00af7202 */ /* 0x000fe20000000f00 */
[----:B------:R-:W3:Y:S04]  /*16e0*/  LDL R173, [R1+0x14] ;  /* 0x0000140001ad7983 */ /* 0x000ee80000100800 */
[----:B------:R-:W3:Y:S04]  /*16f0*/  LDL R174, [R1+0x18] ;  /* 0x0000180001ae7983 */ /* 0x000ee80000100800 */
[----:B------:R-:W2:Y:S04]  /*1700*/  LDL R171, [R1+0x1c] ;  /* 0x00001c0001ab7983 */ /* 0x000ea80000100800 */
[----:B----4-:R1:W-:Y:S04]  /*1710*/  @P0 STL.64 [R1+0xa0], R196 ;  /* 0x0000a0c401000387 */ /* 0x0103e80000100a00 */
[----:B------:R4:W-:Y:S01]  /*1720*/  @P0 STL.64 [R1+0xa8], R198 ;  /* 0x0000a8c601000387 */ /* 0x0009e20000100a00 */
[----:B-1----:R-:W-:Y:S01]  /*1730*/  MOV R196, R194 ;  /* 0x000000c200c47202 */ /* 0x002fe20000000f00 */
[----:B------:R-:W-:Y:S01]  /*1740*/  IMAD.MOV.U32 R197, RZ, RZ, R193 ;  /* 0x000000ffffc57224 */ /* 0x000fe200078e00c1 */
[----:B----4-:R-:W-:-:S02]  /*1750*/  MOV R198, R192 ;  /* 0x000000c000c67202 */ /* 0x010fc40000000f00 */
[----:B------:R-:W-:Y:S02]  /*1760*/  MOV R199, R191 ;  /* 0x000000bf00c77202 */ /* 0x000fe40000000f00 */
[----:B------:R-:W-:Y:S01]  /*1770*/  MOV R192, R188 ;  /* 0x000000bc00c07202 */ /* 0x000fe20000000f00 */
[----:B------:R-:W-:-:S03]  /*1780*/  IMAD.MOV.U32 R188, RZ, RZ, R184 ;  /* 0x000000ffffbc7224 */ /* 0x000fc600078e00b8 */
[----:B------:R1:W4:Y:S01]  /*1790*/  @P0 LDG.E.128 R196, desc[UR6][R36.64+0x10] ;  /* 0x0000100624c40981 */ /* 0x000322000c1e1d00 */
[----:B------:R-:W-:Y:S02]  /*17a0*/  MOV R184, R180 ;  /* 0x000000b400b87202 */ /* 0x000fe40000000f00 */
[----:B------:R-:W-:Y:S02]  /*17b0*/  MOV R180, R176 ;  /* 0x000000b000b47202 */ /* 0x000fe40000000f00 */
[----:B------:R-:W3:Y:S01]  /*17c0*/  LDL R176, [R1+0x38] ;  /* 0x0000380001b07983 */ /* 0x000ee20000100800 */
[----:B------:R-:W-:Y:S01]  /*17d0*/  IMAD.MOV.U32 R194, RZ, RZ, R190 ;  /* 0x000000ffffc27224 */ /* 0x000fe200078e00be */
[----:B------:R-:W-:Y:S01]  /*17e0*/  MOV R193, R189 ;  /* 0x000000bd00c17202 */ /* 0x000fe20000000f00 */
[----:B------:R-:W-:Y:S01]  /*17f0*/  IMAD.MOV.U32 R191, RZ, RZ, R187 ;  /* 0x000000ffffbf7224 */ /* 0x000fe200078e00bb */
[----:B------:R-:W-:Y:S01]  /*1800*/  MOV R190, R186 ;  /* 0x000000ba00be7202 */ /* 0x000fe20000000f00 */
[----:B------:R-:W-:Y:S01]  /*1810*/  @P1 IMAD.WIDE.U32 R42, R3, 0x20, R42 ;  /* 0x00000020032a1825 */ /* 0x000fe200078e002a */
[----:B------:R-:W-:Y:S01]  /*1820*/  MOV R189, R185 ;  /* 0x000000b900bd7202 */ /* 0x000fe20000000f00 */
[----:B-1----:R-:W1:Y:S01]  /*1830*/  @P3 LDC.64 R36, c[0x0][0x440] ;  /* 0x00011000ff243b82 */ /* 0x002e620000000a00 */
        /* <DEDUP_REMOVED lines=9> */
[----:B------:R-:W3:Y:S01]  /*18d0*/  LDL R169, [R1+0x44] ;  /* 0x0000440001a97983 */ /* 0x000ee20000100800 */
[----:B--2---:R-:W-:-:S03]  /*18e0*/  MOV R175, R171 ;  /* 0x000000ab00af7202 */ /* 0x004fc60000000f00 */
[----:B------:R-:W2:Y:S01]  /*18f0*/  LDL R170, [R1+0x40] ;  /* 0x0000400001aa7983 */ /* 0x000ea20000100800 */
[----:B------:R-:W-:-:S03]  /*1900*/  MOV R202, R188 ;  /* 0x000000bc00ca7202 */ /* 0x000fc60000000f00 */
[----:B------:R-:W2:Y:S01]  /*1910*/  LDL R171, [R1+0x3c] ;  /* 0x00003c0001ab7983 */ /* 0x000ea20000100800 */
[----:B------:R-:W-:Y:S01]  /*1920*/  MOV R203, R187 ;  /* 0x000000bb00cb7202 */ /* 0x000fe20000000f00 */
[----:B------:R-:W-:Y:S01]  /*1930*/  IMAD.MOV.U32 R188, RZ, RZ, R186 ;  /* 0x000000ffffbc7224 */ /* 0x000fe200078e00ba */
[----:B------:R-:W-:Y:S01]  /*1940*/  MOV R200, R190 ;  /* 0x000000be00c87202 */ /* 0x000fe20000000f00 */
[----:B------:R-:W-:Y:S01]  /*1950*/  IMAD.MOV.U32 R201, RZ, RZ, R189 ;  /* 0x000000ffffc97224 */ /* 0x000fe200078e00bd */
[----:B------:R-:W-:Y:S01]  /*1960*/  MOV R189, R185 ;  /* 0x000000b900bd7202 */ /* 0x000fe20000000f00 */
[----:B------:R-:W5:Y:S01]  /*1970*/  @P1 LD.E.128 R120, desc[UR6][R42.64] ;  /* 0x000000062a781980 */ /* 0x000f62000c101d00 */
[----:B------:R-:W-:Y:S02]  /*1980*/  MOV R190, R184 ;  /* 0x000000b800be7202 */ /* 0x000fe40000000f00 */
[----:B------:R-:W-:Y:S01]  /*1990*/  MOV R195, R179 ;  /* 0x000000b300c37202 */ /* 0x000fe20000000f00 */
[----:B------:R-:W2:Y:S01]  /*19a0*/  @P1 LDG.E.128 R200, desc[UR6][R38.64] ;  /* 0x0000000626c81981 */ /* 0x000ea2000c1e1d00 */
[----:B------:R-:W-:-:S03]  /*19b0*/  @P1 IADD3 R3, PT, PT, R3, 0x80, RZ ;  /* 0x0000008003031810 */ /* 0x000fc60007ffe0ff */
[----:B------:R0:W5:Y:S04]  /*19c0*/  @P1 LD.E.128 R116, desc[UR6][R42.64+0x10] ;  /* 0x000010062a741980 */ /* 0x000168000c101d00 */
[----:B----4-:R4:W-:Y:S01]  /*19d0*/  @P0 STL.64 [R1+0x90], R196 ;  /* 0x000090c401000387 */ /* 0x0109e20000100a00 */
[----:B------:R-:W-:Y:S01]  /*19e0*/  @P2 IMAD.WIDE.U32 R44, R3, 0x20, R44 ;  /* 0x00000020032c2825 */ /* 0x000fe200078e002c */
[----:B0-----:R-:W0:Y:S02]  /*19f0*/  LDC.64 R42, c[0x0][0x3d8] ;  /* 0x0000f600ff2a7b82 */ /* 0x001e240000000a00 */
[----:B------:R1:W-:Y:S04]  /*1a00*/  @P0 STL.64 [R1+0x98], R198 ;  /* 0x000098c601000387 */ /* 0x0003e80000100a00 */
[----:B------:R-:W2:Y:S04]  /*1a10*/  LDL R186, [R1+0x48] ;  /* 0x0000480001ba7983 */ /* 0x000ea80000100800 */
[----:B------:R-:W2:Y:S01]  /*1a20*/  LDL R187, [R1+0x4c] ;  /* 0x00004c0001bb7983 */ /* 0x000ea20000100800 */
[----:B----4-:R-:W-:Y:S01]  /*1a30*/  MOV R196, R194 ;  /* 0x000000c200c47202 */ /* 0x010fe20000000f00 */
[----:B------:R-:W-:Y:S01]  /*1a40*/  IMAD.MOV.U32 R194, RZ, RZ, R180 ;  /* 0x000000ffffc27224 */ /* 0x000fe200078e00b4 */
[----:B------:R-:W-:Y:S01]  /*1a50*/  MOV R197, R193 ;  /* 0x000000c100c57202 */ /* 0x000fe20000000f00 */
[----:B-1----:R-:W-:Y:S01]  /*1a60*/  IMAD.MOV.U32 R198, RZ, RZ, R192 ;  /* 0x000000ffffc67224 */ /* 0x002fe200078e00c0 */
[----:B------:R-:W-:Y:S01]  /*1a70*/  MOV R199, R191 ;  /* 0x000000bf00c77202 */ /* 0x000fe20000000f00 */
[----:B------:R-:W-:Y:S01]  /*1a80*/  IMAD.MOV.U32 R191, RZ, RZ, R183 ;  /* 0x000000ffffbf7224 */ /* 0x000fe200078e00b7 */
[----:B------:R-:W-:Y:S01]  /*1a90*/  MOV R192, R182 ;  /* 0x000000b600c07202 */ /* 0x000fe20000000f00 */
[----:B------:R-:W4:Y:S01]  /*1aa0*/  LDL R179, [R1+0x2c] ;  /* 0x00002c0001b37983 */ /* 0x000f220000100800 */
[----:B------:R-:W-:Y:S01]  /*1ab0*/  MOV R193, R181 ;  /* 0x000000b500c17202 */ /* 0x000fe20000000f00 */
[----:B------:R-:W-:Y:S01]  /*1ac0*/  IMAD.MOV.U32 R181, RZ, RZ, R177 ;  /* 0x000000ffffb57224 */ /* 0x000fe200078e00b1 */
[----:B------:R-:W-:Y:S01]  /*1ad0*/  MOV R180, R178 ;  /* 0x000000b200b47202 */ /* 0x000fe20000000f00 */
[----:B------:R-:W4:Y:S01]  /*1ae0*/  LDL R177, [R1+0x24] ;  /* 0x0000240001b17983 */ /* 0x000f220000100800 */
[----:B---3--:R-:W-:-:S03]  /*1af0*/  MOV R182, R176 ;  /* 0x000000b000b67202 */ /* 0x008fc60000000f00 */
[----:B------:R-:W4:Y:S04]  /*1b00*/  LDL R176, [R1+0x20] ;  /* 0x0000200001b07983 */ /* 0x000f280000100800 */
[----:B------:R-:W4:Y:S04]  /*1b10*/  LDL R178, [R1+0x28] ;  /* 0x0000280001b27983 */ /* 0x000f280000100800 */
[----:B------:R-:W3:Y:S04]  /*1b20*/  @P1 LDG.E.128 R188, desc[UR6][R40.64+0x10] ;  /* 0x0000100628bc1981 */ /* 0x000ee8000c1e1d00 */
[----:B------:R1:W3:Y:S04]  /*1b30*/  @P1 LDG.E.128 R192, desc[UR6][R40.64] ;  /* 0x0000000628c01981 */ /* 0x0002e8000c1e1d00 */
[----:B------:R0:W3:Y:S01]  /*1b40*/  @P1 LDG.E.128 R196, desc[UR6][R38.64+0x10] ;  /* 0x0000100626c41981 */ /* 0x0000e2000c1e1d00 */
[----:B--2---:R-:W-:Y:S01]  /*1b50*/  IMAD.MOV.U32 R184, RZ, RZ, R170 ;  /* 0x000000ffffb87224 */ /* 0x004fe200078e00aa */
[----:B------:R-:W-:-:S02]  /*1b60*/  MOV R185, R169 ;  /* 0x000000a900b97202 */ /* 0x000fc40000000f00 */
[----:B------:R-:W-:Y:S01]  /*1b70*/  MOV R183, R171 ;  /* 0x000000ab00b77202 */ /* 0x000fe20000000f00 */
[C---:B------:R-:W-:Y:S01]  /*1b80*/  @P2 IMAD.WIDE.U32 R46, R3.reuse, 0x20, R46 ;  /* 0x00000020032e2825 */ /* 0x040fe200078e002e */
[----:B-1----:R-:W1:Y:S03]  /*1b90*/  LDC.64 R40, c[0x0][0x3d0] ;  /* 0x0000f400ff287b82 */ /* 0x002e660000000a00 */
[C---:B------:R-:W-:Y:S01]  /*1ba0*/  @P2 IMAD.WIDE.U32 R48, R3.reuse, 0x20, R48 ;  /* 0x0000002003302825 */ /* 0x040fe200078e0030 */
[----:B------:R-:W2:Y:S03]  /*1bb0*/  @P2 LDG.E.128 R180, desc[UR6][R44.64+0x10] ;  /* 0x000010062cb42981 */ /* 0x000ea6000c1e1d00 */
[----:B------:R-:W-:Y:S01]  /*1bc0*/  @P2 VIADD R3, R3, 0x80 ;  /* 0x0000008003032836 */ /* 0x000fe20000000000 */
[----:B0-----:R-:W0:Y:S01]  /*1bd0*/  LDC.64 R38, c[0x0][0x3d8] ;  /* 0x0000f600ff267b82 */ /* 0x001e220000000a00 */
[----:B------:R-:W2:Y:S02]  /*1be0*/  @P2 LDG.E.128 R172, desc[UR6][R46.64+0x10] ;  /* 0x000010062eac2981 */ /* 0x000ea4000c1e1d00 */
[----:B------:R-:W-:-:S02]  /*1bf0*/  @P3 IMAD.WIDE.U32 R6, R3, 0x20, R6 ;  /* 0x0000002003063825 */ /* 0x000fc400078e0006 */
[----:B------:R-:W5:Y:S04]  /*1c00*/  @P2 LD.E.128 R112, desc[UR6][R48.64] ;  /* 0x0000000630702980 */ /* 0x000f68000c101d00 */
[----:B------:R-:W2:Y:S01]  /*1c10*/  @P3 LDG.E.128 R164, desc[UR6][R6.64] ;  /* 0x0000000606a43981 */ /* 0x000ea2000c1e1d00 */
[----:B------:R-:W-:-:S03]  /*1c20*/  @P3 IMAD.WIDE.U32 R50, R3, 0x20, R50 ;  /* 0x0000002003323825 */ /* 0x000fc600078e0032 */
[----:B------:R-:W5:Y:S01]  /*1c30*/  @P3 LDG.E.128 R248, desc[UR6][R6.64+0x10] ;  /* 0x0000100606f83981 */ /* 0x000f62000c1e1d00 */
[C---:B------:R-:W-:Y:S01]  /*1c40*/  @P3 IMAD.WIDE.U32 R36, R3.reuse, 0x20, R36 ;  /* 0x0000002003243825 */ /* 0x040fe200078e0024 */
[----:B------:R-:W-:Y:S02]  /*1c50*/  @P3 IADD3 R3, PT, PT, R3, 0x80, RZ ;  /* 0x0000008003033810 */ /* 0x000fe40007ffe0ff */
[----:B------:R1:W5:Y:S03]  /*1c60*/  @P2 LD.E.128 R108, desc[UR6][R48.64+0x10] ;  /* 0x00001006306c2980 */ /* 0x000366000c101d00 */
[C---:B------:R-:W-:Y:S01]  /*1c70*/  @P4 IMAD.WIDE.U32 R4, R3.reuse, 0x20, R4 ;  /* 0x0000002003044825 */ /* 0x040fe200078e0004 */
[----:B------:R-:W5:Y:S03]  /*1c80*/  @P3 LDG.E.128 R244, desc[UR6][R50.64] ;  /* 0x0000000632f43981 */ /* 0x000f66000c1e1d00 */
[C---:B0-----:R-:W-:Y:S01]  /*1c90*/  @P4 IMAD.WIDE.U32 R38, R3.reuse, 0x20, R38 ;  /* 0x0000002003264825 */ /* 0x041fe200078e0026 */
[----:B------:R-:W5:Y:S03]  /*1ca0*/  @P4 LDG.E.128 R236, desc[UR6][R4.64] ;  /* 0x0000000604ec4981 */ /* 0x000f66000c1e1d00 */
[C---:B------:R-:W-:Y:S01]  /*1cb0*/  @P4 IMAD.WIDE.U32 R52, R3.reuse, 0x20, R52 ;  /* 0x0000002003344825 */ /* 0x040fe200078e0034 */
[----:B------:R-:W-:Y:S01]  /*1cc0*/  @P4 IADD3 R3, PT, PT, R3, 0x80, RZ ;  /* 0x0000008003034810 */ /* 0x000fe20007ffe0ff */
[----:B------:R-:W5:Y:S04]  /*1cd0*/  @P4 LDG.E.128 R8, desc[UR6][R4.64+0x10] ;  /* 0x0000100604084981 */ /* 0x000f68000c1e1d00 */
[----:B------:R-:W2:Y:S04]  /*1ce0*/  @P2 LDG.E.128 R184, desc[UR6][R44.64] ;  /* 0x000000062cb82981 */ /* 0x000ea8000c1e1d00 */
[----:B----4-:R-:W4:Y:S04]  /*1cf0*/  @P2 LDG.E.128 R176, desc[UR6][R46.64] ;  /* 0x000000062eb02981 */ /* 0x010f28000c1e1d00 */
        /* <DEDUP_REMOVED lines=9> */
[----:B-1----:R-:W-:Y:S02]  /*1d90*/  CS2R R48, SRZ ;  /* 0x0000000000307805 */ /* 0x002fe4000001ff00 */
[----:B------:R-:W-:Y:S01]  /*1da0*/  CS2R R58, SRZ ;  /* 0x00000000003a7805 */ /* 0x000fe2000001ff00 */
[----:B------:R-:W5:Y:S01]  /*1db0*/  @P3 LDG.E.128 R240, desc[UR6][R50.64+0x10] ;  /* 0x0000100632f03981 */ /* 0x000f62000c1e1d00 */
[----:B------:R-:W-:Y:S02]  /*1dc0*/  CS2R R56, SRZ ;  /* 0x0000000000387805 */ /* 0x000fe4000001ff00 */
[----:B------:R-:W-:Y:S02]  /*1dd0*/  CS2R R62, SRZ ;  /* 0x00000000003e7805 */ /* 0x000fe4000001ff00 */
[----:B------:R-:W-:Y:S01]  /*1de0*/  CS2R R60, SRZ ;  /* 0x00000000003c7805 */ /* 0x000fe2000001ff00 */
[----:B------:R-:W5:Y:S01]  /*1df0*/  @P3 LD.E.128 R104, desc[UR6][R36.64] ;  /* 0x0000000624683980 */ /* 0x000f62000c101d00 */
[----:B------:R-:W-:-:S02]  /*1e00*/  CS2R R66, SRZ ;  /* 0x0000000000427805 */ /* 0x000fc4000001ff00 */
[----:B------:R-:W-:Y:S02]  /*1e10*/  CS2R R64, SRZ ;  /* 0x0000000000407805 */ /* 0x000fe4000001ff00 */
[----:B------:R-:W-:Y:S01]  /*1e20*/  CS2R R70, SRZ ;  /* 0x0000000000467805 */ /* 0x000fe2000001ff00 */
[----:B------:R1:W5:Y:S01]  /*1e30*/  @P3 LD.E.128 R100, desc[UR6][R36.64+0x10] ;  /* 0x0000100624643980 */ /* 0x000362000c101d00 */
[C---:B------:R-:W-:Y:S01]  /*1e40*/  @P1 IMAD.WIDE.U32 R6, R3.reuse, 0x20, R42 ;  /* 0x0000002003061825 */ /* 0x040fe200078e002a */
[----:B------:R-:W3:Y:S02]  /*1e50*/  @P1 LDC.64 R54, c[0x0][0x440] ;  /* 0x00011000ff361b82 */ /* 0x000ee40000000a00 */
[----:B------:R-:W5:Y:S04]  /*1e60*/  @P4 LDG.E.128 R12, desc[UR6][R38.64] ;  /* 0x00000006260c4981 */ /* 0x000f68000c1e1d00 */
[----:B------:R-:W5:Y:S04]  /*1e70*/  @P1 LDG.E.128 R28, desc[UR6][R6.64] ;  /* 0x00000006061c1981 */ /* 0x000f68000c1e1d00 */
[----:B------:R-:W5:Y:S01]  /*1e80*/  @P1 LDG.E.128 R32, desc[UR6][R6.64+0x10] ;  /* 0x0000100606201981 */ /* 0x000f62000c1e1d00 */
[----:B------:R-:W-:Y:S01]  /*1e90*/  @P1 IMAD.WIDE.U32 R40, R3, 0x20, R40 ;  /* 0x0000002003281825 */ /* 0x000fe200078e0028 */
[----:B-1----:R-:W-:-:S02]  /*1ea0*/  CS2R R36, SRZ ;  /* 0x0000000000247805 */ /* 0x002fc4000001ff00 */
[----:B------:R-:W-:Y:S01]  /*1eb0*/  CS2R R42, SRZ ;  /* 0x00000000002a7805 */ /* 0x000fe2000001ff00 */
[----:B------:R1:W5:Y:S01]  /*1ec0*/  @P4 LDG.E.128 R16, desc[UR6][R38.64+0x10] ;  /* 0x0000100626104981 */ /* 0x000362000c1e1d00 */
[----:B------:R-:W-:Y:S02]  /*1ed0*/  CS2R R46, SRZ ;  /* 0x00000000002e7805 */ /* 0x000fe4000001ff00 */
[----:B------:R-:W-:Y:S02]  /*1ee0*/  CS2R R44, SRZ ;  /* 0x00000000002c7805 */ /* 0x000fe4000001ff00 */
[----:B------:R-:W-:Y:S01]  /*1ef0*/  CS2R R50, SRZ ;  /* 0x0000000000327805 */ /* 0x000fe2000001ff00 */
[----:B------:R-:W5:Y:S01]  /*1f00*/  @P4 LD.E.128 R96, desc[UR6][R52.64] ;  /* 0x0000000634604980 */ /* 0x000f62000c101d00 */
[----:B------:R-:W-:Y:S02]  /*1f10*/  CS2R R68, SRZ ;  /* 0x0000000000447805 */ /* 0x000fe4000001ff00 */
[----:B------:R-:W-:-:S02]  /*1f20*/  CS2R R74, SRZ ;  /* 0x00000000004a7805 */ /* 0x000fc4000001ff00 */
[----:B------:R-:W-:Y:S01]  /*1f30*/  CS2R R72, SRZ ;  /* 0x0000000000487805 */ /* 0x000fe2000001ff00 */
[----:B------:R0:W5:Y:S01]  /*1f40*/  @P4 LD.E.128 R92, desc[UR6][R52.64+0x10] ;  /* 0x00001006345c4980 */ /* 0x000162000c101d00 */
[----:B---3--:R-:W-:-:S03]  /*1f50*/  @P1 IMAD.WIDE.U32 R54, R3, 0x20, R54 ;  /* 0x0000002003361825 */ /* 0x008fc600078e0036 */
[----:B------:R-:W5:Y:S01]  /*1f60*/  @P1 LDG.E.128 R20, desc[UR6][R40.64] ;  /* 0x0000000628141981 */ /* 0x000f62000c1e1d00 */
[----:B-1----:R-:W-:Y:S02]  /*1f70*/  CS2R R38, SRZ ;  /* 0x0000000000267805 */ /* 0x002fe4000001ff00 */
[----:B------:R-:W-:Y:S02]  /*1f80*/  CS2R R78, SRZ ;  /* 0x00000000004e7805 */ /* 0x000fe4000001ff00 */
[----:B------:R-:W-:Y:S01]  /*1f90*/  CS2R R76, SRZ ;  /* 0x00000000004c7805 */ /* 0x000fe2000001ff00 */
[----:B------:R1:W5:Y:S01]  /*1fa0*/  @P1 LDG.E.128 R24, desc[UR6][R40.64+0x10] ;  /* 0x0000100628181981 */ /* 0x000362000c1e1d00 */
[----:B------:R-:W-:Y:S02]  /*1fb0*/  CS2R R82, SRZ ;  /* 0x0000000000527805 */ /* 0x000fe4000001ff00 */
[----:B0-----:R-:W-:Y:S02]  /*1fc0*/  CS2R R52, SRZ ;  /* 0x0000000000347805 */ /* 0x001fe4000001ff00 */
[----:B------:R-:W-:Y:S01]  /*1fd0*/  CS2R R80, SRZ ;  /* 0x0000000000507805 */ /* 0x000fe2000001ff00 */
[----:B------:R-:W5:Y:S01]  /*1fe0*/  @P1 LD.E.128 R88, desc[UR6][R54.64] ;  /* 0x0000000636581980 */ /* 0x000f62000c101d00 */
[----:B------:R-:W-:-:S03]  /*1ff0*/  @P1 VIADD R3, R3, 0x80 ;  /* 0x0000008003031836 */ /* 0x000fc60000000000 */
[----:B------:R0:W5:Y:S01]  /*2000*/  @P1 LD.E.128 R84, desc[UR6][R54.64+0x10] ;  /* 0x0000100636541980 */ /* 0x000162000c101d00 */
[----:B-1----:R-:W-:Y:S02]  /*2010*/  CS2R R40, SRZ ;  /* 0x0000000000287805 */ /* 0x002fe4000001ff00 */
[----:B0-----:R-:W-:Y:S01]  /*2020*/  CS2R R54, SRZ ;  /* 0x0000000000367805 */ /* 0x001fe2000001ff00 */
[----:B--2---:R0:W-:Y:S04]  /*2030*/  @P2 STL.64 [R1+0x40], R184 ;  /* 0x000040b801002387 */ /* 0x0041e80000100a00 */
[----:B------:R0:W-:Y:S04]  /*2040*/  @P2 STL.64 [R1+0x48], R186 ;  /* 0x000048ba01002387 */ /* 0x0001e80000100a00 */
[----:B------:R0:W-:Y:S04]  /*2050*/  @P2 STL.64 [R1+0x30], R180 ;  /* 0x000030b401002387 */ /* 0x0001e80000100a00 */
[----:B------:R0:W-:Y:S04]  /*2060*/  @P2 STL.64 [R1+0x38], R182 ;  /* 0x000038b601002387 */ /* 0x0001e80000100a00 */
[----:B----4-:R0:W-:Y:S04]  /*2070*/  @P2 STL.64 [R1+0x20], R176 ;  /* 0x000020b001002387 */ /* 0x0101e80000100a00 */
[----:B------:R0:W-:Y:S04]  /*2080*/  @P2 STL.64 [R1+0x28], R178 ;  /* 0x000028b201002387 */ /* 0x0001e80000100a00 */
[----:B------:R0:W-:Y:S04]  /*2090*/  @P2 STL.64 [R1+0x10], R172 ;  /* 0x000010ac01002387 */ /* 0x0001e80000100a00 */
[----:B------:R0:W-:Y:S04]  /*20a0*/  @P2 STL.64 [R1+0x18], R174 ;  /* 0x000018ae01002387 */ /* 0x0001e80000100a00 */
[----:B------:R0:W-:Y:S04]  /*20b0*/  @P3 STL.64 [R1], R164 ;  /* 0x000000a401003387 */ /* 0x0001e80000100a00 */
[----:B------:R0:W-:Y:S01]  /*20c0*/  @P3 STL.64 [R1+0x8], R166 ;  /* 0x000008a601003387 */ /* 0x0001e20000100a00 */
[----:B------:R-:W-:-:S13]  /*20d0*/  ISETP.GE.U32.AND P2, PT, R0, 0x380, PT ;  /* 0x000003800000780c */ /* 0x000fda0003f46070 */
[----:B0-----:R-:W-:Y:S05]  /*20e0*/  @!P2 BRA `(.L_x_12250) ;  /* 0x0000002800a8a947 */ /* 0x001fea0003800000 */
        /* <DEDUP_REMOVED lines=9> */
[----:B------:R-:W5:Y:S01]  /*2180*/  LDG.E.128 R136, desc[UR6][R6.64+0x10] ;  /* 0x0000100606887981 */ /* 0x000f62000c1e1d00 */
[----:B------:R-:W-:Y:S02]  /*2190*/  CS2R R150, SRZ ;  /* 0x0000000000967805 */ /* 0x000fe4000001ff00 */
[----:B------:R-:W-:Y:S02]  /*21a0*/  CS2R R148, SRZ ;  /* 0x0000000000947805 */ /* 0x000fe4000001ff00 */
[----:B------:R-:W-:Y:S01]  /*21b0*/  CS2R R154, SRZ ;  /* 0x00000000009a7805 */ /* 0x000fe2000001ff00 */
[----:B------:R-:W5:Y:S01]  /*21c0*/  LD.E.128 R160, desc[UR6][R36.64] ;  /* 0x0000000624a07980 */ /* 0x000f62000c101d00 */
[----:B------:R-:W-:Y:S02]  /*21d0*/  CS2R R152, SRZ ;  /* 0x0000000000987805 */ /* 0x000fe4000001ff00 */
[----:B------:R-:W-:Y:S02]  /*21e0*/  CS2R R38, SRZ ;  /* 0x0000000000267805 */ /* 0x000fe4000001ff00 */
[----:B------:R-:W-:Y:S01]  /*21f0*/  CS2R R42, SRZ ;  /* 0x00000000002a7805 */ /* 0x000fe2000001ff00 */
[----:B------:R0:W5:Y:S01]  /*2200*/  LD.E.128 R156, desc[UR6][R36.64+0x10] ;  /* 0x00001006249c7980 */ /* 0x000162000c101d00 */
        /* <DEDUP_REMOVED lines=9> */
[----:B0-----:R-:W-:Y:S02]  /*22a0*/  CS2R R36, SRZ ;  /* 0x0000000000247805 */ /* 0x001fe4000001ff00 */
        /* <DEDUP_REMOVED lines=12> */
[----:B------:R-:W-:Y:S06]  /*2370*/  BRA `(.L_x_12250) ;  /* 0x0000002800047947 */ /* 0x000fec0003800000 */
.L_x_12248:
        /* <DEDUP_REMOVED lines=49> */
[C---:B------:R-:W-:Y:S02]  /*2690*/  ISETP.GE.U32.AND P3, PT, R0.reuse, 0x200, PT ;  /* 0x000002000000780c */ /* 0x040fe40003f66070 */
[----:B------:R-:W-:-:S03]  /*26a0*/  ISETP.GE.U32.AND P4, PT, R0, 0x300, PT ;  /* 0x000003000000780c */ /* 0x000fc60003f86070 */
[----:B------:R-:W4:Y:S08]  /*26b0*/  LDC.64 R148, c[0x0][0x3d0] ;  /* 0x0000f400ff947b82 */ /* 0x000f300000000a00 */
[----:B------:R-:W4:Y:S01]  /*26c0*/  LDC.64 R152, c[0x0][0x3d8] ;  /* 0x0000f600ff987b82 */ /* 0x000f220000000a00 */
[----:B--2---:R-:W2:Y:S01]  /*26d0*/  @P0 LDG.E.128 R196, desc[UR6][R6.64] ;  /* 0x0000000606c40981 */ /* 0x004ea2000c1e1d00 */
[----:B-1----:R-:W-:-:S06]  /*26e0*/  @P0 IMAD.WIDE.U32 R132, R3, 0x20, R132 ;  /* 0x0000002003840825 */ /* 0x002fcc00078e0084 */
[----:B------:R-:W1:Y:S01]  /*26f0*/  @P1 LDC.64 R138, c[0x0][0x438] ;  /* 0x00010e00ff8a1b82 */ /* 0x000e620000000a00 */
[----:B0-----:R-:W-:-:S04]  /*2700*/  @P0 IMAD.WIDE.U32 R4, R3, 0x20, R4 ;  /* 0x0000002003040825 */ /* 0x001fc800078e0004 */
[----:B------:R-:W-:-:S03]  /*2710*/  @P0 IMAD.WIDE.U32 R134, R3, 0x20, R134 ;  /* 0x0000002003860825 */ /* 0x000fc600078e0086 */
[----:B------:R-:W0:Y:S08]  /*2720*/  @P1 LDC.64 R142, c[0x0][0x440] ;  /* 0x00011000ff8e1b82 */ /* 0x000e300000000a00 */
[----:B------:R-:W0:Y:S08]  /*2730*/  @P2 LDC.64 R146, c[0x0][0x438] ;  /* 0x00010e00ff922b82 */ /* 0x000e300000000a00 */
[----:B------:R-:W0:Y:S01]  /*2740*/  @P4 LDC.64 R150, c[0x0][0x438] ;  /* 0x00010e00ff964b82 */ /* 0x000e220000000a00 */
[----:B--2---:R3:W-:Y:S04]  /*2750*/  @P0 STL.64 [R1+0xc0], R196 ;  /* 0x0000c0c401000387 */ /* 0x0047e80000100a00 */
[----:B------:R2:W-:Y:S01]  /*2760*/  @P0 STL.64 [R1+0xc8], R198 ;  /* 0x0000c8c601000387 */ /* 0x0005e20000100a00 */
[----:B------:R-:W-:-:S03]  /*2770*/  @P0 LOP3.LUT R3, R3, 0x80, RZ, 0xfc, !PT ;  /* 0x0000008003030812 */ /* 0x000fc600078efcff */
[----:B------:R-:W5:Y:S01]  /*2780*/  @P0 LD.E.128 R80, desc[UR6][R4.64] ;  /* 0x0000000604500980 */ /* 0x000f62000c101d00 */
[----:B---3--:R-:W-:-:S03]  /*2790*/  MOV R196, R194 ;  /* 0x000000c200c47202 */ /* 0x008fc60000000f00 */
[----:B------:R3:W5:Y:S01]  /*27a0*/  @P0 LD.E.128 R76, desc[UR6][R4.64+0x10] ;  /* 0x00001006044c0980 */ /* 0x000762000c101d00 */
[----:B----4-:R-:W-:Y:S01]  /*27b0*/  MOV R197, R193 ;  /* 0x000000c100c57202 */ /* 0x010fe20000000f00 */
[----:B--2---:R-:W-:Y:S01]  /*27c0*/  IMAD.MOV.U32 R198, RZ, RZ, R192 ;  /* 0x000000ffffc67224 */ /* 0x004fe200078e00c0 */
[----:B------:R-:W-:Y:S01]  /*27d0*/  MOV R199, R191 ;  /* 0x000000bf00c77202 */ /* 0x000fe20000000f00 */
[----:B------:R-:W5:Y:S04]  /*27e0*/  @P0 LD.E.128 R128, desc[UR6][R134.64] ;  /* 0x0000000686800980 */ /* 0x000f68000c101d00 */
[----:B------:R-:W5:Y:S01]  /*27f0*/  @P0 LD.E.128 R124, desc[UR6][R134.64+0x10] ;  /* 0x00001006867c0980 */ /* 0x000f62000c101d00 */
[----:B------:R-:W-:Y:S01]  /*2800*/  MOV R194, R190 ;  /* 0x000000be00c27202 */ /* 0x000fe20000000f00 */
[----:B------:R-:W-:Y:S01]  /*2810*/  @P1 IMAD.WIDE.U32 R136, R3, 0x20, R136 ;  /* 0x0000002003881825 */ /* 0x000fe200078e0088 */
[----:B---3--:R-:W2:Y:S01]  /*2820*/  LDC.64 R4, c[0x0][0x3d8] ;  /* 0x0000f600ff047b82 */ /* 0x008ea20000000a00 */
[----:B------:R3:W4:Y:S02]  /*2830*/  @P0 LDG.E.128 R196, desc[UR6][R6.64+0x10] ;  /* 0x0000100606c40981 */ /* 0x000724000c1e1d00 */
[----:B------:R-:W-:Y:S01]  /*2840*/  IMAD.MOV.U32 R193, RZ, RZ, R189 ;  /* 0x000000ffffc17224 */ /* 0x000fe200078e00bd */
[----:B------:R-:W-:Y:S01]  /*2850*/  MOV R189, R185 ;  /* 0x000000b900bd7202 */ /* 0x000fe20000000f00 */
[----:B------:R-:W-:Y:S01]  /*2860*/  IMAD.MOV.U32 R190, RZ, RZ, R186 ;  /* 0x000000ffffbe7224 */ /* 0x000fe200078e00ba */
[----:B------:R-:W-:-:S02]  /*2870*/  MOV R186, R182 ;  /* 0x000000b600ba7202 */ /* 0x000fc40000000f00 */
[----:B------:R-:W-:Y:S01]  /*2880*/  MOV R185, R181 ;  /* 0x000000b500b97202 */ /* 0x000fe20000000f00 */
[----:B------:R-:W-:Y:S01]  /*2890*/  IMAD.MOV.U32 R181, RZ, RZ, R177 ;  /* 0x000000ffffb57224 */ /* 0x000fe200078e00b1 */
[----:B------:R-:W-:Y:S01]  /*28a0*/  MOV R182, R178 ;  /* 0x000000b200b67202 */ /* 0x000fe20000000f00 */
[----:B------:R-:W-:Y:S01]  /*28b0*/  IMAD.MOV.U32 R178, RZ, RZ, R174 ;  /* 0x000000ffffb27224 */ /* 0x000fe200078e00ae */
[----:B------:R-:W-:Y:S01]  /*28c0*/  MOV R177, R173 ;  /* 0x000000ad00b17202 */ /* 0x000fe20000000f00 */
[----:B------:R-:W2:Y:S01]  /*28d0*/  LDL R174, [R1+0x60] ;  /* 0x0000600001ae7983 */ /* 0x000ea20000100800 */
[----:B------:R-:W-:Y:S01]  /*28e0*/  MOV R192, R188 ;  /* 0x000000bc00c07202 */ /* 0x000fe20000000f00 */
[C---:B------:R-:W-:Y:S01]  /*28f0*/  @P1 IMAD.WIDE.U32 R140, R3.reuse, 0x20, R140 ;  /* 0x00000020038c1825 */ /* 0x040fe200078e008c */
[----:B------:R-:W-:Y:S01]  /*2900*/  MOV R191, R187 ;  /* 0x000000bb00bf7202 */ /* 0x000fe20000000f00 */
[----:B------:R-:W2:Y:S01]  /*2910*/  LDL R173, [R1+0x64] ;  /* 0x0000640001ad7983 */ /* 0x000ea20000100800 */
[----:B------:R-:W-:Y:S01]  /*2920*/  MOV R188, R184 ;  /* 0x000000b800bc7202 */ /* 0x000fe20000000f00 */
[----:B------:R-:W-:Y:S01]  /*2930*/  IMAD.MOV.U32 R187, RZ, RZ, R183 ;  /* 0x000000ffffbb7224 */ /* 0x000fe200078e00b7 */
[----:B------:R-:W-:Y:S01]  /*2940*/  MOV R183, R179 ;  /* 0x000000b300b77202 */ /* 0x000fe20000000f00 */
[----:B------:R-:W-:Y:S01]  /*2950*/  IMAD.MOV.U32 R184, RZ, RZ, R180 ;  /* 0x000000ffffb87224 */ /* 0x000fe200078e00b4 */
[----:B------:R-:W-:Y:S01]  /*2960*/  MOV R180, R176 ;  /* 0x000000b000b47202 */ /* 0x000fe20000000f00 */
[----:B---3--:R-:W3:Y:S01]  /*2970*/  @P2 LDC.64 R6, c[0x0][0x440] ;  /* 0x00011000ff062b82 */ /* 0x008ee20000000a00 */
[----:B------:R-:W-:Y:S01]  /*2980*/  MOV R179, R175 ;  /* 0x000000af00b37202 */ /* 0x000fe20000000f00 */
[----:B------:R-:W-:Y:S01]  /*2990*/  IMAD.MOV.U32 R175, RZ, RZ, R171 ;  /* 0x000000ffffaf7224 */ /* 0x000fe200078e00ab */
[----:B------:R-:W-:Y:S01]  /*29a0*/  MOV R176, R172 ;  /* 0x000000ac00b07202 */ /* 0x000fe20000000f00 */
[----:B------:R-:W3:Y:S04]  /*29b0*/  LDL R171, [R1+0x6c] ;  /* 0x00006c0001ab7983 */ /* 0x000ee80000100800 */
[----:B------:R-:W3:Y:S01]  /*29c0*/  LDL R172, [R1+0x68] ;  /* 0x0000680001ac7983 */ /* 0x000ee20000100800 */
[C---:B-1----:R-:W-:Y:S01]  /*29d0*/  @P1 IMAD.WIDE.U32 R138, R3.reuse, 0x20, R138 ;  /* 0x00000020038a1825 */ /* 0x042fe200078e008a */
[----:B------:R-:W1:Y:S03]  /*29e0*/  @P3 LDC.64 R134, c[0x0][0x438] ;  /* 0x00010e00ff863b82 */ /* 0x000e660000000a00 */
[C---:B0-----:R-:W-:Y:S01]  /*29f0*/  @P1 IMAD.WIDE.U32 R142, R3.reuse, 0x20, R142 ;  /* 0x00000020038e1825 */ /* 0x041fe200078e008e */
[----:B------:R-:W5:Y:S04]  /*2a00*/  @P1 LD.E.128 R72, desc[UR6][R138.64] ;  /* 0x000000068a481980 */ /* 0x000f68000c101d00 */
[----:B----4-:R0:W-:Y:S04]  /*2a10*/  @P0 STL.64 [R1+0xb0], R196 ;  /* 0x0000b0c401000387 */ /* 0x0101e80000100a00 */
[----:B------:R4:W-:Y:S01]  /*2a20*/  @P0 STL.64 [R1+0xb8], R198 ;  /* 0x0000b8c601000387 */ /* 0x0009e20000100a00 */
[----:B------:R-:W-:-:S03]  /*2a30*/  @P1 IADD3 R3, PT, PT, R3, 0x80, RZ ;  /* 0x0000008003031810 */ /* 0x000fc60007ffe0ff */
[----:B------:R1:W5:Y:S01]  /*2a40*/  @P1 LD.E.128 R68, desc[UR6][R138.64+0x10] ;  /* 0x000010068a441980 */ /* 0x000362000c101d00 */
[----:B0-----:R-:W-:-:S03]  /*2a50*/  MOV R196, R194 ;  /* 0x000000c200c47202 */ /* 0x001fc60000000f00 */
[----:B------:R-:W5:Y:S01]  /*2a60*/  @P1 LD.E.128 R120, desc[UR6][R142.64] ;  /* 0x000000068e781980 */ /* 0x000f62000c101d00 */
[----:B------:R-:W-:Y:S01]  /*2a70*/  MOV R197, R193 ;  /* 0x000000c100c57202 */ /* 0x000fe20000000f00 */
[----:B----4-:R-:W-:Y:S01]  /*2a80*/  IMAD.MOV.U32 R198, RZ, RZ, R192 ;  /* 0x000000ffffc67224 */ /* 0x010fe200078e00c0 */
[----:B------:R-:W-:Y:S01]  /*2a90*/  MOV R199, R191 ;  /* 0x000000bf00c77202 */ /* 0x000fe20000000f00 */
[----:B------:R-:W5:Y:S01]  /*2aa0*/  @P1 LD.E.128 R116, desc[UR6][R142.64+0x10] ;  /* 0x000010068e741980 */ /* 0x000f62000c101d00 */
[----:B------:R-:W-:Y:S01]  /*2ab0*/  @P2 IMAD.WIDE.U32 R144, R3, 0x20, R144 ;  /* 0x0000002003902825 */ /* 0x000fe200078e0090 */
[----:B-1----:R-:W0:Y:S03]  /*2ac0*/  @P3 LDC.64 R138, c[0x0][0x440] ;  /* 0x00011000ff8a3b82 */ /* 0x002e260000000a00 */
[----:B------:R-:W4:Y:S01]  /*2ad0*/  @P0 LDG.E.128 R196, desc[UR6][R132.64] ;  /* 0x0000000684c40981 */ /* 0x000f22000c1e1d00 */
        /* <DEDUP_REMOVED lines=8> */
[----:B--2---:R-:W-:Y:S01]  /*2b60*/  IMAD.MOV.U32 R178, RZ, RZ, R174 ;  /* 0x000000ffffb27224 */ /* 0x004fe200078e00ae */
[----:B------:R-:W-:Y:S01]  /*2b70*/  MOV R177, R173 ;  /* 0x000000ad00b17202 */ /* 0x000fe20000000f00 */
[----:B------:R-:W2:Y:S04]  /*2b80*/  LDL R174, [R1+0x30] ;  /* 0x0000300001ae7983 */ /* 0x000ea80000100800 */
[----:B------:R-:W2:Y:S01]  /*2b90*/  LDL R173, [R1+0x34] ;  /* 0x0000340001ad7983 */ /* 0x000ea20000100800 */
[----:B------:R-:W-:-:S02]  /*2ba0*/  MOV R192, R188 ;  /* 0x000000bc00c07202 */ /* 0x000fc40000000f00 */
[----:B------:R-:W-:Y:S01]  /*2bb0*/  MOV R191, R187 ;  /* 0x000000bb00bf7202 */ /* 0x000fe20000000f00 */
[----:B------:R-:W-:Y:S01]  /*2bc0*/  IMAD.MOV.U32 R187, RZ, RZ, R183 ;  /* 0x000000ffffbb7224 */ /* 0x000fe200078e00b7 */
[----:B------:R-:W-:Y:S01]  /*2bd0*/  MOV R188, R184 ;  /* 0x000000b800bc7202 */ /* 0x000fe20000000f00 */
[----:B------:R-:W-:Y:S01]  /*2be0*/  IMAD.MOV.U32 R184, RZ, RZ, R180 ;  /* 0x000000ffffb87224 */ /* 0x000fe200078e00b4 */
[----:B------:R-:W-:Y:S02]  /*2bf0*/  MOV R183, R179 ;  /* 0x000000b300b77202 */ /* 0x000fe40000000f00 */
[----:B------:R-:W-:Y:S02]  /*2c00*/  MOV R180, R176 ;  /* 0x000000b000b47202 */ /* 0x000fe40000000f00 */
[----:B------:R-:W-:Y:S01]  /*2c10*/  MOV R179, R175 ;  /* 0x000000af00b37202 */ /* 0x000fe20000000f00 */
[----:B---3--:R-:W-:Y:S01]  /*2c20*/  IMAD.MOV.U32 R175, RZ, RZ, R171 ;  /* 0x000000ffffaf7224 */ /* 0x008fe200078e00ab */
[----:B------:R-:W-:Y:S01]  /*2c30*/  MOV R176, R172 ;  /* 0x000000ac00b07202 */ /* 0x000fe20000000f00 */
[----:B------:R-:W3:Y:S04]  /*2c40*/  LDL R171, [R1+0x3c] ;  /* 0x00003c0001ab7983 */ /* 0x000ee80000100800 */
[----:B------:R-:W3:Y:S04]  /*2c50*/  LDL R172, [R1+0x38] ;  /* 0x0000380001ac7983 */ /* 0x000ee80000100800 */
[----:B----4-:R1:W-:Y:S04]  /*2c60*/  @P0 STL.64 [R1+0xa0], R196 ;  /* 0x0000a0c401000387 */ /* 0x0103e80000100a00 */
[----:B------:R4:W-:Y:S01]  /*2c70*/  @P0 STL.64 [R1+0xa8], R198 ;  /* 0x0000a8c601000387 */ /* 0x0009e20000100a00 */
[----:B-1----:R-:W-:-:S02]  /*2c80*/  MOV R196, R194 ;  /* 0x000000c200c47202 */ /* 0x002fc40000000f00 */
[----:B------:R-:W-:Y:S01]  /*2c90*/  MOV R197, R193 ;  /* 0x000000c100c57202 */ /* 0x000fe20000000f00 */
[----:B----4-:R-:W-:Y:S01]  /*2ca0*/  IMAD.MOV.U32 R198, RZ, RZ, R192 ;  /* 0x000000ffffc67224 */ /* 0x010fe200078e00c0 */
[----:B------:R-:W-:-:S06]  /*2cb0*/  MOV R199, R191 ;  /* 0x000000bf00c77202 */ /* 0x000fcc0000000f00 */
[----:B------:R1:W4:Y:S01]  /*2cc0*/  @P0 LDG.E.128 R196, desc[UR6][R132.64+0x10] ;  /* 0x0000100684c40981 */ /* 0x000322000c1e1d00 */
[----:B------:R-:W-:Y:S01]  /*2cd0*/  MOV R194, R190 ;  /* 0x000000be00c27202 */ /* 0x000fe20000000f00 */
[----:B------:R-:W-:Y:S01]  /*2ce0*/  IMAD.MOV.U32 R193, RZ, RZ, R189 ;  /* 0x000000ffffc17224 */ /* 0x000fe200078e00bd */
[----:B------:R-:W-:Y:S01]  /*2cf0*/  MOV R189, R185 ;  /* 0x000000b900bd7202 */ /* 0x000fe20000000f00 */
[----:B------:R-:W-:Y:S01]  /*2d00*/  IMAD.MOV.U32 R190, RZ, RZ, R186 ;  /* 0x000000ffffbe7224 */ /* 0x000fe200078e00ba */
[----:B------:R-:W-:Y:S02]  /*2d10*/  MOV R186, R182 ;  /* 0x000000b600ba7202 */ /* 0x000fe40000000f00 */
[----:B------:R-:W-:Y:S01]  /*2d20*/  MOV R185, R181 ;  /* 0x000000b500b97202 */ /* 0x000fe20000000f00 */
[----:B------:R-:W-:Y:S01]  /*2d30*/  IMAD.MOV.U32 R181, RZ, RZ, R177 ;  /* 0x000000ffffb57224 */ /* 0x000fe200078e00b1 */
[----:B------:R-:W-:Y:S01]  /*2d40*/  MOV R182, R178 ;  /* 0x000000b200b67202 */ /* 0x000fe20000000f00 */
[----:B--2---:R-:W-:Y:S01]  /*2d50*/  IMAD.MOV.U32 R178, RZ, RZ, R174 ;  /* 0x000000ffffb27224 */ /* 0x004fe200078e00ae */
[----:B------:R-:W-:Y:S01]  /*2d60*/  MOV R177, R173 ;  /* 0x000000ad00b17202 */ /* 0x000fe20000000f00 */
[----:B-1----:R-:W1:Y:S01]  /*2d70*/  LDC.64 R132, c[0x0][0x3d0] ;  /* 0x0000f400ff847b82 */ /* 0x002e620000000a00 */
[----:B------:R-:W-:-:S02]  /*2d80*/  MOV R174, R170 ;  /* 0x000000aa00ae7202 */ /* 0x000fc40000000f00 */
[----:B------:R-:W-:Y:S01]  /*2d90*/  MOV R173, R169 ;  /* 0x000000a900ad7202 */ /* 0x000fe20000000f00 */
[----:B------:R-:W2:Y:S04]  /*2da0*/  LDL R170, [R1+0x10] ;  /* 0x0000100001aa7983 */ /* 0x000ea80000100800 */
[----:B------:R-:W2:Y:S01]  /*2db0*/  LDL R169, [R1+0x14] ;  /* 0x0000140001a97983 */ /* 0x000ea20000100800 */
[----:B------:R-:W-:Y:S02]  /*2dc0*/  MOV R192, R188 ;  /* 0x000000bc00c07202 */ /* 0x000fe40000000f00 */
[----:B------:R-:W-:Y:S01]  /*2dd0*/  MOV R191, R187 ;  /* 0x000000bb00bf7202 */ /* 0x000fe20000000f00 */
[----:B------:R-:W-:Y:S01]  /*2de0*/  IMAD.MOV.U32 R187, RZ, RZ, R183 ;  /* 0x000000ffffbb7224 */ /* 0x000fe200078e00b7 */
[----:B------:R-:W-:Y:S01]  /*2df0*/  MOV R188, R184 ;  /* 0x000000b800bc7202 */ /* 0x000fe20000000f00 */
[----:B------:R-:W-:Y:S01]  /*2e00*/  IMAD.MOV.U32 R184, RZ, RZ, R180 ;  /* 0x000000ffffb87224 */ /* 0x000fe200078e00b4 */
[----:B------:R-:W-:-:S02]  /*2e10*/  MOV R183, R179 ;  /* 0x000000b300b77202 */ /* 0x000fc40000000f00 */
[----:B------:R-:W-:Y:S02]  /*2e20*/  MOV R180, R176 ;  /* 0x000000b000b47202 */ /* 0x000fe40000000f00 */
[----:B------:R-:W-:Y:S01]  /*2e30*/  MOV R179, R175 ;  /* 0x000000af00b37202 */ /* 0x000fe20000000f00 */
[----:B---3--:R-:W-:Y:S01]  /*2e40*/  IMAD.MOV.U32 R175, RZ, RZ, R171 ;  /* 0x000000ffffaf7224 */ /* 0x008fe200078e00ab */
[----:B------:R-:W-:Y:S01]  /*2e50*/  MOV R176, R172 ;  /* 0x000000ac00b07202 */ /* 0x000fe20000000f00 */
[----:B------:R-:W-:Y:S01]  /*2e60*/  IMAD.MOV.U32 R172, RZ, RZ, R167 ;  /* 0x000000ffffac7224 */ /* 0x000fe200078e00a7 */
[----:B------:R-:W-:Y:S01]  /*2e70*/  MOV R171, R166 ;  /* 0x000000a600ab7202 */ /* 0x000fe20000000f00 */
[----:B------:R-:W3:Y:S01]  /*2e80*/  LDL R167, [R1+0xc] ;  /* 0x00000c0001a77983 */ /* 0x000ee20000100800 */
[----:B------:R-:W-:Y:S01]  /*2e90*/  MOV R201, R189 ;  /* 0x000000bd00c97202 */ /* 0x000fe20000000f00 */
[----:B------:R-:W-:Y:S01]  /*2ea0*/  IMAD.MOV.U32 R200, RZ, RZ, R190 ;  /* 0x000000ffffc87224 */ /* 0x000fe200078e00be */
[----:B------:R-:W-:Y:S01]  /*2eb0*/  MOV R202, R188 ;  /* 0x000000bc00ca7202 */ /* 0x000fe20000000f00 */
[----:B------:R-:W3:Y:S01]  /*2ec0*/  LDL R166, [R1+0x8] ;  /* 0x0000080001a67983 */ /* 0x000ee20000100800 */
[----:B------:R-:W-:Y:S01]  /*2ed0*/  IMAD.MOV.U32 R203, RZ, RZ, R187 ;  /* 0x000000ffffcb7224 */ /* 0x000fe200078e00bb */
[----:B------:R-:W-:Y:S01]  /*2ee0*/  MOV R189, R185 ;  /* 0x000000b900bd7202 */ /* 0x000fe20000000f00 */
[----:B------:R-:W-:Y:S01]  /*2ef0*/  IMAD.MOV.U32 R187, RZ, RZ, R181 ;  /* 0x000000ffffbb7224 */ /* 0x000fe200078e00b5 */
[----:B------:R-:W-:-:S02]  /*2f00*/  MOV R188, R186 ;  /* 0x000000ba00bc7202 */ /* 0x000fc40000000f00 */
[----:B------:R-:W-:Y:S01]  /*2f10*/  MOV R185, R179 ;  /* 0x000000b300b97202 */ /* 0x000fe20000000f00 */
[----:B------:R-:W-:Y:S01]  /*2f20*/  IMAD.MOV.U32 R190, RZ, RZ, R184 ;  /* 0x000000ffffbe7224 */ /* 0x000fe200078e00b8 */
[----:B------:R-:W-:Y:S01]  /*2f30*/  MOV R186, R180 ;  /* 0x000000b400ba7202 */ /* 0x000fe20000000f00 */
[----:B------:R-:W3:Y:S02]  /*2f40*/  @P1 LDG.E.128 R200, desc[UR6][R136.64] ;  /* 0x0000000688c81981 */ /* 0x000ee4000c1e1d00 */
[----:B------:R-:W-:Y:S01]  /*2f50*/  IMAD.MOV.U32 R195, RZ, RZ, R185 ;  /* 0x000000ffffc37224 */ /* 0x000fe200078e00b9 */
[----:B------:R-:W-:Y:S01]  /*2f60*/  MOV R181, R177 ;  /* 0x000000b100b57202 */ /* 0x000fe20000000f00 */
[----:B------:R-:W-:Y:S01]  /*2f70*/  IMAD.MOV.U32 R180, RZ, RZ, R178 ;  /* 0x000000ffffb47224 */ /* 0x000fe200078e00b2 */
[----:B------:R-:W-:Y:S01]  /*2f80*/  MOV R179, R173 ;  /* 0x000000ad00b37202 */ /* 0x000fe20000000f00 */
[----:B------:R-:W-:Y:S01]  /*2f90*/  IMAD.MOV.U32 R178, RZ, RZ, R172 ;  /* 0x000000ffffb27224 */ /* 0x000fe200078e00ac */
[----:B------:R-:W-:-:S02]  /*2fa0*/  MOV R177, R171 ;  /* 0x000000ab00b17202 */ /* 0x000fc40000000f00 */
[----:B------:R-:W-:Y:S01]  /*2fb0*/  MOV R184, R174 ;  /* 0x000000ae00b87202 */ /* 0x000fe20000000f00 */
[----:B----4-:R4:W-:Y:S04]  /*2fc0*/  @P0 STL.64 [R1+0x90], R196 ;  /* 0x000090c401000387 */ /* 0x0109e80000100a00 */
[----:B------:R0:W-:Y:S04]  /*2fd0*/  @P0 STL.64 [R1+0x98], R198 ;  /* 0x000098c601000387 */ /* 0x0001e80000100a00 */
[----:B------:R-:W3:Y:S01]  /*2fe0*/  LDL R171, [R1+0x24] ;  /* 0x0000240001ab7983 */ /* 0x000ee20000100800 */
[----:B----4-:R-:W-:Y:S01]  /*2ff0*/  MOV R196, R194 ;  /* 0x000000c200c47202 */ /* 0x010fe20000000f00 */
[----:B------:R-:W-:Y:S01]  /*3000*/  IMAD.MOV.U32 R197, RZ, RZ, R193 ;  /* 0x000000ffffc57224 */ /* 0x000fe200078e00c1 */
[----:B0-----:R-:W-:Y:S01]  /*3010*/  MOV R198, R192 ;  /* 0x000000c000c67202 */ /* 0x001fe20000000f00 */
[----:B------:R-:W4:Y:S01]  /*3020*/  LDL R174, [R1+0x18] ;  /* 0x0000180001ae7983 */ /* 0x000f220000100800 */
[----:B------:R-:W-:-:S02]  /*3030*/  MOV R199, R191 ;  /* 0x000000bf00c77202 */ /* 0x000fc40000000f00 */
[----:B------:R-:W-:Y:S02]  /*3040*/  MOV R191, R183 ;  /* 0x000000b700bf7202 */ /* 0x000fe40000000f00 */
[----:B------:R-:W-:Y:S02]  /*3050*/  MOV R192, R182 ;  /* 0x000000b600c07202 */ /* 0x000fe40000000f00 */
[----:B------:R-:W-:Y:S01]  /*3060*/  MOV R193, R187 ;  /* 0x000000bb00c17202 */ /* 0x000fe20000000f00 */
[----:B------:R0:W4:Y:S01]  /*3070*/  @P1 LDG.E.128 R196, desc[UR6][R136.64+0x10] ;  /* 0x0000100688c41981 */ /* 0x000122000c1e1d00 */
[----:B------:R-:W-:-:S03]  /*3080*/  MOV R194, R186 ;  /* 0x000000ba00c27202 */ /* 0x000fc60000000f00 */
[----:B------:R-:W4:Y:S04]  /*3090*/  @P1 LDG.E.128 R188, desc[UR6][R140.64+0x10] ;  /* 0x000010068cbc1981 */ /* 0x000f28000c1e1d00 */
[----:B------:R1:W4:Y:S01]  /*30a0*/  @P1 LDG.E.128 R192, desc[UR6][R140.64] ;  /* 0x000000068cc01981 */ /* 0x000322000c1e1d00 */
[----:B--2---:R-:W-:Y:S01]  /*30b0*/  MOV R172, R170 ;  /* 0x000000aa00ac7202 */ /* 0x004fe20000000f00 */
[----:B------:R-:W-:Y:S01]  /*30c0*/  IMAD.MOV.U32 R173, RZ, RZ, R169 ;  /* 0x000000ffffad7224 */ /* 0x000fe200078e00a9 */
[----:B------:R-:W-:Y:S01]  /*30d0*/  MOV R182, R176 ;  /* 0x000000b000b67202 */ /* 0x000fe20000000f00 */
[----:B------:R-:W2:Y:S01]  /*30e0*/  LDL R170, [R1+0x28] ;  /* 0x0000280001aa7983 */ /* 0x000ea20000100800 */
[----:B------:R-:W-:Y:S01]  /*30f0*/  IMAD.MOV.U32 R183, RZ, RZ, R175 ;  /* 0x000000ffffb77224 */ /* 0x000fe200078e00af */
[----:B------:R-:W-:Y:S01]  /*3100*/  MOV R185, R179 ;  /* 0x000000b300b97202 */ /* 0x000fe20000000f00 */
[----:B------:R-:W-:Y:S01]  /*3110*/  IMAD.MOV.U32 R187, RZ, RZ, R177 ;  /* 0x000000ffffbb7224 */ /* 0x000fe200078e00b1 */
[----:B------:R-:W2:Y:S01]  /*3120*/  LDL R169, [R1+0x2c] ;  /* 0x00002c0001a97983 */ /* 0x000ea20000100800 */
[----:B------:R-:W-:Y:S01]  /*3130*/  MOV R186, R178 ;  /* 0x000000b200ba7202 */ /* 0x000fe20000000f00 */
[----:B0-----:R-:W0:Y:S02]  /*3140*/  LDC.64 R136, c[0x0][0x3d8] ;  /* 0x0000f600ff887b82 */ /* 0x001e240000000a00 */
[----:B------:R-:W2:Y:S04]  /*3150*/  LDL R175, [R1+0x1c] ;  /* 0x00001c0001af7983 */ /* 0x000ea80000100800 */
[----:B------:R-:W2:Y:S01]  /*3160*/  LDL R176, [R1+0x20] ;  /* 0x0000200001b07983 */ /* 0x000ea20000100800 */
[C---:B------:R-:W-:Y:S01]  /*3170*/  @P2 IMAD.WIDE.U32 R146, R3.reuse, 0x20, R146 ;  /* 0x0000002003922825 */ /* 0x040fe200078e0092 */
[----:B-1----:R-:W1:Y:S02]  /*3180*/  LDC.64 R140, c[0x0][0x3d0] ;  /* 0x0000f400ff8c7b82 */ /* 0x002e640000000a00 */
[----:B---3--:R3:W-:Y:S04]  /*3190*/  @P1 STL.64 [R1+0x80], R200 ;  /* 0x000080c801001387 */ /* 0x0087e80000100a00 */
[----:B------:R3:W-:Y:S01]  /*31a0*/  @P1 STL.64 [R1+0x88], R202 ;  /* 0x000088ca01001387 */ /* 0x0007e20000100a00 */
[----:B------:R-:W-:-:S03]  /*31b0*/  @P2 IMAD.WIDE.U32 R4, R3, 0x20, R4 ;  /* 0x0000002003042825 */ /* 0x000fc600078e0004 */
[----:B------:R-:W3:Y:S01]  /*31c0*/  @P2 LDG.E.128 R184, desc[UR6][R144.64] ;  /* 0x0000000690b82981 */ /* 0x000ee2000c1e1d00 */
[C---:B------:R-:W-:Y:S01]  /*31d0*/  @P2 IMAD.WIDE.U32 R6, R3.reuse, 0x20, R6 ;  /* 0x0000002003062825 */ /* 0x040fe200078e0006 */
[----:B------:R-:W-:Y:S02]  /*31e0*/  @P2 IADD3 R3, PT, PT, R3, 0x80, RZ ;  /* 0x0000008003032810 */ /* 0x000fe40007ffe0ff */
[----:B------:R0:W3:Y:S04]  /*31f0*/  @P2 LDG.E.128 R180, desc[UR6][R144.64+0x10] ;  /* 0x0000100690b42981 */ /* 0x0000e8000c1e1d00 */
[----:B------:R-:W5:Y:S04]  /*3200*/  @P2 LD.E.128 R64, desc[UR6][R146.64] ;  /* 0x0000000692402980 */ /* 0x000f68000c101d00 */
[----:B------:R1:W5:Y:S01]  /*3210*/  @P2 LD.E.128 R60, desc[UR6][R146.64+0x10] ;  /* 0x00001006923c2980 */ /* 0x000362000c101d00 */
[----:B0-----:R-:W0:Y:S01]  /*3220*/  LDC.64 R144, c[0x0][0x3d8] ;  /* 0x0000f600ff907b82 */ /* 0x001e220000000a00 */
[----:B------:R-:W-:-:S02]  /*3230*/  @P3 IMAD.WIDE.U32 R132, R3, 0x20, R132 ;  /* 0x0000002003843825 */ /* 0x000fc400078e0084 */
[----:B------:R-:W5:Y:S04]  /*3240*/  @P2 LD.E.128 R112, desc[UR6][R6.64] ;  /* 0x0000000606702980 */ /* 0x000f68000c101d00 */
[----:B------:R-:W3:Y:S01]  /*3250*/  @P3 LDG.E.128 R164, desc[UR6][R132.64] ;  /* 0x0000000684a43981 */ /* 0x000ee2000c1e1d00 */
[----:B------:R-:W-:-:S03]  /*3260*/  @P3 IMAD.WIDE.U32 R134, R3, 0x20, R134 ;  /* 0x0000002003863825 */ /* 0x000fc600078e0086 */
[----:B------:R-:W5:Y:S01]  /*3270*/  @P2 LD.E.128 R108, desc[UR6][R6.64+0x10] ;  /* 0x00001006066c2980 */ /* 0x000f62000c101d00 */
[----:B------:R-:W-:-:S03]  /*3280*/  @P3 IMAD.WIDE.U32 R136, R3, 0x20, R136 ;  /* 0x0000002003883825 */ /* 0x000fc600078e0088 */
[----:B------:R-:W5:Y:S01]  /*3290*/  @P3 LDG.E.128 R248, desc[UR6][R132.64+0x10] ;  /* 0x0000100684f83981 */ /* 0x000f62000c1e1d00 */
[C---:B------:R-:W-:Y:S01]  /*32a0*/  @P3 IMAD.WIDE.U32 R138, R3.reuse, 0x20, R138 ;  /* 0x00000020038a3825 */ /* 0x040fe200078e008a */
[----:B------:R-:W-:Y:S02]  /*32b0*/  @P3 IADD3 R3, PT, PT, R3, 0x80, RZ ;  /* 0x0000008003033810 */ /* 0x000fe40007ffe0ff */
[----:B------:R-:W5:Y:S04]  /*32c0*/  @P3 LD.E.128 R56, desc[UR6][R134.64] ;  /* 0x0000000686383980 */ /* 0x000f68000c101d00 */
[----:B------:R-:W5:Y:S04]  /*32d0*/  @P3 LD.E.128 R52, desc[UR6][R134.64+0x10] ;  /* 0x0000100686343980 */ /* 0x000f68000c101d00 */
[----:B------:R-:W5:Y:S04]  /*32e0*/  @P3 LDG.E.128 R244, desc[UR6][R136.64] ;  /* 0x0000000688f43981 */ /* 0x000f68000c1e1d00 */
[----:B------:R-:W5:Y:S04]  /*32f0*/  @P3 LDG.E.128 R240, desc[UR6][R136.64+0x10] ;  /* 0x0000100688f03981 */ /* 0x000f68000c1e1d00 */
[----:B------:R-:W5:Y:S04]  /*3300*/  @P3 LD.E.128 R104, desc[UR6][R138.64] ;  /* 0x000000068a683980 */ /* 0x000f68000c101d00 */
[----:B------:R-:W5:Y:S01]  /*3310*/  @P3 LD.E.128 R100, desc[UR6][R138.64+0x10] ;  /* 0x000010068a643980 */ /* 0x000f62000c101d00 */
[----:B------:R-:W-:-:S03]  /*3320*/  MOV R177, R171 ;  /* 0x000000ab00b17202 */ /* 0x000fc60000000f00 */
[----:B----4-:R4:W-:Y:S04]  /*3330*/  @P1 STL.64 [R1+0x70], R196 ;  /* 0x000070c401001387 */ /* 0x0109e80000100a00 */
[----:B------:R4:W-:Y:S04]  /*3340*/  @P1 STL.64 [R1+0x78], R198 ;  /* 0x000078c601001387 */ /* 0x0009e80000100a00 */
[----:B------:R4:W-:Y:S04]  /*3350*/  @P1 STL.64 [R1+0x50], R188 ;  /* 0x000050bc01001387 */ /* 0x0009e80000100a00 */
[----:B------:R4:W-:Y:S04]  /*3360*/  @P1 STL.64 [R1+0x58], R190 ;  /* 0x000058be01001387 */ /* 0x0009e80000100a00 */
[----:B------:R4:W-:Y:S04]  /*3370*/  @P1 STL.64 [R1+0x60], R192 ;  /* 0x000060c001001387 */ /* 0x0009e80000100a00 */
[----:B------:R4:W-:Y:S01]  /*3380*/  @P1 STL.64 [R1+0x68], R194 ;  /* 0x000068c201001387 */ /* 0x0009e20000100a00 */
[----:B------:R-:W-:Y:S01]  /*3390*/  ISETP.GE.U32.AND P1, PT, R0, 0x280, PT ;  /* 0x000002800000780c */ /* 0x000fe20003f26070 */
[----:B--2---:R-:W-:Y:S01]  /*33a0*/  IMAD.MOV.U32 R179, RZ, RZ, R169 ;  /* 0x000000ffffb37224 */ /* 0x004fe200078e00a9 */
[----:B------:R-:W-:Y:S01]  /*33b0*/  MOV R178, R170 ;  /* 0x000000aa00b27202 */ /* 0x000fe20000000f00 */
[----:B------:R-:W2:Y:S05]  /*33c0*/  @P2 LDG.E.128 R172, desc[UR6][R4.64+0x10] ;  /* 0x0000100604ac2981 */ /* 0x000eaa000c1e1d00 */
[----:B------:R0:W4:Y:S05]  /*33d0*/  @P2 LDG.E.128 R176, desc[UR6][R4.64] ;  /* 0x0000000604b02981 */ /* 0x00012a000c1e1d00 */
[----:B------:R-:W3:Y:S08]  /*33e0*/  @P1 LDC.64 R142, c[0x0][0x438] ;  /* 0x00010e00ff8e1b82 */ /* 0x000ef00000000a00 */
[----:B-1----:R-:W1:Y:S08]  /*33f0*/  @P1 LDC.64 R146, c[0x0][0x440] ;  /* 0x00011000ff921b82 */ /* 0x002e700000000a00 */
[----:B0-----:R-:W0:Y:S01]  /*3400*/  @P4 LDC.64 R4, c[0x0][0x440] ;  /* 0x00011000ff044b82 */ /* 0x001e220000000a00 */
[----:B------:R-:W-:-:S04]  /*3410*/  @P1 IMAD.WIDE.U32 R140, R3, 0x20, R140 ;  /* 0x00000020038c1825 */ /* 0x000fc800078e008c */
[C---:B------:R-:W-:Y:S01]  /*3420*/  @P1 IMAD.WIDE.U32 R144, R3.reuse, 0x20, R144 ;  /* 0x0000002003901825 */ /* 0x040fe200078e0090 */
[----:B---3--:R3:W-:Y:S03]  /*3430*/  @P2 STL.64 [R1+0x40], R184 ;  /* 0x000040b801002387 */ /* 0x0087e60000100a00 */
[----:B------:R-:W-:-:S04]  /*3440*/  @P1 IMAD.WIDE.U32 R142, R3, 0x20, R142 ;  /* 0x00000020038e1825 */ /* 0x000fc800078e008e */
[C---:B-1----:R-:W-:Y:S01]  /*3450*/  @P1 IMAD.WIDE.U32 R146, R3.reuse, 0x20, R146 ;  /* 0x0000002003921825 */ /* 0x042fe200078e0092 */
[----:B------:R3:W-:Y:S03]  /*3460*/  @P2 STL.64 [R1+0x48], R186 ;  /* 0x000048ba01002387 */ /* 0x0007e60000100a00 */
[----:B------:R-:W-:Y:S01]  /*3470*/  @P1 VIADD R3, R3, 0x80 ;  /* 0x0000008003031836 */ /* 0x000fe20000000000 */
[----:B------:R3:W5:Y:S03]  /*3480*/  @P1 LDG.E.128 R236, desc[UR6][R140.64] ;  /* 0x000000068cec1981 */ /* 0x000766000c1e1d00 */
[C---:B------:R-:W-:Y:S01]  /*3490*/  @P4 IMAD.WIDE.U32 R148, R3.reuse, 0x20, R148 ;  /* 0x0000002003944825 */ /* 0x040fe200078e0094 */
        /* <DEDUP_REMOVED lines=10> */
[----:B------:R3:W5:Y:S04]  /*3540*/  @P4 LD.E.128 R88, desc[UR6][R4.64] ;  /* 0x0000000604584980 */ /* 0x000768000c101d00 */
[----:B------:R3:W5:Y:S04]  /*3550*/  @P4 LD.E.128 R84, desc[UR6][R4.64+0x10] ;  /* 0x0000100604544980 */ /* 0x000768000c101d00 */
[----:B------:R3:W-:Y:S04]  /*3560*/  @P2 STL.64 [R1+0x30], R180 ;  /* 0x000030b401002387 */ /* 0x0007e80000100a00 */
[----:B------:R3:W-:Y:S04]  /*3570*/  @P2 STL.64 [R1+0x38], R182 ;  /* 0x000038b601002387 */ /* 0x0007e80000100a00 */
[----:B------:R3:W5:Y:S04]  /*3580*/  @P1 LD.E.128 R48, desc[UR6][R142.64] ;  /* 0x000000068e301980 */ /* 0x000768000c101d00 */
[----:B------:R3:W5:Y:S04]  /*3590*/  @P1 LD.E.128 R44, desc[UR6][R142.64+0x10] ;  /* 0x000010068e2c1980 */ /* 0x000768000c101d00 */
[----:B------:R3:W5:Y:S04]  /*35a0*/  @P1 LDG.E.128 R12, desc[UR6][R144.64] ;  /* 0x00000006900c1981 */ /* 0x000768000c1e1d00 */
[----:B------:R3:W5:Y:S04]  /*35b0*/  @P1 LDG.E.128 R16, desc[UR6][R144.64+0x10] ;  /* 0x0000100690101981 */ /* 0x000768000c1e1d00 */
[----:B------:R3:W5:Y:S04]  /*35c0*/  @P1 LD.E.128 R96, desc[UR6][R146.64] ;  /* 0x0000000692601980 */ /* 0x000768000c101d00 */
[----:B------:R3:W5:Y:S01]  /*35d0*/  @P1 LD.E.128 R92, desc[UR6][R146.64+0x10] ;  /* 0x00001006925c1980 */ /* 0x000762000c101d00 */
[----:B------:R-:W-:-:S02]  /*35e0*/  ISETP.GE.U32.AND P1, PT, R0, 0x380, PT ;  /* 0x000003800000780c */ /* 0x000fc40003f26070 */
[----:B------:R-:W-:Y:S01]  /*35f0*/  @P4 IADD3 R3, PT, PT, R3, 0x80, RZ ;  /* 0x0000008003034810 */ /* 0x000fe20007ffe0ff */
[----:B----4-:R3:W-:Y:S04]  /*3600*/  @P2 STL.64 [R1+0x20], R176 ;  /* 0x000020b001002387 */ /* 0x0107e80000100a00 */
[----:B------:R3:W-:Y:S04]  /*3610*/  @P2 STL.64 [R1+0x28], R178 ;  /* 0x000028b201002387 */ /* 0x0007e80000100a00 */
[----:B--2---:R3:W-:Y:S04]  /*3620*/  @P2 STL.64 [R1+0x10], R172 ;  /* 0x000010ac01002387 */ /* 0x0047e80000100a00 */
[----:B------:R3:W-:Y:S04]  /*3630*/  @P2 STL.64 [R1+0x18], R174 ;  /* 0x000018ae01002387 */ /* 0x0007e80000100a00 */
[----:B------:R3:W-:Y:S04]  /*3640*/  @P3 STL.64 [R1], R164 ;  /* 0x000000a401003387 */ /* 0x0007e80000100a00 */
[----:B------:R3:W-:Y:S01]  /*3650*/  @P3 STL.64 [R1+0x8], R166 ;  /* 0x000008a601003387 */ /* 0x0007e20000100a00 */
[----:B------:R-:W-:Y:S05]  /*3660*/  @!P1 BRA `(.L_x_12250) ;  /* 0x0000001400489947 */ /* 0x000fea0003800000 */
[----:B---3--:R-:W0:Y:S08]  /*3670*/  LDC.64 R166, c[0x0][0x440] ;  /* 0x00011000ffa67b82 */ /* 0x008e300000000a00 */
        /* <DEDUP_REMOVED lines=16> */
.L_x_12251:
        /* <DEDUP_REMOVED lines=47> */
[----:B------:R-:W4:Y:S08]  /*3a70*/  LDC.64 R98, c[0x0][0x3d8] ;  /* 0x0000f600ff627b82 */ /* 0x000f300000000a00 */
[----:B------:R-:W4:Y:S08]  /*3a80*/  LDC.64 R100, c[0x0][0x3d8] ;  /* 0x0000f600ff647b82 */ /* 0x000f300000000a00 */
[----:B------:R-:W4:Y:S01]  /*3a90*/  LDC.64 R102, c[0x0][0x3d8] ;  /* 0x0000f600ff667b82 */ /* 0x000f220000000a00 */
[----:B--2---:R-:W2:Y:S01]  /*3aa0*/  @P0 LDG.E.128 R196, desc[UR6][R4.64] ;  /* 0x0000000604c40981 */ /* 0x004ea2000c1e1d00 */
[----:B-1----:R-:W-:-:S06]  /*3ab0*/  @P0 IMAD.WIDE.U32 R84, R3, 0x20, R84 ;  /* 0x0000002003540825 */ /* 0x002fcc00078e0054 */
[----:B------:R-:W1:Y:S01]  /*3ac0*/  @P1 LDC.64 R88, c[0x0][0x438] ;  /* 0x00010e00ff581b82 */ /* 0x000e620000000a00 */
[----:B0-----:R-:W-:-:S07]  /*3ad0*/  @P0 IMAD.WIDE.U32 R6, R3, 0x20, R6 ;  /* 0x0000002003060825 */ /* 0x001fce00078e0006 */
        /* <DEDUP_REMOVED lines=9> */
[----:B------:R-:W-:-:S06]  /*3b70*/  MOV R199, R191 ;  /* 0x000000bf00c77202 */ /* 0x000fcc0000000f00 */
[----:B------:R2:W4:Y:S01]  /*3b80*/  @P0 LDG.E.128 R196, desc[UR6][R4.64+0x10] ;  /* 0x0000100604c40981 */ /* 0x000522000c1e1d00 */
[----:B------:R-:W-:Y:S01]  /*3b90*/  MOV R191, R187 ;  /* 0x000000bb00bf7202 */ /* 0x000fe20000000f00 */
[C---:B------:R-:W-:Y:S01]  /*3ba0*/  @P1 IMAD.WIDE.U32 R86, R3.reuse, 0x20, R86 ;  /* 0x0000002003561825 */ /* 0x040fe200078e0056 */
[----:B------:R-:W-:Y:S01]  /*3bb0*/  MOV R187, R183 ;  /* 0x000000b700bb7202 */ /* 0x000fe20000000f00 */
[----:B---3--:R-:W3:Y:S01]  /*3bc0*/  @P3 LDC.64 R6, c[0x0][0x438] ;  /* 0x00010e00ff063b82 */ /* 0x008ee20000000a00 */
[----:B------:R-:W-:Y:S02]  /*3bd0*/  MOV R183, R179 ;  /* 0x000000b300b77202 */ /* 0x000fe40000000f00 */
[----:B------:R-:W-:Y:S02]  /*3be0*/  MOV R179, R175 ;  /* 0x000000af00b37202 */ /* 0x000fe40000000f00 */
[----:B------:R-:W-:Y:S02]  /*3bf0*/  MOV R175, R171 ;  /* 0x000000ab00af7202 */ /* 0x000fe40000000f00 */
[----:B------:R-:W-:Y:S01]  /*3c00*/  MOV R194, R190 ;  /* 0x000000be00c27202 */ /* 0x000fe20000000f00 */
[----:B------:R-:W3:Y:S01]  /*3c10*/  LDL R171, [R1+0x5c] ;  /* 0x00005c0001ab7983 */ /* 0x000ee20000100800 */
[----:B------:R-:W-:Y:S01]  /*3c20*/  MOV R190, R186 ;  /* 0x000000ba00be7202 */ /* 0x000fe20000000f00 */
[----:B------:R-:W-:Y:S01]  /*3c30*/  IMAD.MOV.U32 R192, RZ, RZ, R188 ;  /* 0x000000ffffc07224 */ /* 0x000fe200078e00bc */
        /* <DEDUP_REMOVED lines=9> */
[----:B------:R-:W-:Y:S01]  /*3cd0*/  IMAD.MOV.U32 R180, RZ, RZ, R176 ;  /* 0x000000ffffb47224 */ /* 0x000fe200078e00b0 */
[----:B------:R-:W-:Y:S01]  /*3ce0*/  MOV R185, R181 ;  /* 0x000000b500b97202 */ /* 0x000fe20000000f00 */
[----:B------:R-:W2:Y:S01]  /*3cf0*/  LDL R174, [R1+0x50] ;  /* 0x0000500001ae7983 */ /* 0x000ea20000100800 */
[----:B------:R-:W-:Y:S01]  /*3d00*/  MOV R181, R177 ;  /* 0x000000b100b57202 */ /* 0x000fe20000000f00 */
[----:B------:R-:W-:Y:S01]  /*3d10*/  IMAD.MOV.U32 R176, RZ, RZ, R172 ;  /* 0x000000ffffb07224 */ /* 0x000fe200078e00ac */
[----:B------:R-:W-:Y:S01]  /*3d20*/  MOV R177, R173 ;  /* 0x000000ad00b17202 */ /* 0x000fe20000000f00 */
[----:B------:R-:W2:Y:S04]  /*3d30*/  LDL R172, [R1+0x58] ;  /* 0x0000580001ac7983 */ /* 0x000ea80000100800 */
[----:B------:R-:W2:Y:S04]  /*3d40*/  LDL R173, [R1+0x54] ;  /* 0x0000540001ad7983 */ /* 0x000ea80000100800 */
[----:B----4-:R4:W-:Y:S04]  /*3d50*/  @P0 STL.64 [R1+0xb0], R196 ;  /* 0x0000b0c401000387 */ /* 0x0109e80000100a00 */
[----:B------:R1:W-:Y:S01]  /*3d60*/  @P0 STL.64 [R1+0xb8], R198 ;  /* 0x0000b8c601000387 */ /* 0x0003e20000100a00 */
[----:B----4-:R-:W-:-:S02]  /*3d70*/  MOV R196, R194 ;  /* 0x000000c200c47202 */ /* 0x010fc40000000f00 */
[----:B------:R-:W-:Y:S01]  /*3d80*/  MOV R197, R193 ;  /* 0x000000c100c57202 */ /* 0x000fe20000000f00 */
[----:B-1----:R-:W-:Y:S01]  /*3d90*/  IMAD.MOV.U32 R198, RZ, RZ, R192 ;  /* 0x000000ffffc67224 */ /* 0x002fe200078e00c0 */
[----:B------:R-:W-:-:S06]  /*3da0*/  MOV R199, R191 ;  /* 0x000000bf00c77202 */ /* 0x000fcc0000000f00 */
[----:B------:R-:W4:Y:S01]  /*3db0*/  @P0 LDG.E.128 R196, desc[UR6][R84.64] ;  /* 0x0000000654c40981 */ /* 0x000f22000c1e1d00 */
[----:B------:R-:W-:Y:S02]  /*3dc0*/  MOV R191, R187 ;  /* 0x000000bb00bf7202 */ /* 0x000fe40000000f00 */
[----:B------:R-:W-:Y:S02]  /*3dd0*/  MOV R187, R183 ;  /* 0x000000b700bb7202 */ /* 0x000fe40000000f00 */
[----:B------:R-:W-:Y:S02]  /*3de0*/  MOV R183, R179 ;  /* 0x000000b300b77202 */ /* 0x000fe40000000f00 */
[----:B------:R-:W-:Y:S02]  /*3df0*/  MOV R179, R175 ;  /* 0x000000af00b37202 */ /* 0x000fe40000000f00 */
[----:B---3--:R-:W-:Y:S02]  /*3e00*/  MOV R175, R171 ;  /* 0x000000ab00af7202 */ /* 0x008fe40000000f00 */
[----:B------:R-:W-:Y:S01]  /*3e10*/  MOV R194, R190 ;  /* 0x000000be00c27202 */ /* 0x000fe20000000f00 */
[----:B------:R-:W3:Y:S01]  /*3e20*/  LDL R171, [R1+0x4c] ;  /* 0x00004c0001ab7983 */ /* 0x000ee20000100800 */
[----:B------:R-:W-:Y:S01]  /*3e30*/  MOV R190, R186 ;  /* 0x000000ba00be7202 */ /* 0x000fe20000000f00 */
[----:B------:R-:W-:Y:S01]  /*3e40*/  IMAD.MOV.U32 R192, RZ, RZ, R188 ;  /* 0x000000ffffc07224 */ /* 0x000fe200078e00bc */
[----:B------:R-:W-:Y:S01]  /*3e50*/  MOV R186, R182 ;  /* 0x000000b600ba7202 */ /* 0x000fe20000000f00 */
[----:B------:R-:W-:Y:S01]  /*3e60*/  IMAD.MOV.U32 R188, RZ, RZ, R184 ;  /* 0x000000ffffbc7224 */ /* 0x000fe200078e00b8 */
[----:B------:R-:W-:-:S02]  /*3e70*/  MOV R193, R189 ;  /* 0x000000bd00c17202 */ /* 0x000fc40000000f00 */
[----:B------:R-:W-:Y:S01]  /*3e80*/  MOV R182, R178 ;  /* 0x000000b200b67202 */ /* 0x000fe20000000f00 */
[----:B------:R-:W-:Y:S01]  /*3e90*/  IMAD.MOV.U32 R184, RZ, RZ, R180 ;  /* 0x000000ffffb87224 */ /* 0x000fe200078e00b4 */
[----:B------:R-:W-:Y:S02]  /*3ea0*/  MOV R189, R185 ;  /* 0x000000b900bd7202 */ /* 0x000fe40000000f00 */
[----:B--2---:R-:W-:Y:S01]  /*3eb0*/  MOV R178, R174 ;  /* 0x000000ae00b27202 */ /* 0x004fe20000000f00 */
[----:B------:R-:W-:Y:S01]  /*3ec0*/  IMAD.MOV.U32 R180, RZ, RZ, R176 ;  /* 0x000000ffffb47224 */ /* 0x000fe200078e00b0 */
[----:B------:R-:W-:Y:S01]  /*3ed0*/  MOV R185, R181 ;  /* 0x000000b500b97202 */ /* 0x000fe20000000f00 */
[----:B------:R-:W2:Y:S01]  /*3ee0*/  LDL R174, [R1+0x40] ;  /* 0x0000400001ae7983 */ /* 0x000ea20000100800 */
[----:B------:R-:W-:Y:S01]  /*3ef0*/  MOV R181, R177 ;  /* 0x000000b100b57202 */ /* 0x000fe20000000f00 */
[----:B------:R-:W-:Y:S01]  /*3f00*/  IMAD.MOV.U32 R176, RZ, RZ, R172 ;  /* 0x000000ffffb07224 */ /* 0x000fe200078e00ac */
[----:B------:R-:W-:Y:S01]  /*3f10*/  MOV R177, R173 ;  /* 0x000000ad00b17202 */ /* 0x000fe20000000f00 */
[----:B------:R-:W2:Y:S04]  /*3f20*/  LDL R172, [R1+0x48] ;  /* 0x0000480001ac7983 */ /* 0x000ea80000100800 */
[----:B------:R-:W2:Y:S01]  /*3f30*/  LDL R173, [R1+0x44] ;  /* 0x0000440001ad7983 */ /* 0x000ea20000100800 */
[----:B------:R-:W-:Y:S01]  /*3f40*/  MOV R203, R191 ;  /* 0x000000bf00cb7202 */ /* 0x000fe20000000f00 */
[----:B------:R-:W-:Y:S01]  /*3f50*/  IMAD.MOV.U32 R206, RZ, RZ, R188 ;  /* 0x000000ffffce7224 */ /* 0x000fe200078e00bc */
[----:B------:R-:W-:Y:S01]  /*3f60*/  MOV R204, R190 ;  /* 0x000000be00cc7202 */ /* 0x000fe20000000f00 */
[----:B------:R-:W-:Y:S01]  /*3f70*/  IMAD.MOV.U32 R190, RZ, RZ, R180 ;  /* 0x000000ffffbe7224 */ /* 0x000fe200078e00b4 */
[----:B------:R-:W-:-:S02]  /*3f80*/  MOV R205, R189 ;  /* 0x000000bd00cd7202 */ /* 0x000fc40000000f00 */
[----:B------:R-:W-:Y:S02]  /*3f90*/  MOV R207, R187 ;  /* 0x000000bb00cf7202 */ /* 0x000fe40000000f00 */
[----:B------:R-:W-:Y:S01]  /*3fa0*/  MOV R191, R181 ;  /* 0x000000b500bf7202 */ /* 0x000fe20000000f00 */
[----:B------:R-:W-:Y:S01]  /*3fb0*/  IMAD.MOV.U32 R202, RZ, RZ, R192 ;  /* 0x000000ffffca7224 */ /* 0x000fe200078e00c0 */
[----:B------:R-:W-:Y:S02]  /*3fc0*/  MOV R189, R179 ;  /* 0x000000b300bd7202 */ /* 0x000fe40000000f00 */
[----:B------:R-:W-:Y:S01]  /*3fd0*/  MOV R200, R194 ;  /* 0x000000c200c87202 */ /* 0x000fe20000000f00 */
[----:B------:R1:W2:Y:S01]  /*3fe0*/  @P0 LDG.E.128 R204, desc[UR6][R84.64+0x10] ;  /* 0x0000100654cc0981 */ /* 0x0002a2000c1e1d00 */
[----:B------:R-:W-:Y:S02]  /*3ff0*/  MOV R201, R193 ;  /* 0x000000c100c97202 */ /* 0x000fe40000000f00 */
[----:B------:R-:W-:Y:S01]  /*4000*/  MOV R187, R177 ;  /* 0x000000b100bb7202 */ /* 0x000fe20000000f00 */
[----:B------:R-:W-:Y:S01]  /*4010*/  IMAD.MOV.U32 R193, RZ, RZ, R191 ;  /* 0x000000ffffc17224 */ /* 0x000fe200078e00bf */
[----:B------:R-:W-:-:S02]  /*4020*/  MOV R194, R190 ;  /* 0x000000be00c27202 */ /* 0x000fc40000000f00 */
[----:B------:R-:W-:Y:S01]  /*4030*/  MOV R195, R189 ;  /* 0x000000bd00c37202 */ /* 0x000fe20000000f00 */
[----:B------:R-:W2:Y:S01]  /*4040*/  @P1 LDG.E.128 R200, desc[UR6][R86.64] ;  /* 0x0000000656c81981 */ /* 0x000ea2000c1e1d00 */
[----:B------:R-:W-:Y:S01]  /*4050*/  MOV R188, R178 ;  /* 0x000000b200bc7202 */ /* 0x000fe20000000f00 */
[----:B------:R-:W-:Y:S01]  /*4060*/  @P1 IMAD.WIDE.U32 R88, R3, 0x20, R88 ;  /* 0x0000002003581825 */ /* 0x000fe200078e0058 */
[----:B------:R-:W-:Y:S01]  /*4070*/  MOV R189, R187 ;  /* 0x000000bb00bd7202 */ /* 0x000fe20000000f00 */
[----:B-1----:R-:W1:Y:S01]  /*4080*/  LDC.64 R84, c[0x0][0x3d0] ;  /* 0x0000f400ff547b82 */ /* 0x002e620000000a00 */
[----:B------:R-:W-:Y:S02]  /*4090*/  MOV R192, R182 ;  /* 0x000000b600c07202 */ /* 0x000fe40000000f00 */
[----:B------:R-:W-:Y:S02]  /*40a0*/  MOV R180, R170 ;  /* 0x000000aa00b47202 */ /* 0x000fe40000000f00 */
[----:B------:R-:W-:Y:S01]  /*40b0*/  MOV R179, R169 ;  /* 0x000000a900b37202 */ /* 0x000fe20000000f00 */
[----:B------:R-:W-:Y:S01]  /*40c0*/  IMAD.MOV.U32 R178, RZ, RZ, R167 ;  /* 0x000000ffffb27224 */ /* 0x000fe200078e00a7 */
[----:B------:R-:W2:Y:S01]  /*40d0*/  @P1 LDG.E.128 R192, desc[UR6][R90.64] ;  /* 0x000000065ac01981 */ /* 0x000ea2000c1e1d00 */
[----:B------:R-:W-:-:S03]  /*40e0*/  MOV R177, R166 ;  /* 0x000000a600b17202 */ /* 0x000fc60000000f00 */
[----:B----4-:R4:W-:Y:S04]  /*40f0*/  @P0 STL.64 [R1+0xa0], R196 ;  /* 0x0000a0c401000387 */ /* 0x0109e80000100a00 */
[----:B------:R0:W-:Y:S04]  /*4100*/  @P0 STL.64 [R1+0xa8], R198 ;  /* 0x0000a8c601000387 */ /* 0x0001e80000100a00 */
[----:B------:R-:W2:Y:S01]  /*4110*/  LDL R170, [R1+0x28] ;  /* 0x0000280001aa7983 */ /* 0x000ea20000100800 */
[----:B----4-:R-:W-:Y:S01]  /*4120*/  MOV R196, R186 ;  /* 0x000000ba00c47202 */ /* 0x010fe20000000f00 */
[----:B------:R-:W-:Y:S01]  /*4130*/  IMAD.MOV.U32 R186, RZ, RZ, R176 ;  /* 0x000000ffffba7224 */ /* 0x000fe200078e00b0 */
[----:B------:R-:W-:Y:S01]  /*4140*/  MOV R197, R185 ;  /* 0x000000b900c57202 */ /* 0x000fe20000000f00 */
[----:B------:R-:W4:Y:S01]  /*4150*/  LDL R169, [R1+0x2c] ;  /* 0x00002c0001a97983 */ /* 0x000f220000100800 */
[----:B------:R-:W-:Y:S01]  /*4160*/  MOV R185, R175 ;  /* 0x000000af00b97202 */ /* 0x000fe20000000f00 */
[----:B0-----:R-:W-:Y:S01]  /*4170*/  IMAD.MOV.U32 R198, RZ, RZ, R184 ;  /* 0x000000ffffc67224 */ /* 0x001fe200078e00b8 */
[----:B------:R-:W-:Y:S01]  /*4180*/  MOV R199, R183 ;  /* 0x000000b700c77202 */ /* 0x000fe20000000f00 */
[----:B------:R-:W-:Y:S01]  /*4190*/  IMAD.MOV.U32 R190, RZ, RZ, R186 ;  /* 0x000000ffffbe7224 */ /* 0x000fe200078e00ba */
[----:B------:R-:W-:Y:S01]  /*41a0*/  MOV R191, R185 ;  /* 0x000000b900bf7202 */ /* 0x000fe20000000f00 */
[----:B------:R-:W4:Y:S04]  /*41b0*/  LDL R175, [R1+0x1c] ;  /* 0x00001c0001af7983 */ /* 0x000f280000100800 */
[----:B------:R0:W4:Y:S04]  /*41c0*/  @P1 LDG.E.128 R196, desc[UR6][R86.64+0x10] ;  /* 0x0000100656c41981 */ /* 0x000128000c1e1d00 */
[----:B------:R-:W4:Y:S01]  /*41d0*/  @P1 LDG.E.128 R188, desc[UR6][R90.64+0x10] ;  /* 0x000010065abc1981 */ /* 0x000f22000c1e1d00 */
[----:B---3--:R-:W-:-:S03]  /*41e0*/  MOV R181, R171 ;  /* 0x000000ab00b57202 */ /* 0x008fc60000000f00 */
[----:B------:R-:W3:Y:S01]  /*41f0*/  LDL R171, [R1+0x24] ;  /* 0x0000240001ab7983 */ /* 0x000ee20000100800 */
[----:B--2---:R-:W-:Y:S01]  /*4200*/  MOV R184, R174 ;  /* 0x000000ae00b87202 */ /* 0x004fe20000000f00 */
[----:B------:R-:W-:Y:S01]  /*4210*/  IMAD.MOV.U32 R182, RZ, RZ, R172 ;  /* 0x000000ffffb67224 */ /* 0x000fe200078e00ac */
[----:B------:R-:W-:Y:S01]  /*4220*/  MOV R183, R173 ;  /* 0x000000ad00b77202 */ /* 0x000fe20000000f00 */
[----:B------:R-:W2:Y:S01]  /*4230*/  LDL R174, [R1+0x18] ;  /* 0x0000180001ae7983 */ /* 0x000ea20000100800 */
[----:B------:R-:W-:Y:S01]  /*4240*/  MOV R172, R165 ;  /* 0x000000a500ac7202 */ /* 0x000fe20000000f00 */
[----:B0-----:R-:W0:Y:S02]  /*4250*/  @P4 LDC.64 R86, c[0x0][0x438] ;  /* 0x00010e00ff564b82 */ /* 0x001e240000000a00 */
[----:B------:R-:W2:Y:S01]  /*4260*/  LDL R176, [R1+0x20] ;  /* 0x0000200001b07983 */ /* 0x000ea20000100800 */
[----:B------:R-:W-:-:S03]  /*4270*/  MOV R173, R164 ;  /* 0x000000a400ad7202 */ /* 0x000fc60000000f00 */
[----:B------:R-:W2:Y:S04]  /*4280*/  LDL R164, [R1] ;  /* 0x0000000001a47983 */ /* 0x000ea80000100800 */
[----:B------:R-:W2:Y:S04]  /*4290*/  LDL R165, [R1+0x4] ;  /* 0x0000040001a57983 */ /* 0x000ea80000100800 */
[----:B------:R-:W2:Y:S04]  /*42a0*/  LDL R166, [R1+0x8] ;  /* 0x0000080001a67983 */ /* 0x000ea80000100800 */
[----:B------:R-:W2:Y:S04]  /*42b0*/  LDL R167, [R1+0xc] ;  /* 0x00000c0001a77983 */ /* 0x000ea80000100800 */
[----:B------:R0:W-:Y:S04]  /*42c0*/  @P0 STL.64 [R1+0x90], R204 ;  /* 0x000090cc01000387 */ /* 0x0001e80000100a00 */
[----:B------:R0:W-:Y:S04]  /*42d0*/  @P0 STL.64 [R1+0x98], R206 ;  /* 0x000098ce01000387 */ /* 0x0001e80000100a00 */
[----:B------:R0:W-:Y:S04]  /*42e0*/  @P1 STL.64 [R1+0x80], R200 ;  /* 0x000080c801001387 */ /* 0x0001e80000100a00 */
[----:B------:R0:W-:Y:S01]  /*42f0*/  @P1 STL.64 [R1+0x88], R202 ;  /* 0x000088ca01001387 */ /* 0x0001e20000100a00 */
[----:B------:R-:W-:-:S03]  /*4300*/  @P1 IADD3 R3, PT, PT, R3, 0x80, RZ ;  /* 0x0000008003031810 */ /* 0x000fc60007ffe0ff */
[----:B------:R-:W5:Y:S04]  /*4310*/  @P1 LD.E.128 R72, desc[UR6][R88.64] ;  /* 0x0000000658481980 */ /* 0x000f68000c101d00 */
[----:B------:R1:W5:Y:S01]  /*4320*/  @P1 LD.E.128 R68, desc[UR6][R88.64+0x10] ;  /* 0x0000100658441980 */ /* 0x000362000c101d00 */
[----:B------:R-:W-:Y:S01]  /*4330*/  MOV R185, R183 ;  /* 0x000000b700b97202 */ /* 0x000fe20000000f00 */
[----:B------:R-:W-:Y:S01]  /*4340*/  IMAD.MOV.U32 R187, RZ, RZ, R181 ;  /* 0x000000ffffbb7224 */ /* 0x000fe200078e00b5 */
[----:B------:R-:W-:Y:S01]  /*4350*/  MOV R186, R182 ;  /* 0x000000b600ba7202 */ /* 0x000fe20000000f00 */
[----:B------:R-:W-:Y:S01]  /*4360*/  @P2 IMAD.WIDE.U32 R92, R3, 0x20, R92 ;  /* 0x00000020035c2825 */ /* 0x000fe200078e005c */
[----:B------:R-:W-:Y:S02]  /*4370*/  MOV R181, R179 ;  /* 0x000000b300b57202 */ /* 0x000fe40000000f00 */
[----:B------:R-:W-:-:S02]  /*4380*/  MOV R182, R178 ;  /* 0x000000b200b67202 */ /* 0x000fc40000000f00 */
[----:B------:R-:W-:Y:S01]  /*4390*/  MOV R183, R177 ;  /* 0x000000b100b77202 */ /* 0x000fe20000000f00 */
[C---:B------:R-:W-:Y:S01]  /*43a0*/  @P2 IMAD.WIDE.U32 R94, R3.reuse, 0x20, R94 ;  /* 0x00000020035e2825 */ /* 0x040fe200078e005e */
[----:B------:R-:W2:Y:S01]  /*43b0*/  @P2 LDG.E.128 R184, desc[UR6][R92.64] ;  /* 0x000000065cb82981 */ /* 0x000ea2000c1e1d00 */
[----:B-1----:R-:W1:Y:S02]  /*43c0*/  LDC.64 R88, c[0x0][0x3d0] ;  /* 0x0000f400ff587b82 */ /* 0x002e640000000a00 */
[C---:B------:R-:W-:Y:S01]  /*43d0*/  @P2 IMAD.WIDE.U32 R96, R3.reuse, 0x20, R96 ;  /* 0x0000002003602825 */ /* 0x040fe200078e0060 */
[----:B------:R-:W2:Y:S03]  /*43e0*/  @P2 LDG.E.128 R180, desc[UR6][R92.64+0x10] ;  /* 0x000010065cb42981 */ /* 0x000ea6000c1e1d00 */
[----:B------:R-:W-:Y:S01]  /*43f0*/  @P2 VIADD R3, R3, 0x80 ;  /* 0x0000008003032836 */ /* 0x000fe20000000000 */
[----:B------:R-:W5:Y:S03]  /*4400*/  @P2 LD.E.128 R64, desc[UR6][R94.64] ;  /* 0x000000065e402980 */ /* 0x000f66000c101d00 */
[C---:B------:R-:W-:Y:S01]  /*4410*/  @P3 IMAD.WIDE.U32 R4, R3.reuse, 0x20, R4 ;  /* 0x0000002003043825 */ /* 0x040fe200078e0004 */
[----:B------:R2:W5:Y:S03]  /*4420*/  @P2 LD.E.128 R60, desc[UR6][R94.64+0x10] ;  /* 0x000010065e3c2980 */ /* 0x000566000c101d00 */
[C---:B------:R-:W-:Y:S01]  /*4430*/  @P3 IMAD.WIDE.U32 R6, R3.reuse, 0x20, R6 ;  /* 0x0000002003063825 */ /* 0x040fe200078e0006 */
[----:B------:R-:W5:Y:S03]  /*4440*/  @P3 LDG.E.128 R248, desc[UR6][R4.64+0x10] ;  /* 0x0000100604f83981 */ /* 0x000f66000c1e1d00 */
[C---:B------:R-:W-:Y:S01]  /*4450*/  @P3 IMAD.WIDE.U32 R98, R3.reuse, 0x20, R98 ;  /* 0x0000002003623825 */ /* 0x040fe200078e0062 */
[----:B------:R-:W-:Y:S01]  /*4460*/  @P3 IADD3 R3, PT, PT, R3, 0x80, RZ ;  /* 0x0000008003033810 */ /* 0x000fe20007ffe0ff */
[----:B------:R-:W5:Y:S04]  /*4470*/  @P3 LD.E.128 R56, desc[UR6][R6.64] ;  /* 0x0000000606383980 */ /* 0x000f68000c101d00 */
[C---:B------:R-:W-:Y:S01]  /*4480*/  @P4 IMAD.WIDE.U32 R84, R3.reuse, 0x20, R84 ;  /* 0x0000002003544825 */ /* 0x040fe200078e0054 */
[----:B------:R-:W5:Y:S03]  /*4490*/  @P3 LD.E.128 R52, desc[UR6][R6.64+0x10] ;  /* 0x0000100606343980 */ /* 0x000f66000c101d00 */
[C---:B0-----:R-:W-:Y:S01]  /*44a0*/  @P4 IMAD.WIDE.U32 R86, R3.reuse, 0x20, R86 ;  /* 0x0000002003564825 */ /* 0x041fe200078e0056 */
[----:B------:R-:W5:Y:S03]  /*44b0*/  @P3 LDG.E.128 R244, desc[UR6][R98.64] ;  /* 0x0000000662f43981 */ /* 0x000f66000c1e1d00 */
[C---:B------:R-:W-:Y:S01]  /*44c0*/  @P4 IMAD.WIDE.U32 R100, R3.reuse, 0x20, R100 ;  /* 0x0000002003644825 */ /* 0x040fe200078e0064 */
[----:B------:R-:W-:Y:S01]  /*44d0*/  @P4 IADD3 R3, PT, PT, R3, 0x80, RZ ;  /* 0x0000008003034810 */ /* 0x000fe20007ffe0ff */
[----:B------:R-:W5:Y:S01]  /*44e0*/  @P3 LDG.E.128 R240, desc[UR6][R98.64+0x10] ;  /* 0x0000100662f03981 */ /* 0x000f62000c1e1d00 */
[----:B------:R-:W-:-:S03]  /*44f0*/  MOV R178, R170 ;  /* 0x000000aa00b27202 */ /* 0x000fc60000000f00 */
[----:B------:R-:W5:Y:S04]  /*4500*/  @P4 LDG.E.128 R236, desc[UR6][R84.64] ;  /* 0x0000000654ec4981 */ /* 0x000f68000c1e1d00 */
[----:B----4-:R0:W-:Y:S04]  /*4510*/  @P1 STL.64 [R1+0x70], R196 ;  /* 0x000070c401001387 */ /* 0x0101e80000100a00 */
[----:B------:R0:W-:Y:S04]  /*4520*/  @P1 STL.64 [R1+0x78], R198 ;  /* 0x000078c601001387 */ /* 0x0001e80000100a00 */
[----:B------:R0:W-:Y:S04]  /*4530*/  @P1 STL.64 [R1+0x50], R188 ;  /* 0x000050bc01001387 */ /* 0x0001e80000100a00 */
[----:B------:R0:W-:Y:S04]  /*4540*/  @P1 STL.64 [R1+0x58], R190 ;  /* 0x000058be01001387 */ /* 0x0001e80000100a00 */
[----:B------:R0:W-:Y:S04]  /*4550*/  @P1 STL.64 [R1+0x60], R192 ;  /* 0x000060c001001387 */ /* 0x0001e80000100a00 */
[----:B------:R0:W-:Y:S01]  /*4560*/  @P1 STL.64 [R1+0x68], R194 ;  /* 0x000068c201001387 */ /* 0x0001e20000100a00 */
[----:B------:R-:W-:Y:S01]  /*4570*/  ISETP.GE.U32.AND P1, PT, R0, 0x300, PT ;  /* 0x000003000000780c */ /* 0x000fe20003f26070 */
[----:B---3--:R-:W-:Y:S01]  /*4580*/  IMAD.MOV.U32 R177, RZ, RZ, R171 ;  /* 0x000000ffffb17224 */ /* 0x008fe200078e00ab */
[----:B------:R-:W-:Y:S01]  /*4590*/  MOV R179, R169 ;  /* 0x000000a900b37202 */ /* 0x000fe20000000f00 */
[----:B--2---:R-:W2:Y:S04]  /*45a0*/  @P2 LDG.E.128 R172, desc[UR6][R96.64+0x10] ;  /* 0x0000100660ac2981 */ /* 0x004ea8000c1e1d00 */
[----:B------:R3:W4:Y:S06]  /*45b0*/  @P3 LDG.E.128 R164, desc[UR6][R4.64] ;  /* 0x0000000604a43981 */ /* 0x00072c000c1e1d00 */
[----:B------:R-:W3:Y:S01]  /*45c0*/  @P1 LDC.64 R90, c[0x0][0x438] ;  /* 0x00010e00ff5a1b82 */ /* 0x000ee20000000a00 */
[----:B------:R-:W4:Y:S01]  /*45d0*/  @P2 LDG.E.128 R176, desc[UR6][R96.64] ;  /* 0x0000000660b02981 */ /* 0x000f22000c1e1d00 */
[----:B------:R-:W-:-:S02]  /*45e0*/  CS2R R94, SRZ ;  /* 0x00000000005e7805 */ /* 0x000fc4000001ff00 */
[----:B------:R-:W-:Y:S02]  /*45f0*/  CS2R R92, SRZ ;  /* 0x00000000005c7805 */ /* 0x000fe4000001ff00 */
        /* <DEDUP_REMOVED lines=10> */
[----:B------:R-:W-:Y:S02]  /*46a0*/  CS2R R116, SRZ ;  /* 0x0000000000747805 */ /* 0x000fe4000001ff00 */
[----:B------:R-:W-:Y:S02]  /*46b0*/  CS2R R122, SRZ ;  /* 0x00000000007a7805 */ /* 0x000fe4000001ff00 */
[----:B------:R-:W-:Y:S01]  /*46c0*/  CS2R R120, SRZ ;  /* 0x0000000000787805 */ /* 0x000fe2000001ff00 */
[----:B------:R-:W5:Y:S01]  /*46d0*/  @P4 LDG.E.128 R12, desc[UR6][R100.64] ;  /* 0x00000006640c4981 */ /* 0x000f62000c1e1d00 */
[----:B------:R-:W-:-:S02]  /*46e0*/  CS2R R126, SRZ ;  /* 0x00000000007e7805 */ /* 0x000fc4000001ff00 */
[----:B------:R-:W-:Y:S02]  /*46f0*/  CS2R R124, SRZ ;  /* 0x00000000007c7805 */ /* 0x000fe4000001ff00 */
[----:B------:R-:W-:Y:S01]  /*4700*/  CS2R R130, SRZ ;  /* 0x0000000000827805 */ /* 0x000fe2000001ff00 */
[----:B------:R0:W5:Y:S01]  /*4710*/  @P4 LDG.E.128 R16, desc[UR6][R100.64+0x10] ;  /* 0x0000100664104981 */ /* 0x000162000c1e1d00 */
[----:B---3--:R-:W-:-:S05]  /*4720*/  @P1 IMAD.WIDE.U32 R4, R3, 0x20, R90 ;  /* 0x0000002003041825 */ /* 0x008fca00078e005a */
[----:B------:R-:W5:Y:S04]  /*4730*/  @P1 LD.E.128 R40, desc[UR6][R4.64] ;  /* 0x0000000604281980 */ /* 0x000f68000c101d00 */
[----:B------:R-:W5:Y:S04]  /*4740*/  @P1 LD.E.128 R36, desc[UR6][R4.64+0x10] ;  /* 0x0000100604241980 */ /* 0x000f68000c101d00 */
[----:B------:R3:W-:Y:S04]  /*4750*/  @P2 STL.64 [R1+0x40], R184 ;  /* 0x000040b801002387 */ /* 0x0007e80000100a00 */
[----:B------:R3:W-:Y:S04]  /*4760*/  @P2 STL.64 [R1+0x48], R186 ;  /* 0x000048ba01002387 */ /* 0x0007e80000100a00 */
[----:B------:R3:W-:Y:S04]  /*4770*/  @P2 STL.64 [R1+0x30], R180 ;  /* 0x000030b401002387 */ /* 0x0007e80000100a00 */
[----:B------:R3:W-:Y:S01]  /*4780*/  @P2 STL.64 [R1+0x38], R182 ;  /* 0x000038b601002387 */ /* 0x0007e20000100a00 */
[----:B-1----:R-:W-:-:S04]  /*4790*/  @P1 IMAD.WIDE.U32 R88, R3, 0x20, R88 ;  /* 0x0000002003581825 */ /* 0x002fc800078e0058 */
[----:B------:R-:W-:Y:S01]  /*47a0*/  @P1 IMAD.WIDE.U32 R102, R3, 0x20, R102 ;  /* 0x0000002003661825 */ /* 0x000fe200078e0066 */
[----:B------:R-:W5:Y:S01]  /*47b0*/  @P1 LDG.E.128 R20, desc[UR6][R88.64] ;  /* 0x0000000658141981 */ /* 0x000f62000c1e1d00 */
[----:B0-----:R-:W-:Y:S02]  /*47c0*/  CS2R R86, SRZ ;  /* 0x0000000000567805 */ /* 0x001fe4000001ff00 */
[----:B------:R-:W-:Y:S02]  /*47d0*/  CS2R R84, SRZ ;  /* 0x0000000000547805 */ /* 0x000fe4000001ff00 */
[----:B------:R-:W-:Y:S01]  /*47e0*/  CS2R R90, SRZ ;  /* 0x00000000005a7805 */ /* 0x000fe2000001ff00 */
[----:B------:R0:W5:Y:S01]  /*47f0*/  @P1 LDG.E.128 R24, desc[UR6][R88.64+0x10] ;  /* 0x0000100658181981 */ /* 0x000162000c1e1d00 */
[----:B------:R-:W-:Y:S02]  /*4800*/  CS2R R98, SRZ ;  /* 0x0000000000627805 */ /* 0x000fe4000001ff00 */
[----:B------:R-:W-:-:S02]  /*4810*/  CS2R R96, SRZ ;  /* 0x0000000000607805 */ /* 0x000fc4000001ff00 */
[----:B------:R-:W-:Y:S01]  /*4820*/  CS2R R100, SRZ ;  /* 0x0000000000647805 */ /* 0x000fe2000001ff00 */
[----:B------:R-:W5:Y:S01]  /*4830*/  @P1 LDG.E.128 R28, desc[UR6][R102.64] ;  /* 0x00000006661c1981 */ /* 0x000f62000c1e1d00 */
[----:B------:R-:W-:Y:S02]  /*4840*/  CS2R R128, SRZ ;  /* 0x0000000000807805 */ /* 0x000fe4000001ff00 */
[----:B------:R-:W-:Y:S01]  /*4850*/  @P1 IADD3 R3, PT, PT, R3, 0x80, RZ ;  /* 0x0000008003031810 */ /* 0x000fe20007ffe0ff */
[----:B------:R1:W5:Y:S01]  /*4860*/  @P1 LDG.E.128 R32, desc[UR6][R102.64+0x10] ;  /* 0x0000100666201981 */ /* 0x000362000c1e1d00 */
[----:B0-----:R-:W-:Y:S02]  /*4870*/  CS2R R88, SRZ ;  /* 0x0000000000587805 */ /* 0x001fe4000001ff00 */
[----:B-1----:R-:W-:Y:S01]  /*4880*/  CS2R R102, SRZ ;  /* 0x0000000000667805 */ /* 0x002fe2000001ff00 */
[----:B--2---:R3:W-:Y:S04]  /*4890*/  @P2 STL.64 [R1+0x10], R172 ;  /* 0x000010ac01002387 */ /* 0x0047e80000100a00 */
[----:B----4-:R3:W-:Y:S04]  /*48a0*/  @P2 STL.64 [R1+0x20], R176 ;  /* 0x000020b001002387 */ /* 0x0107e80000100a00 */
[----:B------:R3:W-:Y:S04]  /*48b0*/  @P2 STL.64 [R1+0x28], R178 ;  /* 0x000028b201002387 */ /* 0x0007e80000100a00 */
[----:B------:R3:W-:Y:S04]  /*48c0*/  @P2 STL.64 [R1+0x18], R174 ;  /* 0x000018ae01002387 */ /* 0x0007e80000100a00 */
[----:B------:R3:W-:Y:S04]  /*48d0*/  @P3 STL.64 [R1], R164 ;  /* 0x000000a401003387 */ /* 0x0007e80000100a00 */
[----:B------:R3:W-:Y:S01]  /*48e0*/  @P3 STL.64 [R1+0x8], R166 ;  /* 0x000008a601003387 */ /* 0x0007e20000100a00 */
[----:B------:R-:W-:-:S13]  /*48f0*/  ISETP.GE.U32.AND P2, PT, R0, 0x380, PT ;  /* 0x000003800000780c */ /* 0x000fda0003f46070 */
[----:B---3--:R-:W-:Y:S05]  /*4900*/  @!P2 BRA `(.L_x_12250) ;  /* 0x0000000000a0a947 */ /* 0x008fea0003800000 */
[----:B------:R-:W0:Y:S08]  /*4910*/  LDC.64 R4, c[0x0][0x3d0] ;  /* 0x0000f400ff047b82 */ /* 0x000e300000000a00 */
[----:B------:R-:W1:Y:S08]  /*4920*/  LDC.64 R6, c[0x0][0x438] ;  /* 0x00010e00ff067b82 */ /* 0x000e700000000a00 */
[----:B------:R-:W2:Y:S01]  /*4930*/  LDC.64 R84, c[0x0][0x3d8] ;  /* 0x0000f600ff547b82 */ /* 0x000ea20000000a00 */
[----:B0-----:R-:W-:-:S05]  /*4940*/  IMAD.WIDE.U32 R4, R3, 0x20, R4 ;  /* 0x0000002003047825 */ /* 0x001fca00078e0004 */
[----:B------:R-:W5:Y:S01]  /*4950*/  LDG.E.128 R140, desc[UR6][R4.64] ;  /* 0x00000006048c7981 */ /* 0x000f62000c1e1d00 */
[----:B-1----:R-:W-:-:S03]  /*4960*/  IMAD.WIDE.U32 R6, R3, 0x20, R6 ;  /* 0x0000002003067825 */ /* 0x002fc600078e0006 */
[----:B------:R-:W5:Y:S04]  /*4970*/  LDG.E.128 R144, desc[UR6][R4.64+0x10] ;  /* 0x0000100604907981 */ /* 0x000f68000c1e1d00 */
[----:B------:R-:W5:Y:S01]  /*4980*/  LD.E.128 R152, desc[UR6][R6.64] ;  /* 0x0000000606987980 */ /* 0x000f62000c101d00 */
[----:B--2---:R-:W-:-:S03]  /*4990*/  IMAD.WIDE.U32 R84, R3, 0x20, R84 ;  /* 0x0000002003547825 */ /* 0x004fc600078e0054 */
[----:B------:R-:W5:Y:S01]  /*49a0*/  LD.E.128 R148, desc[UR6][R6.64+0x10] ;  /* 0x0000100606947980 */ /* 0x000f62000c101d00 */
[----:B------:R-:W-:Y:S02]  /*49b0*/  CS2R R158, SRZ ;  /* 0x00000000009e7805 */ /* 0x000fe4000001ff00 */
[----:B------:R-:W-:Y:S02]  /*49c0*/  CS2R R156, SRZ ;  /* 0x00000000009c7805 */ /* 0x000fe4000001ff00 */
[----:B------:R-:W-:Y:S01]  /*49d0*/  CS2R R162, SRZ ;  /* 0x0000000000a27805 */ /* 0x000fe2000001ff00 */
[----:B------:R-:W5:Y:S01]  /*49e0*/  LDG.E.128 R132, desc[UR6][R84.64] ;  /* 0x0000000654847981 */ /* 0x000f62000c1e1d00 */
[----:B------:R-:W-:Y:S02]  /*49f0*/  CS2R R160, SRZ ;  /* 0x0000000000a07805 */ /* 0x000fe4000001ff00 */
[----:B------:R-:W-:Y:S02]  /*4a00*/  CS2R R86, SRZ ;  /* 0x0000000000567805 */ /* 0x000fe4000001ff00 */
[----:B------:R-:W-:Y:S01]  /*4a10*/  CS2R R90, SRZ ;  /* 0x00000000005a7805 */ /* 0x000fe2000001ff00 */
        /* <DEDUP_REMOVED lines=22> */
[----:B------:R-:W-:-:S07]  /*4b80*/  CS2R R128, SRZ ;  /* 0x0000000000807805 */ /* 0x000fce000001ff00 */
.L_x_12250:
[----:B------:R-:W-:Y:S05]  /*4b90*/  BSYNC.RECONVERGENT B0 ;  /* 0x0000000000007941 */ /* 0x000fea0003800200 */
.L_x_12247:
[----:B------:R-:W1:Y:S08]  /*4ba0*/  S2UR UR4, SR_CTAID.X ;  /* 0x00000000000479c3 */ /* 0x000e700000002500 */
[----:B------:R-:W1:Y:S02]  /*4bb0*/  LDC R3, c[0x0][0x384] ;  /* 0x0000e100ff037b82 */ /* 0x000e640000000800 */
[----:B-1----:R-:W-:-:S13]  /*4bc0*/  ISETP.LE.AND P1, PT, R3, UR4, PT ;  /* 0x0000000403007c0c */ /* 0x002fda000bf23270 */
[----:B------:R-:W-:Y:S05]  /*4bd0*/  @P1 EXIT ;  /* 0x000000000000194d */ /* 0x000fea0003800000 */
[----:B------:R-:W-:Y:S01]  /*4be0*/  SHF.R.S32.HI R2, RZ, 0x3, R2 ;  /* 0x00000003ff027819 */ /* 0x000fe20000011402 */
[----:B------:R-:W-:Y:S01]  /*4bf0*/  IMAD.U32 R252, RZ, RZ, UR4 ;  /* 0x00000004fffc7e24 */ /* 0x000fe2000f8e00ff */
[----:B0--3--:R-:W-:Y:S01]  /*4c00*/  LOP3.LUT R4, R168, 0x60, RZ, 0xc0, !PT ;  /* 0x00000060a8047812 */ /* 0x009fe200078ec0ff */
[----:B------:R-:W0:Y:S01]  /*4c10*/  LDCU UR14, c[0x0][0x388] ;  /* 0x00007100ff0e77ac */ /* 0x000e220008000800 */
[C---:B------:R-:W-:Y:S01]  /*4c20*/  LOP3.LUT R3, R2.reuse, 0x7f, RZ, 0xc0, !PT ;  /* 0x0000007f02037812 */ /* 0x040fe200078ec0ff */
[----:B------:R-:W-:Y:S01]  /*4c30*/  IMAD.SHL.U32 R2, R2, 0x2, RZ ;  /* 0x0000000202027824 */ /* 0x000fe200078e00ff */
[----:B------:R-:W1:Y:S02]  /*4c40*/  LDCU.U8 UR12, c[0x0][0x410] ;  /* 0x00008200ff0c77ac */ /* 0x000e640008000000 */
[----:B------:R-:W-:Y:S02]  /*4c50*/  VIADDMNMX R4, R3, -R4, RZ, !PT ;  /* 0x8000000403047246 */ /* 0x000fe400078001ff */
[----:B------:R-:W-:Y:S01]  /*4c60*/  LOP3.LUT R5, R2, 0xffffff00, RZ, 0xc0, !PT ;  /* 0xffffff0002057812 */ /* 0x000fe200078ec0ff */
[----:B------:R-:W2:Y:S01]  /*4c70*/  LDCU UR13, c[0x0][0x400] ;  /* 0x00008000ff0d77ac */ /* 0x000ea20008000800 */
[----:B------:R-:W-:-:S02]  /*4c80*/  VIMNMX R4, PT, PT, R4, 0x20, PT ;  /* 0x0000002004047848 */ /* 0x000fc40003fe0100 */
[----:B------:R-:W-:Y:S01]  /*4c90*/  SHF.L.U32 R2, R168, 0x5, RZ ;  /* 0x00000005a8027819 */ /* 0x000fe200000006ff */
[----:B------:R-:W3:Y:S01]  /*4ca0*/  LDCU.64 UR8, c[0x0][0x398] ;  /* 0x00007300ff0877ac */ /* 0x000ee20008000a00 */
[----:B------:R-:W-:Y:S02]  /*4cb0*/  LEA R4, R4, R5, 0x3 ;  /* 0x0000000504047211 */ /* 0x000fe400078e18ff */
[----:B------:R-:W-:Y:S01]  /*4cc0*/  LOP3.LUT R2, R2, 0x3e0, RZ, 0xc0, !PT ;  /* 0x000003e002027812 */ /* 0x000fe200078ec0ff */
[----:B------:R-:W4:Y:S01]  /*4cd0*/  LDCU.64 UR10, c[0x0][0x3a0] ;  /* 0x00007400ff0a77ac */ /* 0x000f220008000a00 */
[----:B------:R-:W-:Y:S02]  /*4ce0*/  I2FP.F32.U32 R4, R4 ;  /* 0x0000000400047245 */ /* 0x000fe40000201000 */
[----:B------:R-:W-:Y:S01]  /*4cf0*/  VIADDMNMX R2, R3, -R2, RZ, !PT ;  /* 0x8000000203027246 */ /* 0x000fe200078001ff */
[----:B------:R-:W-:-:S03]  /*4d00*/  UPLOP3.LUT UP1, UPT, UPT, UPT, UPT, 0x40, 0x4 ;  /* 0x000000000004789c */ /* 0x000fc60003f2e870 */
[----:B------:R-:W0:Y:S01]  /*4d10*/  MUFU.RCP R4, R4 ;  /* 0x0000000400047308 */ /* 0x000e220000001000 */
[----:B------:R-:W-:-:S04]  /*4d20*/  VIMNMX R2, PT, PT, R2, 0x20, PT ;  /* 0x0000002002027848 */ /* 0x000fc80003fe0100 */
[----:B------:R-:W-:Y:S01]  /*4d30*/  LEA R2, R2, R5, 0x3 ;  /* 0x0000000502027211 */ /* 0x000fe200078e18ff */
[----:B0-----:R0:W-:Y:S04]  /*4d40*/  STL [R1+0xd4], R4 ;  /* 0x0000d40401007387 */ /* 0x0011e80000100800 */
[----:B-1234-:R0:W-:Y:S02]  /*4d50*/  STL [R1+0xd0], R2 ;  /* 0x0000d00201007387 */ /* 0x01e1e40000100800 */
.L_x_12312:
[----:B-1----:R-:W1:Y:S01]  /*4d60*/  S2R R5, SR_TID.X ;  /* 0x0000000000057919 */ /* 0x002e620000002100 */
[----:B0-----:R-:W-:Y:S01]  /*4d70*/  IMAD R2, R252, UR14, RZ ;  /* 0x0000000efc027c24 */ /* 0x001fe2000f8e02ff */
[----:B------:R-:W-:Y:S04]  /*4d80*/  BSSY.RECONVERGENT B0, `(.L_x_12252) ;  /* 0x000008d000007945 */ /* 0x000fe80003800200 */
[----:B------:R-:W-:-:S04]  /*4d90*/  SHF.R.S32.HI R4, RZ, 0x1f, R2 ;  /* 0x0000001fff047819 */ /* 0x000fc80000011402 */
[----:B------:R-:W-:-:S04]  /*4da0*/  LEA.HI R2, R4, R2, RZ, 0x3 ;  /* 0x0000000204027211 */ /* 0x000fc800078f18ff */
[----:B-1----:R-:W-:-:S04]  /*4db0*/  LEA.HI.SX32 R5, R2, R5, 0x1d ;  /* 0x0000000502057211 */ /* 0x002fc800078feaff */
[----:B------:R-:W-:Y:S01]  /*4dc0*/  MOV R2, R5 ;  /* 0x0000000500027202 */ /* 0x000fe20000000f00 */
[----:B--2345:R-:W-:Y:S06]  /*4dd0*/  @!P0 BRA `(.L_x_12253) ;  /* 0x00000008001c8947 */ /* 0x03cfec0003800000 */
        /* <DEDUP_REMOVED lines=10> */
[----:B------:R-:W5:Y:S04]  /*4e80*/  @P1 LDG.E.128 R168, desc[UR6][R6.64] ;  /* 0x0000000606a81981 */ /* 0x000f68000c1e1d00 */
        /* <DEDUP_REMOVED lines=22> */
.L_x_12255:
[----:B-----5:R-:W-:Y:S01]  /*4ff0*/  PRMT R2, R180, 0x7632, R2 ;  /* 0x00007632b4027816 */ /* 0x020fe20000000002 */
[----:B------:R-:W-:Y:S01]  /*5000*/  IMAD.U32 R177, R182, 0x10000, RZ ;  /* 0x00010000b6b17824 */ /* 0x000fe200078e00ff */
[----:B------:R-:W-:Y:S02]  /*5010*/  SHF.L.U32 R176, R180, 0x10, RZ ;  /* 0x00000010b4b07819 */ /* 0x000fe400000006ff */
[----:B------:R-:W-:Y:S02]  /*5020*/  PRMT R6, R181, 0x7632, R6 ;  /* 0x00007632b5067816 */ /* 0x000fe40000000006 */
[----:B------:R-:W-:Y:S01]  /*5030*/  PRMT R4, R182, 0x7632, R4 ;  /* 0x00007632b6047816 */ /* 0x000fe20000000004 */
[----:B------:R-:W-:Y:S01]  /*5040*/  FADD.FTZ R176, R168, R176 ;  /* 0x000000b0a8b07221 */ /* 0x000fe20000010000 */
[C---:B------:R-:W-:Y:S02]  /*5050*/  PRMT R180, R183.reuse, 0x7632, R180 ;  /* 0x00007632b7b47816 */ /* 0x040fe400000000b4 */
        /* <DEDUP_REMOVED lines=14> */
.L_x_12254:
[----:B------:R-:W-:-:S04]  /*5140*/  UISETP.NE.U32.AND UP0, UPT, UR10, URZ, UPT ;  /* 0x000000ff0a00728c */ /* 0x000fc8000bf05070 */
[----:B------:R-:W-:-:S09]  /*5150*/  UISETP.NE.AND.EX UP0, UPT, UR11, URZ, UPT, UP0 ;  /* 0x000000ff0b00728c */ /* 0x000fd2000bf05300 */
[----:B------:R-:W-:Y:S05]  /*5160*/  BRA.U UP0, `(.L_x_12257) ;  /* 0x0000000100847547 */ /* 0x000fea000b800000 */
[----:B-----5:R-:W-:Y:S02]  /*5170*/  SHF.L.U32 R2, R180, 0x10, RZ ;  /* 0x00000010b4027819 */ /* 0x020fe400000006ff */
[----:B------:R-:W-:-:S05]  /*5180*/  SHF.L.U32 R4, R164, 0x10, RZ ;  /* 0x00000010a4047819 */ /* 0x000fca00000006ff */
[--C-:B------:R-:W-:Y:S01]  /*5190*/  FADD.FTZ R176, R2, R4.reuse ;  /* 0x0000000402b07221 */ /* 0x100fe20000010000 */
[----:B------:R-:W-:Y:S02]  /*51a0*/  PRMT R4, R180, 0x7632, R4 ;  /* 0x00007632b4047816 */ /* 0x000fe40000000004 */
[----:B------:R-:W-:-:S03]  /*51b0*/  PRMT R2, R164, 0x7632, R2 ;  /* 0x00007632a4027816 */ /* 0x000fc60000000002 */
[----:B------:R-:W-:Y:S01]  /*51c0*/  IMAD.U32 R4, R4, 0x10000, RZ ;  /* 0x0001000004047824 */ /* 0x000fe200078e00ff */
[----:B------:R-:W-:-:S05]  /*51d0*/  SHF.L.U32 R2, R2, 0x10, RZ ;  /* 0x0000001002027819 */ /* 0x000fca00000006ff */
[----:B------:R-:W-:Y:S01]  /*51e0*/  FADD.FTZ R177, R4, R2 ;  /* 0x0000000204b17221 */ /* 0x000fe20000010000 */
[----:B------:R-:W-:Y:S02]  /*51f0*/  SHF.L.U32 R2, R181, 0x10, RZ ;  /* 0x00000010b5027819 */ /* 0x000fe400000006ff */
        /* <DEDUP_REMOVED lines=23> */
[----:B------:R-:W-:Y:S06]  /*5370*/  BRA `(.L_x_12256) ;  /* 0x0000000000a07947 */ /* 0x000fec0003800000 */
.L_x_12257:
[----:B-----5:R-:W-:Y:S02]  /*5380*/  SHF.L.U32 R2, R180, 0x10, RZ ;  /* 0x00000010b4027819 */ /* 0x020fe400000006ff */
[----:B------:R-:W-:Y:S02]  /*5390*/  SHF.L.U32 R4, R164, 0x10, RZ ;  /* 0x00000010a4047819 */ /* 0x000fe400000006ff */
[----:B------:R-:W-:Y:S02]  /*53a0*/  SHF.L.U32 R6, R165, 0x10, RZ ;  /* 0x00000010a5067819 */ /* 0x000fe400000006ff */
[----:B------:R-:W-:Y:S01]  /*53b0*/  SHF.L.U32 R7, R166, 0x10, RZ ;  /* 0x00000010a6077819 */ /* 0x000fe200000006ff */
[--C-:B------:R-:W-:Y:S01]  /*53c0*/  FADD.FTZ R176, R2, R4.reuse ;  /* 0x0000000402b07221 */ /* 0x100fe20000010000 */
[----:B------:R-:W-:Y:S02]  /*53d0*/  PRMT R4, R180, 0x7632, R4 ;  /* 0x00007632b4047816 */ /* 0x000fe40000000004 */
[----:B------:R-:W-:Y:S01]  /*53e0*/  PRMT R2, R164, 0x7632, R2 ;  /* 0x00007632a4027816 */ /* 0x000fe20000000002 */
[----:B------:R-:W-:Y:S01]  /*53f0*/  FADD.FTZ R176, R168, R176 ;  /* 0x000000b0a8b07221 */ /* 0x000fe20000010000 */
[----:B------:R-:W-:Y:S01]  /*5400*/  SHF.L.U32 R179, R167, 0x10, RZ ;  /* 0x00000010a7b37819 */ /* 0x000fe200000006ff */
[----:B------:R-:W-:Y:S01]  /*5410*/  IMAD.U32 R4, R4, 0x10000, RZ ;  /* 0x0001000004047824 */ /* 0x000fe200078e00ff */
[----:B------:R-:W-:-:S02]  /*5420*/  SHF.L.U32 R2, R2, 0x10, RZ ;  /* 0x0000001002027819 */ /* 0x000fc400000006ff */
[----:B------:R-:W-:-:S03]  /*5430*/  PRMT R180, R183, 0x7632, R180 ;  /* 0x00007632b7b47816 */ /* 0x000fc600000000b4 */
[----:B------:R-:W-:Y:S01]  /*5440*/  FADD.FTZ R2, R4, R2 ;  /* 0x0000000204027221 */ /* 0x000fe20000010000 */
[----:B------:R-:W-:Y:S01]  /*5450*/  SHF.L.U32 R4, R181, 0x10, RZ ;  /* 0x00000010b5047819 */ /* 0x000fe200000006ff */
[----:B------:R-:W-:-:S04]  /*5460*/  IMAD.U32 R180, R180, 0x10000, RZ ;  /* 0x00010000b4b47824 */ /* 0x000fc800078e00ff */
[--C-:B------:R-:W-:Y:S01]  /*5470*/  FADD.FTZ R178, R4, R6.reuse ;  /* 0x0000000604b27221 */ /* 0x100fe20000010000 */
[----:B------:R-:W-:Y:S02]  /*5480*/  PRMT R6, R181, 0x7632, R6 ;  /* 0x00007632b5067816 */ /* 0x000fe40000000006 */
[----:B------:R-:W-:Y:S01]  /*5490*/  PRMT R4, R165, 0x7632, R4 ;  /* 0x00007632a5047816 */ /* 0x000fe20000000004 */
[----:B------:R-:W-:Y:S02]  /*54a0*/  FADD.FTZ R178, R170, R178 ;  /* 0x000000b2aab27221 */ /* 0x000fe40000010000 */
[----:B------:R-:W-:Y:S01]  /*54b0*/  IMAD.U32 R6, R6, 0x10000, RZ ;  /* 0x0001000006067824 */ /* 0x000fe200078e00ff */
[----:B------:R-:W-:-:S05]  /*54c0*/  SHF.L.U32 R4, R4, 0x10, RZ ;  /* 0x0000001004047819 */ /* 0x000fca00000006ff */
[----:B------:R-:W-:Y:S01]  /*54d0*/  FADD.FTZ R4, R6, R4 ;  /* 0x0000000406047221 */ /* 0x000fe20000010000 */
[----:B------:R-:W-:-:S05]  /*54e0*/  SHF.L.U32 R6, R182, 0x10, RZ ;  /* 0x00000010b6067819 */ /* 0x000fca00000006ff */
[--C-:B------:R-:W-:Y:S01]  /*54f0*/  FADD.FTZ R177, R6, R7.reuse ;  /* 0x0000000706b17221 */ /* 0x100fe20000010000 */
[----:B------:R-:W-:Y:S02]  /*5500*/  PRMT R7, R182, 0x7632, R7 ;  /* 0x00007632b6077816 */ /* 0x000fe40000000007 */
[----:B------:R-:W-:-:S03]  /*5510*/  PRMT R6, R166, 0x7632, R6 ;  /* 0x00007632a6067816 */ /* 0x000fc60000000006 */
[----:B------:R-:W-:Y:S01]  /*5520*/  IMAD.U32 R7, R7, 0x10000, RZ ;  /* 0x0001000007077824 */ /* 0x000fe200078e00ff */
[----:B------:R-:W-:-:S05]  /*5530*/  SHF.L.U32 R6, R6, 0x10, RZ ;  /* 0x0000001006067819 */ /* 0x000fca00000006ff */
[----:B------:R-:W-:Y:S01]  /*5540*/  FADD.FTZ R6, R7, R6 ;  /* 0x0000000607067221 */ /* 0x000fe20000010000 */
[----:B------:R-:W-:-:S03]  /*5550*/  SHF.L.U32 R7, R183, 0x10, RZ ;  /* 0x00000010b7077819 */ /* 0x000fc600000006ff */
[----:B------:R-:W-:Y:S02]  /*5560*/  FADD.FTZ R181, R173, R6 ;  /* 0x00000006adb57221 */ /* 0x000fe40000010000 */
[----:B------:R-:W-:Y:S01]  /*5570*/  FADD.FTZ R179, R7, R179 ;  /* 0x000000b307b37221 */ /* 0x000fe20000010000 */
[----:B------:R-:W-:-:S03]  /*5580*/  PRMT R7, R167, 0x7632, R7 ;  /* 0x00007632a7077816 */ /* 0x000fc60000000007 */
[----:B------:R-:W-:Y:S01]  /*5590*/  FADD.FTZ R182, R174, R179 ;  /* 0x000000b3aeb67221 */ /* 0x000fe20000010000 */
[----:B------:R-:W-:Y:S01]  /*55a0*/  SHF.L.U32 R7, R7, 0x10, RZ ;  /* 0x0000001007077819 */ /* 0x000fe200000006ff */
[----:B------:R-:W-:-:S04]  /*55b0*/  FADD.FTZ R179, R171, R4 ;  /* 0x00000004abb37221 */ /* 0x000fc80000010000 */
[----:B------:R-:W-:Y:S01]  /*55c0*/  FADD.FTZ R7, R180, R7 ;  /* 0x00000007b4077221 */ /* 0x000fe20000010000 */
[----:B------:R-:W-:Y:S01]  /*55d0*/  FADD.FTZ R180, R172, R177 ;  /* 0x000000b1acb47221 */ /* 0x000fe20000010000 */
[----:B------:R-:W-:Y:S02]  /*55e0*/  FADD.FTZ R177, R169, R2 ;  /* 0x00000002a9b17221 */ /* 0x000fe40000010000 */
[----:B------:R-:W-:-:S07]  /*55f0*/  FADD.FTZ R183, R175, R7 ;  /* 0x00000007afb77221 */ /* 0x000fce0000010000 */
.L_x_12256:
[----:B------:R-:W0:Y:S01]  /*5600*/  LDC.64 R6, c[0x0][0x3a8] ;  /* 0x0000ea00ff067b82 */ /* 0x000e220000000a00 */
[C---:B------:R-:W-:Y:S01]  /*5610*/  IADD3 R2, PT, PT, R5.reuse, 0x80, RZ ;  /* 0x0000008005027810 */ /* 0x040fe20007ffe0ff */
[----:B0-----:R-:W-:-:S05]  /*5620*/  IMAD.WIDE.U32 R6, R5, 0x20, R6 ;  /* 0x0000002005067825 */ /* 0x001fca00078e0006 */
[----:B------:R0:W-:Y:S04]  /*5630*/  STG.E.128 desc[UR6][R6.64], R176 ;  /* 0x000000b006007986 */ /* 0x0001e8000c101d06 */
[----:B------:R0:W-:Y:S02]  /*5640*/  STG.E.128 desc[UR6][R6.64+0x10], R180 ;  /* 0x000010b406007986 */ /* 0x0001e4000c101d06 */
.L_x_12253:
[----:B------:R-:W-:Y:S05]  /*5650*/  BSYNC.RECONVERGENT B0 ;  /* 0x0000000000007941 */ /* 0x000fea0003800200 */
.L_x_12252:
[----:B------:R-:W-:Y:S01]  /*5660*/  ISETP.GE.U32.AND P0, PT, R0, 0x100, PT ;  /* 0x000001000000780c */ /* 0x000fe20003f06070 */
[----:B------:R-:W-:Y:S01]  /*5670*/  BSSY.RECONVERGENT B0, `(.L_x_12258) ;  /* 0x0000085000007945 */ /* 0x000fe20003800200 */
[----:B------:R-:W-:-:S11]  /*5680*/  LOP3.LUT R3, R3, 0xffffffdf, RZ, 0xc0, !PT ;  /* 0xffffffdf03037812 */ /* 0x000fd600078ec0ff */
[----:B------:R-:W-:Y:S01]  /*5690*/  @P0 LOP3.LUT R3, R3, 0x20, RZ, 0xfc, !PT ;  /* 0x0000002003030812 */ /* 0x000fe200078efcff */
[----:B------:R-:W-:Y:S06]  /*56a0*/  @!P0 BRA `(.L_x_12259) ;  /* 0x0000000800048947 */ /* 0x000fec0003800000 */
[----:B------:R-:W-:Y:S01]  /*56b0*/  ISETP.NE.U32.AND P0, PT, RZ, UR8, PT ;  /* 0x00000008ff007c0c */ /* 0x000fe2000bf05070 */
[----:B------:R-:W1:Y:S01]  /*56c0*/  LDC.64 R184, c[0x0][0x390] ;  /* 0x0000e400ffb87b82 */ /* 0x000e620000000a00 */
[----:B------:R-:W-:Y:S02]  /*56d0*/  ISETP.NE.U32.AND P1, PT, RZ, UR10, PT ;  /* 0x0000000aff007c0c */ /* 0x000fe4000bf25070 */
[----:B------:R-:W-:Y:S02]  /*56e0*/  ISETP.NE.AND.EX P0, PT, RZ, UR9, PT, P0 ;  /* 0x00000009ff007c0c */ /* 0x000fe4000bf05300 */
[----:B------:R-:W-:-:S11]  /*56f0*/  ISETP.NE.AND.EX P1, PT, RZ, UR11, PT, P1 ;  /* 0x0000000bff007c0c */ /* 0x000fd6000bf25310 */
[----:B0-----:R-:W0:Y:S02]  /*5700*/  @P0 LDC.64 R6, c[0x0][0x398] ;  /* 0x0000e600ff060b82 */ /* 0x001e240000000a00 */
[----:B0-----:R-:W-:-:S05]  /*5710*/  @P0 IMAD.WIDE.U32 R6, R2, 0x10, R6 ;  /* 0x0000001002060825 */ /* 0x001fca00078e0006 */
[----:B------:R0:W5:Y:S02]  /*5720*/  @P0 LDG.E.128 R164, desc[UR6][R6.64] ;  /* 0x0000000606a40981 */ /* 0x000164000c1e1d00 */
[----:B0-----:R-:W0:Y:S02]  /*5730*/  @P1 LDC.64 R6, c[0x0][0x3a0] ;  /* 0x0000e800ff061b82 */ /* 0x001e240000000a00 */
[----:B0-----:R-:W-:-:S05]  /*5740*/  @P1 IMAD.WIDE.U32 R6, R2, 0x20, R6 ;  /* 0x0000002002061825 */ /* 0x001fca00078e0006 */
[----:B------:R-:W5:Y:S04]  /*5750*/  @P1 LDG.E.128 R168, desc[UR6][R6.64] ;  /* 0x0000000606a81981 */ /* 0x000f68000c1e1d00 */
[----:B------:R1:W5:Y:S02]  /*5760*/  @P1 LDG.E.128 R172, desc[UR6][R6.64+0x10] ;  /* 0x0000100606ac1981 */ /* 0x000364000c1e1d00 */
[----:B-1----:R-:W-:-:S05]  /*5770*/  IMAD.WIDE.U32 R6, R2, 0x10, R184 ;  /* 0x0000001002067825 */ /* 0x002fca00078e00b8 */
[----:B------:R0:W5:Y:S01]  /*5780*/  LDG.E.128 R188, desc[UR6][R6.64] ;  /* 0x0000000606bc7981 */ /* 0x000162000c1e1d00 */
[----:B------:R-:W-:Y:S05]  /*5790*/  @!P0 BRA `(.L_x_12260) ;  /* 0x00000004002c8947 */ /* 0x000fea0003800000 */
[----:B------:R-:W-:Y:S05]  /*57a0*/  @!P1 BRA `(.L_x_12261) ;  /* 0x0000000000a49947 */ /* 0x000fea0003800000 */
[----:B-----5:R-:W-:Y:S01]  /*57b0*/  SHF.L.U32 R4, R188, 0x10, RZ ;  /* 0x00000010bc047819 */ /* 0x020fe200000006ff */
[----:B0-----:R-:W-:Y:S01]  /*57c0*/  IMAD.U32 R6, R164, 0x10000, RZ ;  /* 0x00010000a4067824 */ /* 0x001fe200078e00ff */
[----:B------:R-:W-:Y:S01]  /*57d0*/  PRMT R187, R190, 0x7632, R187 ;  /* 0x00007632bebb7816 */ /* 0x000fe200000000bb */
[----:B------:R-:W-:Y:S02]  /*57e0*/  IMAD.U32 R7, R165, 0x10000, RZ ;  /* 0x00010000a5077824 */ /* 0x000fe400078e00ff */
[----:B------:R-:W-:Y:S01]  /*57f0*/  FADD.FTZ R184, R6, R4 ;  /* 0x0000000406b87221 */ /* 0x000fe20000010000 */
[----:B------:R-:W-:Y:S01]  /*5800*/  PRMT R6, R188, 0x7632, R6 ;  /* 0x00007632bc067816 */ /* 0x000fe20000000006 */
[----:B------:R-:W-:Y:S01]  /*5810*/  IMAD.U32 R185, R166, 0x10000, RZ ;  /* 0x00010000a6b97824 */ /* 0x000fe200078e00ff */
[----:B------:R-:W-:Y:S01]  /*5820*/  PRMT R4, R164, 0x7632, R4 ;  /* 0x00007632a4047816 */ /* 0x000fe20000000004 */
[----:B------:R-:W-:Y:S01]  /*5830*/  IMAD.U32 R188, R167, 0x10000, RZ ;  /* 0x00010000a7bc7824 */ /* 0x000fe200078e00ff */
[----:B------:R-:W-:Y:S01]  /*5840*/  SHF.L.U32 R6, R6, 0x10, RZ ;  /* 0x0000001006067819 */ /* 0x000fe200000006ff */
[----:B------:R-:W-:Y:S01]  /*5850*/  FADD.FTZ R184, R168, R184 ;  /* 0x000000b8a8b87221 */ /* 0x000fe20000010000 */
[----:B------:R-:W-:-:S02]  /*5860*/  SHF.L.U32 R4, R4, 0x10, RZ ;  /* 0x0000001004047819 */ /* 0x000fc400000006ff */
[----:B------:R-:W-:-:S03]  /*5870*/  SHF.L.U32 R187, R187, 0x10, RZ ;  /* 0x00000010bbbb7819 */ /* 0x000fc600000006ff */
[----:B------:R-:W-:Y:S01]  /*5880*/  FADD.FTZ R4, R6, R4 ;  /* 0x0000000406047221 */ /* 0x000fe20000010000 */
[----:B------:R-:W-:-:S05]  /*5890*/  SHF.L.U32 R6, R189, 0x10, RZ ;  /* 0x00000010bd067819 */ /* 0x000fca00000006ff */
[--C-:B------:R-:W-:Y:S01]  /*58a0*/  FADD.FTZ R186, R7, R6.reuse ;  /* 0x0000000607ba7221 */ /* 0x100fe20000010000 */
[----:B------:R-:W-:Y:S02]  /*58b0*/  PRMT R7, R189, 0x7632, R7 ;  /* 0x00007632bd077816 */ /* 0x000fe40000000007 */
[----:B------:R-:W-:Y:S01]  /*58c0*/  PRMT R6, R165, 0x7632, R6 ;  /* 0x00007632a5067816 */ /* 0x000fe20000000006 */
[----:B------:R-:W-:Y:S01]  /*58d0*/  FADD.FTZ R186, R170, R186 ;  /* 0x000000baaaba7221 */ /* 0x000fe20000010000 */
[----:B------:R-:W-:Y:S02]  /*58e0*/  SHF.L.U32 R7, R7, 0x10, RZ ;  /* 0x0000001007077819 */ /* 0x000fe400000006ff */
[----:B------:R-:W-:-:S05]  /*58f0*/  SHF.L.U32 R6, R6, 0x10, RZ ;  /* 0x0000001006067819 */ /* 0x000fca00000006ff */
[----:B------:R-:W-:Y:S01]  /*5900*/  FADD.FTZ R6, R7, R6 ;  /* 0x0000000607067221 */ /* 0x000fe20000010000 */
[----:B------:R-:W-:-:S05]  /*5910*/  SHF.L.U32 R7, R190, 0x10, RZ ;  /* 0x00000010be077819 */ /* 0x000fca00000006ff */
[--C-:B------:R-:W-:Y:S01]  /*5920*/  FADD.FTZ R185, R185, R7.reuse ;  /* 0x00000007b9b97221 */ /* 0x100fe20000010000 */
[----:B------:R-:W-:-:S04]  /*5930*/  PRMT R7, R166, 0x7632, R7 ;  /* 0x00007632a6077816 */ /* 0x000fc80000000007 */
        /* <DEDUP_REMOVED lines=9> */
[----:B------:R-:W-:Y:S01]  /*59d0*/  SHF.L.U32 R188, R188, 0x10, RZ ;  /* 0x00000010bcbc7819 */ /* 0x000fe200000006ff */
[----:B------:R-:W-:-:S04]  /*59e0*/  FADD.FTZ R187, R171, R6 ;  /* 0x00000006abbb7221 */ /* 0x000fc80000010000 */
[----:B------:R-:W-:Y:S01]  /*59f0*/  FADD.FTZ R191, R191, R188 ;  /* 0x000000bcbfbf7221 */ /* 0x000fe20000010000 */
[----:B------:R-:W-:Y:S01]  /*5a00*/  FADD.FTZ R188, R172, R185 ;  /* 0x000000b9acbc7221 */ /* 0x000fe20000010000 */
[----:B------:R-:W-:Y:S02]  /*5a10*/  FADD.FTZ R185, R169, R4 ;  /* 0x00000004a9b97221 */ /* 0x000fe40000010000 */
[----:B------:R-:W-:Y:S01]  /*5a20*/  FADD.FTZ R191, R175, R191 ;  /* 0x000000bfafbf7221 */ /* 0x000fe20000010000 */
[----:B------:R-:W-:Y:S06]  /*5a30*/  BRA `(.L_x_12262) ;  /* 0x00000004000c7947 */ /* 0x000fec0003800000 */
.L_x_12261:
[----:B-----5:R-:W-:Y:S01]  /*5a40*/  SHF.L.U32 R4, R188, 0x10, RZ ;  /* 0x00000010bc047819 */ /* 0x020fe200000006ff */
[----:B0-----:R-:W-:-:S04]  /*5a50*/  IMAD.U32 R6, R164, 0x10000, RZ ;  /* 0x00010000a4067824 */ /* 0x001fc800078e00ff */
[----:B------:R-:W-:Y:S01]  /*5a60*/  FADD.FTZ R184, R6, R4 ;  /* 0x0000000406b87221 */ /* 0x000fe20000010000 */
[----:B------:R-:W-:Y:S02]  /*5a70*/  PRMT R6, R188, 0x7632, R6 ;  /* 0x00007632bc067816 */ /* 0x000fe40000000006 */
[----:B------:R-:W-:Y:S02]  /*5a80*/  PRMT R4, R164, 0x7632, R4 ;  /* 0x00007632a4047816 */ /* 0x000fe40000000004 */
[----:B------:R-:W-:Y:S02]  /*5a90*/  SHF.L.U32 R6, R6, 0x10, RZ ;  /* 0x0000001006067819 */ /* 0x000fe400000006ff */
[----:B------:R-:W-:-:S05]  /*5aa0*/  SHF.L.U32 R4, R4, 0x10, RZ ;  /* 0x0000001004047819 */ /* 0x000fca00000006ff */
[----:B------:R-:W-:Y:S01]  /*5ab0*/  FADD.FTZ R185, R6, R4 ;  /* 0x0000000406b97221 */ /* 0x000fe20000010000 */
[----:B------:R-:W-:Y:S01]  /*5ac0*/  SHF.L.U32 R4, R189, 0x10, RZ ;  /* 0x00000010bd047819 */ /* 0x000fe200000006ff */
[----:B------:R-:W-:-:S04]  /*5ad0*/  IMAD.U32 R6, R165, 0x10000, RZ ;  /* 0x00010000a5067824 */ /* 0x000fc800078e00ff */
        /* <DEDUP_REMOVED lines=22> */
[----:B------:R-:W-:Y:S06]  /*5c40*/  BRA `(.L_x_12262) ;  /* 0x0000000000887947 */ /* 0x000fec0003800000 */
.L_x_12260:
[----:B------:R-:W-:Y:S05]  /*5c50*/  @!P1 BRA `(.L_x_12263) ;  /* 0x0000000000549947 */ /* 0x000fea0003800000 */
[C---:B-----5:R-:W-:Y:S01]  /*5c60*/  PRMT R4, R188.reuse, 0x7632, R4 ;  /* 0x00007632bc047816 */ /* 0x060fe20000000004 */
[C---:B------:R-:W-:Y:S01]  /*5c70*/  IMAD.U32 R186, R189.reuse, 0x10000, RZ ;  /* 0x00010000bdba7824 */ /* 0x040fe200078e00ff */
[----:B------:R-:W-:Y:S02]  /*5c80*/  SHF.L.U32 R184, R188, 0x10, RZ ;  /* 0x00000010bcb87819 */ /* 0x000fe400000006ff */
[----:B0-----:R-:W-:Y:S01]  /*5c90*/  PRMT R7, R189, 0x7632, R7 ;  /* 0x00007632bd077816 */ /* 0x001fe20000000007 */
[----:B------:R-:W-:Y:S01]  /*5ca0*/  FADD.FTZ R186, R170, R186 ;  /* 0x000000baaaba7221 */ /* 0x000fe20000010000 */
        /* <DEDUP_REMOVED lines=16> */
.L_x_12263:
        /* <DEDUP_REMOVED lines=12> */
.L_x_12262:
[----:B------:R-:W0:Y:S02]  /*5e70*/  LDC.64 R6, c[0x0][0x3a8] ;  /* 0x0000ea00ff067b82 */ /* 0x000e240000000a00 */
[C---:B0-----:R-:W-:Y:S01]  /*5e80*/  IMAD.WIDE.U32 R6, R2.reuse, 0x20, R6 ;  /* 0x0000002002067825 */ /* 0x041fe200078e0006 */
[----:B------:R-:W-:-:S04]  /*5e90*/  IADD3 R2, PT, PT, R2, 0x80, RZ ;  /* 0x0000008002027810 */ /* 0x000fc80007ffe0ff */
[----:B------:R1:W-:Y:S04]  /*5ea0*/  STG.E.128 desc[UR6][R6.64], R184 ;  /* 0x000000b806007986 */ /* 0x0003e8000c101d06 */
[----:B------:R1:W-:Y:S02]  /*5eb0*/  STG.E.128 desc[UR6][R6.64+0x10], R188 ;  /* 0x000010bc06007986 */ /* 0x0003e4000c101d06 */
.L_x_12259:
[----:B------:R-:W-:Y:S05]  /*5ec0*/  BSYNC.RECONVERGENT B0 ;  /* 0x0000000000007941 */ /* 0x000fea0003800200 */
.L_x_12258:
        /* <DEDUP_REMOVED lines=8> */
[----:B01----:R-:W0:Y:S02]  /*5f50*/  @P0 LDC.64 R6, c[0x0][0x398] ;  /* 0x0000e600ff060b82 */ /* 0x003e240000000a00 */
[----:B0-----:R-:W-:-:S05]  /*5f60*/  @P0 IMAD.WIDE.U32 R6, R2, 0x10, R6 ;  /* 0x0000001002060825 */ /* 0x001fca00078e0006 */
[----:B------:R0:W5:Y:S02]  /*5f70*/  @P0 LDG.E.128 R164, desc[UR6][R6.64] ;  /* 0x0000000606a40981 */ /* 0x000164000c1e1d00 */
[----:B0-----:R-:W0:Y:S02]  /*5f80*/  @P2 LDC.64 R6, c[0x0][0x3a0] ;  /* 0x0000e800ff062b82 */ /* 0x001e240000000a00 */
[----:B0-----:R-:W-:-:S05]  /*5f90*/  @P2 IMAD.WIDE.U32 R6, R2, 0x20, R6 ;  /* 0x0000002002062825 */ /* 0x001fca00078e0006 */
[----:B------:R-:W5:Y:S04]  /*5fa0*/  @P2 LDG.E.128 R168, desc[UR6][R6.64] ;  /* 0x0000000606a82981 */ /* 0x000f68000c1e1d00 */
[----:B------:R2:W5:Y:S02]  /*5fb0*/  @P2 LDG.E.128 R172, desc[UR6][R6.64+0x10] ;  /* 0x0000100606ac2981 */ /* 0x000564000c1e1d00 */
[----:B--2---:R-:W-:-:S05]  /*5fc0*/  IMAD.WIDE.U32 R6, R2, 0x10, R192 ;  /* 0x0000001002067825 */ /* 0x004fca00078e00c0 */
[----:B------:R0:W5:Y:S01]  /*5fd0*/  LDG.E.128 R196, desc[UR6][R6.64] ;  /* 0x0000000606c47981 */ /* 0x000162000c1e1d00 */
[----:B------:R-:W-:Y:S05]  /*5fe0*/  @!P0 BRA `(.L_x_12266) ;  /* 0x00000004002c8947 */ /* 0x000fea0003800000 */
[----:B------:R-:W-:Y:S05]  /*5ff0*/  @!P2 BRA `(.L_x_12267) ;  /* 0x0000000000a4a947 */ /* 0x000fea0003800000 */
[----:B0----5:R-:W-:Y:S01]  /*6000*/  SHF.L.U32 R6, R164, 0x10, RZ ;  /* 0x00000010a4067819 */ /* 0x021fe200000006ff */
[----:B------:R-:W-:Y:S01]  /*6010*/  IMAD.U32 R4, R196, 0x10000, RZ ;  /* 0x00010000c4047824 */ /* 0x000fe200078e00ff */
[----:B------:R-:W-:Y:S02]  /*6020*/  SHF.L.U32 R7, R165, 0x10, RZ ;  /* 0x00000010a5077819 */ /* 0x000fe400000006ff */
[----:B------:R-:W-:Y:S01]  /*6030*/  SHF.L.U32 R193, R166, 0x10, RZ ;  /* 0x00000010a6c17819 */ /* 0x000fe200000006ff */
[----:B------:R-:W-:Y:S01]  /*6040*/  FADD.FTZ R192, R6, R4 ;  /* 0x0000000406c07221 */ /* 0x000fe20000010000 */
[----:B------:R-:W-:Y:S02]  /*6050*/  PRMT R6, R196, 0x7632, R6 ;  /* 0x00007632c4067816 */ /* 0x000fe40000000006 */
[----:B------:R-:W-:Y:S01]  /*6060*/  PRMT R4, R164, 0x7632, R4 ;  /* 0x00007632a4047816 */ /* 0x000fe20000000004 */
[----:B------:R-:W-:Y:S01]  /*6070*/  FADD.FTZ R192, R168, R192 ;  /* 0x000000c0a8c07221 */ /* 0x000fe20000010000 */
[----:B------:R-:W-:-:S02]  /*6080*/  SHF.L.U32 R6, R6, 0x10, RZ ;  /* 0x0000001006067819 */ /* 0x000fc400000006ff */
[----:B------:R-:W-:Y:S02]  /*6090*/  SHF.L.U32 R4, R4, 0x10, RZ ;  /* 0x0000001004047819 */ /* 0x000fe400000006ff */
[----:B------:R-:W-:Y:S02]  /*60a0*/  PRMT R195, R198, 0x7632, R195 ;  /* 0x00007632c6c37816 */ /* 0x000fe400000000c3 */
[----:B------:R-:W-:Y:S01]  /*60b0*/  SHF.L.U32 R196, R167, 0x10, RZ ;  /* 0x00000010a7c47819 */ /* 0x000fe200000006ff */
[----:B------:R-:W-:Y:S01]  /*60c0*/  FADD.FTZ R4, R6, R4 ;  /* 0x0000000406047221 */ /* 0x000fe20000010000 */
[----:B------:R-:W-:Y:S01]  /*60d0*/  IMAD.U32 R6, R197, 0x10000, RZ ;  /* 0x00010000c5067824 */ /* 0x000fe200078e00ff */
[----:B------:R-:W-:-:S03]  /*60e0*/  SHF.L.U32 R195, R195, 0x10, RZ ;  /* 0x00000010c3c37819 */ /* 0x000fc600000006ff */
[--C-:B------:R-:W-:Y:S01]  /*60f0*/  FADD.FTZ R194, R7, R6.reuse ;  /* 0x0000000607c27221 */ /* 0x100fe20000010000 */
[----:B------:R-:W-:Y:S02]  /*6100*/  PRMT R7, R197, 0x7632, R7 ;  /* 0x00007632c5077816 */ /* 0x000fe40000000007 */
[----:B------:R-:W-:Y:S01]  /*6110*/  PRMT R6, R165, 0x7632, R6 ;  /* 0x00007632a5067816 */ /* 0x000fe20000000006 */
[----:B------:R-:W-:Y:S01]  /*6120*/  FADD.FTZ R194, R170, R194 ;  /* 0x000000c2aac27221 */ /* 0x000fe20000010000 */
[----:B------:R-:W-:Y:S02]  /*6130*/  SHF.L.U32 R7, R7, 0x10, RZ ;  /* 0x0000001007077819 */ /* 0x000fe400000006ff */
[----:B------:R-:W-:-:S05]  /*6140*/  SHF.L.U32 R6, R6, 0x10, RZ ;  /* 0x0000001006067819 */ /* 0x000fca00000006ff */
[----:B------:R-:W-:Y:S01]  /*6150*/  FADD.FTZ R6, R7, R6 ;  /* 0x0000000607067221 */ /* 0x000fe20000010000 */
[----:B------:R-:W-:-:S04]  /*6160*/  IMAD.U32 R7, R198, 0x10000, RZ ;  /* 0x00010000c6077824 */ /* 0x000fc800078e00ff */
[--C-:B------:R-:W-:Y:S01]  /*6170*/  FADD.FTZ R193, R193, R7.reuse ;  /* 0x00000007c1c17221 */ /* 0x100fe20000010000 */
[----:B------:R-:W-:-:S04]  /*6180*/  PRMT R7, R166, 0x7632, R7 ;  /* 0x00007632a6077816 */ /* 0x000fc80000000007 */
        /* <DEDUP_REMOVED lines=16> */
.L_x_12267:
[----:B0----5:R-:W-:Y:S01]  /*6290*/  SHF.L.U32 R6, R164, 0x10, RZ ;  /* 0x00000010a4067819 */ /* 0x021fe200000006ff */
        /* <DEDUP_REMOVED lines=32> */
.L_x_12266:
[----:B------:R-:W-:Y:S05]  /*64a0*/  @!P2 BRA `(.L_x_12269) ;  /* 0x000000000054a947 */ /* 0x000fea0003800000 */
[C---:B-----5:R-:W-:Y:S01]  /*64b0*/  PRMT R4, R196.reuse, 0x7632, R4 ;  /* 0x00007632c4047816 */ /* 0x060fe20000000004 */
[----:B------:R-:W-:Y:S01]  /*64c0*/  IMAD.U32 R192, R196, 0x10000, RZ ;  /* 0x00010000c4c07824 */ /* 0x000fe200078e00ff */
[----:B0-----:R-:W-:Y:S02]  /*64d0*/  PRMT R7, R197, 0x7632, R7 ;  /* 0x00007632c5077816 */ /* 0x001fe40000000007 */
        /* <DEDUP_REMOVED lines=18> */
.L_x_12269:
[C---:B-----5:R-:W-:Y:S01]  /*6600*/  PRMT R4, R196.reuse, 0x7632, R4 ;  /* 0x00007632c4047816 */ /* 0x060fe20000000004 */
[----:B------:R-:W-:Y:S01]  /*6610*/  IMAD.U32 R192, R196, 0x10000, RZ ;  /* 0x00010000c4c07824 */ /* 0x000fe200078e00ff */
[----:B0-----:R-:W-:Y:S02]  /*6620*/  PRMT R6, R197, 0x7632, R6 ;  /* 0x00007632c5067816 */ /* 0x001fe40000000006 */
        /* <DEDUP_REMOVED lines=9> */
.L_x_12268:
[----:B------:R-:W0:Y:S02]  /*66c0*/  LDC.64 R6, c[0x0][0x3a8] ;  /* 0x0000ea00ff067b82 */ /* 0x000e240000000a00 */
[----:B0-----:R-:W-:-:S04]  /*66d0*/  IMAD.WIDE.U32 R6, R2, 0x20, R6 ;  /* 0x0000002002067825 */ /* 0x001fc800078e0006 */
[----:B------:R-:W-:Y:S01]  /*66e0*/  VIADD R2, R2, 0x80 ;  /* 0x0000008002027836 */ /* 0x000fe20000000000 */
[----:B------:R2:W-:Y:S04]  /*66f0*/  STG.E.128 desc[UR6][R6.64], R192 ;  /* 0x000000c006007986 */ /* 0x0005e8000c101d06 */
[----:B------:R2:W-:Y:S02]  /*6700*/  STG.E.128 desc[UR6][R6.64+0x10], R196 ;  /* 0x000010c406007986 */ /* 0x0005e4000c101d06 */
.L_x_12265:
[----:B------:R-:W-:Y:S05]  /*6710*/  BSYNC.RECONVERGENT B0 ;  /* 0x0000000000007941 */ /* 0x000fea0003800200 */
.L_x_12264:
        /* <DEDUP_REMOVED lines=8> */
[----:B012---:R-:W0:Y:S02]  /*67a0*/  @P0 LDC.64 R6, c[0x0][0x398] ;  /* 0x0000e600ff060b82 */ /* 0x007e240000000a00 */
[----:B0-----:R-:W-:-:S05]  /*67b0*/  @P0 IMAD.WIDE.U32 R6, R2, 0x10, R6 ;  /* 0x0000001002060825 */ /* 0x001fca00078e0006 */
[----:B------:R0:W5:Y:S02]  /*67c0*/  @P0 LDG.E.128 R164, desc[UR6][R6.64] ;  /* 0x0000000606a40981 */ /* 0x000164000c1e1d00 */
[----:B0-----:R-:W0:Y:S02]  /*67d0*/  @P3 LDC.64 R6, c[0x0][0x3a0] ;  /* 0x0000e800ff063b82 */ /* 0x001e240000000a00 */
[----:B0-----:R-:W-:-:S05]  /*67e0*/  @P3 IMAD.WIDE.U32 R6, R2, 0x20, R6 ;  /* 0x0000002002063825 */ /* 0x001fca00078e0006 */
[----:B------:R-:W5:Y:S04]  /*67f0*/  @P3 LDG.E.128 R168, desc[UR6][R6.64] ;  /* 0x0000000606a83981 */ /* 0x000f68000c1e1d00 */
[----:B------:R3:W5:Y:S02]  /*6800*/  @P3 LDG.E.128 R172, desc[UR6][R6.64+0x10] ;  /* 0x0000100606ac3981 */ /* 0x000764000c1e1d00 */
[----:B---3--:R-:W-:-:S05]  /*6810*/  IMAD.WIDE.U32 R6, R2, 0x10, R200 ;  /* 0x0000001002067825 */ /* 0x008fca00078e00c8 */
[----:B------:R0:W5:Y:S01]  /*6820*/  LDG.E.128 R204, desc[UR6][R6.64] ;  /* 0x0000000606cc7981 */ /* 0x000162000c1e1d00 */
[----:B------:R-:W-:Y:S05]  /*6830*/  @!P0 BRA `(.L_x_12272) ;  /* 0x00000004002c8947 */ /* 0x000fea0003800000 */
[----:B------:R-:W-:Y:S05]  /*6840*/  @!P3 BRA `(.L_x_12273) ;  /* 0x0000000000a4b947 */ /* 0x000fea0003800000 */
[----:B-----5:R-:W-:Y:S02]  /*6850*/  SHF.L.U32 R4, R204, 0x10, RZ ;  /* 0x00000010cc047819 */ /* 0x020fe400000006ff */
[----:B0-----:R-:W-:Y:S02]  /*6860*/  SHF.L.U32 R6, R164, 0x10, RZ ;  /* 0x00000010a4067819 */ /* 0x001fe400000006ff */
[----:B------:R-:W-:Y:S02]  /*6870*/  SHF.L.U32 R7, R165, 0x10, RZ ;  /* 0x00000010a5077819 */ /* 0x000fe400000006ff */
[----:B------:R-:W-:Y:S01]  /*6880*/  SHF.L.U32 R201, R166, 0x10, RZ ;  /* 0x00000010a6c97819 */ /* 0x000fe200000006ff */
[----:B------:R-:W-:Y:S01]  /*6890*/  FADD.FTZ R200, R6, R4 ;  /* 0x0000000406c87221 */ /* 0x000fe20000010000 */
[----:B------:R-:W-:Y:S02]  /*68a0*/  PRMT R6, R204, 0x7632, R6 ;  /* 0x00007632cc067816 */ /* 0x000fe40000000006 */
[----:B------:R-:W-:Y:S01]  /*68b0*/  PRMT R4, R164, 0x7632, R4 ;  /* 0x00007632a4047816 */ /* 0x000fe20000000004 */
[----:B------:R-:W-:Y:S01]  /*68c0*/  FADD.FTZ R200, R168, R200 ;  /* 0x000000c8a8c87221 */ /* 0x000fe20000010000 */
[----:B------:R-:W-:-:S02]  /*68d0*/  SHF.L.U32 R6, R6, 0x10, RZ ;  /* 0x0000001006067819 */ /* 0x000fc400000006ff */
[----:B------:R-:W-:Y:S01]  /*68e0*/  PRMT R203, R206, 0x7632, R203 ;  /* 0x00007632cecb7816 */ /* 0x000fe200000000cb */
[----:B------:R-:W-:Y:S01]  /*68f0*/  IMAD.U32 R4, R4, 0x10000, RZ ;  /* 0x0001000004047824 */ /* 0x000fe200078e00ff */
[----:B------:R-:W-:Y:S02]  /*6900*/  SHF.L.U32 R204, R167, 0x10, RZ ;  /* 0x00000010a7cc7819 */ /* 0x000fe400000006ff */
[----:B------:R-:W-:Y:S01]  /*6910*/  SHF.L.U32 R203, R203, 0x10, RZ ;  /* 0x00000010cbcb7819 */ /* 0x000fe200000006ff */
[----:B------:R-:W-:Y:S01]  /*6920*/  FADD.FTZ R4, R6, R4 ;  /* 0x0000000406047221 */ /* 0x000fe20000010000 */
[----:B------:R-:W-:-:S05]  /*6930*/  SHF.L.U32 R6, R205, 0x10, RZ ;  /* 0x00000010cd067819 */ /* 0x000fca00000006ff */
[--C-:B------:R-:W-:Y:S01]  /*6940*/  FADD.FTZ R202, R7, R6.reuse ;  /* 0x0000000607ca7221 */ /* 0x100fe20000010000 */
[----:B------:R-:W-:Y:S02]  /*6950*/  PRMT R7, R205, 0x7632, R7 ;  /* 0x00007632cd077816 */ /* 0x000fe40000000007 */
[----:B------:R-:W-:Y:S01]  /*6960*/  PRMT R6, R165, 0x7632, R6 ;  /* 0x00007632a5067816 */ /* 0x000fe20000000006 */
[----:B------:R-:W-:Y:S01]  /*6970*/  FADD.FTZ R202, R170, R202 ;  /* 0x000000caaaca7221 */ /* 0x000fe20000010000 */
[----:B------:R-:W-:-:S03]  /*6980*/  SHF.L.U32 R7, R7, 0x10, RZ ;  /* 0x0000001007077819 */ /* 0x000fc600000006ff */
[----:B------:R-:W-:-:S04]  /*6990*/  IMAD.U32 R6, R6, 0x10000, RZ ;  /* 0x0001000006067824 */ /* 0x000fc800078e00ff */
[----:B------:R-:W-:Y:S01]  /*69a0*/  FADD.FTZ R6, R7, R6 ;  /* 0x0000000607067221 */ /* 0x000fe20000010000 */
[----:B------:R-:W-:-:S05]  /*69b0*/  SHF.L.U32 R7, R206, 0x10, RZ ;  /* 0x00000010ce077819 */ /* 0x000fca00000006ff */
[--C-:B------:R-:W-:Y:S01]  /*69c0*/  FADD.FTZ R201, R201, R7.reuse ;  /* 0x00000007c9c97221 */ /* 0x100fe20000010000 */
[----:B------:R-:W-:-:S05]  /*69d0*/  PRMT R7, R166, 0x7632, R7 ;  /* 0x00007632a6077816 */ /* 0x000fca0000000007 */
[----:B------:R-:W-:-:S04]  /*69e0*/  IMAD.U32 R7, R7, 0x10000, RZ ;  /* 0x0001000007077824 */ /* 0x000fc800078e00ff */
        /* <DEDUP_REMOVED lines=8> */
[----:B------:R-:W-:Y:S01]  /*6a70*/  FADD.FTZ R203, R171, R6 ;  /* 0x00000006abcb7221 */ /* 0x000fe20000010000 */
[----:B------:R-:W-:-:S04]  /*6a80*/  IMAD.U32 R204, R204, 0x10000, RZ ;  /* 0x00010000cccc7824 */ /* 0x000fc800078e00ff */
[----:B------:R-:W-:Y:S01]  /*6a90*/  FADD.FTZ R207, R207, R204 ;  /* 0x000000cccfcf7221 */ /* 0x000fe20000010000 */
[----:B------:R-:W-:Y:S01]  /*6aa0*/  FADD.FTZ R204, R172, R201 ;  /* 0x000000c9accc7221 */ /* 0x000fe20000010000 */
[----:B------:R-:W-:Y:S02]  /*6ab0*/  FADD.FTZ R201, R169, R4 ;  /* 0x00000004a9c97221 */ /* 0x000fe40000010000 */
[----:B------:R-:W-:Y:S01]  /*6ac0*/  FADD.FTZ R207, R175, R207 ;  /* 0x000000cfafcf7221 */ /* 0x000fe20000010000 */
[----:B------:R-:W-:Y:S06]  /*6ad0*/  BRA `(.L_x_12274) ;  /* 0x00000004000c7947 */ /* 0x000fec0003800000 */
.L_x_12273:
[----:B-----5:R-:W-:Y:S02]  /*6ae0*/  SHF.L.U32 R4, R204, 0x10, RZ ;  /* 0x00000010cc047819 */ /* 0x020fe400000006ff */
[----:B0-----:R-:W-:-:S05]  /*6af0*/  SHF.L.U32 R6, R164, 0x10, RZ ;  /* 0x00000010a4067819 */ /* 0x001fca00000006ff */
[----:B------:R-:W-:Y:S01]  /*6b00*/  FADD.FTZ R200, R6, R4 ;  /* 0x0000000406c87221 */ /* 0x000fe20000010000 */
[----:B------:R-:W-:Y:S02]  /*6b10*/  PRMT R6, R204, 0x7632, R6 ;  /* 0x00007632cc067816 */ /* 0x000fe40000000006 */
[----:B------:R-:W-:Y:S02]  /*6b20*/  PRMT R4, R164, 0x7632, R4 ;  /* 0x00007632a4047816 */ /* 0x000fe40000000004 */
[----:B------:R-:W-:-:S03]  /*6b30*/  SHF.L.U32 R6, R6, 0x10, RZ ;  /* 0x0000001006067819 */ /* 0x000fc600000006ff */
[----:B------:R-:W-:-:S04]  /*6b40*/  IMAD.U32 R4, R4, 0x10000, RZ ;  /* 0x0001000004047824 */ /* 0x000fc800078e00ff */
[----:B------:R-:W-:Y:S01]  /*6b50*/  FADD.FTZ R201, R6, R4 ;  /* 0x0000000406c97221 */ /* 0x000fe20000010000 */
[----:B------:R-:W-:Y:S02]  /*6b60*/  SHF.L.U32 R4, R205, 0x10, RZ ;  /* 0x00000010cd047819 */ /* 0x000fe400000006ff */
[----:B------:R-:W-:-:S05]  /*6b70*/  SHF.L.U32 R6, R165, 0x10, RZ ;  /* 0x00000010a5067819 */ /* 0x000fca00000006ff */
        /* <DEDUP_REMOVED lines=22> */
[----:B------:R-:W-:Y:S06]  /*6ce0*/  BRA `(.L_x_12274) ;  /* 0x0000000000887947 */ /* 0x000fec0003800000 */
.L_x_12272:
[----:B------:R-:W-:Y:S05]  /*6cf0*/  @!P3 BRA `(.L_x_12275) ;  /* 0x000000000054b947 */ /* 0x000fea0003800000 */
[C---:B-----5:R-:W-:Y:S01]  /*6d00*/  PRMT R4, R204.reuse, 0x7632, R4 ;  /* 0x00007632cc047816 */ /* 0x060fe20000000004 */
[----:B------:R-:W-:Y:S01]  /*6d10*/  IMAD.U32 R203, R207, 0x10000, RZ ;  /* 0x00010000cfcb7824 */ /* 0x000fe200078e00ff */
[----:B------:R-:W-:Y:S02]  /*6d20*/  SHF.L.U32 R200, R204, 0x10, RZ ;  /* 0x00000010ccc87819 */ /* 0x000fe400000006ff */
[----:B0-----:R-:W-:Y:S02]  /*6d30*/  PRMT R7, R205, 0x7632, R7 ;  /* 0x00007632cd077816 */ /* 0x001fe40000000007 */
[----:B------:R-:W-:Y:S01]  /*6d40*/  PRMT R6, R206, 0x7632, R6 ;  /* 0x00007632ce067816 */ /* 0x000fe20000000006 */
[----:B------:R-:W-:Y:S01]  /*6d50*/  FADD.FTZ R200, R168, R200 ;  /* 0x000000c8a8c87221 */ /* 0x000fe20000010000 */
[----:B------:R-:W-:Y:S02]  /*6d60*/  PRMT R204, R207, 0x7632, R204 ;  /* 0x00007632cfcc7816 */ /* 0x000fe400000000cc */
[----:B------:R-:W-:-:S02]  /*6d70*/  SHF.L.U32 R202, R205, 0x10, RZ ;  /* 0x00000010cdca7819 */ /* 0x000fc400000006ff */
        /* <DEDUP_REMOVED lines=13> */
.L_x_12275:
[----:B-----5:R-:W-:Y:S02]  /*6e50*/  PRMT R232, R207, 0x7632, R232 ;  /* 0x00007632cfe87816 */ /* 0x020fe400000000e8 */
[----:B------:R-:W-:Y:S02]  /*6e60*/  PRMT R4, R204, 0x7632, R4 ;  /* 0x00007632cc047816 */ /* 0x000fe40000000004 */
[----:B0-----:R-:W-:Y:S02]  /*6e70*/  PRMT R6, R205, 0x7632, R6 ;  /* 0x00007632cd067816 */ /* 0x001fe40000000006 */
[----:B------:R-:W-:Y:S02]  /*6e80*/  PRMT R7, R206, 0x7632, R7 ;  /* 0x00007632ce077816 */ /* 0x000fe40000000007 */
[----:B------:R-:W-:Y:S02]  /*6e90*/  SHF.L.U32 R200, R204, 0x10, RZ ;  /* 0x00000010ccc87819 */ /* 0x000fe400000006ff */
[----:B------:R-:W-:Y:S01]  /*6ea0*/  SHF.L.U32 R204, R206, 0x10, RZ ;  /* 0x00000010cecc7819 */ /* 0x000fe200000006ff */
[----:B------:R-:W-:Y:S01]  /*6eb0*/  IMAD.U32 R206, R207, 0x10000, RZ ;  /* 0x00010000cfce7824 */ /* 0x000fe200078e00ff */
[----:B------:R-:W-:Y:S01]  /*6ec0*/  SHF.L.U32 R202, R205, 0x10, RZ ;  /* 0x00000010cdca7819 */ /* 0x000fe200000006ff */
[----:B------:R-:W-:Y:S01]  /*6ed0*/  IMAD.U32 R207, R232, 0x10000, RZ ;  /* 0x00010000e8cf7824 */ /* 0x000fe200078e00ff */
[----:B------:R-:W-:-:S02]  /*6ee0*/  SHF.L.U32 R201, R4, 0x10, RZ ;  /* 0x0000001004c97819 */ /* 0x000fc400000006ff */
[----:B------:R-:W-:Y:S02]  /*6ef0*/  SHF.L.U32 R203, R6, 0x10, RZ ;  /* 0x0000001006cb7819 */ /* 0x000fe400000006ff */
[----:B------:R-:W-:-:S07]  /*6f00*/  SHF.L.U32 R205, R7, 0x10, RZ ;  /* 0x0000001007cd7819 */ /* 0x000fce00000006ff */
.L_x_12274:
[----:B------:R-:W0:Y:S02]  /*6f10*/  LDC.64 R6, c[0x0][0x3a8] ;  /* 0x0000ea00ff067b82 */ /* 0x000e240000000a00 */
[C---:B0-----:R-:W-:Y:S01]  /*6f20*/  IMAD.WIDE.U32 R6, R2.reuse, 0x20, R6 ;  /* 0x0000002002067825 */ /* 0x041fe200078e0006 */
[----:B------:R-:W-:-:S04]  /*6f30*/  IADD3 R2, PT, PT, R2, 0x80, RZ ;  /* 0x0000008002027810 */ /* 0x000fc80007ffe0ff */
[----:B------:R3:W-:Y:S04]  /*6f40*/  STG.E.128 desc[UR6][R6.64], R200 ;  /* 0x000000c806007986 */ /* 0x0007e8000c101d06 */
[----:B------:R3:W-:Y:S02]  /*6f50*/  STG.E.128 desc[UR6][R6.64+0x10], R204 ;  /* 0x000010cc06007986 */ /* 0x0007e4000c101d06 */
.L_x_12271:
[----:B------:R-:W-:Y:S05]  /*6f60*/  BSYNC.RECONVERGENT B0 ;  /* 0x0000000000007941 */ /* 0x000fea0003800200 */
.L_x_12270:
        /* <DEDUP_REMOVED lines=8> */
[----:B0123--:R-:W0:Y:S02]  /*6ff0*/  @P0 LDC.64 R6, c[0x0][0x398] ;  /* 0x0000e600ff060b82 */ /* 0x00fe240000000a00 */
[----:B0-----:R-:W-:-:S05]  /*7000*/  @P0 IMAD.WIDE.U32 R6, R2, 0x10, R6 ;  /* 0x0000001002060825 */ /* 0x001fca00078e0006 */
[----:B------:R0:W5:Y:S02]  /*7010*/  @P0 LDG.E.128 R164, desc[UR6][R6.64] ;  /* 0x0000000606a40981 */ /* 0x000164000c1e1d00 */
[----:B0-----:R-:W0:Y:S02]  /*7020*/  @P4 LDC.64 R6, c[0x0][0x3a0] ;  /* 0x0000e800ff064b82 */ /* 0x001e240000000a00 */
[----:B0-----:R-:W-:-:S05]  /*7030*/  @P4 IMAD.WIDE.U32 R6, R2, 0x20, R6 ;  /* 0x0000002002064825 */ /* 0x001fca00078e0006 */
[----:B------:R-:W5:Y:S04]  /*7040*/  @P4 LDG.E.128 R168, desc[UR6][R6.64] ;  /* 0x0000000606a84981 */ /* 0x000f68000c1e1d00 */
[----:B------:R4:W5:Y:S02]  /*7050*/  @P4 LDG.E.128 R172, desc[UR6][R6.64+0x10] ;  /* 0x0000100606ac4981 */ /* 0x000964000c1e1d00 */
[----:B----4-:R-:W-:-:S05]  /*7060*/  IMAD.WIDE.U32 R6, R2, 0x10, R208 ;  /* 0x0000001002067825 */ /* 0x010fca00078e00d0 */
        /* <DEDUP_REMOVED lines=13> */
[----:B------:R-:W-:-:S02]  /*7140*/  SHF.L.U32 R4, R4, 0x10, RZ ;  /* 0x0000001004047819 */ /* 0x000fc400000006ff */
[----:B------:R-:W-:Y:S01]  /*7150*/  SHF.L.U32 R212, R167, 0x10, RZ ;  /* 0x00000010a7d47819 */ /* 0x000fe200000006ff */
[----:B------:R-:W-:Y:S02]  /*7160*/  IMAD.U32 R211, R211, 0x10000, RZ ;  /* 0x00010000d3d37824 */ /* 0x000fe400078e00ff */
[----:B------:R-:W-:Y:S01]  /*7170*/  FADD.FTZ R4, R6, R4 ;  /* 0x0000000406047221 */ /* 0x000fe20000010000 */
[----:B------:R-:W-:-:S05]  /*7180*/  SHF.L.U32 R6, R213, 0x10, RZ ;  /* 0x00000010d5067819 */ /* 0x000fca00000006ff */
        /* <DEDUP_REMOVED lines=26> */
.L_x_12279:
[----:B-----5:R-:W-:Y:S02]  /*7330*/  SHF.L.U32 R4, R212, 0x10, RZ ;  /* 0x00000010d4047819 */ /* 0x020fe400000006ff */
[----:B0-----:R-:W-:-:S05]  /*7340*/  SHF.L.U32 R6, R164, 0x10, RZ ;  /* 0x00000010a4067819 */ /* 0x001fca00000006ff */
[----:B------:R-:W-:Y:S01]  /*7350*/  FADD.FTZ R208, R6, R4 ;  /* 0x0000000406d07221 */ /* 0x000fe20000010000 */
[----:B------:R-:W-:Y:S02]  /*7360*/  PRMT R6, R212, 0x7632, R6 ;  /* 0x00007632d4067816 */ /* 0x000fe40000000006 */
[----:B------:R-:W-:-:S03]  /*7370*/  PRMT R4, R164, 0x7632, R4 ;  /* 0x00007632a4047816 */ /* 0x000fc60000000004 */
[----:B------:R-:W-:Y:S01]  /*7380*/  IMAD.U32 R6, R6, 0x10000, RZ ;  /* 0x0001000006067824 */ /* 0x000fe200078e00ff */
[----:B------:R-:W-:-:S05]  /*7390*/  SHF.L.U32 R4, R4, 0x10, RZ ;  /* 0x0000001004047819 */ /* 0x000fca00000006ff */
[----:B------:R-:W-:Y:S01]  /*73a0*/  FADD.FTZ R209, R6, R4 ;  /* 0x0000000406d17221 */ /* 0x000fe20000010000 */
[----:B------:R-:W-:Y:S02]  /*73b0*/  SHF.L.U32 R4, R213, 0x10, RZ ;  /* 0x00000010d5047819 */ /* 0x000fe400000006ff */
[----:B------:R-:W-:-:S05]  /*73c0*/  SHF.L.U32 R6, R165, 0x10, RZ ;  /* 0x00000010a5067819 */ /* 0x000fca00000006ff */
        /* <DEDUP_REMOVED lines=23> */
.L_x_12278:
[----:B------:R-:W-:Y:S05]  /*7540*/  @!P4 BRA `(.L_x_12281) ;  /* 0x000000000054c947 */ /* 0x000fea0003800000 */
[----:B-----5:R-:W-:Y:S01]  /*7550*/  PRMT R4, R212, 0x7632, R4 ;  /* 0x00007632d4047816 */ /* 0x020fe20000000004 */
[----:B------:R-:W-:Y:S01]  /*7560*/  IMAD.U32 R209, R214, 0x10000, RZ ;  /* 0x00010000d6d17824 */ /* 0x000fe200078e00ff */
[----:B------:R-:W-:Y:S02]  /*7570*/  SHF.L.U32 R208, R212, 0x10, RZ ;  /* 0x00000010d4d07819 */ /* 0x000fe400000006ff */
        /* <DEDUP_REMOVED lines=18> */
.L_x_12281:
[----:B0----5:R-:W-:Y:S02]  /*76a0*/  PRMT R7, R214, 0x7632, R7 ;  /* 0x00007632d6077816 */ /* 0x021fe40000000007 */
        /* <DEDUP_REMOVED lines=10> */
[----:B------:R-:W-:-:S07]  /*7750*/  SHF.L.U32 R215, R232, 0x10, RZ ;  /* 0x00000010e8d77819 */ /* 0x000fce00000006ff */
.L_x_12280:
[----:B------:R-:W0:Y:S02]  /*7760*/  LDC.64 R6, c[0x0][0x3a8] ;  /* 0x0000ea00ff067b82 */ /* 0x000e240000000a00 */
[C---:B0-----:R-:W-:Y:S01]  /*7770*/  IMAD.WIDE.U32 R6, R2.reuse, 0x20, R6 ;  /* 0x0000002002067825 */ /* 0x041fe200078e0006 */
[----:B------:R-:W-:-:S04]  /*7780*/  IADD3 R2, PT, PT, R2, 0x80, RZ ;  /* 0x0000008002027810 */ /* 0x000fc80007ffe0ff */
[----:B------:R4:W-:Y:S04]  /*7790*/  STG.E.128 desc[UR6][R6.64], R208 ;  /* 0x000000d006007986 */ /* 0x0009e8000c101d06 */
[----:B------:R4:W-:Y:S02]  /*77a0*/  STG.E.128 desc[UR6][R6.64+0x10], R212 ;  /* 0x000010d406007986 */ /* 0x0009e4000c101d06 */
.L_x_12277:
[----:B------:R-:W-:Y:S05]  /*77b0*/  BSYNC.RECONVERGENT B0 ;  /* 0x0000000000007941 */ /* 0x000fea0003800200 */
.L_x_12276:
        /* <DEDUP_REMOVED lines=8> */
[----:B01234-:R-:W0:Y:S02]  /*7840*/  @P0 LDC.64 R6, c[0x0][0x398] ;  /* 0x0000e600ff060b82 */ /* 0x01fe240000000a00 */
[----:B0-----:R-:W-:-:S05]  /*7850*/  @P0 IMAD.WIDE.U32 R6, R2, 0x10, R6 ;  /* 0x0000001002060825 */ /* 0x001fca00078e0006 */
[----:B------:R0:W5:Y:S02]  /*7860*/  @P0 LDG.E.128 R164, desc[UR6][R6.64] ;  /* 0x0000000606a40981 */ /* 0x000164000c1e1d00 */
[----:B0-----:R-:W0:Y:S02]  /*7870*/  @P5 LDC.64 R6, c[0x0][0x3a0] ;  /* 0x0000e800ff065b82 */ /* 0x001e240000000a00 */
[----:B0-----:R-:W-:-:S05]  /*7880*/  @P5 IMAD.WIDE.U32 R6, R2, 0x20, R6 ;  /* 0x0000002002065825 */ /* 0x001fca00078e0006 */
[----:B------:R-:W5:Y:S04]  /*7890*/  @P5 LDG.E.128 R168, desc[UR6][R6.64] ;  /* 0x0000000606a85981 */ /* 0x000f68000c1e1d00 */
[----:B------:R0:W5:Y:S02]  /*78a0*/  @P5 LDG.E.128 R172, desc[UR6][R6.64+0x10] ;  /* 0x0000100606ac5981 */ /* 0x000164000c1e1d00 */
[----:B0-----:R-:W-:-:S05]  /*78b0*/  IMAD.WIDE.U32 R6, R2, 0x10, R216 ;  /* 0x0000001002067825 */ /* 0x001fca00078e00d8 */
        /* <DEDUP_REMOVED lines=44> */
.L_x_12285:
        /* <DEDUP_REMOVED lines=33> */
.L_x_12284:
        /* <DEDUP_REMOVED lines=22> */
.L_x_12287:
        /* <DEDUP_REMOVED lines=12> */
.L_x_12286:
[----:B------:R-:W0:Y:S02]  /*7fb0*/  LDC.64 R6, c[0x0][0x3a8] ;  /* 0x0000ea00ff067b82 */ /* 0x000e240000000a00 */
[C---:B0-----:R-:W-:Y:S01]  /*7fc0*/  IMAD.WIDE.U32 R6, R2.reuse, 0x20, R6 ;  /* 0x0000002002067825 */ /* 0x041fe200078e0006 */
[----:B------:R-:W-:-:S04]  /*7fd0*/  IADD3 R2, PT, PT, R2, 0x80, RZ ;  /* 0x0000008002027810 */ /* 0x000fc80007ffe0ff */
[----:B------:R0:W-:Y:S04]  /*7fe0*/  STG.E.128 desc[UR6][R6.64], R216 ;  /* 0x000000d806007986 */ /* 0x0001e8000c101d06 */
[----:B------:R0:W-:Y:S02]  /*7ff0*/  STG.E.128 desc[UR6][R6.64+0x10], R220 ;  /* 0x000010dc06007986 */ /* 0x0001e4000c101d06 */
.L_x_12283:
[----:B------:R-:W-:Y:S05]  /*8000*/  BSYNC.RECONVERGENT B0 ;  /* 0x0000000000007941 */ /* 0x000fea0003800200 */
.L_x_12282:
        /* <DEDUP_REMOVED lines=60> */
.L_x_12291:
        /* <DEDUP_REMOVED lines=33> */
.L_x_12290:
        /* <DEDUP_REMOVED lines=22> */
.L_x_12293:
        /* <DEDUP_REMOVED lines=12> */
.L_x_12292:
[----:B------:R-:W0:Y:S02]  /*8800*/  LDC.64 R6, c[0x0][0x3a8] ;  /* 0x0000ea00ff067b82 */ /* 0x000e240000000a00 */
[----:B0-----:R-:W-:-:S05]  /*8810*/  IMAD.WIDE.U32 R6, R2, 0x20, R6 ;  /* 0x0000002002067825 */ /* 0x001fca00078e0006 */
[----:B------:R0:W-:Y:S04]  /*8820*/  STG.E.128 desc[UR6][R6.64], R224 ;  /* 0x000000e006007986 */ /* 0x0001e8000c101d06 */
[----:B------:R0:W-:Y:S02]  /*8830*/  STG.E.128 desc[UR6][R6.64+0x10], R228 ;  /* 0x000010e406007986 */ /* 0x0001e4000c101d06 */
.L_x_12289:
[----:B------:R-:W-:Y:S05]  /*8840*/  BSYNC.RECONVERGENT B0 ;  /* 0x0000000000007941 */ /* 0x000fea0003800200 */
.L_x_12288:
[----:B------:R-:W-:Y:S01]  /*8850*/  FADD.FTZ R2, RZ, R176 ;  /* 0x000000b0ff027221 */ /* 0x000fe20000010000 */
[----:B01234-:R-:W2:Y:S01]  /*8860*/  LDL R6, [R1+0xd4] ;  /* 0x0000d40001067983 */ /* 0x01fea20000100800 */
[C---:B------:R-:W-:Y:S01]  /*8870*/  ISETP.GE.U32.AND P0, PT, R0.reuse, 0x80, PT ;  /* 0x000000800000780c */ /* 0x040fe20003f06070 */
[----:B------:R-:W-:Y:S01]  /*8880*/  BSSY.RECONVERGENT B0, `(.L_x_12294) ;  /* 0x00000d7000007945 */ /* 0x000fe20003800200 */
[----:B------:R-:W-:Y:S01]  /*8890*/  FADD.FTZ R2, R177, R2 ;  /* 0x00000002b1027221 */ /* 0x000fe20000010000 */
[----:B------:R-:W-:Y:S01]  /*88a0*/  ISETP.GT.U32.AND P6, PT, R0, 0xff, PT ;  /* 0x000000ff0000780c */ /* 0x000fe20003fc4070 */
[----:B------:R-:W0:Y:S01]  /*88b0*/  S2R R232, SR_TID.X ;  /* 0x0000000000e87919 */ /* 0x000e220000002100 */
[----:B------:R-:W-:Y:S01]  /*88c0*/  LOP3.LUT R3, R3, 0xffffffbf, RZ, 0xc0, !PT ;  /* 0xffffffbf03037812 */ /* 0x000fe200078ec0ff */
[----:B------:R-:W-:-:S03]  /*88d0*/  FADD.FTZ R2, R178, R2 ;  /* 0x00000002b2027221 */ /* 0x000fc60000010000 */
[----:B------:R-:W-:Y:S01]  /*88e0*/  @P1 LOP3.LUT R3, R3, 0x40, RZ, 0xfc, !PT ;  /* 0x0000004003031812 */ /* 0x000fe200078efcff */
        /* <DEDUP_REMOVED lines=70> */
[----:B--2---:R-:W-:-:S04]  /*8d50*/  FMUL.FTZ R6, R6, R2 ;  /* 0x0000000206067220 */ /* 0x004fc80000410000 */
        /* <DEDUP_REMOVED lines=137> */
.L_x_12295:
[----:B------:R-:W-:Y:S05]  /*95f0*/  BSYNC.RECONVERGENT B0 ;  /* 0x0000000000007941 */ /* 0x000fea0003800200 */
.L_x_12294:
        /* <DEDUP_REMOVED lines=10> */
[----:B------:R-:W-:-:S04]  /*96a0*/  SHF.L.U32 R6, R232, 0x3, RZ ;  /* 0x00000003e8067819 */ /* 0x000fc800000006ff */
[----:B------:R-:W-:Y:S01]  /*96b0*/  LOP3.LUT R6, R6, 0xf8, RZ, 0xc0, !PT ;  /* 0x000000f806067812 */ /* 0x000fe200078ec0ff */
[----:B-1----:R-:W-:-:S04]  /*96c0*/  ULEA UR4, UR5, UR4, 0x18 ;  /* 0x0000000405047291 */ /* 0x002fc8000f8ec0ff */
[----:B------:R-:W-:-:S09]  /*96d0*/  @UP1 UIADD3 UR4, UPT, UPT, UR4, 0x20, URZ ;  /* 0x0000002004041890 */ /* 0x000fd2000fffe0ff */
[----:B0-----:R-:W1:Y:S03]  /*96e0*/  LDS.64 R6, [R6+UR4] ;  /* 0x0000000406067984 */ /* 0x001e660008000a00 */
.L_x_12297:
[----:B------:R-:W-:Y:S05]  /*96f0*/  BSYNC.RECONVERGENT B0 ;  /* 0x0000000000007941 */ /* 0x000fea0003800200 */
.L_x_12296:
[----:B-1----:R-:W0:Y:S01]  /*9700*/  SHFL.DOWN PT, R4, R6, 0x2, 0x1f ;  /* 0x08401f0006047f89 */ /* 0x002e2200000e0000 */
[----:B-----5:R-:W-:Y:S01]  /*9710*/  I2FP.F32.S32 R233, R2 ;  /* 0x0000000200e97245 */ /* 0x020fe20000201400 */
[----:B------:R-:W-:Y:S01]  /*9720*/  BSSY.RECONVERGENT B0, `(.L_x_12298) ;  /* 0x000008e000007945 */ /* 0x000fe20003800200 */
[----:B------:R-:W-:Y:S01]  /*9730*/  LOP3.LUT R3, R3, 0xffffffbf, RZ, 0xc0, !PT ;  /* 0xffffffbf03037812 */ /* 0x000fe200078ec0ff */
[----:B------:R-:W1:Y:S03]  /*9740*/  SHFL.DOWN PT, R232, R2, 0x2, 0x1f ;  /* 0x08401f0002e87f89 */ /* 0x000e6600000e0000 */
[----:B------:R-:W-:Y:S02]  /*9750*/  @P1 LOP3.LUT R3, R3, 0x40, RZ, 0xfc, !PT ;  /* 0x0000004003031812 */ /* 0x000fe400078efcff */
[----:B------:R-:W-:Y:S01]  /*9760*/  ISETP.NE.AND P1, PT, RZ, UR12, PT ;  /* 0x0000000cff007c0c */ /* 0x000fe2000bf25270 */
[----:B0-----:R-:W-:Y:S01]  /*9770*/  FADD.FTZ R234, -R4, R6 ;  /* 0x0000000604ea7221 */ /* 0x001fe20000010100 */
[----:B-1----:R-:W-:-:S03]  /*9780*/  I2FP.F32.S32 R235, R232 ;  /* 0x000000e800eb7245 */ /* 0x002fc60000201400 */
[----:B------:R-:W-:Y:S01]  /*9790*/  FMUL.FTZ R234, R234, R234 ;  /* 0x000000eaeaea7220 */ /* 0x000fe20000410000 */
[----:B------:R-:W-:Y:S01]  /*97a0*/  IADD3 R2, PT, PT, R232, R2, RZ ;  /* 0x00000002e8027210 */ /* 0x000fe20007ffe0ff */
[----:B------:R-:W-:Y:S02]  /*97b0*/  FMUL.FTZ R4, R4, R235 ;  /* 0x000000eb04047220 */ /* 0x000fe40000410000 */
[----:B------:R-:W-:Y:S02]  /*97c0*/  FMUL.FTZ R232, R234, R233 ;  /* 0x000000e9eae87220 */ /* 0x000fe40000410000 */
[----:B------:R-:W-:Y:S01]  /*97d0*/  FFMA.FTZ R233, R233, R6, R4 ;  /* 0x00000006e9e97223 */ /* 0x000fe20000010004 */
[----:B------:R-:W-:Y:S01]  /*97e0*/  I2FP.F32.S32 R4, R2 ;  /* 0x0000000200047245 */ /* 0x000fe20000201400 */
[----:B------:R-:W0:Y:S01]  /*97f0*/  SHFL.DOWN PT, R6, R7, 0x2, 0x1f ;  /* 0x08401f0007067f89 */ /* 0x000e2200000e0000 */
[----:B------:R-:W-:Y:S01]  /*9800*/  FMUL.FTZ R232, R232, R235 ;  /* 0x000000ebe8e87220 */ /* 0x000fe20000410000 */
[----:B0-----:R-:W-:-:S02]  /*9810*/  FADD.FTZ R6, R6, R7 ;  /* 0x0000000706067221 */ /* 0x001fc40000010000 */
[----:B------:R-:W0:Y:S02]  /*9820*/  MUFU.RCP R7, R4 ;  /* 0x0000000400077308 */ /* 0x000e240000001000 */
[C---:B0-----:R-:W-:Y:S01]  /*9830*/  FFMA.FTZ R6, R7.reuse, R232, R6 ;  /* 0x000000e807067223 */ /* 0x041fe20000010006 */
[----:B------:R-:W-:Y:S02]  /*9840*/  FMUL.FTZ R232, R7, R233 ;  /* 0x000000e907e87220 */ /* 0x000fe40000410000 */
[----:B------:R-:W0:Y:S04]  /*9850*/  SHFL.DOWN PT, R7, R2, 0x1, 0x1f ;  /* 0x08201f0002077f89 */ /* 0x000e2800000e0000 */
[----:B------:R-:W1:Y:S01]  /*9860*/  SHFL.DOWN PT, R233, R232, 0x1, 0x1f ;  /* 0x08201f00e8e97f89 */ /* 0x000e6200000e0000 */
[----:B0-----:R-:W-:-:S02]  /*9870*/  IADD3 R2, PT, PT, R2, R7, RZ ;  /* 0x0000000702027210 */ /* 0x001fc40007ffe0ff */
[----:B------:R-:W-:Y:S01]  /*9880*/  I2FP.F32.S32 R235, R7 ;  /* 0x0000000700eb7245 */ /* 0x000fe20000201400 */
[----:B-1----:R-:W-:Y:S01]  /*9890*/  FADD.FTZ R234, R232, -R233 ;  /* 0x800000e9e8ea7221 */ /* 0x002fe20000010000 */
[----:B------:R-:W-:-:S03]  /*98a0*/  I2FP.F32.S32 R2, R2 ;  /* 0x0000000200027245 */ /* 0x000fc60000201400 */
[----:B------:R-:W-:Y:S01]  /*98b0*/  FMUL.FTZ R233, R233, R235 ;  /* 0x000000ebe9e97220 */ /* 0x000fe20000410000 */
[----:B------:R-:W-:-:S03]  /*98c0*/  FMUL.FTZ R234, R234, R234 ;  /* 0x000000eaeaea7220 */ /* 0x000fc60000410000 */
[C---:B------:R-:W-:Y:S01]  /*98d0*/  FFMA.FTZ R232, R4.reuse, R232, R233 ;  /* 0x000000e804e87223 */ /* 0x040fe200000100e9 */
[----:B------:R-:W-:Y:S01]  /*98e0*/  FMUL.FTZ R7, R4, R234 ;  /* 0x000000ea04077220 */ /* 0x000fe20000410000 */
[----:B------:R-:W0:Y:S01]  /*98f0*/  MUFU.RCP R2, R2 ;  /* 0x0000000200027308 */ /* 0x000e220000001000 */
[----:B------:R-:W1:Y:S01]  /*9900*/  S2R R234, SR_TID.X ;  /* 0x0000000000ea7919 */ /* 0x000e620000002100 */
[----:B------:R-:W2:Y:S01]  /*9910*/  LDC R233, c[0x0][0x448] ;  /* 0x00011200ffe97b82 */ /* 0x000ea20000000800 */
[----:B------:R-:W-:Y:S01]  /*9920*/  FMUL.FTZ R7, R7, R235 ;  /* 0x000000eb07077220 */ /* 0x000fe20000410000 */
[----:B------:R-:W3:Y:S02]  /*9930*/  SHFL.DOWN PT, R4, R6, 0x1, 0x1f ;  /* 0x08201f0006047f89 */ /* 0x000ee400000e0000 */
[----:B---3--:R-:W-:Y:S01]  /*9940*/  FADD.FTZ R4, R6, R4 ;  /* 0x0000000406047221 */ /* 0x008fe20000010000 */
[----:B-1----:R-:W-:-:S03]  /*9950*/  ISETP.NE.AND P6, PT, R234, RZ, PT ;  /* 0x000000ffea00720c */ /* 0x002fc60003fc5270 */
[C---:B0-----:R-:W-:Y:S01]  /*9960*/  FFMA.FTZ R4, R2.reuse, R7, R4 ;  /* 0x0000000702047223 */ /* 0x041fe20000010004 */
[----:B------:R-:W-:-:S05]  /*9970*/  FMUL.FTZ R2, R2, R232 ;  /* 0x000000e802027220 */ /* 0x000fca0000410000 */
[----:B------:R-:W2:Y:S04]  /*9980*/  SHFL.IDX PT, R4, R4, RZ, 0x1f ;  /* 0x00001fff04047589 */ /* 0x000ea800000e0000 */
[----:B------:R-:W0:Y:S01]  /*9990*/  SHFL.IDX PT, R2, R2, RZ, 0x1f ;  /* 0x00001fff02027589 */ /* 0x000e2200000e0000 */
[----:B------:R-:W1:Y:S01]  /*99a0*/  @!P6 LDC.64 R6, c[0x0][0x3c0] ;  /* 0x0000f000ff06eb82 */ /* 0x000e620000000a00 */
[----:B--2---:R-:W-:Y:S01]  /*99b0*/  FFMA.FTZ R4, R4, UR13, R233 ;  /* 0x0000000d04047c23 */ /* 0x004fe200080100e9 */
[----:B-1----:R-:W-:-:S05]  /*99c0*/  @!P6 IMAD.WIDE R6, R252, 0x4, R6 ;  /* 0x00000004fc06e825 */ /* 0x002fca00078e0206 */
[----:B0-----:R0:W-:Y:S02]  /*99d0*/  @!P6 STG.E desc[UR6][R6.64], R2 ;  /* 0x000000020600e986 */ /* 0x0011e4000c101906 */
        /* <DEDUP_REMOVED lines=11> */
[----:B------:R-:W2:Y:S04]  /*9a90*/  LDL R233, [R1+0xc4] ;  /* 0x0000c40001e97983 */ /* 0x000ea80000100800 */
[----:B------:R-:W3:Y:S04]  /*9aa0*/  LDL R235, [R1+0xb0] ;  /* 0x0000b00001eb7983 */ /* 0x000ee80000100800 */
[----:B------:R-:W4:Y:S04]  /*9ab0*/  LDL R234, [R1+0xb4] ;  /* 0x0000b40001ea7983 */ /* 0x000f280000100800 */
[----:B------:R1:W-:Y:S04]  /*9ac0*/  STL [R1+0xe8], R10 ;  /* 0x0000e80a01007387 */ /* 0x0003e80000100800 */
[----:B-1----:R-:W3:Y:S01]  /*9ad0*/  LDL R10, [R1+0xc0] ;  /* 0x0000c000010a7983 */ /* 0x002ee20000100800 */
[--C-:B0-----:R-:W-:Y:S01]  /*9ae0*/  FADD.FTZ R7, R176, -R2.reuse ;  /* 0x80000002b0077221 */ /* 0x101fe20000010000 */
[----:B------:R-:W-:-:S02]  /*9af0*/  FADD.FTZ R6, R177, -R2 ;  /* 0x80000002b1067221 */ /* 0x000fc40000010000 */
[----:B------:R0:W-:Y:S02]  /*9b00*/  STL [R1+0xe4], R9 ;  /* 0x0000e40901007387 */ /* 0x0001e40000100800 */
[C---:B------:R-:W-:Y:S02]  /*9b10*/  FMUL.FTZ R232, R4.reuse, R6 ;  /* 0x0000000604e87220 */ /* 0x040fe40000410000 */
[----:B------:R-:W-:Y:S04]  /*9b20*/  STL [R1+0xe0], R8 ;  /* 0x0000e00801007387 */ /* 0x000fe80000100800 */
[----:B------:R-:W-:Y:S04]  /*9b30*/  STL [R1+0xdc], R3 ;  /* 0x0000dc0301007387 */ /* 0x000fe80000100800 */
[----:B------:R1:W-:Y:S04]  /*9b40*/  STL [R1+0xd8], R0 ;  /* 0x0000d80001007387 */ /* 0x0003e80000100800 */
[----:B0-----:R-:W4:Y:S01]  /*9b50*/  LDL R9, [R1+0xbc] ;  /* 0x0000bc0001097983 */ /* 0x001f220000100800 */
[----:B-1----:R-:W-:Y:S01]  /*9b60*/  FMUL.FTZ R0, R4, R7 ;  /* 0x0000000704007220 */ /* 0x002fe20000410000 */
[----:B--2---:R-:W-:Y:S01]  /*9b70*/  FFMA.FTZ R7, R232, R233, R81 ;  /* 0x000000e9e8077223 */ /* 0x004fe20000010051 */
[----:B------:R-:W-:-:S04]  /*9b80*/  FADD.FTZ R233, R181, -R2 ;  /* 0x80000002b5e97221 */ /* 0x000fc80000010000 */
[----:B------:R-:W-:Y:S02]  /*9b90*/  FMUL.FTZ R8, R4, R233 ;  /* 0x000000e904087220 */ /* 0x000fe40000410000 */
[----:B------:R-:W2:Y:S01]  /*9ba0*/  LDL R233, [R1+0xc8] ;  /* 0x0000c80001e97983 */ /* 0x000ea20000100800 */
[----:B---3--:R-:W-:-:S05]  /*9bb0*/  FFMA.FTZ R6, R0, R10, R80 ;  /* 0x0000000a00067223 */ /* 0x008fca0000010050 */
[----:B------:R-:W-:Y:S01]  /*9bc0*/  F2FP.BF16.F32.PACK_AB R232, R7, R6 ;  /* 0x0000000607e8723e */ /* 0x000fe200000010ff */
[----:B------:R-:W-:-:S04]  /*9bd0*/  FADD.FTZ R6, R180, -R2 ;  /* 0x80000002b4067221 */ /* 0x000fc80000010000 */
[----:B------:R-:W-:Y:S02]  /*9be0*/  FMUL.FTZ R10, R4, R6 ;  /* 0x00000006040a7220 */ /* 0x000fe40000410000 */
[----:B------:R-:W3:Y:S01]  /*9bf0*/  LDL R6, [R1+0xcc] ;  /* 0x0000cc0001067983 */ /* 0x000ee20000100800 */
[----:B----4-:R-:W-:Y:S01]  /*9c00*/  FFMA.FTZ R234, R8, R234, R77 ;  /* 0x000000ea08ea7223 */ /* 0x010fe2000001004d */
[----:B------:R-:W-:-:S05]  /*9c10*/  FFMA.FTZ R235, R10, R235, R76 ;  /* 0x000000eb0aeb7223 */ /* 0x000fca000001004c */
[----:B------:R-:W-:Y:S02]  /*9c20*/  F2FP.BF16.F32.PACK_AB R234, R234, R235 ;  /* 0x000000ebeaea723e */ /* 0x000fe400000010ff */
[----:B------:R-:W4:Y:S01]  /*9c30*/  LDL R235, [R1+0xb8] ;  /* 0x0000b80001eb7983 */ /* 0x000f220000100800 */
[----:B------:R-:W-:-:S04]  /*9c40*/  FADD.FTZ R7, R179, -R2 ;  /* 0x80000002b3077221 */ /* 0x000fc80000010000 */
[----:B------:R-:W-:Y:S01]  /*9c50*/  FMUL.FTZ R3, R4, R7 ;  /* 0x0000000704037220 */ /* 0x000fe20000410000 */
[----:B------:R-:W-:-:S04]  /*9c60*/  FADD.FTZ R7, R178, -R2 ;  /* 0x80000002b2077221 */ /* 0x000fc80000010000 */
[----:B------:R-:W-:-:S04]  /*9c70*/  FMUL.FTZ R7, R4, R7 ;  /* 0x0000000704077220 */ /* 0x000fc80000410000 */
[----:B--2---:R-:W-:Y:S01]  /*9c80*/  FFMA.FTZ R7, R7, R233, R82 ;  /* 0x000000e907077223 */ /* 0x004fe20000010052 */
[----:B---3--:R-:W-:Y:S02]  /*9c90*/  FFMA.FTZ R6, R3, R6, R83 ;  /* 0x0000000603067223 */ /* 0x008fe40000010053 */
[----:B------:R-:W2:Y:S03]  /*9ca0*/  LDL R3, [R1+0xa4] ;  /* 0x0000a40001037983 */ /* 0x000ea60000100800 */
[----:B------:R-:W-:Y:S01]  /*9cb0*/  F2FP.BF16.F32.PACK_AB R233, R6, R7 ;  /* 0x0000000706e9723e */ /* 0x000fe200000010ff */
[--C-:B------:R-:W-:Y:S01]  /*9cc0*/  FADD.FTZ R6, R182, -R2.reuse ;  /* 0x80000002b6067221 */ /* 0x100fe20000010000 */
[----:B------:R-:W-:-:S03]  /*9cd0*/  FADD.FTZ R7, R183, -R2 ;  /* 0x80000002b7077221 */ /* 0x000fc60000010000 */
[C---:B------:R-:W-:Y:S01]  /*9ce0*/  FMUL.FTZ R10, R4.reuse, R6 ;  /* 0x00000006040a7220 */ /* 0x040fe20000410000 */
[----:B------:R-:W-:-:S03]  /*9cf0*/  FMUL.FTZ R8, R4, R7 ;  /* 0x0000000704087220 */ /* 0x000fc60000410000 */
[----:B----4-:R-:W-:Y:S01]  /*9d00*/  FFMA.FTZ R7, R10, R235, R78 ;  /* 0x000000eb0a077223 */ /* 0x010fe2000001004e */
[----:B------:R-:W-:Y:S01]  /*9d10*/  FFMA.FTZ R6, R8, R9, R79 ;  /* 0x0000000908067223 */ /* 0x000fe2000001004f */
[----:B------:R-:W3:Y:S04]  /*9d20*/  LDL R10, [R1+0x90] ;  /* 0x00009000010a7983 */ /* 0x000ee80000100800 */
[----:B------:R-:W-:Y:S01]  /*9d30*/  F2FP.BF16.F32.PACK_AB R235, R6, R7 ;  /* 0x0000000706eb723e */ /* 0x000fe200000010ff */
[----:B------:R-:W4:Y:S01]  /*9d40*/  LDL R9, [R1+0x94] ;  /* 0x0000940001097983 */ /* 0x000f220000100800 */
[----:B------:R-:W0:Y:S03]  /*9d50*/  LDC.64 R6, c[0x0][0x428] ;  /* 0x00010a00ff067b82 */ /* 0x000e260000000a00 */
[----:B------:R-:W4:Y:S01]  /*9d60*/  LDL R8, [R1+0xac] ;  /* 0x0000ac0001087983 */ /* 0x000f220000100800 */
[----:B0-----:R-:W-:-:S05]  /*9d70*/  IMAD.WIDE.U32 R6, R5, 0x10, R6 ;  /* 0x0000001005067825 */ /* 0x001fca00078e0006 */
[----:B------:R0:W-:Y:S04]  /*9d80*/  STG.E.128 desc[UR6][R6.64], R232 ;  /* 0x000000e806007986 */ /* 0x0001e8000c101d06 */
[----:B0-----:R-:W2:Y:S04]  /*9d90*/  LDL R234, [R1+0x98] ;  /* 0x0000980001ea7983 */ /* 0x001ea80000100800 */
[----:B------:R-:W3:Y:S04]  /*9da0*/  LDL R235, [R1+0x9c] ;  /* 0x00009c0001eb7983 */ /* 0x000ee80000100800 */
[----:B------:R-:W4:Y:S04]  /*9db0*/  LDL R232, [R1+0xa0] ;  /* 0x0000a00001e87983 */ /* 0x000f280000100800 */
[----:B------:R-:W4:Y:S01]  /*9dc0*/  LDL R233, [R1+0xa8] ;  /* 0x0000a80001e97983 */ /* 0x000f220000100800 */
[--C-:B------:R-:W-:Y:S01]  /*9dd0*/  FADD.FTZ R7, R182, -R2.reuse ;  /* 0x80000002b6077221 */ /* 0x100fe20000010000 */
[----:B------:R-:W-:-:S03]  /*9de0*/  FADD.FTZ R6, R183, -R2 ;  /* 0x80000002b7067221 */ /* 0x000fc60000010000 */
[C---:B------:R-:W-:Y:S01]  /*9df0*/  FMUL.FTZ R7, R4.reuse, R7 ;  /* 0x0000000704077220 */ /* 0x040fe20000410000 */
[----:B------:R-:W-:-:S03]  /*9e00*/  FMUL.FTZ R6, R4, R6 ;  /* 0x0000000604067220 */ /* 0x000fc60000410000 */
[----:B--2---:R-:W-:Y:S01]  /*9e10*/  FFMA.FTZ R7, R7, R234, R126 ;  /* 0x000000ea07077223 */ /* 0x004fe2000001007e */
[----:B------:R-:W-:Y:S01]  /*9e20*/  FADD.FTZ R234, R178, -R2 ;  /* 0x80000002b2ea7221 */ /* 0x000fe20000010000 */
[----:B---3--:R-:W-:-:S03]  /*9e30*/  FFMA.FTZ R6, R6, R235, R127 ;  /* 0x000000eb06067223 */ /* 0x008fc6000001007f */
[----:B------:R-:W-:Y:S01]  /*9e40*/  FMUL.FTZ R234, R4, R234 ;  /* 0x000000ea04ea7220 */ /* 0x000fe20000410000 */
[----:B----4-:R-:W-:Y:S01]  /*9e50*/  FFMA.FTZ R0, R0, R232, R128 ;  /* 0x000000e800007223 */ /* 0x010fe20000010080 */
[----:B------:R-:W-:Y:S01]  /*9e60*/  FADD.FTZ R232, R177, -R2 ;  /* 0x80000002b1e87221 */ /* 0x000fe20000010000 */
[----:B------:R-:W-:Y:S01]  /*9e70*/  F2FP.BF16.F32.PACK_AB R235, R6, R7 ;  /* 0x0000000706eb723e */ /* 0x000fe200000010ff */
[----:B------:R-:W-:Y:S01]  /*9e80*/  FFMA.FTZ R233, R234, R233, R130 ;  /* 0x000000e9eae97223 */ /* 0x000fe20000010082 */
[--C-:B------:R-:W-:Y:S01]  /*9e90*/  FADD.FTZ R234, R180, -R2.reuse ;  /* 0x80000002b4ea7221 */ /* 0x100fe20000010000 */
[--C-:B------:R-:W-:Y:S01]  /*9ea0*/  FADD.FTZ R6, R181, -R2.reuse ;  /* 0x80000002b5067221 */ /* 0x100fe20000010000 */
[----:B------:R-:W-:Y:S01]  /*9eb0*/  FADD.FTZ R7, R179, -R2 ;  /* 0x80000002b3077221 */ /* 0x000fe20000010000 */
[C---:B------:R-:W-:Y:S01]  /*9ec0*/  FMUL.FTZ R232, R4.reuse, R232 ;  /* 0x000000e804e87220 */ /* 0x040fe20000410000 */
[C---:B------:R-:W-:Y:S01]  /*9ed0*/  FMUL.FTZ R234, R4.reuse, R234 ;  /* 0x000000ea04ea7220 */ /* 0x040fe20000410000 */
[C---:B------:R-:W-:Y:S01]  /*9ee0*/  FMUL.FTZ R6, R4.reuse, R6 ;  /* 0x0000000604067220 */ /* 0x040fe20000410000 */
[----:B------:R-:W-:Y:S01]  /*9ef0*/  FMUL.FTZ R7, R4, R7 ;  /* 0x0000000704077220 */ /* 0x000fe20000410000 */
[----:B------:R-:W-:Y:S01]  /*9f00*/  FFMA.FTZ R232, R232, R3, R129 ;  /* 0x00000003e8e87223 */ /* 0x000fe20000010081 */
[----:B------:R-:W-:Y:S01]  /*9f10*/  FFMA.FTZ R234, R234, R10, R124 ;  /* 0x0000000aeaea7223 */ /* 0x000fe2000001007c */
[----:B------:R-:W-:Y:S01]  /*9f20*/  FFMA.FTZ R6, R6, R9, R125 ;  /* 0x0000000906067223 */ /* 0x000fe2000001007d */
[----:B------:R1:W5:Y:S01]  /*9f30*/  LDL.LU R10, [R1+0xe8] ;  /* 0x0000e800010a7983 */ /* 0x0003620000300800 */
[----:B------:R-:W-:Y:S01]  /*9f40*/  FFMA.FTZ R7, R7, R8, R131 ;  /* 0x0000000807077223 */ /* 0x000fe20000010083 */
[----:B------:R-:W-:-:S02]  /*9f50*/  F2FP.BF16.F32.PACK_AB R232, R232, R0 ;  /* 0x00000000e8e8723e */ /* 0x000fc400000010ff */
[----:B------:R1:W5:Y:S04]  /*9f60*/  LDL.LU R9, [R1+0xe4] ;  /* 0x0000e40001097983 */ /* 0x0003680000300800 */
[----:B------:R1:W5:Y:S04]  /*9f70*/  LDL.LU R8, [R1+0xe0] ;  /* 0x0000e00001087983 */ /* 0x0003680000300800 */
[----:B------:R1:W5:Y:S04]  /*9f80*/  LDL.LU R3, [R1+0xdc] ;  /* 0x0000dc0001037983 */ /* 0x0003680000300800 */
[----:B------:R1:W5:Y:S01]  /*9f90*/  LDL.LU R0, [R1+0xd8] ;  /* 0x0000d80001007983 */ /* 0x0003620000300800 */
[----:B------:R-:W-:-:S02]  /*9fa0*/  F2FP.BF16.F32.PACK_AB R234, R6, R234 ;  /* 0x000000ea06ea723e */ /* 0x000fc400000010ff */
[----:B------:R-:W-:Y:S02]  /*9fb0*/  F2FP.BF16.F32.PACK_AB R233, R7, R233 ;  /* 0x000000e907e9723e */ /* 0x000fe400000010ff */
[----:B------:R-:W0:Y:S02]  /*9fc0*/  LDC.64 R6, c[0x0][0x430] ;  /* 0x00010c00ff067b82 */ /* 0x000e240000000a00 */
[----:B0-----:R-:W-:-:S05]  /*9fd0*/  IMAD.WIDE.U32 R6, R5, 0x10, R6 ;  /* 0x0000001005067825 */ /* 0x001fca00078e0006 */
[----:B------:R1:W-:Y:S01]  /*9fe0*/  STG.E.128 desc[UR6][R6.64], R232 ;  /* 0x000000e806007986 */ /* 0x0003e2000c101d06 */
[----:B------:R-:W-:-:S07]  /*9ff0*/  VIADD R5, R5, 0x80 ;  /* 0x0000008005057836 */ /* 0x000fce0000000000 */
.L_x_12299:
[----:B------:R-:W-:Y:S05]  /*a000*/  BSYNC.RECONVERGENT B0 ;  /* 0x0000000000007941 */ /* 0x000fea0003800200 */
.L_x_12298:
[----:B-----5:R-:W-:Y:S01]  /*a010*/  ISETP.GE.U32.AND P6, PT, R0, 0x100, PT ;  /* 0x000001000000780c */ /* 0x020fe20003fc6070 */
[----:B------:R-:W-:-:S12]  /*a020*/  BSSY.RECONVERGENT B0, `(.L_x_12300) ;  /* 0x0000059000007945 */ /* 0x000fd80003800200 */
[----:B------:R-:W-:Y:S05]  /*a030*/  @!P6 BRA `(.L_x_12301) ;  /* 0x00000004005ce947 */ /* 0x000fea0003800000 */
[----:B-1----:R-:W2:Y:S04]  /*a040*/  LDL R233, [R1+0x84] ;  /* 0x0000840001e97983 */ /* 0x002ea80000100800 */
        /* <DEDUP_REMOVED lines=85> */
[----:B------:R-:W-:-:S07]  /*a5a0*/  IADD3 R5, PT, PT, R5, 0x80, RZ ;  /* 0x0000008005057810 */ /* 0x000fce0007ffe0ff */
.L_x_12301:
[----:B------:R-:W-:Y:S05]  /*a5b0*/  BSYNC.RECONVERGENT B0 ;  /* 0x0000000000007941 */ /* 0x000fea0003800200 */
.L_x_12300:
[----:B------:R-:W-:Y:S04]  /*a5c0*/  BSSY.RECONVERGENT B0, `(.L_x_12302) ;  /* 0x0000059000007945 */ /* 0x000fe80003800200 */
[----:B------:R-:W-:Y:S05]  /*a5d0*/  @!P1 BRA `(.L_x_12303) ;  /* 0x00000004005c9947 */ /* 0x000fea0003800000 */
[----:B-12---:R-:W2:Y:S04]  /*a5e0*/  LDL R233, [R1+0x44] ;  /* 0x0000440001e97983 */ /* 0x006ea80000100800 */
[----:B------:R-:W3:Y:S04]  /*a5f0*/  LDL R235, [R1+0x30] ;  /* 0x0000300001eb7983 */ /* 0x000ee80000100800 */
[----:B------:R-:W4:Y:S04]  /*a600*/  LDL R234, [R1+0x34] ;  /* 0x0000340001ea7983 */ /* 0x000f280000100800 */
[----:B-----5:R1:W-:Y:S04]  /*a610*/  STL [R1+0xe8], R10 ;  /* 0x0000e80a01007387 */ /* 0x0203e80000100800 */
        /* <DEDUP_REMOVED lines=83> */
.L_x_12303:
[----:B------:R-:W-:Y:S05]  /*ab50*/  BSYNC.RECONVERGENT B0 ;  /* 0x0000000000007941 */ /* 0x000fea0003800200 */
.L_x_12302:
[----:B------:R-:W-:Y:S04]  /*ab60*/  BSSY.RECONVERGENT B0, `(.L_x_12304) ;  /* 0x0000047000007945 */ /* 0x000fe80003800200 */
[----:B------:R-:W-:Y:S05]  /*ab70*/  @!P2 BRA `(.L_x_12305) ;  /* 0x000000040014a947 */ /* 0x000fea0003800000 */
[----:B-123--:R-:W2:Y:S04]  /*ab80*/  LDL R233, [R1+0x4] ;  /* 0x0000040001e97983 */ /* 0x00eea80000100800 */
[----:B------:R-:W3:Y:S01]  /*ab90*/  LDL R234, [R1] ;  /* 0x0000000001ea7983 */ /* 0x000ee20000100800 */
[--C-:B0-----:R-:W-:Y:S01]  /*aba0*/  FADD.FTZ R6, R201, -R2.reuse ;  /* 0x80000002c9067221 */ /* 0x101fe20000010000 */
[----:B------:R-:W-:Y:S02]  /*abb0*/  FADD.FTZ R7, R200, -R2 ;  /* 0x80000002c8077221 */ /* 0x000fe40000010000 */
[----:B-----5:R0:W-:Y:S01]  /*abc0*/  STL [R1+0xdc], R3 ;  /* 0x0000dc0301007387 */ /* 0x0201e20000100800 */
[----:B------:R-:W-:-:S03]  /*abd0*/  FMUL.FTZ R232, R4, R6 ;  /* 0x0000000604e87220 */ /* 0x000fc60000410000 */
[----:B0-----:R-:W4:Y:S04]  /*abe0*/  LDL R3, [R1+0x8] ;  /* 0x0000080001037983 */ /* 0x001f280000100800 */
[----:B------:R0:W-:Y:S02]  /*abf0*/  STL [R1+0xd8], R0 ;  /* 0x0000d80001007387 */ /* 0x0001e40000100800 */
[----:B0-----:R-:W-:Y:S01]  /*ac00*/  FMUL.FTZ R0, R4, R7 ;  /* 0x0000000704007220 */ /* 0x001fe20000410000 */
[----:B--2---:R-:W-:Y:S01]  /*ac10*/  FFMA.FTZ R7, R232, R233, R57 ;  /* 0x000000e9e8077223 */ /* 0x004fe20000010039 */
[----:B------:R-:W-:Y:S02]  /*ac20*/  FADD.FTZ R233, R205, -R2 ;  /* 0x80000002cde97221 */ /* 0x000fe40000010000 */
[----:B---3--:R-:W-:-:S02]  /*ac30*/  FFMA.FTZ R6, R0, R234, R56 ;  /* 0x000000ea00067223 */ /* 0x008fc40000010038 */
[----:B------:R-:W-:Y:S02]  /*ac40*/  FMUL.FTZ R234, R4, R233 ;  /* 0x000000e904ea7220 */ /* 0x000fe40000410000 */
[----:B------:R-:W2:Y:S01]  /*ac50*/  LDL R233, [R1+0xc] ;  /* 0x00000c0001e97983 */ /* 0x000ea20000100800 */
[----:B------:R-:W-:Y:S01]  /*ac60*/  F2FP.BF16.F32.PACK_AB R232, R7, R6 ;  /* 0x0000000607e8723e */ /* 0x000fe200000010ff */
[--C-:B------:R-:W-:Y:S01]  /*ac70*/  FADD.FTZ R6, R204, -R2.reuse ;  /* 0x80000002cc067221 */ /* 0x100fe20000010000 */
[----:B------:R-:W-:-:S03]  /*ac80*/  FADD.FTZ R7, R202, -R2 ;  /* 0x80000002ca077221 */ /* 0x000fc60000010000 */
[C---:B------:R-:W-:Y:S01]  /*ac90*/  FMUL.FTZ R235, R4.reuse, R6 ;  /* 0x0000000604eb7220 */ /* 0x040fe20000410000 */
[----:B------:R-:W-:Y:S01]  /*aca0*/  FADD.FTZ R6, R203, -R2 ;  /* 0x80000002cb067221 */ /* 0x000fe20000010000 */
[----:B------:R-:W-:-:S03]  /*acb0*/  FMUL.FTZ R7, R4, R7 ;  /* 0x0000000704077220 */ /* 0x000fc60000410000 */
[----:B------:R-:W-:Y:S01]  /*acc0*/  FMUL.FTZ R6, R4, R6 ;  /* 0x0000000604067220 */ /* 0x000fe20000410000 */
[----:B----4-:R-:W-:Y:S01]  /*acd0*/  FFMA.FTZ R7, R7, R3, R58 ;  /* 0x0000000307077223 */ /* 0x010fe2000001003a */
[----:B------:R-:W-:Y:S01]  /*ace0*/  FFMA.FTZ R235, R235, R248, R52 ;  /* 0x000000f8ebeb7223 */ /* 0x000fe20000010034 */
[----:B------:R-:W-:Y:S01]  /*acf0*/  FFMA.FTZ R234, R234, R249, R53 ;  /* 0x000000f9eaea7223 */ /* 0x000fe20000010035 */
[----:B------:R-:W-:Y:S01]  /*ad00*/  FFMA.FTZ R0, R0, R244, R104 ;  /* 0x000000f400007223 */ /* 0x000fe20000010068 */
[----:B------:R4:W5:Y:S03]  /*ad10*/  LDL.LU R3, [R1+0xdc] ;  /* 0x0000dc0001037983 */ /* 0x0009660000300800 */
[----:B------:R-:W-:Y:S01]  /*ad20*/  F2FP.BF16.F32.PACK_AB R234, R234, R235 ;  /* 0x000000ebeaea723e */ /* 0x000fe200000010ff */
[----:B--2---:R-:W-:-:S05]  /*ad30*/  FFMA.FTZ R6, R6, R233, R59 ;  /* 0x000000e906067223 */ /* 0x004fca000001003b */
[----:B------:R-:W-:Y:S01]  /*ad40*/  F2FP.BF16.F32.PACK_AB R233, R6, R7 ;  /* 0x0000000706e9723e */ /* 0x000fe200000010ff */
[--C-:B------:R-:W-:Y:S01]  /*ad50*/  FADD.FTZ R6, R206, -R2.reuse ;  /* 0x80000002ce067221 */ /* 0x100fe20000010000 */
[----:B------:R-:W-:-:S03]  /*ad60*/  FADD.FTZ R7, R207, -R2 ;  /* 0x80000002cf077221 */ /* 0x000fc60000010000 */
[C---:B------:R-:W-:Y:S01]  /*ad70*/  FMUL.FTZ R6, R4.reuse, R6 ;  /* 0x0000000604067220 */ /* 0x040fe20000410000 */
[----:B------:R-:W-:-:S03]  /*ad80*/  FMUL.FTZ R235, R4, R7 ;  /* 0x0000000704eb7220 */ /* 0x000fc60000410000 */
[----:B------:R-:W-:Y:S01]  /*ad90*/  FFMA.FTZ R7, R6, R250, R54 ;  /* 0x000000fa06077223 */ /* 0x000fe20000010036 */
[----:B------:R-:W-:-:S05]  /*ada0*/  FFMA.FTZ R6, R235, R251, R55 ;  /* 0x000000fbeb067223 */ /* 0x000fca0000010037 */
[----:B------:R-:W-:Y:S02]  /*adb0*/  F2FP.BF16.F32.PACK_AB R235, R6, R7 ;  /* 0x0000000706eb723e */ /* 0x000fe400000010ff */
[----:B------:R-:W0:Y:S02]  /*adc0*/  LDC.64 R6, c[0x0][0x428] ;  /* 0x00010a00ff067b82 */ /* 0x000e240000000a00 */
[----:B0-----:R-:W-:-:S05]  /*add0*/  IMAD.WIDE.U32 R6, R5, 0x10, R6 ;  /* 0x0000001005067825 */ /* 0x001fca00078e0006 */
[----:B------:R0:W-:Y:S02]  /*ade0*/  STG.E.128 desc[UR6][R6.64], R232 ;  /* 0x000000e806007986 */ /* 0x0001e4000c101d06 */
[----:B0-----:R-:W-:-:S04]  /*adf0*/  FADD.FTZ R232, R201, -R2 ;  /* 0x80000002c9e87221 */ /* 0x001fc80000010000 */
[----:B------:R-:W-:-:S04]  /*ae00*/  FMUL.FTZ R232, R4, R232 ;  /* 0x000000e804e87220 */ /* 0x000fc80000410000 */
[----:B------:R-:W-:-:S05]  /*ae10*/  FFMA.FTZ R232, R232, R245, R105 ;  /* 0x000000f5e8e87223 */ /* 0x000fca0000010069 */
[----:B------:R-:W-:Y:S02]  /*ae20*/  F2FP.BF16.F32.PACK_AB R232, R232, R0 ;  /* 0x00000000e8e8723e */ /* 0x000fe400000010ff */
[----:B------:R4:W5:Y:S01]  /*ae30*/  LDL.LU R0, [R1+0xd8] ;  /* 0x0000d80001007983 */ /* 0x0009620000300800 */
[--C-:B------:R-:W-:Y:S01]  /*ae40*/  FADD.FTZ R7, R206, -R2.reuse ;  /* 0x80000002ce077221 */ /* 0x100fe20000010000 */
[--C-:B------:R-:W-:Y:S01]  /*ae50*/  FADD.FTZ R6, R207, -R2.reuse ;  /* 0x80000002cf067221 */ /* 0x100fe20000010000 */
[----:B------:R-:W-:Y:S02]  /*ae60*/  FADD.FTZ R234, R202, -R2 ;  /* 0x80000002caea7221 */ /* 0x000fe40000010000 */
[C---:B------:R-:W-:Y:S01]  /*ae70*/  FMUL.FTZ R7, R4.reuse, R7 ;  /* 0x0000000704077220 */ /* 0x040fe20000410000 */
[C---:B------:R-:W-:Y:S01]  /*ae80*/  FMUL.FTZ R6, R4.reuse, R6 ;  /* 0x0000000604067220 */ /* 0x040fe20000410000 */
[----:B------:R-:W-:Y:S02]  /*ae90*/  FMUL.FTZ R234, R4, R234 ;  /* 0x000000ea04ea7220 */ /* 0x000fe40000410000 */
[----:B------:R-:W-:Y:S01]  /*aea0*/  FFMA.FTZ R7, R7, R242, R102 ;  /* 0x000000f207077223 */ /* 0x000fe20000010066 */
[----:B------:R-:W-:Y:S01]  /*aeb0*/  FFMA.FTZ R6, R6, R243, R103 ;  /* 0x000000f306067223 */ /* 0x000fe20000010067 */
[----:B------:R-:W-:Y:S01]  /*aec0*/  FFMA.FTZ R233, R234, R246, R106 ;  /* 0x000000f6eae97223 */ /* 0x000fe2000001006a */
[----:B------:R-:W-:-:S03]  /*aed0*/  FADD.FTZ R234, R204, -R2 ;  /* 0x80000002ccea7221 */ /* 0x000fc60000010000 */
[----:B------:R-:W-:Y:S01]  /*aee0*/  F2FP.BF16.F32.PACK_AB R235, R6, R7 ;  /* 0x0000000706eb723e */ /* 0x000fe200000010ff */
[--C-:B------:R-:W-:Y:S01]  /*aef0*/  FADD.FTZ R7, R203, -R2.reuse ;  /* 0x80000002cb077221 */ /* 0x100fe20000010000 */
[----:B------:R-:W-:Y:S01]  /*af00*/  FADD.FTZ R6, R205, -R2 ;  /* 0x80000002cd067221 */ /* 0x000fe20000010000 */
[C---:B------:R-:W-:Y:S02]  /*af10*/  FMUL.FTZ R234, R4.reuse, R234 ;  /* 0x000000ea04ea7220 */ /* 0x040fe40000410000 */
[C---:B------:R-:W-:Y:S01]  /*af20*/  FMUL.FTZ R7, R4.reuse, R7 ;  /* 0x0000000704077220 */ /* 0x040fe20000410000 */
[----:B------:R-:W-:Y:S01]  /*af30*/  FMUL.FTZ R6, R4, R6 ;  /* 0x0000000604067220 */ /* 0x000fe20000410000 */
[----:B------:R-:W-:Y:S02]  /*af40*/  FFMA.FTZ R234, R234, R240, R100 ;  /* 0x000000f0eaea7223 */ /* 0x000fe40000010064 */
[----:B------:R-:W-:Y:S01]  /*af50*/  FFMA.FTZ R7, R7, R247, R107 ;  /* 0x000000f707077223 */ /* 0x000fe2000001006b */
[----:B------:R-:W-:-:S04]  /*af60*/  FFMA.FTZ R6, R6, R241, R101 ;  /* 0x000000f106067223 */ /* 0x000fc80000010065 */
[----:B------:R-:W-:Y:S02]  /*af70*/  F2FP.BF16.F32.PACK_AB R233, R7, R233 ;  /* 0x000000e907e9723e */ /* 0x000fe400000010ff */
[----:B------:R-:W-:Y:S02]  /*af80*/  F2FP.BF16.F32.PACK_AB R234, R6, R234 ;  /* 0x000000ea06ea723e */ /* 0x000fe400000010ff */
[----:B------:R-:W0:Y:S02]  /*af90*/  LDC.64 R6, c[0x0][0x430] ;  /* 0x00010c00ff067b82 */ /* 0x000e240000000a00 */
[----:B0-----:R-:W-:-:S05]  /*afa0*/  IMAD.WIDE.U32 R6, R5, 0x10, R6 ;  /* 0x0000001005067825 */ /* 0x001fca00078e0006 */
[----:B------:R4:W-:Y:S01]  /*afb0*/  STG.E.128 desc[UR6][R6.64], R232 ;  /* 0x000000e806007986 */ /* 0x0009e2000c101d06 */
[----:B------:R-:W-:-:S07]  /*afc0*/  IADD3 R5, PT, PT, R5, 0x80, RZ ;  /* 0x0000008005057810 */ /* 0x000fce0007ffe0ff */
.L_x_12305:
[----:B------:R-:W-:Y:S05]  /*afd0*/  BSYNC.RECONVERGENT B0 ;  /* 0x0000000000007941 */ /* 0x000fea0003800200 */
.L_x_12304:
[----:B------:R-:W-:Y:S04]  /*afe0*/  BSSY.RECONVERGENT B0, `(.L_x_12306) ;  /* 0x0000041000007945 */ /* 0x000fe80003800200 */
[----:B------:R-:W-:Y:S05]  /*aff0*/  @!P3 BRA `(.L_x_12307) ;  /* 0x0000000000fcb947 */ /* 0x000fea0003800000 */
[--C-:B01234-:R-:W-:Y:S01]  /*b000*/  FADD.FTZ R7, R208, -R2.reuse ;  /* 0x80000002d0077221 */ /* 0x11ffe20000010000 */
[--C-:B------:R-:W-:Y:S01]  /*b010*/  FADD.FTZ R6, R209, -R2.reuse ;  /* 0x80000002d1067221 */ /* 0x100fe20000010000 */
[----:B-----5:R0:W-:Y:S01]  /*b020*/  STL [R1+0xd8], R0 ;  /* 0x0000d80001007387 */ /* 0x0201e20000100800 */
[----:B------:R-:W-:Y:S02]  /*b030*/  FADD.FTZ R233, R213, -R2 ;  /* 0x80000002d5e97221 */ /* 0x000fe40000010000 */
[C---:B------:R-:W-:Y:S02]  /*b040*/  FMUL.FTZ R232, R4.reuse, R6 ;  /* 0x0000000604e87220 */ /* 0x040fe40000410000 */
[----:B------:R-:W-:-:S04]  /*b050*/  FMUL.FTZ R234, R4, R233 ;  /* 0x000000e904ea7220 */ /* 0x000fc80000410000 */
[----:B------:R-:W-:Y:S01]  /*b060*/  FFMA.FTZ R234, R234, R9, R45 ;  /* 0x00000009eaea7223 */ /* 0x000fe2000001002d */
[----:B0-----:R-:W-:Y:S01]  /*b070*/  FMUL.FTZ R0, R4, R7 ;  /* 0x0000000704007220 */ /* 0x001fe20000410000 */
[----:B------:R-:W-:-:S03]  /*b080*/  FFMA.FTZ R7, R232, R237, R49 ;  /* 0x000000ede8077223 */ /* 0x000fc60000010031 */
[C---:B------:R-:W-:Y:S01]  /*b090*/  FFMA.FTZ R6, R0.reuse, R236, R48 ;  /* 0x000000ec00067223 */ /* 0x040fe20000010030 */
[----:B------:R-:W-:-:S04]  /*b0a0*/  FFMA.FTZ R0, R0, R12, R96 ;  /* 0x0000000c00007223 */ /* 0x000fc80000010060 */
[----:B------:R-:W-:Y:S01]  /*b0b0*/  F2FP.BF16.F32.PACK_AB R232, R7, R6 ;  /* 0x0000000607e8723e */ /* 0x000fe200000010ff */
[--C-:B------:R-:W-:Y:S01]  /*b0c0*/  FADD.FTZ R6, R212, -R2.reuse ;  /* 0x80000002d4067221 */ /* 0x100fe20000010000 */
[----:B------:R-:W-:-:S03]  /*b0d0*/  FADD.FTZ R7, R210, -R2 ;  /* 0x80000002d2077221 */ /* 0x000fc60000010000 */
[C---:B------:R-:W-:Y:S01]  /*b0e0*/  FMUL.FTZ R235, R4.reuse, R6 ;  /* 0x0000000604eb7220 */ /* 0x040fe20000410000 */
[----:B------:R-:W-:Y:S01]  /*b0f0*/  FADD.FTZ R6, R211, -R2 ;  /* 0x80000002d3067221 */ /* 0x000fe20000010000 */
[C---:B------:R-:W-:Y:S02]  /*b100*/  FMUL.FTZ R7, R4.reuse, R7 ;  /* 0x0000000704077220 */ /* 0x040fe40000410000 */
[----:B------:R-:W-:Y:S01]  /*b110*/  FFMA.FTZ R235, R235, R8, R44 ;  /* 0x00000008ebeb7223 */ /* 0x000fe2000001002c */
[----:B------:R-:W-:Y:S01]  /*b120*/  FMUL.FTZ R6, R4, R6 ;  /* 0x0000000604067220 */ /* 0x000fe20000410000 */
[----:B------:R-:W-:-:S03]  /*b130*/  FFMA.FTZ R7, R7, R238, R50 ;  /* 0x000000ee07077223 */ /* 0x000fc60000010032 */
[----:B------:R-:W-:Y:S01]  /*b140*/  FFMA.FTZ R6, R6, R239, R51 ;  /* 0x000000ef06067223 */ /* 0x000fe20000010033 */
[----:B------:R-:W-:-:S04]  /*b150*/  F2FP.BF16.F32.PACK_AB R234, R234, R235 ;  /* 0x000000ebeaea723e */ /* 0x000fc800000010ff */
        /* <DEDUP_REMOVED lines=11> */
[--C-:B0-----:R-:W-:Y:S01]  /*b210*/  FADD.FTZ R232, R209, -R2.reuse ;  /* 0x80000002d1e87221 */ /* 0x101fe20000010000 */
        /* <DEDUP_REMOVED lines=11> */
[----:B------:R-:W-:Y:S01]  /*b2d0*/  FADD.FTZ R234, R212, -R2 ;  /* 0x80000002d4ea7221 */ /* 0x000fe20000010000 */
[----:B------:R-:W-:-:S02]  /*b2e0*/  F2FP.BF16.F32.PACK_AB R232, R232, R0 ;  /* 0x00000000e8e8723e */ /* 0x000fc400000010ff */
[----:B------:R0:W5:Y:S01]  /*b2f0*/  LDL.LU R0, [R1+0xd8] ;  /* 0x0000d80001007983 */ /* 0x0001620000300800 */
        /* <DEDUP_REMOVED lines=11> */
[----:B------:R-:W1:Y:S02]  /*b3b0*/  LDC.64 R6, c[0x0][0x430] ;  /* 0x00010c00ff067b82 */ /* 0x000e640000000a00 */
[----:B-1----:R-:W-:-:S05]  /*b3c0*/  IMAD.WIDE.U32 R6, R5, 0x10, R6 ;  /* 0x0000001005067825 */ /* 0x002fca00078e0006 */
[----:B------:R0:W-:Y:S01]  /*b3d0*/  STG.E.128 desc[UR6][R6.64], R232 ;  /* 0x000000e806007986 */ /* 0x0001e2000c101d06 */
[----:B------:R-:W-:-:S07]  /*b3e0*/  VIADD R5, R5, 0x80 ;  /* 0x0000008005057836 */ /* 0x000fce0000000000 */
.L_x_12307:
[----:B------:R-:W-:Y:S05]  /*b3f0*/  BSYNC.RECONVERGENT B0 ;  /* 0x0000000000007941 */ /* 0x000fea0003800200 */
.L_x_12306:
        /* <DEDUP_REMOVED lines=64> */
[----:B------:R-:W-:-:S07]  /*b800*/  IADD3 R5, PT, PT, R5, 0x80, RZ ;  /* 0x0000008005057810 */ /* 0x000fce0007ffe0ff */
.L_x_12309:
[----:B------:R-:W-:Y:S05]  /*b810*/  BSYNC.RECONVERGENT B0 ;  /* 0x0000000000007941 */ /* 0x000fea0003800200 */
.L_x_12308:
[----:B------:R-:W-:Y:S04]  /*b820*/  BSSY.RECONVERGENT B0, `(.L_x_12310) ;  /* 0x000003d000007945 */ /* 0x000fe80003800200 */
[----:B------:R-:W-:Y:S05]  /*b830*/  @!P5 BRA `(.L_x_12311) ;  /* 0x0000000000ecd947 */ /* 0x000fea0003800000 */
[----:B------:R0:W-:Y:S02]  /*b840*/  STL [R1+0xec], R11 ;  /* 0x0000ec0b01007387 */ /* 0x0001e40000100800 */
[--C-:B01234-:R-:W-:Y:S01]  /*b850*/  FADD.FTZ R7, R224, -R2.reuse ;  /* 0x80000002e0077221 */ /* 0x11ffe20000010000 */
[----:B------:R-:W-:Y:S01]  /*b860*/  FADD.FTZ R6, R225, -R2 ;  /* 0x80000002e1067221 */ /* 0x000fe20000010000 */
[----:B-----5:R-:W-:Y:S04]  /*b870*/  STL [R1+0xe8], R10 ;  /* 0x0000e80a01007387 */ /* 0x020fe80000100800 */
[----:B------:R-:W-:Y:S01]  /*b880*/  STL [R1+0xe4], R9 ;  /* 0x0000e40901007387 */ /* 0x000fe20000100800 */
[----:B------:R-:W-:-:S03]  /*b890*/  FMUL.FTZ R11, R4, R7 ;  /* 0x00000007040b7220 */ /* 0x000fc60000410000 */
[----:B------:R-:W-:Y:S04]  /*b8a0*/  STL [R1+0xe0], R8 ;  /* 0x0000e00801007387 */ /* 0x000fe80000100800 */
[----:B------:R-:W-:Y:S04]  /*b8b0*/  STL [R1+0xdc], R3 ;  /* 0x0000dc0301007387 */ /* 0x000fe80000100800 */
[----:B------:R0:W-:Y:S02]  /*b8c0*/  STL [R1+0xd8], R0 ;  /* 0x0000d80001007387 */ /* 0x0001e40000100800 */
[----:B0-----:R-:W-:Y:S01]  /*b8d0*/  FMUL.FTZ R0, R4, R6 ;  /* 0x0000000604007220 */ /* 0x001fe20000410000 */
[----:B------:R-:W-:-:S03]  /*b8e0*/  FFMA.FTZ R6, R11, R140, R152 ;  /* 0x0000008c0b067223 */ /* 0x000fc60000010098 */
[----:B------:R-:W-:-:S05]  /*b8f0*/  FFMA.FTZ R7, R0, R141, R153 ;  /* 0x0000008d00077223 */ /* 0x000fca0000010099 */
[----:B------:R-:W-:Y:S01]  /*b900*/  F2FP.BF16.F32.PACK_AB R232, R7, R6 ;  /* 0x0000000607e8723e */ /* 0x000fe200000010ff */
[--C-:B------:R-:W-:Y:S01]  /*b910*/  FADD.FTZ R7, R226, -R2.reuse ;  /* 0x80000002e2077221 */ /* 0x100fe20000010000 */
[----:B------:R-:W-:-:S03]  /*b920*/  FADD.FTZ R6, R227, -R2 ;  /* 0x80000002e3067221 */ /* 0x000fc60000010000 */
[C---:B------:R-:W-:Y:S01]  /*b930*/  FMUL.FTZ R10, R4.reuse, R7 ;  /* 0x00000007040a7220 */ /* 0x040fe20000410000 */
[----:B------:R-:W-:Y:S01]  /*b940*/  FMUL.FTZ R3, R4, R6 ;  /* 0x0000000604037220 */ /* 0x000fe20000410000 */
[--C-:B------:R-:W-:Y:S01]  /*b950*/  FADD.FTZ R6, R228, -R2.reuse ;  /* 0x80000002e4067221 */ /* 0x100fe20000010000 */
[----:B------:R-:W-:Y:S01]  /*b960*/  FADD.FTZ R7, R229, -R2 ;  /* 0x80000002e5077221 */ /* 0x000fe20000010000 */
[----:B------:R-:W-:Y:S01]  /*b970*/  FFMA.FTZ R234, R10, R142, R154 ;  /* 0x0000008e0aea7223 */ /* 0x000fe2000001009a */
[----:B------:R-:W-:Y:S01]  /*b980*/  FFMA.FTZ R233, R3, R143, R155 ;  /* 0x0000008f03e97223 */ /* 0x000fe2000001009b */
[C---:B------:R-:W-:Y:S01]  /*b990*/  FMUL.FTZ R9, R4.reuse, R6 ;  /* 0x0000000604097220 */ /* 0x040fe20000410000 */
[----:B------:R-:W-:-:S03]  /*b9a0*/  FMUL.FTZ R8, R4, R7 ;  /* 0x0000000704087220 */ /* 0x000fc60000410000 */
[----:B------:R-:W-:Y:S01]  /*b9b0*/  FFMA.FTZ R7, R9, R144, R148 ;  /* 0x0000009009077223 */ /* 0x000fe20000010094 */
        /* <DEDUP_REMOVED lines=8> */
[----:B------:R-:W-:Y:S01]  /*ba40*/  FFMA.FTZ R6, R4, R147, R151 ;  /* 0x0000009304067223 */ /* 0x000fe20000010097 */
[----:B------:R-:W-:Y:S01]  /*ba50*/  FFMA.FTZ R2, R2, R138, R158 ;  /* 0x0000008a02027223 */ /* 0x000fe2000001009e */
[----:B------:R-:W-:-:S03]  /*ba60*/  FFMA.FTZ R4, R4, R139, R159 ;  /* 0x0000008b04047223 */ /* 0x000fc6000001009f */
[----:B------:R-:W-:Y:S02]  /*ba70*/  F2FP.BF16.F32.PACK_AB R235, R6, R7 ;  /* 0x0000000706eb723e */ /* 0x000fe400000010ff */
[----:B------:R-:W0:Y:S02]  /*ba80*/  LDC.64 R6, c[0x0][0x428] ;  /* 0x00010a00ff067b82 */ /* 0x000e240000000a00 */
[----:B0-----:R-:W-:-:S05]  /*ba90*/  IMAD.WIDE.U32 R6, R5, 0x10, R6 ;  /* 0x0000001005067825 */ /* 0x001fca00078e0006 */
[----:B------:R0:W-:Y:S02]  /*baa0*/  STG.E.128 desc[UR6][R6.64], R232 ;  /* 0x000000e806007986 */ /* 0x0001e4000c101d06 */
[----:B0-----:R-:W-:Y:S01]  /*bab0*/  F2FP.BF16.F32.PACK_AB R235, R4, R2 ;  /* 0x0000000204eb723e */ /* 0x001fe200000010ff */
[----:B------:R-:W-:Y:S01]  /*bac0*/  FFMA.FTZ R233, R11, R132, R160 ;  /* 0x000000840be97223 */ /* 0x000fe200000100a0 */
[----:B------:R-:W-:Y:S01]  /*bad0*/  FFMA.FTZ R2, R10, R134, R162 ;  /* 0x000000860a027223 */ /* 0x000fe200000100a2 */
[----:B------:R0:W5:Y:S01]  /*bae0*/  LDL.LU R11, [R1+0xec] ;  /* 0x0000ec00010b7983 */ /* 0x0001620000300800 */
[----:B------:R-:W-:Y:S01]  /*baf0*/  FFMA.FTZ R4, R9, R136, R156 ;  /* 0x0000008809047223 */ /* 0x000fe2000001009c */
[----:B------:R-:W-:Y:S02]  /*bb00*/  FFMA.FTZ R6, R8, R137, R157 ;  /* 0x0000008908067223 */ /* 0x000fe4000001009d */
[----:B------:R0:W5:Y:S01]  /*bb10*/  LDL.LU R10, [R1+0xe8] ;  /* 0x0000e800010a7983 */ /* 0x0001620000300800 */
[----:B------:R-:W-:Y:S01]  /*bb20*/  FFMA.FTZ R7, R3, R135, R163 ;  /* 0x0000008703077223 */ /* 0x000fe200000100a3 */
[----:B------:R-:W-:-:S02]  /*bb30*/  FFMA.FTZ R232, R0, R133, R161 ;  /* 0x0000008500e87223 */ /* 0x000fc400000100a1 */
[----:B------:R0:W5:Y:S04]  /*bb40*/  LDL.LU R9, [R1+0xe4] ;  /* 0x0000e40001097983 */ /* 0x0001680000300800 */
[----:B------:R0:W5:Y:S04]  /*bb50*/  LDL.LU R8, [R1+0xe0] ;  /* 0x0000e00001087983 */ /* 0x0001680000300800 */
[----:B------:R0:W5:Y:S04]  /*bb60*/  LDL.LU R3, [R1+0xdc] ;  /* 0x0000dc0001037983 */ /* 0x0001680000300800 */
[----:B------:R0:W5:Y:S01]  /*bb70*/  LDL.LU R0, [R1+0xd8] ;  /* 0x0000d80001007983 */ /* 0x0001620000300800 */
[----:B------:R-:W-:-:S02]  /*bb80*/  F2FP.BF16.F32.PACK_AB R234, R6, R4 ;  /* 0x0000000406ea723e */ /* 0x000fc400000010ff */
[----:B------:R-:W-:Y:S02]  /*bb90*/  MOV R4, R233 ;  /* 0x000000e900047202 */ /* 0x000fe40000000f00 */
[----:B------:R-:W-:Y:S02]  /*bba0*/  F2FP.BF16.F32.PACK_AB R233, R7, R2 ;  /* 0x0000000207e9723e */ /* 0x000fe400000010ff */
[----:B------:R-:W1:Y:S01]  /*bbb0*/  LDC.64 R6, c[0x0][0x430] ;  /* 0x00010c00ff067b82 */ /* 0x000e620000000a00 */
[----:B------:R-:W-:Y:S01]  /*bbc0*/  F2FP.BF16.F32.PACK_AB R232, R232, R4 ;  /* 0x00000004e8e8723e */ /* 0x000fe200000010ff */
[----:B-1----:R-:W-:-:S05]  /*bbd0*/  IMAD.WIDE.U32 R4, R5, 0x10, R6 ;  /* 0x0000001005047825 */ /* 0x002fca00078e0006 */
[----:B------:R0:W-:Y:S02]  /*bbe0*/  STG.E.128 desc[UR6][R4.64], R232 ;  /* 0x000000e804007986 */ /* 0x0001e4000c101d06 */
.L_x_12311:
[----:B------:R-:W-:Y:S05]  /*bbf0*/  BSYNC.RECONVERGENT B0 ;  /* 0x0000000000007941 */ /* 0x000fea0003800200 */
.L_x_12310:
[----:B0-----:R-:W0:Y:S01]  /*bc00*/  LDC.64 R4, c[0x0][0x380] ;  /* 0x0000e000ff047b82 */ /* 0x001e220000000a00 */
[----:B------:R-:W-:Y:S01]  /*bc10*/  UPLOP3.LUT UP1, UPT, UPT, UPT, UP1, 0x40, 0x4 ;  /* 0x000000000004789c */ /* 0x000fe20003f2e810 */
[----:B0-----:R-:W-:-:S04]  /*bc20*/  IADD3 R252, PT, PT, R252, R4, RZ ;  /* 0x00000004fcfc7210 */ /* 0x001fc80007ffe0ff */
[----:B------:R-:W-:-:S13]  /*bc30*/  ISETP.GE.AND P1, PT, R252, R5, PT ;  /* 0x00000005fc00720c */ /* 0x000fda0003f26270 */
[----:B------:R-:W-:Y:S05]  /*bc40*/  @!P1 BRA `(.L_x_12312) ;  /* 0xffffff9000449947 */ /* 0x000fea000383ffff */
[----:B------:R-:W-:Y:S05]  /*bc50*/  EXIT ;  /* 0x000000000000794d */ /* 0x000fea0003800000 */
.L_x_12313:
        /* <DEDUP_REMOVED lines=10> */
.L_x_27876:


//--------------------- .text._ZN10layer_norm31ln_parallel_residual_fwd_kernelINS_13Kernel_traitsIf13__nv_bfloat16fS2_fjLj7168ELj1ELj1ELj4ELj16ENS_18Kernel_traits_baseILj7168EfS2_fS2_fjLj128EEEEELb0ELb0ELb1EEEvNS_9FwdParamsE --------------------------
	.section	.text._ZN10layer_norm31ln_parallel_residual_fwd_kernelINS_13Kernel_traitsIf13__nv_bfloat16fS2_fjLj7168ELj1ELj1ELj4ELj16ENS_18Kernel_traits_baseILj7168EfS2_fS2_fjLj128EEEEELb0ELb0ELb1EEEvNS_9FwdParamsE,"ax",@progbits
	.align	128
        .global         _ZN10layer_norm31ln_parallel_residual_fwd_kernelINS_13Kernel_traitsIf13__nv_bfloat16fS2_fjLj7168ELj1ELj1ELj4ELj16ENS_18Kernel_traits_baseILj7168EfS2_fS2_fjLj128EEEEELb0ELb0ELb1EEEvNS_9FwdParamsE
        .type           _ZN10layer_norm31ln_parallel_residual_fwd_kernelINS_13Kernel_traitsIf13__nv_bfloat16fS2_fjLj7168ELj1ELj1ELj4ELj16ENS_18Kernel_traits_baseILj7168EfS2_fS2_fjLj128EEEEELb0ELb0ELb1EEEvNS_9FwdParamsE,@function
        .size           _ZN10layer_norm31ln_parallel_residual_fwd_kernelINS_13Kernel_traitsIf13__nv_bfloat16fS2_fjLj7168ELj1ELj1ELj4ELj16ENS_18Kernel_traits_baseILj7168EfS2_fS2_fjLj128EEEEELb0ELb0ELb1EEEvNS_9FwdParamsE,(.L_x_27877 - _ZN10layer_norm31ln_parallel_residual_fwd_kernelINS_13Kernel_traitsIf13__nv_bfloat16fS2_fjLj7168ELj1ELj1ELj4ELj16ENS_18Kernel_traits_baseILj7168EfS2_fS2_fjLj128EEEEELb0ELb0ELb1EEEvNS_9FwdParamsE)
        .other          _ZN10layer_norm31ln_parallel_residual_fwd_kernelINS_13Kernel_traitsIf13__nv_bfloat16fS2_fjLj7168ELj1ELj1ELj4ELj16ENS_18Kernel_traits_baseILj7168EfS2_fS2_fjLj128EEEEELb0ELb0ELb1EEEvNS_9FwdParamsE,@"STO_CUDA_ENTRY STV_DEFAULT"
_ZN10layer_norm31ln_parallel_residual_fwd_kernelINS_13Kernel_traitsIf13__nv_bfloat16fS2_fjLj7168ELj1ELj1ELj4ELj16ENS_18Kernel_traits_baseILj7168EfS2_fS2_fjLj128EEEEELb0ELb0ELb1EEEvNS_9FwdParamsE:
.text._ZN10layer_norm31ln_parallel_residual_fwd_kernelINS_13Kernel_traitsIf13__nv_bfloat16fS2_fjLj7168ELj1ELj1ELj4ELj16ENS_18Kernel_traits_baseILj7168EfS2_fS2_fjLj128EEEEELb0ELb0ELb1EEEvNS_9FwdParamsE:
        /* <DEDUP_REMOVED lines=9> */
[----:B------:R1:W-:Y:S01]  /*0090*/  STL [R1+0xc4], RZ ;  /* 0x0000c4ff01007387 */ /* 0x0003e20000100800 */
[----:B------:R-:W2:Y:S01]  /*00a0*/  LDCU.64 UR4, c[0x0][0x440] ;  /* 0x00008800ff0477ac */ /* 0x000ea20008000a00 */
[----:B------:R-:W-:Y:S02]  /*00b0*/  CS2R R238, SRZ ;  /* 0x0000000000ee7805 */ /* 0x000fe4000001ff00 */
[----:B------:R-:W-:Y:S01]  /*00c0*/  CS2R R236, SRZ ;  /* 0x0000000000ec7805 */ /* 0x000fe2000001ff00 */
[----:B------:R1:W-:Y:S01]  /*00d0*/  STL [R1+0xc0], RZ ;  /* 0x0000c0ff01007387 */ /* 0x0003e20000100800 */
[----:B------:R-:W-:Y:S02]  /*00e0*/  CS2R R234, SRZ ;  /* 0x0000000000ea7805 */ /* 0x000fe4000001ff00 */
[----:B------:R-:W-:Y:S01]  /*00f0*/  CS2R R232, SRZ ;  /* 0x0000000000e87805 */ /* 0x000fe2000001ff00 */
[----:B------:R1:W-:Y:S04]  /*0100*/  STL [R1+0xbc], RZ ;  /* 0x0000bcff01007387 */ /* 0x0003e80000100800 */
[----:B------:R1:W-:Y:S04]  /*0110*/  STL [R1+0xb8], RZ ;  /* 0x0000b8ff01007387 */ /* 0x0003e80000100800 */
[----:B------:R1:W-:Y:S01]  /*0120*/  STL [R1+0xb4], RZ ;  /* 0x0000b4ff01007387 */ /* 0x0003e20000100800 */
[----:B--2---:R-:W-:-:S03]  /*0130*/  UISETP.NE.U32.AND UP0, UPT, UR4, URZ, UPT ;  /* 0x000000ff0400728c */ /* 0x004fc6000bf05070 */
        /* <DEDUP_REMOVED lines=45> */
[----:B------:R-:W2:Y:S08]  /*0410*/  LDC.64 R2, c[0x0][0x3d0] ;  /* 0x0000f400ff027b82 */ /* 0x000eb00000000a00 */
[----:B------:R-:W3:Y:S01]  /*0420*/  LDC.64 R4, c[0x0][0x3d8] ;  /* 0x0000f600ff047b82 */ /* 0x000ee20000000a00 */
[----:B--2---:R-:W-:-:S05]  /*0430*/  IMAD.WIDE.U32 R2, R0, 0x20, R2 ;  /* 0x0000002000027825 */ /* 0x004fca00078e0002 */
[----:B0-----:R0:W5:Y:S01]  /*0440*/  LDG.E.128 R228, desc[UR8][R2.64] ;  /* 0x0000000802e47981 */ /* 0x001162000c1e1d00 */
        /* <DEDUP_REMOVED lines=57> */
.L_x_12315:
[----:B------:R-:W2:Y:S08]  /*07e0*/  LDC.64 R4, c[0x0][0x3d0] ;  /* 0x0000f400ff047b82 */ /* 0x000eb00000000a00 */
[----:B------:R-:W3:Y:S08]  /*07f0*/  LDC.64 R6, c[0x0][0x3d8] ;  /* 0x0000f600ff067b82 */ /* 0x000ef00000000a00 */
[----:B------:R-:W4:Y:S01]  /*0800*/  LDC.64 R2, c[0x0][0x440] ;  /* 0x00011000ff027b82 */ /* 0x000f220000000a00 */
[----:B--2---:R-:W-:-:S05]  /*0810*/  IMAD.WIDE.U32 R4, R0, 0x20, R4 ;  /* 0x0000002000047825 */ /* 0x004fca00078e0004 */
[----:B0-----:R0:W5:Y:S01]  /*0820*/  LDG.E.128 R228, desc[UR8][R4.64] ;  /* 0x0000000804e47981 */ /* 0x001162000c1e1d00 */
        /* <DEDUP_REMOVED lines=44> */
.L_x_12314:
[----:B------:R-:W1:Y:S02]  /*0af0*/  LDCU.64 UR4, c[0x0][0x440] ;  /* 0x00008800ff0477ac */ /* 0x000e640008000a00 */
[----:B-1----:R-:W-:-:S04]  /*0b00*/  UISETP.NE.U32.AND UP0, UPT, UR4, URZ, UPT ;  /* 0x000000ff0400728c */ /* 0x002fc8000bf05070 */
[----:B------:R-:W-:-:S09]  /*0b10*/  UISETP.NE.AND.EX UP0, UPT, UR5, URZ, UPT, UP0 ;  /* 0x000000ff0500728c */ /* 0x000fd2000bf05300 */
[----:B------:R-:W-:Y:S05]  /*0b20*/  BRA.U !UP0, `(.L_x_12317) ;  /* 0x0000000508647547 */ /* 0x000fea000b800000 */
[----:B------:R-:W1:Y:S08]  /*0b30*/  LDC.64 R2, c[0x0][0x438] ;  /* 0x00010e00ff027b82 */ /* 0x000e700000000a00 */
[----:B------:R-:W2:Y:S08]  /*0b40*/  LDC.64 R4, c[0x0][0x3d0] ;  /* 0x0000f400ff047b82 */ /* 0x000eb00000000a00 */
[----:B------:R-:W3:Y:S01]  /*0b50*/  LDC.64 R6, c[0x0][0x3d8] ;  /* 0x0000f600ff067b82 */ /* 0x000ee20000000a00 */
[----:B-1----:R-:W-:-:S07]  /*0b60*/  IMAD.WIDE.U32 R2, R0, 0x20, R2 ;  /* 0x0000002000027825 */ /* 0x002fce00078e0002 */
[----:B------:R-:W1:Y:S01]  /*0b70*/  LDC.64 R8, c[0x0][0x440] ;  /* 0x00011000ff087b82 */ /* 0x000e620000000a00 */
[----:B0-----:R-:W4:Y:S01]  /*0b80*/  LDG.E.128 R56, desc[UR8][R2.64+0x1000] ;  /* 0x0010000802387981 */ /* 0x001f22000c1e1d00 */
[----:B--2---:R-:W-:-:S03]  /*0b90*/  IMAD.WIDE.U32 R4, R0, 0x20, R4 ;  /* 0x0000002000047825 */ /* 0x004fc600078e0004 */
[----:B------:R-:W2:Y:S04]  /*0ba0*/  LDG.E.128 R52, desc[UR8][R2.64+0x1010] ;  /* 0x0010100802347981 */ /* 0x000ea8000c1e1d00 */
[----:B------:R-:W2:Y:S01]  /*0bb0*/  LDG.E.128 R48, desc[UR8][R2.64+0x2000] ;  /* 0x0020000802307981 */ /* 0x000ea2000c1e1d00 */
[----:B---3--:R-:W-:-:S03]  /*0bc0*/  IMAD.WIDE.U32 R6, R0, 0x20, R6 ;  /* 0x0000002000067825 */ /* 0x008fc600078e0006 */
[----:B------:R-:W3:Y:S04]  /*0bd0*/  LDG.E.128 R44, desc[UR8][R2.64+0x2010] ;  /* 0x00201008022c7981 */ /* 0x000ee8000c1e1d00 */
[----:B------:R-:W3:Y:S04]  /*0be0*/  LDG.E.128 R40, desc[UR8][R2.64+0x3000] ;  /* 0x0030000802287981 */ /* 0x000ee8000c1e1d00 */
[----:B------:R-:W3:Y:S01]  /*0bf0*/  LDG.E.128 R36, desc[UR8][R2.64+0x3010] ;  /* 0x0030100802247981 */ /* 0x000ee2000c1e1d00 */
[----:B-1----:R-:W-:-:S03]  /*0c00*/  IMAD.WIDE.U32 R8, R0, 0x20, R8 ;  /* 0x0000002000087825 */ /* 0x002fc600078e0008 */
[----:B------:R-:W3:Y:S04]  /*0c10*/  LDG.E.128 R32, desc[UR8][R2.64+0x4000] ;  /* 0x0040000802207981 */ /* 0x000ee8000c1e1d00 */
[----:B------:R-:W3:Y:S04]  /*0c20*/  LDG.E.128 R28, desc[UR8][R2.64+0x4010] ;  /* 0x00401008021c7981 */ /* 0x000ee8000c1e1d00 */
[----:B------:R-:W3:Y:S04]  /*0c30*/  LDG.E.128 R24, desc[UR8][R2.64+0x5000] ;  /* 0x0050000802187981 */ /* 0x000ee8000c1e1d00 */
[----:B------:R-:W3:Y:S04]  /*0c40*/  LDG.E.128 R20, desc[UR8][R2.64+0x5010] ;  /* 0x0050100802147981 */ /* 0x000ee8000c1e1d00 */
        /* <DEDUP_REMOVED lines=50> */
[----:B------:R0:W-:Y:S04]  /*0f70*/  STL.64 [R1+0x28], R48 ;  /* 0x0000283001007387 */ /* 0x0001e80000100a00 */
[----:B------:R0:W-:Y:S04]  /*0f80*/  STL.64 [R1+0x30], R50 ;  /* 0x0000303201007387 */ /* 0x0001e80000100a00 */
[----:B---3--:R0:W-:Y:S04]  /*0f90*/  STL.64 [R1+0x38], R44 ;  /* 0x0000382c01007387 */ /* 0x0081e80000100a00 */
        /* <DEDUP_REMOVED lines=18> */
.L_x_12317:
[----:B------:R-:W1:Y:S08]  /*10c0*/  LDC.64 R4, c[0x0][0x438] ;  /* 0x00010e00ff047b82 */ /* 0x000e700000000a00 */
[----:B------:R-:W2:Y:S08]  /*10d0*/  LDC.64 R2, c[0x0][0x3d0] ;  /* 0x0000f400ff027b82 */ /* 0x000eb00000000a00 */
[----:B------:R-:W3:Y:S01]  /*10e0*/  LDC.64 R6, c[0x0][0x3d8] ;  /* 0x0000f600ff067b82 */ /* 0x000ee20000000a00 */
[----:B-1----:R-:W-:-:S05]  /*10f0*/  IMAD.WIDE.U32 R4, R0, 0x20, R4 ;  /* 0x0000002000047825 */ /* 0x002fca00078e0004 */
[----:B0-----:R-:W4:Y:S01]  /*1100*/  LDG.E.128 R52, desc[UR8][R4.64+0x1000] ;  /* 0x0010000804347981 */ /* 0x001f22000c1e1d00 */
[----:B--2---:R-:W-:-:S03]  /*1110*/  IMAD.WIDE.U32 R2, R0, 0x20, R2 ;  /* 0x0000002000027825 */ /* 0x004fc600078e0002 */
[----:B------:R-:W2:Y:S04]  /*1120*/  LDG.E.128 R48, desc[UR8][R4.64+0x1010] ;  /* 0x0010100804307981 */ /* 0x000ea8000c1e1d00 */
[----:B------:R-:W2:Y:S01]  /*1130*/  LDG.E.128 R44, desc[UR8][R4.64+0x2000] ;  /* 0x00200008042c7981 */ /* 0x000ea2000c1e1d00 */
[----:B---3--:R-:W-:-:S03]  /*1140*/  IMAD.WIDE.U32 R6, R0, 0x20, R6 ;  /* 0x0000002000067825 */ /* 0x008fc600078e0006 */
[----:B------:R-:W3:Y:S04]  /*1150*/  LDG.E.128 R40, desc[UR8][R4.64+0x2010] ;  /* 0x0020100804287981 */ /* 0x000ee8000c1e1d00 */
        /* <DEDUP_REMOVED lines=89> */
[----:B------:R0:W-:Y:S02]  /*16f0*/  STL.64 [R1+0xc0], R10 ;  /* 0x0000c00a01007387 */ /* 0x0001e40000100a00 */
.L_x_12316:
[----:B------:R-:W2:Y:S02]  /*1700*/  LDCU UR4, c[0x0][0x384] ;  /* 0x00007080ff0477ac */ /* 0x000ea40008000800 */
[----:B--2---:R-:W-:-:S06]  /*1710*/  UISETP.GE.AND UP0, UPT, UR6, UR4, UPT ;  /* 0x000000040600728c */ /* 0x004fcc000bf06270 */
[----:B------:R-:W-:-:S13]  /*1720*/  PLOP3.LUT P0, PT, PT, PT, UP0, 0x80, 0x8 ;  /* 0x000000000008781c */ /* 0x000fda0003f0f008 */
[----:B------:R-:W-:Y:S05]  /*1730*/  @P0 EXIT ;  /* 0x000000000000094d */ /* 0x000fea0003800000 */
[----:B------:R-:W2:Y:S01]  /*1740*/  LDCU.64 UR4, c[0x0][0x398] ;  /* 0x00007300ff0477ac */ /* 0x000ea20008000a00 */
[----:B------:R-:W3:Y:S01]  /*1750*/  LDCU UR7, c[0x0][0x388] ;  /* 0x00007100ff0777ac */ /* 0x000ee20008000800 */
[----:B------:R-:W4:Y:S01]  /*1760*/  LDCU.64 UR10, c[0x0][0x390] ;  /* 0x00007200ff0a77ac */ /* 0x000f220008000a00 */
[----:B------:R-:W0:Y:S01]  /*1770*/  LDCU.64 UR14, c[0x0][0x3a8] ;  /* 0x00007500ff0e77ac */ /* 0x000e220008000a00 */
[----:B------:R-:W0:Y:S01]  /*1780*/  LDCU.U8 UR17, c[0x0][0x410] ;  /* 0x00008200ff1177ac */ /* 0x000e220008000000 */
[----:B--2---:R-:W-:Y:S01]  /*1790*/  UISETP.NE.U32.AND UP0, UPT, UR4, URZ, UPT ;  /* 0x000000ff0400728c */ /* 0x004fe2000bf05070 */
[----:B------:R-:W2:Y:S03]  /*17a0*/  LDCU UR16, c[0x0][0x400] ;  /* 0x00008000ff1077ac */ /* 0x000ea60008000800 */
[----:B------:R-:W-:Y:S01]  /*17b0*/  UISETP.NE.AND.EX UP0, UPT, UR5, URZ, UPT, UP0 ;  /* 0x000000ff0500728c */ /* 0x000fe2000bf05300 */
[----:B------:R-:W0:Y:S05]  /*17c0*/  LDCU.64 UR20, c[0x0][0x398] ;  /* 0x00007300ff1477ac */ /* 0x000e2a0008000a00 */
[----:B------:R-:W-:Y:S01]  /*17d0*/  PLOP3.LUT P0, PT, PT, PT, UP0, 0x80, 0x8 ;  /* 0x000000000008781c */ /* 0x000fe20003f0f008 */
[----:B------:R-:W0:Y:S01]  /*17e0*/  LDCU.64 UR12, c[0x0][0x3a0] ;  /* 0x00007400ff0c77ac */ /* 0x000e220008000a00 */
[----:B------:R-:W0:Y:S01]  /*17f0*/  LDCU.64 UR18, c[0x0][0x380] ;  /* 0x00007000ff1277ac */ /* 0x000e220008000a00 */
[----:B---34-:R-:W-:-:S11]  /*1800*/  UPLOP3.LUT UP1, UPT, UPT, UPT, UPT, 0x40, 0x4 ;  /* 0x000000000004789c */ /* 0x018fd60003f2e870 */
.L_x_12350:
[----:B0-----:R-:W-:Y:S01]  /*1810*/  ISETP.NE.U32.AND P1, PT, RZ, UR12, PT ;  /* 0x0000000cff007c0c */ /* 0x001fe2000bf25070 */
[----:B------:R-:W0:Y:S01]  /*1820*/  S2R R4, SR_TID.X ;  /* 0x0000000000047919 */ /* 0x000e220000002100 */
[----:B------:R-:W-:Y:S01]  /*1830*/  UIMAD UR4, UR6, UR7, URZ ;  /* 0x00000007060472a4 */ /* 0x000fe2000f8e02ff */
[----:B------:R-:W3:Y:S01]  /*1840*/  @P0 LDC.64 R2, c[0x0][0x398] ;  /* 0x0000e600ff020b82 */ /* 0x000ee20000000a00 */
[----:B------:R-:W-:Y:S02]  /*1850*/  ISETP.NE.AND.EX P1, PT, RZ, UR13, PT, P1 ;  /* 0x0000000dff007c0c */ /* 0x000fe4000bf25310 */
[----:B------:R-:W-:-:S04]  /*1860*/  USHF.R.S32.HI UR5, URZ, 0x1f, UR4 ;  /* 0x0000001fff057899 */ /* 0x000fc80008011404 */
[----:B------:R-:W-:Y:S01]  /*1870*/  ULEA.HI UR5, UR5, UR4, URZ, 0x3 ;  /* 0x0000000405057291 */ /* 0x000fe2000f8f18ff */
[----:B------:R-:W-:-:S05]  /*1880*/  HFMA2 R5, -RZ, RZ, 0, 9.5367431640625e-07 ;  /* 0x00000010ff057431 */ /* 0x000fca00000001ff */
[----:B------:R-:W-:Y:S01]  /*1890*/  MOV R0, UR5 ;  /* 0x0000000500007c02 */ /* 0x000fe20008000f00 */
[----:B------:R-:W4:Y:S03]  /*18a0*/  @P1 LDC.64 R8, c[0x0][0x3a0] ;  /* 0x0000e800ff081b82 */ /* 0x000f260000000a00 */
[----:B0-----:R-:W-:-:S05]  /*18b0*/  LEA.HI.SX32 R0, R0, R4, 0x1d ;  /* 0x0000000400007211 */ /* 0x001fca00078feaff */
[----:B------:R-:W-:-:S04]  /*18c0*/  IMAD.WIDE.U32 R4, R0, R5, UR10 ;  /* 0x0000000a00047e25 */ /* 0x000fc8000f8e0005 */
[C---:B---3--:R-:W-:Y:S02]  /*18d0*/  @P0 IMAD.WIDE.U32 R2, R0.reuse, 0x10, R2 ;  /* 0x0000001000020825 */ /* 0x048fe400078e0002 */
[----:B-----5:R-:W5:Y:S02]  /*18e0*/  LDG.E.128 R4, desc[UR8][R4.64] ;  /* 0x0000000804047981 */ /* 0x020f64000c1e1d00 */
[----:B----4-:R-:W-:Y:S02]  /*18f0*/  @P1 IMAD.WIDE.U32 R8, R0, 0x20, R8 ;  /* 0x0000002000081825 */ /* 0x010fe400078e0008 */
[----:B------:R0:W5:Y:S04]  /*1900*/  @P0 LDG.E.128 R60, desc[UR8][R2.64] ;  /* 0x00000008023c0981 */ /* 0x000168000c1e1d00 */
        /* <DEDUP_REMOVED lines=9> */
[----:B------:R-:W-:Y:S02]  /*19a0*/  PRMT R51, R5, 0x7632, R51 ;  /* 0x0000763205337816 */ /* 0x000fe40000000033 */
[----:B------:R-:W-:Y:S02]  /*19b0*/  PRMT R45, R6, 0x7632, R45 ;  /* 0x00007632062d7816 */ /* 0x000fe4000000002d */
[----:B------:R-:W-:Y:S02]  /*19c0*/  PRMT R47, R7, 0x7632, R47 ;  /* 0x00007632072f7816 */ /* 0x000fe4000000002f */
[----:B------:R-:W-:Y:S02]  /*19d0*/  SHF.L.U32 R48, R4, 0x10, RZ ;  /* 0x0000001004307819 */ /* 0x000fe400000006ff */
[----:B------:R-:W-:-:S02]  /*19e0*/  SHF.L.U32 R50, R5, 0x10, RZ ;  /* 0x0000001005327819 */ /* 0x000fc400000006ff */
[----:B------:R-:W-:Y:S02]  /*19f0*/  SHF.L.U32 R44, R6, 0x10, RZ ;  /* 0x00000010062c7819 */ /* 0x000fe400000006ff */
[----:B------:R-:W-:Y:S02]  /*1a00*/  SHF.L.U32 R46, R7, 0x10, RZ ;  /* 0x00000010072e7819 */ /* 0x000fe400000006ff */
[----:B------:R-:W-:Y:S02]  /*1a10*/  SHF.L.U32 R49, R49, 0x10, RZ ;  /* 0x0000001031317819 */ /* 0x000fe400000006ff */
[----:B------:R-:W-:Y:S02]  /*1a20*/  SHF.L.U32 R51, R51, 0x10, RZ ;  /* 0x0000001033337819 */ /* 0x000fe400000006ff */
[----:B------:R-:W-:Y:S02]  /*1a30*/  SHF.L.U32 R45, R45, 0x10, RZ ;  /* 0x000000102d2d7819 */ /* 0x000fe400000006ff */
[----:B------:R-:W-:Y:S01]  /*1a40*/  SHF.L.U32 R47, R47, 0x10, RZ ;  /* 0x000000102f2f7819 */ /* 0x000fe200000006ff */
[----:B------:R-:W-:Y:S06]  /*1a50*/  BRA `(.L_x_12320) ;  /* 0x0000000400847947 */ /* 0x000fec0003800000 */
.L_x_12319:
[C---:B-----5:R-:W-:Y:S02]  /*1a60*/  PRMT R2, R4.reuse, 0x7632, R2 ;  /* 0x0000763204027816 */ /* 0x060fe40000000002 */
[----:B------:R-:W-:Y:S02]  /*1a70*/  SHF.L.U32 R3, R4, 0x10, RZ ;  /* 0x0000001004037819 */ /* 0x000fe400000006ff */
[C---:B------:R-:W-:Y:S02]  /*1a80*/  PRMT R8, R6.reuse, 0x7632, R8 ;  /* 0x0000763206087816 */ /* 0x040fe40000000008 */
[----:B------:R-:W-:Y:S01]  /*1a90*/  SHF.L.U32 R9, R6, 0x10, RZ ;  /* 0x0000001006097819 */ /* 0x000fe200000006ff */
[----:B------:R-:W-:Y:S01]  /*1aa0*/  FADD.FTZ R48, R56, R3 ;  /* 0x0000000338307221 */ /* 0x000fe20000010000 */
[----:B------:R-:W-:Y:S02]  /*1ab0*/  PRMT R4, R5, 0x7632, R4 ;  /* 0x0000763205047816 */ /* 0x000fe40000000004 */
[----:B------:R-:W-:Y:S01]  /*1ac0*/  PRMT R6, R7, 0x7632, R6 ;  /* 0x0000763207067816 */ /* 0x000fe20000000006 */
        /* <DEDUP_REMOVED lines=11> */
[----:B------:R-:W-:-:S02]  /*1b80*/  FADD.FTZ R45, R53, R8 ;  /* 0x00000008352d7221 */ /* 0x000fc40000010000 */
[----:B------:R-:W-:Y:S01]  /*1b90*/  FADD.FTZ R47, R55, R6 ;  /* 0x00000006372f7221 */ /* 0x000fe20000010000 */
[----:B------:R-:W-:Y:S06]  /*1ba0*/  BRA `(.L_x_12320) ;  /* 0x0000000400307947 */ /* 0x000fec0003800000 */
.L_x_12318:
[----:B------:R-:W-:-:S04]  /*1bb0*/  UISETP.NE.U32.AND UP0, UPT, UR12, URZ, UPT ;  /* 0x000000ff0c00728c */ /* 0x000fc8000bf05070 */
[----:B------:R-:W-:-:S09]  /*1bc0*/  UISETP.NE.AND.EX UP0, UPT, UR13, URZ, UPT, UP0 ;  /* 0x000000ff0d00728c */ /* 0x000fd2000bf05300 */
[----:B------:R-:W-:Y:S05]  /*1bd0*/  BRA.U UP0, `(.L_x_12321) ;  /* 0x0000000100847547 */ /* 0x000fea000b800000 */
[----:B-----5:R-:W-:Y:S02]  /*1be0*/  PRMT R3, R4, 0x7632, R3 ;  /* 0x0000763204037816 */ /* 0x020fe40000000003 */
[----:B------:R-:W-:Y:S02]  /*1bf0*/  PRMT R2, R60, 0x7632, R2 ;  /* 0x000076323c027816 */ /* 0x000fe40000000002 */
[----:B------:R-:W-:Y:S02]  /*1c00*/  SHF.L.U32 R3, R3, 0x10, RZ ;  /* 0x0000001003037819 */ /* 0x000fe400000006ff */
[----:B------:R-:W-:Y:S02]  /*1c10*/  SHF.L.U32 R2, R2, 0x10, RZ ;  /* 0x0000001002027819 */ /* 0x000fe400000006ff */
[----:B------:R-:W-:Y:S02]  /*1c20*/  SHF.L.U32 R48, R60, 0x10, RZ ;  /* 0x000000103c307819 */ /* 0x000fe400000006ff */
[----:B------:R-:W-:Y:S01]  /*1c30*/  PRMT R51, R5, 0x7632, R51 ;  /* 0x0000763205337816 */ /* 0x000fe20000000033 */
[----:B------:R-:W-:Y:S01]  /*1c40*/  FADD.FTZ R49, R3, R2 ;  /* 0x0000000203317221 */ /* 0x000fe20000010000 */
[----:B------:R-:W-:-:S02]  /*1c50*/  PRMT R3, R6, 0x7632, R3 ;  /* 0x0000763206037816 */ /* 0x000fc40000000003 */
[----:B------:R-:W-:Y:S02]  /*1c60*/  PRMT R2, R61, 0x7632, R2 ;  /* 0x000076323d027816 */ /* 0x000fe40000000002 */
[----:B------:R-:W-:Y:S02]  /*1c70*/  SHF.L.U32 R10, R3, 0x10, RZ ;  /* 0x00000010030a7819 */ /* 0x000fe400000006ff */
[----:B------:R-:W-:Y:S02]  /*1c80*/  PRMT R3, R62, 0x7632, R3 ;  /* 0x000076323e037816 */ /* 0x000fe40000000003 */
[----:B------:R-:W-:Y:S02]  /*1c90*/  PRMT R9, R7, 0x7632, R9 ;  /* 0x0000763207097816 */ /* 0x000fe40000000009 */
[----:B------:R-:W-:Y:S02]  /*1ca0*/  SHF.L.U32 R3, R3, 0x10, RZ ;  /* 0x0000001003037819 */ /* 0x000fe400000006ff */
[----:B------:R-:W-:-:S02]  /*1cb0*/  PRMT R8, R63, 0x7632, R8 ;  /* 0x000076323f087816 */ /* 0x000fc40000000008 */
        /* <DEDUP_REMOVED lines=14> */
[----:B------:R-:W-:Y:S02]  /*1da0*/  SHF.L.U32 R44, R62, 0x10, RZ ;  /* 0x000000103e2c7819 */ /* 0x000fe400000006ff */
[----:B------:R-:W-:-:S03]  /*1db0*/  SHF.L.U32 R46, R63, 0x10, RZ ;  /* 0x000000103f2e7819 */ /* 0x000fc600000006ff */
[----:B------:R-:W-:Y:S02]  /*1dc0*/  FADD.FTZ R44, R3, R44 ;  /* 0x0000002c032c7221 */ /* 0x000fe40000010000 */
[----:B------:R-:W-:Y:S01]  /*1dd0*/  FADD.FTZ R46, R7, R46 ;  /* 0x0000002e072e7221 */ /* 0x000fe20000010000 */
[----:B------:R-:W-:Y:S06]  /*1de0*/  BRA `(.L_x_12320) ;  /* 0x0000000000a07947 */ /* 0x000fec0003800000 */
.L_x_12321:
[----:B-----5:R-:W-:Y:S02]  /*1df0*/  PRMT R3, R4, 0x7632, R3 ;  /* 0x0000763204037816 */ /* 0x020fe40000000003 */
        /* <DEDUP_REMOVED lines=8> */
[----:B------:R-:W-:Y:S01]  /*1e80*/  FADD.FTZ R49, R57, R8 ;  /* 0x0000000839317221 */ /* 0x000fe20000010000 */
[----:B------:R-:W-:Y:S02]  /*1e90*/  SHF.L.U32 R3, R2, 0x10, RZ ;  /* 0x0000001002037819 */ /* 0x000fe400000006ff */
[----:B------:R-:W-:Y:S02]  /*1ea0*/  SHF.L.U32 R11, R9, 0x10, RZ ;  /* 0x00000010090b7819 */ /* 0x000fe400000006ff */
[----:B------:R-:W-:Y:S01]  /*1eb0*/  PRMT R2, R62, 0x7632, R2 ;  /* 0x000076323e027816 */ /* 0x000fe20000000002 */
[----:B------:R-:W-:Y:S01]  /*1ec0*/  FADD.FTZ R10, R10, R3 ;  /* 0x000000030a0a7221 */ /* 0x000fe20000010000 */
[----:B------:R-:W-:Y:S02]  /*1ed0*/  PRMT R12, R7, 0x7632, R12 ;  /* 0x00007632070c7816 */ /* 0x000fe4000000000c */
        /* <DEDUP_REMOVED lines=19> */
[----:B------:R-:W-:-:S03]  /*2010*/  SHF.L.U32 R9, R63, 0x10, RZ ;  /* 0x000000103f097819 */ /* 0x000fc600000006ff */
[----:B------:R-:W-:Y:S01]  /*2020*/  FADD.FTZ R7, R6, R7 ;  /* 0x0000000706077221 */ /* 0x000fe20000010000 */
[----:B------:R-:W-:Y:S01]  /*2030*/  FADD.FTZ R50, R58, R5 ;  /* 0x000000053a327221 */ /* 0x000fe20000010000 */
[----:B------:R-:W-:Y:S02]  /*2040*/  FADD.FTZ R9, R4, R9 ;  /* 0x0000000904097221 */ /* 0x000fe40000010000 */
[----:B------:R-:W-:Y:S02]  /*2050*/  FADD.FTZ R44, R52, R7 ;  /* 0x00000007342c7221 */ /* 0x000fe40000010000 */
[----:B------:R-:W-:-:S07]  /*2060*/  FADD.FTZ R46, R54, R9 ;  /* 0x00000009362e7221 */ /* 0x000fce0000010000 */
.L_x_12320:
[----:B------:R-:W-:Y:S01]  /*2070*/  ISETP.NE.U32.AND P0, PT, RZ, UR20, PT ;  /* 0x00000014ff007c0c */ /* 0x000fe2000bf05070 */
[----:B------:R-:W0:Y:S01]  /*2080*/  @P1 LDC.64 R6, c[0x0][0x3a0] ;  /* 0x0000e800ff061b82 */ /* 0x000e220000000a00 */
[----:B------:R-:W-:Y:S02]  /*2090*/  MOV R3, 0x20 ;  /* 0x0000002000037802 */ /* 0x000fe40000000f00 */
[----:B------:R-:W-:-:S03]  /*20a0*/  ISETP.NE.AND.EX P0, PT, RZ, UR21, PT, P0 ;  /* 0x00000015ff007c0c */ /* 0x000fc6000bf05300 */
[----:B------:R-:W-:-:S05]  /*20b0*/  IMAD.WIDE.U32 R2, R0, R3, UR14 ;  /* 0x0000000e00027e25 */ /* 0x000fca000f8e0003 */
[----:B------:R-:W-:Y:S04]  /*20c0*/  STG.E.128 desc[UR8][R2.64], R48 ;  /* 0x0000003002007986 */ /* 0x000fe8000c101d08 */
[----:B------:R3:W-:Y:S01]  /*20d0*/  STG.E.128 desc[UR8][R2.64+0x10], R44 ;  /* 0x0000102c02007986 */ /* 0x0007e2000c101d08 */
[----:B------:R-:W4:Y:S01]  /*20e0*/  @P0 LDC.64 R4, c[0x0][0x398] ;  /* 0x0000e600ff040b82 */ /* 0x000f220000000a00 */
[----:B---3--:R-:W-:-:S05]  /*20f0*/  IADD3 R2, PT, PT, R0, 0x80, RZ ;  /* 0x0000008000027810 */ /* 0x008fca0007ffe0ff */
[----:B0-----:R-:W-:-:S04]  /*2100*/  @P1 IMAD.WIDE.U32 R6, R2, 0x20, R6 ;  /* 0x0000002002061825 */ /* 0x001fc800078e0006 */
[----:B----4-:R-:W-:-:S04]  /*2110*/  @P0 IMAD.WIDE.U32 R8, R2, 0x10, R4 ;  /* 0x0000001002080825 */ /* 0x010fc800078e0004 */
[----:B------:R-:W-:Y:S01]  /*2120*/  HFMA2 R5, -RZ, RZ, 0, 9.5367431640625e-07 ;  /* 0x00000010ff057431 */ /* 0x000fe200000001ff */
[----:B------:R0:W5:Y:S04]  /*2130*/  @P1 LDG.E.128 R56, desc[UR8][R6.64] ;  /* 0x0000000806381981 */ /* 0x000168000c1e1d00 */
[----:B------:R-:W-:Y:S01]  /*2140*/  IMAD.WIDE.U32 R4, R2, R5, UR10 ;  /* 0x0000000a02047e25 */ /* 0x000fe2000f8e0005 */
[----:B------:R0:W5:Y:S04]  /*2150*/  @P1 LDG.E.128 R52, desc[UR8][R6.64+0x10] ;  /* 0x0000100806341981 */ /* 0x000168000c1e1d00 */
[----:B------:R0:W5:Y:S04]  /*2160*/  @P0 LDG.E.128 R60, desc[UR8][R8.64] ;  /* 0x00000008083c0981 */ /* 0x000168000c1e1d00 */
[----:B------:R-:W5:Y:S01]  /*2170*/  LDG.E.128 R4, desc[UR8][R4.64] ;  /* 0x0000000804047981 */ /* 0x000f62000c1e1d00 */
[----:B------:R-:W-:Y:S05]  /*2180*/  @!P0 BRA `(.L_x_12322) ;  /* 0x00000004002c8947 */ /* 0x000fea0003800000 */
[----:B------:R-:W-:Y:S05]  /*2190*/  @!P1 BRA `(.L_x_12323) ;  /* 0x0000000000a49947 */ /* 0x000fea0003800000 */
[----:B0----5:R-:W-:Y:S02]  /*21a0*/  SHF.L.U32 R8, R4, 0x10, RZ ;  /* 0x0000001004087819 */ /* 0x021fe400000006ff */
[----:B------:R-:W-:Y:S02]  /*21b0*/  SHF.L.U32 R3, R60, 0x10, RZ ;  /* 0x000000103c037819 */ /* 0x000fe400000006ff */
[----:B------:R-:W-:Y:S02]  /*21c0*/  PRMT R4, R4, 0x7632, R4 ;  /* 0x0000763204047816 */ /* 0x000fe40000000004 */
[----:B------:R-:W-:Y:S01]  /*21d0*/  SHF.L.U32 R9, R61, 0x10, RZ ;  /* 0x000000103d097819 */ /* 0x000fe200000006ff */
[----:B------:R-:W-:Y:S01]  /*21e0*/  FADD.FTZ R8, R3, R8 ;  /* 0x0000000803087221 */ /* 0x000fe20000010000 */
[----:B------:R-:W-:Y:S02]  /*21f0*/  PRMT R3, R60, 0x7632, R3 ;  /* 0x000076323c037816 */ /* 0x000fe40000000003 */
[----:B------:R-:W-:Y:S01]  /*2200*/  SHF.L.U32 R4, R4, 0x10, RZ ;  /* 0x0000001004047819 */ /* 0x000fe200000006ff */
[----:B------:R-:W-:Y:S01]  /*2210*/  FADD.FTZ R40, R56, R8 ;  /* 0x0000000838287221 */ /* 0x000fe20000010000 */
[----:B------:R-:W-:-:S02]  /*2220*/  SHF.L.U32 R3, R3, 0x10, RZ ;  /* 0x0000001003037819 */ /* 0x000fc400000006ff */
[----:B------:R-:W-:Y:S02]  /*2230*/  SHF.L.U32 R10, R62, 0x10, RZ ;  /* 0x000000103e0a7819 */ /* 0x000fe400000006ff */
[----:B------:R-:W-:Y:S01]  /*2240*/  SHF.L.U32 R11, R63, 0x10, RZ ;  /* 0x000000103f0b7819 */ /* 0x000fe200000006ff */
[----:B------:R-:W-:Y:S01]  /*2250*/  FADD.FTZ R3, R4, R3 ;  /* 0x0000000304037221 */ /* 0x000fe20000010000 */
[C---:B------:R-:W-:Y:S02]  /*2260*/  SHF.L.U32 R4, R5.reuse, 0x10, RZ ;  /* 0x0000001005047819 */ /* 0x040fe400000006ff */
[----:B------:R-:W-:Y:S01]  /*2270*/  PRMT R5, R5, 0x7632, R5 ;  /* 0x0000763205057816 */ /* 0x000fe20000000005 */
[----:B------:R-:W-:Y:S02]  /*2280*/  FADD.FTZ R41, R57, R3 ;  /* 0x0000000339297221 */ /* 0x000fe40000010000 */
[--C-:B------:R-:W-:Y:S01]  /*2290*/  FADD.FTZ R9, R9, R4.reuse ;  /* 0x0000000409097221 */ /* 0x100fe20000010000 */
[----:B------:R-:W-:-:S02]  /*22a0*/  PRMT R4, R61, 0x7632, R4 ;  /* 0x000076323d047816 */ /* 0x000fc40000000004 */
[----:B------:R-:W-:Y:S01]  /*22b0*/  SHF.L.U32 R5, R5, 0x10, RZ ;  /* 0x0000001005057819 */ /* 0x000fe200000006ff */
[----:B------:R-:W-:Y:S01]  /*22c0*/  FADD.FTZ R42, R58, R9 ;  /* 0x000000093a2a7221 */ /* 0x000fe20000010000 */
[----:B------:R-:W-:-:S05]  /*22d0*/  SHF.L.U32 R4, R4, 0x10, RZ ;  /* 0x0000001004047819 */ /* 0x000fca00000006ff */
[----:B------:R-:W-:Y:S01]  /*22e0*/  FADD.FTZ R4, R5, R4 ;  /* 0x0000000405047221 */ /* 0x000fe20000010000 */
[C---:B------:R-:W-:Y:S02]  /*22f0*/  SHF.L.U32 R5, R6.reuse, 0x10, RZ ;  /* 0x0000001006057819 */ /* 0x040fe400000006ff */
[----:B------:R-:W-:Y:S01]  /*2300*/  PRMT R6, R6, 0x7632, R6 ;  /* 0x0000763206067816 */ /* 0x000fe20000000006 */
[----:B------:R-:W-:Y:S02]  /*2310*/  FADD.FTZ R43, R59, R4 ;  /* 0x000000043b2b7221 */ /* 0x000fe40000010000 */
[--C-:B------:R-:W-:Y:S01]  /*2320*/  FADD.FTZ R10, R10, R5.reuse ;  /* 0x000000050a0a7221 */ /* 0x100fe20000010000 */
[----:B------:R-:W-:Y:S02]  /*2330*/  PRMT R5, R62, 0x7632, R5 ;  /* 0x000076323e057816 */ /* 0x000fe40000000005 */
        /* <DEDUP_REMOVED lines=12> */
[----:B------:R-:W-:-:S04]  /*2400*/  FADD.FTZ R6, R7, R6 ;  /* 0x0000000607067221 */ /* 0x000fc80000010000 */
[----:B------:R-:W-:Y:S01]  /*2410*/  FADD.FTZ R39, R55, R6 ;  /* 0x0000000637277221 */ /* 0x000fe20000010000 */
[----:B------:R-:W-:Y:S06]  /*2420*/  BRA `(.L_x_12324) ;  /* 0x00000004000c7947 */ /* 0x000fec0003800000 */
.L_x_12323:
[----:B-----5:R-:W-:Y:S02]  /*2430*/  SHF.L.U32 R40, R4, 0x10, RZ ;  /* 0x0000001004287819 */ /* 0x020fe400000006ff */
[----:B------:R-:W-:Y:S02]  /*2440*/  SHF.L.U32 R3, R60, 0x10, RZ ;  /* 0x000000103c037819 */ /* 0x000fe400000006ff */
[----:B------:R-:W-:-:S03]  /*2450*/  PRMT R41, R4, 0x7632, R41 ;  /* 0x0000763204297816 */ /* 0x000fc60000000029 */
[----:B------:R-:W-:Y:S01]  /*2460*/  FADD.FTZ R40, R3, R40 ;  /* 0x0000002803287221 */ /* 0x000fe20000010000 */
[----:B------:R-:W-:Y:S02]  /*2470*/  PRMT R3, R60, 0x7632, R3 ;  /* 0x000076323c037816 */ /* 0x000fe40000000003 */
[----:B------:R-:W-:Y:S02]  /*2480*/  SHF.L.U32 R41, R41, 0x10, RZ ;  /* 0x0000001029297819 */ /* 0x000fe400000006ff */
[----:B------:R-:W-:Y:S02]  /*2490*/  SHF.L.U32 R4, R3, 0x10, RZ ;  /* 0x0000001003047819 */ /* 0x000fe400000006ff */
[----:B------:R-:W-:-:S03]  /*24a0*/  SHF.L.U32 R3, R5, 0x10, RZ ;  /* 0x0000001005037819 */ /* 0x000fc600000006ff */
[----:B------:R-:W-:Y:S01]  /*24b0*/  FADD.FTZ R41, R41, R4 ;  /* 0x0000000429297221 */ /* 0x000fe20000010000 */
[----:B------:R-:W-:-:S05]  /*24c0*/  SHF.L.U32 R4, R61, 0x10, RZ ;  /* 0x000000103d047819 */ /* 0x000fca00000006ff */
[--C-:B------:R-:W-:Y:S01]  /*24d0*/  FADD.FTZ R42, R4, R3.reuse ;  /* 0x00000003042a7221 */ /* 0x100fe20000010000 */
[----:B------:R-:W-:Y:S02]  /*24e0*/  PRMT R4, R5, 0x7632, R4 ;  /* 0x0000763205047816 */ /* 0x000fe40000000004 */
[----:B------:R-:W-:Y:S02]  /*24f0*/  PRMT R3, R61, 0x7632, R3 ;  /* 0x000076323d037816 */ /* 0x000fe40000000003 */
[----:B------:R-:W-:Y:S02]  /*2500*/  SHF.L.U32 R4, R4, 0x10, RZ ;  /* 0x0000001004047819 */ /* 0x000fe400000006ff */
[----:B------:R-:W-:-:S05]  /*2510*/  SHF.L.U32 R3, R3, 0x10, RZ ;  /* 0x0000001003037819 */ /* 0x000fca00000006ff */
[----:B------:R-:W-:Y:S01]  /*2520*/  FADD.FTZ R43, R4, R3 ;  /* 0x00000003042b7221 */ /* 0x000fe20000010000 */
[----:B------:R-:W-:Y:S02]  /*2530*/  SHF.L.U32 R3, R6, 0x10, RZ ;  /* 0x0000001006037819 */ /* 0x000fe400000006ff */
        /* <DEDUP_REMOVED lines=15> */
[----:B------:R-:W-:Y:S06]  /*2630*/  BRA `(.L_x_12324) ;  /* 0x0000000000887947 */ /* 0x000fec0003800000 */
.L_x_12322:
[----:B------:R-:W-:Y:S05]  /*2640*/  @!P1 BRA `(.L_x_12325) ;  /* 0x0000000000549947 */ /* 0x000fea0003800000 */
[C---:B-----5:R-:W-:Y:S02]  /*2650*/  PRMT R3, R4.reuse, 0x7632, R3 ;  /* 0x0000763204037816 */ /* 0x060fe40000000003 */
[----:B------:R-:W-:Y:S02]  /*2660*/  SHF.L.U32 R10, R4, 0x10, RZ ;  /* 0x00000010040a7819 */ /* 0x000fe400000006ff */
[----:B------:R-:W-:Y:S02]  /*2670*/  PRMT R4, R5, 0x7632, R4 ;  /* 0x0000763205047816 */ /* 0x000fe40000000004 */
[----:B------:R-:W-:Y:S01]  /*2680*/  PRMT R11, R6, 0x7632, R11 ;  /* 0x00007632060b7816 */ /* 0x000fe2000000000b */
[----:B------:R-:W-:Y:S01]  /*2690*/  FADD.FTZ R40, R56, R10 ;  /* 0x0000000a38287221 */ /* 0x000fe20000010000 */
[----:B------:R-:W-:Y:S02]  /*26a0*/  PRMT R12, R7, 0x7632, R12 ;  /* 0x00007632070c7816 */ /* 0x000fe4000000000c */
[----:B0-----:R-:W-:-:S02]  /*26b0*/  SHF.L.U32 R8, R5, 0x10, RZ ;  /* 0x0000001005087819 */ /* 0x001fc400000006ff */
        /* <DEDUP_REMOVED lines=14> */
.L_x_12325:
[C---:B-----5:R-:W-:Y:S02]  /*27a0*/  PRMT R3, R4.reuse, 0x7632, R3 ;  /* 0x0000763204037816 */ /* 0x060fe40000000003 */
[----:B------:R-:W-:Y:S02]  /*27b0*/  SHF.L.U32 R40, R4, 0x10, RZ ;  /* 0x0000001004287819 */ /* 0x000fe400000006ff */
[C---:B------:R-:W-:Y:S02]  /*27c0*/  PRMT R4, R5.reuse, 0x7632, R4 ;  /* 0x0000763205047816 */ /* 0x040fe40000000004 */
[----:B------:R-:W-:Y:S02]  /*27d0*/  SHF.L.U32 R42, R5, 0x10, RZ ;  /* 0x00000010052a7819 */ /* 0x000fe400000006ff */
[C---:B------:R-:W-:Y:S02]  /*27e0*/  PRMT R5, R6.reuse, 0x7632, R5 ;  /* 0x0000763206057816 */ /* 0x040fe40000000005 */
[----:B------:R-:W-:-:S02]  /*27f0*/  SHF.L.U32 R36, R6, 0x10, RZ ;  /* 0x0000001006247819 */ /* 0x000fc400000006ff */
[C---:B0-----:R-:W-:Y:S02]  /*2800*/  PRMT R6, R7.reuse, 0x7632, R6 ;  /* 0x0000763207067816 */ /* 0x041fe40000000006 */
[----:B------:R-:W-:Y:S02]  /*2810*/  SHF.L.U32 R38, R7, 0x10, RZ ;  /* 0x0000001007267819 */ /* 0x000fe400000006ff */
[----:B------:R-:W-:Y:S02]  /*2820*/  SHF.L.U32 R41, R3, 0x10, RZ ;  /* 0x0000001003297819 */ /* 0x000fe400000006ff */
[----:B------:R-:W-:Y:S02]  /*2830*/  SHF.L.U32 R43, R4, 0x10, RZ ;  /* 0x00000010042b7819 */ /* 0x000fe400000006ff */
[----:B------:R-:W-:Y:S02]  /*2840*/  SHF.L.U32 R37, R5, 0x10, RZ ;  /* 0x0000001005257819 */ /* 0x000fe400000006ff */
[----:B------:R-:W-:-:S07]  /*2850*/  SHF.L.U32 R39, R6, 0x10, RZ ;  /* 0x0000001006277819 */ /* 0x000fce00000006ff */
.L_x_12324:
[----:B------:R-:W3:Y:S01]  /*2860*/  @P0 LDC.64 R4, c[0x0][0x398] ;  /* 0x0000e600ff040b82 */ /* 0x000ee20000000a00 */
[----:B0-----:R-:W-:Y:S02]  /*2870*/  MOV R8, 0x20 ;  /* 0x0000002000087802 */ /* 0x001fe40000000f00 */
[----:B------:R-:W-:-:S03]  /*2880*/  IADD3 R251, PT, PT, R0, 0x100, RZ ;  /* 0x0000010000fb7810 */ /* 0x000fc60007ffe0ff */
[----:B------:R-:W-:Y:S02]  /*2890*/  IMAD.WIDE.U32 R8, R2, R8, UR14 ;  /* 0x0000000e02087e25 */ /* 0x000fe4000f8e0008 */
[----:B------:R-:W0:Y:S03]  /*28a0*/  @P1 LDC.64 R6, c[0x0][0x3a0] ;  /* 0x0000e800ff061b82 */ /* 0x000e260000000a00 */
[----:B------:R4:W-:Y:S04]  /*28b0*/  STG.E.128 desc[UR8][R8.64], R40 ;  /* 0x0000002808007986 */ /* 0x0009e8000c101d08 */
[----:B------:R4:W-:Y:S01]  /*28c0*/  STG.E.128 desc[UR8][R8.64+0x10], R36 ;  /* 0x0000102408007986 */ /* 0x0009e2000c101d08 */
[----:B---3--:R-:W-:-:S05]  /*28d0*/  @P0 IMAD.WIDE.U32 R4, R251, 0x10, R4 ;  /* 0x00000010fb040825 */ /* 0x008fca00078e0004 */
[----:B------:R3:W5:Y:S01]  /*28e0*/  @P0 LDG.E.128 R60, desc[UR8][R4.64] ;  /* 0x00000008043c0981 */ /* 0x000762000c1e1d00 */
[----:B0-----:R-:W-:-:S05]  /*28f0*/  @P1 IMAD.WIDE.U32 R6, R251, 0x20, R6 ;  /* 0x00000020fb061825 */ /* 0x001fca00078e0006 */
[----:B------:R4:W5:Y:S01]  /*2900*/  @P1 LDG.E.128 R56, desc[UR8][R6.64] ;  /* 0x0000000806381981 */ /* 0x000962000c1e1d00 */
[----:B---3--:R-:W-:-:S03]  /*2910*/  HFMA2 R4, -RZ, RZ, 0, 9.5367431640625e-07 ;  /* 0x00000010ff047431 */ /* 0x008fc600000001ff */
[----:B------:R4:W5:Y:S02]  /*2920*/  @P1 LDG.E.128 R52, desc[UR8][R6.64+0x10] ;  /* 0x0000100806341981 */ /* 0x000964000c1e1d00 */
[----:B------:R-:W-:-:S06]  /*2930*/  IMAD.WIDE.U32 R4, R251, R4, UR10 ;  /* 0x0000000afb047e25 */ /* 0x000fcc000f8e0004 */
[----:B------:R-:W5:Y:S01]  /*2940*/  LDG.E.128 R4, desc[UR8][R4.64] ;  /* 0x0000000804047981 */ /* 0x000f62000c1e1d00 */
[----:B----4-:R-:W-:Y:S05]  /*2950*/  @!P0 BRA `(.L_x_12326) ;  /* 0x00000004002c8947 */ /* 0x010fea0003800000 */
[----:B------:R-:W-:Y:S05]  /*2960*/  @!P1 BRA `(.L_x_12327) ;  /* 0x0000000000a49947 */ /* 0x000fea0003800000 */
[----:B-----5:R-:W-:Y:S02]  /*2970*/  SHF.L.U32 R3, R4, 0x10, RZ ;  /* 0x0000001004037819 */ /* 0x020fe400000006ff */
[----:B------:R-:W-:Y:S02]  /*2980*/  SHF.L.U32 R8, R60, 0x10, RZ ;  /* 0x000000103c087819 */ /* 0x000fe400000006ff */
[----:B------:R-:W-:Y:S02]  /*2990*/  PRMT R4, R4, 0x7632, R4 ;  /* 0x0000763204047816 */ /* 0x000fe40000000004 */
[----:B------:R-:W-:Y:S01]  /*29a0*/  SHF.L.U32 R9, R61, 0x10, RZ ;  /* 0x000000103d097819 */ /* 0x000fe200000006ff */
[--C-:B------:R-:W-:Y:S01]  /*29b0*/  FADD.FTZ R8, R8, R3.reuse ;  /* 0x0000000308087221 */ /* 0x100fe20000010000 */
        /* <DEDUP_REMOVED lines=36> */
.L_x_12327:
[----:B-----5:R-:W-:Y:S02]  /*2c00*/  SHF.L.U32 R3, R4, 0x10, RZ ;  /* 0x0000001004037819 */ /* 0x020fe400000006ff */
[----:B------:R-:W-:Y:S02]  /*2c10*/  SHF.L.U32 R8, R60, 0x10, RZ ;  /* 0x000000103c087819 */ /* 0x000fe400000006ff */
[----:B------:R-:W-:-:S03]  /*2c20*/  PRMT R4, R4, 0x7632, R4 ;  /* 0x0000763204047816 */ /* 0x000fc60000000004 */
[--C-:B------:R-:W-:Y:S01]  /*2c30*/  FADD.FTZ R32, R8, R3.reuse ;  /* 0x0000000308207221 */ /* 0x100fe20000010000 */
        /* <DEDUP_REMOVED lines=29> */
.L_x_12326:
[----:B------:R-:W-:Y:S05]  /*2e10*/  @!P1 BRA `(.L_x_12329) ;  /* 0x0000000000549947 */ /* 0x000fea0003800000 */
[C---:B-----5:R-:W-:Y:S02]  /*2e20*/  PRMT R3, R4.reuse, 0x7632, R3 ;  /* 0x0000763204037816 */ /* 0x060fe40000000003 */
[----:B------:R-:W-:Y:S02]  /*2e30*/  SHF.L.U32 R9, R4, 0x10, RZ ;  /* 0x0000001004097819 */ /* 0x000fe400000006ff */
[----:B------:R-:W-:Y:S02]  /*2e40*/  PRMT R4, R5, 0x7632, R4 ;  /* 0x0000763205047816 */ /* 0x000fe40000000004 */
[----:B------:R-:W-:Y:S01]  /*2e50*/  PRMT R11, R6, 0x7632, R11 ;  /* 0x00007632060b7816 */ /* 0x000fe2000000000b */
[----:B------:R-:W-:Y:S01]  /*2e60*/  FADD.FTZ R32, R56, R9 ;  /* 0x0000000938207221 */ /* 0x000fe20000010000 */
[----:B------:R-:W-:Y:S02]  /*2e70*/  PRMT R12, R7, 0x7632, R12 ;  /* 0x00007632070c7816 */ /* 0x000fe4000000000c */
        /* <DEDUP_REMOVED lines=15> */
.L_x_12329:
[C---:B-----5:R-:W-:Y:S02]  /*2f70*/  PRMT R3, R4.reuse, 0x7632, R3 ;  /* 0x0000763204037816 */ /* 0x060fe40000000003 */
[----:B------:R-:W-:Y:S02]  /*2f80*/  SHF.L.U32 R32, R4, 0x10, RZ ;  /* 0x0000001004207819 */ /* 0x000fe400000006ff */
[C---:B------:R-:W-:Y:S02]  /*2f90*/  PRMT R4, R5.reuse, 0x7632, R4 ;  /* 0x0000763205047816 */ /* 0x040fe40000000004 */
[----:B------:R-:W-:Y:S02]  /*2fa0*/  SHF.L.U32 R34, R5, 0x10, RZ ;  /* 0x0000001005227819 */ /* 0x000fe400000006ff */
[C---:B------:R-:W-:Y:S02]  /*2fb0*/  PRMT R5, R6.reuse, 0x7632, R5 ;  /* 0x0000763206057816 */ /* 0x040fe40000000005 */
[----:B------:R-:W-:-:S02]  /*2fc0*/  SHF.L.U32 R28, R6, 0x10, RZ ;  /* 0x00000010061c7819 */ /* 0x000fc400000006ff */
[C---:B------:R-:W-:Y:S02]  /*2fd0*/  PRMT R6, R7.reuse, 0x7632, R6 ;  /* 0x0000763207067816 */ /* 0x040fe40000000006 */
[----:B------:R-:W-:Y:S02]  /*2fe0*/  SHF.L.U32 R30, R7, 0x10, RZ ;  /* 0x00000010071e7819 */ /* 0x000fe400000006ff */
[----:B------:R-:W-:Y:S02]  /*2ff0*/  SHF.L.U32 R33, R3, 0x10, RZ ;  /* 0x0000001003217819 */ /* 0x000fe400000006ff */
[----:B------:R-:W-:Y:S02]  /*3000*/  SHF.L.U32 R35, R4, 0x10, RZ ;  /* 0x0000001004237819 */ /* 0x000fe400000006ff */
[----:B------:R-:W-:Y:S02]  /*3010*/  SHF.L.U32 R29, R5, 0x10, RZ ;  /* 0x00000010051d7819 */ /* 0x000fe400000006ff */
[----:B------:R-:W-:-:S07]  /*3020*/  SHF.L.U32 R31, R6, 0x10, RZ ;  /* 0x00000010061f7819 */ /* 0x000fce00000006ff */
.L_x_12328:
[----:B------:R-:W0:Y:S01]  /*3030*/  @P1 LDC.64 R4, c[0x0][0x3a0] ;  /* 0x0000e800ff041b82 */ /* 0x000e220000000a00 */
[----:B------:R-:W-:Y:S02]  /*3040*/  MOV R8, 0x20 ;  /* 0x0000002000087802 */ /* 0x000fe40000000f00 */
[----:B------:R-:W-:-:S03]  /*3050*/  IADD3 R3, PT, PT, R0, 0x180, RZ ;  /* 0x0000018000037810 */ /* 0x000fc60007ffe0ff */
[----:B------:R-:W-:Y:S02]  /*3060*/  IMAD.WIDE.U32 R8, R251, R8, UR14 ;  /* 0x0000000efb087e25 */ /* 0x000fe4000f8e0008 */
[----:B------:R-:W3:Y:S03]  /*3070*/  @P0 LDC.64 R6, c[0x0][0x398] ;  /* 0x0000e600ff060b82 */ /* 0x000ee60000000a00 */
[----:B------:R4:W-:Y:S04]  /*3080*/  STG.E.128 desc[UR8][R8.64], R32 ;  /* 0x0000002008007986 */ /* 0x0009e8000c101d08 */
[----:B------:R4:W-:Y:S01]  /*3090*/  STG.E.128 desc[UR8][R8.64+0x10], R28 ;  /* 0x0000101c08007986 */ /* 0x0009e2000c101d08 */
[----:B0-----:R-:W-:-:S05]  /*30a0*/  @P1 IMAD.WIDE.U32 R4, R3, 0x20, R4 ;  /* 0x0000002003041825 */ /* 0x001fca00078e0004 */
[----:B------:R-:W5:Y:S01]  /*30b0*/  @P1 LDG.E.128 R56, desc[UR8][R4.64] ;  /* 0x0000000804381981 */ /* 0x000f62000c1e1d00 */
[----:B---3--:R-:W-:-:S03]  /*30c0*/  @P0 IMAD.WIDE.U32 R6, R3, 0x10, R6 ;  /* 0x0000001003060825 */ /* 0x008fc600078e0006 */
[----:B------:R0:W5:Y:S04]  /*30d0*/  @P1 LDG.E.128 R52, desc[UR8][R4.64+0x10] ;  /* 0x0000100804341981 */ /* 0x000168000c1e1d00 */
[----:B------:R4:W5:Y:S01]  /*30e0*/  @P0 LDG.E.128 R60, desc[UR8][R6.64] ;  /* 0x00000008063c0981 */ /* 0x000962000c1e1d00 */
[----:B0-----:R-:W-:-:S05]  /*30f0*/  HFMA2 R4, -RZ, RZ, 0, 9.5367431640625e-07 ;  /* 0x00000010ff047431 */ /* 0x001fca00000001ff */
[----:B------:R-:W-:-:S06]  /*3100*/  IMAD.WIDE.U32 R4, R3, R4, UR10 ;  /* 0x0000000a03047e25 */ /* 0x000fcc000f8e0004 */
[----:B------:R-:W5:Y:S01]  /*3110*/  LDG.E.128 R4, desc[UR8][R4.64] ;  /* 0x0000000804047981 */ /* 0x000f62000c1e1d00 */
[----:B----4-:R-:W-:Y:S05]  /*3120*/  @!P0 BRA `(.L_x_12330) ;  /* 0x00000004002c8947 */ /* 0x010fea0003800000 */
[----:B------:R-:W-:Y:S05]  /*3130*/  @!P1 BRA `(.L_x_12331) ;  /* 0x0000000000a49947 */ /* 0x000fea0003800000 */
[----:B-----5:R-:W-:Y:S02]  /*3140*/  SHF.L.U32 R11, R4, 0x10, RZ ;  /* 0x00000010040b7819 */ /* 0x020fe400000006ff */
[----:B------:R-:W-:Y:S02]  /*3150*/  SHF.L.U32 R8, R60, 0x10, RZ ;  /* 0x000000103c087819 */ /* 0x000fe400000006ff */
        /* <DEDUP_REMOVED lines=8> */
[----:B------:R-:W-:-:S03]  /*31e0*/  SHF.L.U32 R12, R63, 0x10, RZ ;  /* 0x000000103f0c7819 */ /* 0x000fc600000006ff */
        /* <DEDUP_REMOVED lines=30> */
.L_x_12331:
[----:B-----5:R-:W-:Y:S02]  /*33d0*/  SHF.L.U32 R8, R4, 0x10, RZ ;  /* 0x0000001004087819 */ /* 0x020fe400000006ff */
        /* <DEDUP_REMOVED lines=32> */
.L_x_12330:
[----:B------:R-:W-:Y:S05]  /*35e0*/  @!P1 BRA `(.L_x_12333) ;  /* 0x0000000000549947 */ /* 0x000fea0003800000 */
        /* <DEDUP_REMOVED lines=21> */
.L_x_12333:
        /* <DEDUP_REMOVED lines=12> */
.L_x_12332:
[----:B------:R-:W0:Y:S01]  /*3800*/  @P0 LDC.64 R4, c[0x0][0x398] ;  /* 0x0000e600ff040b82 */ /* 0x000e220000000a00 */
[----:B------:R-:W-:Y:S02]  /*3810*/  MOV R8, 0x20 ;  /* 0x0000002000087802 */ /* 0x000fe40000000f00 */
[----:B------:R-:W-:-:S03]  /*3820*/  IADD3 R240, PT, PT, R0, 0x200, RZ ;  /* 0x0000020000f07810 */ /* 0x000fc60007ffe0ff */
[----:B------:R-:W-:Y:S02]  /*3830*/  IMAD.WIDE.U32 R8, R3, R8, UR14 ;  /* 0x0000000e03087e25 */ /* 0x000fe4000f8e0008 */
[----:B------:R-:W3:Y:S01]  /*3840*/  @P1 LDC.64 R6, c[0x0][0x3a0] ;  /* 0x0000e800ff061b82 */ /* 0x000ee20000000a00 */
[----:B------:R4:W-:Y:S04]  /*3850*/  STL [R1], R240 ;  /* 0x000000f001007387 */ /* 0x0009e80000100800 */
[----:B------:R4:W-:Y:S04]  /*3860*/  STG.E.128 desc[UR8][R8.64], R24 ;  /* 0x0000001808007986 */ /* 0x0009e8000c101d08 */
[----:B------:R4:W-:Y:S01]  /*3870*/  STG.E.128 desc[UR8][R8.64+0x10], R20 ;  /* 0x0000101408007986 */ /* 0x0009e2000c101d08 */
[----:B0-----:R-:W-:-:S05]  /*3880*/  @P0 IMAD.WIDE.U32 R4, R240, 0x10, R4 ;  /* 0x00000010f0040825 */ /* 0x001fca00078e0004 */
[----:B------:R0:W5:Y:S01]  /*3890*/  @P0 LDG.E.128 R60, desc[UR8][R4.64] ;  /* 0x00000008043c0981 */ /* 0x000162000c1e1d00 */
[----:B---3--:R-:W-:-:S05]  /*38a0*/  @P1 IMAD.WIDE.U32 R6, R240, 0x20, R6 ;  /* 0x00000020f0061825 */ /* 0x008fca00078e0006 */
[----:B------:R4:W5:Y:S01]  /*38b0*/  @P1 LDG.E.128 R56, desc[UR8][R6.64] ;  /* 0x0000000806381981 */ /* 0x000962000c1e1d00 */
[----:B0-----:R-:W-:-:S03]  /*38c0*/  HFMA2 R4, -RZ, RZ, 0, 9.5367431640625e-07 ;  /* 0x00000010ff047431 */ /* 0x001fc600000001ff */
[----:B------:R4:W5:Y:S02]  /*38d0*/  @P1 LDG.E.128 R52, desc[UR8][R6.64+0x10] ;  /* 0x0000100806341981 */ /* 0x000964000c1e1d00 */
        /* <DEDUP_REMOVED lines=29> */
[----:B------:R-:W-:Y:S02]  /*3ab0*/  PRMT R6, R62, 0x7632, R6 ;  /* 0x000076323e067816 */ /* 0x000fe40000000006 */
        /* <DEDUP_REMOVED lines=12> */
[----:B------:R-:W-:-:S03]  /*3b80*/  FADD.FTZ R12, R52, R10 ;  /* 0x0000000a340c7221 */ /* 0x000fc60000010000 */
[----:B------:R-:W-:Y:S01]  /*3b90*/  FADD.FTZ R15, R55, R7 ;  /* 0x00000007370f7221 */ /* 0x000fe20000010000 */
[----:B------:R-:W-:Y:S06]  /*3ba0*/  BRA `(.L_x_12336) ;  /* 0x00000004000c7947 */ /* 0x000fec0003800000 */
.L_x_12335:
        /* <DEDUP_REMOVED lines=33> */
.L_x_12334:
        /* <DEDUP_REMOVED lines=22> */
.L_x_12337:
        /* <DEDUP_REMOVED lines=12> */
.L_x_12336:
        /* <DEDUP_REMOVED lines=43> */
[----:B------:R-:W-:Y:S02]  /*4290*/  SHF.L.U32 R6, R7, 0x10, RZ ;  /* 0x0000001007067819 */ /* 0x000fe400000006ff */
[----:B------:R-:W-:-:S05]  /*42a0*/  SHF.L.U32 R10, R63, 0x10, RZ ;  /* 0x000000103f0a7819 */ /* 0x000fca00000006ff */
[----:B------:R-:W-:Y:S01]  /*42b0*/  FADD.FTZ R6, R10, R6 ;  /* 0x000000060a067221 */ /* 0x000fe20000010000 */
[----:B------:R-:W-:Y:S02]  /*42c0*/  PRMT R10, R7, 0x7632, R10 ;  /* 0x00007632070a7816 */ /* 0x000fe4000000000a */
[----:B------:R-:W-:Y:S01]  /*42d0*/  PRMT R7, R63, 0x7632, R7 ;  /* 0x000076323f077816 */ /* 0x000fe20000000007 */
[----:B------:R-:W-:Y:S01]  /*42e0*/  FADD.FTZ R6, R54, R6 ;  /* 0x0000000636067221 */ /* 0x000fe20000010000 */
[----:B------:R-:W-:Y:S02]  /*42f0*/  SHF.L.U32 R10, R10, 0x10, RZ ;  /* 0x000000100a0a7819 */ /* 0x000fe400000006ff */
[----:B------:R-:W-:-:S05]  /*4300*/  SHF.L.U32 R7, R7, 0x10, RZ ;  /* 0x0000001007077819 */ /* 0x000fca00000006ff */
[----:B------:R-:W-:Y:S01]  /*4310*/  FADD.FTZ R7, R10, R7 ;  /* 0x000000070a077221 */ /* 0x000fe20000010000 */
[----:B------:R-:W-:Y:S01]  /*4320*/  FADD.FTZ R10, R58, R4 ;  /* 0x000000043a0a7221 */ /* 0x000fe20000010000 */
[----:B------:R-:W-:Y:S01]  /*4330*/  FADD.FTZ R4, R52, R11 ;  /* 0x0000000b34047221 */ /* 0x000fe20000010000 */
[----:B------:R-:W-:Y:S01]  /*4340*/  FADD.FTZ R11, R59, R5 ;  /* 0x000000053b0b7221 */ /* 0x000fe20000010000 */
[----:B------:R-:W-:Y:S01]  /*4350*/  FADD.FTZ R5, R53, R240 ;  /* 0x000000f035057221 */ /* 0x000fe20000010000 */
[----:B------:R-:W-:Y:S01]  /*4360*/  FADD.FTZ R7, R55, R7 ;  /* 0x0000000737077221 */ /* 0x000fe20000010000 */
[----:B------:R-:W-:Y:S06]  /*4370*/  BRA `(.L_x_12340) ;  /* 0x00000004000c7947 */ /* 0x000fec0003800000 */
.L_x_12339:
[----:B-----5:R-:W-:Y:S02]  /*4380*/  SHF.L.U32 R8, R4, 0x10, RZ ;  /* 0x0000001004087819 */ /* 0x020fe400000006ff */
[----:B------:R-:W-:Y:S02]  /*4390*/  SHF.L.U32 R9, R60, 0x10, RZ ;  /* 0x000000103c097819 */ /* 0x000fe400000006ff */
[----:B------:R-:W-:Y:S02]  /*43a0*/  SHF.L.U32 R10, R61, 0x10, RZ ;  /* 0x000000103d0a7819 */ /* 0x000fe400000006ff */
[----:B------:R-:W-:Y:S01]  /*43b0*/  SHF.L.U32 R240, R63, 0x10, RZ ;  /* 0x000000103ff07819 */ /* 0x000fe200000006ff */
[----:B------:R-:W-:Y:S01]  /*43c0*/  FADD.FTZ R8, R9, R8 ;  /* 0x0000000809087221 */ /* 0x000fe20000010000 */
[----:B------:R-:W-:Y:S02]  /*43d0*/  PRMT R9, R4, 0x7632, R9 ;  /* 0x0000763204097816 */ /* 0x000fe40000000009 */
[----:B------:R-:W-:-:S02]  /*43e0*/  PRMT R4, R60, 0x7632, R4 ;  /* 0x000076323c047816 */ /* 0x000fc40000000004 */
[----:B------:R-:W-:Y:S02]  /*43f0*/  SHF.L.U32 R9, R9, 0x10, RZ ;  /* 0x0000001009097819 */ /* 0x000fe400000006ff */
        /* <DEDUP_REMOVED lines=9> */
[----:B------:R-:W-:Y:S02]  /*4490*/  SHF.L.U32 R4, R6, 0x10, RZ ;  /* 0x0000001006047819 */ /* 0x000fe400000006ff */
[----:B------:R-:W-:Y:S02]  /*44a0*/  SHF.L.U32 R5, R62, 0x10, RZ ;  /* 0x000000103e057819 */ /* 0x000fe400000006ff */
        /* <DEDUP_REMOVED lines=14> */
.L_x_12338:
        /* <DEDUP_REMOVED lines=22> */
.L_x_12341:
[C---:B-----5:R-:W-:Y:S02]  /*46f0*/  PRMT R11, R5.reuse, 0x7632, R11 ;  /* 0x00007632050b7816 */ /* 0x060fe4000000000b */
[----:B------:R-:W-:Y:S02]  /*4700*/  SHF.L.U32 R10, R5, 0x10, RZ ;  /* 0x00000010050a7819 */ /* 0x000fe400000006ff */
[----:B------:R-:W-:Y:S02]  /*4710*/  PRMT R9, R4, 0x7632, R9 ;  /* 0x0000763204097816 */ /* 0x000fe40000000009 */
[----:B------:R-:W-:Y:S02]  /*4720*/  PRMT R5, R6, 0x7632, R5 ;  /* 0x0000763206057816 */ /* 0x000fe40000000005 */
[----:B------:R-:W-:Y:S02]  /*4730*/  PRMT R240, R7, 0x7632, R240 ;  /* 0x0000763207f07816 */ /* 0x000fe400000000f0 */
[----:B------:R-:W-:-:S02]  /*4740*/  SHF.L.U32 R8, R4, 0x10, RZ ;  /* 0x0000001004087819 */ /* 0x000fc400000006ff */
[----:B------:R-:W-:Y:S02]  /*4750*/  SHF.L.U32 R4, R6, 0x10, RZ ;  /* 0x0000001006047819 */ /* 0x000fe400000006ff */
[----:B------:R-:W-:Y:S02]  /*4760*/  SHF.L.U32 R6, R7, 0x10, RZ ;  /* 0x0000001007067819 */ /* 0x000fe400000006ff */
[----:B------:R-:W-:Y:S02]  /*4770*/  SHF.L.U32 R9, R9, 0x10, RZ ;  /* 0x0000001009097819 */ /* 0x000fe400000006ff */
[----:B------:R-:W-:Y:S02]  /*4780*/  SHF.L.U32 R11, R11, 0x10, RZ ;  /* 0x000000100b0b7819 */ /* 0x000fe400000006ff */
[----:B------:R-:W-:Y:S02]  /*4790*/  SHF.L.U32 R5, R5, 0x10, RZ ;  /* 0x0000001005057819 */ /* 0x000fe400000006ff */
[----:B------:R-:W-:-:S07]  /*47a0*/  SHF.L.U32 R7, R240, 0x10, RZ ;  /* 0x00000010f0077819 */ /* 0x000fce00000006ff */
.L_x_12340:
[----:B------:R-:W0:Y:S01]  /*47b0*/  @P0 LDC.64 R242, c[0x0][0x398] ;  /* 0x0000e600fff20b82 */ /* 0x000e220000000a00 */
[----:B------:R-:W-:Y:S02]  /*47c0*/  MOV R240, 0x20 ;  /* 0x0000002000f07802 */ /* 0x000fe40000000f00 */
[----:B------:R-:W-:-:S03]  /*47d0*/  IADD3 R250, PT, PT, R0, 0x300, RZ ;  /* 0x0000030000fa7810 */ /* 0x000fc60007ffe0ff */
[----:B------:R-:W-:Y:S02]  /*47e0*/  IMAD.WIDE.U32 R240, R252, R240, UR14 ;  /* 0x0000000efcf07e25 */ /* 0x000fe4000f8e00f0 */
[----:B------:R-:W3:Y:S03]  /*47f0*/  @P1 LDC.64 R244, c[0x0][0x3a0] ;  /* 0x0000e800fff41b82 */ /* 0x000ee60000000a00 */
[----:B------:R-:W-:Y:S04]  /*4800*/  STG.E.128 desc[UR8][R240.64], R8 ;  /* 0x00000008f0007986 */ /* 0x000fe8000c101d08 */
[----:B------:R0:W-:Y:S02]  /*4810*/  STG.E.128 desc[UR8][R240.64+0x10], R4 ;  /* 0x00001004f0007986 */ /* 0x0001e4000c101d08 */
[----:B0-----:R-:W-:-:S05]  /*4820*/  @P0 IMAD.WIDE.U32 R240, R250, 0x10, R242 ;  /* 0x00000010faf00825 */ /* 0x001fca00078e00f2 */
[----:B------:R3:W5:Y:S02]  /*4830*/  @P0 LDG.E.128 R60, desc[UR8][R240.64] ;  /* 0x00000008f03c0981 */ /* 0x000764000c1e1d00 */
[----:B---3--:R-:W-:-:S05]  /*4840*/  @P1 IMAD.WIDE.U32 R240, R250, 0x20, R244 ;  /* 0x00000020faf01825 */ /* 0x008fca00078e00f4 */
[----:B------:R-:W5:Y:S04]  /*4850*/  @P1 LDG.E.128 R56, desc[UR8][R240.64] ;  /* 0x00000008f0381981 */ /* 0x000f68000c1e1d00 */
[----:B------:R0:W5:Y:S02]  /*4860*/  @P1 LDG.E.128 R52, desc[UR8][R240.64+0x10] ;  /* 0x00001008f0341981 */ /* 0x000164000c1e1d00 */
[----:B0-----:R-:W-:-:S05]  /*4870*/  HFMA2 R240, -RZ, RZ, 0, 9.5367431640625e-07 ;  /* 0x00000010fff07431 */ /* 0x001fca00000001ff */
[----:B------:R-:W-:-:S05]  /*4880*/  IMAD.WIDE.U32 R240, R250, R240, UR10 ;  /* 0x0000000afaf07e25 */ /* 0x000fca000f8e00f0 */
[----:B------:R0:W5:Y:S01]  /*4890*/  LDG.E.128 R244, desc[UR8][R240.64] ;  /* 0x00000008f0f47981 */ /* 0x000162000c1e1d00 */
[----:B------:R-:W-:Y:S05]  /*48a0*/  @!P0 BRA `(.L_x_12342) ;  /* 0x00000004002c8947 */ /* 0x000fea0003800000 */
[----:B------:R-:W-:Y:S05]  /*48b0*/  @!P1 BRA `(.L_x_12343) ;  /* 0x0000000000a49947 */ /* 0x000fea0003800000 */
[----:B0----5:R-:W-:Y:S02]  /*48c0*/  SHF.L.U32 R240, R244, 0x10, RZ ;  /* 0x00000010f4f07819 */ /* 0x021fe400000006ff */
[C---:B------:R-:W-:Y:S02]  /*48d0*/  SHF.L.U32 R241, R60.reuse, 0x10, RZ ;  /* 0x000000103cf17819 */ /* 0x040fe400000006ff */
[----:B------:R-:W-:Y:S02]  /*48e0*/  PRMT R242, R60, 0x7632, R242 ;  /* 0x000076323cf27816 */ /* 0x000fe400000000f2 */
[----:B------:R-:W-:Y:S01]  /*48f0*/  PRMT R243, R61, 0x7632, R243 ;  /* 0x000076323df37816 */ /* 0x000fe200000000f3 */
[----:B------:R-:W-:Y:S01]  /*4900*/  FADD.FTZ R240, R241, R240 ;  /* 0x000000f0f1f07221 */ /* 0x000fe20000010000 */
[----:B------:R-:W-:Y:S02]  /*4910*/  PRMT R241, R244, 0x7632, R241 ;  /* 0x00007632f4f17816 */ /* 0x000fe400000000f1 */
[----:B------:R-:W-:Y:S01]  /*4920*/  SHF.L.U32 R242, R242, 0x10, RZ ;  /* 0x00000010f2f27819 */ /* 0x000fe200000006ff */
[----:B------:R-:W-:Y:S01]  /*4930*/  FADD.FTZ R240, R56, R240 ;  /* 0x000000f038f07221 */ /* 0x000fe20000010000 */
[----:B------:R-:W-:-:S02]  /*4940*/  SHF.L.U32 R241, R241, 0x10, RZ ;  /* 0x00000010f1f17819 */ /* 0x000fc400000006ff */
[----:B------:R-:W-:Y:S02]  /*4950*/  SHF.L.U32 R243, R243, 0x10, RZ ;  /* 0x00000010f3f37819 */ /* 0x000fe400000006ff */
[----:B------:R-:W-:Y:S01]  /*4960*/  PRMT R244, R62, 0x7632, R244 ;  /* 0x000076323ef47816 */ /* 0x000fe200000000f4 */
[----:B------:R-:W-:Y:S01]  /*4970*/  FADD.FTZ R249, R241, R242 ;  /* 0x000000f2f1f97221 */ /* 0x000fe20000010000 */
[----:B------:R-:W-:Y:S02]  /*4980*/  SHF.L.U32 R242, R245, 0x10, RZ ;  /* 0x00000010f5f27819 */ /* 0x000fe400000006ff */
[----:B------:R-:W-:-:S05]  /*4990*/  SHF.L.U32 R241, R61, 0x10, RZ ;  /* 0x000000103df17819 */ /* 0x000fca00000006ff */
[----:B------:R-:W-:Y:S01]  /*49a0*/  FADD.FTZ R242, R241, R242 ;  /* 0x000000f2f1f27221 */ /* 0x000fe20000010000 */
[----:B------:R-:W-:-:S03]  /*49b0*/  PRMT R241, R245, 0x7632, R241 ;  /* 0x00007632f5f17816 */ /* 0x000fc600000000f1 */
[----:B------:R-:W-:Y:S01]  /*49c0*/  FADD.FTZ R242, R58, R242 ;  /* 0x000000f23af27221 */ /* 0x000fe20000010000 */
[----:B------:R-:W-:-:S05]  /*49d0*/  SHF.L.U32 R241, R241, 0x10, RZ ;  /* 0x00000010f1f17819 */ /* 0x000fca00000006ff */
[----:B------:R-:W-:Y:S01]  /*49e0*/  FADD.FTZ R248, R241, R243 ;  /* 0x000000f3f1f87221 */ /* 0x000fe20000010000 */
[----:B------:R-:W-:Y:S02]  /*49f0*/  SHF.L.U32 R241, R246, 0x10, RZ ;  /* 0x00000010f6f17819 */ /* 0x000fe400000006ff */
[----:B------:R-:W-:-:S05]  /*4a00*/  SHF.L.U32 R243, R62, 0x10, RZ ;  /* 0x000000103ef37819 */ /* 0x000fca00000006ff */
[----:B------:R-:W-:Y:S01]  /*4a10*/  FADD.FTZ R241, R243, R241 ;  /* 0x000000f1f3f17221 */ /* 0x000fe20000010000 */
[----:B------:R-:W-:-:S04]  /*4a20*/  PRMT R243, R246, 0x7632, R243 ;  /* 0x00007632f6f37816 */ /* 0x000fc800000000f3 */
[----:B------:R-:W-:Y:S02]  /*4a30*/  SHF.L.U32 R245, R243, 0x10, RZ ;  /* 0x00000010f3f57819 */ /* 0x000fe400000006ff */
[----:B------:R-:W-:Y:S02]  /*4a40*/  SHF.L.U32 R243, R244, 0x10, RZ ;  /* 0x00000010f4f37819 */ /* 0x000fe400000006ff */
[----:B------:R-:W-:-:S03]  /*4a50*/  SHF.L.U32 R244, R63, 0x10, RZ ;  /* 0x000000103ff47819 */ /* 0x000fc600000006ff */
        /* <DEDUP_REMOVED lines=15> */
.L_x_12343:
[----:B0----5:R-:W-:Y:S02]  /*4b50*/  SHF.L.U32 R240, R244, 0x10, RZ ;  /* 0x00000010f4f07819 */ /* 0x021fe400000006ff */
[C---:B------:R-:W-:Y:S02]  /*4b60*/  SHF.L.U32 R241, R60.reuse, 0x10, RZ ;  /* 0x000000103cf17819 */ /* 0x040fe400000006ff */
[----:B------:R-:W-:Y:S02]  /*4b70*/  PRMT R242, R60, 0x7632, R242 ;  /* 0x000076323cf27816 */ /* 0x000fe400000000f2 */
[----:B------:R-:W-:Y:S01]  /*4b80*/  SHF.L.U32 R243, R61, 0x10, RZ ;  /* 0x000000103df37819 */ /* 0x000fe200000006ff */
[----:B------:R-:W-:Y:S01]  /*4b90*/  FADD.FTZ R240, R241, R240 ;  /* 0x000000f0f1f07221 */ /* 0x000fe20000010000 */
[----:B------:R-:W-:Y:S02]  /*4ba0*/  PRMT R241, R244, 0x7632, R241 ;  /* 0x00007632f4f17816 */ /* 0x000fe400000000f1 */
[----:B------:R-:W-:-:S02]  /*4bb0*/  SHF.L.U32 R242, R242, 0x10, RZ ;  /* 0x00000010f2f27819 */ /* 0x000fc400000006ff */
[----:B------:R-:W-:Y:S02]  /*4bc0*/  SHF.L.U32 R241, R241, 0x10, RZ ;  /* 0x00000010f1f17819 */ /* 0x000fe400000006ff */
[----:B------:R-:W-:Y:S02]  /*4bd0*/  PRMT R244, R61, 0x7632, R244 ;  /* 0x000076323df47816 */ /* 0x000fe400000000f4 */
[----:B------:R-:W-:Y:S01]  /*4be0*/  SHF.L.U32 R248, R63, 0x10, RZ ;  /* 0x000000103ff87819 */ /* 0x000fe200000006ff */
[----:B------:R-:W-:Y:S01]  /*4bf0*/  FADD.FTZ R241, R241, R242 ;  /* 0x000000f2f1f17221 */ /* 0x000fe20000010000 */
[----:B------:R-:W-:-:S05]  /*4c00*/  SHF.L.U32 R242, R245, 0x10, RZ ;  /* 0x00000010f5f27819 */ /* 0x000fca00000006ff */
[----:B------:R-:W-:Y:S01]  /*4c10*/  FADD.FTZ R242, R243, R242 ;  /* 0x000000f2f3f27221 */ /* 0x000fe20000010000 */
[----:B------:R-:W-:-:S04]  /*4c20*/  PRMT R243, R245, 0x7632, R243 ;  /* 0x00007632f5f37816 */ /* 0x000fc800000000f3 */
[----:B------:R-:W-:Y:S02]  /*4c30*/  SHF.L.U32 R245, R243, 0x10, RZ ;  /* 0x00000010f3f57819 */ /* 0x000fe400000006ff */
[----:B------:R-:W-:Y:S02]  /*4c40*/  SHF.L.U32 R243, R244, 0x10, RZ ;  /* 0x00000010f4f37819 */ /* 0x000fe400000006ff */
[C---:B------:R-:W-:Y:S02]  /*4c50*/  SHF.L.U32 R244, R246.reuse, 0x10, RZ ;  /* 0x00000010f6f47819 */ /* 0x040fe400000006ff */
[----:B------:R-:W-:Y:S01]  /*4c60*/  PRMT R246, R246, 0x7632, R246 ;  /* 0x00007632f6f67816 */ /* 0x000fe200000000f6 */
[----:B------:R-:W-:Y:S01]  /*4c70*/  FADD.FTZ R243, R245, R243 ;  /* 0x000000f3f5f37221 */ /* 0x000fe20000010000 */
[----:B------:R-:W-:Y:S02]  /*4c80*/  SHF.L.U32 R245, R62, 0x10, RZ ;  /* 0x000000103ef57819 */ /* 0x000fe400000006ff */
[----:B------:R-:W-:-:S03]  /*4c90*/  SHF.L.U32 R246, R246, 0x10, RZ ;  /* 0x00000010f6f67819 */ /* 0x000fc600000006ff */
        /* <DEDUP_REMOVED lines=11> */
[----:B------:R-:W-:Y:S06]  /*4d50*/  BRA `(.L_x_12344) ;  /* 0x0000000000887947 */ /* 0x000fec0003800000 */
.L_x_12342:
[----:B------:R-:W-:Y:S05]  /*4d60*/  @!P1 BRA `(.L_x_12345) ;  /* 0x0000000000549947 */ /* 0x000fea0003800000 */
[C---:B-----5:R-:W-:Y:S02]  /*4d70*/  PRMT R243, R245.reuse, 0x7632, R243 ;  /* 0x00007632f5f37816 */ /* 0x060fe400000000f3 */
[----:B------:R-:W-:Y:S02]  /*4d80*/  SHF.L.U32 R242, R245, 0x10, RZ ;  /* 0x00000010f5f27819 */ /* 0x000fe400000006ff */
[----:B0-----:R-:W-:Y:S02]  /*4d90*/  PRMT R240, R244, 0x7632, R240 ;  /* 0x00007632f4f07816 */ /* 0x001fe400000000f0 */
        /* <DEDUP_REMOVED lines=18> */
.L_x_12345:
[C---:B-----5:R-:W-:Y:S02]  /*4ec0*/  PRMT R243, R245.reuse, 0x7632, R243 ;  /* 0x00007632f5f37816 */ /* 0x060fe400000000f3 */
[----:B------:R-:W-:Y:S02]  /*4ed0*/  SHF.L.U32 R242, R245, 0x10, RZ ;  /* 0x00000010f5f27819 */ /* 0x000fe400000006ff */
[----:B0-----:R-:W-:Y:S02]  /*4ee0*/  PRMT R241, R244, 0x7632, R241 ;  /* 0x00007632f4f17816 */ /* 0x001fe400000000f1 */
        /* <DEDUP_REMOVED lines=9> */
.L_x_12344:
[----:B------:R-:W-:Y:S01]  /*4f80*/  MOV R248, 0x20 ;  /* 0x0000002000f87802 */ /* 0x000fe20000000f00 */
[----:B------:R-:W-:Y:S04]  /*4f90*/  STL [R1+0xc8], R0 ;  /* 0x0000c80001007387 */ /* 0x000fe80000100800 */
[----:B------:R-:W-:-:S05]  /*4fa0*/  IMAD.WIDE.U32 R248, R250, R248, UR14 ;  /* 0x0000000efaf87e25 */ /* 0x000fca000f8e00f8 */
[----:B------:R-:W-:Y:S04]  /*4fb0*/  STG.E.128 desc[UR8][R248.64], R240 ;  /* 0x000000f0f8007986 */ /* 0x000fe8000c101d08 */
[----:B------:R0:W-:Y:S02]  /*4fc0*/  STG.E.128 desc[UR8][R248.64+0x10], R244 ;  /* 0x000010f4f8007986 */ /* 0x0001e4000c101d08 */
        /* <DEDUP_REMOVED lines=67> */
[----:B------:R-:W-:-:S04]  /*5400*/  FADD.FTZ R249, -R248, R48 ;  /* 0x00000030f8f97221 */ /* 0x000fc80000010100 */
[----:B------:R-:W-:Y:S01]  /*5410*/  FFMA.FTZ R0, R249, R249, RZ ;  /* 0x000000f9f9007223 */ /* 0x000fe200000100ff */
        /* <DEDUP_REMOVED lines=121> */
[----:B0-----:R-:W-:Y:S02]  /*5bb0*/  LOP3.LUT P1, RZ, R0, 0x1f, RZ, 0xc0, !PT ;  /* 0x0000001f00ff7812 */ /* 0x001fe4000782c0ff */
[----:B------:R0:W5:Y:S01]  /*5bc0*/  LDL.LU R0, [R1+0xc8] ;  /* 0x0000c80001007983 */ /* 0x0001620000300800 */
[----:B------:R-:W-:Y:S10]  /*5bd0*/  BSSY.RECONVERGENT B0, `(.L_x_12346) ;  /* 0x000000c000007945 */ /* 0x000ff40003800200 */
[----:B0-----:R-:W-:Y:S05]  /*5be0*/  @P1 BRA `(.L_x_12347) ;  /* 0x0000000000281947 */ /* 0x001fea0003800000 */
[----:B-----5:R0:W-:Y:S01]  /*5bf0*/  STL [R1+0xc8], R0 ;  /* 0x0000c80001007387 */ /* 0x0201e20000100800 */
[----:B------:R-:W3:Y:S01]  /*5c00*/  S2UR UR5, SR_CgaCtaId ;  /* 0x00000000000579c3 */ /* 0x000ee20000008800 */
[----:B------:R-:W-:Y:S01]  /*5c10*/  UMOV UR4, 0x400 ;  /* 0x0000040000047882 */ /* 0x000fe20000000000 */
[----:B0-----:R-:W0:Y:S01]  /*5c20*/  S2R R0, SR_TID.X ;  /* 0x0000000000007919 */ /* 0x001e220000002100 */
[----:B---3--:R-:W-:-:S04]  /*5c30*/  ULEA UR4, UR5, UR4, 0x18 ;  /* 0x0000000405047291 */ /* 0x008fc8000f8ec0ff */
[----:B------:R-:W-:Y:S01]  /*5c40*/  @UP1 UIADD3 UR4, UPT, UPT, UR4, 0x20, URZ ;  /* 0x0000002004041890 */ /* 0x000fe2000fffe0ff */
[----:B0-----:R-:W-:-:S04]  /*5c50*/  SHF.R.U32.HI R0, RZ, 0x2, R0 ;  /* 0x00000002ff007819 */ /* 0x001fc80000011600 */
[----:B------:R-:W-:-:S05]  /*5c60*/  LOP3.LUT R0, R0, 0x18, RZ, 0xc0, !PT ;  /* 0x0000001800007812 */ /* 0x000fca00078ec0ff */
[----:B------:R0:W-:Y:S04]  /*5c70*/  STS.64 [R0+UR4], R248 ;  /* 0x000000f800007988 */ /* 0x0001e80008000a04 */
[----:B0-----:R0:W5:Y:S02]  /*5c80*/  LDL.LU R0, [R1+0xc8] ;  /* 0x0000c80001007983 */ /* 0x0011640000300800 */
.L_x_12347:
[----:B--2---:R-:W-:Y:S05]  /*5c90*/  BSYNC.RECONVERGENT B0 ;  /* 0x0000000000007941 */ /* 0x004fea0003800200 */
.L_x_12346:
[----:B------:R-:W2:Y:S01]  /*5ca0*/  S2R R248, SR_TID.X ;  /* 0x0000000000f87919 */ /* 0x000ea20000002100 */
[----:B------:R-:W-:Y:S01]  /*5cb0*/  BSSY.RECONVERGENT B0, `(.L_x_12348) ;  /* 0x0000013000007945 */ /* 0x000fe20003800200 */
[----:B------:R3:W-:Y:S01]  /*5cc0*/  STL [R1+0x4], RZ ;  /* 0x000004ff01007387 */ /* 0x0007e20000100800 */
[----:B--2---:R-:W-:Y:S01]  /*5cd0*/  LOP3.LUT R248, R248, 0x1f, RZ, 0xc0, !PT ;  /* 0x0000001ff8f87812 */ /* 0x004fe200078ec0ff */
[----:B------:R-:W-:Y:S03]  /*5ce0*/  BAR.SYNC.DEFER_BLOCKING 0x0 ;  /* 0x0000000000007b1d */ /* 0x000fe60000010000 */
[----:B------:R-:W-:Y:S02]  /*5cf0*/  ISETP.GT.U32.AND P1, PT, R248, 0x3, PT ;  /* 0x00000003f800780c */ /* 0x000fe40003f24070 */
[----:B------:R-:W-:-:S11]  /*5d00*/  CS2R R248, SRZ ;  /* 0x0000000000f87805 */ /* 0x000fd6000001ff00 */
[----:B---3--:R-:W-:Y:S05]  /*5d10*/  @P1 BRA `(.L_x_12349) ;  /* 0x0000000000301947 */ /* 0x008fea0003800000 */
[----:B-----5:R2:W-:Y:S01]  /*5d20*/  STL [R1+0xc8], R0 ;  /* 0x0000c80001007387 */ /* 0x0205e20000100800 */
[----:B------:R-:W3:Y:S01]  /*5d30*/  S2UR UR5, SR_CgaCtaId ;  /* 0x00000000000579c3 */ /* 0x000ee20000008800 */
[----:B------:R-:W-:Y:S01]  /*5d40*/  UMOV UR4, 0x400 ;  /* 0x0000040000047882 */ /* 0x000fe20000000000 */
[----:B------:R-:W4:Y:S01]  /*5d50*/  S2R R248, SR_TID.X ;  /* 0x0000000000f87919 */ /* 0x000f220000002100 */
[----:B--2---:R-:W-:-:S05]  /*5d60*/  HFMA2 R0, -RZ, RZ, 0, 0.0001068115234375 ;  /* 0x00000700ff007431 */ /* 0x004fca00000001ff */
[----:B------:R2:W-:Y:S04]  /*5d70*/  STL [R1+0x4], R0 ;  /* 0x0000040001007387 */ /* 0x0005e80000100800 */
[----:B--2---:R2:W5:Y:S01]  /*5d80*/  LDL.LU R0, [R1+0xc8] ;  /* 0x0000c80001007983 */ /* 0x0045620000300800 */
[----:B---3--:R-:W-:-:S04]  /*5d90*/  ULEA UR4, UR5, UR4, 0x18 ;  /* 0x0000000405047291 */ /* 0x008fc8000f8ec0ff */
[----:B------:R-:W-:Y:S01]  /*5da0*/  @UP1 UIADD3 UR4, UPT, UPT, UR4, 0x20, URZ ;  /* 0x0000002004041890 */ /* 0x000fe2000fffe0ff */
[----:B----4-:R-:W-:-:S04]  /*5db0*/  SHF.L.U32 R248, R248, 0x3, RZ ;  /* 0x00000003f8f87819 */ /* 0x010fc800000006ff */
[----:B------:R-:W-:-:S06]  /*5dc0*/  LOP3.LUT R248, R248, 0xf8, RZ, 0xc0, !PT ;  /* 0x000000f8f8f87812 */ /* 0x000fcc00078ec0ff */
[----:B--2---:R-:W3:Y:S02]  /*5dd0*/  LDS.64 R248, [R248+UR4] ;  /* 0x00000004f8f87984 */ /* 0x004ee40008000a00 */
.L_x_12349:
[----:B------:R-:W-:Y:S05]  /*5de0*/  BSYNC.RECONVERGENT B0 ;  /* 0x0000000000007941 */ /* 0x000fea0003800200 */
.L_x_12348:
[----:B------:R-:W-:Y:S04]  /*5df0*/  STL [R1+0xdc], R57 ;  /* 0x0000dc3901007387 */ /* 0x000fe80000100800 */
[----:B------:R-:W-:Y:S04]  /*5e00*/  STL [R1+0xd8], R56 ;  /* 0x0000d83801007387 */ /* 0x000fe80000100800 */
[----:B------:R-:W-:Y:S04]  /*5e10*/  STL [R1+0xd4], R55 ;  /* 0x0000d43701007387 */ /* 0x000fe80000100800 */
[----:B------:R2:W-:Y:S04]  /*5e20*/  STL [R1+0xd0], R54 ;  /* 0x0000d03601007387 */ /* 0x0005e80000100800 */
[----:B--2---:R-:W2:Y:S04]  /*5e30*/  LDL.LU R54, [R1+0x4] ;  /* 0x0000040001367983 */ /* 0x004ea80000300800 */
[----:B---3--:R-:W3:Y:S04]  /*5e40*/  SHFL.DOWN PT, R57, R248, 0x2, 0x1f ;  /* 0x08401f00f8397f89 */ /* 0x008ee800000e0000 */
[----:B------:R-:W-:Y:S04]  /*5e50*/  STL [R1+0xcc], R53 ;  /* 0x0000cc3501007387 */ /* 0x000fe80000100800 */
[----:B------:R4:W-:Y:S01]  /*5e60*/  STL [R1+0xc8], R52 ;  /* 0x0000c83401007387 */ /* 0x0009e20000100800 */
[----:B---3--:R-:W-:-:S04]  /*5e70*/  FADD.FTZ R55, -R57, R248 ;  /* 0x000000f839377221 */ /* 0x008fc80000010100 */
[----:B------:R-:W-:Y:S01]  /*5e80*/  FMUL.FTZ R55, R55, R55 ;  /* 0x0000003737377220 */ /* 0x000fe20000410000 */
[----:B------:R-:W-:Y:S01]  /*5e90*/  ISETP.NE.AND P2, PT, RZ, UR17, PT ;  /* 0x00000011ff007c0c */ /* 0x000fe2000bf45270 */
[----:B--2---:R-:W2:Y:S01]  /*5ea0*/  SHFL.DOWN PT, R56, R54, 0x2, 0x1f ;  /* 0x08401f0036387f89 */ /* 0x004ea200000e0000 */
[----:B----4-:R-:W-:-:S05]  /*5eb0*/  I2FP.F32.U32 R52, R54 ;  /* 0x0000003600347245 */ /* 0x010fca0000201000 */
[----:B------:R-:W-:Y:S01]  /*5ec0*/  FMUL.FTZ R55, R55, R52 ;  /* 0x0000003437377220 */ /* 0x000fe20000410000 */
[----:B--2---:R-:W-:Y:S02]  /*5ed0*/  I2FP.F32.S32 R53, R56 ;  /* 0x0000003800357245 */ /* 0x004fe40000201400 */
[----:B------:R-:W-:-:S03]  /*5ee0*/  IADD3 R54, PT, PT, R56, R54, RZ ;  /* 0x0000003638367210 */ /* 0x000fc60007ffe0ff */
[-C--:B------:R-:W-:Y:S01]  /*5ef0*/  FMUL.FTZ R55, R55, R53.reuse ;  /* 0x0000003537377220 */ /* 0x080fe20000410000 */
[----:B------:R-:W-:Y:S02]  /*5f00*/  FMUL.FTZ R53, R57, R53 ;  /* 0x0000003539357220 */ /* 0x000fe40000410000 */
[----:B------:R-:W2:Y:S02]  /*5f10*/  S2R R57, SR_TID.X ;  /* 0x0000000000397919 */ /* 0x000ea40000002100 */
[----:B------:R-:W-:Y:S01]  /*5f20*/  FFMA.FTZ R53, R52, R248, R53 ;  /* 0x000000f834357223 */ /* 0x000fe20000010035 */
[----:B------:R-:W-:Y:S01]  /*5f30*/  I2FP.F32.S32 R52, R54 ;  /* 0x0000003600347245 */ /* 0x000fe20000201400 */
[----:B------:R-:W3:Y:S02]  /*5f40*/  SHFL.DOWN PT, R248, R249, 0x2, 0x1f ;  /* 0x08401f00f9f87f89 */ /* 0x000ee400000e0000 */
[----:B---3--:R-:W-:Y:S02]  /*5f50*/  FADD.FTZ R249, R248, R249 ;  /* 0x000000f9f8f97221 */ /* 0x008fe40000010000 */
[----:B------:R-:W3:Y:S01]  /*5f60*/  MUFU.RCP R248, R52 ;  /* 0x0000003400f87308 */ /* 0x000ee20000001000 */
[----:B--2---:R-:W-:-:S02]  /*5f70*/  ISETP.NE.AND P1, PT, R57, RZ, PT ;  /* 0x000000ff3900720c */ /* 0x004fc40003f25270 */
[----:B------:R4:W5:Y:S01]  /*5f80*/  LDL.LU R57, [R1+0xdc] ;  /* 0x0000dc0001397983 */ /* 0x0009620000300800 */
[C---:B---3--:R-:W-:Y:S01]  /*5f90*/  FFMA.FTZ R249, R248.reuse, R55, R249 ;  /* 0x00000037f8f97223 */ /* 0x048fe200000100f9 */
[----:B------:R-:W-:-:S04]  /*5fa0*/  FMUL.FTZ R248, R248, R53 ;  /* 0x00000035f8f87220 */ /* 0x000fc80000410000 */
[----:B------:R-:W2:Y:S02]  /*5fb0*/  SHFL.DOWN PT, R53, R249, 0x1, 0x1f ;  /* 0x08201f00f9357f89 */ /* 0x000ea400000e0000 */
[----:B--2---:R-:W-:Y:S02]  /*5fc0*/  FADD.FTZ R56, R249, R53 ;  /* 0x00000035f9387221 */ /* 0x004fe40000010000 */
[----:B------:R-:W2:Y:S04]  /*5fd0*/  SHFL.DOWN PT, R53, R54, 0x1, 0x1f ;  /* 0x08201f0036357f89 */ /* 0x000ea800000e0000 */
[----:B------:R-:W3:Y:S01]  /*5fe0*/  SHFL.DOWN PT, R249, R248, 0x1, 0x1f ;  /* 0x08201f00f8f97f89 */ /* 0x000ee200000e0000 */
[-C--:B--2---:R-:W-:Y:S02]  /*5ff0*/  IADD3 R54, PT, PT, R54, R53.reuse, RZ ;  /* 0x0000003536367210 */ /* 0x084fe40007ffe0ff */
[----:B------:R-:W-:-:S02]  /*6000*/  I2FP.F32.S32 R53, R53 ;  /* 0x0000003500357245 */ /* 0x000fc40000201400 */
[----:B------:R-:W-:-:S04]  /*6010*/  I2FP.F32.S32 R54, R54 ;  /* 0x0000003600367245 */ /* 0x000fc80000201400 */
[----:B------:R3:W2:Y:S02]  /*6020*/  MUFU.RCP R55, R54 ;  /* 0x0000003600377308 */ /* 0x0006a40000001000 */
[----:B---3--:R-:W-:-:S04]  /*6030*/  FADD.FTZ R54, R248, -R249 ;  /* 0x800000f9f8367221 */ /* 0x008fc80000010000 */
[----:B------:R-:W-:Y:S01]  /*6040*/  FMUL.FTZ R54, R54, R54 ;  /* 0x0000003636367220 */ /* 0x000fe20000410000 */
[----:B------:R-:W-:-:S03]  /*6050*/  FMUL.FTZ R249, R249, R53 ;  /* 0x00000035f9f97220 */ /* 0x000fc60000410000 */
[C---:B------:R-:W-:Y:S01]  /*6060*/  FMUL.FTZ R54, R52.reuse, R54 ;  /* 0x0000003634367220 */ /* 0x040fe20000410000 */
[----:B------:R-:W-:-:S03]  /*6070*/  FFMA.FTZ R248, R52, R248, R249 ;  /* 0x000000f834f87223 */ /* 0x000fc600000100f9 */
[----:B------:R-:W-:Y:S02]  /*6080*/  FMUL.FTZ R54, R54, R53 ;  /* 0x0000003536367220 */ /* 0x000fe40000410000 */
[----:B------:R-:W3:Y:S02]  /*6090*/  @!P1 LDC.64 R52, c[0x0][0x3c0] ;  /* 0x0000f000ff349b82 */ /* 0x000ee40000000a00 */
[C---:B--2---:R-:W-:Y:S01]  /*60a0*/  FFMA.FTZ R54, R55.reuse, R54, R56 ;  /* 0x0000003637367223 */ /* 0x044fe20000010038 */
[----:B------:R-:W-:Y:S01]  /*60b0*/  FMUL.FTZ R55, R55, R248 ;  /* 0x000000f837377220 */ /* 0x000fe20000410000 */
[----:B------:R-:W-:Y:S01]  /*60c0*/  MOV R248, UR6 ;  /* 0x0000000600f87c02 */ /* 0x000fe20008000f00 */
[----:B------:R4:W5:Y:S04]  /*60d0*/  LDL.LU R56, [R1+0xd8] ;  /* 0x0000d80001387983 */ /* 0x0009680000300800 */
[----:B------:R2:W0:Y:S02]  /*60e0*/  SHFL.IDX PT, R249, R54, RZ, 0x1f ;  /* 0x00001fff36f97589 */ /* 0x00042400000e0000 */
[----:B--2---:R-:W0:Y:S01]  /*60f0*/  LDC R54, c[0x0][0x448] ;  /* 0x00011200ff367b82 */ /* 0x004e220000000800 */
[----:B---3--:R-:W-:-:S02]  /*6100*/  @!P1 IMAD.WIDE R52, R248, 0x4, R52 ;  /* 0x00000004f8349825 */ /* 0x008fc400078e0234 */
[----:B------:R-:W2:Y:S02]  /*6110*/  SHFL.IDX PT, R248, R55, RZ, 0x1f ;  /* 0x00001fff37f87589 */ /* 0x000ea400000e0000 */
[----:B0-----:R-:W-:Y:S01]  /*6120*/  FFMA.FTZ R54, R249, UR16, R54 ;  /* 0x00000010f9367c23 */ /* 0x001fe20008010036 */
[----:B--2---:R-:W-:-:S05]  /*6130*/  FMUL.FTZ R249, R248, R248 ;  /* 0x000000f8f8f97220 */ /* 0x004fca0000410000 */
[----:B------:R-:W-:-:S05]  /*6140*/  FSEL R249, R249, RZ, P2 ;  /* 0x000000fff9f97208 */ /* 0x000fca0001000000 */
[----:B------:R-:W-:Y:S01]  /*6150*/  FADD.FTZ R249, R54, R249 ;  /* 0x000000f936f97221 */ /* 0x000fe20000010000 */
[----:B------:R0:W-:Y:S05]  /*6160*/  @!P1 STG.E desc[UR8][R52.64], R248 ;  /* 0x000000f834009986 */ /* 0x0001ea000c101908 */
[----:B------:R-:W2:Y:S01]  /*6170*/  MUFU.RSQ R249, R249 ;  /* 0x000000f900f97308 */ /* 0x000ea20000001400 */
[----:B0-----:R-:W0:Y:S01]  /*6180*/  @!P1 LDC.64 R52, c[0x0][0x3c8] ;  /* 0x0000f200ff349b82 */ /* 0x001e220000000a00 */
[----:B------:R-:W-:-:S04]  /*6190*/  FSEL R248, R248, RZ, !P2 ;  /* 0x000000fff8f87208 */ /* 0x000fc80005000000 */
[----:B------:R-:W-:Y:S02]  /*61a0*/  R2UR UR4, R248 ;  /* 0x00000000f80472ca */ /* 0x000fe400000e0000 */
[----:B--2---:R-:W-:Y:S02]  /*61b0*/  R2UR UR5, R249 ;  /* 0x00000000f90572ca */ /* 0x004fe400000e0000 */
[----:B------:R-:W-:-:S09]  /*61c0*/  MOV R248, UR6 ;  /* 0x0000000600f87c02 */ /* 0x000fd20008000f00 */
[----:B------:R-:W-:Y:S01]  /*61d0*/  FADD.FTZ R48, R48, -UR4 ;  /* 0x8000000430307e21 */ /* 0x000fe20008010000 */
[----:B------:R-:W-:Y:S01]  /*61e0*/  FADD.FTZ R49, R49, -UR4 ;  /* 0x8000000431317e21 */ /* 0x000fe20008010000 */
[----:B0-----:R-:W-:Y:S01]  /*61f0*/  @!P1 IMAD.WIDE R248, R248, 0x4, R52 ;  /* 0x00000004f8f89825 */ /* 0x001fe200078e0234 */
[----:B------:R-:W-:-:S03]  /*6200*/  MOV R52, UR5 ;  /* 0x0000000500347c02 */ /* 0x000fc60008000f00 */
[----:B------:R-:W-:Y:S01]  /*6210*/  FMUL.FTZ R55, R48, UR5 ;  /* 0x0000000530377c20 */ /* 0x000fe20008410000 */
[----:B------:R-:W-:Y:S01]  /*6220*/  FADD.FTZ R50, R50, -UR4 ;  /* 0x8000000432327e21 */ /* 0x000fe20008010000 */
[----:B------:R0:W-:Y:S01]  /*6230*/  @!P1 STG.E desc[UR8][R248.64], R52 ;  /* 0x00000034f8009986 */ /* 0x0001e2000c101908 */
[----:B------:R-:W-:Y:S01]  /*6240*/  FADD.FTZ R51, R51, -UR4 ;  /* 0x8000000433337e21 */ /* 0x000fe20008010000 */
[----:B------:R-:W-:Y:S01]  /*6250*/  FADD.FTZ R44, R44, -UR4 ;  /* 0x800000042c2c7e21 */ /* 0x000fe20008010000 */
[----:B------:R-:W-:Y:S01]  /*6260*/  FADD.FTZ R45, R45, -UR4 ;  /* 0x800000042d2d7e21 */ /* 0x000fe20008010000 */
[----:B------:R-:W-:Y:S01]  /*6270*/  FMUL.FTZ R54, R50, UR5 ;  /* 0x0000000532367c20 */ /* 0x000fe20008410000 */
[----:B------:R-:W-:Y:S01]  /*6280*/  FMUL.FTZ R53, R51, UR5 ;  /* 0x0000000533357c20 */ /* 0x000fe20008410000 */
[----:B0-----:R-:W-:Y:S01]  /*6290*/  FMUL.FTZ R52, R49, UR5 ;  /* 0x0000000531347c20 */ /* 0x001fe20008410000 */
[----:B------:R-:W-:-:S03]  /*62a0*/  FFMA.FTZ R49, R55, R228, R232 ;  /* 0x000000e437317223 */ /* 0x000fc600000100e8 */
[----:B------:R-:W-:Y:S01]  /*62b0*/  FFMA.FTZ R48, R52, R229, R233 ;  /* 0x000000e534307223 */ /* 0x000fe200000100e9 */
[----:B------:R-:W-:Y:S01]  /*62c0*/  FMUL.FTZ R249, R44, UR5 ;  /* 0x000000052cf97c20 */ /* 0x000fe20008410000 */
[----:B------:R-:W-:Y:S01]  /*62d0*/  FMUL.FTZ R248, R45, UR5 ;  /* 0x000000052df87c20 */ /* 0x000fe20008410000 */
[----:B------:R-:W-:Y:S01]  /*62e0*/  FADD.FTZ R46, R46, -UR4 ;  /* 0x800000042e2e7e21 */ /* 0x000fe20008010000 */
[----:B------:R-:W-:Y:S01]  /*62f0*/  FADD.FTZ R47, R47, -UR4 ;  /* 0x800000042f2f7e21 */ /* 0x000fe20008010000 */
[----:B------:R-:W-:Y:S01]  /*6300*/  F2FP.BF16.F32.PACK_AB R48, R48, R49 ;  /* 0x000000313030723e */ /* 0x000fe200000010ff */
[----:B------:R-:W-:Y:S01]  /*6310*/  FFMA.FTZ R50, R54, R230, R234 ;  /* 0x000000e636327223 */ /* 0x000fe200000100ea */
[----:B------:R-:W-:Y:S01]  /*6320*/  FFMA.FTZ R49, R53, R231, R235 ;  /* 0x000000e735317223 */ /* 0x000fe200000100eb */
[----:B------:R-:W-:Y:S01]  /*6330*/  FFMA.FTZ R45, R249, R224, R236 ;  /* 0x000000e0f92d7223 */ /* 0x000fe200000100ec */
[----:B------:R-:W-:Y:S01]  /*6340*/  FFMA.FTZ R44, R248, R225, R237 ;  /* 0x000000e1f82c7223 */ /* 0x000fe200000100ed */
[----:B------:R-:W-:Y:S01]  /*6350*/  FMUL.FTZ R46, R46, UR5 ;  /* 0x000000052e2e7c20 */ /* 0x000fe20008410000 */
[----:B------:R-:W-:Y:S01]  /*6360*/  FMUL.FTZ R47, R47, UR5 ;  /* 0x000000052f2f7c20 */ /* 0x000fe20008410000 */
[----:B------:R-:W-:-:S02]  /*6370*/  F2FP.BF16.F32.PACK_AB R49, R49, R50 ;  /* 0x000000323131723e */ /* 0x000fc400000010ff */
[----:B------:R-:W-:Y:S01]  /*6380*/  F2FP.BF16.F32.PACK_AB R50, R44, R45 ;  /* 0x0000002d2c32723e */ /* 0x000fe200000010ff */
[----:B------:R-:W-:Y:S01]  /*6390*/  FFMA.FTZ R45, R46, R226, R238 ;  /* 0x000000e22e2d7223 */ /* 0x000fe200000100ee */
[----:B------:R-:W-:-:S05]  /*63a0*/  FFMA.FTZ R44, R47, R227, R239 ;  /* 0x000000e32f2c7223 */ /* 0x000fca00000100ef */
[----:B------:R-:W-:Y:S02]  /*63b0*/  F2FP.BF16.F32.PACK_AB R51, R44, R45 ;  /* 0x0000002d2c33723e */ /* 0x000fe400000010ff */
[----:B------:R-:W0:Y:S01]  /*63c0*/  LDC.64 R44, c[0x0][0x428] ;  /* 0x00010a00ff2c7b82 */ /* 0x000e220000000a00 */
[----:B------:R-:W-:Y:S01]  /*63d0*/  FFMA.FTZ R46, R46, R170, R70 ;  /* 0x000000aa2e2e7223 */ /* 0x000fe20000010046 */
[----:B------:R-:W-:-:S05]  /*63e0*/  FFMA.FTZ R47, R47, R171, R71 ;  /* 0x000000ab2f2f7223 */ /* 0x000fca0000010047 */
[----:B------:R-:W-:Y:S01]  /*63f0*/  F2FP.BF16.F32.PACK_AB R47, R47, R46 ;  /* 0x0000002e2f2f723e */ /* 0x000fe200000010ff */
[----:B------:R-:W-:Y:S01]  /*6400*/  FFMA.FTZ R46, R249, R168, R68 ;  /* 0x000000a8f92e7223 */ /* 0x000fe20000010044 */
[----:B0----5:R-:W-:-:S05]  /*6410*/  IMAD.WIDE.U32 R44, R0, 0x10, R44 ;  /* 0x00000010002c7825 */ /* 0x021fca00078e002c */
[----:B------:R0:W-:Y:S02]  /*6420*/  STG.E.128 desc[UR8][R44.64], R48 ;  /* 0x000000302c007986 */ /* 0x0001e4000c101d08 */
[----:B0-----:R-:W-:Y:S02]  /*6430*/  FFMA.FTZ R48, R248, R169, R69 ;  /* 0x000000a9f8307223 */ /* 0x001fe40000010045 */
[----:B------:R-:W0:Y:S01]  /*6440*/  LDC.64 R248, c[0x0][0x430] ;  /* 0x00010c00fff87b82 */ /* 0x000e220000000a00 */
[----:B------:R-:W-:Y:S01]  /*6450*/  FFMA.FTZ R45, R54, R174, R66 ;  /* 0x000000ae362d7223 */ /* 0x000fe20000010042 */
[----:B------:R-:W-:Y:S01]  /*6460*/  FFMA.FTZ R49, R53, R175, R67 ;  /* 0x000000af35317223 */ /* 0x000fe20000010043 */
[----:B------:R-:W-:Y:S01]  /*6470*/  FFMA.FTZ R44, R55, R172, R64 ;  /* 0x000000ac372c7223 */ /* 0x000fe20000010040 */
[----:B------:R-:W-:Y:S01]  /*6480*/  FFMA.FTZ R50, R52, R173, R65 ;  /* 0x000000ad34327223 */ /* 0x000fe20000010041 */
[----:B------:R-:W-:Y:S01]  /*6490*/  F2FP.BF16.F32.PACK_AB R46, R48, R46 ;  /* 0x0000002e302e723e */ /* 0x000fe200000010ff */
[----:B------:R-:W-:Y:S01]  /*64a0*/  FADD.FTZ R41, R41, -UR4 ;  /* 0x8000000429297e21 */ /* 0x000fe20008010000 */
[----:B------:R-:W-:Y:S01]  /*64b0*/  F2FP.BF16.F32.PACK_AB R45, R49, R45 ;  /* 0x0000002d312d723e */ /* 0x000fe200000010ff */
[----:B------:R4:W5:Y:S01]  /*64c0*/  LDL.LU R55, [R1+0xd4] ;  /* 0x0000d40001377983 */ /* 0x0009620000300800 */
[----:B------:R-:W-:-:S03]  /*64d0*/  F2FP.BF16.F32.PACK_AB R44, R50, R44 ;  /* 0x0000002c322c723e */ /* 0x000fc600000010ff */
[----:B------:R4:W5:Y:S04]  /*64e0*/  LDL.LU R54, [R1+0xd0] ;  /* 0x0000d00001367983 */ /* 0x0009680000300800 */
[----:B------:R4:W5:Y:S04]  /*64f0*/  LDL.LU R53, [R1+0xcc] ;  /* 0x0000cc0001357983 */ /* 0x0009680000300800 */
[----:B------:R4:W5:Y:S01]  /*6500*/  LDL.LU R52, [R1+0xc8] ;  /* 0x0000c80001347983 */ /* 0x0009620000300800 */
[----:B0-----:R-:W-:-:S04]  /*6510*/  IMAD.WIDE.U32 R48, R0, 0x10, R248 ;  /* 0x0000001000307825 */ /* 0x001fc800078e00f8 */
[----:B------:R-:W-:Y:S01]  /*6520*/  FADD.FTZ R0, R40, -UR4 ;  /* 0x8000000428007e21 */ /* 0x000fe20008010000 */
[----:B------:R-:W-:Y:S01]  /*6530*/  FADD.FTZ R43, R43, -UR4 ;  /* 0x800000042b2b7e21 */ /* 0x000fe20008010000 */
[----:B------:R-:W2:Y:S04]  /*6540*/  LDL R40, [R1+0x8] ;  /* 0x0000080001287983 */ /* 0x000ea80000100800 */
[----:B------:R0:W-:Y:S04]  /*6550*/  STG.E.128 desc[UR8][R48.64], R44 ;  /* 0x0000002c30007986 */ /* 0x0001e8000c101d08 */
[----:B------:R-:W3:Y:S04]  /*6560*/  LDL R51, [R1+0x20] ;  /* 0x0000200001337983 */ /* 0x000ee80000100800 */
[----:B------:R-:W4:Y:S01]  /*6570*/  LDL R50, [R1+0x1c] ;  /* 0x00001c0001327983 */ /* 0x000f220000100800 */
[----:B0-----:R-:W-:-:S03]  /*6580*/  FMUL.FTZ R44, R41, UR5 ;  /* 0x00000005292c7c20 */ /* 0x001fc60008410000 */
[----:B------:R-:W3:Y:S04]  /*6590*/  LDL R47, [R1+0x10] ;  /* 0x00001000012f7983 */ /* 0x000ee80000100800 */
[----:B------:R-:W4:Y:S01]  /*65a0*/  LDL R41, [R1+0xc] ;  /* 0x00000c0001297983 */ /* 0x000f220000100800 */
[----:B------:R-:W-:-:S03]  /*65b0*/  FMUL.FTZ R0, R0, UR5 ;  /* 0x0000000500007c20 */ /* 0x000fc60008410000 */
[----:B------:R-:W3:Y:S01]  /*65c0*/  LDL R48, [R1+0x14] ;  /* 0x0000140001307983 */ /* 0x000ee20000100800 */
[----:B------:R-:W-:-:S03]  /*65d0*/  FMUL.FTZ R46, R43, UR5 ;  /* 0x000000052b2e7c20 */ /* 0x000fc60008410000 */
[----:B------:R-:W3:Y:S01]  /*65e0*/  LDL R49, [R1+0x24] ;  /* 0x0000240001317983 */ /* 0x000ee20000100800 */
[----:B--2---:R-:W-:Y:S01]  /*65f0*/  FFMA.FTZ R40, R0, R220, R40 ;  /* 0x000000dc00287223 */ /* 0x004fe20000010028 */
[----:B----4-:R-:W-:-:S05]  /*6600*/  FFMA.FTZ R43, R44, R221, R41 ;  /* 0x000000dd2c2b7223 */ /* 0x010fca0000010029 */
[----:B------:R-:W-:Y:S02]  /*6610*/  F2FP.BF16.F32.PACK_AB R40, R43, R40 ;  /* 0x000000282b28723e */ /* 0x000fe400000010ff */
[----:B------:R-:W2:Y:S01]  /*6620*/  LDL R43, [R1+0x18] ;  /* 0x00001800012b7983 */ /* 0x000ea20000100800 */
[----:B------:R-:W-:-:S04]  /*6630*/  FADD.FTZ R42, R42, -UR4 ;  /* 0x800000042a2a7e21 */ /* 0x000fc80008010000 */
[----:B------:R-:W-:Y:S01]  /*6640*/  FMUL.FTZ R45, R42, UR5 ;  /* 0x000000052a2d7c20 */ /* 0x000fe20008410000 */
[----:B---3--:R-:W-:-:S03]  /*6650*/  FFMA.FTZ R42, R46, R223, R48 ;  /* 0x000000df2e2a7223 */ /* 0x008fc60000010030 */
[----:B------:R-:W-:Y:S01]  /*6660*/  FFMA.FTZ R41, R45, R222, R47 ;  /* 0x000000de2d297223 */ /* 0x000fe2000001002f */
[----:B------:R-:W-:Y:S01]  /*6670*/  FADD.FTZ R36, R36, -UR4 ;  /* 0x8000000424247e21 */ /* 0x000fe20008010000 */
[----:B------:R-:W-:-:S03]  /*6680*/  FADD.FTZ R37, R37, -UR4 ;  /* 0x8000000425257e21 */ /* 0x000fc60008010000 */
[----:B------:R-:W-:Y:S01]  /*6690*/  F2FP.BF16.F32.PACK_AB R41, R42, R41 ;  /* 0x000000292a29723e */ /* 0x000fe200000010ff */
[----:B------:R-:W-:Y:S01]  /*66a0*/  FADD.FTZ R42, R38, -UR4 ;  /* 0x80000004262a7e21 */ /* 0x000fe20008010000 */
[----:B------:R-:W-:Y:S01]  /*66b0*/  FMUL.FTZ R38, R36, UR5 ;  /* 0x0000000524267c20 */ /* 0x000fe20008410000 */
[----:B------:R-:W-:Y:S02]  /*66c0*/  FMUL.FTZ R47, R37, UR5 ;  /* 0x00000005252f7c20 */ /* 0x000fe40008410000 */
[----:B------:R-:W-:-:S04]  /*66d0*/  FMUL.FTZ R48, R42, UR5 ;  /* 0x000000052a307c20 */ /* 0x000fc80008410000 */
[----:B------:R-:W-:Y:S01]  /*66e0*/  FFMA.FTZ R36, R48, R218, R51 ;  /* 0x000000da30247223 */ /* 0x000fe20000010033 */
[----:B------:R-:W-:-:S04]  /*66f0*/  FADD.FTZ R39, R39, -UR4 ;  /* 0x8000000427277e21 */ /* 0x000fc80008010000 */
[----:B------:R-:W-:-:S04]  /*6700*/  FMUL.FTZ R39, R39, UR5 ;  /* 0x0000000527277c20 */ /* 0x000fc80008410000 */
[C---:B------:R-:W-:Y:S01]  /*6710*/  FFMA.FTZ R37, R39.reuse, R219, R49 ;  /* 0x000000db27257223 */ /* 0x040fe20000010031 */
[----:B------:R-:W-:Y:S01]  /*6720*/  FFMA.FTZ R39, R39, R163, R79 ;  /* 0x000000a327277223 */ /* 0x000fe2000001004f */
[----:B------:R-:W3:Y:S01]  /*6730*/  LDL R49, [R1+0x44] ;  /* 0x0000440001317983 */ /* 0x000ee20000100800 */
[----:B------:R-:W-:Y:S01]  /*6740*/  FFMA.FTZ R0, R0, R164, R72 ;  /* 0x000000a400007223 */ /* 0x000fe20000010048 */
[----:B--2---:R-:W-:Y:S01]  /*6750*/  FFMA.FTZ R42, R38, R216, R43 ;  /* 0x000000d8262a7223 */ /* 0x004fe2000001002b */
[----:B------:R-:W-:Y:S02]  /*6760*/  FFMA.FTZ R43, R47, R217, R50 ;  /* 0x000000d92f2b7223 */ /* 0x000fe40000010032 */
[----:B------:R-:W0:Y:S03]  /*6770*/  LDC.64 R50, c[0x0][0x428] ;  /* 0x00010a00ff327b82 */ /* 0x000e260000000a00 */
[----:B------:R-:W-:-:S02]  /*6780*/  F2FP.BF16.F32.PACK_AB R42, R43, R42 ;  /* 0x0000002a2b2a723e */ /* 0x000fc400000010ff */
[----:B------:R-:W-:Y:S01]  /*6790*/  F2FP.BF16.F32.PACK_AB R43, R37, R36 ;  /* 0x00000024252b723e */ /* 0x000fe200000010ff */
[----:B0-----:R-:W-:-:S05]  /*67a0*/  IMAD.WIDE.U32 R36, R2, 0x10, R50 ;  /* 0x0000001002247825 */ /* 0x001fca00078e0032 */
[----:B------:R0:W-:Y:S02]  /*67b0*/  STG.E.128 desc[UR8][R36.64], R40 ;  /* 0x0000002824007986 */ /* 0x0001e4000c101d08 */
[----:B0-----:R-:W-:Y:S01]  /*67c0*/  FFMA.FTZ R36, R48, R162, R78 ;  /* 0x000000a230247223 */ /* 0x001fe2000001004e */
[----:B------:R-:W-:Y:S01]  /*67d0*/  FFMA.FTZ R37, R45, R166, R74 ;  /* 0x000000a62d257223 */ /* 0x000fe2000001004a */
[----:B------:R-:W-:Y:S01]  /*67e0*/  FFMA.FTZ R40, R46, R167, R75 ;  /* 0x000000a72e287223 */ /* 0x000fe2000001004b */
[----:B------:R-:W-:Y:S01]  /*67f0*/  FFMA.FTZ R41, R44, R165, R73 ;  /* 0x000000a52c297223 */ /* 0x000fe20000010049 */
[----:B------:R-:W2:Y:S01]  /*6800*/  LDL R45, [R1+0x34] ;  /* 0x00003400012d7983 */ /* 0x000ea20000100800 */
[----:B------:R-:W-:Y:S01]  /*6810*/  F2FP.BF16.F32.PACK_AB R39, R39, R36 ;  /* 0x000000242727723e */ /* 0x000fe200000010ff */
[----:B------:R-:W-:Y:S02]  /*6820*/  FFMA.FTZ R36, R47, R161, R77 ;  /* 0x000000a12f247223 */ /* 0x000fe4000001004d */
[----:B------:R-:W4:Y:S04]  /*6830*/  LDL R47, [R1+0x30] ;  /* 0x00003000012f7983 */ /* 0x000f280000100800 */
[----:B------:R-:W4:Y:S04]  /*6840*/  LDL R46, [R1+0x2c] ;  /* 0x00002c00012e7983 */ /* 0x000f280000100800 */
[----:B------:R-:W4:Y:S04]  /*6850*/  LDL R44, [R1+0x28] ;  /* 0x00002800012c7983 */ /* 0x000f280000100800 */
[----:B------:R-:W4:Y:S04]  /*6860*/  LDL R42, [R1+0x3c] ;  /* 0x00003c00012a7983 */ /* 0x000f280000100800 */
[----:B------:R-:W4:Y:S04]  /*6870*/  LDL R48, [R1+0x38] ;  /* 0x0000380001307983 */ /* 0x000f280000100800 */
[----:B------:R-:W4:Y:S01]  /*6880*/  LDL R43, [R1+0x40] ;  /* 0x00004000012b7983 */ /* 0x000f220000100800 */
[----:B------:R-:W-:Y:S01]  /*6890*/  FFMA.FTZ R38, R38, R160, R76 ;  /* 0x000000a026267223 */ /* 0x000fe2000001004c */
[----:B------:R-:W-:-:S04]  /*68a0*/  F2FP.BF16.F32.PACK_AB R37, R40, R37 ;  /* 0x000000252825723e */ /* 0x000fc800000010ff */
[----:B------:R-:W-:Y:S02]  /*68b0*/  F2FP.BF16.F32.PACK_AB R38, R36, R38 ;  /* 0x000000262426723e */ /* 0x000fe400000010ff */
[----:B------:R-:W-:Y:S01]  /*68c0*/  F2FP.BF16.F32.PACK_AB R36, R41, R0 ;  /* 0x000000002924723e */ /* 0x000fe200000010ff */
[----:B------:R-:W-:-:S05]  /*68d0*/  IMAD.WIDE.U32 R40, R2, 0x10, R248 ;  /* 0x0000001002287825 */ /* 0x000fca00078e00f8 */
[----:B------:R0:W-:Y:S04]  /*68e0*/  STG.E.128 desc[UR8][R40.64], R36 ;  /* 0x0000002428007986 */ /* 0x0001e8000c101d08 */
[----:B0-----:R-:W4:Y:S04]  /*68f0*/  LDL R41, [R1+0x60] ;  /* 0x0000600001297983 */ /* 0x001f280000100800 */
[----:B------:R-:W4:Y:S01]  /*6900*/  LDL R40, [R1+0x64] ;  /* 0x0000640001287983 */ /* 0x000f220000100800 */
[----:B------:R-:W-:Y:S01]  /*6910*/  FADD.FTZ R2, R33, -UR4 ;  /* 0x8000000421027e21 */ /* 0x000fe20008010000 */
[----:B------:R-:W-:Y:S01]  /*6920*/  FADD.FTZ R0, R32, -UR4 ;  /* 0x8000000420007e21 */ /* 0x000fe20008010000 */
[----:B------:R-:W-:Y:S01]  /*6930*/  FADD.FTZ R34, R34, -UR4 ;  /* 0x8000000422227e21 */ /* 0x000fe20008010000 */
[----:B------:R-:W-:Y:S01]  /*6940*/  FADD.FTZ R35, R35, -UR4 ;  /* 0x8000000423237e21 */ /* 0x000fe20008010000 */
[----:B------:R-:W-:Y:S01]  /*6950*/  FMUL.FTZ R36, R2, UR5 ;  /* 0x0000000502247c20 */ /* 0x000fe20008410000 */
[----:B------:R-:W-:Y:S01]  /*6960*/  FMUL.FTZ R0, R0, UR5 ;  /* 0x0000000500007c20 */ /* 0x000fe20008410000 */
[----:B------:R-:W-:Y:S01]  /*6970*/  FMUL.FTZ R37, R34, UR5 ;  /* 0x0000000522257c20 */ /* 0x000fe20008410000 */
[----:B------:R-:W-:Y:S01]  /*6980*/  FMUL.FTZ R2, R35, UR5 ;  /* 0x0000000523027c20 */ /* 0x000fe20008410000 */
[----:B------:R-:W-:Y:S01]  /*6990*/  FADD.FTZ R28, R28, -UR4 ;  /* 0x800000041c1c7e21 */ /* 0x000fe20008010000 */
[----:B------:R-:W-:Y:S01]  /*69a0*/  FADD.FTZ R29, R29, -UR4 ;  /* 0x800000041d1d7e21 */ /* 0x000fe20008010000 */
[----:B------:R-:W-:Y:S01]  /*69b0*/  FADD.FTZ R30, R30, -UR4 ;  /* 0x800000041e1e7e21 */ /* 0x000fe20008010000 */
[----:B------:R-:W-:Y:S01]  /*69c0*/  FADD.FTZ R31, R31, -UR4 ;  /* 0x800000041f1f7e21 */ /* 0x000fe20008010000 */
[----:B------:R-:W-:Y:S01]  /*69d0*/  FMUL.FTZ R28, R28, UR5 ;  /* 0x000000051c1c7c20 */ /* 0x000fe20008410000 */
[----:B------:R-:W-:Y:S01]  /*69e0*/  FMUL.FTZ R29, R29, UR5 ;  /* 0x000000051d1d7c20 */ /* 0x000fe20008410000 */
[----:B------:R-:W-:Y:S01]  /*69f0*/  FMUL.FTZ R39, R30, UR5 ;  /* 0x000000051e277c20 */ /* 0x000fe20008410000 */
[----:B------:R-:W-:-:S04]  /*6a00*/  FMUL.FTZ R38, R31, UR5 ;  /* 0x000000051f267c20 */ /* 0x000fc80008410000 */
[----:B---3--:R-:W-:Y:S01]  /*6a10*/  FFMA.FTZ R31, R38, R211, R49 ;  /* 0x000000d3261f7223 */ /* 0x008fe20000010031 */
[----:B------:R-:W-:Y:S01]  /*6a20*/  FADD.FTZ R22, R22, -UR4 ;  /* 0x8000000416167e21 */ /* 0x000fe20008010000 */
[----:B------:R-:W-:Y:S01]  /*6a30*/  FADD.FTZ R23, R23, -UR4 ;  /* 0x8000000417177e21 */ /* 0x000fe20008010000 */
[----:B------:R-:W-:Y:S01]  /*6a40*/  FADD.FTZ R21, R21, -UR4 ;  /* 0x8000000415157e21 */ /* 0x000fe20008010000 */
[----:B------:R-:W3:Y:S01]  /*6a50*/  LDL R49, [R1+0x7c] ;  /* 0x00007c0001317983 */ /* 0x000ee20000100800 */
[----:B------:R-:W-:Y:S01]  /*6a60*/  FADD.FTZ R20, R20, -UR4 ;  /* 0x8000000414147e21 */ /* 0x000fe20008010000 */
[----:B--2---:R-:W-:Y:S02]  /*6a70*/  FFMA.FTZ R34, R2, R215, R45 ;  /* 0x000000d702227223 */ /* 0x004fe4000001002d */
[----:B------:R-:W2:Y:S01]  /*6a80*/  LDL R45, [R1+0x50] ;  /* 0x00005000012d7983 */ /* 0x000ea20000100800 */
[----:B----4-:R-:W-:-:S03]  /*6a90*/  FFMA.FTZ R33, R37, R214, R47 ;  /* 0x000000d625217223 */ /* 0x010fc6000001002f */
[----:B------:R-:W4:Y:S01]  /*6aa0*/  LDL R47, [R1+0x48] ;  /* 0x00004800012f7983 */ /* 0x000f220000100800 */
[----:B------:R-:W-:Y:S01]  /*6ab0*/  FFMA.FTZ R35, R36, R213, R46 ;  /* 0x000000d524237223 */ /* 0x000fe2000001002e */
[----:B------:R-:W-:Y:S01]  /*6ac0*/  FFMA.FTZ R32, R0, R212, R44 ;  /* 0x000000d400207223 */ /* 0x000fe2000001002c */
[----:B------:R-:W-:Y:S01]  /*6ad0*/  F2FP.BF16.F32.PACK_AB R33, R34, R33 ;  /* 0x000000212221723e */ /* 0x000fe200000010ff */
[----:B------:R-:W3:Y:S03]  /*6ae0*/  LDL R46, [R1+0x4c] ;  /* 0x00004c00012e7983 */ /* 0x000ee60000100800 */
[----:B------:R-:W-:Y:S01]  /*6af0*/  F2FP.BF16.F32.PACK_AB R32, R35, R32 ;  /* 0x000000202320723e */ /* 0x000fe200000010ff */
[----:B------:R-:W-:Y:S01]  /*6b00*/  FFMA.FTZ R35, R29, R209, R42 ;  /* 0x000000d11d237223 */ /* 0x000fe2000001002a */
[----:B------:R-:W3:Y:S01]  /*6b10*/  LDL R44, [R1+0x54] ;  /* 0x00005400012c7983 */ /* 0x000ee20000100800 */
[----:B------:R-:W-:Y:S01]  /*6b20*/  FFMA.FTZ R34, R28, R208, R48 ;  /* 0x000000d01c227223 */ /* 0x000fe20000010030 */
[----:B------:R-:W-:-:S04]  /*6b30*/  FFMA.FTZ R30, R39, R210, R43 ;  /* 0x000000d2271e7223 */ /* 0x000fc8000001002b */
[----:B------:R-:W-:Y:S01]  /*6b40*/  F2FP.BF16.F32.PACK_AB R34, R35, R34 ;  /* 0x000000222322723e */ /* 0x000fe200000010ff */
[----:B------:R-:W3:Y:S01]  /*6b50*/  LDL R43, [R1+0x58] ;  /* 0x00005800012b7983 */ /* 0x000ee20000100800 */
[----:B------:R-:W-:Y:S01]  /*6b60*/  F2FP.BF16.F32.PACK_AB R35, R31, R30 ;  /* 0x0000001e1f23723e */ /* 0x000fe200000010ff */
[----:B------:R-:W-:Y:S02]  /*6b70*/  IMAD.WIDE.U32 R30, R251, 0x10, R50 ;  /* 0x00000010fb1e7825 */ /* 0x000fe400078e0032 */
[----:B------:R-:W3:Y:S04]  /*6b80*/  LDL R42, [R1+0x5c] ;  /* 0x00005c00012a7983 */ /* 0x000ee80000100800 */
[----:B------:R0:W-:Y:S01]  /*6b90*/  STG.E.128 desc[UR8][R30.64], R32 ;  /* 0x000000201e007986 */ /* 0x0001e2000c101d08 */
[----:B------:R-:W-:-:S03]  /*6ba0*/  FFMA.FTZ R29, R29, R153, R85 ;  /* 0x000000991d1d7223 */ /* 0x000fc60000010055 */
[----:B------:R-:W3:Y:S01]  /*6bb0*/  LDL R50, [R1+0x78] ;  /* 0x0000780001327983 */ /* 0x000ee20000100800 */
[----:B0-----:R-:W-:Y:S01]  /*6bc0*/  FFMA.FTZ R31, R39, R154, R86 ;  /* 0x0000009a271f7223 */ /* 0x001fe20000010056 */
[----:B------:R-:W-:Y:S01]  /*6bd0*/  FFMA.FTZ R30, R38, R155, R87 ;  /* 0x0000009b261e7223 */ /* 0x000fe20000010057 */
[----:B------:R-:W-:Y:S01]  /*6be0*/  FFMA.FTZ R33, R37, R158, R82 ;  /* 0x0000009e25217223 */ /* 0x000fe20000010052 */
[----:B------:R-:W-:-:S03]  /*6bf0*/  FFMA.FTZ R32, R0, R156, R80 ;  /* 0x0000009c00207223 */ /* 0x000fc60000010050 */
[----:B------:R-:W-:Y:S01]  /*6c00*/  F2FP.BF16.F32.PACK_AB R31, R30, R31 ;  /* 0x0000001f1e1f723e */ /* 0x000fe200000010ff */
[----:B------:R-:W-:Y:S01]  /*6c10*/  FFMA.FTZ R30, R28, R152, R84 ;  /* 0x000000981c1e7223 */ /* 0x000fe20000010054 */
[----:B------:R-:W-:Y:S01]  /*6c20*/  FFMA.FTZ R28, R2, R159, R83 ;  /* 0x0000009f021c7223 */ /* 0x000fe20000010053 */
[----:B------:R-:W-:Y:S01]  /*6c30*/  FFMA.FTZ R34, R36, R157, R81 ;  /* 0x0000009d24227223 */ /* 0x000fe20000010051 */
[----:B------:R-:W-:Y:S01]  /*6c40*/  FADD.FTZ R0, R10, -UR4 ;  /* 0x800000040a007e21 */ /* 0x000fe20008010000 */
[----:B------:R-:W-:Y:S01]  /*6c50*/  FADD.FTZ R2, R11, -UR4 ;  /* 0x800000040b027e21 */ /* 0x000fe20008010000 */
[----:B------:R-:W-:Y:S01]  /*6c60*/  F2FP.BF16.F32.PACK_AB R30, R29, R30 ;  /* 0x0000001e1d1e723e */ /* 0x000fe200000010ff */
[----:B------:R-:W-:Y:S01]  /*6c70*/  IMAD.WIDE.U32 R10, R251, 0x10, R248 ;  /* 0x00000010fb0a7825 */ /* 0x000fe200078e00f8 */
[----:B------:R-:W-:-:S03]  /*6c80*/  F2FP.BF16.F32.PACK_AB R29, R28, R33 ;  /* 0x000000211c1d723e */ /* 0x000fc600000010ff */
[----:B------:R-:W-:Y:S01]  /*6c90*/  FMUL.FTZ R37, R22, UR5 ;  /* 0x0000000516257c20 */ /* 0x000fe20008410000 */
[----:B------:R-:W-:Y:S01]  /*6ca0*/  F2FP.BF16.F32.PACK_AB R28, R34, R32 ;  /* 0x00000020221c723e */ /* 0x000fe200000010ff */
[----:B------:R-:W-:Y:S01]  /*6cb0*/  FMUL.FTZ R38, R23, UR5 ;  /* 0x0000000517267c20 */ /* 0x000fe20008410000 */
[----:B------:R-:W-:Y:S01]  /*6cc0*/  FADD.FTZ R35, R7, -UR4 ;  /* 0x8000000407237e21 */ /* 0x000fe20008010000 */
[----:B------:R-:W-:Y:S01]  /*6cd0*/  FMUL.FTZ R36, R21, UR5 ;  /* 0x0000000515247c20 */ /* 0x000fe20008410000 */
[----:B------:R-:W-:Y:S01]  /*6ce0*/  FFMA.FTZ R7, R37, R202, R41 ;  /* 0x000000ca25077223 */ /* 0x000fe20000010029 */
[----:B------:R0:W-:Y:S01]  /*6cf0*/  STG.E.128 desc[UR8][R10.64], R28 ;  /* 0x0000001c0a007986 */ /* 0x0001e2000c101d08 */
[----:B------:R-:W-:-:S03]  /*6d00*/  FFMA.FTZ R21, R38, R203, R40 ;  /* 0x000000cb26157223 */ /* 0x000fc60000010028 */
[----:B------:R-:W3:Y:S04]  /*6d10*/  LDL R251, [R1+0x70] ;  /* 0x0000700001fb7983 */ /* 0x000ee80000100800 */
[----:B------:R-:W3:Y:S04]  /*6d20*/  LDL R41, [R1+0x80] ;  /* 0x0000800001297983 */ /* 0x000ee80000100800 */
[----:B------:R-:W3:Y:S01]  /*6d30*/  LDL R40, [R1+0x84] ;  /* 0x0000840001287983 */ /* 0x000ee20000100800 */
[----:B0-----:R-:W-:-:S03]  /*6d40*/  FADD.FTZ R28, R242, -UR4 ;  /* 0x80000004f21c7e21 */ /* 0x001fc60008010000 */
[----:B------:R-:W3:Y:S04]  /*6d50*/  LDL R242, [R1+0x74] ;  /* 0x0000740001f27983 */ /* 0x000ee80000100800 */
[----:B------:R-:W3:Y:S01]  /*6d60*/  LDL.LU R51, [R1] ;  /* 0x0000000001337983 */ /* 0x000ee20000300800 */
[----:B------:R-:W-:Y:S01]  /*6d70*/  FMUL.FTZ R31, R20, UR5 ;  /* 0x00000005141f7c20 */ /* 0x000fe20008410000 */
[----:B------:R-:W-:Y:S01]  /*6d80*/  FADD.FTZ R20, R243, -UR4 ;  /* 0x80000004f3147e21 */ /* 0x000fe20008010000 */
[----:B------:R-:W-:Y:S01]  /*6d90*/  F2FP.BF16.F32.PACK_AB R7, R21, R7 ;  /* 0x000000071507723e */ /* 0x000fe200000010ff */
[----:B------:R-:W3:Y:S01]  /*6da0*/  LDL R243, [R1+0x6c] ;  /* 0x00006c0001f37983 */ /* 0x000ee20000100800 */
[----:B------:R-:W-:-:S03]  /*6db0*/  FADD.FTZ R21, R244, -UR4 ;  /* 0x80000004f4157e21 */ /* 0x000fc60008010000 */
[----:B------:R-:W3:Y:S01]  /*6dc0*/  LDL R244, [R1+0x68] ;  /* 0x0000680001f47983 */ /* 0x000ee20000100800 */
[----:B------:R-:W-:Y:S01]  /*6dd0*/  FADD.FTZ R10, R240, -UR4 ;  /* 0x80000004f00a7e21 */ /* 0x000fe20008010000 */
[----:B------:R-:W-:Y:S02]  /*6de0*/  FADD.FTZ R11, R241, -UR4 ;  /* 0x80000004f10b7e21 */ /* 0x000fe40008010000 */
[----:B------:R-:W0:Y:S01]  /*6df0*/  LDC.64 R240, c[0x0][0x428] ;  /* 0x00010a00fff07b82 */ /* 0x000e220000000a00 */
        /* <DEDUP_REMOVED lines=12> */
[----:B------:R-:W-:Y:S01]  /*6ec0*/  FADD.FTZ R15, R15, -UR4 ;  /* 0x800000040f0f7e21 */ /* 0x000fe20008010000 */
[----:B------:R-:W-:Y:S01]  /*6ed0*/  FFMA.FTZ R39, R26, R150, R90 ;  /* 0x000000961a277223 */ /* 0x000fe2000001005a */
[----:B------:R-:W-:Y:S01]  /*6ee0*/  FADD.FTZ R16, R16, -UR4 ;  /* 0x8000000410107e21 */ /* 0x000fe20008010000 */
[----:B------:R-:W-:Y:S01]  /*6ef0*/  FFMA.FTZ R37, R37, R146, R94 ;  /* 0x0000009225257223 */ /* 0x000fe2000001005e */
[----:B------:R-:W-:Y:S01]  /*6f00*/  FFMA.FTZ R38, R38, R147, R95 ;  /* 0x0000009326267223 */ /* 0x000fe2000001005f */
[----:B------:R-:W-:Y:S01]  /*6f10*/  FMUL.FTZ R48, R15, UR5 ;  /* 0x000000050f307c20 */ /* 0x000fe20008410000 */
[----:B------:R-:W-:Y:S01]  /*6f20*/  FADD.FTZ R17, R17, -UR4 ;  /* 0x8000000411117e21 */ /* 0x000fe20008010000 */
[----:B------:R-:W-:Y:S01]  /*6f30*/  FADD.FTZ R19, R19, -UR4 ;  /* 0x8000000413137e21 */ /* 0x000fe20008010000 */
[----:B------:R-:W-:Y:S01]  /*6f40*/  FADD.FTZ R12, R12, -UR4 ;  /* 0x800000040c0c7e21 */ /* 0x000fe20008010000 */
[----:B------:R-:W-:Y:S01]  /*6f50*/  FADD.FTZ R18, R18, -UR4 ;  /* 0x8000000412127e21 */ /* 0x000fe20008010000 */
[----:B------:R-:W-:Y:S01]  /*6f60*/  FADD.FTZ R13, R13, -UR4 ;  /* 0x800000040d0d7e21 */ /* 0x000fe20008010000 */
[----:B--2---:R-:W-:Y:S01]  /*6f70*/  FFMA.FTZ R5, R26, R206, R45 ;  /* 0x000000ce1a057223 */ /* 0x004fe2000001002d */
[----:B----4-:R-:W-:Y:S01]  /*6f80*/  FFMA.FTZ R4, R29, R204, R47 ;  /* 0x000000cc1d047223 */ /* 0x010fe2000001002f */
[----:B---3--:R-:W-:Y:S01]  /*6f90*/  FFMA.FTZ R24, R30, R205, R46 ;  /* 0x000000cd1e187223 */ /* 0x008fe2000001002e */
[----:B------:R-:W-:-:S04]  /*6fa0*/  FFMA.FTZ R23, R27, R207, R44 ;  /* 0x000000cf1b177223 */ /* 0x000fc8000001002c */
[----:B------:R-:W-:Y:S01]  /*6fb0*/  F2FP.BF16.F32.PACK_AB R4, R24, R4 ;  /* 0x000000041804723e */ /* 0x000fe200000010ff */
[----:B0-----:R-:W-:-:S04]  /*6fc0*/  IMAD.WIDE.U32 R24, R3, 0x10, R240 ;  /* 0x0000001003187825 */ /* 0x001fc800078e00f0 */
[----:B------:R-:W-:Y:S01]  /*6fd0*/  FFMA.FTZ R6, R31, R200, R43 ;  /* 0x000000c81f067223 */ /* 0x000fe2000001002b */
[----:B------:R-:W-:Y:S01]  /*6fe0*/  FFMA.FTZ R22, R36, R201, R42 ;  /* 0x000000c924167223 */ /* 0x000fe2000001002a */
[----:B------:R-:W-:-:S04]  /*6ff0*/  F2FP.BF16.F32.PACK_AB R5, R23, R5 ;  /* 0x000000051705723e */ /* 0x000fc800000010ff */
[----:B------:R-:W-:Y:S01]  /*7000*/  F2FP.BF16.F32.PACK_AB R6, R22, R6 ;  /* 0x000000061606723e */ /* 0x000fe200000010ff */
[----:B------:R-:W-:Y:S01]  /*7010*/  FFMA.FTZ R27, R27, R151, R91 ;  /* 0x000000971b1b7223 */ /* 0x000fe2000001005b */
[----:B------:R-:W-:Y:S01]  /*7020*/  FFMA.FTZ R31, R31, R144, R92 ;  /* 0x000000901f1f7223 */ /* 0x000fe2000001005c */
[----:B------:R-:W-:Y:S02]  /*7030*/  FFMA.FTZ R36, R36, R145, R93 ;  /* 0x0000009124247223 */ /* 0x000fe4000001005d */
[----:B------:R0:W-:Y:S01]  /*7040*/  STG.E.128 desc[UR8][R24.64], R4 ;  /* 0x0000000418007986 */ /* 0x0001e2000c101d08 */
[----:B------:R-:W-:Y:S01]  /*7050*/  FMUL.FTZ R47, R14, UR5 ;  /* 0x000000050e2f7c20 */ /* 0x000fe20008410000 */
[----:B------:R-:W-:Y:S01]  /*7060*/  FMUL.FTZ R42, R17, UR5 ;  /* 0x00000005112a7c20 */ /* 0x000fe20008410000 */
[----:B------:R-:W-:Y:S01]  /*7070*/  FMUL.FTZ R44, R19, UR5 ;  /* 0x00000005132c7c20 */ /* 0x000fe20008410000 */
[----:B0-----:R-:W-:Y:S01]  /*7080*/  FFMA.FTZ R4, R29, R148, R88 ;  /* 0x000000941d047223 */ /* 0x001fe20000010058 */
[----:B------:R-:W-:Y:S01]  /*7090*/  FFMA.FTZ R24, R30, R149, R89 ;  /* 0x000000951e187223 */ /* 0x000fe20000010059 */
[----:B------:R-:W-:Y:S01]  /*70a0*/  F2FP.BF16.F32.PACK_AB R5, R27, R39 ;  /* 0x000000271b05723e */ /* 0x000fe200000010ff */
[----:B------:R-:W-:Y:S01]  /*70b0*/  FMUL.FTZ R27, R16, UR5 ;  /* 0x00000005101b7c20 */ /* 0x000fe20008410000 */
[----:B------:R-:W-:Y:S01]  /*70c0*/  F2FP.BF16.F32.PACK_AB R7, R38, R37 ;  /* 0x000000252607723e */ /* 0x000fe200000010ff */
[----:B------:R-:W2:Y:S01]  /*70d0*/  LDL R29, [R1+0x8c] ;  /* 0x00008c00011d7983 */ /* 0x000ea20000100800 */
[----:B------:R-:W-:Y:S01]  /*70e0*/  F2FP.BF16.F32.PACK_AB R6, R36, R31 ;  /* 0x0000001f2406723e */ /* 0x000fe200000010ff */
[----:B------:R-:W-:Y:S01]  /*70f0*/  IMAD.WIDE.U32 R30, R252, 0x10, R248 ;  /* 0x00000010fc1e7825 */ /* 0x000fe200078e00f8 */
[----:B------:R-:W-:-:S03]  /*7100*/  F2FP.BF16.F32.PACK_AB R4, R24, R4 ;  /* 0x000000041804723e */ /* 0x000fc600000010ff */
[----:B------:R-:W-:-:S04]  /*7110*/  IMAD.WIDE.U32 R36, R250, 0x10, R248 ;  /* 0x00000010fa247825 */ /* 0x000fc800078e00f8 */
[----:B------:R-:W-:Y:S01]  /*7120*/  FADD.FTZ R22, R245, -UR4 ;  /* 0x80000004f5167e21 */ /* 0x000fe20008010000 */
[----:B------:R-:W-:Y:S01]  /*7130*/  FADD.FTZ R23, R246, -UR4 ;  /* 0x80000004f6177e21 */ /* 0x000fe20008010000 */
[----:B------:R-:W-:Y:S01]  /*7140*/  FMUL.FTZ R45, R12, UR5 ;  /* 0x000000050c2d7c20 */ /* 0x000fe20008410000 */
[----:B------:R-:W-:Y:S01]  /*7150*/  FMUL.FTZ R43, R18, UR5 ;  /* 0x00000005122b7c20 */ /* 0x000fe20008410000 */
[----:B------:R-:W-:Y:S01]  /*7160*/  FMUL.FTZ R46, R13, UR5 ;  /* 0x000000050d2e7c20 */ /* 0x000fe20008410000 */
[----:B------:R-:W3:Y:S01]  /*7170*/  LDL R246, [R1+0x90] ;  /* 0x0000900001f67983 */ /* 0x000ee20000100800 */
[----:B------:R-:W-:-:S03]  /*7180*/  FADD.FTZ R26, R247, -UR4 ;  /* 0x80000004f71a7e21 */ /* 0x000fc60008010000 */
[----:B------:R-:W4:Y:S01]  /*7190*/  LDL R245, [R1+0x94] ;  /* 0x0000940001f57983 */ /* 0x000f220000100800 */
[----:B------:R-:W-:-:S03]  /*71a0*/  FFMA.FTZ R15, R47, R194, R41 ;  /* 0x000000c22f0f7223 */ /* 0x000fc60000010029 */
[----:B------:R-:W4:Y:S01]  /*71b0*/  LDL R247, [R1+0xa0] ;  /* 0x0000a00001f77983 */ /* 0x000f220000100800 */
[----:B------:R-:W-:Y:S01]  /*71c0*/  FFMA.FTZ R16, R48, R195, R40 ;  /* 0x000000c330107223 */ /* 0x000fe20000010028 */
[----:B------:R-:W-:-:S04]  /*71d0*/  IMAD.WIDE.U32 R40, R3, 0x10, R248 ;  /* 0x0000001003287825 */ /* 0x000fc800078e00f8 */
[----:B------:R-:W-:Y:S02]  /*71e0*/  IMAD.WIDE.U32 R24, R51, 0x10, R248 ;  /* 0x0000001033187825 */ /* 0x000fe400078e00f8 */
[----:B------:R-:W4:Y:S02]  /*71f0*/  LDL R249, [R1+0x88] ;  /* 0x0000880001f97983 */ /* 0x000f240000100800 */
[----:B------:R-:W-:Y:S02]  /*7200*/  FFMA.FTZ R19, R42, R197, R243 ;  /* 0x000000c52a137223 */ /* 0x000fe400000100f3 */
[----:B------:R-:W4:Y:S01]  /*7210*/  LDL R248, [R1+0x98] ;  /* 0x0000980001f87983 */ /* 0x000f220000100800 */
[----:B------:R-:W-:-:S03]  /*7220*/  FFMA.FTZ R12, R27, R196, R244 ;  /* 0x000000c41b0c7223 */ /* 0x000fc600000100f4 */
[----:B------:R-:W4:Y:S01]  /*7230*/  LDL R243, [R1+0xa4] ;  /* 0x0000a40001f37983 */ /* 0x000f220000100800 */
[----:B------:R-:W-:-:S03]  /*7240*/  FFMA.FTZ R13, R43, R198, R251 ;  /* 0x000000c62b0d7223 */ /* 0x000fc600000100fb */
[----:B------:R-:W4:Y:S01]  /*7250*/  LDL R244, [R1+0x9c] ;  /* 0x00009c0001f47983 */ /* 0x000f220000100800 */
[----:B------:R-:W-:Y:S01]  /*7260*/  FFMA.FTZ R18, R44, R199, R242 ;  /* 0x000000c72c127223 */ /* 0x000fe200000100f2 */
[----:B------:R-:W-:Y:S01]  /*7270*/  FFMA.FTZ R14, R45, R192, R50 ;  /* 0x000000c02d0e7223 */ /* 0x000fe20000010032 */
[----:B------:R-:W-:Y:S01]  /*7280*/  FFMA.FTZ R17, R46, R193, R49 ;  /* 0x000000c12e117223 */ /* 0x000fe20000010031 */
[----:B------:R-:W4:Y:S01]  /*7290*/  LDL R50, [R1+0xb8] ;  /* 0x0000b80001327983 */ /* 0x000f220000100800 */
[----:B------:R-:W-:Y:S01]  /*72a0*/  F2FP.BF16.F32.PACK_AB R12, R19, R12 ;  /* 0x0000000c130c723e */ /* 0x000fe200000010ff */
[--C-:B------:R-:W-:Y:S01]  /*72b0*/  IMAD.WIDE.U32 R38, R51, 0x10, R240.reuse ;  /* 0x0000001033267825 */ /* 0x100fe200078e00f0 */
[----:B------:R-:W-:Y:S01]  /*72c0*/  F2FP.BF16.F32.PACK_AB R13, R18, R13 ;  /* 0x0000000d120d723e */ /* 0x000fe200000010ff */
[----:B------:R-:W4:Y:S01]  /*72d0*/  LDL R49, [R1+0xbc] ;  /* 0x0000bc0001317983 */ /* 0x000f220000100800 */
[----:B------:R-:W-:Y:S01]  /*72e0*/  F2FP.BF16.F32.PACK_AB R14, R17, R14 ;  /* 0x0000000e110e723e */ /* 0x000fe200000010ff */
[--C-:B------:R-:W-:Y:S01]  /*72f0*/  IMAD.WIDE.U32 R18, R250, 0x10, R240.reuse ;  /* 0x00000010fa127825 */ /* 0x100fe200078e00f0 */
[----:B------:R-:W-:Y:S01]  /*7300*/  F2FP.BF16.F32.PACK_AB R15, R16, R15 ;  /* 0x0000000f100f723e */ /* 0x000fe200000010ff */
[----:B------:R-:W4:Y:S02]  /*7310*/  LDL R51, [R1+0xb4] ;  /* 0x0000b40001337983 */ /* 0x000f240000100800 */
[----:B------:R-:W-:-:S02]  /*7320*/  IMAD.WIDE.U32 R16, R252, 0x10, R240 ;  /* 0x00000010fc107825 */ /* 0x000fc400078e00f0 */
[----:B------:R-:W4:Y:S04]  /*7330*/  LDL R240, [R1+0xb0] ;  /* 0x0000b00001f07983 */ /* 0x000f280000100800 */
[----:B------:R0:W-:Y:S04]  /*7340*/  STG.E.128 desc[UR8][R40.64], R4 ;  /* 0x0000000428007986 */ /* 0x0001e8000c101d08 */
[----:B------:R1:W-:Y:S04]  /*7350*/  STG.E.128 desc[UR8][R38.64], R12 ;  /* 0x0000000c26007986 */ /* 0x0003e8000c101d08 */
[----:B------:R-:W4:Y:S04]  /*7360*/  LDL R242, [R1+0xa8] ;  /* 0x0000a80001f27983 */ /* 0x000f280000100800 */
[----:B------:R-:W4:Y:S04]  /*7370*/  LDL R241, [R1+0xac] ;  /* 0x0000ac0001f17983 */ /* 0x000f280000100800 */
[----:B0-----:R-:W4:Y:S04]  /*7380*/  LDL R40, [R1+0xc0] ;  /* 0x0000c00001287983 */ /* 0x001f280000100800 */
[----:B-1----:R-:W4:Y:S01]  /*7390*/  LDL R39, [R1+0xc4] ;  /* 0x0000c40001277983 */ /* 0x002f220000100800 */
[----:B------:R-:W-:Y:S01]  /*73a0*/  FADD.FTZ R8, R8, -UR4 ;  /* 0x8000000408087e21 */ /* 0x000fe20008010000 */
[----:B------:R-:W-:Y:S01]  /*73b0*/  FADD.FTZ R9, R9, -UR4 ;  /* 0x8000000409097e21 */ /* 0x000fe20008010000 */
[----:B------:R-:W-:-:S02]  /*73c0*/  FFMA.FTZ R4, R27, R140, R96 ;  /* 0x0000008c1b047223 */ /* 0x000fc40000010060 */
[----:B------:R-:W-:Y:S01]  /*73d0*/  FMUL.FTZ R3, R8, UR5 ;  /* 0x0000000508037c20 */ /* 0x000fe20008410000 */
[----:B------:R-:W-:Y:S01]  /*73e0*/  FMUL.FTZ R9, R9, UR5 ;  /* 0x0000000509097c20 */ /* 0x000fe20008410000 */
[----:B------:R-:W-:Y:S01]  /*73f0*/  FFMA.FTZ R8, R42, R141, R97 ;  /* 0x0000008d2a087223 */ /* 0x000fe20000010061 */
[----:B------:R-:W-:Y:S01]  /*7400*/  FFMA.FTZ R5, R43, R142, R98 ;  /* 0x0000008e2b057223 */ /* 0x000fe20000010062 */
[----:B------:R-:W-:Y:S01]  /*7410*/  FFMA.FTZ R27, R44, R143, R99 ;  /* 0x0000008f2c1b7223 */ /* 0x000fe20000010063 */
[----:B------:R-:W-:Y:S01]  /*7420*/  FFMA.FTZ R7, R47, R138, R102 ;  /* 0x0000008a2f077223 */ /* 0x000fe20000010066 */
[----:B------:R-:W-:Y:S01]  /*7430*/  FFMA.FTZ R14, R48, R139, R103 ;  /* 0x0000008b300e7223 */ /* 0x000fe20000010067 */
[----:B------:R-:W-:Y:S01]  /*7440*/  F2FP.BF16.F32.PACK_AB R4, R8, R4 ;  /* 0x000000040804723e */ /* 0x000fe200000010ff */
[----:B------:R-:W-:Y:S01]  /*7450*/  FMUL.FTZ R8, R2, UR5 ;  /* 0x0000000502087c20 */ /* 0x000fe20008410000 */
[----:B------:R-:W-:Y:S01]  /*7460*/  F2FP.BF16.F32.PACK_AB R5, R27, R5 ;  /* 0x000000051b05723e */ /* 0x000fe200000010ff */
[----:B------:R-:W-:Y:S01]  /*7470*/  FFMA.FTZ R6, R45, R136, R100 ;  /* 0x000000882d067223 */ /* 0x000fe20000010064 */
[----:B------:R-:W-:Y:S01]  /*7480*/  FFMA.FTZ R15, R46, R137, R101 ;  /* 0x000000892e0f7223 */ /* 0x000fe20000010065 */
[----:B------:R-:W-:Y:S01]  /*7490*/  FMUL.FTZ R0, R0, UR5 ;  /* 0x0000000500007c20 */ /* 0x000fe20008410000 */
[----:B------:R-:W-:Y:S01]  /*74a0*/  FMUL.FTZ R2, R32, UR5 ;  /* 0x0000000520027c20 */ /* 0x000fe20008410000 */
[----:B------:R-:W-:Y:S01]  /*74b0*/  FMUL.FTZ R27, R35, UR5 ;  /* 0x00000005231b7c20 */ /* 0x000fe20008410000 */
[----:B------:R-:W-:-:S02]  /*74c0*/  F2FP.BF16.F32.PACK_AB R7, R14, R7 ;  /* 0x000000070e07723e */ /* 0x000fc400000010ff */
[----:B------:R-:W-:Y:S01]  /*74d0*/  F2FP.BF16.F32.PACK_AB R6, R15, R6 ;  /* 0x000000060f06723e */ /* 0x000fe200000010ff */
[----:B------:R-:W-:Y:S01]  /*74e0*/  FFMA.FTZ R35, R27, R131, R111 ;  /* 0x000000831b237223 */ /* 0x000fe2000001006f */
[----:B------:R-:W-:Y:S01]  /*74f0*/  FMUL.FTZ R21, R21, UR5 ;  /* 0x0000000515157c20 */ /* 0x000fe20008410000 */
[----:B------:R-:W-:Y:S01]  /*7500*/  FMUL.FTZ R22, R22, UR5 ;  /* 0x0000000516167c20 */ /* 0x000fe20008410000 */
[----:B------:R-:W-:Y:S01]  /*7510*/  FMUL.FTZ R20, R20, UR5 ;  /* 0x0000000514147c20 */ /* 0x000fe20008410000 */
[----:B------:R-:W-:Y:S01]  /*7520*/  FMUL.FTZ R23, R23, UR5 ;  /* 0x0000000517177c20 */ /* 0x000fe20008410000 */
[----:B------:R-:W-:Y:S01]  /*7530*/  FMUL.FTZ R26, R26, UR5 ;  /* 0x000000051a1a7c20 */ /* 0x000fe20008410000 */
[----:B------:R-:W-:Y:S01]  /*7540*/  FMUL.FTZ R11, R11, UR5 ;  /* 0x000000050b0b7c20 */ /* 0x000fe20008410000 */
[----:B------:R0:W-:Y:S01]  /*7550*/  STG.E.128 desc[UR8][R24.64], R4 ;  /* 0x0000000418007986 */ /* 0x0001e2000c101d08 */
[----:B------:R-:W-:-:S04]  /*7560*/  UIADD3 UR6, UPT, UPT, UR6, UR18, URZ ;  /* 0x0000001206067290 */ /* 0x000fc8000fffe0ff */
[----:B------:R-:W-:Y:S02]  /*7570*/  UISETP.GE.AND UP0, UPT, UR6, UR19, UPT ;  /* 0x000000130600728c */ /* 0x000fe4000bf06270 */
[----:B------:R-:W-:Y:S01]  /*7580*/  UPLOP3.LUT UP1, UPT, UPT, UPT, UP1, 0x40, 0x4 ;  /* 0x000000000004789c */ /* 0x000fe20003f2e810 */
[C---:B--2---:R-:W-:Y:S01]  /*7590*/  FFMA.FTZ R13, R9.reuse, R189, R29 ;  /* 0x000000bd090d7223 */ /* 0x044fe2000001001d */
[----:B------:R-:W-:Y:S01]  /*75a0*/  FMUL.FTZ R29, R34, UR5 ;  /* 0x00000005221d7c20 */ /* 0x000fe20008410000 */
[----:B------:R-:W-:Y:S01]  /*75b0*/  FFMA.FTZ R9, R9, R133, R105 ;  /* 0x0000008509097223 */ /* 0x000fe20000010069 */
[----:B---3--:R-:W-:Y:S01]  /*75c0*/  FFMA.FTZ R34, R0, R190, R246 ;  /* 0x000000be00227223 */ /* 0x008fe200000100f6 */
[----:B----4-:R-:W-:Y:S01]  /*75d0*/  FFMA.FTZ R38, R8, R191, R245 ;  /* 0x000000bf08267223 */ /* 0x010fe200000100f5 */
[C---:B------:R-:W-:Y:S01]  /*75e0*/  FFMA.FTZ R15, R29.reuse, R186, R247 ;  /* 0x000000ba1d0f7223 */ /* 0x040fe200000100f7 */
[----:B------:R-:W-:Y:S01]  /*75f0*/  FFMA.FTZ R29, R29, R130, R110 ;  /* 0x000000821d1d7223 */ /* 0x000fe2000001006e */
[----:B------:R-:W-:-:S05]  /*7600*/  FFMA.FTZ R12, R3, R188, R249 ;  /* 0x000000bc030c7223 */ /* 0x000fca00000100f9 */
[----:B------:R-:W-:Y:S01]  /*7610*/  F2FP.BF16.F32.PACK_AB R12, R13, R12 ;  /* 0x0000000c0d0c723e */ /* 0x000fe200000010ff */
[----:B------:R-:W-:Y:S01]  /*7620*/  FMUL.FTZ R13, R33, UR5 ;  /* 0x00000005210d7c20 */ /* 0x000fe20008410000 */
[C---:B------:R-:W-:Y:S01]  /*7630*/  FFMA.FTZ R14, R2.reuse, R184, R248 ;  /* 0x000000b8020e7223 */ /* 0x040fe200000100f8 */
[----:B------:R-:W-:Y:S01]  /*7640*/  FFMA.FTZ R32, R27, R187, R243 ;  /* 0x000000bb1b207223 */ /* 0x000fe200000100f3 */
[----:B------:R-:W-:Y:S01]  /*7650*/  FFMA.FTZ R2, R2, R128, R108 ;  /* 0x0000008002027223 */ /* 0x000fe2000001006c */
[C---:B------:R-:W-:Y:S01]  /*7660*/  FFMA.FTZ R27, R13.reuse, R129, R109 ;  /* 0x000000810d1b7223 */ /* 0x040fe2000001006d */
[----:B------:R-:W-:Y:S01]  /*7670*/  FFMA.FTZ R33, R13, R185, R244 ;  /* 0x000000b90d217223 */ /* 0x000fe200000100f4 */
[----:B------:R-:W-:-:S03]  /*7680*/  F2FP.BF16.F32.PACK_AB R13, R38, R34 ;  /* 0x00000022260d723e */ /* 0x000fc600000010ff */
[----:B------:R-:W-:Y:S01]  /*7690*/  F2FP.BF16.F32.PACK_AB R34, R27, R2 ;  /* 0x000000021b22723e */ /* 0x000fe200000010ff */
[----:B------:R-:W-:Y:S01]  /*76a0*/  FMUL.FTZ R2, R10, UR5 ;  /* 0x000000050a027c20 */ /* 0x000fe20008410000 */
[----:B------:R-:W-:Y:S01]  /*76b0*/  F2FP.BF16.F32.PACK_AB R14, R33, R14 ;  /* 0x0000000e210e723e */ /* 0x000fe200000010ff */
[----:B------:R-:W-:Y:S01]  /*76c0*/  FMUL.FTZ R27, R28, UR5 ;  /* 0x000000051c1b7c20 */ /* 0x000fe20008410000 */
[----:B------:R-:W-:Y:S01]  /*76d0*/  F2FP.BF16.F32.PACK_AB R15, R32, R15 ;  /* 0x0000000f200f723e */ /* 0x000fe200000010ff */
[----:B------:R-:W-:Y:S01]  /*76e0*/  FFMA.FTZ R33, R0, R134, R106 ;  /* 0x0000008600217223 */ /* 0x000fe2000001006a */
[----:B------:R-:W-:Y:S01]  /*76f0*/  FFMA.FTZ R32, R8, R135, R107 ;  /* 0x0000008708207223 */ /* 0x000fe2000001006b */
[----:B------:R-:W-:Y:S01]  /*7700*/  FFMA.FTZ R0, R21, R176, R50 ;  /* 0x000000b015007223 */ /* 0x000fe20000010032 */
[----:B------:R-:W-:Y:S01]  /*7710*/  FFMA.FTZ R10, R22, R177, R49 ;  /* 0x000000b1160a7223 */ /* 0x000fe20000010031 */
[----:B------:R-:W-:Y:S01]  /*7720*/  FFMA.FTZ R3, R3, R132, R104 ;  /* 0x0000008403037223 */ /* 0x000fe20000010068 */
[----:B------:R-:W-:Y:S01]  /*7730*/  F2FP.BF16.F32.PACK_AB R35, R35, R29 ;  /* 0x0000001d2323723e */ /* 0x000fe200000010ff */
        /* <DEDUP_REMOVED lines=9> */
[----:B------:R-:W-:Y:S01]  /*77d0*/  FFMA.FTZ R20, R20, R127, R115 ;  /* 0x0000007f14147223 */ /* 0x000fe20000010073 */
[----:B------:R-:W-:Y:S01]  /*77e0*/  FFMA.FTZ R22, R22, R121, R117 ;  /* 0x0000007916167223 */ /* 0x000fe20000010075 */
[C---:B------:R-:W-:Y:S01]  /*77f0*/  FFMA.FTZ R8, R2.reuse, R180, R242 ;  /* 0x000000b402087223 */ /* 0x040fe200000100f2 */
[----:B------:R-:W-:Y:S01]  /*7800*/  FFMA.FTZ R2, R2, R124, R112 ;  /* 0x0000007c02027223 */ /* 0x000fe20000010070 */
[----:B------:R-:W-:Y:S01]  /*7810*/  FFMA.FTZ R38, R11, R181, R241 ;  /* 0x000000b50b267223 */ /* 0x000fe200000100f1 */
[C---:B------:R-:W-:Y:S01]  /*7820*/  FFMA.FTZ R27, R23.reuse, R178, R40 ;  /* 0x000000b2171b7223 */ /* 0x040fe20000010028 */
[----:B------:R-:W-:Y:S01]  /*7830*/  FFMA.FTZ R23, R23, R122, R118 ;  /* 0x0000007a17177223 */ /* 0x000fe20000010076 */
[----:B------:R-:W-:Y:S01]  /*7840*/  FFMA.FTZ R28, R26, R179, R39 ;  /* 0x000000b31a1c7223 */ /* 0x000fe20000010027 */
[----:B------:R-:W-:-:S03]  /*7850*/  FFMA.FTZ R26, R11, R125, R113 ;  /* 0x0000007d0b1a7223 */ /* 0x000fc60000010071 */
[----:B------:R-:W-:Y:S02]  /*7860*/  F2FP.BF16.F32.PACK_AB R23, R21, R23 ;  /* 0x000000171517723e */ /* 0x000fe400000010ff */
        /* <DEDUP_REMOVED lines=11> */
.L_x_12351:
        /* <DEDUP_REMOVED lines=14> */
.L_x_27877:


//--------------------- .text._ZN10layer_norm31ln_parallel_residual_fwd_kernelINS_13Kernel_traitsIf13__nv_bfloat16fS2_fjLj7168ELj1ELj1ELj4ELj16ENS_18Kernel_traits_baseILj7168EfS2_fS2_fjLj128EEEEELb0ELb1ELb0EEEvNS_9FwdParamsE --------------------------
	.section	.text._ZN10layer_norm31ln_parallel_residual_fwd_kernelINS_13Kernel_traitsIf13__nv_bfloat16fS2_fjLj7168ELj1ELj1ELj4ELj16ENS_18Kernel_traits_baseILj7168EfS2_fS2_fjLj128EEEEELb0ELb1ELb0EEEvNS_9FwdParamsE,"ax",@progbits
	.align	128
        .global         _ZN10layer_norm31ln_parallel_residual_fwd_kernelINS_13Kernel_traitsIf13__nv_bfloat16fS2_fjLj7168ELj1ELj1ELj4ELj16ENS_18Kernel_traits_baseILj7168EfS2_fS2_fjLj128EEEEELb0ELb1ELb0EEEvNS_9FwdParamsE
        .type           _ZN10layer_norm31ln_parallel_residual_fwd_kernelINS_13Kernel_traitsIf13__nv_bfloat16fS2_fjLj7168ELj1ELj1ELj4ELj16ENS_18Kernel_traits_baseILj7168EfS2_fS2_fjLj128EEEEELb0ELb1ELb0EEEvNS_9FwdParamsE,@function
        .size           _ZN10layer_norm31ln_parallel_residual_fwd_kernelINS_13Kernel_traitsIf13__nv_bfloat16fS2_fjLj7168ELj1ELj1ELj4ELj16ENS_18Kernel_traits_baseILj7168EfS2_fS2_fjLj128EEEEELb0ELb1ELb0EEEvNS_9FwdParamsE,(.L_x_27878 - _ZN10layer_norm31ln_parallel_residual_fwd_kernelINS_13Kernel_traitsIf13__nv_bfloat16fS2_fjLj7168ELj1ELj1ELj4ELj16ENS_18Kernel_traits_baseILj7168EfS2_fS2_fjLj128EEEEELb0ELb1ELb0EEEvNS_9FwdParamsE)
        .other          _ZN10layer_norm31ln_parallel_residual_fwd_kernelINS_13Kernel_traitsIf13__nv_bfloat16fS2_fjLj7168ELj1ELj1ELj4ELj16ENS_18Kernel_traits_baseILj7168EfS2_fS2_fjLj128EEEEELb0ELb1ELb0EEEvNS_9FwdParamsE,@"STO_CUDA_ENTRY STV_DEFAULT"
_ZN10layer_norm31ln_parallel_residual_fwd_kernelINS_13Kernel_traitsIf13__nv_bfloat16fS2_fjLj7168ELj1ELj1ELj4ELj16ENS_18Kernel_traits_baseILj7168EfS2_fS2_fjLj128EEEEELb0ELb1ELb0EEEvNS_9FwdParamsE:
.text._ZN10layer_norm31ln_parallel_residual_fwd_kernelINS_13Kernel_traitsIf13__nv_bfloat16fS2_fjLj7168ELj1ELj1ELj4ELj16ENS_18Kernel_traits_baseILj7168EfS2_fS2_fjLj128EEEEELb0ELb1ELb0EEEvNS_9FwdParamsE:
[----:B------:R-:W-:Y:S01]  /*0000*/  LDC R1, c[0x0][0x37c] ;  /* 0x0000df00ff017b82 */ /* 0x000fe20000000800 */
[----:B------:R-:W0:Y:S07]  /*0010*/  S2R R0, SR_TID.X ;  /* 0x0000000000007919 */ /* 0x000e2e0000002100 */
[----:B------:R-:W1:Y:S01]  /*0020*/  LDC R3, c[0x0][0x388] ;  /* 0x0000e200ff037b82 */ /* 0x000e620000000800 */
[----:B------:R-:W2:Y:S01]  /*0030*/  LDCU.64 UR8, c[0x0][0x438] ;  /* 0x00008700ff0877ac */ /* 0x000ea20008000a00 */
[----:B------:R-:W-:Y:S01]  /*0040*/  BSSY.RECONVERGENT B0, `(.L_x_12352) ;  /* 0x000009a000007945 */ /* 0x000fe20003800200 */
[----:B------:R-:W3:Y:S05]  /*0050*/  LDCU.64 UR6, c[0x0][0x358] ;  /* 0x00006b00ff0677ac */ /* 0x000eea0008000a00 */
[----:B------:R-:W4:Y:S01]  /*0060*/  S2UR UR4, SR_CTAID.X ;  /* 0x00000000000479c3 */ /* 0x000f220000002500 */
[----:B--2---:R-:W-:-:S04]  /*0070*/  UISETP.NE.U32.AND UP0, UPT, UR8, URZ, UPT ;  /* 0x000000ff0800728c */ /* 0x004fc8000bf05070 */
[----:B------:R-:W-:Y:S01]  /*0080*/  UISETP.NE.AND.EX UP0, UPT, UR9, URZ, UPT, UP0 ;  /* 0x000000ff0900728c */ /* 0x000fe2000bf05300 */
[----:B-1----:R-:W-:-:S04]  /*0090*/  SHF.R.S32.HI R2, RZ, 0x1f, R3 ;  /* 0x0000001fff027819 */ /* 0x002fc80000011403 */
        /* <DEDUP_REMOVED lines=40> */
[----:B------:R-:W-:Y:S01]  /*0320*/  @P2 IADD3 R31, PT, PT, R31, 0x80, RZ ;  /* 0x000000801f1f2810 */ /* 0x000fe20007ffe0ff */
[----:B------:R1:W5:Y:S04]  /*0330*/  @P2 LDG.E.128 R112, desc[UR6][R12.64] ;  /* 0x000000060c702981 */ /* 0x000368000c1e1d00 */
[C---:B0-----:R-:W-:Y:S01]  /*0340*/  @P3 IMAD.WIDE.U32 R16, R31.reuse, 0x20, R16 ;  /* 0x000000201f103825 */ /* 0x041fe200078e0010 */
[----:B------:R1:W5:Y:S03]  /*0350*/  @P2 LDG.E.128 R108, desc[UR6][R12.64+0x10] ;  /* 0x000010060c6c2981 */ /* 0x000366000c1e1d00 */
[C---:B------:R-:W-:Y:S01]  /*0360*/  @P3 IMAD.WIDE.U32 R18, R31.reuse, 0x20, R18 ;  /* 0x000000201f123825 */ /* 0x040fe200078e0012 */
[----:B------:R-:W-:Y:S01]  /*0370*/  @P3 IADD3 R31, PT, PT, R31, 0x80, RZ ;  /* 0x000000801f1f3810 */ /* 0x000fe20007ffe0ff */
[----:B------:R1:W5:Y:S04]  /*0380*/  @P2 LD.E.128 R104, desc[UR6][R14.64] ;  /* 0x000000060e682980 */ /* 0x000368000c101d00 */
[C---:B--2---:R-:W-:Y:S01]  /*0390*/  @P4 IMAD.WIDE.U32 R20, R31.reuse, 0x20, R20 ;  /* 0x000000201f144825 */ /* 0x044fe200078e0014 */
[----:B------:R1:W5:Y:S03]  /*03a0*/  @P2 LD.E.128 R100, desc[UR6][R14.64+0x10] ;  /* 0x000010060e642980 */ /* 0x000366000c101d00 */
[C---:B---3--:R-:W-:Y:S01]  /*03b0*/  @P4 IMAD.WIDE.U32 R22, R31.reuse, 0x20, R22 ;  /* 0x000000201f164825 */ /* 0x048fe200078e0016 */
[----:B------:R-:W-:Y:S01]  /*03c0*/  @P4 IADD3 R31, PT, PT, R31, 0x80, RZ ;  /* 0x000000801f1f4810 */ /* 0x000fe20007ffe0ff */
[----:B------:R1:W5:Y:S04]  /*03d0*/  @P3 LDG.E.128 R96, desc[UR6][R16.64] ;  /* 0x0000000610603981 */ /* 0x000368000c1e1d00 */
[C---:B------:R-:W-:Y:S01]  /*03e0*/  @P5 IMAD.WIDE.U32 R24, R31.reuse, 0x20, R24 ;  /* 0x000000201f185825 */ /* 0x040fe200078e0018 */
[----:B------:R1:W5:Y:S03]  /*03f0*/  @P3 LDG.E.128 R92, desc[UR6][R16.64+0x10] ;  /* 0x00001006105c3981 */ /* 0x000366000c1e1d00 */
[----:B----4-:R-:W-:Y:S01]  /*0400*/  @P5 IMAD.WIDE.U32 R26, R31, 0x20, R26 ;  /* 0x000000201f1a5825 */ /* 0x010fe200078e001a */
[----:B------:R1:W5:Y:S04]  /*0410*/  @P3 LD.E.128 R88, desc[UR6][R18.64] ;  /* 0x0000000612583980 */ /* 0x000368000c101d00 */
        /* <DEDUP_REMOVED lines=11> */
[----:B------:R-:W-:-:S02]  /*04d0*/  ISETP.GE.U32.AND P1, PT, R3, 0x380, PT ;  /* 0x000003800300780c */ /* 0x000fc40003f26070 */
[----:B------:R-:W-:-:S11]  /*04e0*/  @P5 IADD3 R31, PT, PT, R31, 0x80, RZ ;  /* 0x000000801f1f5810 */ /* 0x000fd60007ffe0ff */
        /* <DEDUP_REMOVED lines=10> */
.L_x_12353:
        /* <DEDUP_REMOVED lines=25> */
[C---:B---3--:R-:W-:Y:S01]  /*0720*/  @P3 IMAD.WIDE.U32 R12, R31.reuse, 0x20, R12 ;  /* 0x000000201f0c3825 */ /* 0x048fe200078e000c */
[----:B------:R-:W-:Y:S01]  /*0730*/  @P3 IADD3 R31, PT, PT, R31, 0x80, RZ ;  /* 0x000000801f1f3810 */ /* 0x000fe20007ffe0ff */
[----:B------:R0:W5:Y:S04]  /*0740*/  @P2 LDG.E.128 R108, desc[UR6][R10.64+0x10] ;  /* 0x000010060a6c2981 */ /* 0x000168000c1e1d00 */
[----:B------:R0:W5:Y:S01]  /*0750*/  @P3 LDG.E.128 R96, desc[UR6][R12.64] ;  /* 0x000000060c603981 */ /* 0x000162000c1e1d00 */
[C---:B----4-:R-:W-:Y:S01]  /*0760*/  @P4 IMAD.WIDE.U32 R14, R31.reuse, 0x20, R14 ;  /* 0x000000201f0e4825 */ /* 0x050fe200078e000e */
[----:B------:R-:W-:-:S02]  /*0770*/  @P4 IADD3 R31, PT, PT, R31, 0x80, RZ ;  /* 0x000000801f1f4810 */ /* 0x000fc40007ffe0ff */
[----:B------:R0:W5:Y:S04]  /*0780*/  @P3 LDG.E.128 R92, desc[UR6][R12.64+0x10] ;  /* 0x000010060c5c3981 */ /* 0x000168000c1e1d00 */
[----:B------:R0:W5:Y:S01]  /*0790*/  @P4 LDG.E.128 R80, desc[UR6][R14.64] ;  /* 0x000000060e504981 */ /* 0x000162000c1e1d00 */
[C---:B-1----:R-:W-:Y:S01]  /*07a0*/  @P5 IMAD.WIDE.U32 R16, R31.reuse, 0x20, R4 ;  /* 0x000000201f105825 */ /* 0x042fe200078e0004 */
[----:B------:R-:W-:Y:S02]  /*07b0*/  @P5 IADD3 R31, PT, PT, R31, 0x80, RZ ;  /* 0x000000801f1f5810 */ /* 0x000fe40007ffe0ff */
        /* <DEDUP_REMOVED lines=34> */
.L_x_12354:
[----:B------:R-:W-:Y:S05]  /*09e0*/  BSYNC.RECONVERGENT B0 ;  /* 0x0000000000007941 */ /* 0x000fea0003800200 */
.L_x_12352:
[----:B------:R-:W1:Y:S02]  /*09f0*/  LDCU UR4, c[0x0][0x384] ;  /* 0x00007080ff0477ac */ /* 0x000e640008000800 */
[----:B-1----:R-:W-:-:S13]  /*0a00*/  ISETP.GE.AND P1, PT, R2, UR4, PT ;  /* 0x0000000402007c0c */ /* 0x002fda000bf26270 */
[----:B------:R-:W-:Y:S05]  /*0a10*/  @P1 EXIT ;  /* 0x000000000000194d */ /* 0x000fea0003800000 */
[----:B------:R-:W-:Y:S01]  /*0a20*/  SHF.R.S32.HI R30, RZ, 0x3, R30 ;  /* 0x00000003ff1e7819 */ /* 0x000fe2000001141e */
[----:B------:R-:W1:Y:S03]  /*0a30*/  LDCU UR14, c[0x0][0x388] ;  /* 0x00007100ff0e77ac */ /* 0x000e660008000800 */
[C---:B0-----:R-:W-:Y:S01]  /*0a40*/  LOP3.LUT R4, R30.reuse, 0x7f, RZ, 0xc0, !PT ;  /* 0x0000007f1e047812 */ /* 0x041fe200078ec0ff */
[----:B------:R-:W0:Y:S01]  /*0a50*/  LDCU.U8 UR12, c[0x0][0x410] ;  /* 0x00008200ff0c77ac */ /* 0x000e220008000000 */
[----:B------:R-:W-:Y:S02]  /*0a60*/  SHF.L.U32 R30, R30, 0x1, RZ ;  /* 0x000000011e1e7819 */ /* 0x000fe400000006ff */
[----:B------:R-:W-:Y:S01]  /*0a70*/  VIADDMNMX R29, R4, -R29, RZ, !PT ;  /* 0x8000001d041d7246 */ /* 0x000fe200078001ff */
[----:B------:R-:W-:Y:S01]  /*0a80*/  IMAD R4, R28, -0x20, R4 ;  /* 0xffffffe01c047824 */ /* 0x000fe200078e0204 */
[----:B------:R-:W-:Y:S01]  /*0a90*/  LOP3.LUT R30, R30, 0xffffff00, RZ, 0xc0, !PT ;  /* 0xffffff001e1e7812 */ /* 0x000fe200078ec0ff */
[----:B------:R-:W2:Y:S01]  /*0aa0*/  LDCU UR13, c[0x0][0x400] ;  /* 0x00008000ff0d77ac */ /* 0x000ea20008000800 */
[----:B------:R-:W-:-:S02]  /*0ab0*/  VIMNMX R29, PT, PT, R29, 0x20, PT ;  /* 0x000000201d1d7848 */ /* 0x000fc40003fe0100 */
[----:B------:R-:W-:Y:S01]  /*0ac0*/  VIMNMX R4, PT, PT, RZ, R4, !PT ;  /* 0x00000004ff047248 */ /* 0x000fe20007fe0100 */
[----:B------:R-:W3:Y:S01]  /*0ad0*/  LDCU.64 UR8, c[0x0][0x398] ;  /* 0x00007300ff0877ac */ /* 0x000ee20008000a00 */
[-C--:B------:R-:W-:Y:S02]  /*0ae0*/  LEA R29, R29, R30.reuse, 0x3 ;  /* 0x0000001e1d1d7211 */ /* 0x080fe400078e18ff */
[----:B------:R-:W-:Y:S01]  /*0af0*/  VIMNMX R181, PT, PT, R4, 0x20, PT ;  /* 0x0000002004b57848 */ /* 0x000fe20003fe0100 */
[----:B------:R-:W4:Y:S01]  /*0b00*/  LDCU.64 UR10, c[0x0][0x3a0] ;  /* 0x00007400ff0a77ac */ /* 0x000f220008000a00 */
[----:B------:R-:W-:Y:S02]  /*0b10*/  I2FP.F32.U32 R29, R29 ;  /* 0x0000001d001d7245 */ /* 0x000fe40000201000 */
[----:B------:R-:W-:Y:S01]  /*0b20*/  LEA R181, R181, R30, 0x3 ;  /* 0x0000001eb5b57211 */ /* 0x000fe200078e18ff */
[----:B------:R-:W-:Y:S01]  /*0b30*/  UPLOP3.LUT UP1, UPT, UPT, UPT, UPT, 0x40, 0x4 ;  /* 0x000000000004789c */ /* 0x000fe20003f2e870 */
[----:B-1----:R0:W0:Y:S10]  /*0b40*/  MUFU.RCP R180, R29 ;  /* 0x0000001d00b47308 */ /* 0x0020340000001000 */
.L_x_12415:
[----:B------:R-:W-:Y:S01]  /*0b50*/  IMAD R182, R2, UR14, RZ ;  /* 0x0000000e02b67c24 */ /* 0x000fe2000f8e02ff */
[----:B------:R-:W-:Y:S04]  /*0b60*/  BSSY.RECONVERGENT B0, `(.L_x_12355) ;  /* 0x000008d000007945 */ /* 0x000fe80003800200 */
[----:B------:R-:W-:-:S04]  /*0b70*/  SHF.R.S32.HI R183, RZ, 0x1f, R182 ;  /* 0x0000001fffb77819 */ /* 0x000fc800000114b6 */
[----:B------:R-:W-:-:S04]  /*0b80*/  LEA.HI R183, R183, R182, RZ, 0x3 ;  /* 0x000000b6b7b77211 */ /* 0x000fc800078f18ff */
[----:B------:R-:W-:-:S04]  /*0b90*/  LEA.HI.SX32 R182, R183, R0, 0x1d ;  /* 0x00000000b7b67211 */ /* 0x000fc800078feaff */
[----:B------:R-:W-:Y:S01]  /*0ba0*/  MOV R0, R182 ;  /* 0x000000b600007202 */ /* 0x000fe20000000f00 */
[----:B-1234-:R-:W-:Y:S06]  /*0bb0*/  @!P0 BRA `(.L_x_12356) ;  /* 0x00000008001c8947 */ /* 0x01efec0003800000 */
[----:B---3--:R-:W-:Y:S01]  /*0bc0*/  ISETP.NE.U32.AND P0, PT, RZ, UR8, PT ;  /* 0x00000008ff007c0c */ /* 0x008fe2000bf05070 */
[----:B------:R-:W1:Y:S01]  /*0bd0*/  LDC.64 R176, c[0x0][0x390] ;  /* 0x0000e400ffb07b82 */ /* 0x000e620000000a00 */
[----:B----4-:R-:W-:Y:S02]  /*0be0*/  ISETP.NE.U32.AND P1, PT, RZ, UR10, PT ;  /* 0x0000000aff007c0c */ /* 0x010fe4000bf25070 */
[----:B------:R-:W-:Y:S02]  /*0bf0*/  ISETP.NE.AND.EX P0, PT, RZ, UR9, PT, P0 ;  /* 0x00000009ff007c0c */ /* 0x000fe4000bf05300 */
[----:B------:R-:W-:-:S11]  /*0c00*/  ISETP.NE.AND.EX P1, PT, RZ, UR11, PT, P1 ;  /* 0x0000000bff007c0c */ /* 0x000fd6000bf25310 */
[----:B------:R-:W3:Y:S08]  /*0c10*/  @P0 LDC.64 R24, c[0x0][0x398] ;  /* 0x0000e600ff180b82 */ /* 0x000ef00000000a00 */
[----:B------:R-:W4:Y:S01]  /*0c20*/  @P1 LDC.64 R26, c[0x0][0x3a0] ;  /* 0x0000e800ff1a1b82 */ /* 0x000f220000000a00 */
[----:B-1----:R-:W-:-:S06]  /*0c30*/  IMAD.WIDE.U32 R176, R182, 0x10, R176 ;  /* 0x00000010b6b07825 */ /* 0x002fcc00078e00b0 */
[----:B------:R-:W5:Y:S01]  /*0c40*/  LDG.E.128 R176, desc[UR6][R176.64] ;  /* 0x00000006b0b07981 */ /* 0x000f62000c1e1d00 */
[----:B---3--:R-:W-:-:S05]  /*0c50*/  @P0 IMAD.WIDE.U32 R24, R182, 0x10, R24 ;  /* 0x00000010b6180825 */ /* 0x008fca00078e0018 */
[----:B------:R1:W5:Y:S01]  /*0c60*/  @P0 LDG.E.128 R188, desc[UR6][R24.64] ;  /* 0x0000000618bc0981 */ /* 0x000362000c1e1d00 */
[----:B----4-:R-:W-:-:S05]  /*0c70*/  @P1 IMAD.WIDE.U32 R26, R182, 0x20, R26 ;  /* 0x00000020b61a1825 */ /* 0x010fca00078e001a */
[----:B------:R1:W5:Y:S04]  /*0c80*/  @P1 LDG.E.128 R32, desc[UR6][R26.64] ;  /* 0x000000061a201981 */ /* 0x000368000c1e1d00 */
[----:B0-----:R1:W5:Y:S01]  /*0c90*/  @P1 LDG.E.128 R28, desc[UR6][R26.64+0x10] ;  /* 0x000010061a1c1981 */ /* 0x001362000c1e1d00 */
        /* <DEDUP_REMOVED lines=19> */
.L_x_12358:
        /* <DEDUP_REMOVED lines=21> */
.L_x_12357:
[----:B------:R-:W-:-:S04]  /*0f20*/  UISETP.NE.U32.AND UP0, UPT, UR10, URZ, UPT ;  /* 0x000000ff0a00728c */ /* 0x000fc8000bf05070 */
[----:B------:R-:W-:-:S09]  /*0f30*/  UISETP.NE.AND.EX UP0, UPT, UR11, URZ, UPT, UP0 ;  /* 0x000000ff0b00728c */ /* 0x000fd2000bf05300 */
[----:B------:R-:W-:Y:S05]  /*0f40*/  BRA.U UP0, `(.L_x_12360) ;  /* 0x0000000100847547 */ /* 0x000fea000b800000 */
[C---:B-----5:R-:W-:Y:S01]  /*0f50*/  PRMT R183, R177.reuse, 0x7632, R183 ;  /* 0x00007632b1b77816 */ /* 0x060fe200000000b7 */
[----:B------:R-:W-:Y:S01]  /*0f60*/  IMAD.U32 R25, R176, 0x10000, RZ ;  /* 0x00010000b0197824 */ /* 0x000fe200078e00ff */
        /* <DEDUP_REMOVED lines=28> */
[----:B------:R-:W-:-:S03]  /*1130*/  FADD.FTZ R177, R186, R177 ;  /* 0x000000b1bab17221 */ /* 0x000fc60000010000 */
[----:B------:R-:W-:Y:S01]  /*1140*/  FADD.FTZ R179, R194, R183 ;  /* 0x000000b7c2b37221 */ /* 0x000fe20000010000 */
[----:B------:R-:W-:Y:S06]  /*1150*/  BRA `(.L_x_12359) ;  /* 0x0000000000a07947 */ /* 0x000fec0003800000 */
.L_x_12360:
[C---:B-----5:R-:W-:Y:S01]  /*1160*/  PRMT R27, R176.reuse, 0x7632, R27 ;  /* 0x00007632b01b7816 */ /* 0x060fe2000000001b */
        /* <DEDUP_REMOVED lines=12> */
[----:B------:R-:W-:Y:S02]  /*1230*/  PRMT R26, R191, 0x7632, R26 ;  /* 0x00007632bf1a7816 */ /* 0x000fe4000000001a */
        /* <DEDUP_REMOVED lines=23> */
[----:B------:R-:W-:Y:S01]  /*13b0*/  FADD.FTZ R26, R34, R185 ;  /* 0x000000b9221a7221 */ /* 0x000fe20000010000 */
[----:B------:R-:W-:Y:S02]  /*13c0*/  FADD.FTZ R177, R29, R186 ;  /* 0x000000ba1db17221 */ /* 0x000fe40000010000 */
[----:B------:R-:W-:-:S07]  /*13d0*/  FADD.FTZ R179, R31, R192 ;  /* 0x000000c01fb37221 */ /* 0x000fce0000010000 */
.L_x_12359:
[----:B------:R-:W0:Y:S01]  /*13e0*/  LDC.64 R184, c[0x0][0x3a8] ;  /* 0x0000ea00ffb87b82 */ /* 0x000e220000000a00 */
[C---:B------:R-:W-:Y:S02]  /*13f0*/  VIADD R0, R182.reuse, 0x80 ;  /* 0x00000080b6007836 */ /* 0x040fe40000000000 */
[----:B0-----:R-:W-:-:S05]  /*1400*/  IMAD.WIDE.U32 R184, R182, 0x20, R184 ;  /* 0x00000020b6b87825 */ /* 0x001fca00078e00b8 */
[----:B------:R1:W-:Y:S04]  /*1410*/  STG.E.128 desc[UR6][R184.64], R24 ;  /* 0x00000018b8007986 */ /* 0x0003e8000c101d06 */
[----:B------:R1:W-:Y:S02]  /*1420*/  STG.E.128 desc[UR6][R184.64+0x10], R176 ;  /* 0x000010b0b8007986 */ /* 0x0003e4000c101d06 */
.L_x_12356:
[----:B0-234-:R-:W-:Y:S05]  /*1430*/  BSYNC.RECONVERGENT B0 ;  /* 0x0000000000007941 */ /* 0x01dfea0003800200 */
.L_x_12355:
[----:B------:R-:W-:Y:S01]  /*1440*/  ISETP.GE.U32.AND P0, PT, R3, 0x100, PT ;  /* 0x000001000300780c */ /* 0x000fe20003f06070 */
[----:B------:R-:W-:Y:S03]  /*1450*/  BSSY.RECONVERGENT B0, `(.L_x_12361) ;  /* 0x0000084000007945 */ /* 0x000fe60003800200 */
[----:B------:R-:W-:-:S09]  /*1460*/  P2R R183, PR, RZ, 0x1 ;  /* 0x00000001ffb77803 */ /* 0x000fd20000000000 */
[----:B------:R-:W-:Y:S05]  /*1470*/  @!P0 BRA `(.L_x_12362) ;  /* 0x0000000800048947 */ /* 0x000fea0003800000 */
[----:B------:R-:W-:Y:S01]  /*1480*/  ISETP.NE.U32.AND P0, PT, RZ, UR8, PT ;  /* 0x00000008ff007c0c */ /* 0x000fe2000bf05070 */
[----:B------:R-:W0:Y:S01]  /*1490*/  LDC.64 R172, c[0x0][0x390] ;  /* 0x0000e400ffac7b82 */ /* 0x000e220000000a00 */
[----:B------:R-:W-:Y:S02]  /*14a0*/  ISETP.NE.U32.AND P1, PT, RZ, UR10, PT ;  /* 0x0000000aff007c0c */ /* 0x000fe4000bf25070 */
[----:B------:R-:W-:Y:S02]  /*14b0*/  ISETP.NE.AND.EX P0, PT, RZ, UR9, PT, P0 ;  /* 0x00000009ff007c0c */ /* 0x000fe4000bf05300 */
[----:B------:R-:W-:-:S11]  /*14c0*/  ISETP.NE.AND.EX P1, PT, RZ, UR11, PT, P1 ;  /* 0x0000000bff007c0c */ /* 0x000fd6000bf25310 */
[----:B------:R-:W2:Y:S08]  /*14d0*/  @P0 LDC.64 R20, c[0x0][0x398] ;  /* 0x0000e600ff140b82 */ /* 0x000eb00000000a00 */
[----:B------:R-:W3:Y:S01]  /*14e0*/  @P1 LDC.64 R22, c[0x0][0x3a0] ;  /* 0x0000e800ff161b82 */ /* 0x000ee20000000a00 */
[----:B0-----:R-:W-:-:S06]  /*14f0*/  IMAD.WIDE.U32 R172, R0, 0x10, R172 ;  /* 0x0000001000ac7825 */ /* 0x001fcc00078e00ac */
        /* <DEDUP_REMOVED lines=8> */
[C---:B0----5:R-:W-:Y:S02]  /*1580*/  PRMT R20, R172.reuse, 0x7632, R20 ;  /* 0x00007632ac147816 */ /* 0x061fe40000000014 */
[----:B------:R-:W-:Y:S02]  /*1590*/  SHF.L.U32 R172, R172, 0x10, RZ ;  /* 0x00000010acac7819 */ /* 0x000fe400000006ff */
[----:B------:R-:W-:Y:S02]  /*15a0*/  PRMT R183, R174, 0x7632, R183 ;  /* 0x00007632aeb77816 */ /* 0x000fe400000000b7 */
[----:B------:R-:W-:Y:S02]  /*15b0*/  SHF.L.U32 R23, R188, 0x10, RZ ;  /* 0x00000010bc177819 */ /* 0x000fe400000006ff */
[----:B------:R-:W-:Y:S02]  /*15c0*/  SHF.L.U32 R174, R174, 0x10, RZ ;  /* 0x00000010aeae7819 */ /* 0x000fe400000006ff */
[----:B-1----:R-:W-:Y:S01]  /*15d0*/  SHF.L.U32 R185, R190, 0x10, RZ ;  /* 0x00000010beb97819 */ /* 0x002fe200000006ff */
        /* <DEDUP_REMOVED lines=35> */
.L_x_12364:
[C---:B-----5:R-:W-:Y:S02]  /*1810*/  PRMT R183, R172.reuse, 0x7632, R183 ;  /* 0x00007632acb77816 */ /* 0x060fe400000000b7 */
[----:B0-----:R-:W-:Y:S02]  /*1820*/  SHF.L.U32 R20, R172, 0x10, RZ ;  /* 0x00000010ac147819 */ /* 0x001fe400000006ff */
[C---:B-1----:R-:W-:Y:S02]  /*1830*/  PRMT R185, R173.reuse, 0x7632, R185 ;  /* 0x00007632adb97816 */ /* 0x042fe400000000b9 */
[----:B------:R-:W-:Y:S02]  /*1840*/  SHF.L.U32 R22, R173, 0x10, RZ ;  /* 0x00000010ad167819 */ /* 0x000fe400000006ff */
[----:B------:R-:W-:Y:S02]  /*1850*/  SHF.L.U32 R172, R174, 0x10, RZ ;  /* 0x00000010aeac7819 */ /* 0x000fe400000006ff */
[----:B------:R-:W-:-:S02]  /*1860*/  SHF.L.U32 R21, R188, 0x10, RZ ;  /* 0x00000010bc157819 */ /* 0x000fc400000006ff */
[----:B------:R-:W-:Y:S02]  /*1870*/  SHF.L.U32 R23, R189, 0x10, RZ ;  /* 0x00000010bd177819 */ /* 0x000fe400000006ff */
[----:B------:R-:W-:Y:S01]  /*1880*/  SHF.L.U32 R173, R190, 0x10, RZ ;  /* 0x00000010bead7819 */ /* 0x000fe200000006ff */
[----:B------:R-:W-:Y:S01]  /*1890*/  FADD.FTZ R20, R21, R20 ;  /* 0x0000001415147221 */ /* 0x000fe20000010000 */
[----:B------:R-:W-:Y:S01]  /*18a0*/  PRMT R187, R174, 0x7632, R187 ;  /* 0x00007632aebb7816 */ /* 0x000fe200000000bb */
[----:B------:R-:W-:Y:S01]  /*18b0*/  FADD.FTZ R22, R23, R22 ;  /* 0x0000001617167221 */ /* 0x000fe20000010000 */
[----:B------:R-:W-:Y:S01]  /*18c0*/  PRMT R193, R175, 0x7632, R193 ;  /* 0x00007632afc17816 */ /* 0x000fe200000000c1 */
[----:B------:R-:W-:Y:S01]  /*18d0*/  FADD.FTZ R172, R173, R172 ;  /* 0x000000acadac7221 */ /* 0x000fe20000010000 */
[----:B------:R-:W-:Y:S02]  /*18e0*/  PRMT R21, R188, 0x7632, R21 ;  /* 0x00007632bc157816 */ /* 0x000fe40000000015 */
[----:B------:R-:W-:-:S02]  /*18f0*/  PRMT R23, R189, 0x7632, R23 ;  /* 0x00007632bd177816 */ /* 0x000fc40000000017 */
[----:B------:R-:W-:Y:S02]  /*1900*/  PRMT R173, R190, 0x7632, R173 ;  /* 0x00007632bead7816 */ /* 0x000fe400000000ad */
[----:B------:R-:W-:Y:S02]  /*1910*/  PRMT R174, R191, 0x7632, R174 ;  /* 0x00007632bfae7816 */ /* 0x000fe400000000ae */
[----:B------:R-:W-:Y:S02]  /*1920*/  SHF.L.U32 R194, R175, 0x10, RZ ;  /* 0x00000010afc27819 */ /* 0x000fe400000006ff */
        /* <DEDUP_REMOVED lines=11> */
[----:B------:R-:W-:-:S03]  /*19e0*/  SHF.L.U32 R196, R193, 0x10, RZ ;  /* 0x00000010c1c47819 */ /* 0x000fc600000006ff */
[----:B------:R-:W-:Y:S02]  /*19f0*/  FADD.FTZ R173, R192, R173 ;  /* 0x000000adc0ad7221 */ /* 0x000fe40000010000 */
[----:B------:R-:W-:Y:S01]  /*1a00*/  FADD.FTZ R175, R196, R175 ;  /* 0x000000afc4af7221 */ /* 0x000fe20000010000 */
[----:B------:R-:W-:Y:S06]  /*1a10*/  BRA `(.L_x_12365) ;  /* 0x0000000000887947 */ /* 0x000fec0003800000 */
.L_x_12363:
[----:B------:R-:W-:Y:S05]  /*1a20*/  @!P1 BRA `(.L_x_12366) ;  /* 0x0000000000549947 */ /* 0x000fea0003800000 */
[C---:B0----5:R-:W-:Y:S02]  /*1a30*/  PRMT R20, R172.reuse, 0x7632, R20 ;  /* 0x00007632ac147816 */ /* 0x061fe40000000014 */
[----:B------:R-:W-:Y:S02]  /*1a40*/  SHF.L.U32 R21, R172, 0x10, RZ ;  /* 0x00000010ac157819 */ /* 0x000fe400000006ff */
[----:B------:R-:W-:Y:S02]  /*1a50*/  PRMT R22, R173, 0x7632, R22 ;  /* 0x00007632ad167816 */ /* 0x000fe40000000016 */
[----:B------:R-:W-:Y:S02]  /*1a60*/  PRMT R23, R174, 0x7632, R23 ;  /* 0x00007632ae177816 */ /* 0x000fe40000000017 */
[----:B------:R-:W-:Y:S02]  /*1a70*/  PRMT R172, R175, 0x7632, R172 ;  /* 0x00007632afac7816 */ /* 0x000fe400000000ac */
[----:B------:R-:W-:-:S02]  /*1a80*/  SHF.L.U32 R173, R173, 0x10, RZ ;  /* 0x00000010adad7819 */ /* 0x000fc400000006ff */
[----:B------:R-:W-:Y:S02]  /*1a90*/  SHF.L.U32 R175, R175, 0x10, RZ ;  /* 0x00000010afaf7819 */ /* 0x000fe400000006ff */
[----:B------:R-:W-:Y:S02]  /*1aa0*/  SHF.L.U32 R183, R174, 0x10, RZ ;  /* 0x00000010aeb77819 */ /* 0x000fe400000006ff */
[----:B-1----:R-:W-:Y:S01]  /*1ab0*/  SHF.L.U32 R184, R20, 0x10, RZ ;  /* 0x0000001014b87819 */ /* 0x002fe200000006ff */
        /* <DEDUP_REMOVED lines=12> */
.L_x_12366:
[----:B-1---5:R-:W-:Y:S02]  /*1b80*/  PRMT R184, R175, 0x7632, R184 ;  /* 0x00007632afb87816 */ /* 0x022fe400000000b8 */
[----:B0-----:R-:W-:Y:S02]  /*1b90*/  PRMT R21, R172, 0x7632, R21 ;  /* 0x00007632ac157816 */ /* 0x001fe40000000015 */
        /* <DEDUP_REMOVED lines=10> */
.L_x_12365:
[----:B------:R-:W0:Y:S02]  /*1c40*/  LDC.64 R184, c[0x0][0x3a8] ;  /* 0x0000ea00ffb87b82 */ /* 0x000e240000000a00 */
[C---:B0-----:R-:W-:Y:S01]  /*1c50*/  IMAD.WIDE.U32 R184, R0.reuse, 0x20, R184 ;  /* 0x0000002000b87825 */ /* 0x041fe200078e00b8 */
[----:B------:R-:W-:-:S04]  /*1c60*/  IADD3 R0, PT, PT, R0, 0x80, RZ ;  /* 0x0000008000007810 */ /* 0x000fc80007ffe0ff */
[----:B------:R0:W-:Y:S04]  /*1c70*/  STG.E.128 desc[UR6][R184.64], R20 ;  /* 0x00000014b8007986 */ /* 0x0001e8000c101d06 */
[----:B------:R0:W-:Y:S02]  /*1c80*/  STG.E.128 desc[UR6][R184.64+0x10], R172 ;  /* 0x000010acb8007986 */ /* 0x0001e4000c101d06 */
.L_x_12362:
[----:B------:R-:W-:Y:S05]  /*1c90*/  BSYNC.RECONVERGENT B0 ;  /* 0x0000000000007941 */ /* 0x000fea0003800200 */
.L_x_12361:
        /* <DEDUP_REMOVED lines=19> */
[----:B--2--5:R-:W-:Y:S02]  /*1dd0*/  PRMT R16, R168, 0x7632, R16 ;  /* 0x00007632a8107816 */ /* 0x024fe40000000010 */
        /* <DEDUP_REMOVED lines=16> */
[----:B------:R-:W-:Y:S01]  /*1ee0*/  SHF.L.U32 R195, R191, 0x10, RZ ;  /* 0x00000010bfc37819 */ /* 0x000fe200000006ff */
[----:B------:R-:W-:Y:S01]  /*1ef0*/  FADD.FTZ R169, R192, R169 ;  /* 0x000000a9c0a97221 */ /* 0x000fe20000010000 */
        /* <DEDUP_REMOVED lines=22> */
.L_x_12370:
[C---:B-----5:R-:W-:Y:S02]  /*2060*/  PRMT R183, R168.reuse, 0x7632, R183 ;  /* 0x00007632a8b77816 */ /* 0x060fe400000000b7 */
[----:B--2---:R-:W-:Y:S02]  /*2070*/  SHF.L.U32 R16, R168, 0x10, RZ ;  /* 0x00000010a8107819 */ /* 0x004fe400000006ff */
[C---:B------:R-:W-:Y:S02]  /*2080*/  PRMT R185, R169.reuse, 0x7632, R185 ;  /* 0x00007632a9b97816 */ /* 0x040fe400000000b9 */
        /* <DEDUP_REMOVED lines=14> */
[----:B------:R-:W-:Y:S02]  /*2170*/  PRMT R170, R191, 0x7632, R170 ;  /* 0x00007632bfaa7816 */ /* 0x000fe400000000aa */
        /* <DEDUP_REMOVED lines=15> */
.L_x_12369:
[----:B------:R-:W-:Y:S05]  /*2270*/  @!P2 BRA `(.L_x_12372) ;  /* 0x000000000054a947 */ /* 0x000fea0003800000 */
[C---:B--2--5:R-:W-:Y:S02]  /*2280*/  PRMT R16, R168.reuse, 0x7632, R16 ;  /* 0x00007632a8107816 */ /* 0x064fe40000000010 */
[----:B------:R-:W-:Y:S02]  /*2290*/  SHF.L.U32 R17, R168, 0x10, RZ ;  /* 0x00000010a8117819 */ /* 0x000fe400000006ff */
        /* <DEDUP_REMOVED lines=19> */
.L_x_12372:
[----:B-----5:R-:W-:Y:S02]  /*23d0*/  PRMT R183, R170, 0x7632, R183 ;  /* 0x00007632aab77816 */ /* 0x020fe400000000b7 */
[C---:B--2---:R-:W-:Y:S02]  /*23e0*/  PRMT R17, R168.reuse, 0x7632, R17 ;  /* 0x00007632a8117816 */ /* 0x044fe40000000011 */
[----:B------:R-:W-:Y:S02]  /*23f0*/  PRMT R19, R169, 0x7632, R19 ;  /* 0x00007632a9137816 */ /* 0x000fe40000000013 */
        /* <DEDUP_REMOVED lines=9> */
.L_x_12371:
[----:B------:R-:W0:Y:S02]  /*2490*/  LDC.64 R184, c[0x0][0x3a8] ;  /* 0x0000ea00ffb87b82 */ /* 0x000e240000000a00 */
[C---:B0-----:R-:W-:Y:S01]  /*24a0*/  IMAD.WIDE.U32 R184, R0.reuse, 0x20, R184 ;  /* 0x0000002000b87825 */ /* 0x041fe200078e00b8 */
[----:B------:R-:W-:-:S04]  /*24b0*/  IADD3 R0, PT, PT, R0, 0x80, RZ ;  /* 0x0000008000007810 */ /* 0x000fc80007ffe0ff */
[----:B------:R2:W-:Y:S04]  /*24c0*/  STG.E.128 desc[UR6][R184.64], R16 ;  /* 0x00000010b8007986 */ /* 0x0005e8000c101d06 */
[----:B------:R2:W-:Y:S02]  /*24d0*/  STG.E.128 desc[UR6][R184.64+0x10], R168 ;  /* 0x000010a8b8007986 */ /* 0x0005e4000c101d06 */
.L_x_12368:
[----:B------:R-:W-:Y:S05]  /*24e0*/  BSYNC.RECONVERGENT B0 ;  /* 0x0000000000007941 */ /* 0x000fea0003800200 */
.L_x_12367:
        /* <DEDUP_REMOVED lines=19> */
[C---:B---3-5:R-:W-:Y:S02]  /*2620*/  PRMT R12, R164.reuse, 0x7632, R12 ;  /* 0x00007632a40c7816 */ /* 0x068fe4000000000c */
[----:B------:R-:W-:Y:S02]  /*2630*/  SHF.L.U32 R164, R164, 0x10, RZ ;  /* 0x00000010a4a47819 */ /* 0x000fe400000006ff */
[----:B------:R-:W-:Y:S02]  /*2640*/  PRMT R183, R166, 0x7632, R183 ;  /* 0x00007632a6b77816 */ /* 0x000fe400000000b7 */
[----:B------:R-:W-:Y:S02]  /*2650*/  SHF.L.U32 R15, R188, 0x10, RZ ;  /* 0x00000010bc0f7819 */ /* 0x000fe400000006ff */
[----:B------:R-:W-:Y:S02]  /*2660*/  SHF.L.U32 R166, R166, 0x10, RZ ;  /* 0x00000010a6a67819 */ /* 0x000fe400000006ff */
        /* <DEDUP_REMOVED lines=36> */
.L_x_12376:
[C---:B-----5:R-:W-:Y:S02]  /*28b0*/  PRMT R183, R164.reuse, 0x7632, R183 ;  /* 0x00007632a4b77816 */ /* 0x060fe400000000b7 */
[----:B---3--:R-:W-:Y:S02]  /*28c0*/  SHF.L.U32 R12, R164, 0x10, RZ ;  /* 0x00000010a40c7819 */ /* 0x008fe400000006ff */
        /* <DEDUP_REMOVED lines=15> */
[----:B------:R-:W-:Y:S01]  /*29c0*/  SHF.L.U32 R194, R167, 0x10, RZ ;  /* 0x00000010a7c27819 */ /* 0x000fe200000006ff */
[----:B------:R-:W-:Y:S01]  /*29d0*/  IMAD.U32 R165, R165, 0x10000, RZ ;  /* 0x00010000a5a57824 */ /* 0x000fe200078e00ff */
[----:B------:R-:W-:Y:S02]  /*29e0*/  SHF.L.U32 R195, R191, 0x10, RZ ;  /* 0x00000010bfc37819 */ /* 0x000fe400000006ff */
        /* <DEDUP_REMOVED lines=13> */
.L_x_12375:
[----:B------:R-:W-:Y:S05]  /*2ac0*/  @!P3 BRA `(.L_x_12378) ;  /* 0x000000000054b947 */ /* 0x000fea0003800000 */
[C---:B---3-5:R-:W-:Y:S02]  /*2ad0*/  PRMT R12, R164.reuse, 0x7632, R12 ;  /* 0x00007632a40c7816 */ /* 0x068fe4000000000c */
        /* <DEDUP_REMOVED lines=20> */
.L_x_12378:
        /* <DEDUP_REMOVED lines=12> */
.L_x_12377:
[----:B------:R-:W0:Y:S02]  /*2ce0*/  LDC.64 R184, c[0x0][0x3a8] ;  /* 0x0000ea00ffb87b82 */ /* 0x000e240000000a00 */
[C---:B0-----:R-:W-:Y:S01]  /*2cf0*/  IMAD.WIDE.U32 R184, R0.reuse, 0x20, R184 ;  /* 0x0000002000b87825 */ /* 0x041fe200078e00b8 */
[----:B------:R-:W-:-:S04]  /*2d00*/  IADD3 R0, PT, PT, R0, 0x80, RZ ;  /* 0x0000008000007810 */ /* 0x000fc80007ffe0ff */
[----:B------:R3:W-:Y:S04]  /*2d10*/  STG.E.128 desc[UR6][R184.64], R12 ;  /* 0x0000000cb8007986 */ /* 0x0007e8000c101d06 */
[----:B------:R3:W-:Y:S02]  /*2d20*/  STG.E.128 desc[UR6][R184.64+0x10], R164 ;  /* 0x000010a4b8007986 */ /* 0x0007e4000c101d06 */
.L_x_12374:
[----:B------:R-:W-:Y:S05]  /*2d30*/  BSYNC.RECONVERGENT B0 ;  /* 0x0000000000007941 */ /* 0x000fea0003800200 */
.L_x_12373:
        /* <DEDUP_REMOVED lines=60> */
.L_x_12382:
[C---:B-----5:R-:W-:Y:S02]  /*3100*/  PRMT R183, R160.reuse, 0x7632, R183 ;  /* 0x00007632a0b77816 */ /* 0x060fe400000000b7 */
[----:B0-----:R-:W-:Y:S02]  /*3110*/  SHF.L.U32 R8, R160, 0x10, RZ ;  /* 0x00000010a0087819 */ /* 0x001fe400000006ff */
        /* <DEDUP_REMOVED lines=31> */
.L_x_12381:
        /* <DEDUP_REMOVED lines=22> */
.L_x_12384:
[----:B0----5:R-:W-:Y:S02]  /*3470*/  PRMT R9, R160, 0x7632, R9 ;  /* 0x00007632a0097816 */ /* 0x021fe40000000009 */
        /* <DEDUP_REMOVED lines=11> */
.L_x_12383:
[----:B------:R-:W0:Y:S02]  /*3530*/  LDC.64 R184, c[0x0][0x3a8] ;  /* 0x0000ea00ffb87b82 */ /* 0x000e240000000a00 */
[C---:B0-----:R-:W-:Y:S01]  /*3540*/  IMAD.WIDE.U32 R184, R0.reuse, 0x20, R184 ;  /* 0x0000002000b87825 */ /* 0x041fe200078e00b8 */
[----:B------:R-:W-:-:S04]  /*3550*/  IADD3 R0, PT, PT, R0, 0x80, RZ ;  /* 0x0000008000007810 */ /* 0x000fc80007ffe0ff */
[----:B------:R4:W-:Y:S04]  /*3560*/  STG.E.128 desc[UR6][R184.64], R8 ;  /* 0x00000008b8007986 */ /* 0x0009e8000c101d06 */
[----:B------:R4:W-:Y:S02]  /*3570*/  STG.E.128 desc[UR6][R184.64+0x10], R160 ;  /* 0x000010a0b8007986 */ /* 0x0009e4000c101d06 */
.L_x_12380:
[----:B------:R-:W-:Y:S05]  /*3580*/  BSYNC.RECONVERGENT B0 ;  /* 0x0000000000007941 */ /* 0x000fea0003800200 */
.L_x_12379:
        /* <DEDUP_REMOVED lines=19> */
[C---:B0----5:R-:W-:Y:S02]  /*36c0*/  PRMT R4, R156.reuse, 0x7632, R4 ;  /* 0x000076329c047816 */ /* 0x061fe40000000004 */
        /* <DEDUP_REMOVED lines=40> */
.L_x_12388:
        /* <DEDUP_REMOVED lines=33> */
.L_x_12387:
        /* <DEDUP_REMOVED lines=22> */
.L_x_12390:
[----:B0----5:R-:W-:Y:S02]  /*3cc0*/  PRMT R5, R156, 0x7632, R5 ;  /* 0x000076329c057816 */ /* 0x021fe40000000005 */
[----:B------:R-:W-:Y:S02]  /*3cd0*/  PRMT R7, R157, 0x7632, R7 ;  /* 0x000076329d077816 */ /* 0x000fe40000000007 */
[----:B------:R-:W-:Y:S02]  /*3ce0*/  PRMT R183, R158, 0x7632, R183 ;  /* 0x000076329eb77816 */ /* 0x000fe400000000b7 */
[C---:B------:R-:W-:Y:S02]  /*3cf0*/  PRMT R184, R159.reuse, 0x7632, R184 ;  /* 0x000076329fb87816 */ /* 0x040fe400000000b8 */
[----:B------:R-:W-:Y:S02]  /*3d00*/  SHF.L.U32 R4, R156, 0x10, RZ ;  /* 0x000000109c047819 */ /* 0x000fe400000006ff */
[----:B------:R-:W-:Y:S01]  /*3d10*/  SHF.L.U32 R156, R158, 0x10, RZ ;  /* 0x000000109e9c7819 */ /* 0x000fe200000006ff */
[----:B------:R-:W-:Y:S01]  /*3d20*/  IMAD.U32 R158, R159, 0x10000, RZ ;  /* 0x000100009f9e7824 */ /* 0x000fe200078e00ff */
[----:B------:R-:W-:-:S02]  /*3d30*/  SHF.L.U32 R6, R157, 0x10, RZ ;  /* 0x000000109d067819 */ /* 0x000fc400000006ff */
[----:B------:R-:W-:Y:S02]  /*3d40*/  SHF.L.U32 R5, R5, 0x10, RZ ;  /* 0x0000001005057819 */ /* 0x000fe400000006ff */
[----:B------:R-:W-:Y:S02]  /*3d50*/  SHF.L.U32 R7, R7, 0x10, RZ ;  /* 0x0000001007077819 */ /* 0x000fe400000006ff */
[----:B------:R-:W-:Y:S02]  /*3d60*/  SHF.L.U32 R157, R183, 0x10, RZ ;  /* 0x00000010b79d7819 */ /* 0x000fe400000006ff */
[----:B------:R-:W-:-:S07]  /*3d70*/  SHF.L.U32 R159, R184, 0x10, RZ ;  /* 0x00000010b89f7819 */ /* 0x000fce00000006ff */
.L_x_12389:
[----:B------:R-:W0:Y:S02]  /*3d80*/  LDC.64 R184, c[0x0][0x3a8] ;  /* 0x0000ea00ffb87b82 */ /* 0x000e240000000a00 */
[C---:B0-----:R-:W-:Y:S01]  /*3d90*/  IMAD.WIDE.U32 R184, R0.reuse, 0x20, R184 ;  /* 0x0000002000b87825 */ /* 0x041fe200078e00b8 */
[----:B------:R-:W-:-:S04]  /*3da0*/  IADD3 R0, PT, PT, R0, 0x80, RZ ;  /* 0x0000008000007810 */ /* 0x000fc80007ffe0ff */
[----:B------:R0:W-:Y:S04]  /*3db0*/  STG.E.128 desc[UR6][R184.64], R4 ;  /* 0x00000004b8007986 */ /* 0x0001e8000c101d06 */
[----:B------:R0:W-:Y:S02]  /*3dc0*/  STG.E.128 desc[UR6][R184.64+0x10], R156 ;  /* 0x0000109cb8007986 */ /* 0x0001e4000c101d06 */
.L_x_12386:
[----:B------:R-:W-:Y:S05]  /*3dd0*/  BSYNC.RECONVERGENT B0 ;  /* 0x0000000000007941 */ /* 0x000fea0003800200 */
.L_x_12385:
        /* <DEDUP_REMOVED lines=24> */
[----:B---34-:R-:W-:Y:S01]  /*3f60*/  SHF.L.U32 R185, R190, 0x10, RZ ;  /* 0x00000010beb97819 */ /* 0x018fe200000006ff */
[--C-:B------:R-:W-:Y:S01]  /*3f70*/  FADD.FTZ R151, R151, R152.reuse ;  /* 0x0000009897977221 */ /* 0x100fe20000010000 */
[----:B------:R-:W-:-:S02]  /*3f80*/  PRMT R152, R189, 0x7632, R152 ;  /* 0x00007632bd987816 */ /* 0x000fc40000000098 */
[----:B------:R-:W-:Y:S01]  /*3f90*/  PRMT R150, R153, 0x7632, R150 ;  /* 0x0000763299967816 */ /* 0x000fe20000000096 */
[----:B------:R-:W-:Y:S01]  /*3fa0*/  FADD.FTZ R185, R185, R154 ;  /* 0x0000009ab9b97221 */ /* 0x000fe20000010000 */
[----:B------:R-:W-:Y:S02]  /*3fb0*/  PRMT R184, R155, 0x7632, R184 ;  /* 0x000076329bb87816 */ /* 0x000fe400000000b8 */
[----:B------:R-:W-:Y:S01]  /*3fc0*/  PRMT R149, R188, 0x7632, R149 ;  /* 0x00007632bc957816 */ /* 0x000fe20000000095 */
[----:B------:R-:W-:Y:S01]  /*3fd0*/  IMAD.U32 R150, R150, 0x10000, RZ ;  /* 0x0001000096967824 */ /* 0x000fe200078e00ff */
        /* <DEDUP_REMOVED lines=28> */
.L_x_12394:
[C---:B-----5:R-:W-:Y:S02]  /*41a0*/  PRMT R183, R152.reuse, 0x7632, R183 ;  /* 0x0000763298b77816 */ /* 0x060fe400000000b7 */
[----:B0-----:R-:W-:Y:S02]  /*41b0*/  SHF.L.U32 R148, R152, 0x10, RZ ;  /* 0x0000001098947819 */ /* 0x001fe400000006ff */
[C---:B---34-:R-:W-:Y:S02]  /*41c0*/  PRMT R185, R153.reuse, 0x7632, R185 ;  /* 0x0000763299b97816 */ /* 0x058fe400000000b9 */
[----:B------:R-:W-:Y:S02]  /*41d0*/  SHF.L.U32 R150, R153, 0x10, RZ ;  /* 0x0000001099967819 */ /* 0x000fe400000006ff */
        /* <DEDUP_REMOVED lines=29> */
.L_x_12393:
        /* <DEDUP_REMOVED lines=9> */
[----:B---34-:R-:W-:Y:S01]  /*4440*/  SHF.L.U32 R184, R148, 0x10, RZ ;  /* 0x0000001094b87819 */ /* 0x018fe200000006ff */
        /* <DEDUP_REMOVED lines=12> */
.L_x_12396:
[----:B0----5:R-:W-:Y:S02]  /*4510*/  PRMT R149, R152, 0x7632, R149 ;  /* 0x0000763298957816 */ /* 0x021fe40000000095 */
[----:B------:R-:W-:Y:S02]  /*4520*/  PRMT R151, R153, 0x7632, R151 ;  /* 0x0000763299977816 */ /* 0x000fe40000000097 */
[----:B------:R-:W-:Y:S02]  /*4530*/  PRMT R183, R154, 0x7632, R183 ;  /* 0x000076329ab77816 */ /* 0x000fe400000000b7 */
[C---:B---34-:R-:W-:Y:S02]  /*4540*/  PRMT R184, R155.reuse, 0x7632, R184 ;  /* 0x000076329bb87816 */ /* 0x058fe400000000b8 */
        /* <DEDUP_REMOVED lines=8> */
.L_x_12395:
[----:B------:R-:W0:Y:S02]  /*45d0*/  LDC.64 R184, c[0x0][0x3a8] ;  /* 0x0000ea00ffb87b82 */ /* 0x000e240000000a00 */
[----:B0-----:R-:W-:-:S05]  /*45e0*/  IMAD.WIDE.U32 R184, R0, 0x20, R184 ;  /* 0x0000002000b87825 */ /* 0x001fca00078e00b8 */
[----:B------:R0:W-:Y:S04]  /*45f0*/  STG.E.128 desc[UR6][R184.64], R148 ;  /* 0x00000094b8007986 */ /* 0x0001e8000c101d06 */
[----:B------:R0:W-:Y:S02]  /*4600*/  STG.E.128 desc[UR6][R184.64+0x10], R152 ;  /* 0x00001098b8007986 */ /* 0x0001e4000c101d06 */
.L_x_12392:
[----:B------:R-:W-:Y:S05]  /*4610*/  BSYNC.RECONVERGENT B0 ;  /* 0x0000000000007941 */ /* 0x000fea0003800200 */
.L_x_12391:
[----:B------:R-:W-:Y:S01]  /*4620*/  FADD.FTZ R0, RZ, R24 ;  /* 0x00000018ff007221 */ /* 0x000fe20000010000 */
[C---:B------:R-:W-:Y:S01]  /*4630*/  ISETP.GE.U32.AND P0, PT, R3.reuse, 0x80, PT ;  /* 0x000000800300780c */ /* 0x040fe20003f06070 */
[----:B------:R-:W-:Y:S01]  /*4640*/  BSSY.RECONVERGENT B0, `(.L_x_12397) ;  /* 0x00000d8000007945 */ /* 0x000fe20003800200 */
[----:B------:R-:W-:Y:S01]  /*4650*/  ISETP.GT.U32.AND P6, PT, R3, 0xff, PT ;  /* 0x000000ff0300780c */ /* 0x000fe20003fc4070 */
[----:B------:R-:W-:Y:S01]  /*4660*/  FADD.FTZ R183, R25, R0 ;  /* 0x0000000019b77221 */ /* 0x000fe20000010000 */
[----:B01234-:R-:W-:Y:S01]  /*4670*/  P2R R184, PR, RZ, 0x2 ;  /* 0x00000002ffb87803 */ /* 0x01ffe20000000000 */
        /* <DEDUP_REMOVED lines=76> */
[----:B------:R-:W-:Y:S01]  /*4b40*/  FADD.FTZ R187, R22, -R184 ;  /* 0x800000b816bb7221 */ /* 0x000fe20000010000 */
[----:B------:R-:W-:-:S04]  /*4b50*/  FFMA.FTZ R0, R0, R0, RZ ;  /* 0x0000000000007223 */ /* 0x000fc800000100ff */
        /* <DEDUP_REMOVED lines=123> */
[----:B------:R-:W0:Y:S01]  /*5310*/  SHFL.BFLY PT, R194, R193, 0x10, 0x1f ;  /* 0x0e001f00c1c27f89 */ /* 0x000e2200000e0000 */
[----:B------:R-:W-:Y:S01]  /*5320*/  LOP3.LUT R196, R0, 0x1f, RZ, 0xc0, !PT ;  /* 0x0000001f00c47812 */ /* 0x000fe200078ec0ff */
        /* <DEDUP_REMOVED lines=9> */
.L_x_12398:
[----:B------:R-:W-:Y:S05]  /*53c0*/  BSYNC.RECONVERGENT B0 ;  /* 0x0000000000007941 */ /* 0x000fea0003800200 */
.L_x_12397:
        /* <DEDUP_REMOVED lines=13> */
.L_x_12400:
[----:B------:R-:W-:Y:S05]  /*54a0*/  BSYNC.RECONVERGENT B0 ;  /* 0x0000000000007941 */ /* 0x000fea0003800200 */
.L_x_12399:
[----:B------:R-:W0:Y:S01]  /*54b0*/  SHFL.DOWN PT, R186, R195, 0x2, 0x1f ;  /* 0x08401f00c3ba7f89 */ /* 0x000e2200000e0000 */
        /* <DEDUP_REMOVED lines=16> */
[----:B0-----:R-:W-:-:S04]  /*55c0*/  IADD3 R186, PT, PT, R183, R196, RZ ;  /* 0x000000c4b7ba7210 */ /* 0x001fc80007ffe0ff */
[----:B------:R-:W0:Y:S01]  /*55d0*/  SHFL.DOWN PT, R198, R199, 0x1, 0x1f ;  /* 0x08201f00c7c67f89 */ /* 0x000e2200000e0000 */
[----:B------:R-:W-:Y:S02]  /*55e0*/  I2FP.F32.S32 R196, R196 ;  /* 0x000000c400c47245 */ /* 0x000fe40000201400 */
[----:B------:R-:W-:-:S06]  /*55f0*/  I2FP.F32.S32 R195, R186 ;  /* 0x000000ba00c37245 */ /* 0x000fcc0000201400 */
[----:B------:R-:W1:Y:S01]  /*5600*/  MUFU.RCP R195, R195 ;  /* 0x000000c300c37308 */ /* 0x000e620000001000 */
[----:B0-----:R-:W-:Y:S01]  /*5610*/  FMUL.FTZ R201, R198, R196 ;  /* 0x000000c4c6c97220 */ /* 0x001fe20000410000 */
[----:B------:R-:W-:-:S03]  /*5620*/  FADD.FTZ R198, R199, -R198 ;  /* 0x800000c6c7c67221 */ /* 0x000fc60000010000 */
[----:B------:R-:W-:-:S04]  /*5630*/  FFMA.FTZ R186, R192, R199, R201 ;  /* 0x000000c7c0ba7223 */ /* 0x000fc800000100c9 */
[----:B-1----:R-:W-:-:S05]  /*5640*/  FMUL.FTZ R200, R195, R186 ;  /* 0x000000bac3c87220 */ /* 0x002fca0000410000 */
[----:B------:R-:W0:Y:S02]  /*5650*/  SHFL.IDX PT, R203, R200, RZ, 0x1f ;  /* 0x00001fffc8cb7589 */ /* 0x000e2400000e0000 */
[C---:B0-----:R-:W-:Y:S01]  /*5660*/  FMUL.FTZ R186, R203.reuse, R203 ;  /* 0x000000cbcbba7220 */ /* 0x041fe20000410000 */
[----:B------:R-:W-:-:S04]  /*5670*/  FSEL R183, R203, RZ, !P6 ;  /* 0x000000ffcbb77208 */ /* 0x000fc80007000000 */
[----:B------:R-:W-:Y:S02]  /*5680*/  FSEL R201, R186, RZ, P6 ;  /* 0x000000ffbac97208 */ /* 0x000fe40003000000 */
[----:B------:R-:W0:Y:S01]  /*5690*/  SHFL.DOWN PT, R186, R185, 0x2, 0x1f ;  /* 0x08401f00b9ba7f89 */ /* 0x000e2200000e0000 */
[----:B------:R-:W-:Y:S01]  /*56a0*/  ISETP.NE.AND P6, PT, R0, RZ, PT ;  /* 0x000000ff0000720c */ /* 0x000fe20003fc5270 */
[----:B0-----:R-:W-:Y:S02]  /*56b0*/  FADD.FTZ R186, R186, R185 ;  /* 0x000000b9baba7221 */ /* 0x001fe40000010000 */
[----:B------:R-:W0:Y:S02]  /*56c0*/  LDC R185, c[0x0][0x448] ;  /* 0x00011200ffb97b82 */ /* 0x000e240000000800 */
[----:B------:R-:W-:Y:S01]  /*56d0*/  FFMA.FTZ R184, R193, R184, R186 ;  /* 0x000000b8c1b87223 */ /* 0x000fe200000100ba */
[----:B------:R-:W-:-:S04]  /*56e0*/  FMUL.FTZ R193, R198, R198 ;  /* 0x000000c6c6c17220 */ /* 0x000fc80000410000 */
[----:B------:R-:W1:Y:S01]  /*56f0*/  SHFL.DOWN PT, R187, R184, 0x1, 0x1f ;  /* 0x08201f00b8bb7f89 */ /* 0x000e6200000e0000 */
[----:B------:R-:W-:-:S04]  /*5700*/  FMUL.FTZ R193, R192, R193 ;  /* 0x000000c1c0c17220 */ /* 0x000fc80000410000 */
[----:B------:R-:W-:Y:S01]  /*5710*/  FMUL.FTZ R193, R193, R196 ;  /* 0x000000c4c1c17220 */ /* 0x000fe20000410000 */
[----:B-1----:R-:W-:-:S04]  /*5720*/  FADD.FTZ R186, R184, R187 ;  /* 0x000000bbb8ba7221 */ /* 0x002fc80000010000 */
[----:B------:R-:W-:Y:S02]  /*5730*/  FFMA.FTZ R195, R195, R193, R186 ;  /* 0x000000c1c3c37223 */ /* 0x000fe400000100ba */
[----:B------:R-:W1:Y:S03]  /*5740*/  @!P6 LDC.64 R186, c[0x0][0x3c0] ;  /* 0x0000f000ffbaeb82 */ /* 0x000e660000000a00 */
[----:B------:R-:W0:Y:S05]  /*5750*/  SHFL.IDX PT, R194, R195, RZ, 0x1f ;  /* 0x00001fffc3c27589 */ /* 0x000e2a00000e0000 */
[----:B------:R-:W2:Y:S01]  /*5760*/  @!P6 LDC.64 R192, c[0x0][0x3c8] ;  /* 0x0000f200ffc0eb82 */ /* 0x000ea20000000a00 */
[----:B-1----:R-:W-:-:S04]  /*5770*/  @!P6 IMAD.WIDE R186, R2, 0x4, R186 ;  /* 0x0000000402bae825 */ /* 0x002fc800078e02ba */
[----:B0-----:R-:W-:Y:S01]  /*5780*/  FFMA.FTZ R184, R194, UR13, R185 ;  /* 0x0000000dc2b87c23 */ /* 0x001fe200080100b9 */
[----:B------:R0:W-:Y:S03]  /*5790*/  @!P6 STG.E desc[UR6][R186.64], R203 ;  /* 0x000000cbba00e986 */ /* 0x0001e6000c101906 */
[----:B------:R-:W-:Y:S01]  /*57a0*/  FADD.FTZ R184, R184, R201 ;  /* 0x000000c9b8b87221 */ /* 0x000fe20000010000 */
[----:B--2---:R-:W-:-:S05]  /*57b0*/  @!P6 IMAD.WIDE R192, R2, 0x4, R192 ;  /* 0x0000000402c0e825 */ /* 0x004fca00078e02c0 */
[----:B------:R-:W1:Y:S02]  /*57c0*/  MUFU.RSQ R184, R184 ;  /* 0x000000b800b87308 */ /* 0x000e640000001400 */
[----:B-1----:R0:W-:Y:S01]  /*57d0*/  @!P6 STG.E desc[UR6][R192.64], R184 ;  /* 0x000000b8c000e986 */ /* 0x0021e2000c101906 */
[----:B------:R-:W-:Y:S05]  /*57e0*/  @!P0 BRA `(.L_x_12402) ;  /* 0x0000000000808947 */ /* 0x000fea0003800000 */
[----:B0-----:R-:W0:Y:S01]  /*57f0*/  LDC.64 R186, c[0x0][0x428] ;  /* 0x00010a00ffba7b82 */ /* 0x001e220000000a00 */
        /* <DEDUP_REMOVED lines=31> */
.L_x_12402:
[----:B------:R-:W-:Y:S05]  /*59f0*/  BSYNC.RECONVERGENT B0 ;  /* 0x0000000000007941 */ /* 0x000fea0003800200 */
.L_x_12401:
[----:B------:R-:W-:Y:S01]  /*5a00*/  ISETP.GE.U32.AND P6, PT, R3, 0x100, PT ;  /* 0x000001000300780c */ /* 0x000fe20003fc6070 */
[----:B------:R-:W-:-:S12]  /*5a10*/  BSSY.RECONVERGENT B0, `(.L_x_12403) ;  /* 0x0000022000007945 */ /* 0x000fd80003800200 */
[----:B------:R-:W-:Y:S05]  /*5a20*/  @!P6 BRA `(.L_x_12404) ;  /* 0x000000000080e947 */ /* 0x000fea0003800000 */
[----:B01----:R-:W0:Y:S01]  /*5a30*/  LDC.64 R186, c[0x0][0x428] ;  /* 0x00010a00ffba7b82 */ /* 0x003e220000000a00 */
        /* <DEDUP_REMOVED lines=31> */
.L_x_12404:
[----:B------:R-:W-:Y:S05]  /*5c30*/  BSYNC.RECONVERGENT B0 ;  /* 0x0000000000007941 */ /* 0x000fea0003800200 */
.L_x_12403:
[----:B------:R-:W-:Y:S04]  /*5c40*/  BSSY.RECONVERGENT B0, `(.L_x_12405) ;  /* 0x0000022000007945 */ /* 0x000fe80003800200 */
[----:B------:R-:W-:Y:S05]  /*5c50*/  @!P1 BRA `(.L_x_12406) ;  /* 0x0000000000809947 */ /* 0x000fea0003800000 */
[----:B012---:R-:W0:Y:S01]  /*5c60*/  LDC.64 R186, c[0x0][0x428] ;  /* 0x00010a00ffba7b82 */ /* 0x007e220000000a00 */
        /* <DEDUP_REMOVED lines=31> */
.L_x_12406:
[----:B------:R-:W-:Y:S05]  /*5e60*/  BSYNC.RECONVERGENT B0 ;  /* 0x0000000000007941 */ /* 0x000fea0003800200 */
.L_x_12405:
[----:B------:R-:W-:Y:S04]  /*5e70*/  BSSY.RECONVERGENT B0, `(.L_x_12407) ;  /* 0x0000022000007945 */ /* 0x000fe80003800200 */
[----:B------:R-:W-:Y:S05]  /*5e80*/  @!P2 BRA `(.L_x_12408) ;  /* 0x000000000080a947 */ /* 0x000fea0003800000 */
[----:B0123--:R-:W0:Y:S01]  /*5e90*/  LDC.64 R186, c[0x0][0x428] ;  /* 0x00010a00ffba7b82 */ /* 0x00fe220000000a00 */
        /* <DEDUP_REMOVED lines=31> */
.L_x_12408:
[----:B------:R-:W-:Y:S05]  /*6090*/  BSYNC.RECONVERGENT B0 ;  /* 0x0000000000007941 */ /* 0x000fea0003800200 */
.L_x_12407:
        /* <DEDUP_REMOVED lines=34> */
.L_x_12410:
[----:B------:R-:W-:Y:S05]  /*62c0*/  BSYNC.RECONVERGENT B0 ;  /* 0x0000000000007941 */ /* 0x000fea0003800200 */
.L_x_12409:
        /* <DEDUP_REMOVED lines=34> */
.L_x_12412:
[----:B------:R-:W-:Y:S05]  /*64f0*/  BSYNC.RECONVERGENT B0 ;  /* 0x0000000000007941 */ /* 0x000fea0003800200 */
.L_x_12411:
        /* <DEDUP_REMOVED lines=33> */
.L_x_12414:
[----:B------:R-:W-:Y:S05]  /*6710*/  BSYNC.RECONVERGENT B0 ;  /* 0x0000000000007941 */ /* 0x000fea0003800200 */
.L_x_12413:
[----:B0-----:R-:W0:Y:S01]  /*6720*/  LDC.64 R182, c[0x0][0x380] ;  /* 0x0000e000ffb67b82 */ /* 0x001e220000000a00 */
[----:B------:R-:W-:Y:S01]  /*6730*/  UPLOP3.LUT UP1, UPT, UPT, UPT, UP1, 0x40, 0x4 ;  /* 0x000000000004789c */ /* 0x000fe20003f2e810 */
[----:B0-----:R-:W-:-:S04]  /*6740*/  IADD3 R2, PT, PT, R2, R182, RZ ;  /* 0x000000b602027210 */ /* 0x001fc80007ffe0ff */
[----:B------:R-:W-:-:S13]  /*6750*/  ISETP.GE.AND P1, PT, R2, R183, PT ;  /* 0x000000b70200720c */ /* 0x000fda0003f26270 */
[----:B------:R-:W-:Y:S05]  /*6760*/  @!P1 BRA `(.L_x_12415) ;  /* 0xffffffa000f89947 */ /* 0x000fea000383ffff */
[----:B------:R-:W-:Y:S05]  /*6770*/  EXIT ;  /* 0x000000000000794d */ /* 0x000fea0003800000 */
.L_x_12416:
        /* <DEDUP_REMOVED lines=16> */
.L_x_27878:


//--------------------- .text._ZN10layer_norm31ln_parallel_residual_fwd_kernelINS_13Kernel_traitsIf13__nv_bfloat16fS2_fjLj7168ELj1ELj1ELj4ELj16ENS_18Kernel_traits_baseILj7168EfS2_fS2_fjLj128EEEEELb0ELb1ELb1EEEvNS_9FwdParamsE --------------------------
	.section	.text._ZN10layer_norm31ln_parallel_residual_fwd_kernelINS_13Kernel_traitsIf13__nv_bfloat16fS2_fjLj7168ELj1ELj1ELj4ELj16ENS_18Kernel_traits_baseILj7168EfS2_fS2_fjLj128EEEEELb0ELb1ELb1EEEvNS_9FwdParamsE,"ax",@progbits
	.align	128
        .global         _ZN10layer_norm31ln_parallel_residual_fwd_kernelINS_13Kernel_traitsIf13__nv_bfloat16fS2_fjLj7168ELj1ELj1ELj4ELj16ENS_18Kernel_traits_baseILj7168EfS2_fS2_fjLj128EEEEELb0ELb1ELb1EEEvNS_9FwdParamsE
        .type           _ZN10layer_norm31ln_parallel_residual_fwd_kernelINS_13Kernel_traitsIf13__nv_bfloat16fS2_fjLj7168ELj1ELj1ELj4ELj16ENS_18Kernel_traits_baseILj7168EfS2_fS2_fjLj128EEEEELb0ELb1ELb1EEEvNS_9FwdParamsE,@function
        .size           _ZN10layer_norm31ln_parallel_residual_fwd_kernelINS_13Kernel_traitsIf13__nv_bfloat16fS2_fjLj7168ELj1ELj1ELj4ELj16ENS_18Kernel_traits_baseILj7168EfS2_fS2_fjLj128EEEEELb0ELb1ELb1EEEvNS_9FwdParamsE,(.L_x_27879 - _ZN10layer_norm31ln_parallel_residual_fwd_kernelINS_13Kernel_traitsIf13__nv_bfloat16fS2_fjLj7168ELj1ELj1ELj4ELj16ENS_18Kernel_traits_baseILj7168EfS2_fS2_fjLj128EEEEELb0ELb1ELb1EEEvNS_9FwdParamsE)
        .other          _ZN10layer_norm31ln_parallel_residual_fwd_kernelINS_13Kernel_traitsIf13__nv_bfloat16fS2_fjLj7168ELj1ELj1ELj4ELj16ENS_18Kernel_traits_baseILj7168EfS2_fS2_fjLj128EEEEELb0ELb1ELb1EEEvNS_9FwdParamsE,@"STO_CUDA_ENTRY STV_DEFAULT"
_ZN10layer_norm31ln_parallel_residual_fwd_kernelINS_13Kernel_traitsIf13__nv_bfloat16fS2_fjLj7168ELj1ELj1ELj4ELj16ENS_18Kernel_traits_baseILj7168EfS2_fS2_fjLj128EEEEELb0ELb1ELb1EEEvNS_9FwdParamsE:
.text._ZN10layer_norm31ln_parallel_residual_fwd_kernelINS_13Kernel_traitsIf13__nv_bfloat16fS2_fjLj7168ELj1ELj1ELj4ELj16ENS_18Kernel_traits_baseILj7168EfS2_fS2_fjLj128EEEEELb0ELb1ELb1EEEvNS_9FwdParamsE:
        /* <DEDUP_REMOVED lines=42> */
.L_x_12417:
[----:B------:R-:W2:Y:S01]  /*02a0*/  LDC.64 R4, c[0x0][0x3d0] ;  /* 0x0000f400ff047b82 */ /* 0x000ea20000000a00 */
        /* <DEDUP_REMOVED lines=18> */
[----:B--2---:R-:W-:Y:S01]  /*03d0*/  IMAD.WIDE.U32 R60, R0, 0x20, R4 ;  /* 0x00000020003c7825 */ /* 0x004fe200078e0004 */
[----:B------:R-:W-:-:S02]  /*03e0*/  CS2R R78, SRZ ;  /* 0x00000000004e7805 */ /* 0x000fc4000001ff00 */
[----:B------:R-:W-:Y:S02]  /*03f0*/  CS2R R76, SRZ ;  /* 0x00000000004c7805 */ /* 0x000fe4000001ff00 */
        /* <DEDUP_REMOVED lines=8> */
[----:B------:R-:W-:Y:S01]  /*0480*/  CS2R R62, SRZ ;  /* 0x00000000003e7805 */ /* 0x000fe2000001ff00 */
[----:B------:R-:W5:Y:S04]  /*0490*/  LDG.E.128 R12, desc[UR6][R60.64+0x1000] ;  /* 0x001000063c0c7981 */ /* 0x000f68000c1e1d00 */
        /* <DEDUP_REMOVED lines=10> */
[----:B------:R0:W5:Y:S02]  /*0540*/  LDG.E.128 R56, desc[UR6][R60.64+0x6010] ;  /* 0x006010063c387981 */ /* 0x000164000c1e1d00 */
[----:B0-----:R-:W-:-:S07]  /*0550*/  CS2R R60, SRZ ;  /* 0x00000000003c7805 */ /* 0x001fce000001ff00 */
.L_x_12418:
[----:B------:R-:W0:Y:S02]  /*0560*/  LDCU UR4, c[0x0][0x384] ;  /* 0x00007080ff0477ac */ /* 0x000e240008000800 */
[----:B0-----:R-:W-:-:S13]  /*0570*/  ISETP.GE.AND P0, PT, R2, UR4, PT ;  /* 0x0000000402007c0c */ /* 0x001fda000bf06270 */
[----:B------:R-:W-:Y:S05]  /*0580*/  @P0 EXIT ;  /* 0x000000000000094d */ /* 0x000fea0003800000 */
[----:B------:R-:W0:Y:S01]  /*0590*/  LDCU.64 UR4, c[0x0][0x398] ;  /* 0x00007300ff0477ac */ /* 0x000e220008000a00 */
[----:B------:R-:W2:Y:S01]  /*05a0*/  LDCU UR8, c[0x0][0x388] ;  /* 0x00007100ff0877ac */ /* 0x000ea20008000800 */
[----:B------:R-:W3:Y:S01]  /*05b0*/  LDCU.U8 UR12, c[0x0][0x410] ;  /* 0x00008200ff0c77ac */ /* 0x000ee20008000000 */
[----:B------:R-:W4:Y:S01]  /*05c0*/  LDCU UR9, c[0x0][0x400] ;  /* 0x00008000ff0977ac */ /* 0x000f220008000800 */
[----:B------:R-:W1:Y:S01]  /*05d0*/  LDCU.64 UR10, c[0x0][0x3a0] ;  /* 0x00007400ff0a77ac */ /* 0x000e620008000a00 */
[----:B0-----:R-:W-:Y:S02]  /*05e0*/  UISETP.NE.U32.AND UP0, UPT, UR4, URZ, UPT ;  /* 0x000000ff0400728c */ /* 0x001fe4000bf05070 */
[----:B------:R-:W-:Y:S02]  /*05f0*/  UPLOP3.LUT UP1, UPT, UPT, UPT, UPT, 0x40, 0x4 ;  /* 0x000000000004789c */ /* 0x000fe40003f2e870 */
[----:B------:R-:W-:-:S06]  /*0600*/  UISETP.NE.AND.EX UP0, UPT, UR5, URZ, UPT, UP0 ;  /* 0x000000ff0500728c */ /* 0x000fcc000bf05300 */
[----:B-1234-:R-:W-:-:S13]  /*0610*/  PLOP3.LUT P0, PT, PT, PT, UP0, 0x80, 0x8 ;  /* 0x000000000008781c */ /* 0x01efda0003f0f008 */
.L_x_12451:
[----:B------:R-:W-:Y:S01]  /*0620*/  ISETP.NE.U32.AND P1, PT, RZ, UR10, PT ;  /* 0x0000000aff007c0c */ /* 0x000fe2000bf25070 */
[----:B-1----:R-:W0:Y:S01]  /*0630*/  LDC.64 R128, c[0x0][0x390] ;  /* 0x0000e400ff807b82 */ /* 0x002e220000000a00 */
        /* <DEDUP_REMOVED lines=9> */
[----:B-----5:R-:W5:Y:S01]  /*06d0*/  LDG.E.128 R132, desc[UR6][R132.64] ;  /* 0x0000000684847981 */ /* 0x020f62000c1e1d00 */
        /* <DEDUP_REMOVED lines=24> */
.L_x_12420:
        /* <DEDUP_REMOVED lines=21> */
.L_x_12419:
[----:B------:R-:W-:-:S04]  /*09b0*/  UISETP.NE.U32.AND UP0, UPT, UR10, URZ, UPT ;  /* 0x000000ff0a00728c */ /* 0x000fc8000bf05070 */
[----:B------:R-:W-:-:S09]  /*09c0*/  UISETP.NE.AND.EX UP0, UPT, UR11, URZ, UPT, UP0 ;  /* 0x000000ff0b00728c */ /* 0x000fd2000bf05300 */
[----:B------:R-:W-:Y:S05]  /*09d0*/  BRA.U UP0, `(.L_x_12422) ;  /* 0x0000000100847547 */ /* 0x000fea000b800000 */
[C---:B-----5:R-:W-:Y:S02]  /*09e0*/  PRMT R137, R133.reuse, 0x7632, R137 ;  /* 0x0000763285897816 */ /* 0x060fe40000000089 */
        /* <DEDUP_REMOVED lines=29> */
[----:B------:R-:W-:-:S04]  /*0bc0*/  FADD.FTZ R177, R177, R132 ;  /* 0x00000084b1b17221 */ /* 0x000fc80000010000 */
[----:B------:R-:W-:Y:S01]  /*0bd0*/  FADD.FTZ R179, R140, R133 ;  /* 0x000000858cb37221 */ /* 0x000fe20000010000 */
[----:B------:R-:W-:Y:S06]  /*0be0*/  BRA `(.L_x_12421) ;  /* 0x0000000000a07947 */ /* 0x000fec0003800000 */
.L_x_12422:
[----:B-----5:R-:W-:Y:S02]  /*0bf0*/  PRMT R136, R132, 0x7632, R136 ;  /* 0x0000763284887816 */ /* 0x020fe40000000088 */
[C---:B------:R-:W-:Y:S02]  /*0c00*/  PRMT R138, R133.reuse, 0x7632, R138 ;  /* 0x00007632858a7816 */ /* 0x040fe4000000008a */
[----:B------:R-:W-:Y:S02]  /*0c10*/  PRMT R140, R134, 0x7632, R140 ;  /* 0x00007632868c7816 */ /* 0x000fe4000000008c */
[----:B------:R-:W-:Y:S02]  /*0c20*/  SHF.L.U32 R132, R132, 0x10, RZ ;  /* 0x0000001084847819 */ /* 0x000fe400000006ff */
[----:B------:R-:W-:Y:S02]  /*0c30*/  SHF.L.U32 R133, R133, 0x10, RZ ;  /* 0x0000001085857819 */ /* 0x000fe400000006ff */
[----:B------:R-:W-:-:S02]  /*0c40*/  SHF.L.U32 R134, R134, 0x10, RZ ;  /* 0x0000001086867819 */ /* 0x000fc400000006ff */
[----:B------:R-:W-:Y:S02]  /*0c50*/  SHF.L.U32 R3, R116, 0x10, RZ ;  /* 0x0000001074037819 */ /* 0x000fe400000006ff */
[----:B------:R-:W-:Y:S02]  /*0c60*/  SHF.L.U32 R0, R117, 0x10, RZ ;  /* 0x0000001075007819 */ /* 0x000fe400000006ff */
[----:B------:R-:W-:Y:S01]  /*0c70*/  SHF.L.U32 R139, R118, 0x10, RZ ;  /* 0x00000010768b7819 */ /* 0x000fe200000006ff */
[----:B------:R-:W-:Y:S01]  /*0c80*/  FADD.FTZ R137, R132, R3 ;  /* 0x0000000384897221 */ /* 0x000fe20000010000 */
[----:B------:R-:W-:Y:S01]  /*0c90*/  PRMT R142, R135, 0x7632, R142 ;  /* 0x00007632878e7816 */ /* 0x000fe2000000008e */
[--C-:B------:R-:W-:Y:S01]  /*0ca0*/  FADD.FTZ R141, R133, R0.reuse ;  /* 0x00000000858d7221 */ /* 0x100fe20000010000 */
[----:B------:R-:W-:Y:S01]  /*0cb0*/  PRMT R0, R116, 0x7632, R0 ;  /* 0x0000763274007816 */ /* 0x000fe20000000000 */
[----:B------:R-:W-:Y:S01]  /*0cc0*/  FADD.FTZ R143, R134, R139 ;  /* 0x0000008b868f7221 */ /* 0x000fe20000010000 */
[----:B------:R-:W-:Y:S01]  /*0cd0*/  PRMT R3, R117, 0x7632, R3 ;  /* 0x0000763275037816 */ /* 0x000fe20000000003 */
[----:B------:R-:W-:Y:S01]  /*0ce0*/  FADD.FTZ R180, R120, R137 ;  /* 0x0000008978b47221 */ /* 0x000fe20000010000 */
[----:B------:R-:W-:Y:S01]  /*0cf0*/  PRMT R132, R118, 0x7632, R132 ;  /* 0x0000763276847816 */ /* 0x000fe20000000084 */
[----:B------:R-:W-:Y:S01]  /*0d00*/  FADD.FTZ R182, R122, R141 ;  /* 0x0000008d7ab67221 */ /* 0x000fe20000010000 */
[----:B------:R-:W-:Y:S01]  /*0d10*/  PRMT R134, R119, 0x7632, R134 ;  /* 0x0000763277867816 */ /* 0x000fe20000000086 */
        /* <DEDUP_REMOVED lines=17> */
[----:B------:R-:W-:-:S03]  /*0e30*/  FADD.FTZ R183, R123, R132 ;  /* 0x000000847bb77221 */ /* 0x000fc60000010000 */
[----:B------:R-:W-:Y:S01]  /*0e40*/  FADD.FTZ R136, R136, R135 ;  /* 0x0000008788887221 */ /* 0x000fe20000010000 */
[----:B------:R-:W-:-:S03]  /*0e50*/  FADD.FTZ R177, R125, R134 ;  /* 0x000000867db17221 */ /* 0x000fc60000010000 */
[----:B------:R-:W-:-:S07]  /*0e60*/  FADD.FTZ R179, R127, R136 ;  /* 0x000000887fb37221 */ /* 0x000fce0000010000 */
.L_x_12421:
        /* <DEDUP_REMOVED lines=18> */
[----:B-----5:R-:W-:Y:S02]  /*0f90*/  PRMT R0, R132, 0x7632, R0 ;  /* 0x0000763284007816 */ /* 0x020fe40000000000 */
        /* <DEDUP_REMOVED lines=38> */
[----:B------:R-:W-:Y:S01]  /*1200*/  FADD.FTZ R167, R127, R138 ;  /* 0x0000008a7fa77221 */ /* 0x000fe20000010000 */
[----:B------:R-:W-:Y:S06]  /*1210*/  BRA `(.L_x_12425) ;  /* 0x00000004000c7947 */ /* 0x000fec0003800000 */
.L_x_12424:
        /* <DEDUP_REMOVED lines=30> */
[----:B------:R-:W-:-:S04]  /*1400*/  FADD.FTZ R165, R165, R130 ;  /* 0x00000082a5a57221 */ /* 0x000fc80000010000 */
[----:B------:R-:W-:Y:S01]  /*1410*/  FADD.FTZ R167, R134, R131 ;  /* 0x0000008386a77221 */ /* 0x000fe20000010000 */
[----:B------:R-:W-:Y:S06]  /*1420*/  BRA `(.L_x_12425) ;  /* 0x0000000000887947 */ /* 0x000fec0003800000 */
.L_x_12423:
        /* <DEDUP_REMOVED lines=22> */
.L_x_12426:
        /* <DEDUP_REMOVED lines=11> */
[----:B------:R-:W-:-:S07]  /*1640*/  SHF.L.U32 R167, R167, 0x10, RZ ;  /* 0x00000010a7a77819 */ /* 0x000fce00000006ff */
.L_x_12425:
        /* <DEDUP_REMOVED lines=15> */
[----:B-----5:R-:W-:Y:S02]  /*1740*/  PRMT R0, R132, 0x7632, R0 ;  /* 0x0000763284007816 */ /* 0x020fe40000000000 */
[----:B-1----:R-:W-:Y:S02]  /*1750*/  PRMT R136, R134, 0x7632, R136 ;  /* 0x0000763286887816 */ /* 0x002fe40000000088 */
        /* <DEDUP_REMOVED lines=39> */
.L_x_12428:
[----:B-1---5:R-:W-:Y:S02]  /*19d0*/  PRMT R136, R132, 0x7632, R136 ;  /* 0x0000763284887816 */ /* 0x022fe40000000088 */
        /* <DEDUP_REMOVED lines=32> */
.L_x_12427:
[----:B------:R-:W-:Y:S05]  /*1be0*/  @!P1 BRA `(.L_x_12430) ;  /* 0x0000000000549947 */ /* 0x000fea0003800000 */
[C---:B-1---5:R-:W-:Y:S02]  /*1bf0*/  PRMT R131, R134.reuse, 0x7632, R131 ;  /* 0x0000763286837816 */ /* 0x062fe40000000083 */
        /* <DEDUP_REMOVED lines=20> */
.L_x_12430:
        /* <DEDUP_REMOVED lines=12> */
.L_x_12429:
[----:B-1----:R-:W0:Y:S01]  /*1e00*/  @P0 LDC.64 R136, c[0x0][0x398] ;  /* 0x0000e600ff880b82 */ /* 0x002e220000000a00 */
        /* <DEDUP_REMOVED lines=55> */
.L_x_12432:
        /* <DEDUP_REMOVED lines=33> */
.L_x_12431:
        /* <DEDUP_REMOVED lines=22> */
.L_x_12434:
        /* <DEDUP_REMOVED lines=12> */
.L_x_12433:
        /* <DEDUP_REMOVED lines=53> */
[----:B------:R-:W-:-:S02]  /*2900*/  FADD.FTZ R141, R125, R136 ;  /* 0x000000887d8d7221 */ /* 0x000fc40000010000 */
[----:B------:R-:W-:Y:S01]  /*2910*/  FADD.FTZ R143, R127, R138 ;  /* 0x0000008a7f8f7221 */ /* 0x000fe20000010000 */
[----:B------:R-:W-:Y:S06]  /*2920*/  BRA `(.L_x_12437) ;  /* 0x00000004000c7947 */ /* 0x000fec0003800000 */
.L_x_12436:
        /* <DEDUP_REMOVED lines=33> */
.L_x_12435:
        /* <DEDUP_REMOVED lines=22> */
.L_x_12438:
        /* <DEDUP_REMOVED lines=12> */
.L_x_12437:
        /* <DEDUP_REMOVED lines=16> */
[C---:B-1----:R-:W-:Y:S02]  /*2e60*/  PRMT R136, R133.reuse, 0x7632, R136 ;  /* 0x0000763285887816 */ /* 0x042fe40000000088 */
        /* <DEDUP_REMOVED lines=8> */
[C---:B------:R-:W-:Y:S02]  /*2ef0*/  PRMT R144, R135.reuse, 0x7632, R144 ;  /* 0x0000763287907816 */ /* 0x040fe40000000090 */
[----:B------:R-:W-:Y:S01]  /*2f00*/  SHF.L.U32 R146, R135, 0x10, RZ ;  /* 0x0000001087927819 */ /* 0x000fe200000006ff */
[----:B------:R-:W-:Y:S01]  /*2f10*/  FADD.FTZ R135, R130, R133 ;  /* 0x0000008582877221 */ /* 0x000fe20000010000 */
[----:B------:R-:W-:Y:S01]  /*2f20*/  FADD.FTZ R139, R139, R134 ;  /* 0x000000868b8b7221 */ /* 0x000fe20000010000 */
[----:B------:R-:W-:-:S02]  /*2f30*/  PRMT R130, R116, 0x7632, R130 ;  /* 0x0000763274827816 */ /* 0x000fc40000000082 */
[----:B------:R-:W-:Y:S02]  /*2f40*/  PRMT R132, R117, 0x7632, R132 ;  /* 0x0000763275847816 */ /* 0x000fe40000000084 */
[----:B------:R-:W-:Y:S02]  /*2f50*/  PRMT R134, R118, 0x7632, R134 ;  /* 0x0000763276867816 */ /* 0x000fe40000000086 */
[C---:B------:R-:W-:Y:S02]  /*2f60*/  PRMT R147, R119.reuse, 0x7632, R147 ;  /* 0x0000763277937816 */ /* 0x040fe40000000093 */
        /* <DEDUP_REMOVED lines=23> */
.L_x_12440:
[C---:B-1---5:R-:W-:Y:S02]  /*30e0*/  PRMT R136, R132.reuse, 0x7632, R136 ;  /* 0x0000763284887816 */ /* 0x062fe40000000088 */
[C---:B------:R-:W-:Y:S02]  /*30f0*/  PRMT R137, R133.reuse, 0x7632, R137 ;  /* 0x0000763285897816 */ /* 0x040fe40000000089 */
[----:B------:R-:W-:Y:S02]  /*3100*/  SHF.L.U32 R132, R132, 0x10, RZ ;  /* 0x0000001084847819 */ /* 0x000fe400000006ff */
[----:B------:R-:W-:Y:S02]  /*3110*/  SHF.L.U32 R133, R133, 0x10, RZ ;  /* 0x0000001085857819 */ /* 0x000fe400000006ff */
[----:B------:R-:W-:Y:S02]  /*3120*/  SHF.L.U32 R131, R116, 0x10, RZ ;  /* 0x0000001074837819 */ /* 0x000fe400000006ff */
[----:B------:R-:W-:-:S02]  /*3130*/  SHF.L.U32 R146, R117, 0x10, RZ ;  /* 0x0000001075927819 */ /* 0x000fc400000006ff */
[C---:B------:R-:W-:Y:S01]  /*3140*/  PRMT R138, R134.reuse, 0x7632, R138 ;  /* 0x00007632868a7816 */ /* 0x040fe2000000008a */
[----:B------:R-:W-:Y:S01]  /*3150*/  FADD.FTZ R144, R131, R132 ;  /* 0x0000008483907221 */ /* 0x000fe20000010000 */
[----:B------:R-:W-:Y:S01]  /*3160*/  SHF.L.U32 R134, R134, 0x10, RZ ;  /* 0x0000001086867819 */ /* 0x000fe200000006ff */
[----:B------:R-:W-:Y:S01]  /*3170*/  FADD.FTZ R146, R146, R133 ;  /* 0x0000008592927221 */ /* 0x000fe20000010000 */
[----:B------:R-:W-:Y:S02]  /*3180*/  SHF.L.U32 R139, R118, 0x10, RZ ;  /* 0x00000010768b7819 */ /* 0x000fe400000006ff */
[----:B------:R-:W-:Y:S02]  /*3190*/  PRMT R147, R135, 0x7632, R147 ;  /* 0x0000763287937816 */ /* 0x000fe40000000093 */
[----:B------:R-:W-:Y:S01]  /*31a0*/  PRMT R0, R116, 0x7632, R0 ;  /* 0x0000763274007816 */ /* 0x000fe20000000000 */
[----:B------:R-:W-:Y:S01]  /*31b0*/  FADD.FTZ R132, R139, R134 ;  /* 0x000000868b847221 */ /* 0x000fe20000010000 */
[----:B------:R-:W-:-:S02]  /*31c0*/  PRMT R130, R117, 0x7632, R130 ;  /* 0x0000763275827816 */ /* 0x000fc40000000082 */
[----:B------:R-:W-:Y:S02]  /*31d0*/  PRMT R131, R118, 0x7632, R131 ;  /* 0x0000763276837816 */ /* 0x000fe40000000083 */
[----:B------:R-:W-:Y:S02]  /*31e0*/  PRMT R133, R119, 0x7632, R133 ;  /* 0x0000763277857816 */ /* 0x000fe40000000085 */
        /* <DEDUP_REMOVED lines=9> */
[----:B------:R-:W-:Y:S02]  /*3280*/  SHF.L.U32 R131, R131, 0x10, RZ ;  /* 0x0000001083837819 */ /* 0x000fe400000006ff */
[----:B------:R-:W-:Y:S01]  /*3290*/  SHF.L.U32 R136, R147, 0x10, RZ ;  /* 0x0000001093887819 */ /* 0x000fe200000006ff */
[----:B------:R-:W-:Y:S01]  /*32a0*/  FADD.FTZ R147, R137, R130 ;  /* 0x0000008289937221 */ /* 0x000fe20000010000 */
[----:B------:R-:W-:Y:S01]  /*32b0*/  SHF.L.U32 R135, R133, 0x10, RZ ;  /* 0x0000001085877819 */ /* 0x000fe200000006ff */
[----:B------:R-:W-:-:S04]  /*32c0*/  FADD.FTZ R133, R138, R131 ;  /* 0x000000838a857221 */ /* 0x000fc80000010000 */
[----:B------:R-:W-:Y:S01]  /*32d0*/  FADD.FTZ R135, R136, R135 ;  /* 0x0000008788877221 */ /* 0x000fe20000010000 */
[----:B------:R-:W-:Y:S06]  /*32e0*/  BRA `(.L_x_12441) ;  /* 0x0000000000887947 */ /* 0x000fec0003800000 */
.L_x_12439:
[----:B------:R-:W-:Y:S05]  /*32f0*/  @!P1 BRA `(.L_x_12442) ;  /* 0x0000000000549947 */ /* 0x000fea0003800000 */
[C---:B-----5:R-:W-:Y:S02]  /*3300*/  PRMT R0, R132.reuse, 0x7632, R0 ;  /* 0x0000763284007816 */ /* 0x060fe40000000000 */
[----:B-1----:R-:W-:Y:S02]  /*3310*/  SHF.L.U32 R131, R132, 0x10, RZ ;  /* 0x0000001084837819 */ /* 0x002fe400000006ff */
[C---:B------:R-:W-:Y:S02]  /*3320*/  PRMT R132, R134.reuse, 0x7632, R132 ;  /* 0x0000763286847816 */ /* 0x040fe40000000084 */
[----:B------:R-:W-:Y:S01]  /*3330*/  SHF.L.U32 R137, R134, 0x10, RZ ;  /* 0x0000001086897819 */ /* 0x000fe200000006ff */
[----:B------:R-:W-:Y:S01]  /*3340*/  FADD.FTZ R144, R120, R131 ;  /* 0x0000008378907221 */ /* 0x000fe20000010000 */
[----:B------:R-:W-:Y:S02]  /*3350*/  PRMT R130, R133, 0x7632, R130 ;  /* 0x0000763285827816 */ /* 0x000fe40000000082 */
        /* <DEDUP_REMOVED lines=15> */
.L_x_12442:
[----:B-----5:R-:W-:Y:S02]  /*3450*/  PRMT R145, R132, 0x7632, R145 ;  /* 0x0000763284917816 */ /* 0x020fe40000000091 */
[----:B------:R-:W-:Y:S02]  /*3460*/  PRMT R147, R133, 0x7632, R147 ;  /* 0x0000763285937816 */ /* 0x000fe40000000093 */
[----:B------:R-:W-:Y:S02]  /*3470*/  PRMT R0, R134, 0x7632, R0 ;  /* 0x0000763286007816 */ /* 0x000fe40000000000 */
[----:B-1----:R-:W-:Y:S02]  /*3480*/  PRMT R130, R135, 0x7632, R130 ;  /* 0x0000763287827816 */ /* 0x002fe40000000082 */
        /* <DEDUP_REMOVED lines=8> */
.L_x_12441:
        /* <DEDUP_REMOVED lines=15> */
[C---:B-----5:R-:W-:Y:S02]  /*3600*/  PRMT R0, R128.reuse, 0x7632, R0 ;  /* 0x0000763280007816 */ /* 0x060fe40000000000 */
[C---:B-1----:R-:W-:Y:S02]  /*3610*/  PRMT R136, R129.reuse, 0x7632, R136 ;  /* 0x0000763281887816 */ /* 0x042fe40000000088 */
[----:B------:R-:W-:Y:S02]  /*3620*/  SHF.L.U32 R137, R129, 0x10, RZ ;  /* 0x0000001081897819 */ /* 0x000fe400000006ff */
[----:B------:R-:W-:Y:S02]  /*3630*/  SHF.L.U32 R128, R128, 0x10, RZ ;  /* 0x0000001080807819 */ /* 0x000fe400000006ff */
[----:B------:R-:W-:Y:S02]  /*3640*/  PRMT R138, R130, 0x7632, R138 ;  /* 0x00007632828a7816 */ /* 0x000fe4000000008a */
[----:B------:R-:W-:-:S02]  /*3650*/  SHF.L.U32 R129, R116, 0x10, RZ ;  /* 0x0000001074817819 */ /* 0x000fc400000006ff */
[----:B------:R-:W-:Y:S02]  /*3660*/  SHF.L.U32 R130, R130, 0x10, RZ ;  /* 0x0000001082827819 */ /* 0x000fe400000006ff */
[----:B------:R-:W-:Y:S01]  /*3670*/  SHF.L.U32 R192, R117, 0x10, RZ ;  /* 0x0000001075c07819 */ /* 0x000fe200000006ff */
[--C-:B------:R-:W-:Y:S01]  /*3680*/  FADD.FTZ R129, R129, R128.reuse ;  /* 0x0000008081817221 */ /* 0x100fe20000010000 */
        /* <DEDUP_REMOVED lines=32> */
.L_x_12444:
[C---:B-1---5:R-:W-:Y:S02]  /*3890*/  PRMT R139, R128.reuse, 0x7632, R139 ;  /* 0x00007632808b7816 */ /* 0x062fe4000000008b */
[C---:B------:R-:W-:Y:S02]  /*38a0*/  PRMT R192, R129.reuse, 0x7632, R192 ;  /* 0x0000763281c07816 */ /* 0x040fe400000000c0 */
[----:B------:R-:W-:Y:S02]  /*38b0*/  SHF.L.U32 R138, R129, 0x10, RZ ;  /* 0x00000010818a7819 */ /* 0x000fe400000006ff */
[----:B------:R-:W-:Y:S02]  /*38c0*/  SHF.L.U32 R128, R128, 0x10, RZ ;  /* 0x0000001080807819 */ /* 0x000fe400000006ff */
[----:B------:R-:W-:Y:S02]  /*38d0*/  PRMT R193, R130, 0x7632, R193 ;  /* 0x0000763282c17816 */ /* 0x000fe400000000c1 */
[----:B------:R-:W-:-:S02]  /*38e0*/  SHF.L.U32 R129, R116, 0x10, RZ ;  /* 0x0000001074817819 */ /* 0x000fc400000006ff */
[----:B------:R-:W-:Y:S02]  /*38f0*/  SHF.L.U32 R130, R130, 0x10, RZ ;  /* 0x0000001082827819 */ /* 0x000fe400000006ff */
[----:B------:R-:W-:Y:S01]  /*3900*/  SHF.L.U32 R195, R118, 0x10, RZ ;  /* 0x0000001076c37819 */ /* 0x000fe200000006ff */
[----:B------:R-:W-:Y:S01]  /*3910*/  FADD.FTZ R136, R129, R128 ;  /* 0x0000008081887221 */ /* 0x000fe20000010000 */
        /* <DEDUP_REMOVED lines=18> */
[----:B------:R-:W-:Y:S01]  /*3a40*/  FADD.FTZ R137, R139, R0 ;  /* 0x000000008b897221 */ /* 0x000fe20000010000 */
[----:B------:R-:W-:Y:S01]  /*3a50*/  FADD.FTZ R139, R194, R129 ;  /* 0x00000081c28b7221 */ /* 0x000fe20000010000 */
[----:B------:R-:W-:Y:S01]  /*3a60*/  FADD.FTZ R129, R196, R131 ;  /* 0x00000083c4817221 */ /* 0x000fe20000010000 */
[----:B------:R-:W-:Y:S01]  /*3a70*/  FADD.FTZ R130, R195, R198 ;  /* 0x000000c6c3827221 */ /* 0x000fe20000010000 */
[----:B------:R-:W-:Y:S01]  /*3a80*/  FADD.FTZ R131, R197, R192 ;  /* 0x000000c0c5837221 */ /* 0x000fe20000010000 */
[----:B------:R-:W-:Y:S06]  /*3a90*/  BRA `(.L_x_12445) ;  /* 0x0000000000887947 */ /* 0x000fec0003800000 */
.L_x_12443:
[----:B------:R-:W-:Y:S05]  /*3aa0*/  @!P1 BRA `(.L_x_12446) ;  /* 0x0000000000549947 */ /* 0x000fea0003800000 */
[C---:B-----5:R-:W-:Y:S02]  /*3ab0*/  PRMT R0, R128.reuse, 0x7632, R0 ;  /* 0x0000763280007816 */ /* 0x060fe40000000000 */
[----:B-1----:R-:W-:Y:S02]  /*3ac0*/  SHF.L.U32 R137, R128, 0x10, RZ ;  /* 0x0000001080897819 */ /* 0x002fe400000006ff */
[C---:B------:R-:W-:Y:S02]  /*3ad0*/  PRMT R136, R130.reuse, 0x7632, R136 ;  /* 0x0000763282887816 */ /* 0x040fe40000000088 */
[----:B------:R-:W-:Y:S02]  /*3ae0*/  SHF.L.U32 R139, R130, 0x10, RZ ;  /* 0x00000010828b7819 */ /* 0x000fe400000006ff */
[----:B------:R-:W-:Y:S02]  /*3af0*/  PRMT R128, R129, 0x7632, R128 ;  /* 0x0000763281807816 */ /* 0x000fe40000000080 */
[----:B------:R-:W-:-:S02]  /*3b00*/  PRMT R130, R131, 0x7632, R130 ;  /* 0x0000763283827816 */ /* 0x000fc40000000082 */
        /* <DEDUP_REMOVED lines=15> */
.L_x_12446:
[----:B-1---5:R-:W-:Y:S02]  /*3c00*/  PRMT R137, R128, 0x7632, R137 ;  /* 0x0000763280897816 */ /* 0x022fe40000000089 */
        /* <DEDUP_REMOVED lines=11> */
.L_x_12445:
        /* <DEDUP_REMOVED lines=203> */
.L_x_12448:
[----:B------:R-:W-:Y:S05]  /*4970*/  BSYNC.RECONVERGENT B0 ;  /* 0x0000000000007941 */ /* 0x000fea0003800200 */
.L_x_12447:
[----:B0-----:R-:W-:Y:S01]  /*4980*/  LOP3.LUT R190, R0, 0x1f, RZ, 0xc0, !PT ;  /* 0x0000001f00be7812 */ /* 0x001fe200078ec0ff */
[----:B------:R-:W-:Y:S01]  /*4990*/  BAR.SYNC.DEFER_BLOCKING 0x0 ;  /* 0x0000000000007b1d */ /* 0x000fe20000010000 */
[----:B------:R-:W-:Y:S02]  /*49a0*/  CS2R R192, SRZ ;  /* 0x0000000000c07805 */ /* 0x000fe4000001ff00 */
[----:B------:R-:W-:Y:S01]  /*49b0*/  ISETP.GT.U32.AND P1, PT, R190, 0x3, PT ;  /* 0x00000003be00780c */ /* 0x000fe20003f24070 */
[----:B------:R-:W-:Y:S02]  /*49c0*/  HFMA2 R190, -RZ, RZ, 0, 0 ;  /* 0x00000000ffbe7431 */ /* 0x000fe400000001ff */
[----:B------:R-:W-:Y:S10]  /*49d0*/  BSSY.RECONVERGENT B0, `(.L_x_12449) ;  /* 0x000000a000007945 */ /* 0x000ff40003800200 */
[----:B------:R-:W-:Y:S05]  /*49e0*/  @P1 BRA `(.L_x_12450) ;  /* 0x0000000000201947 */ /* 0x000fea0003800000 */
[----:B------:R-:W0:Y:S01]  /*49f0*/  S2UR UR5, SR_CgaCtaId ;  /* 0x00000000000579c3 */ /* 0x000e220000008800 */
[----:B------:R-:W-:Y:S01]  /*4a00*/  UMOV UR4, 0x400 ;  /* 0x0000040000047882 */ /* 0x000fe20000000000 */
[----:B------:R-:W-:-:S04]  /*4a10*/  SHF.L.U32 R190, R0, 0x3, RZ ;  /* 0x0000000300be7819 */ /* 0x000fc800000006ff */
[----:B------:R-:W-:Y:S02]  /*4a20*/  LOP3.LUT R192, R190, 0xf8, RZ, 0xc0, !PT ;  /* 0x000000f8bec07812 */ /* 0x000fe400078ec0ff */
[----:B------:R-:W-:Y:S01]  /*4a30*/  MOV R190, 0x700 ;  /* 0x0000070000be7802 */ /* 0x000fe20000000f00 */
[----:B0-----:R-:W-:-:S04]  /*4a40*/  ULEA UR4, UR5, UR4, 0x18 ;  /* 0x0000000405047291 */ /* 0x001fc8000f8ec0ff */
[----:B------:R-:W-:-:S09]  /*4a50*/  @UP1 UIADD3 UR4, UPT, UPT, UR4, 0x20, URZ ;  /* 0x0000002004041890 */ /* 0x000fd2000fffe0ff */
[----:B------:R-:W0:Y:S03]  /*4a60*/  LDS.64 R192, [R192+UR4] ;  /* 0x00000004c0c07984 */ /* 0x000e260008000a00 */
.L_x_12450:
[----:B------:R-:W-:Y:S05]  /*4a70*/  BSYNC.RECONVERGENT B0 ;  /* 0x0000000000007941 */ /* 0x000fea0003800200 */
.L_x_12449:
[----:B------:R-:W1:Y:S01]  /*4a80*/  SHFL.DOWN PT, R191, R190, 0x2, 0x1f ;  /* 0x08401f00bebf7f89 */ /* 0x000e6200000e0000 */
[----:B------:R-:W-:Y:S01]  /*4a90*/  ISETP.NE.AND P2, PT, RZ, UR12, PT ;  /* 0x0000000cff007c0c */ /* 0x000fe2000bf45270 */
[----:B------:R-:W-:Y:S01]  /*4aa0*/  UPLOP3.LUT UP1, UPT, UPT, UPT, UP1, 0x40, 0x4 ;  /* 0x000000000004789c */ /* 0x000fe20003f2e810 */
[----:B------:R-:W-:Y:S01]  /*4ab0*/  ISETP.NE.AND P1, PT, R0, RZ, PT ;  /* 0x000000ff0000720c */ /* 0x000fe20003f25270 */
[----:B0-----:R-:W0:Y:S01]  /*4ac0*/  SHFL.DOWN PT, R195, R192, 0x2, 0x1f ;  /* 0x08401f00c0c37f89 */ /* 0x001e2200000e0000 */
        /* <DEDUP_REMOVED lines=22> */
[----:B0-----:R-:W-:-:S04]  /*4c30*/  FMUL.FTZ R191, R200, R201 ;  /* 0x000000c9c8bf7220 */ /* 0x001fc80000410000 */
[----:B------:R-:W-:Y:S01]  /*4c40*/  FFMA.FTZ R191, R196, R199, R191 ;  /* 0x000000c7c4bf7223 */ /* 0x000fe200000100bf */
[----:B------:R-:W-:-:S03]  /*4c50*/  FADD.FTZ R199, R199, -R200 ;  /* 0x800000c8c7c77221 */ /* 0x000fc60000010000 */
[----:B-1----:R-:W-:Y:S01]  /*4c60*/  FMUL.FTZ R191, R202, R191 ;  /* 0x000000bfcabf7220 */ /* 0x002fe20000410000 */
[----:B------:R-:W-:Y:S01]  /*4c70*/  FMUL.FTZ R199, R199, R199 ;  /* 0x000000c7c7c77220 */ /* 0x000fe20000410000 */
[----:B--2---:R-:W-:-:S03]  /*4c80*/  FADD.FTZ R193, R192, R193 ;  /* 0x000000c1c0c17221 */ /* 0x004fc60000010000 */
[----:B------:R-:W-:Y:S01]  /*4c90*/  FMUL.FTZ R199, R196, R199 ;  /* 0x000000c7c4c77220 */ /* 0x000fe20000410000 */
[----:B------:R-:W0:Y:S03]  /*4ca0*/  SHFL.IDX PT, R191, R191, RZ, 0x1f ;  /* 0x00001fffbfbf7589 */ /* 0x000e2600000e0000 */
[----:B------:R-:W-:-:S04]  /*4cb0*/  FMUL.FTZ R199, R199, R201 ;  /* 0x000000c9c7c77220 */ /* 0x000fc80000410000 */
[----:B------:R-:W-:-:S05]  /*4cc0*/  FFMA.FTZ R193, R202, R199, R193 ;  /* 0x000000c7cac17223 */ /* 0x000fca00000100c1 */
[----:B------:R-:W1:Y:S01]  /*4cd0*/  SHFL.IDX PT, R226, R193, RZ, 0x1f ;  /* 0x00001fffc1e27589 */ /* 0x000e6200000e0000 */
[----:B0-----:R-:W-:-:S05]  /*4ce0*/  FSEL R190, R191, RZ, !P2 ;  /* 0x000000ffbfbe7208 */ /* 0x001fca0005000000 */
[C---:B------:R-:W-:Y:S01]  /*4cf0*/  FADD.FTZ R198, -R190.reuse, R165 ;  /* 0x000000a5bec67221 */ /* 0x040fe20000010100 */
[C---:B------:R-:W-:Y:S01]  /*4d00*/  FADD.FTZ R206, -R190.reuse, R162 ;  /* 0x000000a2bece7221 */ /* 0x040fe20000010100 */
[----:B------:R-:W1:Y:S01]  /*4d10*/  LDC R165, c[0x0][0x448] ;  /* 0x00011200ffa57b82 */ /* 0x000e620000000800 */
[C---:B------:R-:W-:Y:S01]  /*4d20*/  FADD.FTZ R162, -R190.reuse, R155 ;  /* 0x0000009bbea27221 */ /* 0x040fe20000010100 */
[----:B------:R-:W-:Y:S01]  /*4d30*/  FMUL.FTZ R155, R191, R191 ;  /* 0x000000bfbf9b7220 */ /* 0x000fe20000410000 */
[C---:B------:R-:W-:Y:S01]  /*4d40*/  FADD.FTZ R204, -R190.reuse, R150 ;  /* 0x00000096becc7221 */ /* 0x040fe20000010100 */
[C---:B------:R-:W-:Y:S01]  /*4d50*/  FADD.FTZ R150, -R190.reuse, R151 ;  /* 0x00000097be967221 */ /* 0x040fe20000010100 */
[C---:B------:R-:W-:Y:S01]  /*4d60*/  FADD.FTZ R224, -R190.reuse, R168 ;  /* 0x000000a8bee07221 */ /* 0x040fe20000010100 */
[C---:B------:R-:W-:Y:S01]  /*4d70*/  FADD.FTZ R168, -R190.reuse, R158 ;  /* 0x0000009ebea87221 */ /* 0x040fe20000010100 */
[----:B------:R-:W-:Y:S01]  /*4d80*/  FSEL R230, R155, RZ, P2 ;  /* 0x000000ff9be67208 */ /* 0x000fe20001000000 */
[C---:B------:R-:W-:Y:S01]  /*4d90*/  FADD.FTZ R208, -R190.reuse, R152 ;  /* 0x00000098bed07221 */ /* 0x040fe20000010100 */
[C---:B------:R-:W-:Y:S01]  /*4da0*/  FADD.FTZ R158, -R190.reuse, R153 ;  /* 0x00000099be9e7221 */ /* 0x040fe20000010100 */
[C---:B------:R-:W-:Y:S01]  /*4db0*/  FADD.FTZ R210, -R190.reuse, R154 ;  /* 0x0000009abed27221 */ /* 0x040fe20000010100 */
[----:B------:R-:W0:Y:S01]  /*4dc0*/  @!P1 LDC.64 R152, c[0x0][0x3c0] ;  /* 0x0000f000ff989b82 */ /* 0x000e220000000a00 */
[C---:B------:R-:W-:Y:S01]  /*4dd0*/  FADD.FTZ R212, -R190.reuse, R148 ;  /* 0x00000094bed47221 */ /* 0x040fe20000010100 */
[C---:B------:R-:W-:Y:S01]  /*4de0*/  FADD.FTZ R154, -R190.reuse, R149 ;  /* 0x00000095be9a7221 */ /* 0x040fe20000010100 */
[C---:B------:R-:W-:Y:S01]  /*4df0*/  FADD.FTZ R242, -R190.reuse, R128 ;  /* 0x00000080bef27221 */ /* 0x040fe20000010100 */
[C---:B------:R-:W-:Y:S01]  /*4e00*/  FADD.FTZ R246, -R190.reuse, R129 ;  /* 0x00000081bef67221 */ /* 0x040fe20000010100 */
[C---:B------:R-:W-:Y:S01]  /*4e10*/  FADD.FTZ R176, -R190.reuse, R176 ;  /* 0x000000b0beb07221 */ /* 0x040fe20000010100 */
[C---:B------:R-:W-:Y:S01]  /*4e20*/  FADD.FTZ R178, -R190.reuse, R178 ;  /* 0x000000b2beb27221 */ /* 0x040fe20000010100 */
[C---:B------:R-:W-:Y:S01]  /*4e30*/  FADD.FTZ R177, -R190.reuse, R177 ;  /* 0x000000b1beb17221 */ /* 0x040fe20000010100 */
[----:B------:R-:W2:Y:S01]  /*4e40*/  @!P1 LDC.64 R148, c[0x0][0x3c8] ;  /* 0x0000f200ff949b82 */ /* 0x000ea20000000a00 */
[C---:B------:R-:W-:Y:S01]  /*4e50*/  FADD.FTZ R134, -R190.reuse, R134 ;  /* 0x00000086be867221 */ /* 0x040fe20000010100 */
[C---:B------:R-:W-:Y:S01]  /*4e60*/  FADD.FTZ R238, -R190.reuse, R135 ;  /* 0x00000087beee7221 */ /* 0x040fe20000010100 */
[C---:B------:R-:W-:Y:S01]  /*4e70*/  FADD.FTZ R240, -R190.reuse, R136 ;  /* 0x00000088bef07221 */ /* 0x040fe20000010100 */
[----:B------:R-:W-:Y:S01]  /*4e80*/  FADD.FTZ R136, -R190, R139 ;  /* 0x0000008bbe887221 */ /* 0x000fe20000010100 */
[----:B-1----:R-:W-:Y:S01]  /*4e90*/  FFMA.FTZ R151, R226, UR9, R165 ;  /* 0x00000009e2977c23 */ /* 0x002fe200080100a5 */
[C---:B------:R-:W-:Y:S01]  /*4ea0*/  FADD.FTZ R226, -R190.reuse, R140 ;  /* 0x0000008cbee27221 */ /* 0x040fe20000010100 */
[C---:B------:R-:W-:Y:S01]  /*4eb0*/  FADD.FTZ R140, -R190.reuse, R141 ;  /* 0x0000008dbe8c7221 */ /* 0x040fe20000010100 */
[----:B------:R-:W1:Y:S01]  /*4ec0*/  LDC.64 R128, c[0x0][0x428] ;  /* 0x00010a00ff807b82 */ /* 0x000e620000000a00 */
[----:B------:R-:W-:Y:S01]  /*4ed0*/  FADD.FTZ R141, R151, R230 ;  /* 0x000000e6978d7221 */ /* 0x000fe20000010000 */
[C---:B------:R-:W-:Y:S01]  /*4ee0*/  FADD.FTZ R180, -R190.reuse, R180 ;  /* 0x000000b4beb47221 */ /* 0x040fe20000010100 */
[C---:B------:R-:W-:Y:S01]  /*4ef0*/  FADD.FTZ R192, -R190.reuse, R179 ;  /* 0x000000b3bec07221 */ /* 0x040fe20000010100 */
[C---:B------:R-:W-:Y:S01]  /*4f00*/  FADD.FTZ R181, -R190.reuse, R181 ;  /* 0x000000b5beb57221 */ /* 0x040fe20000010100 */
[C---:B------:R-:W-:Y:S01]  /*4f10*/  FADD.FTZ R182, -R190.reuse, R182 ;  /* 0x000000b6beb67221 */ /* 0x040fe20000010100 */
[----:B------:R-:W-:Y:S01]  /*4f20*/  FADD.FTZ R183, -R190, R183 ;  /* 0x000000b7beb77221 */ /* 0x000fe20000010100 */
[----:B------:R-:W3:Y:S01]  /*4f30*/  MUFU.RSQ R141, R141 ;  /* 0x0000008d008d7308 */ /* 0x000ee20000001400 */
[----:B0-----:R-:W-:-:S04]  /*4f40*/  @!P1 IMAD.WIDE R152, R2, 0x4, R152 ;  /* 0x0000000402989825 */ /* 0x001fc800078e0298 */
        /* <DEDUP_REMOVED lines=16> */
[C---:B---3--:R-:W-:Y:S01]  /*5050*/  FMUL.FTZ R135, R141.reuse, R176 ;  /* 0x000000b08d877220 */ /* 0x048fe20000410000 */
[C---:B------:R-:W-:Y:S01]  /*5060*/  FMUL.FTZ R139, R141.reuse, R178 ;  /* 0x000000b28d8b7220 */ /* 0x040fe20000410000 */
[C---:B------:R-:W-:Y:S01]  /*5070*/  FMUL.FTZ R176, R141.reuse, R177 ;  /* 0x000000b18db07220 */ /* 0x040fe20000410000 */
[----:B------:R-:W-:Y:S01]  /*5080*/  FMUL.FTZ R179, R141, R134 ;  /* 0x000000868db37220 */ /* 0x000fe20000410000 */
        /* <DEDUP_REMOVED lines=13> */
[----:B--2---:R-:W-:-:S04]  /*5160*/  @!P1 IMAD.WIDE R148, R2, 0x4, R148 ;  /* 0x0000000402949825 */ /* 0x004fc800078e0294 */
[C---:B------:R-:W-:Y:S01]  /*5170*/  FMUL.FTZ R137, R141.reuse, R180 ;  /* 0x000000b48d897220 */ /* 0x040fe20000410000 */
[C---:B------:R-:W-:Y:S01]  /*5180*/  FMUL.FTZ R192, R141.reuse, R192 ;  /* 0x000000c08dc07220 */ /* 0x040fe20000410000 */
[----:B------:R-:W-:Y:S01]  /*5190*/  FFMA.FTZ R139, R176, R9, R65 ;  /* 0x00000009b08b7223 */ /* 0x000fe20000010041 */
[----:B------:R-:W-:Y:S01]  /*51a0*/  FADD.FTZ R190, -R190, R131 ;  /* 0x00000083bebe7221 */ /* 0x000fe20000010100 */
[----:B------:R0:W-:Y:S01]  /*51b0*/  @!P1 STG.E desc[UR6][R152.64], R191 ;  /* 0x000000bf98009986 */ /* 0x0001e2000c101906 */
        /* <DEDUP_REMOVED lines=11> */
[C---:B0-----:R-:W-:Y:S01]  /*5270*/  FMUL.FTZ R191, R141.reuse, R174 ;  /* 0x000000ae8dbf7220 */ /* 0x041fe20000410000 */
[C---:B------:R-:W-:Y:S01]  /*5280*/  FMUL.FTZ R146, R141.reuse, R132 ;  /* 0x000000848d927220 */ /* 0x040fe20000410000 */
[----:B------:R-:W-:Y:S01]  /*5290*/  FMUL.FTZ R164, R141, R136 ;  /* 0x000000888da47220 */ /* 0x000fe20000410000 */
        /* <DEDUP_REMOVED lines=39> */
[----:B------:R-:W-:Y:S01]  /*5510*/  FMUL.FTZ R190, R141, R190 ;  /* 0x000000be8dbe7220 */ /* 0x000fe20000410000 */
[----:B------:R0:W-:Y:S01]  /*5520*/  @!P1 STG.E desc[UR6][R148.64], R141 ;  /* 0x0000008d94009986 */ /* 0x0001e2000c101906 */
        /* <DEDUP_REMOVED lines=10> */
[----:B-1----:R-:W-:-:S04]  /*55d0*/  IMAD.WIDE.U32 R192, R188, 0x10, R128 ;  /* 0x00000010bcc07825 */ /* 0x002fc800078e0080 */
[----:B0-----:R-:W-:Y:S01]  /*55e0*/  FFMA.FTZ R141, R194, R13, R69 ;  /* 0x0000000dc28d7223 */ /* 0x001fe20000010045 */
[----:B------:R-:W-:Y:S01]  /*55f0*/  F2FP.BF16.F32.PACK_AB R133, R180, R133 ;  /* 0x00000085b485723e */ /* 0x000fe200000010ff */
[----:B------:R-:W-:Y:S01]  /*5600*/  FFMA.FTZ R150, R150, R39, R95 ;  /* 0x0000002796967223 */ /* 0x000fe2000001005f */
[----:B------:R-:W-:Y:S01]  /*5610*/  F2FP.BF16.F32.PACK_AB R132, R137, R132 ;  /* 0x000000848984723e */ /* 0x000fe200000010ff */
[----:B------:R-:W-:Y:S01]  /*5620*/  IMAD.WIDE.U32 R194, R187, 0x10, R128 ;  /* 0x00000010bbc27825 */ /* 0x000fe200078e0080 */
[----:B------:R-:W-:-:S03]  /*5630*/  F2FP.BF16.F32.PACK_AB R139, R200, R139 ;  /* 0x0000008bc88b723e */ /* 0x000fc600000010ff */
[----:B------:R-:W-:Y:S01]  /*5640*/  FFMA.FTZ R130, R151, R24, R80 ;  /* 0x0000001897827223 */ /* 0x000fe20000010050 */
[----:B------:R-:W-:Y:S01]  /*5650*/  F2FP.BF16.F32.PACK_AB R138, R143, R138 ;  /* 0x0000008a8f8a723e */ /* 0x000fe200000010ff */
[----:B------:R0:W-:Y:S01]  /*5660*/  STG.E.128 desc[UR6][R192.64], R132 ;  /* 0x00000084c0007986 */ /* 0x0001e2000c101d06 */
        /* <DEDUP_REMOVED lines=16> */
[----:B------:R-:W-:Y:S01]  /*5770*/  FFMA.FTZ R173, R173, R52, R108 ;  /* 0x00000034adad7223 */ /* 0x000fe2000001006c */
[----:B0-----:R-:W-:Y:S01]  /*5780*/  FFMA.FTZ R134, R159, R32, R88 ;  /* 0x000000209f867223 */ /* 0x001fe20000010058 */
[----:B------:R-:W-:-:S04]  /*5790*/  IMAD.WIDE.U32 R184, R184, 0x10, R128 ;  /* 0x00000010b8b87825 */ /* 0x000fc800078e0080 */
[----:B------:R-:W-:Y:S01]  /*57a0*/  FFMA.FTZ R128, R131, R20, R76 ;  /* 0x0000001483807223 */ /* 0x000fe2000001004c */
[----:B------:R-:W-:Y:S01]  /*57b0*/  FFMA.FTZ R129, R145, R22, R78 ;  /* 0x0000001691817223 */ /* 0x000fe2000001004e */
[----:B------:R-:W-:Y:S01]  /*57c0*/  FFMA.FTZ R145, R216, R25, R81 ;  /* 0x00000019d8917223 */ /* 0x000fe20000010051 */
[----:B------:R-:W-:Y:S01]  /*57d0*/  FFMA.FTZ R132, R147, R28, R84 ;  /* 0x0000001c93847223 */ /* 0x000fe20000010054 */
[----:B------:R-:W-:Y:S01]  /*57e0*/  FFMA.FTZ R131, R157, R26, R82 ;  /* 0x0000001a9d837223 */ /* 0x000fe20000010052 */
[----:B------:R-:W-:Y:S01]  /*57f0*/  F2FP.BF16.F32.PACK_AB R128, R3, R128 ;  /* 0x000000800380723e */ /* 0x000fe200000010ff */
[----:B-1----:R-:W-:Y:S01]  /*5800*/  FFMA.FTZ R137, R158, R33, R89 ;  /* 0x000000219e897223 */ /* 0x002fe20000010059 */
[----:B------:R-:W-:Y:S01]  /*5810*/  FFMA.FTZ R3, R160, R29, R85 ;  /* 0x0000001da0037223 */ /* 0x000fe20000010055 */
[----:B------:R-:W-:Y:S01]  /*5820*/  F2FP.BF16.F32.PACK_AB R130, R145, R130 ;  /* 0x000000829182723e */ /* 0x000fe200000010ff */
        /* <DEDUP_REMOVED lines=10> */
[----:B------:R-:W0:Y:S01]  /*58d0*/  LDC.64 R150, c[0x0][0x380] ;  /* 0x0000e000ff967b82 */ /* 0x000e220000000a00 */
        /* <DEDUP_REMOVED lines=28> */
[----:B------:R-:W-:Y:S01]  /*5aa0*/  F2FP.BF16.F32.PACK_AB R178, R246, R181 ;  /* 0x000000b5f6b2723e */ /* 0x000fe200000010ff */
[----:B------:R1:W-:Y:S01]  /*5ab0*/  STG.E.128 desc[UR6][R148.64], R152 ;  /* 0x0000009894007986 */ /* 0x0003e2000c101d06 */
[----:B------:R-:W-:Y:S02]  /*5ac0*/  F2FP.BF16.F32.PACK_AB R177, R164, R177 ;  /* 0x000000b1a4b1723e */ /* 0x000fe400000010ff */
[----:B------:R-:W-:-:S02]  /*5ad0*/  F2FP.BF16.F32.PACK_AB R176, R146, R173 ;  /* 0x000000ad92b0723e */ /* 0x000fc400000010ff */
[----:B0-----:R-:W-:-:S03]  /*5ae0*/  IADD3 R2, PT, PT, R2, R150, RZ ;  /* 0x0000009602027210 */ /* 0x001fc60007ffe0ff */
[----:B------:R1:W-:Y:S01]  /*5af0*/  STG.E.128 desc[UR6][R184.64], R176 ;  /* 0x000000b0b8007986 */ /* 0x0003e2000c101d06 */
[----:B------:R-:W-:-:S13]  /*5b00*/  ISETP.GE.AND P1, PT, R2, R151, PT ;  /* 0x000000970200720c */ /* 0x000fda0003f26270 */
[----:B------:R-:W-:Y:S05]  /*5b10*/  @!P1 BRA `(.L_x_12451) ;  /* 0xffffffa800c09947 */ /* 0x000fea000383ffff */
[----:B------:R-:W-:Y:S05]  /*5b20*/  EXIT ;  /* 0x000000000000794d */ /* 0x000fea0003800000 */
.L_x_12452:
        /* <DEDUP_REMOVED lines=13> */
.L_x_27879:


//--------------------- .text._ZN10layer_norm31ln_parallel_residual_fwd_kernelINS_13Kernel_traitsIf13__nv_bfloat16fS2_fjLj7168ELj1ELj1ELj4ELj16ENS_18Kernel_traits_baseILj7168EfS2_fS2_fjLj128EEEEELb1ELb0ELb0EEEvNS_9FwdParamsE --------------------------
	.section	.text._ZN10layer_norm31ln_parallel_residual_fwd_kernelINS_13Kernel_traitsIf13__nv_bfloat16fS2_fjLj7168ELj1ELj1ELj4ELj16ENS_18Kernel_traits_baseILj7168EfS2_fS2_fjLj128EEEEELb1ELb0ELb0EEEvNS_9FwdParamsE,"ax",@progbits
	.align	128
        .global         _ZN10layer_norm31ln_parallel_residual_fwd_kernelINS_13Kernel_traitsIf13__nv_bfloat16fS2_fjLj7168ELj1ELj1ELj4ELj16ENS_18Kernel_traits_baseILj7168EfS2_fS2_fjLj128EEEEELb1ELb0ELb0EEEvNS_9FwdParamsE
        .type           _ZN10layer_norm31ln_parallel_residual_fwd_kernelINS_13Kernel_traitsIf13__nv_bfloat16fS2_fjLj7168ELj1ELj1ELj4ELj16ENS_18Kernel_traits_baseILj7168EfS2_fS2_fjLj128EEEEELb1ELb0ELb0EEEvNS_9FwdParamsE,@function
        .size           _ZN10layer_norm31ln_parallel_residual_fwd_kernelINS_13Kernel_traitsIf13__nv_bfloat16fS2_fjLj7168ELj1ELj1ELj4ELj16ENS_18Kernel_traits_baseILj7168EfS2_fS2_fjLj128EEEEELb1ELb0ELb0EEEvNS_9FwdParamsE,(.L_x_27880 - _ZN10layer_norm31ln_parallel_residual_fwd_kernelINS_13Kernel_traitsIf13__nv_bfloat16fS2_fjLj7168ELj1ELj1ELj4ELj16ENS_18Kernel_traits_baseILj7168EfS2_fS2_fjLj128EEEEELb1ELb0ELb0EEEvNS_9FwdParamsE)
        .other          _ZN10layer_norm31ln_parallel_residual_fwd_kernelINS_13Kernel_traitsIf13__nv_bfloat16fS2_fjLj7168ELj1ELj1ELj4ELj16ENS_18Kernel_traits_baseILj7168EfS2_fS2_fjLj128EEEEELb1ELb0ELb0EEEvNS_9FwdParamsE,@"STO_CUDA_ENTRY STV_DEFAULT"
_ZN10layer_norm31ln_parallel_residual_fwd_kernelINS_13Kernel_traitsIf13__nv_bfloat16fS2_fjLj7168ELj1ELj1ELj4ELj16ENS_18Kernel_traits_baseILj7168EfS2_fS2_fjLj128EEEEELb1ELb0ELb0EEEvNS_9FwdParamsE:
.text._ZN10layer_norm31ln_parallel_residual_fwd_kernelINS_13Kernel_traitsIf13__nv_bfloat16fS2_fjLj7168ELj1ELj1ELj4ELj16ENS_18Kernel_traits_baseILj7168EfS2_fS2_fjLj128EEEEELb1ELb0ELb0EEEvNS_9FwdParamsE:
        /* <DEDUP_REMOVED lines=43> */
[----:B------:R-:W3:Y:S01]  /*02b0*/  LDL.64 R30, [R1+0x108] ;  /* 0x00010800011e7983 */ /* 0x000ee20000100a00 */
[----:B------:R-:W-:-:S03]  /*02c0*/  ISETP.GE.U32.AND P2, PT, R192, 0x80, PT ;  /* 0x00000080c000780c */ /* 0x000fc60003f46070 */
[----:B------:R-:W4:Y:S01]  /*02d0*/  LDL.64 R32, [R1+0x120] ;  /* 0x0001200001207983 */ /* 0x000f220000100a00 */
[----:B------:R-:W4:Y:S03]  /*02e0*/  LDC.64 R6, c[0x0][0x3d0] ;  /* 0x0000f400ff067b82 */ /* 0x000f260000000a00 */
[----:B------:R-:W4:Y:S04]  /*02f0*/  LDL.64 R34, [R1+0x128] ;  /* 0x0001280001227983 */ /* 0x000f280000100a00 */
[----:B------:R-:W4:Y:S01]  /*0300*/  LDL.64 R24, [R1+0xf0] ;  /* 0x0000f00001187983 */ /* 0x000f220000100a00 */
[----:B------:R-:W4:Y:S01]  /*0310*/  LDC.64 R8, c[0x0][0x3d8] ;  /* 0x0000f600ff087b82 */ /* 0x000f220000000a00 */
[----:B0-----:R-:W-:-:S02]  /*0320*/  @P2 IMAD.WIDE.U32 R2, R0, 0x20, R2 ;  /* 0x0000002000022825 */ /* 0x001fc400078e0002 */
[----:B------:R-:W4:Y:S02]  /*0330*/  LDL.64 R26, [R1+0xf8] ;  /* 0x0000f800011a7983 */ /* 0x000f240000100a00 */
[----:B-1----:R-:W-:Y:S01]  /*0340*/  @P2 IMAD.WIDE.U32 R4, R0, 0x20, R4 ;  /* 0x0000002000042825 */ /* 0x002fe200078e0004 */
[----:B------:R-:W-:Y:S02]  /*0350*/  ISETP.GE.U32.AND P0, PT, R192, 0x100, PT ;  /* 0x00000100c000780c */ /* 0x000fe40003f06070 */
[----:B------:R-:W0:Y:S08]  /*0360*/  LDC.64 R10, c[0x0][0x3d0] ;  /* 0x0000f400ff0a7b82 */ /* 0x000e300000000a00 */
[----:B------:R-:W1:Y:S01]  /*0370*/  LDC.64 R16, c[0x0][0x3d8] ;  /* 0x0000f600ff107b82 */ /* 0x000e620000000a00 */
[----:B--2---:R-:W2:Y:S04]  /*0380*/  @P2 LDG.E.128 R20, desc[UR10][R2.64+0x10] ;  /* 0x0000100a02142981 */ /* 0x004ea8000c1e1d00 */
[----:B---3--:R-:W3:Y:S04]  /*0390*/  @P2 LDG.E.128 R28, desc[UR10][R4.64] ;  /* 0x0000000a041c2981 */ /* 0x008ee8000c1e1d00 */
[----:B----4-:R-:W4:Y:S04]  /*03a0*/  @P2 LDG.E.128 R32, desc[UR10][R2.64] ;  /* 0x0000000a02202981 */ /* 0x010f28000c1e1d00 */
[----:B------:R0:W4:Y:S01]  /*03b0*/  @P2 LDG.E.128 R24, desc[UR10][R4.64+0x10] ;  /* 0x0000100a04182981 */ /* 0x000122000c1e1d00 */
[----:B------:R-:W-:-:S03]  /*03c0*/  @P2 LOP3.LUT R0, R0, 0x80, RZ, 0xfc, !PT ;  /* 0x0000008000002812 */ /* 0x000fc600078efcff */
[----:B--2---:R2:W-:Y:S01]  /*03d0*/  @P2 STL.64 [R1+0x110], R20 ;  /* 0x0001101401002387 */ /* 0x0045e20000100a00 */
[----:B------:R-:W-:Y:S01]  /*03e0*/  LOP3.LUT R18, R18, 0xfffffdff, RZ, 0xc0, !PT ;  /* 0xfffffdff12127812 */ /* 0x000fe200078ec0ff */
[----:B0-----:R-:W0:Y:S02]  /*03f0*/  LDC.64 R4, c[0x0][0x3d8] ;  /* 0x0000f600ff047b82 */ /* 0x001e240000000a00 */
[----:B------:R1:W-:Y:S04]  /*0400*/  @P2 STL.64 [R1+0x118], R22 ;  /* 0x0001181601002387 */ /* 0x0003e80000100a00 */
[----:B------:R-:W4:Y:S04]  /*0410*/  LDL.64 R84, [R1+0xe0] ;  /* 0x0000e00001547983 */ /* 0x000f280000100a00 */
[----:B------:R-:W4:Y:S01]  /*0420*/  LDL.64 R86, [R1+0xe8] ;  /* 0x0000e80001567983 */ /* 0x000f220000100a00 */
[C---:B------:R-:W-:Y:S01]  /*0430*/  @P0 IMAD.WIDE.U32 R6, R0.reuse, 0x20, R6 ;  /* 0x0000002000060825 */ /* 0x040fe200078e0006 */
[----:B--2---:R-:W2:Y:S02]  /*0440*/  LDC.64 R20, c[0x0][0x3d0] ;  /* 0x0000f400ff147b82 */ /* 0x004ea40000000a00 */
[----:B---3--:R3:W-:Y:S04]  /*0450*/  @P2 STL.64 [R1+0x100], R28 ;  /* 0x0001001c01002387 */ /* 0x0087e80000100a00 */
[----:B------:R3:W-:Y:S01]  /*0460*/  @P2 STL.64 [R1+0x108], R30 ;  /* 0x0001081e01002387 */ /* 0x0007e20000100a00 */
[----:B------:R-:W-:Y:S01]  /*0470*/  @P0 IMAD.WIDE.U32 R8, R0, 0x20, R8 ;  /* 0x0000002000080825 */ /* 0x000fe200078e0008 */
[----:B-1----:R-:W1:Y:S02]  /*0480*/  LDC.64 R22, c[0x0][0x3d8] ;  /* 0x0000f600ff167b82 */ /* 0x002e640000000a00 */
[----:B------:R-:W2:Y:S04]  /*0490*/  LDL.64 R76, [R1+0xb0] ;  /* 0x0000b000014c7983 */ /* 0x000ea80000100a00 */
[----:B---3--:R-:W3:Y:S04]  /*04a0*/  LDL.64 R28, [R1+0xd0] ;  /* 0x0000d000011c7983 */ /* 0x008ee80000100a00 */
[----:B------:R-:W3:Y:S04]  /*04b0*/  LDL.64 R30, [R1+0xd8] ;  /* 0x0000d800011e7983 */ /* 0x000ee80000100a00 */
[----:B------:R-:W2:Y:S04]  /*04c0*/  LDL.64 R78, [R1+0xb8] ;  /* 0x0000b800014e7983 */ /* 0x000ea80000100a00 */
        /* <DEDUP_REMOVED lines=13> */
[----:B----4-:R4:W-:Y:S04]  /*05a0*/  @P2 STL.64 [R1+0x120], R32 ;  /* 0x0001202001002387 */ /* 0x0109e80000100a00 */
[----:B------:R0:W-:Y:S04]  /*05b0*/  @P2 STL.64 [R1+0x128], R34 ;  /* 0x0001282201002387 */ /* 0x0001e80000100a00 */
[----:B------:R-:W2:Y:S04]  /*05c0*/  LDL.64 R54, [R1+0x58] ;  /* 0x0000580001367983 */ /* 0x000ea80000100a00 */
[----:B----4-:R-:W4:Y:S04]  /*05d0*/  LDL.64 R32, [R1] ;  /* 0x0000000001207983 */ /* 0x010f280000100a00 */
[----:B0-----:R-:W4:Y:S04]  /*05e0*/  LDL.64 R34, [R1+0x8] ;  /* 0x0000080001227983 */ /* 0x001f280000100a00 */
        /* <DEDUP_REMOVED lines=8> */
[----:B------:R-:W4:Y:S04]  /*0670*/  @P0 LDG.E.128 R84, desc[UR10][R6.64] ;  /* 0x0000000a06540981 */ /* 0x000f28000c1e1d00 */
[----:B---3--:R-:W3:Y:S04]  /*0680*/  @P0 LDG.E.128 R28, desc[UR10][R6.64+0x10] ;  /* 0x0000100a061c0981 */ /* 0x008ee8000c1e1d00 */
[----:B--2---:R-:W2:Y:S04]  /*0690*/  @P0 LDG.E.128 R76, desc[UR10][R8.64+0x10] ;  /* 0x0000100a084c0981 */ /* 0x004ea8000c1e1d00 */
[----:B------:R-:W2:Y:S01]  /*06a0*/  @P0 LDG.E.128 R80, desc[UR10][R8.64] ;  /* 0x0000000a08500981 */ /* 0x000ea2000c1e1d00 */
[----:B------:R-:W-:-:S03]  /*06b0*/  ISETP.GE.U32.AND P1, PT, R192, 0x180, PT ;  /* 0x00000180c000780c */ /* 0x000fc60003f26070 */
[----:B------:R0:W-:Y:S04]  /*06c0*/  @P2 STL.64 [R1+0xf0], R24 ;  /* 0x0000f01801002387 */ /* 0x0001e80000100a00 */
[----:B------:R1:W-:Y:S01]  /*06d0*/  @P2 STL.64 [R1+0xf8], R26 ;  /* 0x0000f81a01002387 */ /* 0x0003e20000100a00 */
[----:B------:R-:W-:Y:S02]  /*06e0*/  @P2 LOP3.LUT R18, R18, 0x200, RZ, 0xfc, !PT ;  /* 0x0000020012122812 */ /* 0x000fe400078efcff */
[----:B------:R-:W-:Y:S01]  /*06f0*/  ISETP.GE.U32.AND P2, PT, R192, 0x200, PT ;  /* 0x00000200c000780c */ /* 0x000fe20003f46070 */
[----:B------:R-:W-:Y:S01]  /*0700*/  @P0 VIADD R0, R0, 0x80 ;  /* 0x0000008000000836 */ /* 0x000fe20000000000 */
[----:B0-----:R-:W0:Y:S08]  /*0710*/  LDC.64 R24, c[0x0][0x3d0] ;  /* 0x0000f400ff187b82 */ /* 0x001e300000000a00 */
[----:B-1----:R-:W1:Y:S01]  /*0720*/  LDC.64 R26, c[0x0][0x3d8] ;  /* 0x0000f600ff1a7b82 */ /* 0x002e620000000a00 */
[----:B------:R-:W-:Y:S01]  /*0730*/  ISETP.GE.U32.AND P3, PT, R192, 0x280, PT ;  /* 0x00000280c000780c */ /* 0x000fe20003f66070 */
[----:B------:R-:W-:-:S04]  /*0740*/  @P1 IMAD.WIDE.U32 R10, R0, 0x20, R10 ;  /* 0x00000020000a1825 */ /* 0x000fc800078e000a */
[C---:B------:R-:W-:Y:S01]  /*0750*/  @P1 IMAD.WIDE.U32 R16, R0.reuse, 0x20, R16 ;  /* 0x0000002000101825 */ /* 0x040fe200078e0010 */
[----:B------:R-:W2:Y:S03]  /*0760*/  @P1 LDG.E.128 R68, desc[UR10][R10.64+0x10] ;  /* 0x0000100a0a441981 */ /* 0x000ea6000c1e1d00 */
[----:B------:R-:W-:Y:S01]  /*0770*/  @P1 VIADD R0, R0, 0x80 ;  /* 0x0000008000001836 */ /* 0x000fe20000000000 */
[----:B------:R-:W2:Y:S03]  /*0780*/  @P1 LDG.E.128 R60, desc[UR10][R16.64+0x10] ;  /* 0x0000100a103c1981 */ /* 0x000ea6000c1e1d00 */
[C---:B------:R-:W-:Y:S01]  /*0790*/  @P2 IMAD.WIDE.U32 R20, R0.reuse, 0x20, R20 ;  /* 0x0000002000142825 */ /* 0x040fe200078e0014 */
[----:B------:R-:W2:Y:S03]  /*07a0*/  @P1 LDG.E.128 R64, desc[UR10][R16.64] ;  /* 0x0000000a10401981 */ /* 0x000ea6000c1e1d00 */
[C---:B------:R-:W-:Y:S01]  /*07b0*/  @P2 IMAD.WIDE.U32 R22, R0.reuse, 0x20, R22 ;  /* 0x0000002000162825 */ /* 0x040fe200078e0016 */
[----:B------:R-:W2:Y:S03]  /*07c0*/  @P1 LDG.E.128 R72, desc[UR10][R10.64] ;  /* 0x0000000a0a481981 */ /* 0x000ea6000c1e1d00 */
[----:B------:R-:W-:Y:S01]  /*07d0*/  @P2 VIADD R0, R0, 0x80 ;  /* 0x0000008000002836 */ /* 0x000fe20000000000 */
[----:B------:R-:W2:Y:S03]  /*07e0*/  @P2 LDG.E.128 R56, desc[UR10][R20.64] ;  /* 0x0000000a14382981 */ /* 0x000ea6000c1e1d00 */
[----:B-1----:R-:W-:-:S04]  /*07f0*/  @P3 IMAD.WIDE.U32 R2, R0, 0x20, R26 ;  /* 0x0000002000023825 */ /* 0x002fc800078e001a */
[C---:B0-----:R-:W-:Y:S01]  /*0800*/  @P3 IMAD.WIDE.U32 R24, R0.reuse, 0x20, R24 ;  /* 0x0000002000183825 */ /* 0x041fe200078e0018 */
[----:B------:R-:W2:Y:S04]  /*0810*/  @P2 LDG.E.128 R52, desc[UR10][R20.64+0x10] ;  /* 0x0000100a14342981 */ /* 0x000ea8000c1e1d00 */
[----:B------:R-:W5:Y:S04]  /*0820*/  @P3 LDG.E.128 R244, desc[UR10][R2.64+0x10] ;  /* 0x0000100a02f43981 */ /* 0x000f68000c1e1d00 */
[----:B----4-:R-:W4:Y:S01]  /*0830*/  @P3 LDG.E.128 R32, desc[UR10][R2.64] ;  /* 0x0000000a02203981 */ /* 0x010f22000c1e1d00 */
[----:B------:R-:W-:-:S03]  /*0840*/  @P3 IADD3 R0, PT, PT, R0, 0x80, RZ ;  /* 0x0000008000003810 */ /* 0x000fc60007ffe0ff */
[----:B------:R-:W4:Y:S04]  /*0850*/  @P3 LDG.E.128 R36, desc[UR10][R24.64+0x10] ;  /* 0x0000100a18243981 */ /* 0x000f28000c1e1d00 */
[----:B------:R-:W4:Y:S04]  /*0860*/  @P2 LDG.E.128 R48, desc[UR10][R22.64] ;  /* 0x0000000a16302981 */ /* 0x000f28000c1e1d00 */
[----:B------:R-:W4:Y:S04]  /*0870*/  @P2 LDG.E.128 R44, desc[UR10][R22.64+0x10] ;  /* 0x0000100a162c2981 */ /* 0x000f28000c1e1d00 */
[----:B------:R-:W4:Y:S04]  /*0880*/  @P3 LDG.E.128 R40, desc[UR10][R24.64] ;  /* 0x0000000a18283981 */ /* 0x000f28000c1e1d00 */
[----:B---3--:R0:W-:Y:S04]  /*0890*/  @P0 STL.64 [R1+0xd0], R28 ;  /* 0x0000d01c01000387 */ /* 0x0081e80000100a00 */
[----:B------:R1:W-:Y:S04]  /*08a0*/  @P0 STL.64 [R1+0xd8], R30 ;  /* 0x0000d81e01000387 */ /* 0x0003e80000100a00 */
[----:B--2---:R-:W-:Y:S04]  /*08b0*/  @P0 STL.64 [R1+0xb0], R76 ;  /* 0x0000b04c01000387 */ /* 0x004fe80000100a00 */
[----:B------:R-:W-:Y:S01]  /*08c0*/  @P0 STL.64 [R1+0xb8], R78 ;  /* 0x0000b84e01000387 */ /* 0x000fe20000100a00 */
[----:B0-----:R-:W0:Y:S03]  /*08d0*/  LDC.64 R28, c[0x0][0x3d0] ;  /* 0x0000f400ff1c7b82 */ /* 0x001e260000000a00 */
[----:B------:R-:W-:Y:S04]  /*08e0*/  @P0 STL.64 [R1+0xc0], R80 ;  /* 0x0000c05001000387 */ /* 0x000fe80000100a00 */
[----:B------:R-:W-:Y:S04]  /*08f0*/  @P0 STL.64 [R1+0xc8], R82 ;  /* 0x0000c85201000387 */ /* 0x000fe80000100a00 */
[----:B------:R-:W-:Y:S04]  /*0900*/  @P0 STL.64 [R1+0xe0], R84 ;  /* 0x0000e05401000387 */ /* 0x000fe80000100a00 */
[----:B------:R-:W-:Y:S01]  /*0910*/  @P0 STL.64 [R1+0xe8], R86 ;  /* 0x0000e85601000387 */ /* 0x000fe20000100a00 */
[----:B------:R-:W-:-:S13]  /*0920*/  ISETP.GE.U32.AND P0, PT, R192, 0x300, PT ;  /* 0x00000300c000780c */ /* 0x000fda0003f06070 */
[----:B------:R-:W-:-:S05]  /*0930*/  @P0 IMAD.WIDE.U32 R4, R0, 0x20, R4 ;  /* 0x0000002000040825 */ /* 0x000fca00078e0004 */
[----:B------:R-:W5:Y:S04]  /*0940*/  @P0 LDG.E.128 R228, desc[UR10][R4.64] ;  /* 0x0000000a04e40981 */ /* 0x000f68000c1e1d00 */
[----:B------:R-:W5:Y:S04]  /*0950*/  @P0 LDG.E.128 R224, desc[UR10][R4.64+0x10] ;  /* 0x0000100a04e00981 */ /* 0x000f68000c1e1d00 */
[----:B------:R-:W-:Y:S04]  /*0960*/  @P1 STL.64 [R1+0x70], R60 ;  /* 0x0000703c01001387 */ /* 0x000fe80000100a00 */
[----:B------:R-:W-:Y:S04]  /*0970*/  @P1 STL.64 [R1+0x78], R62 ;  /* 0x0000783e01001387 */ /* 0x000fe80000100a00 */
[----:B------:R-:W-:Y:S04]  /*0980*/  @P1 STL.64 [R1+0x80], R64 ;  /* 0x0000804001001387 */ /* 0x000fe80000100a00 */
[----:B------:R-:W-:Y:S04]  /*0990*/  @P1 STL.64 [R1+0x88], R66 ;  /* 0x0000884201001387 */ /* 0x000fe80000100a00 */
[----:B------:R-:W-:Y:S04]  /*09a0*/  @P1 STL.64 [R1+0x90], R68 ;  /* 0x0000904401001387 */ /* 0x000fe80000100a00 */
[----:B------:R-:W-:Y:S04]  /*09b0*/  @P1 STL.64 [R1+0x98], R70 ;  /* 0x0000984601001387 */ /* 0x000fe80000100a00 */
[----:B------:R-:W-:Y:S04]  /*09c0*/  @P1 STL.64 [R1+0xa0], R72 ;  /* 0x0000a04801001387 */ /* 0x000fe80000100a00 */
[----:B------:R-:W-:Y:S01]  /*09d0*/  @P1 STL.64 [R1+0xa8], R74 ;  /* 0x0000a84a01001387 */ /* 0x000fe20000100a00 */
[----:B------:R-:W-:-:S03]  /*09e0*/  ISETP.GE.U32.AND P1, PT, R192, 0x380, PT ;  /* 0x00000380c000780c */ /* 0x000fc60003f26070 */
[----:B----4-:R-:W-:Y:S04]  /*09f0*/  @P3 STL.64 [R1], R32 ;  /* 0x0000002001003387 */ /* 0x010fe80000100a00 */
[----:B------:R2:W-:Y:S04]  /*0a00*/  @P3 STL.64 [R1+0x8], R34 ;  /* 0x0000082201003387 */ /* 0x0005e80000100a00 */
[----:B------:R-:W-:Y:S04]  /*0a10*/  @P2 STL.64 [R1+0x60], R56 ;  /* 0x0000603801002387 */ /* 0x000fe80000100a00 */
[----:B------:R-:W-:Y:S04]  /*0a20*/  @P2 STL.64 [R1+0x68], R58 ;  /* 0x0000683a01002387 */ /* 0x000fe80000100a00 */
[----:B------:R-:W-:Y:S01]  /*0a30*/  @P2 STL.64 [R1+0x50], R52 ;  /* 0x0000503401002387 */ /* 0x000fe20000100a00 */
[----:B0-----:R-:W-:-:S03]  /*0a40*/  @P0 IMAD.WIDE.U32 R28, R0, 0x20, R28 ;  /* 0x00000020001c0825 */ /* 0x001fc600078e001c */
[----:B------:R-:W-:Y:S04]  /*0a50*/  @P2 STL.64 [R1+0x58], R54 ;  /* 0x0000583601002387 */ /* 0x000fe80000100a00 */
[----:B------:R-:W-:Y:S04]  /*0a60*/  @P3 STL.64 [R1+0x10], R36 ;  /* 0x0000102401003387 */ /* 0x000fe80000100a00 */
[----:B------:R-:W-:Y:S04]  /*0a70*/  @P2 STL.64 [R1+0x40], R48 ;  /* 0x0000403001002387 */ /* 0x000fe80000100a00 */
[----:B------:R-:W-:Y:S04]  /*0a80*/  @P2 STL.64 [R1+0x48], R50 ;  /* 0x0000483201002387 */ /* 0x000fe80000100a00 */
[----:B------:R0:W-:Y:S04]  /*0a90*/  @P3 STL.64 [R1+0x18], R38 ;  /* 0x0000182601003387 */ /* 0x0001e80000100a00 */
[----:B------:R-:W-:Y:S01]  /*0aa0*/  @P2 STL.64 [R1+0x30], R44 ;  /* 0x0000302c01002387 */ /* 0x000fe20000100a00 */
[----:B------:R-:W-:-:S03]  /*0ab0*/  CS2R R22, SRZ ;  /* 0x0000000000167805 */ /* 0x000fc6000001ff00 */
[----:B------:R3:W-:Y:S01]  /*0ac0*/  @P2 STL.64 [R1+0x38], R46 ;  /* 0x0000382e01002387 */ /* 0x0007e20000100a00 */
[----:B------:R-:W-:Y:S02]  /*0ad0*/  CS2R R20, SRZ ;  /* 0x0000000000147805 */ /* 0x000fe4000001ff00 */
[----:B------:R-:W-:Y:S01]  /*0ae0*/  CS2R R26, SRZ ;  /* 0x00000000001a7805 */ /* 0x000fe2000001ff00 */
[----:B------:R4:W-:Y:S01]  /*0af0*/  @P3 STL.64 [R1+0x20], R40 ;  /* 0x0000202801003387 */ /* 0x0009e20000100a00 */
[----:B------:R-:W-:Y:S02]  /*0b00*/  CS2R R24, SRZ ;  /* 0x0000000000187805 */ /* 0x000fe4000001ff00 */
[----:B-1----:R-:W-:Y:S02]  /*0b10*/  CS2R R30, SRZ ;  /* 0x00000000001e7805 */ /* 0x002fe4000001ff00 */
[----:B--2---:R-:W-:Y:S01]  /*0b20*/  CS2R R34, SRZ ;  /* 0x0000000000227805 */ /* 0x004fe2000001ff00 */
[----:B------:R-:W5:Y:S01]  /*0b30*/  @P0 LDG.E.128 R240, desc[UR10][R28.64] ;  /* 0x0000000a1cf00981 */ /* 0x000f62000c1e1d00 */
[----:B------:R-:W-:-:S02]  /*0b40*/  CS2R R32, SRZ ;  /* 0x0000000000207805 */ /* 0x000fc4000001ff00 */
[----:B0-----:R-:W-:Y:S02]  /*0b50*/  CS2R R38, SRZ ;  /* 0x0000000000267805 */ /* 0x001fe4000001ff00 */
[----:B------:R-:W-:Y:S01]  /*0b60*/  CS2R R36, SRZ ;  /* 0x0000000000247805 */ /* 0x000fe2000001ff00 */
[----:B------:R0:W5:Y:S01]  /*0b70*/  @P0 LDG.E.128 R236, desc[UR10][R28.64+0x10] ;  /* 0x0000100a1cec0981 */ /* 0x000162000c1e1d00 */
[----:B---3--:R-:W-:Y:S02]  /*0b80*/  CS2R R46, SRZ ;  /* 0x00000000002e7805 */ /* 0x008fe4000001ff00 */
[----:B------:R-:W-:Y:S02]  /*0b90*/  CS2R R44, SRZ ;  /* 0x00000000002c7805 */ /* 0x000fe4000001ff00 */
[----:B------:R-:W-:Y:S01]  /*0ba0*/  CS2R R50, SRZ ;  /* 0x0000000000327805 */ /* 0x000fe2000001ff00 */
[----:B------:R1:W-:Y:S01]  /*0bb0*/  @P3 STL.64 [R1+0x28], R42 ;  /* 0x0000282a01003387 */ /* 0x0003e20000100a00 */
[----:B----4-:R-:W-:-:S02]  /*0bc0*/  CS2R R40, SRZ ;  /* 0x0000000000287805 */ /* 0x010fc4000001ff00 */
[----:B------:R-:W-:Y:S02]  /*0bd0*/  CS2R R48, SRZ ;  /* 0x0000000000307805 */ /* 0x000fe4000001ff00 */
[----:B------:R-:W-:Y:S02]  /*0be0*/  CS2R R54, SRZ ;  /* 0x0000000000367805 */ /* 0x000fe4000001ff00 */
[----:B------:R-:W-:Y:S02]  /*0bf0*/  CS2R R52, SRZ ;  /* 0x0000000000347805 */ /* 0x000fe4000001ff00 */
[----:B------:R-:W-:Y:S02]  /*0c00*/  CS2R R58, SRZ ;  /* 0x00000000003a7805 */ /* 0x000fe4000001ff00 */
[----:B0-----:R-:W-:Y:S02]  /*0c10*/  CS2R R28, SRZ ;  /* 0x00000000001c7805 */ /* 0x001fe4000001ff00 */
        /* <DEDUP_REMOVED lines=30> */
[----:B------:R-:W-:Y:S01]  /*0e00*/  @P0 VIADD R0, R0, 0x80 ;  /* 0x0000008000000836 */ /* 0x000fe20000000000 */
        /* <DEDUP_REMOVED lines=66> */
.L_x_12455:
        /* <DEDUP_REMOVED lines=56> */
[----:B---3--:R-:W-:-:S03]  /*15b0*/  IMAD.MOV.U32 R148, RZ, RZ, R147 ;  /* 0x000000ffff947224 */ /* 0x008fc600078e0093 */
[----:B------:R3:W5:Y:S01]  /*15c0*/  @P3 LD.E.128 R108, desc[UR10][R2.64+0x10] ;  /* 0x0000100a026c3980 */ /* 0x000762000c101d00 */
[----:B----4-:R-:W-:Y:S01]  /*15d0*/  IMAD.MOV.U32 R149, RZ, RZ, R146 ;  /* 0x000000ffff957224 */ /* 0x010fe200078e0092 */
[----:B--2---:R-:W-:Y:S01]  /*15e0*/  MOV R150, R145 ;  /* 0x0000009100967202 */ /* 0x004fe20000000f00 */
[----:B------:R-:W-:-:S06]  /*15f0*/  IMAD.MOV.U32 R151, RZ, RZ, R144 ;  /* 0x000000ffff977224 */ /* 0x000fcc00078e0090 */
[----:B------:R2:W4:Y:S01]  /*1600*/  @P3 LDG.E.128 R148, desc[UR10][R4.64+0x10] ;  /* 0x0000100a04943981 */ /* 0x000522000c1e1d00 */
[----:B------:R-:W-:Y:S01]  /*1610*/  IMAD.MOV.U32 R147, RZ, RZ, R143 ;  /* 0x000000ffff937224 */ /* 0x000fe200078e008f */
[----:B------:R-:W-:Y:S01]  /*1620*/  MOV R145, R141 ;  /* 0x0000008d00917202 */ /* 0x000fe20000000f00 */
[----:B------:R-:W-:Y:S01]  /*1630*/  IMAD.MOV.U32 R146, RZ, RZ, R142 ;  /* 0x000000ffff927224 */ /* 0x000fe200078e008e */
[----:B------:R-:W-:Y:S01]  /*1640*/  MOV R141, R137 ;  /* 0x00000089008d7202 */ /* 0x000fe20000000f00 */
[----:B------:R-:W-:Y:S01]  /*1650*/  IMAD.MOV.U32 R144, RZ, RZ, R140 ;  /* 0x000000ffff907224 */ /* 0x000fe200078e008c */
[----:B------:R-:W-:Y:S01]  /*1660*/  MOV R137, R133 ;  /* 0x0000008500897202 */ /* 0x000fe20000000f00 */
[----:B------:R-:W-:Y:S01]  /*1670*/  IMAD.MOV.U32 R143, RZ, RZ, R139 ;  /* 0x000000ffff8f7224 */ /* 0x000fe200078e008b */
[----:B---3--:R-:W3:Y:S01]  /*1680*/  LDC.64 R2, c[0x0][0x3d0] ;  /* 0x0000f400ff027b82 */ /* 0x008ee20000000a00 */
[----:B------:R-:W-:Y:S02]  /*1690*/  IMAD.MOV.U32 R142, RZ, RZ, R138 ;  /* 0x000000ffff8e7224 */ /* 0x000fe400078e008a */
[----:B------:R-:W-:Y:S01]  /*16a0*/  IMAD.MOV.U32 R140, RZ, RZ, R136 ;  /* 0x000000ffff8c7224 */ /* 0x000fe200078e0088 */
[----:B------:R-:W-:Y:S01]  /*16b0*/  MOV R133, R129 ;  /* 0x0000008100857202 */ /* 0x000fe20000000f00 */
[----:B------:R-:W-:-:S02]  /*16c0*/  IMAD.MOV.U32 R139, RZ, RZ, R135 ;  /* 0x000000ffff8b7224 */ /* 0x000fc400078e0087 */
[----:B------:R-:W-:Y:S01]  /*16d0*/  IMAD.MOV.U32 R138, RZ, RZ, R134 ;  /* 0x000000ffff8a7224 */ /* 0x000fe200078e0086 */
[----:B--2---:R-:W2:Y:S01]  /*16e0*/  LDC.64 R4, c[0x0][0x3d0] ;  /* 0x0000f400ff047b82 */ /* 0x004ea20000000a00 */
[----:B------:R-:W-:Y:S02]  /*16f0*/  IMAD.MOV.U32 R136, RZ, RZ, R132 ;  /* 0x000000ffff887224 */ /* 0x000fe400078e0084 */
[----:B------:R-:W-:Y:S01]  /*1700*/  IMAD.MOV.U32 R135, RZ, RZ, R131 ;  /* 0x000000ffff877224 */ /* 0x000fe200078e0083 */
[----:B------:R-:W-:Y:S01]  /*1710*/  MOV R131, R125 ;  /* 0x0000007d00837202 */ /* 0x000fe20000000f00 */
[----:B------:R-:W-:Y:S02]  /*1720*/  IMAD.MOV.U32 R134, RZ, RZ, R130 ;  /* 0x000000ffff867224 */ /* 0x000fe400078e0082 */
[----:B------:R-:W-:Y:S01]  /*1730*/  IMAD.MOV.U32 R132, RZ, RZ, R128 ;  /* 0x000000ffff847224 */ /* 0x000fe200078e0080 */
[----:B------:R-:W-:Y:S01]  /*1740*/  MOV R125, R121 ;  /* 0x00000079007d7202 */ /* 0x000fe20000000f00 */
[----:B------:R-:W-:Y:S01]  /*1750*/  IMAD.MOV.U32 R129, RZ, RZ, R127 ;  /* 0x000000ffff817224 */ /* 0x000fe200078e007f */
[----:B------:R-:W3:Y:S01]  /*1760*/  LDL R121, [R1+0xbc] ;  /* 0x0000bc0001797983 */ /* 0x000ee20000100800 */
[----:B------:R-:W-:-:S02]  /*1770*/  IMAD.MOV.U32 R128, RZ, RZ, R126 ;  /* 0x000000ffff807224 */ /* 0x000fc400078e007e */
[----:B------:R-:W-:Y:S02]  /*1780*/  IMAD.MOV.U32 R130, RZ, RZ, R124 ;  /* 0x000000ffff827224 */ /* 0x000fe400078e007c */
[----:B------:R-:W-:Y:S02]  /*1790*/  IMAD.MOV.U32 R127, RZ, RZ, R123 ;  /* 0x000000ffff7f7224 */ /* 0x000fe400078e007b */
[----:B------:R-:W-:Y:S01]  /*17a0*/  IMAD.MOV.U32 R126, RZ, RZ, R122 ;  /* 0x000000ffff7e7224 */ /* 0x000fe200078e007a */
[----:B------:R-:W2:Y:S01]  /*17b0*/  LDL R123, [R1+0xb4] ;  /* 0x0000b400017b7983 */ /* 0x000ea20000100800 */
[----:B------:R-:W-:-:S03]  /*17c0*/  IMAD.MOV.U32 R124, RZ, RZ, R120 ;  /* 0x000000ffff7c7224 */ /* 0x000fc600078e0078 */
[----:B------:R-:W2:Y:S04]  /*17d0*/  LDL R122, [R1+0xb8] ;  /* 0x0000b800017a7983 */ /* 0x000ea80000100800 */
[----:B------:R-:W2:Y:S04]  /*17e0*/  LDL R120, [R1+0xb0] ;  /* 0x0000b00001787983 */ /* 0x000ea80000100800 */
[----:B----4-:R4:W-:Y:S04]  /*17f0*/  @P3 STL.64 [R1+0x110], R148 ;  /* 0x0001109401003387 */ /* 0x0109e80000100a00 */
[----:B------:R1:W-:Y:S01]  /*1800*/  @P3 STL.64 [R1+0x118], R150 ;  /* 0x0001189601003387 */ /* 0x0003e20000100a00 */
[----:B----4-:R-:W-:-:S02]  /*1810*/  IMAD.MOV.U32 R148, RZ, RZ, R147 ;  /* 0x000000ffff947224 */ /* 0x010fc400078e0093 */
[----:B------:R-:W-:Y:S01]  /*1820*/  IMAD.MOV.U32 R149, RZ, RZ, R146 ;  /* 0x000000ffff957224 */ /* 0x000fe200078e0092 */
[----:B-1----:R-:W-:Y:S01]  /*1830*/  MOV R150, R145 ;  /* 0x0000009100967202 */ /* 0x002fe20000000f00 */
        /* <DEDUP_REMOVED lines=11> */
[----:B------:R-:W-:Y:S01]  /*18f0*/  MOV R133, R125 ;  /* 0x0000007d00857202 */ /* 0x000fe20000000f00 */
[----:B------:R-:W-:-:S02]  /*1900*/  IMAD.MOV.U32 R139, RZ, RZ, R135 ;  /* 0x000000ffff8b7224 */ /* 0x000fc400078e0087 */
[----:B------:R-:W-:Y:S02]  /*1910*/  IMAD.MOV.U32 R138, RZ, RZ, R134 ;  /* 0x000000ffff8a7224 */ /* 0x000fe400078e0086 */
[----:B------:R-:W-:Y:S01]  /*1920*/  IMAD.MOV.U32 R136, RZ, RZ, R132 ;  /* 0x000000ffff887224 */ /* 0x000fe200078e0084 */
[----:B---3--:R-:W-:Y:S01]  /*1930*/  MOV R125, R121 ;  /* 0x00000079007d7202 */ /* 0x008fe20000000f00 */
[----:B------:R-:W-:Y:S01]  /*1940*/  IMAD.MOV.U32 R135, RZ, RZ, R127 ;  /* 0x000000ffff877224 */ /* 0x000fe200078e007f */
[----:B------:R-:W3:Y:S01]  /*1950*/  LDL R121, [R1+0x4] ;  /* 0x0000040001797983 */ /* 0x000ee20000100800 */
[----:B------:R-:W-:Y:S02]  /*1960*/  IMAD.MOV.U32 R134, RZ, RZ, R126 ;  /* 0x000000ffff867224 */ /* 0x000fe400078e007e */
[----:B------:R-:W-:Y:S02]  /*1970*/  IMAD.MOV.U32 R132, RZ, RZ, R124 ;  /* 0x000000ffff847224 */ /* 0x000fe400078e007c */
[----:B--2---:R-:W-:-:S02]  /*1980*/  IMAD.MOV.U32 R127, RZ, RZ, R123 ;  /* 0x000000ffff7f7224 */ /* 0x004fc400078e007b */
[----:B------:R-:W-:Y:S01]  /*1990*/  IMAD.MOV.U32 R126, RZ, RZ, R122 ;  /* 0x000000ffff7e7224 */ /* 0x000fe200078e007a */
[----:B------:R-:W3:Y:S01]  /*19a0*/  LDL R123, [R1+0xc] ;  /* 0x00000c00017b7983 */ /* 0x000ee20000100800 */
[----:B------:R-:W-:-:S03]  /*19b0*/  IMAD.MOV.U32 R124, RZ, RZ, R120 ;  /* 0x000000ffff7c7224 */ /* 0x000fc600078e0078 */
[----:B------:R-:W3:Y:S04]  /*19c0*/  LDL R122, [R1+0x8] ;  /* 0x00000800017a7983 */ /* 0x000ee80000100800 */
[----:B------:R-:W3:Y:S04]  /*19d0*/  LDL R120, [R1] ;  /* 0x0000000001787983 */ /* 0x000ee80000100800 */
[----:B----4-:R1:W-:Y:S04]  /*19e0*/  @P3 STL.64 [R1+0x100], R148 ;  /* 0x0001009401003387 */ /* 0x0103e80000100a00 */
[----:B------:R2:W-:Y:S01]  /*19f0*/  @P3 STL.64 [R1+0x108], R150 ;  /* 0x0001089601003387 */ /* 0x0005e20000100a00 */
[----:B-1----:R-:W-:-:S02]  /*1a00*/  IMAD.MOV.U32 R148, RZ, RZ, R147 ;  /* 0x000000ffff947224 */ /* 0x002fc400078e0093 */
[----:B------:R-:W-:Y:S01]  /*1a10*/  IMAD.MOV.U32 R149, RZ, RZ, R146 ;  /* 0x000000ffff957224 */ /* 0x000fe200078e0092 */
[----:B--2---:R-:W-:Y:S01]  /*1a20*/  MOV R150, R145 ;  /* 0x0000009100967202 */ /* 0x004fe20000000f00 */
[----:B------:R-:W-:-:S06]  /*1a30*/  IMAD.MOV.U32 R151, RZ, RZ, R144 ;  /* 0x000000ffff977224 */ /* 0x000fcc00078e0090 */
[----:B------:R1:W2:Y:S01]  /*1a40*/  @P3 LDG.E.128 R148, desc[UR10][R6.64+0x10] ;  /* 0x0000100a06943981 */ /* 0x0002a2000c1e1d00 */
[----:B------:R-:W-:Y:S01]  /*1a50*/  IMAD.MOV.U32 R147, RZ, RZ, R143 ;  /* 0x000000ffff937224 */ /* 0x000fe200078e008f */
[----:B------:R-:W-:Y:S01]  /*1a60*/  MOV R145, R141 ;  /* 0x0000008d00917202 */ /* 0x000fe20000000f00 */
[----:B------:R-:W-:Y:S01]  /*1a70*/  IMAD.MOV.U32 R146, RZ, RZ, R142 ;  /* 0x000000ffff927224 */ /* 0x000fe200078e008e */
[----:B------:R-:W-:Y:S01]  /*1a80*/  MOV R141, R137 ;  /* 0x00000089008d7202 */ /* 0x000fe20000000f00 */
[----:B------:R-:W-:Y:S01]  /*1a90*/  IMAD.MOV.U32 R144, RZ, RZ, R140 ;  /* 0x000000ffff907224 */ /* 0x000fe200078e008c */
[----:B------:R-:W-:Y:S01]  /*1aa0*/  MOV R137, R133 ;  /* 0x0000008500897202 */ /* 0x000fe20000000f00 */
[----:B------:R-:W-:Y:S02]  /*1ab0*/  IMAD.MOV.U32 R143, RZ, RZ, R139 ;  /* 0x000000ffff8f7224 */ /* 0x000fe400078e008b */
[----:B------:R-:W-:Y:S01]  /*1ac0*/  IMAD.MOV.U32 R142, RZ, RZ, R138 ;  /* 0x000000ffff8e7224 */ /* 0x000fe200078e008a */
[----:B-1----:R-:W1:Y:S01]  /*1ad0*/  @P2 LDC.64 R6, c[0x0][0x440] ;  /* 0x00011000ff062b82 */ /* 0x002e620000000a00 */
        /* <DEDUP_REMOVED lines=13> */
[----:B--2---:R2:W-:Y:S04]  /*1bb0*/  @P3 STL.64 [R1+0xf0], R148 ;  /* 0x0000f09401003387 */ /* 0x0045e80000100a00 */
[----:B------:R0:W-:Y:S01]  /*1bc0*/  @P3 STL.64 [R1+0xf8], R150 ;  /* 0x0000f89601003387 */ /* 0x0001e20000100a00 */
[----:B--2---:R-:W-:Y:S02]  /*1bd0*/  IMAD.MOV.U32 R148, RZ, RZ, R147 ;  /* 0x000000ffff947224 */ /* 0x004fe400078e0093 */
[----:B------:R-:W-:Y:S01]  /*1be0*/  IMAD.MOV.U32 R149, RZ, RZ, R146 ;  /* 0x000000ffff957224 */ /* 0x000fe200078e0092 */
[----:B0-----:R-:W-:Y:S01]  /*1bf0*/  MOV R150, R145 ;  /* 0x0000009100967202 */ /* 0x001fe20000000f00 */
[----:B------:R-:W-:-:S06]  /*1c00*/  IMAD.MOV.U32 R151, RZ, RZ, R144 ;  /* 0x000000ffff977224 */ /* 0x000fcc00078e0090 */
[----:B------:R-:W2:Y:S01]  /*1c10*/  @P0 LDG.E.128 R148, desc[UR10][R8.64] ;  /* 0x0000000a08940981 */ /* 0x000ea2000c1e1d00 */
[----:B------:R-:W-:Y:S02]  /*1c20*/  IMAD.MOV.U32 R147, RZ, RZ, R143 ;  /* 0x000000ffff937224 */ /* 0x000fe400078e008f */
[----:B------:R-:W-:Y:S02]  /*1c30*/  IMAD.MOV.U32 R146, RZ, RZ, R142 ;  /* 0x000000ffff927224 */ /* 0x000fe400078e008e */
[----:B------:R-:W-:Y:S02]  /*1c40*/  IMAD.MOV.U32 R142, RZ, RZ, R139 ;  /* 0x000000ffff8e7224 */ /* 0x000fe400078e008b */
[----:B------:R-:W-:Y:S01]  /*1c50*/  IMAD.MOV.U32 R143, RZ, RZ, R136 ;  /* 0x000000ffff8f7224 */ /* 0x000fe200078e0088 */
[----:B------:R-:W-:Y:S01]  /*1c60*/  MOV R136, R133 ;  /* 0x0000008500887202 */ /* 0x000fe20000000f00 */
[----:B------:R-:W-:Y:S01]  /*1c70*/  IMAD.MOV.U32 R139, RZ, RZ, R132 ;  /* 0x000000ffff8b7224 */ /* 0x000fe200078e0084 */
[----:B------:R-:W3:Y:S04]  /*1c80*/  LDL R133, [R1+0x48] ;  /* 0x0000480001857983 */ /* 0x000ee80000100800 */
[----:B------:R-:W4:Y:S01]  /*1c90*/  LDL R132, [R1+0x4c] ;  /* 0x00004c0001847983 */ /* 0x000f220000100800 */
[----:B------:R-:W-:Y:S01]  /*1ca0*/  MOV R145, R141 ;  /* 0x0000008d00917202 */ /* 0x000fe20000000f00 */
[----:B------:R-:W-:Y:S01]  /*1cb0*/  IMAD.MOV.U32 R144, RZ, RZ, R140 ;  /* 0x000000ffff907224 */ /* 0x000fe200078e008c */
[----:B------:R-:W-:Y:S01]  /*1cc0*/  MOV R140, R137 ;  /* 0x00000089008c7202 */ /* 0x000fe20000000f00 */
[----:B------:R-:W-:-:S02]  /*1cd0*/  IMAD.MOV.U32 R141, RZ, RZ, R138 ;  /* 0x000000ffff8d7224 */ /* 0x000fc400078e008a */
[----:B------:R-:W-:Y:S02]  /*1ce0*/  IMAD.MOV.U32 R138, RZ, RZ, R135 ;  /* 0x000000ffff8a7224 */ /* 0x000fe400078e0087 */
[----:B------:R-:W-:Y:S01]  /*1cf0*/  IMAD.MOV.U32 R137, RZ, RZ, R134 ;  /* 0x000000ffff897224 */ /* 0x000fe200078e0086 */
[----:B------:R-:W4:Y:S04]  /*1d00*/  LDL R135, [R1+0x40] ;  /* 0x0000400001877983 */ /* 0x000f280000100800 */
[----:B------:R-:W4:Y:S04]  /*1d10*/  LDL R134, [R1+0x44] ;  /* 0x0000440001867983 */ /* 0x000f280000100800 */
[----:B--2---:R0:W-:Y:S04]  /*1d20*/  @P0 STL.64 [R1+0xe0], R148 ;  /* 0x0000e09401000387 */ /* 0x0041e80000100a00 */
[----:B------:R2:W-:Y:S01]  /*1d30*/  @P0 STL.64 [R1+0xe8], R150 ;  /* 0x0000e89601000387 */ /* 0x0005e20000100a00 */
[----:B0-----:R-:W-:-:S02]  /*1d40*/  IMAD.MOV.U32 R148, RZ, RZ, R147 ;  /* 0x000000ffff947224 */ /* 0x001fc400078e0093 */
[----:B------:R-:W-:Y:S01]  /*1d50*/  IMAD.MOV.U32 R149, RZ, RZ, R146 ;  /* 0x000000ffff957224 */ /* 0x000fe200078e0092 */
[----:B--2---:R-:W-:Y:S01]  /*1d60*/  MOV R150, R145 ;  /* 0x0000009100967202 */ /* 0x004fe20000000f00 */
[----:B------:R-:W-:-:S06]  /*1d70*/  IMAD.MOV.U32 R151, RZ, RZ, R144 ;  /* 0x000000ffff977224 */ /* 0x000fcc00078e0090 */
[----:B------:R0:W2:Y:S01]  /*1d80*/  @P0 LDG.E.128 R148, desc[UR10][R8.64+0x10] ;  /* 0x0000100a08940981 */ /* 0x0000a2000c1e1d00 */
[----:B------:R-:W-:Y:S02]  /*1d90*/  IMAD.MOV.U32 R147, RZ, RZ, R143 ;  /* 0x000000ffff937224 */ /* 0x000fe400078e008f */
[----:B------:R-:W-:Y:S02]  /*1da0*/  IMAD.MOV.U32 R146, RZ, RZ, R142 ;  /* 0x000000ffff927224 */ /* 0x000fe400078e008e */
[----:B------:R-:W-:Y:S02]  /*1db0*/  IMAD.MOV.U32 R143, RZ, RZ, R139 ;  /* 0x000000ffff8f7224 */ /* 0x000fe400078e008b */
[----:B------:R-:W-:Y:S01]  /*1dc0*/  IMAD.MOV.U32 R142, RZ, RZ, R138 ;  /* 0x000000ffff8e7224 */ /* 0x000fe200078e008a */
[----:B---3--:R-:W-:Y:S01]  /*1dd0*/  MOV R138, R133 ;  /* 0x00000085008a7202 */ /* 0x008fe20000000f00 */
[----:B----4-:R-:W-:Y:S01]  /*1de0*/  IMAD.MOV.U32 R139, RZ, RZ, R132 ;  /* 0x000000ffff8b7224 */ /* 0x010fe200078e0084 */
[----:B------:R-:W3:Y:S01]  /*1df0*/  LDL R133, [R1+0x98] ;  /* 0x0000980001857983 */ /* 0x000ee20000100800 */
[----:B------:R-:W-:Y:S01]  /*1e00*/  MOV R145, R141 ;  /* 0x0000008d00917202 */ /* 0x000fe20000000f00 */
[----:B------:R-:W-:Y:S01]  /*1e10*/  IMAD.MOV.U32 R144, RZ, RZ, R140 ;  /* 0x000000ffff907224 */ /* 0x000fe200078e008c */
[----:B0-----:R-:W0:Y:S01]  /*1e20*/  LDC.64 R8, c[0x0][0x3d8] ;  /* 0x0000f600ff087b82 */ /* 0x001e220000000a00 */
[----:B------:R-:W4:Y:S01]  /*1e30*/  LDL R132, [R1+0x9c] ;  /* 0x00009c0001847983 */ /* 0x000f220000100800 */
[----:B------:R-:W-:Y:S01]  /*1e40*/  MOV R141, R137 ;  /* 0x00000089008d7202 */ /* 0x000fe20000000f00 */
[----:B------:R-:W-:-:S02]  /*1e50*/  IMAD.MOV.U32 R140, RZ, RZ, R136 ;  /* 0x000000ffff8c7224 */ /* 0x000fc400078e0088 */
[----:B------:R-:W-:Y:S02]  /*1e60*/  IMAD.MOV.U32 R136, RZ, RZ, R135 ;  /* 0x000000ffff887224 */ /* 0x000fe400078e0087 */
[----:B------:R-:W-:Y:S01]  /*1e70*/  IMAD.MOV.U32 R137, RZ, RZ, R134 ;  /* 0x000000ffff897224 */ /* 0x000fe200078e0086 */
[----:B------:R-:W4:Y:S04]  /*1e80*/  LDL R135, [R1+0x90] ;  /* 0x0000900001877983 */ /* 0x000f280000100800 */
[----:B------:R-:W4:Y:S01]  /*1e90*/  LDL R134, [R1+0x94] ;  /* 0x0000940001867983 */ /* 0x000f220000100800 */
[----:B------:R-:W-:-:S03]  /*1ea0*/  @P0 IMAD.WIDE.U32 R10, R0, 0x20, R10 ;  /* 0x00000020000a0825 */ /* 0x000fc600078e000a */
[----:B--2---:R2:W-:Y:S04]  /*1eb0*/  @P0 STL.64 [R1+0xd0], R148 ;  /* 0x0000d09401000387 */ /* 0x0045e80000100a00 */
[----:B------:R1:W-:Y:S01]  /*1ec0*/  @P0 STL.64 [R1+0xd8], R150 ;  /* 0x0000d89601000387 */ /* 0x0003e20000100a00 */
[----:B--2---:R-:W-:Y:S02]  /*1ed0*/  IMAD.MOV.U32 R148, RZ, RZ, R147 ;  /* 0x000000ffff947224 */ /* 0x004fe400078e0093 */
[----:B------:R-:W-:Y:S01]  /*1ee0*/  IMAD.MOV.U32 R149, RZ, RZ, R146 ;  /* 0x000000ffff957224 */ /* 0x000fe200078e0092 */
[----:B-1----:R-:W-:Y:S01]  /*1ef0*/  MOV R150, R145 ;  /* 0x0000009100967202 */ /* 0x002fe20000000f00 */
[----:B------:R-:W-:-:S06]  /*1f00*/  IMAD.MOV.U32 R151, RZ, RZ, R144 ;  /* 0x000000ffff977224 */ /* 0x000fcc00078e0090 */
[----:B------:R-:W2:Y:S01]  /*1f10*/  @P0 LDG.E.128 R148, desc[UR10][R10.64] ;  /* 0x0000000a0a940981 */ /* 0x000ea2000c1e1d00 */
[----:B------:R-:W-:Y:S01]  /*1f20*/  MOV R145, R141 ;  /* 0x0000008d00917202 */ /* 0x000fe20000000f00 */
[----:B------:R-:W-:Y:S01]  /*1f30*/  IMAD.MOV.U32 R144, RZ, RZ, R140 ;  /* 0x000000ffff907224 */ /* 0x000fe200078e008c */
[----:B---3--:R-:W-:Y:S01]  /*1f40*/  MOV R141, R133 ;  /* 0x00000085008d7202 */ /* 0x008fe20000000f00 */
[----:B----4-:R-:W-:Y:S01]  /*1f50*/  IMAD.MOV.U32 R140, RZ, RZ, R132 ;  /* 0x000000ffff8c7224 */ /* 0x010fe200078e0084 */
[----:B------:R-:W3:Y:S04]  /*1f60*/  LDL R133, [R1+0xa8] ;  /* 0x0000a80001857983 */ /* 0x000ee80000100800 */
[----:B------:R-:W4:Y:S01]  /*1f70*/  LDL R132, [R1+0xac] ;  /* 0x0000ac0001847983 */ /* 0x000f220000100800 */
[----:B------:R-:W-:-:S02]  /*1f80*/  IMAD.MOV.U32 R147, RZ, RZ, R143 ;  /* 0x000000ffff937224 */ /* 0x000fc400078e008f */
[----:B------:R-:W-:Y:S02]  /*1f90*/  IMAD.MOV.U32 R146, RZ, RZ, R142 ;  /* 0x000000ffff927224 */ /* 0x000fe400078e008e */
[----:B------:R-:W-:Y:S02]  /*1fa0*/  IMAD.MOV.U32 R143, RZ, RZ, R135 ;  /* 0x000000ffff8f7224 */ /* 0x000fe400078e0087 */
[----:B------:R-:W-:Y:S01]  /*1fb0*/  IMAD.MOV.U32 R142, RZ, RZ, R134 ;  /* 0x000000ffff8e7224 */ /* 0x000fe200078e0086 */
[----:B------:R-:W4:Y:S04]  /*1fc0*/  LDL R135, [R1+0xa0] ;  /* 0x0000a00001877983 */ /* 0x000f280000100800 */
[----:B------:R-:W4:Y:S04]  /*1fd0*/  LDL R134, [R1+0xa4] ;  /* 0x0000a40001867983 */ /* 0x000f280000100800 */
[----:B--2---:R1:W-:Y:S04]  /*1fe0*/  @P0 STL.64 [R1+0xc0], R148 ;  /* 0x0000c09401000387 */ /* 0x0043e80000100a00 */
[----:B------:R2:W-:Y:S01]  /*1ff0*/  @P0 STL.64 [R1+0xc8], R150 ;  /* 0x0000c89601000387 */ /* 0x0005e20000100a00 */
[----:B-1----:R-:W-:Y:S01]  /*2000*/  IMAD.MOV.U32 R148, RZ, RZ, R147 ;  /* 0x000000ffff947224 */ /* 0x002fe200078e0093 */
[----:B------:R-:W-:Y:S01]  /*2010*/  MOV R149, R146 ;  /* 0x0000009200957202 */ /* 0x000fe20000000f00 */
[----:B--2---:R-:W-:-:S02]  /*2020*/  IMAD.MOV.U32 R150, RZ, RZ, R145 ;  /* 0x000000ffff967224 */ /* 0x004fc400078e0091 */
[----:B------:R-:W-:-:S06]  /*2030*/  IMAD.MOV.U32 R151, RZ, RZ, R144 ;  /* 0x000000ffff977224 */ /* 0x000fcc00078e0090 */
[----:B------:R1:W2:Y:S01]  /*2040*/  @P0 LDG.E.128 R148, desc[UR10][R10.64+0x10] ;  /* 0x0000100a0a940981 */ /* 0x0002a2000c1e1d00 */
[----:B------:R-:W-:Y:S02]  /*2050*/  IMAD.MOV.U32 R145, RZ, RZ, R141 ;  /* 0x000000ffff917224 */ /* 0x000fe400078e008d */
[----:B------:R-:W-:Y:S02]  /*2060*/  IMAD.MOV.U32 R144, RZ, RZ, R140 ;  /* 0x000000ffff907224 */ /* 0x000fe400078e008c */
[----:B---3--:R-:W-:Y:S02]  /*2070*/  IMAD.MOV.U32 R141, RZ, RZ, R133 ;  /* 0x000000ffff8d7224 */ /* 0x008fe400078e0085 */
[----:B----4-:R-:W-:Y:S02]  /*2080*/  IMAD.MOV.U32 R140, RZ, RZ, R132 ;  /* 0x000000ffff8c7224 */ /* 0x010fe400078e0084 */
[----:B------:R-:W-:Y:S01]  /*2090*/  IMAD.MOV.U32 R133, RZ, RZ, R129 ;  /* 0x000000ffff857224 */ /* 0x000fe200078e0081 */
[----:B------:R-:W-:Y:S01]  /*20a0*/  MOV R146, R142 ;  /* 0x0000008e00927202 */ /* 0x000fe20000000f00 */
[----:B------:R-:W-:Y:S01]  /*20b0*/  IMAD.MOV.U32 R132, RZ, RZ, R128 ;  /* 0x000000ffff847224 */ /* 0x000fe200078e0080 */
[----:B------:R-:W3:Y:S01]  /*20c0*/  LDL R129, [R1+0x78] ;  /* 0x0000780001817983 */ /* 0x000ee20000100800 */
[----:B------:R-:W-:Y:S01]  /*20d0*/  IMAD.MOV.U32 R147, RZ, RZ, R143 ;  /* 0x000000ffff937224 */ /* 0x000fe200078e008f */
[----:B------:R-:W-:Y:S01]  /*20e0*/  LOP3.LUT R18, R18, 0xfffffdff, RZ, 0xc0, !PT ;  /* 0xfffffdff12127812 */ /* 0x000fe200078ec0ff */
[----:B------:R-:W-:Y:S01]  /*20f0*/  @P0 IMAD.WIDE.U32 R16, R0, 0x20, R16 ;  /* 0x0000002000100825 */ /* 0x000fe200078e0010 */
[----:B------:R-:W4:Y:S01]  /*2100*/  LDL R128, [R1+0x7c] ;  /* 0x00007c0001807983 */ /* 0x000f220000100800 */
[----:B------:R-:W-:Y:S01]  /*2110*/  MOV R142, R134 ;  /* 0x00000086008e7202 */ /* 0x000fe20000000f00 */
[----:B-1----:R-:W1:Y:S01]  /*2120*/  LDC.64 R10, c[0x0][0x3d0] ;  /* 0x0000f400ff0a7b82 */ /* 0x002e620000000a00 */
[----:B------:R-:W-:Y:S01]  /*2130*/  IMAD.MOV.U32 R143, RZ, RZ, R135 ;  /* 0x000000ffff8f7224 */ /* 0x000fe200078e0087 */
[----:B------:R-:W-:Y:S01]  /*2140*/  MOV R134, R130 ;  /* 0x0000008200867202 */ /* 0x000fe20000000f00 */
[----:B------:R-:W-:Y:S01]  /*2150*/  IMAD.MOV.U32 R135, RZ, RZ, R131 ;  /* 0x000000ffff877224 */ /* 0x000fe200078e0083 */
[----:B------:R-:W-:Y:S01]  /*2160*/  MOV R130, R12 ;  /* 0x0000000c00827202 */ /* 0x000fe20000000f00 */
[----:B------:R-:W-:Y:S01]  /*2170*/  IMAD.MOV.U32 R131, RZ, RZ, R15 ;  /* 0x000000ffff837224 */ /* 0x000fe200078e000f */
[----:B------:R-:W4:Y:S01]  /*2180*/  LDL R12, [R1+0x54] ;  /* 0x00005400010c7983 */ /* 0x000f220000100800 */
[----:B------:R-:W-:-:S03]  /*2190*/  IMAD.MOV.U32 R156, RZ, RZ, R147 ;  /* 0x000000ffff9c7224 */ /* 0x000fc600078e0093 */
[----:B------:R-:W4:Y:S01]  /*21a0*/  LDL R15, [R1+0x50] ;  /* 0x00005000010f7983 */ /* 0x000f220000100800 */
[----:B------:R-:W-:Y:S01]  /*21b0*/  IMAD.MOV.U32 R157, RZ, RZ, R146 ;  /* 0x000000ffff9d7224 */ /* 0x000fe200078e0092 */
[----:B------:R-:W-:Y:S01]  /*21c0*/  MOV R159, R144 ;  /* 0x00000090009f7202 */ /* 0x000fe20000000f00 */
[----:B------:R-:W-:Y:S01]  /*21d0*/  IMAD.MOV.U32 R158, RZ, RZ, R145 ;  /* 0x000000ffff9e7224 */ /* 0x000fe200078e0091 */
[----:B------:R-:W-:Y:S01]  /*21e0*/  MOV R155, R132 ;  /* 0x00000084009b7202 */ /* 0x000fe20000000f00 */
[----:B------:R-:W-:Y:S02]  /*21f0*/  IMAD.MOV.U32 R160, RZ, RZ, R143 ;  /* 0x000000ffffa07224 */ /* 0x000fe400078e008f */
[----:B------:R-:W-:Y:S01]  /*2200*/  IMAD.MOV.U32 R154, RZ, RZ, R133 ;  /* 0x000000ffff9a7224 */ /* 0x000fe200078e0085 */
[----:B------:R-:W-:Y:S01]  /*2210*/  MOV R163, R140 ;  /* 0x0000008c00a37202 */ /* 0x000fe20000000f00 */
[----:B------:R-:W-:Y:S02]  /*2220*/  IMAD.MOV.U32 R161, RZ, RZ, R142 ;  /* 0x000000ffffa17224 */ /* 0x000fe400078e008e */
[----:B------:R-:W-:Y:S01]  /*2230*/  IMAD.MOV.U32 R162, RZ, RZ, R141 ;  /* 0x000000ffffa27224 */ /* 0x000fe200078e008d */
[----:B------:R-:W-:Y:S01]  /*2240*/  @P3 LOP3.LUT R18, R18, 0x200, RZ, 0xfc, !PT ;  /* 0x0000020012123812 */ /* 0x000fe200078efcff */
[----:B------:R-:W-:Y:S01]  /*2250*/  IMAD.MOV.U32 R152, RZ, RZ, R135 ;  /* 0x000000ffff987224 */ /* 0x000fe200078e0087 */
[----:B------:R-:W5:Y:S01]  /*2260*/  @P0 LD.E.128 R104, desc[UR10][R16.64] ;  /* 0x0000000a10680980 */ /* 0x000f62000c101d00 */
[----:B------:R-:W-:-:S02]  /*2270*/  IMAD.MOV.U32 R153, RZ, RZ, R134 ;  /* 0x000000ffff997224 */ /* 0x000fc400078e0086 */
[----:B------:R-:W-:Y:S01]  /*2280*/  @P0 VIADD R0, R0, 0x80 ;  /* 0x0000008000000836 */ /* 0x000fe20000000000 */
[----:B------:R0:W5:Y:S04]  /*2290*/  @P0 LD.E.128 R100, desc[UR10][R16.64+0x10] ;  /* 0x0000100a10640980 */ /* 0x000168000c101d00 */
[----:B--2---:R2:W-:Y:S01]  /*22a0*/  @P0 STL.64 [R1+0xb0], R148 ;  /* 0x0000b09401000387 */ /* 0x0045e20000100a00 */
[----:B------:R-:W-:Y:S01]  /*22b0*/  @P1 IMAD.WIDE.U32 R20, R0, 0x20, R20 ;  /* 0x0000002000141825 */ /* 0x000fe200078e0014 */
[----:B------:R-:W-:Y:S01]  /*22c0*/  ISETP.GE.U32.AND P3, PT, R192, 0x280, PT ;  /* 0x00000280c000780c */ /* 0x000fe20003f66070 */
[----:B0-----:R-:W0:Y:S01]  /*22d0*/  LDC.64 R16, c[0x0][0x3d8] ;  /* 0x0000f600ff107b82 */ /* 0x001e220000000a00 */
[----:B------:R3:W-:Y:S04]  /*22e0*/  @P0 STL.64 [R1+0xb8], R150 ;  /* 0x0000b89601000387 */ /* 0x0007e80000100a00 */
[----:B------:R-:W4:Y:S04]  /*22f0*/  LDL R144, [R1+0x60] ;  /* 0x0000600001907983 */ /* 0x000f280000100800 */
[----:B------:R-:W4:Y:S01]  /*2300*/  LDL R145, [R1+0x64] ;  /* 0x0000640001917983 */ /* 0x000f220000100800 */
[----:B--2---:R-:W-:-:S02]  /*2310*/  IMAD.MOV.U32 R148, RZ, RZ, R131 ;  /* 0x000000ffff947224 */ /* 0x004fc400078e0083 */
[----:B------:R-:W-:Y:S01]  /*2320*/  IMAD.MOV.U32 R149, RZ, RZ, R130 ;  /* 0x000000ffff957224 */ /* 0x000fe200078e0082 */
[----:B------:R-:W2:Y:S01]  /*2330*/  LDL R146, [R1+0x68] ;  /* 0x0000680001927983 */ /* 0x000ea20000100800 */
[----:B------:R-:W-:Y:S01]  /*2340*/  @P1 IMAD.WIDE.U32 R22, R0, 0x20, R22 ;  /* 0x0000002000161825 */ /* 0x000fe200078e0016 */
[----:B------:R-:W1:Y:S02]  /*2350*/  @P3 LDC.64 R28, c[0x0][0x440] ;  /* 0x00011000ff1c3b82 */ /* 0x000e640000000a00 */
[----:B------:R-:W2:Y:S04]  /*2360*/  LDL R147, [R1+0x6c] ;  /* 0x00006c0001937983 */ /* 0x000ea80000100800 */
[----:B------:R-:W2:Y:S04]  /*2370*/  LDL R142, [R1+0x58] ;  /* 0x00005800018e7983 */ /* 0x000ea80000100800 */
[----:B------:R-:W2:Y:S01]  /*2380*/  LDL R143, [R1+0x5c] ;  /* 0x00005c00018f7983 */ /* 0x000ea20000100800 */
[----:B---3--:R-:W-:Y:S01]  /*2390*/  IMAD.MOV.U32 R150, RZ, RZ, R129 ;  /* 0x000000ffff967224 */ /* 0x008fe200078e0081 */
[----:B----4-:R-:W-:-:S02]  /*23a0*/  MOV R151, R128 ;  /* 0x0000008000977202 */ /* 0x010fc40000000f00 */
[----:B------:R-:W3:Y:S04]  /*23b0*/  LDL R132, [R1+0x30] ;  /* 0x0000300001847983 */ /* 0x000ee80000100800 */
[----:B------:R-:W3:Y:S04]  /*23c0*/  LDL R133, [R1+0x34] ;  /* 0x0000340001857983 */ /* 0x000ee80000100800 */
[----:B------:R-:W3:Y:S04]  /*23d0*/  LDL R134, [R1+0x38] ;  /* 0x0000380001867983 */ /* 0x000ee80000100800 */
[----:B------:R-:W3:Y:S04]  /*23e0*/  LDL R135, [R1+0x3c] ;  /* 0x00003c0001877983 */ /* 0x000ee80000100800 */
[----:B------:R-:W4:Y:S04]  /*23f0*/  LDL R128, [R1+0x20] ;  /* 0x0000200001807983 */ /* 0x000f280000100800 */
[----:B------:R-:W4:Y:S04]  /*2400*/  LDL R129, [R1+0x24] ;  /* 0x0000240001817983 */ /* 0x000f280000100800 */
[----:B------:R-:W4:Y:S04]  /*2410*/  LDL R130, [R1+0x28] ;  /* 0x0000280001827983 */ /* 0x000f280000100800 */
[----:B------:R-:W4:Y:S01]  /*2420*/  LDL R131, [R1+0x2c] ;  /* 0x00002c0001837983 */ /* 0x000f220000100800 */
[----:B------:R-:W-:-:S03]  /*2430*/  @P1 IMAD.WIDE.U32 R24, R0, 0x20, R24 ;  /* 0x0000002000181825 */ /* 0x000fc600078e0018 */
[----:B------:R-:W3:Y:S01]  /*2440*/  @P1 LDG.E.128 R160, desc[UR10][R20.64] ;  /* 0x0000000a14a01981 */ /* 0x000ee2000c1e1d00 */
[----:B------:R-:W-:Y:S01]  /*2450*/  @P1 VIADD R0, R0, 0x80 ;  /* 0x0000008000001836 */ /* 0x000fe20000000000 */
[----:B------:R-:W-:Y:S02]  /*2460*/  ISETP.GE.U32.AND P0, PT, R192, 0x300, PT ;  /* 0x00000300c000780c */ /* 0x000fe40003f06070 */
[----:B------:R-:W4:Y:S01]  /*2470*/  @P1 LDG.E.128 R156, desc[UR10][R20.64+0x10] ;  /* 0x0000100a149c1981 */ /* 0x000f22000c1e1d00 */
[----:B------:R-:W-:-:S03]  /*2480*/  @P2 IMAD.WIDE.U32 R4, R0, 0x20, R4 ;  /* 0x0000002000042825 */ /* 0x000fc600078e0004 */
[----:B------:R-:W4:Y:S01]  /*2490*/  @P1 LDG.E.128 R152, desc[UR10][R22.64] ;  /* 0x0000000a16981981 */ /* 0x000f22000c1e1d00 */
[----:B------:R-:W-:Y:S02]  /*24a0*/  IMAD.MOV.U32 R140, RZ, RZ, R15 ;  /* 0x000000ffff8c7224 */ /* 0x000fe400078e000f */
[----:B------:R-:W-:Y:S01]  /*24b0*/  IMAD.MOV.U32 R141, RZ, RZ, R12 ;  /* 0x000000ffff8d7224 */ /* 0x000fe200078e000c */
[----:B------:R-:W4:Y:S01]  /*24c0*/  @P1 LDG.E.128 R148, desc[UR10][R22.64+0x10] ;  /* 0x0000100a16941981 */ /* 0x000f22000c1e1d00 */
[C---:B------:R-:W-:Y:S02]  /*24d0*/  @P2 IMAD.WIDE.U32 R26, R0.reuse, 0x20, R26 ;  /* 0x00000020001a2825 */ /* 0x040fe400078e001a */
[----:B------:R-:W4:Y:S01]  /*24e0*/  @P0 LDC.64 R30, c[0x0][0x440] ;  /* 0x00011000ff1e0b82 */ /* 0x000f220000000a00 */
[----:B------:R-:W5:Y:S01]  /*24f0*/  @P1 LD.E.128 R96, desc[UR10][R24.64] ;  /* 0x0000000a18601980 */ /* 0x000f62000c101d00 */
[C---:B------:R-:W-:Y:S01]  /*2500*/  @P2 IMAD.WIDE.U32 R6, R0.reuse, 0x20, R6 ;  /* 0x0000002000062825 */ /* 0x040fe200078e0006 */
[----:B------:R-:W-:-:S02]  /*2510*/  @P2 IADD3 R0, PT, PT, R0, 0x80, RZ ;  /* 0x0000008000002810 */ /* 0x000fc40007ffe0ff */
[----:B------:R-:W4:Y:S03]  /*2520*/  @P2 LDG.E.128 R136, desc[UR10][R26.64] ;  /* 0x0000000a1a882981 */ /* 0x000f26000c1e1d00 */
[C---:B------:R-:W-:Y:S01]  /*2530*/  @P3 IMAD.WIDE.U32 R2, R0.reuse, 0x20, R2 ;  /* 0x0000002000023825 */ /* 0x040fe200078e0002 */
[----:B------:R-:W5:Y:S03]  /*2540*/  @P2 LD.E.128 R88, desc[UR10][R6.64] ;  /* 0x0000000a06582980 */ /* 0x000f66000c101d00 */
[C---:B------:R-:W-:Y:S01]  /*2550*/  @P3 IMAD.WIDE.U32 R8, R0.reuse, 0x20, R8 ;  /* 0x0000002000083825 */ /* 0x040fe200078e0008 */
[----:B------:R-:W4:Y:S04]  /*2560*/  @P3 LDG.E.128 R124, desc[UR10][R2.64+0x10] ;  /* 0x0000100a027c3981 */ /* 0x000f28000c1e1d00 */
[----:B------:R-:W4:Y:S01]  /*2570*/  @P3 LDG.E.128 R120, desc[UR10][R8.64] ;  /* 0x0000000a08783981 */ /* 0x000f22000c1e1d00 */
[----:B-1----:R-:W-:-:S03]  /*2580*/  @P3 IMAD.WIDE.U32 R28, R0, 0x20, R28 ;  /* 0x00000020001c3825 */ /* 0x002fc600078e001c */
[----:B------:R-:W5:Y:S01]  /*2590*/  @P2 LD.E.128 R84, desc[UR10][R6.64+0x10] ;  /* 0x0000100a06542980 */ /* 0x000f62000c101d00 */
[----:B------:R-:W-:-:S03]  /*25a0*/  @P3 VIADD R0, R0, 0x80 ;  /* 0x0000008000003836 */ /* 0x000fc60000000000 */
[----:B------:R-:W5:Y:S01]  /*25b0*/  @P3 LDG.E.128 R244, desc[UR10][R8.64+0x10] ;  /* 0x0000100a08f43981 */ /* 0x000f62000c1e1d00 */
[----:B------:R-:W-:-:S03]  /*25c0*/  @P0 IMAD.WIDE.U32 R10, R0, 0x20, R10 ;  /* 0x00000020000a0825 */ /* 0x000fc600078e000a */
[----:B------:R-:W5:Y:S01]  /*25d0*/  @P1 LD.E.128 R92, desc[UR10][R24.64+0x10] ;  /* 0x0000100a185c1980 */ /* 0x000f62000c101d00 */
[----:B0-----:R-:W-:-:S03]  /*25e0*/  @P0 IMAD.WIDE.U32 R16, R0, 0x20, R16 ;  /* 0x0000002000100825 */ /* 0x001fc600078e0010 */
[----:B------:R-:W5:Y:S04]  /*25f0*/  @P0 LDG.E.128 R240, desc[UR10][R10.64] ;  /* 0x0000000a0af00981 */ /* 0x000f68000c1e1d00 */
[----:B------:R-:W5:Y:S04]  /*2600*/  @P0 LDG.E.128 R236, desc[UR10][R10.64+0x10] ;  /* 0x0000100a0aec0981 */ /* 0x000f68000c1e1d00 */
[----:B------:R-:W5:Y:S04]  /*2610*/  @P0 LDG.E.128 R228, desc[UR10][R16.64] ;  /* 0x0000000a10e40981 */ /* 0x000f68000c1e1d00 */
[----:B------:R-:W5:Y:S04]  /*2620*/  @P0 LDG.E.128 R224, desc[UR10][R16.64+0x10] ;  /* 0x0000100a10e00981 */ /* 0x000f68000c1e1d00 */
[----:B--2---:R-:W2:Y:S04]  /*2630*/  @P2 LDG.E.128 R144, desc[UR10][R4.64] ;  /* 0x0000000a04902981 */ /* 0x004ea8000c1e1d00 */
[----:B------:R0:W2:Y:S04]  /*2640*/  @P2 LDG.E.128 R140, desc[UR10][R4.64+0x10] ;  /* 0x0000100a048c2981 */ /* 0x0000a8000c1e1d00 */
[----:B---3--:R1:W-:Y:S04]  /*2650*/  @P1 STL.64 [R1+0xa0], R160 ;  /* 0x0000a0a001001387 */ /* 0x0083e80000100a00 */
[----:B------:R3:W2:Y:S04]  /*2660*/  @P2 LDG.E.128 R132, desc[UR10][R26.64+0x10] ;  /* 0x0000100a1a842981 */ /* 0x0006a8000c1e1d00 */
[----:B----4-:R-:W4:Y:S01]  /*2670*/  @P3 LDG.E.128 R128, desc[UR10][R2.64] ;  /* 0x0000000a02803981 */ /* 0x010f22000c1e1d00 */
[----:B0-----:R-:W-:Y:S01]  /*2680*/  @P0 IMAD.WIDE.U32 R4, R0, 0x20, R30 ;  /* 0x0000002000040825 */ /* 0x001fe200078e001e */
[----:B------:R-:W-:-:S02]  /*2690*/  CS2R R22, SRZ ;  /* 0x0000000000167805 */ /* 0x000fc4000001ff00 */
[----:B------:R-:W-:Y:S01]  /*26a0*/  CS2R R20, SRZ ;  /* 0x0000000000147805 */ /* 0x000fe2000001ff00 */
[----:B------:R-:W5:Y:S04]  /*26b0*/  @P3 LD.E.128 R80, desc[UR10][R28.64] ;  /* 0x0000000a1c503980 */ /* 0x000f68000c101d00 */
[----:B------:R-:W5:Y:S04]  /*26c0*/  @P0 LD.E.128 R72, desc[UR10][R4.64] ;  /* 0x0000000a04480980 */ /* 0x000f68000c101d00 */
[----:B------:R-:W5:Y:S04]  /*26d0*/  @P0 LD.E.128 R68, desc[UR10][R4.64+0x10] ;  /* 0x0000100a04440980 */ /* 0x000f68000c101d00 */
        /* <DEDUP_REMOVED lines=8> */
[----:B---3--:R-:W-:Y:S02]  /*2760*/  CS2R R26, SRZ ;  /* 0x00000000001a7805 */ /* 0x008fe4000001ff00 */
[----:B------:R-:W-:Y:S01]  /*2770*/  CS2R R24, SRZ ;  /* 0x0000000000187805 */ /* 0x000fe2000001ff00 */
[----:B------:R0:W5:Y:S01]  /*2780*/  @P3 LD.E.128 R76, desc[UR10][R28.64+0x10] ;  /* 0x0000100a1c4c3980 */ /* 0x000162000c101d00 */
        /* <DEDUP_REMOVED lines=25> */
[----:B------:R1:W-:Y:S04]  /*2920*/  @P2 STL.64 [R1+0x40], R136 ;  /* 0x0000408801002387 */ /* 0x0003e80000100a00 */
        /* <DEDUP_REMOVED lines=9> */
[----:B------:R-:W-:Y:S05]  /*29c0*/  @!P1 BRA `(.L_x_12456) ;  /* 0x0000003400989947 */ /* 0x000fea0003800000 */
[----:B------:R-:W0:Y:S08]  /*29d0*/  LDC.64 R6, c[0x0][0x440] ;  /* 0x00011000ff067b82 */ /* 0x000e300000000a00 */
[----:B------:R-:W2:Y:S08]  /*29e0*/  LDC.64 R2, c[0x0][0x3d0] ;  /* 0x0000f400ff027b82 */ /* 0x000eb00000000a00 */
[----:B------:R-:W3:Y:S01]  /*29f0*/  LDC.64 R4, c[0x0][0x3d8] ;  /* 0x0000f600ff047b82 */ /* 0x000ee20000000a00 */
[----:B0-----:R-:W-:-:S05]  /*2a00*/  IMAD.WIDE.U32 R6, R0, 0x20, R6 ;  /* 0x0000002000067825 */ /* 0x001fca00078e0006 */
[----:B------:R0:W5:Y:S01]  /*2a10*/  LD.E.128 R116, desc[UR10][R6.64] ;  /* 0x0000000a06747980 */ /* 0x000162000c101d00 */
[----:B--2---:R-:W-:-:S03]  /*2a20*/  IMAD.WIDE.U32 R2, R0, 0x20, R2 ;  /* 0x0000002000027825 */ /* 0x004fc600078e0002 */
[----:B------:R0:W5:Y:S04]  /*2a30*/  LD.E.128 R196, desc[UR10][R6.64+0x10] ;  /* 0x0000100a06c47980 */ /* 0x000168000c101d00 */
[----:B------:R0:W5:Y:S01]  /*2a40*/  LDG.E.128 R220, desc[UR10][R2.64] ;  /* 0x0000000a02dc7981 */ /* 0x000162000c1e1d00 */
[----:B---3--:R-:W-:-:S03]  /*2a50*/  IMAD.WIDE.U32 R4, R0, 0x20, R4 ;  /* 0x0000002000047825 */ /* 0x008fc600078e0004 */
        /* <DEDUP_REMOVED lines=31> */
[----:B0-----:R-:W-:Y:S06]  /*2c50*/  BRA `(.L_x_12456) ;  /* 0x0000003000f47947 */ /* 0x001fec0003800000 */
.L_x_12454:
        /* <DEDUP_REMOVED lines=61> */
[----:B------:R3:W5:Y:S01]  /*3030*/  @P2 LD.E.128 R60, desc[UR10][R2.64+0x10] ;  /* 0x0000100a023c2980 */ /* 0x000762000c101d00 */
[----:B--2---:R-:W-:-:S02]  /*3040*/  IMAD.MOV.U32 R151, RZ, RZ, R144 ;  /* 0x000000ffff977224 */ /* 0x004fc400078e0090 */
[----:B------:R-:W-:Y:S01]  /*3050*/  IMAD.MOV.U32 R150, RZ, RZ, R145 ;  /* 0x000000ffff967224 */ /* 0x000fe200078e0091 */
[----:B------:R-:W-:Y:S01]  /*3060*/  LOP3.LUT R18, R18, 0xfffffdff, RZ, 0xc0, !PT ;  /* 0xfffffdff12127812 */ /* 0x000fe200078ec0ff */
[----:B------:R-:W-:Y:S01]  /*3070*/  IMAD.MOV.U32 R144, RZ, RZ, R140 ;  /* 0x000000ffff907224 */ /* 0x000fe200078e008c */
[----:B------:R-:W5:Y:S01]  /*3080*/  @P2 LD.E.128 R112, desc[UR10][R8.64] ;  /* 0x0000000a08702980 */ /* 0x000f62000c101d00 */
[----:B------:R-:W-:Y:S02]  /*3090*/  IMAD.MOV.U32 R147, RZ, RZ, R143 ;  /* 0x000000ffff937224 */ /* 0x000fe400078e008f */
        /* <DEDUP_REMOVED lines=13> */
[----:B------:R-:W-:Y:S01]  /*3170*/  MOV R126, R122 ;  /* 0x0000007a007e7202 */ /* 0x000fe20000000f00 */
[----:B------:R-:W-:Y:S01]  /*3180*/  IMAD.MOV.U32 R140, RZ, RZ, R132 ;  /* 0x000000ffff8c7224 */ /* 0x000fe200078e0084 */
[----:B--2---:R-:W2:Y:S01]  /*3190*/  @P1 LDC.64 R4, c[0x0][0x440] ;  /* 0x00011000ff041b82 */ /* 0x004ea20000000a00 */
        /* <DEDUP_REMOVED lines=8> */
[----:B------:R-:W2:Y:S01]  /*3220*/  LDL R121, [R1+0x84] ;  /* 0x0000840001797983 */ /* 0x000ea20000100800 */
[----:B------:R-:W-:-:S03]  /*3230*/  IMAD.MOV.U32 R123, RZ, RZ, R15 ;  /* 0x000000ffff7b7224 */ /* 0x000fc600078e000f */
[----:B------:R-:W2:Y:S04]  /*3240*/  LDL R15, [R1+0x88] ;  /* 0x00008800010f7983 */ /* 0x000ea80000100800 */
[----:B------:R-:W2:Y:S01]  /*3250*/  LDL R120, [R1+0x80] ;  /* 0x0000800001787983 */ /* 0x000ea20000100800 */
[----:B------:R-:W-:Y:S01]  /*3260*/  IMAD.MOV.U32 R147, RZ, RZ, R133 ;  /* 0x000000ffff937224 */ /* 0x000fe200078e0085 */
[----:B------:R-:W-:Y:S01]  /*3270*/  MOV R144, R126 ;  /* 0x0000007e00907202 */ /* 0x000fe20000000f00 */
[----:B------:R-:W-:Y:S02]  /*3280*/  IMAD.MOV.U32 R146, RZ, RZ, R132 ;  /* 0x000000ffff927224 */ /* 0x000fe400078e0084 */
[----:B------:R-:W-:Y:S01]  /*3290*/  IMAD.MOV.U32 R145, RZ, RZ, R127 ;  /* 0x000000ffff917224 */ /* 0x000fe200078e007f */
[----:B----4-:R4:W-:Y:S04]  /*32a0*/  @P2 STL.64 [R1+0x110], R148 ;  /* 0x0001109401002387 */ /* 0x0109e80000100a00 */
[----:B------:R1:W-:Y:S04]  /*32b0*/  @P2 STL.64 [R1+0x118], R150 ;  /* 0x0001189601002387 */ /* 0x0003e80000100a00 */
[----:B------:R-:W2:Y:S01]  /*32c0*/  LDL R132, [R1+0x74] ;  /* 0x0000740001847983 */ /* 0x000ea20000100800 */
[----:B----4-:R-:W-:Y:S01]  /*32d0*/  MOV R148, R140 ;  /* 0x0000008c00947202 */ /* 0x010fe20000000f00 */
[----:B------:R-:W-:-:S02]  /*32e0*/  IMAD.MOV.U32 R149, RZ, RZ, R141 ;  /* 0x000000ffff957224 */ /* 0x000fc400078e008d */
[----:B------:R-:W4:Y:S01]  /*32f0*/  LDL R127, [R1+0x78] ;  /* 0x00007800017f7983 */ /* 0x000f220000100800 */
[----:B-1----:R-:W-:Y:S02]  /*3300*/  IMAD.MOV.U32 R150, RZ, RZ, R142 ;  /* 0x000000ffff967224 */ /* 0x002fe400078e008e */
[----:B------:R-:W-:Y:S01]  /*3310*/  IMAD.MOV.U32 R151, RZ, RZ, R143 ;  /* 0x000000ffff977224 */ /* 0x000fe200078e008f */
[----:B------:R-:W4:Y:S04]  /*3320*/  LDL R126, [R1+0x7c] ;  /* 0x00007c00017e7983 */ /* 0x000f280000100800 */
[----:B------:R-:W4:Y:S04]  /*3330*/  LDL R133, [R1+0x70] ;  /* 0x0000700001857983 */ /* 0x000f280000100800 */
[----:B---3--:R1:W-:Y:S04]  /*3340*/  @P2 STL.64 [R1+0x100], R152 ;  /* 0x0001009801002387 */ /* 0x0083e80000100a00 */
[----:B------:R3:W-:Y:S01]  /*3350*/  @P2 STL.64 [R1+0x108], R154 ;  /* 0x0001089a01002387 */ /* 0x0007e20000100a00 */
[----:B-1----:R-:W-:Y:S01]  /*3360*/  IMAD.MOV.U32 R152, RZ, RZ, R151 ;  /* 0x000000ffff987224 */ /* 0x002fe200078e0097 */
[----:B------:R-:W-:Y:S01]  /*3370*/  MOV R153, R150 ;  /* 0x0000009600997202 */ /* 0x000fe20000000f00 */
[----:B---3--:R-:W-:-:S02]  /*3380*/  IMAD.MOV.U32 R154, RZ, RZ, R149 ;  /* 0x000000ffff9a7224 */ /* 0x008fc400078e0095 */
[----:B------:R-:W-:-:S06]  /*3390*/  IMAD.MOV.U32 R155, RZ, RZ, R148 ;  /* 0x000000ffff9b7224 */ /* 0x000fcc00078e0094 */
[----:B------:R1:W3:Y:S01]  /*33a0*/  @P2 LDG.E.128 R152, desc[UR10][R6.64+0x10] ;  /* 0x0000100a06982981 */ /* 0x0002e2000c1e1d00 */
[----:B------:R-:W-:Y:S01]  /*33b0*/  IMAD.MOV.U32 R142, RZ, RZ, R124 ;  /* 0x000000ffff8e7224 */ /* 0x000fe200078e007c */
[----:B------:R-:W-:Y:S01]  /*33c0*/  MOV R140, R122 ;  /* 0x0000007a008c7202 */ /* 0x000fe20000000f00 */
        /* <DEDUP_REMOVED lines=9> */
[----:B------:R-:W4:Y:S01]  /*3460*/  @P1 LDC.64 R122, c[0x0][0x438] ;  /* 0x00010e00ff7a1b82 */ /* 0x000f220000000a00 */
[----:B------:R-:W-:-:S02]  /*3470*/  IMAD.MOV.U32 R145, RZ, RZ, R141 ;  /* 0x000000ffff917224 */ /* 0x000fc400078e008d */
[----:B------:R-:W-:Y:S01]  /*3480*/  IMAD.MOV.U32 R144, RZ, RZ, R140 ;  /* 0x000000ffff907224 */ /* 0x000fe200078e008c */
[----:B------:R-:W-:Y:S01]  /*3490*/  MOV R138, R130 ;  /* 0x00000082008a7202 */ /* 0x000fe20000000f00 */
[----:B------:R-:W-:Y:S01]  /*34a0*/  IMAD.MOV.U32 R143, RZ, RZ, R139 ;  /* 0x000000ffff8f7224 */ /* 0x000fe200078e008b */
[----:B------:R-:W4:Y:S01]  /*34b0*/  LDL R130, [R1+0x68] ;  /* 0x0000680001827983 */ /* 0x000f220000100800 */
[----:B------:R-:W-:Y:S01]  /*34c0*/  IMAD.MOV.U32 R141, RZ, RZ, R137 ;  /* 0x000000ffff8d7224 */ /* 0x000fe200078e0089 */
[----:B-1----:R-:W1:Y:S01]  /*34d0*/  LDC.64 R6, c[0x0][0x3d0] ;  /* 0x0000f400ff067b82 */ /* 0x002e620000000a00 */
        /* <DEDUP_REMOVED lines=10> */
[----:B---3--:R-:W-:Y:S01]  /*3580*/  IMAD.MOV.U32 R152, RZ, RZ, R151 ;  /* 0x000000ffff987224 */ /* 0x008fe200078e0097 */
[----:B------:R-:W-:Y:S01]  /*3590*/  MOV R153, R150 ;  /* 0x0000009600997202 */ /* 0x000fe20000000f00 */
[----:B0-----:R-:W-:Y:S02]  /*35a0*/  IMAD.MOV.U32 R154, RZ, RZ, R149 ;  /* 0x000000ffff9a7224 */ /* 0x001fe400078e0095 */
[----:B------:R-:W-:-:S06]  /*35b0*/  IMAD.MOV.U32 R155, RZ, RZ, R148 ;  /* 0x000000ffff9b7224 */ /* 0x000fcc00078e0094 */
[----:B------:R-:W3:Y:S01]  /*35c0*/  @P0 LDG.E.128 R152, desc[UR10][R10.64] ;  /* 0x0000000a0a980981 */ /* 0x000ee2000c1e1d00 */
[----:B------:R-:W-:Y:S01]  /*35d0*/  IMAD.MOV.U32 R151, RZ, RZ, R147 ;  /* 0x000000ffff977224 */ /* 0x000fe200078e0093 */
[----:B------:R-:W-:Y:S01]  /*35e0*/  MOV R150, R146 ;  /* 0x0000009200967202 */ /* 0x000fe20000000f00 */
[----:B------:R-:W-:Y:S01]  /*35f0*/  IMAD.MOV.U32 R149, RZ, RZ, R145 ;  /* 0x000000ffff957224 */ /* 0x000fe200078e0091 */
[----:B------:R-:W-:Y:S01]  /*3600*/  MOV R146, R142 ;  /* 0x0000008e00927202 */ /* 0x000fe20000000f00 */
[----:B------:R-:W-:Y:S01]  /*3610*/  IMAD.MOV.U32 R148, RZ, RZ, R144 ;  /* 0x000000ffff947224 */ /* 0x000fe200078e0090 */
[----:B------:R-:W-:Y:S01]  /*3620*/  MOV R142, R138 ;  /* 0x0000008a008e7202 */ /* 0x000fe20000000f00 */
[----:B------:R-:W-:Y:S01]  /*3630*/  IMAD.MOV.U32 R147, RZ, RZ, R143 ;  /* 0x000000ffff937224 */ /* 0x000fe200078e008f */
[----:B------:R-:W2:Y:S01]  /*3640*/  LDL R138, [R1+0xa4] ;  /* 0x0000a400018a7983 */ /* 0x000ea20000100800 */
[----:B------:R-:W-:Y:S02]  /*3650*/  IMAD.MOV.U32 R145, RZ, RZ, R141 ;  /* 0x000000ffff917224 */ /* 0x000fe400078e008d */
[----:B------:R-:W-:-:S02]  /*3660*/  IMAD.MOV.U32 R144, RZ, RZ, R140 ;  /* 0x000000ffff907224 */ /* 0x000fc400078e008c */
        /* <DEDUP_REMOVED lines=8> */
[----:B0-----:R-:W-:Y:S01]  /*36f0*/  IMAD.MOV.U32 R152, RZ, RZ, R151 ;  /* 0x000000ffff987224 */ /* 0x001fe200078e0097 */
[----:B------:R-:W-:Y:S01]  /*3700*/  MOV R153, R150 ;  /* 0x0000009600997202 */ /* 0x000fe20000000f00 */
[----:B---3--:R-:W-:-:S02]  /*3710*/  IMAD.MOV.U32 R154, RZ, RZ, R149 ;  /* 0x000000ffff9a7224 */ /* 0x008fc400078e0095 */
[----:B------:R-:W-:-:S06]  /*3720*/  IMAD.MOV.U32 R155, RZ, RZ, R148 ;  /* 0x000000ffff9b7224 */ /* 0x000fcc00078e0094 */
[----:B------:R0:W3:Y:S01]  /*3730*/  @P0 LDG.E.128 R152, desc[UR10][R10.64+0x10] ;  /* 0x0000100a0a980981 */ /* 0x0000e2000c1e1d00 */
[----:B------:R-:W-:Y:S01]  /*3740*/  IMAD.MOV.U32 R151, RZ, RZ, R147 ;  /* 0x000000ffff977224 */ /* 0x000fe200078e0093 */
[----:B------:R-:W-:Y:S01]  /*3750*/  MOV R150, R146 ;  /* 0x0000009200967202 */ /* 0x000fe20000000f00 */
[----:B------:R-:W-:Y:S01]  /*3760*/  IMAD.MOV.U32 R149, RZ, RZ, R145 ;  /* 0x000000ffff957224 */ /* 0x000fe200078e0091 */
[----:B------:R-:W-:Y:S01]  /*3770*/  MOV R146, R142 ;  /* 0x0000008e00927202 */ /* 0x000fe20000000f00 */
[----:B------:R-:W-:Y:S01]  /*3780*/  IMAD.MOV.U32 R148, RZ, RZ, R144 ;  /* 0x000000ffff947224 */ /* 0x000fe200078e0090 */
[----:B--2---:R-:W-:Y:S01]  /*3790*/  MOV R142, R138 ;  /* 0x0000008a008e7202 */ /* 0x004fe20000000f00 */
[----:B------:R-:W-:Y:S01]  /*37a0*/  IMAD.MOV.U32 R147, RZ, RZ, R143 ;  /* 0x000000ffff937224 */ /* 0x000fe200078e008f */
[----:B------:R-:W2:Y:S01]  /*37b0*/  LDL R138, [R1+0x94] ;  /* 0x00009400018a7983 */ /* 0x000ea20000100800 */
[----:B------:R-:W-:Y:S02]  /*37c0*/  IMAD.MOV.U32 R145, RZ, RZ, R141 ;  /* 0x000000ffff917224 */ /* 0x000fe400078e008d */
[----:B------:R-:W-:-:S04]  /*37d0*/  @P0 IMAD.WIDE.U32 R116, R0, 0x20, R116 ;  /* 0x0000002000740825 */ /* 0x000fc800078e0074 */
[----:B------:R-:W-:-:S04]  /*37e0*/  @P0 IMAD.WIDE.U32 R16, R0, 0x20, R16 ;  /* 0x0000002000100825 */ /* 0x000fc800078e0010 */
[----:B------:R-:W-:Y:S01]  /*37f0*/  @P0 IMAD.WIDE.U32 R118, R0, 0x20, R118 ;  /* 0x0000002000760825 */ /* 0x000fe200078e0076 */
[----:B------:R-:W-:Y:S01]  /*3800*/  @P2 LOP3.LUT R18, R18, 0x200, RZ, 0xfc, !PT ;  /* 0x0000020012122812 */ /* 0x000fe200078efcff */
[----:B------:R-:W5:Y:S01]  /*3810*/  @P0 LD.E.128 R56, desc[UR10][R16.64] ;  /* 0x0000000a10380980 */ /* 0x000f62000c101d00 */
[----:B0-----:R-:W0:Y:S01]  /*3820*/  LDC.64 R10, c[0x0][0x3d8] ;  /* 0x0000f600ff0a7b82 */ /* 0x001e220000000a00 */
[----:B------:R-:W-:Y:S02]  /*3830*/  IMAD.MOV.U32 R144, RZ, RZ, R140 ;  /* 0x000000ffff907224 */ /* 0x000fe400078e008c */
[----:B----4-:R-:W-:Y:S01]  /*3840*/  IMAD.MOV.U32 R143, RZ, RZ, R139 ;  /* 0x000000ffff8f7224 */ /* 0x010fe200078e008b */
[----:B------:R-:W5:Y:S01]  /*3850*/  @P0 LD.E.128 R52, desc[UR10][R16.64+0x10] ;  /* 0x0000100a10340980 */ /* 0x000f62000c101d00 */
[----:B------:R-:W-:Y:S02]  /*3860*/  IMAD.MOV.U32 R141, RZ, RZ, R137 ;  /* 0x000000ffff8d7224 */ /* 0x000fe400078e0089 */
[----:B------:R-:W-:Y:S01]  /*3870*/  IMAD.MOV.U32 R140, RZ, RZ, R136 ;  /* 0x000000ffff8c7224 */ /* 0x000fe200078e0088 */
[----:B------:R-:W4:Y:S04]  /*3880*/  LDL R139, [R1+0x90] ;  /* 0x00009000018b7983 */ /* 0x000f280000100800 */
[----:B------:R-:W4:Y:S04]  /*3890*/  LDL R137, [R1+0x98] ;  /* 0x0000980001897983 */ /* 0x000f280000100800 */
[----:B------:R-:W4:Y:S01]  /*38a0*/  LDL R136, [R1+0x9c] ;  /* 0x00009c0001887983 */ /* 0x000f220000100800 */
[----:B------:R-:W-:-:S02]  /*38b0*/  IMAD.MOV.U32 R124, RZ, RZ, R121 ;  /* 0x000000ffff7c7224 */ /* 0x000fc400078e0079 */
[----:B------:R-:W-:Y:S01]  /*38c0*/  IMAD.MOV.U32 R125, RZ, RZ, R120 ;  /* 0x000000ffff7d7224 */ /* 0x000fe200078e0078 */
[----:B------:R-:W5:Y:S01]  /*38d0*/  @P0 LD.E.128 R104, desc[UR10][R118.64] ;  /* 0x0000000a76680980 */ /* 0x000f62000c101d00 */
[----:B------:R-:W1:Y:S01]  /*38e0*/  LDC.64 R120, c[0x0][0x3d0] ;  /* 0x0000f400ff787b82 */ /* 0x000e620000000a00 */
[----:B------:R-:W-:Y:S02]  /*38f0*/  @P0 VIADD R0, R0, 0x80 ;  /* 0x0000008000000836 */ /* 0x000fe40000000000 */
[----:B------:R-:W5:Y:S04]  /*3900*/  @P0 LD.E.128 R100, desc[UR10][R118.64+0x10] ;  /* 0x0000100a76640980 */ /* 0x000f68000c101d00 */
[----:B---3--:R3:W-:Y:S04]  /*3910*/  @P0 STL.64 [R1+0xd0], R152 ;  /* 0x0000d09801000387 */ /* 0x0087e80000100a00 */
[----:B------:R0:W-:Y:S01]  /*3920*/  @P0 STL.64 [R1+0xd8], R154 ;  /* 0x0000d89a01000387 */ /* 0x0001e20000100a00 */
[----:B---3--:R-:W-:Y:S01]  /*3930*/  IMAD.MOV.U32 R152, RZ, RZ, R151 ;  /* 0x000000ffff987224 */ /* 0x008fe200078e0097 */
[----:B------:R-:W-:Y:S01]  /*3940*/  MOV R153, R150 ;  /* 0x0000009600997202 */ /* 0x000fe20000000f00 */
[----:B0-----:R-:W-:-:S02]  /*3950*/  IMAD.MOV.U32 R154, RZ, RZ, R149 ;  /* 0x000000ffff9a7224 */ /* 0x001fc400078e0095 */
[----:B------:R-:W-:-:S06]  /*3960*/  IMAD.MOV.U32 R155, RZ, RZ, R148 ;  /* 0x000000ffff9b7224 */ /* 0x000fcc00078e0094 */
[----:B------:R-:W3:Y:S01]  /*3970*/  @P0 LDG.E.128 R152, desc[UR10][R116.64] ;  /* 0x0000000a74980981 */ /* 0x000ee2000c1e1d00 */
        /* <DEDUP_REMOVED lines=9> */
[----:B------:R-:W-:-:S02]  /*3a10*/  IMAD.MOV.U32 R144, RZ, RZ, R140 ;  /* 0x000000ffff907224 */ /* 0x000fc400078e008c */
        /* <DEDUP_REMOVED lines=21> */
[----:B------:R-:W-:Y:S01]  /*3b70*/  ISETP.GE.U32.AND P2, PT, R192, 0x200, PT ;  /* 0x00000200c000780c */ /* 0x000fe20003f46070 */
[----:B------:R-:W-:Y:S01]  /*3b80*/  IMAD.MOV.U32 R144, RZ, RZ, R140 ;  /* 0x000000ffff907224 */ /* 0x000fe200078e008c */
[----:B------:R-:W-:Y:S01]  /*3b90*/  MOV R133, R125 ;  /* 0x0000007d00857202 */ /* 0x000fe20000000f00 */
[----:B------:R-:W-:Y:S01]  /*3ba0*/  IMAD.MOV.U32 R142, RZ, RZ, R132 ;  /* 0x000000ffff8e7224 */ /* 0x000fe200078e0084 */
[----:B------:R-:W4:Y:S01]  /*3bb0*/  LDL R125, [R1+0x4] ;  /* 0x00000400017d7983 */ /* 0x000f220000100800 */
[----:B------:R-:W-:Y:S01]  /*3bc0*/  IMAD.MOV.U32 R141, RZ, RZ, R127 ;  /* 0x000000ffff8d7224 */ /* 0x000fe200078e007f */
[----:B0-----:R-:W0:Y:S01]  /*3bd0*/  LDC.64 R116, c[0x0][0x3d0] ;  /* 0x0000f400ff747b82 */ /* 0x001e220000000a00 */
[----:B------:R-:W-:-:S02]  /*3be0*/  IMAD.MOV.U32 R140, RZ, RZ, R126 ;  /* 0x000000ffff8c7224 */ /* 0x000fc400078e007e */
[----:B------:R-:W-:Y:S02]  /*3bf0*/  IMAD.MOV.U32 R132, RZ, RZ, R124 ;  /* 0x000000ffff847224 */ /* 0x000fe400078e007c */
[----:B------:R-:W-:Y:S01]  /*3c00*/  IMAD.MOV.U32 R127, RZ, RZ, R15 ;  /* 0x000000ffff7f7224 */ /* 0x000fe200078e000f */
[----:B------:R-:W2:Y:S01]  /*3c10*/  LDL R124, [R1] ;  /* 0x00000000017c7983 */ /* 0x000ea20000100800 */
[----:B------:R-:W-:Y:S01]  /*3c20*/  IMAD.MOV.U32 R126, RZ, RZ, R12 ;  /* 0x000000ffff7e7224 */ /* 0x000fe200078e000c */
[----:B------:R-:W0:Y:S02]  /*3c30*/  @P2 LDC.64 R8, c[0x0][0x438] ;  /* 0x00010e00ff082b82 */ /* 0x000e240000000a00 */
[----:B------:R-:W2:Y:S04]  /*3c40*/  LDL R15, [R1+0x8] ;  /* 0x00000800010f7983 */ /* 0x000ea80000100800 */
[----:B------:R-:W2:Y:S01]  /*3c50*/  LDL R12, [R1+0xc] ;  /* 0x00000c00010c7983 */ /* 0x000ea20000100800 */
[----:B-1----:R-:W-:Y:S01]  /*3c60*/  @P1 IMAD.WIDE.U32 R120, R0, 0x20, R120 ;  /* 0x0000002000781825 */ /* 0x002fe200078e0078 */
[----:B------:R-:W1:Y:S02]  /*3c70*/  @P2 LDC.64 R16, c[0x0][0x440] ;  /* 0x00011000ff102b82 */ /* 0x000e640000000a00 */
[----:B---3--:R3:W-:Y:S04]  /*3c80*/  @P0 STL.64 [R1+0xb0], R152 ;  /* 0x0000b09801000387 */ /* 0x0087e80000100a00 */
[----:B------:R0:W-:Y:S01]  /*3c90*/  @P0 STL.64 [R1+0xb8], R154 ;  /* 0x0000b89a01000387 */ /* 0x0001e20000100a00 */
[----:B---3--:R-:W-:Y:S01]  /*3ca0*/  MOV R152, R151 ;  /* 0x0000009700987202 */ /* 0x008fe20000000f00 */
[----:B------:R-:W-:-:S02]  /*3cb0*/  IMAD.MOV.U32 R153, RZ, RZ, R150 ;  /* 0x000000ffff997224 */ /* 0x000fc400078e0096 */
[----:B0-----:R-:W-:Y:S02]  /*3cc0*/  IMAD.MOV.U32 R154, RZ, RZ, R149 ;  /* 0x000000ffff9a7224 */ /* 0x001fe400078e0095 */
[----:B------:R-:W-:-:S06]  /*3cd0*/  IMAD.MOV.U32 R155, RZ, RZ, R148 ;  /* 0x000000ffff9b7224 */ /* 0x000fcc00078e0094 */
[----:B------:R-:W3:Y:S01]  /*3ce0*/  @P1 LDG.E.128 R152, desc[UR10][R120.64] ;  /* 0x0000000a78981981 */ /* 0x000ee2000c1e1d00 */
[----:B------:R-:W-:Y:S01]  /*3cf0*/  MOV R151, R147 ;  /* 0x0000009300977202 */ /* 0x000fe20000000f00 */
[----:B------:R-:W-:Y:S01]  /*3d00*/  IMAD.MOV.U32 R150, RZ, RZ, R146 ;  /* 0x000000ffff967224 */ /* 0x000fe200078e0092 */
[----:B------:R-:W-:Y:S01]  /*3d10*/  MOV R147, R143 ;  /* 0x0000008f00937202 */ /* 0x000fe20000000f00 */
[----:B------:R-:W-:Y:S01]  /*3d20*/  IMAD.MOV.U32 R149, RZ, RZ, R145 ;  /* 0x000000ffff957224 */ /* 0x000fe200078e0091 */
[----:B------:R-:W-:Y:S01]  /*3d30*/  MOV R143, R133 ;  /* 0x00000085008f7202 */ /* 0x000fe20000000f00 */
[----:B------:R-:W-:Y:S02]  /*3d40*/  IMAD.MOV.U32 R148, RZ, RZ, R144 ;  /* 0x000000ffff947224 */ /* 0x000fe400078e0090 */
[----:B------:R-:W-:Y:S01]  /*3d50*/  IMAD.MOV.U32 R146, RZ, RZ, R142 ;  /* 0x000000ffff927224 */ /* 0x000fe200078e008e */
[----:B----4-:R-:W-:Y:S01]  /*3d60*/  MOV R133, R125 ;  /* 0x0000007d00857202 */ /* 0x010fe20000000f00 */
[----:B------:R-:W-:Y:S01]  /*3d70*/  IMAD.MOV.U32 R145, RZ, RZ, R141 ;  /* 0x000000ffff917224 */ /* 0x000fe200078e008d */
[----:B------:R-:W4:Y:S01]  /*3d80*/  LDL R125, [R1+0x54] ;  /* 0x00005400017d7983 */ /* 0x000f220000100800 */
[----:B------:R-:W-:-:S02]  /*3d90*/  IMAD.MOV.U32 R144, RZ, RZ, R140 ;  /* 0x000000ffff907224 */ /* 0x000fc400078e008c */
[----:B------:R-:W-:Y:S02]  /*3da0*/  IMAD.MOV.U32 R142, RZ, RZ, R132 ;  /* 0x000000ffff8e7224 */ /* 0x000fe400078e0084 */
[----:B------:R-:W-:Y:S02]  /*3db0*/  IMAD.MOV.U32 R141, RZ, RZ, R127 ;  /* 0x000000ffff8d7224 */ /* 0x000fe400078e007f */
[----:B------:R-:W-:Y:S01]  /*3dc0*/  IMAD.MOV.U32 R140, RZ, RZ, R126 ;  /* 0x000000ffff8c7224 */ /* 0x000fe200078e007e */
[----:B------:R-:W4:Y:S01]  /*3dd0*/  LDL R127, [R1+0x5c] ;  /* 0x00005c00017f7983 */ /* 0x000f220000100800 */
[----:B--2---:R-:W-:-:S03]  /*3de0*/  IMAD.MOV.U32 R132, RZ, RZ, R124 ;  /* 0x000000ffff847224 */ /* 0x004fc600078e007c */
[----:B------:R-:W4:Y:S04]  /*3df0*/  LDL R124, [R1+0x50] ;  /* 0x00005000017c7983 */ /* 0x000f280000100800 */
[----:B------:R-:W4:Y:S04]  /*3e00*/  LDL R126, [R1+0x58] ;  /* 0x00005800017e7983 */ /* 0x000f280000100800 */
[----:B---3--:R0:W-:Y:S04]  /*3e10*/  @P1 STL.64 [R1+0xa0], R152 ;  /* 0x0000a09801001387 */ /* 0x0081e80000100a00 */
[----:B------:R2:W-:Y:S01]  /*3e20*/  @P1 STL.64 [R1+0xa8], R154 ;  /* 0x0000a89a01001387 */ /* 0x0005e20000100a00 */
[----:B0-----:R-:W-:-:S02]  /*3e30*/  IMAD.MOV.U32 R152, RZ, RZ, R151 ;  /* 0x000000ffff987224 */ /* 0x001fc400078e0097 */
[----:B------:R-:W-:Y:S01]  /*3e40*/  IMAD.MOV.U32 R153, RZ, RZ, R150 ;  /* 0x000000ffff997224 */ /* 0x000fe200078e0096 */
[----:B--2---:R-:W-:Y:S01]  /*3e50*/  MOV R154, R149 ;  /* 0x00000095009a7202 */ /* 0x004fe20000000f00 */
[----:B------:R-:W-:-:S06]  /*3e60*/  IMAD.MOV.U32 R155, RZ, RZ, R148 ;  /* 0x000000ffff9b7224 */ /* 0x000fcc00078e0094 */
[----:B------:R0:W2:Y:S01]  /*3e70*/  @P1 LDG.E.128 R152, desc[UR10][R120.64+0x10] ;  /* 0x0000100a78981981 */ /* 0x0000a2000c1e1d00 */
[----:B------:R-:W-:Y:S01]  /*3e80*/  @P1 IMAD.WIDE.U32 R122, R0, 0x20, R122 ;  /* 0x00000020007a1825 */ /* 0x000fe200078e007a */
[----:B------:R-:W-:-:S03]  /*3e90*/  MOV R149, R145 ;  /* 0x0000009100957202 */ /* 0x000fc60000000f00 */
[----:B------:R-:W-:-:S04]  /*3ea0*/  @P1 IMAD.WIDE.U32 R2, R0, 0x20, R2 ;  /* 0x0000002000021825 */ /* 0x000fc800078e0002 */
[----:B------:R-:W-:Y:S01]  /*3eb0*/  @P1 IMAD.WIDE.U32 R4, R0, 0x20, R4 ;  /* 0x0000002000041825 */ /* 0x000fe200078e0004 */
[----:B------:R-:W-:Y:S01]  /*3ec0*/  MOV R145, R141 ;  /* 0x0000008d00917202 */ /* 0x000fe20000000f00 */
[----:B0-----:R-:W0:Y:S01]  /*3ed0*/  LDC.64 R120, c[0x0][0x3d8] ;  /* 0x0000f600ff787b82 */ /* 0x001e220000000a00 */
[----:B------:R-:W-:Y:S01]  /*3ee0*/  ISETP.GE.U32.AND P0, PT, R192, 0x280, PT ;  /* 0x00000280c000780c */ /* 0x000fe20003f06070 */
[----:B------:R-:W-:Y:S01]  /*3ef0*/  @P1 VIADD R0, R0, 0x80 ;  /* 0x0000008000001836 */ /* 0x000fe20000000000 */
[----:B------:R-:W-:Y:S01]  /*3f00*/  ISETP.GE.U32.AND P3, PT, R192, 0x300, PT ;  /* 0x00000300c000780c */ /* 0x000fe20003f66070 */
[----:B------:R-:W-:Y:S01]  /*3f10*/  IMAD.MOV.U32 R148, RZ, RZ, R144 ;  /* 0x000000ffff947224 */ /* 0x000fe200078e0090 */
[----:B------:R-:W5:Y:S01]  /*3f20*/  @P1 LD.E.128 R48, desc[UR10][R122.64] ;  /* 0x0000000a7a301980 */ /* 0x000f62000c101d00 */
[----:B------:R-:W-:Y:S02]  /*3f30*/  IMAD.MOV.U32 R144, RZ, RZ, R140 ;  /* 0x000000ffff907224 */ /* 0x000fe400078e008c */
[----:B------:R-:W-:Y:S01]  /*3f40*/  IMAD.MOV.U32 R140, RZ, RZ, R135 ;  /* 0x000000ffff8c7224 */ /* 0x000fe200078e0087 */
[----:B------:R3:W5:Y:S01]  /*3f50*/  @P1 LD.E.128 R44, desc[UR10][R122.64+0x10] ;  /* 0x0000100a7a2c1980 */ /* 0x000762000c101d00 */
[----:B------:R-:W-:-:S02]  /*3f60*/  IMAD.MOV.U32 R141, RZ, RZ, R134 ;  /* 0x000000ffff8d7224 */ /* 0x000fc400078e0086 */
[----:B------:R-:W-:Y:S01]  /*3f70*/  @P2 IMAD.WIDE.U32 R6, R0, 0x20, R6 ;  /* 0x0000002000062825 */ /* 0x000fe200078e0006 */
[----:B------:R-:W2:Y:S01]  /*3f80*/  LDL R135, [R1+0x30] ;  /* 0x0000300001877983 */ /* 0x000ea20000100800 */
[----:B------:R-:W0:Y:S03]  /*3f90*/  @P0 LDC.64 R118, c[0x0][0x438] ;  /* 0x00010e00ff760b82 */ /* 0x000e260000000a00 */
[----:B------:R-:W2:Y:S01]  /*3fa0*/  LDL R134, [R1+0x34] ;  /* 0x0000340001867983 */ /* 0x000ea20000100800 */
[----:B------:R-:W-:Y:S02]  /*3fb0*/  IMAD.MOV.U32 R151, RZ, RZ, R147 ;  /* 0x000000ffff977224 */ /* 0x000fe400078e0093 */
[----:B------:R-:W-:Y:S01]  /*3fc0*/  IMAD.MOV.U32 R150, RZ, RZ, R146 ;  /* 0x000000ffff967224 */ /* 0x000fe200078e0092 */
[----:B----4-:R-:W4:Y:S01]  /*3fd0*/  @P2 LDG.E.128 R124, desc[UR10][R6.64+0x10] ;  /* 0x0000100a067c2981 */ /* 0x010f22000c1e1d00 */
[----:B------:R-:W-:Y:S01]  /*3fe0*/  IMAD.MOV.U32 R147, RZ, RZ, R143 ;  /* 0x000000ffff937224 */ /* 0x000fe200078e008f */
[----:B---3--:R-:W3:Y:S01]  /*3ff0*/  @P0 LDC.64 R122, c[0x0][0x440] ;  /* 0x00011000ff7a0b82 */ /* 0x008ee20000000a00 */
[----:B------:R-:W-:Y:S01]  /*4000*/  IMAD.MOV.U32 R146, RZ, RZ, R142 ;  /* 0x000000ffff927224 */ /* 0x000fe200078e008e */
[----:B------:R-:W3:Y:S04]  /*4010*/  LDL R143, [R1+0x2c] ;  /* 0x00002c00018f7983 */ /* 0x000ee80000100800 */
[----:B------:R-:W3:Y:S04]  /*4020*/  LDL R142, [R1+0x28] ;  /* 0x00002800018e7983 */ /* 0x000ee80000100800 */
[----:B------:R-:W3:Y:S01]  /*4030*/  @P2 LDG.E.128 R128, desc[UR10][R6.64] ;  /* 0x0000000a06802981 */ /* 0x000ee2000c1e1d00 */
[----:B------:R-:W-:Y:S01]  /*4040*/  MOV R156, R147 ;  /* 0x00000093009c7202 */ /* 0x000fe20000000f00 */
[----:B------:R-:W-:-:S02]  /*4050*/  IMAD.MOV.U32 R157, RZ, RZ, R146 ;  /* 0x000000ffff9d7224 */ /* 0x000fc400078e0092 */
[----:B------:R-:W5:Y:S04]  /*4060*/  @P1 LD.E.128 R96, desc[UR10][R4.64] ;  /* 0x0000000a04601980 */ /* 0x000f68000c101d00 */
[----:B------:R-:W5:Y:S04]  /*4070*/  @P1 LD.E.128 R92, desc[UR10][R4.64+0x10] ;  /* 0x0000100a045c1980 */ /* 0x000f68000c101d00 */
[----:B--2---:R2:W-:Y:S04]  /*4080*/  @P1 STL.64 [R1+0x90], R152 ;  /* 0x0000909801001387 */ /* 0x0045e80000100a00 */
[----:B------:R1:W-:Y:S04]  /*4090*/  @P1 STL.64 [R1+0x98], R154 ;  /* 0x0000989a01001387 */ /* 0x0003e80000100a00 */
[----:B------:R-:W3:Y:S01]  /*40a0*/  LDL R146, [R1+0x38] ;  /* 0x0000380001927983 */ /* 0x000ee20000100800 */
[----:B--2---:R-:W-:Y:S01]  /*40b0*/  MOV R152, R151 ;  /* 0x0000009700987202 */ /* 0x004fe20000000f00 */
[----:B------:R-:W-:-:S02]  /*40c0*/  IMAD.MOV.U32 R153, RZ, RZ, R150 ;  /* 0x000000ffff997224 */ /* 0x000fc400078e0096 */
[----:B------:R-:W2:Y:S01]  /*40d0*/  LDL R151, [R1+0x4c] ;  /* 0x00004c0001977983 */ /* 0x000ea20000100800 */
[----:B-1----:R-:W-:Y:S02]  /*40e0*/  IMAD.MOV.U32 R154, RZ, RZ, R149 ;  /* 0x000000ffff9a7224 */ /* 0x002fe400078e0095 */
[----:B------:R-:W-:Y:S01]  /*40f0*/  IMAD.MOV.U32 R155, RZ, RZ, R148 ;  /* 0x000000ffff9b7224 */ /* 0x000fe200078e0094 */
[----:B------:R-:W2:Y:S04]  /*4100*/  LDL R149, [R1+0x44] ;  /* 0x0000440001957983 */ /* 0x000ea80000100800 */
[----:B------:R-:W2:Y:S04]  /*4110*/  LDL R148, [R1+0x40] ;  /* 0x0000400001947983 */ /* 0x000ea80000100800 */
[----:B------:R-:W2:Y:S04]  /*4120*/  LDL R150, [R1+0x48] ;  /* 0x0000480001967983 */ /* 0x000ea80000100800 */
[----:B------:R-:W2:Y:S01]  /*4130*/  LDL R147, [R1+0x3c] ;  /* 0x00003c0001937983 */ /* 0x000ea20000100800 */
[----:B------:R-:W-:-:S02]  /*4140*/  IMAD.MOV.U32 R158, RZ, RZ, R145 ;  /* 0x000000ffff9e7224 */ /* 0x000fc400078e0091 */
[----:B------:R-:W-:Y:S02]  /*4150*/  IMAD.MOV.U32 R159, RZ, RZ, R144 ;  /* 0x000000ffff9f7224 */ /* 0x000fe400078e0090 */
[C---:B------:R-:W-:Y:S01]  /*4160*/  @P2 IMAD.WIDE.U32 R8, R0.reuse, 0x20, R8 ;  /* 0x0000002000082825 */ /* 0x040fe200078e0008 */
[----:B------:R-:W-:Y:S01]  /*4170*/  MOV R144, R135 ;  /* 0x0000008700907202 */ /* 0x000fe20000000f00 */
[----:B------:R-:W2:Y:S02]  /*4180*/  @P1 LDG.E.128 R152, desc[UR10][R2.64+0x10] ;  /* 0x0000100a02981981 */ /* 0x000ea4000c1e1d00 */
[----:B------:R-:W-:-:S04]  /*4190*/  @P2 IMAD.WIDE.U32 R10, R0, 0x20, R10 ;  /* 0x00000020000a2825 */ /* 0x000fc800078e000a */
[C---:B------:R-:W-:Y:S01]  /*41a0*/  @P2 IMAD.WIDE.U32 R16, R0.reuse, 0x20, R16 ;  /* 0x0000002000102825 */ /* 0x040fe200078e0010 */
[----:B------:R-:W-:Y:S01]  /*41b0*/  MOV R135, R12 ;  /* 0x0000000c00877202 */ /* 0x000fe20000000f00 */
[----:B------:R1:W2:Y:S02]  /*41c0*/  @P1 LDG.E.128 R156, desc[UR10][R2.64] ;  /* 0x0000000a029c1981 */ /* 0x0002a4000c1e1d00 */
[----:B------:R-:W-:Y:S02]  /*41d0*/  @P2 VIADD R0, R0, 0x80 ;  /* 0x0000008000002836 */ /* 0x000fe40000000000 */
[----:B------:R-:W-:Y:S01]  /*41e0*/  IMAD.MOV.U32 R145, RZ, RZ, R134 ;  /* 0x000000ffff917224 */ /* 0x000fe200078e0086 */
[----:B----4-:R4:W-:Y:S01]  /*41f0*/  @P2 STL.64 [R1+0x50], R124 ;  /* 0x0000507c01002387 */ /* 0x0109e20000100a00 */
[----:B------:R-:W-:Y:S02]  /*4200*/  IMAD.MOV.U32 R134, RZ, RZ, R15 ;  /* 0x000000ffff867224 */ /* 0x000fe400078e000f */
[C---:B0-----:R-:W-:Y:S01]  /*4210*/  @P0 IMAD.WIDE.U32 R120, R0.reuse, 0x20, R120 ;  /* 0x0000002000780825 */ /* 0x041fe200078e0078 */
[----:B------:R-:W-:Y:S01]  /*4220*/  @P2 STL.64 [R1+0x58], R126 ;  /* 0x0000587e01002387 */ /* 0x000fe20000100a00 */
[----:B-1----:R-:W0:Y:S02]  /*4230*/  @P3 LDC.64 R2, c[0x0][0x440] ;  /* 0x00011000ff023b82 */ /* 0x002e240000000a00 */
[C---:B------:R-:W-:Y:S01]  /*4240*/  @P0 IMAD.WIDE.U32 R116, R0.reuse, 0x20, R116 ;  /* 0x0000002000740825 */ /* 0x040fe200078e0074 */
[----:B---3--:R1:W-:Y:S04]  /*4250*/  @P2 STL.64 [R1+0x60], R128 ;  /* 0x0000608001002387 */ /* 0x0083e80000100a00 */
[----:B------:R-:W3:Y:S01]  /*4260*/  @P0 LDG.E.128 R132, desc[UR10][R120.64] ;  /* 0x0000000a78840981 */ /* 0x000ee2000c1e1d00 */
[----:B----4-:R-:W4:Y:S03]  /*4270*/  LDC.64 R124, c[0x0][0x3d0] ;  /* 0x0000f400ff7c7b82 */ /* 0x010f260000000a00 */
[----:B------:R-:W3:Y:S04]  /*4280*/  @P0 LDG.E.128 R136, desc[UR10][R116.64+0x10] ;  /* 0x0000100a74880981 */ /* 0x000ee8000c1e1d00 */
[----:B------:R-:W3:Y:S01]  /*4290*/  @P0 LDG.E.128 R140, desc[UR10][R116.64] ;  /* 0x0000000a748c0981 */ /* 0x000ee2000c1e1d00 */
[----:B-1----:R-:W1:Y:S01]  /*42a0*/  LDC.64 R128, c[0x0][0x3d8] ;  /* 0x0000f600ff807b82 */ /* 0x002e620000000a00 */
[----:B------:R-:W-:-:S02]  /*42b0*/  @P0 IMAD.WIDE.U32 R118, R0, 0x20, R118 ;  /* 0x0000002000760825 */ /* 0x000fc400078e0076 */
[----:B------:R0:W5:Y:S02]  /*42c0*/  @P2 LD.E.128 R40, desc[UR10][R8.64] ;  /* 0x0000000a08282980 */ /* 0x000164000c101d00 */
[C---:B------:R-:W-:Y:S02]  /*42d0*/  @P0 IMAD.WIDE.U32 R122, R0.reuse, 0x20, R122 ;  /* 0x00000020007a0825 */ /* 0x040fe400078e007a */
[----:B------:R0:W5:Y:S01]  /*42e0*/  @P2 LD.E.128 R36, desc[UR10][R8.64+0x10] ;  /* 0x0000100a08242980 */ /* 0x000162000c101d00 */
[----:B------:R-:W1:Y:S01]  /*42f0*/  @P3 LDC.64 R126, c[0x0][0x438] ;  /* 0x00010e00ff7e3b82 */ /* 0x000e620000000a00 */
[----:B------:R-:W-:Y:S02]  /*4300*/  @P0 VIADD R0, R0, 0x80 ;  /* 0x0000008000000836 */ /* 0x000fe40000000000 */
[----:B------:R0:W5:Y:S02]  /*4310*/  @P2 LD.E.128 R88, desc[UR10][R16.64] ;  /* 0x0000000a10582980 */ /* 0x000164000c101d00 */
[----:B0-----:R-:W-:-:S02]  /*4320*/  @P3 IMAD.WIDE.U32 R2, R0, 0x20, R2 ;  /* 0x0000002000023825 */ /* 0x001fc400078e0002 */
[----:B------:R0:W5:Y:S02]  /*4330*/  @P2 LD.E.128 R84, desc[UR10][R16.64+0x10] ;  /* 0x0000100a10542980 */ /* 0x000164000c101d00 */
[C---:B----4-:R-:W-:Y:S02]  /*4340*/  @P3 IMAD.WIDE.U32 R124, R0.reuse, 0x20, R124 ;  /* 0x00000020007c3825 */ /* 0x050fe400078e007c */
[----:B------:R0:W5:Y:S04]  /*4350*/  @P3 LD.E.128 R72, desc[UR10][R2.64] ;  /* 0x0000000a02483980 */ /* 0x000168000c101d00 */
[----:B------:R0:W5:Y:S01]  /*4360*/  @P3 LDG.E.128 R240, desc[UR10][R124.64] ;  /* 0x0000000a7cf03981 */ /* 0x000162000c1e1d00 */
[----:B-1----:R-:W-:-:S03]  /*4370*/  @P3 IMAD.WIDE.U32 R128, R0, 0x20, R128 ;  /* 0x0000002000803825 */ /* 0x002fc600078e0080 */
[----:B------:R0:W5:Y:S04]  /*4380*/  @P3 LDG.E.128 R236, desc[UR10][R124.64+0x10] ;  /* 0x0000100a7cec3981 */ /* 0x000168000c1e1d00 */
[----:B------:R0:W5:Y:S01]  /*4390*/  @P3 LDG.E.128 R228, desc[UR10][R128.64] ;  /* 0x0000000a80e43981 */ /* 0x000162000c1e1d00 */
[----:B------:R-:W-:-:S03]  /*43a0*/  @P3 IMAD.WIDE.U32 R126, R0, 0x20, R126 ;  /* 0x00000020007e3825 */ /* 0x000fc600078e007e */
[----:B------:R0:W5:Y:S04]  /*43b0*/  @P3 LDG.E.128 R224, desc[UR10][R128.64+0x10] ;  /* 0x0000100a80e03981 */ /* 0x000168000c1e1d00 */
[----:B------:R0:W5:Y:S04]  /*43c0*/  @P3 LD.E.128 R24, desc[UR10][R126.64] ;  /* 0x0000000a7e183980 */ /* 0x000168000c101d00 */
[----:B------:R0:W5:Y:S04]  /*43d0*/  @P3 LD.E.128 R20, desc[UR10][R126.64+0x10] ;  /* 0x0000100a7e143980 */ /* 0x000168000c101d00 */
[----:B------:R0:W5:Y:S04]  /*43e0*/  @P3 LD.E.128 R68, desc[UR10][R2.64+0x10] ;  /* 0x0000100a02443980 */ /* 0x000168000c101d00 */
[----:B--2---:R-:W2:Y:S04]  /*43f0*/  @P2 LDG.E.128 R148, desc[UR10][R10.64] ;  /* 0x0000000a0a942981 */ /* 0x004ea8000c1e1d00 */
[----:B------:R-:W4:Y:S04]  /*4400*/  @P2 LDG.E.128 R144, desc[UR10][R10.64+0x10] ;  /* 0x0000100a0a902981 */ /* 0x000f28000c1e1d00 */
[----:B------:R0:W-:Y:S04]  /*4410*/  @P2 STL.64 [R1+0x68], R130 ;  /* 0x0000688201002387 */ /* 0x0001e80000100a00 */
[----:B------:R0:W5:Y:S04]  /*4420*/  @P0 LD.E.128 R32, desc[UR10][R118.64] ;  /* 0x0000000a76200980 */ /* 0x000168000c101d00 */
[----:B------:R0:W5:Y:S04]  /*4430*/  @P0 LD.E.128 R28, desc[UR10][R118.64+0x10] ;  /* 0x0000100a761c0980 */ /* 0x000168000c101d00 */
[----:B------:R0:W-:Y:S04]  /*4440*/  @P1 STL.64 [R1+0x80], R156 ;  /* 0x0000809c01001387 */ /* 0x0001e80000100a00 */
[----:B------:R0:W-:Y:S04]  /*4450*/  @P1 STL.64 [R1+0x88], R158 ;  /* 0x0000889e01001387 */ /* 0x0001e80000100a00 */
[----:B------:R0:W-:Y:S04]  /*4460*/  @P1 STL.64 [R1+0x70], R152 ;  /* 0x0000709801001387 */ /* 0x0001e80000100a00 */
[----:B------:R0:W-:Y:S04]  /*4470*/  @P1 STL.64 [R1+0x78], R154 ;  /* 0x0000789a01001387 */ /* 0x0001e80000100a00 */
[----:B---3--:R0:W-:Y:S04]  /*4480*/  @P0 STL.64 [R1], R132 ;  /* 0x0000008401000387 */ /* 0x0081e80000100a00 */
[----:B------:R0:W-:Y:S04]  /*4490*/  @P0 STL.64 [R1+0x8], R134 ;  /* 0x0000088601000387 */ /* 0x0001e80000100a00 */
[----:B------:R0:W-:Y:S04]  /*44a0*/  @P0 STL.64 [R1+0x10], R136 ;  /* 0x0000108801000387 */ /* 0x0001e80000100a00 */
[----:B------:R0:W5:Y:S04]  /*44b0*/  @P0 LDG.E.128 R244, desc[UR10][R120.64+0x10] ;  /* 0x0000100a78f40981 */ /* 0x000168000c1e1d00 */
[----:B------:R0:W5:Y:S04]  /*44c0*/  @P0 LD.E.128 R80, desc[UR10][R122.64] ;  /* 0x0000000a7a500980 */ /* 0x000168000c101d00 */
[----:B------:R0:W5:Y:S01]  /*44d0*/  @P0 LD.E.128 R76, desc[UR10][R122.64+0x10] ;  /* 0x0000100a7a4c0980 */ /* 0x000162000c101d00 */
[----:B------:R-:W-:-:S03]  /*44e0*/  @P3 VIADD R0, R0, 0x80 ;  /* 0x0000008000003836 */ /* 0x000fc60000000000 */
[----:B--2---:R0:W-:Y:S04]  /*44f0*/  @P2 STL.64 [R1+0x40], R148 ;  /* 0x0000409401002387 */ /* 0x0041e80000100a00 */
[----:B------:R0:W-:Y:S04]  /*4500*/  @P2 STL.64 [R1+0x48], R150 ;  /* 0x0000489601002387 */ /* 0x0001e80000100a00 */
[----:B------:R0:W-:Y:S04]  /*4510*/  @P0 STL.64 [R1+0x18], R138 ;  /* 0x0000188a01000387 */ /* 0x0001e80000100a00 */
[----:B------:R0:W-:Y:S04]  /*4520*/  @P0 STL.64 [R1+0x20], R140 ;  /* 0x0000208c01000387 */ /* 0x0001e80000100a00 */
[----:B----4-:R0:W-:Y:S04]  /*4530*/  @P2 STL.64 [R1+0x30], R144 ;  /* 0x0000309001002387 */ /* 0x0101e80000100a00 */
[----:B------:R0:W-:Y:S04]  /*4540*/  @P2 STL.64 [R1+0x38], R146 ;  /* 0x0000389201002387 */ /* 0x0001e80000100a00 */
[----:B------:R0:W-:Y:S01]  /*4550*/  @P0 STL.64 [R1+0x28], R142 ;  /* 0x0000288e01000387 */ /* 0x0001e20000100a00 */
[----:B------:R-:W-:-:S13]  /*4560*/  ISETP.GE.U32.AND P0, PT, R192, 0x380, PT ;  /* 0x00000380c000780c */ /* 0x000fda0003f06070 */
[----:B0-----:R-:W-:Y:S05]  /*4570*/  @!P0 BRA `(.L_x_12456) ;  /* 0x0000001800ac8947 */ /* 0x001fea0003800000 */
        /* <DEDUP_REMOVED lines=17> */
.L_x_12457:
        /* <DEDUP_REMOVED lines=47> */
[----:B------:R-:W-:-:S07]  /*4980*/  LOP3.LUT R18, R18, 0xfffffdff, RZ, 0xc0, !PT ;  /* 0xfffffdff12127812 */ /* 0x000fce00078ec0ff */
        /* <DEDUP_REMOVED lines=14> */
[----:B--2---:R-:W-:Y:S02]  /*4a70*/  IMAD.MOV.U32 R150, RZ, RZ, R145 ;  /* 0x000000ffff967224 */ /* 0x004fe400078e0091 */
[----:B------:R-:W-:-:S06]  /*4a80*/  IMAD.MOV.U32 R151, RZ, RZ, R144 ;  /* 0x000000ffff977224 */ /* 0x000fcc00078e0090 */
[----:B------:R2:W4:Y:S01]  /*4a90*/  @P3 LDG.E.128 R148, desc[UR10][R2.64+0x10] ;  /* 0x0000100a02943981 */ /* 0x000522000c1e1d00 */
[----:B------:R-:W-:Y:S01]  /*4aa0*/  MOV R147, R143 ;  /* 0x0000008f00937202 */ /* 0x000fe20000000f00 */
[----:B------:R-:W-:Y:S01]  /*4ab0*/  IMAD.MOV.U32 R146, RZ, RZ, R142 ;  /* 0x000000ffff927224 */ /* 0x000fe200078e008e */
[----:B------:R-:W-:Y:S01]  /*4ac0*/  MOV R143, R139 ;  /* 0x0000008b008f7202 */ /* 0x000fe20000000f00 */
[----:B------:R-:W-:Y:S01]  /*4ad0*/  IMAD.MOV.U32 R145, RZ, RZ, R141 ;  /* 0x000000ffff917224 */ /* 0x000fe200078e008d */
[----:B---3--:R-:W3:Y:S01]  /*4ae0*/  @P2 LDC.64 R4, c[0x0][0x438] ;  /* 0x00010e00ff042b82 */ /* 0x008ee20000000a00 */
[----:B------:R-:W-:Y:S01]  /*4af0*/  IMAD.MOV.U32 R144, RZ, RZ, R140 ;  /* 0x000000ffff907224 */ /* 0x000fe200078e008c */
[----:B------:R-:W-:Y:S01]  /*4b00*/  MOV R139, R135 ;  /* 0x00000087008b7202 */ /* 0x000fe20000000f00 */
[----:B------:R-:W-:Y:S02]  /*4b10*/  IMAD.MOV.U32 R142, RZ, RZ, R138 ;  /* 0x000000ffff8e7224 */ /* 0x000fe400078e008a */
[----:B------:R-:W-:-:S02]  /*4b20*/  IMAD.MOV.U32 R141, RZ, RZ, R137 ;  /* 0x000000ffff8d7224 */ /* 0x000fc400078e0089 */
[----:B------:R-:W-:Y:S01]  /*4b30*/  IMAD.MOV.U32 R140, RZ, RZ, R136 ;  /* 0x000000ffff8c7224 */ /* 0x000fe200078e0088 */
[----:B------:R-:W-:Y:S01]  /*4b40*/  MOV R135, R131 ;  /* 0x0000008300877202 */ /* 0x000fe20000000f00 */
[----:B------:R-:W-:Y:S01]  /*4b50*/  IMAD.MOV.U32 R138, RZ, RZ, R134 ;  /* 0x000000ffff8a7224 */ /* 0x000fe200078e0086 */
[----:B--2---:R-:W2:Y:S01]  /*4b60*/  LDC.64 R2, c[0x0][0x3d0] ;  /* 0x0000f400ff027b82 */ /* 0x004ea20000000a00 */
[----:B------:R-:W-:Y:S02]  /*4b70*/  IMAD.MOV.U32 R137, RZ, RZ, R133 ;  /* 0x000000ffff897224 */ /* 0x000fe400078e0085 */
[----:B------:R-:W-:Y:S02]  /*4b80*/  IMAD.MOV.U32 R136, RZ, RZ, R132 ;  /* 0x000000ffff887224 */ /* 0x000fe400078e0084 */
[----:B------:R-:W-:Y:S01]  /*4b90*/  IMAD.MOV.U32 R134, RZ, RZ, R130 ;  /* 0x000000ffff867224 */ /* 0x000fe200078e0082 */
[----:B------:R-:W-:Y:S01]  /*4ba0*/  MOV R130, R127 ;  /* 0x0000007f00827202 */ /* 0x000fe20000000f00 */
[----:B------:R-:W-:Y:S01]  /*4bb0*/  IMAD.MOV.U32 R133, RZ, RZ, R129 ;  /* 0x000000ffff857224 */ /* 0x000fe200078e0081 */
[----:B------:R-:W3:Y:S01]  /*4bc0*/  LDL R127, [R1+0xc0] ;  /* 0x0000c000017f7983 */ /* 0x000ee20000100800 */
[----:B------:R-:W-:-:S02]  /*4bd0*/  IMAD.MOV.U32 R132, RZ, RZ, R128 ;  /* 0x000000ffff847224 */ /* 0x000fc400078e0080 */
        /* <DEDUP_REMOVED lines=8> */
[----:B----4-:R-:W-:Y:S01]  /*4c60*/  MOV R148, R147 ;  /* 0x0000009300947202 */ /* 0x010fe20000000f00 */
[----:B------:R-:W-:-:S02]  /*4c70*/  IMAD.MOV.U32 R149, RZ, RZ, R146 ;  /* 0x000000ffff957224 */ /* 0x000fc400078e0092 */
[----:B-1----:R-:W-:Y:S02]  /*4c80*/  IMAD.MOV.U32 R150, RZ, RZ, R145 ;  /* 0x000000ffff967224 */ /* 0x002fe400078e0091 */
[----:B------:R-:W-:-:S06]  /*4c90*/  IMAD.MOV.U32 R151, RZ, RZ, R144 ;  /* 0x000000ffff977224 */ /* 0x000fcc00078e0090 */
[----:B------:R-:W4:Y:S01]  /*4ca0*/  @P3 LDG.E.128 R148, desc[UR10][R6.64] ;  /* 0x0000000a06943981 */ /* 0x000f22000c1e1d00 */
[----:B------:R-:W-:Y:S01]  /*4cb0*/  MOV R147, R143 ;  /* 0x0000008f00937202 */ /* 0x000fe20000000f00 */
[----:B------:R-:W-:Y:S01]  /*4cc0*/  IMAD.MOV.U32 R146, RZ, RZ, R142 ;  /* 0x000000ffff927224 */ /* 0x000fe200078e008e */
[----:B------:R-:W-:Y:S01]  /*4cd0*/  MOV R143, R139 ;  /* 0x0000008b008f7202 */ /* 0x000fe20000000f00 */
[----:B------:R-:W-:Y:S02]  /*4ce0*/  IMAD.MOV.U32 R145, RZ, RZ, R141 ;  /* 0x000000ffff917224 */ /* 0x000fe400078e008d */
[----:B------:R-:W-:Y:S01]  /*4cf0*/  IMAD.MOV.U32 R144, RZ, RZ, R140 ;  /* 0x000000ffff907224 */ /* 0x000fe200078e008c */
[----:B------:R-:W-:Y:S01]  /*4d00*/  MOV R139, R135 ;  /* 0x00000087008b7202 */ /* 0x000fe20000000f00 */
[----:B------:R-:W-:Y:S02]  /*4d10*/  IMAD.MOV.U32 R142, RZ, RZ, R138 ;  /* 0x000000ffff8e7224 */ /* 0x000fe400078e008a */
[----:B------:R-:W-:-:S02]  /*4d20*/  IMAD.MOV.U32 R141, RZ, RZ, R137 ;  /* 0x000000ffff8d7224 */ /* 0x000fc400078e0089 */
[----:B------:R-:W-:Y:S01]  /*4d30*/  IMAD.MOV.U32 R140, RZ, RZ, R136 ;  /* 0x000000ffff8c7224 */ /* 0x000fe200078e0088 */
[----:B---3--:R-:W-:Y:S01]  /*4d40*/  MOV R135, R127 ;  /* 0x0000007f00877202 */ /* 0x008fe20000000f00 */
[----:B------:R-:W-:Y:S01]  /*4d50*/  IMAD.MOV.U32 R138, RZ, RZ, R134 ;  /* 0x000000ffff8a7224 */ /* 0x000fe200078e0086 */
[----:B------:R-:W3:Y:S01]  /*4d60*/  LDL R127, [R1+0xb4] ;  /* 0x0000b400017f7983 */ /* 0x000ee20000100800 */
[----:B------:R-:W-:Y:S02]  /*4d70*/  IMAD.MOV.U32 R137, RZ, RZ, R133 ;  /* 0x000000ffff897224 */ /* 0x000fe400078e0085 */
[----:B------:R-:W-:Y:S02]  /*4d80*/  IMAD.MOV.U32 R136, RZ, RZ, R132 ;  /* 0x000000ffff887224 */ /* 0x000fe400078e0084 */
[----:B--2---:R-:W-:Y:S02]  /*4d90*/  IMAD.MOV.U32 R134, RZ, RZ, R126 ;  /* 0x000000ffff867224 */ /* 0x004fe400078e007e */
[----:B------:R-:W-:Y:S01]  /*4da0*/  IMAD.MOV.U32 R133, RZ, RZ, R125 ;  /* 0x000000ffff857224 */ /* 0x000fe200078e007d */
[----:B------:R-:W2:Y:S01]  /*4db0*/  LDL R126, [R1+0xb8] ;  /* 0x0000b800017e7983 */ /* 0x000ea20000100800 */
[----:B------:R-:W-:-:S03]  /*4dc0*/  IMAD.MOV.U32 R132, RZ, RZ, R124 ;  /* 0x000000ffff847224 */ /* 0x000fc600078e007c */
[----:B------:R-:W2:Y:S04]  /*4dd0*/  LDL R125, [R1+0xbc] ;  /* 0x0000bc00017d7983 */ /* 0x000ea80000100800 */
[----:B------:R-:W2:Y:S04]  /*4de0*/  LDL R124, [R1+0xb0] ;  /* 0x0000b000017c7983 */ /* 0x000ea80000100800 */
[----:B----4-:R1:W-:Y:S04]  /*4df0*/  @P3 STL.64 [R1+0x100], R148 ;  /* 0x0001009401003387 */ /* 0x0103e80000100a00 */
[----:B------:R4:W-:Y:S01]  /*4e00*/  @P3 STL.64 [R1+0x108], R150 ;  /* 0x0001089601003387 */ /* 0x0009e20000100a00 */
[----:B-1----:R-:W-:Y:S01]  /*4e10*/  MOV R148, R147 ;  /* 0x0000009300947202 */ /* 0x002fe20000000f00 */
[----:B------:R-:W-:-:S02]  /*4e20*/  IMAD.MOV.U32 R149, RZ, RZ, R146 ;  /* 0x000000ffff957224 */ /* 0x000fc400078e0092 */
[----:B----4-:R-:W-:Y:S02]  /*4e30*/  IMAD.MOV.U32 R150, RZ, RZ, R145 ;  /* 0x000000ffff967224 */ /* 0x010fe400078e0091 */
[----:B------:R-:W-:-:S06]  /*4e40*/  IMAD.MOV.U32 R151, RZ, RZ, R144 ;  /* 0x000000ffff977224 */ /* 0x000fcc00078e0090 */
[----:B------:R1:W4:Y:S01]  /*4e50*/  @P3 LDG.E.128 R148, desc[UR10][R6.64+0x10] ;  /* 0x0000100a06943981 */ /* 0x000322000c1e1d00 */
        /* <DEDUP_REMOVED lines=8> */
[----:B-1----:R-:W1:Y:S01]  /*4ee0*/  LDC.64 R6, c[0x0][0x3d0] ;  /* 0x0000f400ff067b82 */ /* 0x002e620000000a00 */
[----:B------:R-:W-:Y:S01]  /*4ef0*/  IMAD.MOV.U32 R140, RZ, RZ, R136 ;  /* 0x000000ffff8c7224 */ /* 0x000fe200078e0088 */
[----:B---3--:R-:W-:Y:S01]  /*4f00*/  MOV R135, R127 ;  /* 0x0000007f00877202 */ /* 0x008fe20000000f00 */
[----:B------:R-:W-:Y:S01]  /*4f10*/  IMAD.MOV.U32 R138, RZ, RZ, R134 ;  /* 0x000000ffff8a7224 */ /* 0x000fe200078e0086 */
[----:B------:R-:W3:Y:S01]  /*4f20*/  LDL R127, [R1+0x1c] ;  /* 0x00001c00017f7983 */ /* 0x000ee20000100800 */
[----:B------:R-:W-:-:S02]  /*4f30*/  IMAD.MOV.U32 R137, RZ, RZ, R133 ;  /* 0x000000ffff897224 */ /* 0x000fc400078e0085 */
[----:B------:R-:W-:Y:S02]  /*4f40*/  IMAD.MOV.U32 R136, RZ, RZ, R132 ;  /* 0x000000ffff887224 */ /* 0x000fe400078e0084 */
[----:B--2---:R-:W-:Y:S02]  /*4f50*/  IMAD.MOV.U32 R134, RZ, RZ, R126 ;  /* 0x000000ffff867224 */ /* 0x004fe400078e007e */
[----:B------:R-:W-:Y:S01]  /*4f60*/  IMAD.MOV.U32 R133, RZ, RZ, R125 ;  /* 0x000000ffff857224 */ /* 0x000fe200078e007d */
[----:B------:R-:W3:Y:S01]  /*4f70*/  LDL R126, [R1+0x18] ;  /* 0x00001800017e7983 */ /* 0x000ee20000100800 */
[----:B------:R-:W-:-:S03]  /*4f80*/  IMAD.MOV.U32 R132, RZ, RZ, R124 ;  /* 0x000000ffff847224 */ /* 0x000fc600078e007c */
[----:B------:R-:W3:Y:S04]  /*4f90*/  LDL R125, [R1+0x14] ;  /* 0x00001400017d7983 */ /* 0x000ee80000100800 */
[----:B------:R-:W3:Y:S01]  /*4fa0*/  LDL R124, [R1+0x10] ;  /* 0x00001000017c7983 */ /* 0x000ee20000100800 */
[----:B------:R-:W-:-:S03]  /*4fb0*/  @P0 IMAD.WIDE.U32 R8, R0, 0x20, R8 ;  /* 0x0000002000080825 */ /* 0x000fc600078e0008 */
[----:B----4-:R2:W-:Y:S04]  /*4fc0*/  @P3 STL.64 [R1+0xf0], R148 ;  /* 0x0000f09401003387 */ /* 0x0105e80000100a00 */
[----:B------:R4:W-:Y:S01]  /*4fd0*/  @P3 STL.64 [R1+0xf8], R150 ;  /* 0x0000f89601003387 */ /* 0x0009e20000100a00 */
[----:B--2---:R-:W-:Y:S01]  /*4fe0*/  MOV R148, R147 ;  /* 0x0000009300947202 */ /* 0x004fe20000000f00 */
[----:B------:R-:W-:Y:S02]  /*4ff0*/  IMAD.MOV.U32 R149, RZ, RZ, R146 ;  /* 0x000000ffff957224 */ /* 0x000fe400078e0092 */
[----:B----4-:R-:W-:Y:S02]  /*5000*/  IMAD.MOV.U32 R150, RZ, RZ, R145 ;  /* 0x000000ffff967224 */ /* 0x010fe400078e0091 */
[----:B------:R-:W-:-:S06]  /*5010*/  IMAD.MOV.U32 R151, RZ, RZ, R144 ;  /* 0x000000ffff977224 */ /* 0x000fcc00078e0090 */
[----:B------:R-:W2:Y:S01]  /*5020*/  @P0 LDG.E.128 R148, desc[UR10][R8.64] ;  /* 0x0000000a08940981 */ /* 0x000ea2000c1e1d00 */
[----:B------:R-:W-:Y:S02]  /*5030*/  IMAD.MOV.U32 R145, RZ, RZ, R141 ;  /* 0x000000ffff917224 */ /* 0x000fe400078e008d */
[----:B------:R-:W-:Y:S02]  /*5040*/  IMAD.MOV.U32 R144, RZ, RZ, R140 ;  /* 0x000000ffff907224 */ /* 0x000fe400078e008c */
[----:B------:R-:W-:Y:S02]  /*5050*/  IMAD.MOV.U32 R141, RZ, RZ, R137 ;  /* 0x000000ffff8d7224 */ /* 0x000fe400078e0089 */
[----:B------:R-:W-:Y:S02]  /*5060*/  IMAD.MOV.U32 R140, RZ, RZ, R136 ;  /* 0x000000ffff8c7224 */ /* 0x000fe400078e0088 */
[----:B------:R-:W-:Y:S02]  /*5070*/  IMAD.MOV.U32 R137, RZ, RZ, R133 ;  /* 0x000000ffff897224 */ /* 0x000fe400078e0085 */
[----:B------:R-:W-:Y:S01]  /*5080*/  IMAD.MOV.U32 R136, RZ, RZ, R132 ;  /* 0x000000ffff887224 */ /* 0x000fe200078e0084 */
[----:B------:R-:W4:Y:S04]  /*5090*/  LDL R133, [R1+0x4c] ;  /* 0x00004c0001857983 */ /* 0x000f280000100800 */
[----:B------:R-:W3:Y:S01]  /*50a0*/  LDL R132, [R1+0x40] ;  /* 0x0000400001847983 */ /* 0x000ee20000100800 */
[----:B------:R-:W-:Y:S01]  /*50b0*/  MOV R147, R143 ;  /* 0x0000008f00937202 */ /* 0x000fe20000000f00 */
[----:B------:R-:W-:Y:S01]  /*50c0*/  IMAD.MOV.U32 R146, RZ, RZ, R142 ;  /* 0x000000ffff927224 */ /* 0x000fe200078e008e */
[----:B------:R-:W-:Y:S01]  /*50d0*/  MOV R143, R139 ;  /* 0x0000008b008f7202 */ /* 0x000fe20000000f00 */
[----:B------:R-:W-:Y:S01]  /*50e0*/  IMAD.MOV.U32 R142, RZ, RZ, R138 ;  /* 0x000000ffff8e7224 */ /* 0x000fe200078e008a */
[----:B------:R-:W-:Y:S01]  /*50f0*/  MOV R139, R135 ;  /* 0x00000087008b7202 */ /* 0x000fe20000000f00 */
[----:B------:R-:W-:Y:S01]  /*5100*/  IMAD.MOV.U32 R138, RZ, RZ, R134 ;  /* 0x000000ffff8a7224 */ /* 0x000fe200078e0086 */
[----:B------:R-:W3:Y:S04]  /*5110*/  LDL R135, [R1+0x44] ;  /* 0x0000440001877983 */ /* 0x000ee80000100800 */
[----:B------:R-:W3:Y:S04]  /*5120*/  LDL R134, [R1+0x48] ;  /* 0x0000480001867983 */ /* 0x000ee80000100800 */
[----:B--2---:R2:W-:Y:S04]  /*5130*/  @P0 STL.64 [R1+0xe0], R148 ;  /* 0x0000e09401000387 */ /* 0x0045e80000100a00 */
[----:B------:R0:W-:Y:S01]  /*5140*/  @P0 STL.64 [R1+0xe8], R150 ;  /* 0x0000e89601000387 */ /* 0x0001e20000100a00 */
[----:B--2---:R-:W-:Y:S01]  /*5150*/  MOV R148, R147 ;  /* 0x0000009300947202 */ /* 0x004fe20000000f00 */
[----:B------:R-:W-:-:S02]  /*5160*/  IMAD.MOV.U32 R149, RZ, RZ, R146 ;  /* 0x000000ffff957224 */ /* 0x000fc400078e0092 */
[----:B0-----:R-:W-:Y:S02]  /*5170*/  IMAD.MOV.U32 R150, RZ, RZ, R145 ;  /* 0x000000ffff967224 */ /* 0x001fe400078e0091 */
[----:B------:R-:W-:-:S06]  /*5180*/  IMAD.MOV.U32 R151, RZ, RZ, R144 ;  /* 0x000000ffff977224 */ /* 0x000fcc00078e0090 */
[----:B------:R-:W2:Y:S01]  /*5190*/  @P0 LDG.E.128 R148, desc[UR10][R8.64+0x10] ;  /* 0x0000100a08940981 */ /* 0x000ea2000c1e1d00 */
[----:B------:R-:W-:Y:S01]  /*51a0*/  MOV R147, R143 ;  /* 0x0000008f00937202 */ /* 0x000fe20000000f00 */
[----:B------:R-:W-:Y:S01]  /*51b0*/  IMAD.MOV.U32 R144, RZ, RZ, R140 ;  /* 0x000000ffff907224 */ /* 0x000fe200078e008c */
[----:B------:R-:W-:Y:S01]  /*51c0*/  MOV R143, R139 ;  /* 0x0000008b008f7202 */ /* 0x000fe20000000f00 */
[----:B------:R-:W-:Y:S02]  /*51d0*/  IMAD.MOV.U32 R140, RZ, RZ, R136 ;  /* 0x000000ffff8c7224 */ /* 0x000fe400078e0088 */
[----:B----4-:R-:W-:Y:S02]  /*51e0*/  IMAD.MOV.U32 R139, RZ, RZ, R133 ;  /* 0x000000ffff8b7224 */ /* 0x010fe400078e0085 */
[----:B---3--:R-:W-:Y:S01]  /*51f0*/  IMAD.MOV.U32 R136, RZ, RZ, R132 ;  /* 0x000000ffff887224 */ /* 0x008fe200078e0084 */
[----:B------:R-:W3:Y:S04]  /*5200*/  LDL R133, [R1+0x9c] ;  /* 0x00009c0001857983 */ /* 0x000ee80000100800 */
[----:B------:R-:W4:Y:S01]  /*5210*/  LDL R132, [R1+0x90] ;  /* 0x0000900001847983 */ /* 0x000f220000100800 */
[----:B------:R-:W-:-:S02]  /*5220*/  IMAD.MOV.U32 R146, RZ, RZ, R142 ;  /* 0x000000ffff927224 */ /* 0x000fc400078e008e */
[----:B------:R-:W-:Y:S02]  /*5230*/  IMAD.MOV.U32 R145, RZ, RZ, R141 ;  /* 0x000000ffff917224 */ /* 0x000fe400078e008d */
[----:B------:R-:W-:Y:S02]  /*5240*/  IMAD.MOV.U32 R142, RZ, RZ, R138 ;  /* 0x000000ffff8e7224 */ /* 0x000fe400078e008a */
[----:B------:R-:W-:Y:S01]  /*5250*/  IMAD.MOV.U32 R141, RZ, RZ, R137 ;  /* 0x000000ffff8d7224 */ /* 0x000fe200078e0089 */
[----:B------:R-:W-:Y:S01]  /*5260*/  MOV R137, R135 ;  /* 0x0000008700897202 */ /* 0x000fe20000000f00 */
[----:B------:R-:W-:Y:S01]  /*5270*/  IMAD.MOV.U32 R138, RZ, RZ, R134 ;  /* 0x000000ffff8a7224 */ /* 0x000fe200078e0086 */
[----:B------:R-:W4:Y:S04]  /*5280*/  LDL R135, [R1+0x94] ;  /* 0x0000940001877983 */ /* 0x000f280000100800 */
[----:B------:R-:W4:Y:S01]  /*5290*/  LDL R134, [R1+0x98] ;  /* 0x0000980001867983 */ /* 0x000f220000100800 */
[----:B------:R-:W-:-:S03]  /*52a0*/  @P0 IMAD.WIDE.U32 R16, R0, 0x20, R16 ;  /* 0x0000002000100825 */ /* 0x000fc600078e0010 */
[----:B--2---:R0:W-:Y:S04]  /*52b0*/  @P0 STL.64 [R1+0xd0], R148 ;  /* 0x0000d09401000387 */ /* 0x0041e80000100a00 */
[----:B------:R2:W-:Y:S01]  /*52c0*/  @P0 STL.64 [R1+0xd8], R150 ;  /* 0x0000d89601000387 */ /* 0x0005e20000100a00 */
[----:B0-----:R-:W-:Y:S01]  /*52d0*/  MOV R148, R147 ;  /* 0x0000009300947202 */ /* 0x001fe20000000f00 */
[----:B------:R-:W-:Y:S02]  /*52e0*/  IMAD.MOV.U32 R149, RZ, RZ, R146 ;  /* 0x000000ffff957224 */ /* 0x000fe400078e0092 */
[----:B--2---:R-:W-:Y:S02]  /*52f0*/  IMAD.MOV.U32 R150, RZ, RZ, R145 ;  /* 0x000000ffff967224 */ /* 0x004fe400078e0091 */
[----:B------:R-:W-:-:S06]  /*5300*/  IMAD.MOV.U32 R151, RZ, RZ, R144 ;  /* 0x000000ffff977224 */ /* 0x000fcc00078e0090 */
[----:B------:R-:W2:Y:S01]  /*5310*/  @P0 LDG.E.128 R148, desc[UR10][R16.64] ;  /* 0x0000000a10940981 */ /* 0x000ea2000c1e1d00 */
[----:B------:R-:W-:Y:S01]  /*5320*/  MOV R146, R143 ;  /* 0x0000008f00927202 */ /* 0x000fe20000000f00 */
[----:B------:R-:W-:Y:S02]  /*5330*/  IMAD.MOV.U32 R147, RZ, RZ, R140 ;  /* 0x000000ffff937224 */ /* 0x000fe400078e008c */
[----:B---3--:R-:W-:Y:S02]  /*5340*/  IMAD.MOV.U32 R140, RZ, RZ, R133 ;  /* 0x000000ffff8c7224 */ /* 0x008fe400078e0085 */
[----:B----4-:R-:W-:Y:S01]  /*5350*/  IMAD.MOV.U32 R143, RZ, RZ, R132 ;  /* 0x000000ffff8f7224 */ /* 0x010fe200078e0084 */
[----:B------:R-:W3:Y:S04]  /*5360*/  LDL R133, [R1+0xa8] ;  /* 0x0000a80001857983 */ /* 0x000ee80000100800 */
[----:B------:R-:W4:Y:S01]  /*5370*/  LDL R132, [R1+0xac] ;  /* 0x0000ac0001847983 */ /* 0x000f220000100800 */
[----:B------:R-:W-:Y:S01]  /*5380*/  IMAD.MOV.U32 R145, RZ, RZ, R142 ;  /* 0x000000ffff917224 */ /* 0x000fe200078e008e */
[----:B------:R-:W-:Y:S01]  /*5390*/  MOV R142, R135 ;  /* 0x00000087008e7202 */ /* 0x000fe20000000f00 */
[----:B------:R-:W-:Y:S01]  /*53a0*/  IMAD.MOV.U32 R144, RZ, RZ, R141 ;  /* 0x000000ffff907224 */ /* 0x000fe200078e008d */
[----:B------:R-:W4:Y:S01]  /*53b0*/  LDL R135, [R1+0xa0] ;  /* 0x0000a00001877983 */ /* 0x000f220000100800 */
[----:B------:R-:W-:-:S03]  /*53c0*/  IMAD.MOV.U32 R141, RZ, RZ, R134 ;  /* 0x000000ffff8d7224 */ /* 0x000fc600078e0086 */
[----:B------:R-:W4:Y:S04]  /*53d0*/  LDL R134, [R1+0xa4] ;  /* 0x0000a40001867983 */ /* 0x000f280000100800 */
[----:B--2---:R0:W-:Y:S04]  /*53e0*/  @P0 STL.64 [R1+0xc0], R148 ;  /* 0x0000c09401000387 */ /* 0x0041e80000100a00 */
[----:B------:R2:W-:Y:S01]  /*53f0*/  @P0 STL.64 [R1+0xc8], R150 ;  /* 0x0000c89601000387 */ /* 0x0005e20000100a00 */
[----:B0-----:R-:W-:Y:S02]  /*5400*/  IMAD.MOV.U32 R148, RZ, RZ, R147 ;  /* 0x000000ffff947224 */ /* 0x001fe400078e0093 */
[----:B------:R-:W-:-:S02]  /*5410*/  IMAD.MOV.U32 R149, RZ, RZ, R146 ;  /* 0x000000ffff957224 */ /* 0x000fc400078e0092 */
[----:B--2---:R-:W-:Y:S01]  /*5420*/  IMAD.MOV.U32 R150, RZ, RZ, R145 ;  /* 0x000000ffff967224 */ /* 0x004fe200078e0091 */
[----:B------:R-:W-:-:S06]  /*5430*/  MOV R151, R144 ;  /* 0x0000009000977202 */ /* 0x000fcc0000000f00 */
[----:B------:R-:W2:Y:S01]  /*5440*/  @P0 LDG.E.128 R148, desc[UR10][R16.64+0x10] ;  /* 0x0000100a10940981 */ /* 0x000ea2000c1e1d00 */
[----:B------:R-:W-:Y:S01]  /*5450*/  IMAD.MOV.U32 R145, RZ, RZ, R141 ;  /* 0x000000ffff917224 */ /* 0x000fe200078e008d */
[----:B------:R-:W-:Y:S01]  /*5460*/  MOV R144, R140 ;  /* 0x0000008c00907202 */ /* 0x000fe20000000f00 */
[----:B---3--:R-:W-:Y:S01]  /*5470*/  IMAD.MOV.U32 R141, RZ, RZ, R133 ;  /* 0x000000ffff8d7224 */ /* 0x008fe200078e0085 */
[----:B----4-:R-:W-:Y:S01]  /*5480*/  MOV R140, R132 ;  /* 0x00000084008c7202 */ /* 0x010fe20000000f00 */
[----:B------:R-:W-:Y:S01]  /*5490*/  IMAD.MOV.U32 R133, RZ, RZ, R129 ;  /* 0x000000ffff857224 */ /* 0x000fe200078e0081 */
[----:B------:R-:W-:Y:S01]  /*54a0*/  MOV R132, R128 ;  /* 0x0000008000847202 */ /* 0x000fe20000000f00 */
[----:B------:R-:W3:Y:S04]  /*54b0*/  LDL R129, [R1+0x88] ;  /* 0x0000880001817983 */ /* 0x000ee80000100800 */
[----:B------:R-:W4:Y:S01]  /*54c0*/  LDL R128, [R1+0x8c] ;  /* 0x00008c0001807983 */ /* 0x000f220000100800 */
[----:B------:R-:W-:-:S02]  /*54d0*/  IMAD.MOV.U32 R147, RZ, RZ, R143 ;  /* 0x000000ffff937224 */ /* 0x000fc400078e008f */
[----:B------:R-:W-:Y:S02]  /*54e0*/  IMAD.MOV.U32 R146, RZ, RZ, R142 ;  /* 0x000000ffff927224 */ /* 0x000fe400078e008e */
[----:B------:R-:W-:Y:S02]  /*54f0*/  IMAD.MOV.U32 R143, RZ, RZ, R135 ;  /* 0x000000ffff8f7224 */ /* 0x000fe400078e0087 */
[----:B------:R-:W-:Y:S02]  /*5500*/  IMAD.MOV.U32 R142, RZ, RZ, R134 ;  /* 0x000000ffff8e7224 */ /* 0x000fe400078e0086 */
[----:B------:R-:W-:Y:S02]  /*5510*/  IMAD.MOV.U32 R135, RZ, RZ, R131 ;  /* 0x000000ffff877224 */ /* 0x000fe400078e0083 */
[----:B------:R-:W-:Y:S02]  /*5520*/  IMAD.MOV.U32 R134, RZ, RZ, R130 ;  /* 0x000000ffff867224 */ /* 0x000fe400078e0082 */
[----:B------:R-:W-:-:S02]  /*5530*/  IMAD.MOV.U32 R131, RZ, RZ, R15 ;  /* 0x000000ffff837224 */ /* 0x000fc400078e000f */
[----:B------:R-:W-:Y:S01]  /*5540*/  IMAD.MOV.U32 R130, RZ, RZ, R12 ;  /* 0x000000ffff827224 */ /* 0x000fe200078e000c */
[----:B------:R-:W4:Y:S04]  /*5550*/  LDL R15, [R1+0x60] ;  /* 0x00006000010f7983 */ /* 0x000f280000100800 */
[----:B------:R-:W4:Y:S01]  /*5560*/  LDL R12, [R1+0x64] ;  /* 0x00006400010c7983 */ /* 0x000f220000100800 */
        /* <DEDUP_REMOVED lines=8> */
[----:B--2---:R0:W-:Y:S04]  /*55f0*/  @P0 STL.64 [R1+0xb0], R148 ;  /* 0x0000b09401000387 */ /* 0x0041e80000100a00 */
[----:B------:R2:W-:Y:S04]  /*5600*/  @P0 STL.64 [R1+0xb8], R150 ;  /* 0x0000b89601000387 */ /* 0x0005e80000100a00 */
[----:B------:R-:W4:Y:S04]  /*5610*/  LDL R146, [R1+0x68] ;  /* 0x0000680001927983 */ /* 0x000f280000100800 */
[----:B------:R-:W4:Y:S01]  /*5620*/  LDL R147, [R1+0x6c] ;  /* 0x00006c0001937983 */ /* 0x000f220000100800 */
[----:B0-----:R-:W-:-:S03]  /*5630*/  IMAD.MOV.U32 R148, RZ, RZ, R135 ;  /* 0x000000ffff947224 */ /* 0x001fc600078e0087 */
[----:B------:R-:W4:Y:S01]  /*5640*/  LDL R140, [R1+0x50] ;  /* 0x00005000018c7983 */ /* 0x000f220000100800 */
[----:B------:R-:W-:-:S03]  /*5650*/  MOV R149, R134 ;  /* 0x0000008600957202 */ /* 0x000fc60000000f00 */
[----:B------:R-:W4:Y:S01]  /*5660*/  LDL R141, [R1+0x54] ;  /* 0x00005400018d7983 */ /* 0x000f220000100800 */
[----:B--2---:R-:W-:-:S03]  /*5670*/  IMAD.MOV.U32 R150, RZ, RZ, R133 ;  /* 0x000000ffff967224 */ /* 0x004fc600078e0085 */
[----:B------:R-:W2:Y:S01]  /*5680*/  LDL R142, [R1+0x58] ;  /* 0x00005800018e7983 */ /* 0x000ea20000100800 */
[----:B------:R-:W-:-:S03]  /*5690*/  IMAD.MOV.U32 R151, RZ, RZ, R132 ;  /* 0x000000ffff977224 */ /* 0x000fc600078e0084 */
[----:B------:R-:W2:Y:S01]  /*56a0*/  LDL R143, [R1+0x5c] ;  /* 0x00005c00018f7983 */ /* 0x000ea20000100800 */
[----:B---3--:R-:W-:Y:S02]  /*56b0*/  IMAD.MOV.U32 R154, RZ, RZ, R129 ;  /* 0x000000ffff9a7224 */ /* 0x008fe400078e0081 */
[----:B----4-:R-:W-:Y:S01]  /*56c0*/  IMAD.MOV.U32 R155, RZ, RZ, R128 ;  /* 0x000000ffff9b7224 */ /* 0x010fe200078e0080 */
        /* <DEDUP_REMOVED lines=8> */
[C---:B------:R-:W-:Y:S01]  /*5750*/  @P0 IMAD.WIDE.U32 R10, R0.reuse, 0x20, R10 ;  /* 0x00000020000a0825 */ /* 0x040fe200078e000a */
[----:B------:R-:W-:-:S02]  /*5760*/  @P0 IADD3 R0, PT, PT, R0, 0x80, RZ ;  /* 0x0000008000000810 */ /* 0x000fc40007ffe0ff */
[----:B------:R-:W-:Y:S01]  /*5770*/  @P3 LOP3.LUT R18, R18, 0x200, RZ, 0xfc, !PT ;  /* 0x0000020012123812 */ /* 0x000fe200078efcff */
[----:B------:R-:W-:Y:S01]  /*5780*/  IMAD.MOV.U32 R158, RZ, RZ, R145 ;  /* 0x000000ffff9e7224 */ /* 0x000fe200078e0091 */
[----:B------:R-:W5:Y:S01]  /*5790*/  @P0 LD.E.128 R56, desc[UR10][R10.64] ;  /* 0x0000000a0a380980 */ /* 0x000f62000c101d00 */
[----:B------:R-:W-:Y:S01]  /*57a0*/  @P1 IMAD.WIDE.U32 R68, R0, 0x20, R68 ;  /* 0x0000002000441825 */ /* 0x000fe200078e0044 */
[----:B------:R-:W-:Y:S02]  /*57b0*/  ISETP.GE.U32.AND P3, PT, R192, 0x280, PT ;  /* 0x00000280c000780c */ /* 0x000fe40003f66070 */
[----:B------:R0:W5:Y:S01]  /*57c0*/  @P0 LD.E.128 R52, desc[UR10][R10.64+0x10] ;  /* 0x0000100a0a340980 */ /* 0x000162000c101d00 */
[----:B------:R-:W-:Y:S02]  /*57d0*/  IMAD.MOV.U32 R159, RZ, RZ, R144 ;  /* 0x000000ffff9f7224 */ /* 0x000fe400078e0090 */
[C---:B------:R-:W-:Y:S01]  /*57e0*/  @P1 IMAD.WIDE.U32 R70, R0.reuse, 0x20, R70 ;  /* 0x0000002000461825 */ /* 0x040fe200078e0046 */
[----:B------:R-:W4:Y:S03]  /*57f0*/  @P1 LDG.E.128 R160, desc[UR10][R68.64] ;  /* 0x0000000a44a01981 */ /* 0x000f26000c1e1d00 */
[C---:B------:R-:W-:Y:S01]  /*5800*/  @P1 IMAD.WIDE.U32 R72, R0.reuse, 0x20, R72 ;  /* 0x0000002000481825 */ /* 0x040fe200078e0048 */
[----:B------:R-:W-:Y:S01]  /*5810*/  MOV R145, R12 ;  /* 0x0000000c00917202 */ /* 0x000fe20000000f00 */
[----:B------:R2:W4:Y:S01]  /*5820*/  @P1 LDG.E.128 R156, desc[UR10][R68.64+0x10] ;  /* 0x0000100a449c1981 */ /* 0x000522000c1e1d00 */
[----:B0-----:R-:W0:Y:S01]  /*5830*/  LDC.64 R10, c[0x0][0x3d0] ;  /* 0x0000f400ff0a7b82 */ /* 0x001e220000000a00 */
[----:B------:R-:W-:Y:S01]  /*5840*/  @P1 VIADD R0, R0, 0x80 ;  /* 0x0000008000001836 */ /* 0x000fe20000000000 */
[----:B------:R-:W-:Y:S01]  /*5850*/  ISETP.GE.U32.AND P0, PT, R192, 0x300, PT ;  /* 0x00000300c000780c */ /* 0x000fe20003f06070 */
[----:B------:R-:W-:Y:S01]  /*5860*/  IMAD.MOV.U32 R144, RZ, RZ, R15 ;  /* 0x000000ffff907224 */ /* 0x000fe200078e000f */
[----:B------:R-:W4:Y:S01]  /*5870*/  @P1 LDG.E.128 R148, desc[UR10][R72.64+0x10] ;  /* 0x0000100a48941981 */ /* 0x000f22000c1e1d00 */
[----:B------:R-:W-:-:S03]  /*5880*/  @P2 IMAD.WIDE.U32 R2, R0, 0x20, R2 ;  /* 0x0000002000022825 */ /* 0x000fc600078e0002 */
[----:B------:R2:W4:Y:S01]  /*5890*/  @P1 LDG.E.128 R152, desc[UR10][R72.64] ;  /* 0x0000000a48981981 */ /* 0x000522000c1e1d00 */
[C---:B------:R-:W-:Y:S01]  /*58a0*/  @P2 IMAD.WIDE.U32 R4, R0.reuse, 0x20, R4 ;  /* 0x0000002000042825 */ /* 0x040fe200078e0004 */
[----:B------:R-:W0:Y:S02]  /*58b0*/  @P3 LDC.64 R8, c[0x0][0x438] ;  /* 0x00010e00ff083b82 */ /* 0x000e240000000a00 */
[----:B------:R-:W5:Y:S01]  /*58c0*/  @P1 LD.E.128 R48, desc[UR10][R70.64] ;  /* 0x0000000a46301980 */ /* 0x000f62000c101d00 */
[----:B------:R-:W-:-:S03]  /*58d0*/  @P2 IMAD.WIDE.U32 R74, R0, 0x20, R74 ;  /* 0x00000020004a2825 */ /* 0x000fc600078e004a */
[----:B------:R-:W5:Y:S01]  /*58e0*/  @P2 LD.E.128 R40, desc[UR10][R4.64] ;  /* 0x0000000a04282980 */ /* 0x000f62000c101d00 */
[----:B------:R-:W-:Y:S01]  /*58f0*/  @P2 VIADD R0, R0, 0x80 ;  /* 0x0000008000002836 */ /* 0x000fe20000000000 */
[----:B------:R-:W0:Y:S02]  /*5900*/  @P0 LDC.64 R16, c[0x0][0x438] ;  /* 0x00010e00ff100b82 */ /* 0x000e240000000a00 */
[----:B------:R-:W4:Y:S01]  /*5910*/  @P2 LDG.E.128 R136, desc[UR10][R74.64] ;  /* 0x0000000a4a882981 */ /* 0x000f22000c1e1d00 */
[----:B-1----:R-:W-:-:S03]  /*5920*/  @P3 IMAD.WIDE.U32 R6, R0, 0x20, R6 ;  /* 0x0000002000063825 */ /* 0x002fc600078e0006 */
[----:B------:R-:W5:Y:S01]  /*5930*/  @P2 LD.E.128 R36, desc[UR10][R4.64+0x10] ;  /* 0x0000100a04242980 */ /* 0x000f62000c101d00 */
[----:B------:R-:W-:-:S03]  /*5940*/  @P3 IMAD.WIDE.U32 R76, R0, 0x20, R76 ;  /* 0x00000020004c3825 */ /* 0x000fc600078e004c */
[----:B------:R-:W4:Y:S04]  /*5950*/  @P3 LDG.E.128 R124, desc[UR10][R6.64+0x10] ;  /* 0x0000100a067c3981 */ /* 0x000f28000c1e1d00 */
[----:B------:R-:W4:Y:S01]  /*5960*/  @P3 LDG.E.128 R120, desc[UR10][R76.64] ;  /* 0x0000000a4c783981 */ /* 0x000f22000c1e1d00 */
[----:B0-----:R-:W-:-:S03]  /*5970*/  @P3 IMAD.WIDE.U32 R8, R0, 0x20, R8 ;  /* 0x0000002000083825 */ /* 0x001fc600078e0008 */
[----:B------:R-:W5:Y:S01]  /*5980*/  @P1 LD.E.128 R44, desc[UR10][R70.64+0x10] ;  /* 0x0000100a462c1980 */ /* 0x000f62000c101d00 */
[----:B------:R-:W-:-:S03]  /*5990*/  @P3 VIADD R0, R0, 0x80 ;  /* 0x0000008000003836 */ /* 0x000fc60000000000 */
[----:B------:R-:W5:Y:S01]  /*59a0*/  @P3 LD.E.128 R32, desc[UR10][R8.64] ;  /* 0x0000000a08203980 */ /* 0x000f62000c101d00 */
[----:B------:R-:W-:-:S03]  /*59b0*/  @P0 IMAD.WIDE.U32 R10, R0, 0x20, R10 ;  /* 0x00000020000a0825 */ /* 0x000fc600078e000a */
[----:B------:R-:W5:Y:S01]  /*59c0*/  @P3 LD.E.128 R28, desc[UR10][R8.64+0x10] ;  /* 0x0000100a081c3980 */ /* 0x000f62000c101d00 */
[----:B------:R-:W-:-:S03]  /*59d0*/  @P0 IMAD.WIDE.U32 R16, R0, 0x20, R16 ;  /* 0x0000002000100825 */ /* 0x000fc600078e0010 */
[----:B------:R-:W5:Y:S04]  /*59e0*/  @P0 LDG.E.128 R240, desc[UR10][R10.64] ;  /* 0x0000000a0af00981 */ /* 0x000f68000c1e1d00 */
[----:B------:R-:W5:Y:S04]  /*59f0*/  @P0 LDG.E.128 R236, desc[UR10][R10.64+0x10] ;  /* 0x0000100a0aec0981 */ /* 0x000f68000c1e1d00 */
[----:B------:R-:W5:Y:S04]  /*5a00*/  @P0 LD.E.128 R24, desc[UR10][R16.64] ;  /* 0x0000000a10180980 */ /* 0x000f68000c101d00 */
[----:B------:R-:W5:Y:S04]  /*5a10*/  @P0 LD.E.128 R20, desc[UR10][R16.64+0x10] ;  /* 0x0000100a10140980 */ /* 0x000f68000c101d00 */
[----:B------:R-:W4:Y:S04]  /*5a20*/  @P2 LDG.E.128 R144, desc[UR10][R2.64] ;  /* 0x0000000a02902981 */ /* 0x000f28000c1e1d00 */
[----:B--2---:R0:W2:Y:S01]  /*5a30*/  @P2 LDG.E.128 R140, desc[UR10][R2.64+0x10] ;  /* 0x0000100a028c2981 */ /* 0x0040a2000c1e1d00 */
[----:B------:R-:W-:-:S02]  /*5a40*/  CS2R R68, SRZ ;  /* 0x0000000000447805 */ /* 0x000fc4000001ff00 */
[----:B------:R-:W-:Y:S02]  /*5a50*/  CS2R R72, SRZ ;  /* 0x0000000000487805 */ /* 0x000fe4000001ff00 */
[----:B------:R-:W-:Y:S01]  /*5a60*/  CS2R R82, SRZ ;  /* 0x0000000000527805 */ /* 0x000fe2000001ff00 */
[----:B------:R-:W5:Y:S04]  /*5a70*/  @P3 LDG.E.128 R244, desc[UR10][R76.64+0x10] ;  /* 0x0000100a4cf43981 */ /* 0x000f68000c1e1d00 */
[----:B---3--:R1:W3:Y:S04]  /*5a80*/  @P2 LDG.E.128 R132, desc[UR10][R74.64+0x10] ;  /* 0x0000100a4a842981 */ /* 0x0082e8000c1e1d00 */
[----:B----4-:R-:W4:Y:S01]  /*5a90*/  @P3 LDG.E.128 R128, desc[UR10][R6.64] ;  /* 0x0000000a06803981 */ /* 0x010f22000c1e1d00 */
[----:B0-----:R-:W-:-:S05]  /*5aa0*/  @P0 IMAD.WIDE.U32 R2, R0, 0x20, R78 ;  /* 0x0000002000020825 */ /* 0x001fca00078e004e */
        /* <DEDUP_REMOVED lines=12> */
[----:B-1----:R-:W-:Y:S02]  /*5b70*/  CS2R R74, SRZ ;  /* 0x00000000004a7805 */ /* 0x002fe4000001ff00 */
        /* <DEDUP_REMOVED lines=19> */
[----:B------:R-:W-:Y:S01]  /*5cb0*/  @P0 IADD3 R0, PT, PT, R0, 0x80, RZ ;  /* 0x0000008000000810 */ /* 0x000fe20007ffe0ff */
[----:B------:R0:W-:Y:S04]  /*5cc0*/  @P2 STL.64 [R1+0x60], R144 ;  /* 0x0000609001002387 */ /* 0x0001e80000100a00 */
[----:B------:R0:W-:Y:S04]  /*5cd0*/  @P2 STL.64 [R1+0x68], R146 ;  /* 0x0000689201002387 */ /* 0x0001e80000100a00 */
[----:B--2---:R0:W-:Y:S04]  /*5ce0*/  @P2 STL.64 [R1+0x50], R140 ;  /* 0x0000508c01002387 */ /* 0x0041e80000100a00 */
[----:B------:R0:W-:Y:S04]  /*5cf0*/  @P2 STL.64 [R1+0x58], R142 ;  /* 0x0000588e01002387 */ /* 0x0001e80000100a00 */
[----:B------:R0:W-:Y:S04]  /*5d00*/  @P2 STL.64 [R1+0x40], R136 ;  /* 0x0000408801002387 */ /* 0x0001e80000100a00 */
[----:B------:R0:W-:Y:S04]  /*5d10*/  @P2 STL.64 [R1+0x48], R138 ;  /* 0x0000488a01002387 */ /* 0x0001e80000100a00 */
[----:B---3--:R0:W-:Y:S04]  /*5d20*/  @P2 STL.64 [R1+0x30], R132 ;  /* 0x0000308401002387 */ /* 0x0081e80000100a00 */
        /* <DEDUP_REMOVED lines=8> */
[----:B------:R-:W1:Y:S08]  /*5db0*/  LDC.64 R6, c[0x0][0x3d8] ;  /* 0x0000f600ff067b82 */ /* 0x000e700000000a00 */
[----:B0-----:R-:W0:Y:S08]  /*5dc0*/  LDC.64 R2, c[0x0][0x3d0] ;  /* 0x0000f400ff027b82 */ /* 0x001e300000000a00 */
[----:B------:R-:W2:Y:S01]  /*5dd0*/  LDC.64 R4, c[0x0][0x438] ;  /* 0x00010e00ff047b82 */ /* 0x000ea20000000a00 */
[----:B-1----:R-:W-:-:S05]  /*5de0*/  IMAD.WIDE.U32 R6, R0, 0x20, R6 ;  /* 0x0000002000067825 */ /* 0x002fca00078e0006 */
[----:B------:R3:W5:Y:S01]  /*5df0*/  LDG.E.128 R212, desc[UR10][R6.64] ;  /* 0x0000000a06d47981 */ /* 0x000762000c1e1d00 */
[----:B0-----:R-:W-:-:S03]  /*5e00*/  IMAD.WIDE.U32 R2, R0, 0x20, R2 ;  /* 0x0000002000027825 */ /* 0x001fc600078e0002 */
        /* <DEDUP_REMOVED lines=34> */
.L_x_12456:
[----:B------:R-:W-:Y:S05]  /*6030*/  BSYNC.RECONVERGENT B0 ;  /* 0x0000000000007941 */ /* 0x000fea0003800200 */
.L_x_12453:
[----:B------:R-:W2:Y:S08]  /*6040*/  S2UR UR4, SR_CTAID.X ;  /* 0x00000000000479c3 */ /* 0x000eb00000002500 */
[----:B------:R-:W2:Y:S02]  /*6050*/  LDC R0, c[0x0][0x384] ;  /* 0x0000e100ff007b82 */ /* 0x000ea40000000800 */
[----:B--2---:R-:W-:-:S13]  /*6060*/  ISETP.LE.AND P0, PT, R0, UR4, PT ;  /* 0x0000000400007c0c */ /* 0x004fda000bf03270 */
[----:B------:R-:W-:Y:S05]  /*6070*/  @P0 EXIT ;  /* 0x000000000000094d */ /* 0x000fea0003800000 */
[----:B0---4-:R-:W0:Y:S01]  /*6080*/  LDC R2, c[0x0][0x360] ;  /* 0x0000d800ff027b82 */ /* 0x011e220000000800 */
[C---:B------:R-:W-:Y:S01]  /*6090*/  IMAD.HI.U32 R0, R19.reuse, -0x2daee0ad, RZ ;  /* 0xd2511f5313007827 */ /* 0x040fe200078e00ff */
[----:B------:R-:W-:Y:S01]  /*60a0*/  UIADD3 UR6, UPT, UPT, UR8, -0x61c88647, URZ ;  /* 0x9e3779b908067890 */ /* 0x000fe2000fffe0ff */
[----:B------:R-:W-:Y:S01]  /*60b0*/  LOP3.LUT R14, R14, 0x3, RZ, 0xc0, !PT ;  /* 0x000000030e0e7812 */ /* 0x000fe200078ec0ff */
[----:B------:R-:W-:Y:S01]  /*60c0*/  UIADD3 UR7, UPT, UPT, UR9, 0x1fd5c5a3, URZ ;  /* 0x1fd5c5a309077890 */ /* 0x000fe2000fffe0ff */
[----:B------:R-:W-:Y:S01]  /*60d0*/  IMAD R5, R19, -0x2daee0ad, RZ ;  /* 0xd2511f5313057824 */ /* 0x000fe200078e02ff */
[----:B------:R-:W-:Y:S01]  /*60e0*/  UIADD3 UR13, UPT, UPT, UR9, -0x24c28bd8, URZ ;  /* 0xdb3d7428090d7890 */ /* 0x000fe2000fffe0ff */
[----:B------:R-:W-:Y:S01]  /*60f0*/  IMAD.MOV.U32 R10, RZ, RZ, RZ ;  /* 0x000000ffff0a7224 */ /* 0x000fe200078e00ff */
[----:B------:R-:W-:Y:S02]  /*6100*/  UIADD3 UR12, UPT, UPT, UR8, -0xe443238, URZ ;  /* 0xf1bbcdc8080c7890 */ /* 0x000fe4000fffe0ff */
[----:B------:R-:W-:-:S02]  /*6110*/  UIADD3 UR22, UPT, UPT, UR9, -0x695add53, URZ ;  /* 0x96a522ad09167890 */ /* 0x000fc4000fffe0ff */
[----:B------:R-:W-:Y:S01]  /*6120*/  UIADD3 UR23, UPT, UPT, UR8, -0x700cb87f, URZ ;  /* 0x8ff3478108177890 */ /* 0x000fe2000fffe0ff */
[----:B------:R-:W2:Y:S01]  /*6130*/  LDCU UR18, c[0x0][0x388] ;  /* 0x00007100ff1277ac */ /* 0x000ea20008000800 */
[----:B------:R-:W3:Y:S01]  /*6140*/  LDCU.U8 UR19, c[0x0][0x410] ;  /* 0x00008200ff1377ac */ /* 0x000ee20008000000 */
[----:B------:R-:W4:Y:S01]  /*6150*/  LDCU UR20, c[0x0][0x400] ;  /* 0x00008000ff1477ac */ /* 0x000f220008000800 */
[----:B0-----:R-:W-:Y:S01]  /*6160*/  IMAD R17, R2, UR4, R251 ;  /* 0x0000000402117c24 */ /* 0x001fe2000f8e02fb */
[----:B------:R-:W-:Y:S01]  /*6170*/  LOP3.LUT R2, R0, UR9, RZ, 0x3c, !PT ;  /* 0x0000000900027c12 */ /* 0x000fe2000f8e3cff */
[----:B------:R-:W0:Y:S02]  /*6180*/  LDCU.64 UR14, c[0x0][0x3a0] ;  /* 0x00007400ff0e77ac */ /* 0x000e240008000a00 */
[----:B------:R-:W-:Y:S01]  /*6190*/  IMAD.HI.U32 R0, R17, -0x326172a9, RZ ;  /* 0xcd9e8d5711007827 */ /* 0x000fe200078e00ff */
[----:B------:R-:W0:Y:S03]  /*61a0*/  LDCU.64 UR16, c[0x0][0x380] ;  /* 0x00007000ff1077ac */ /* 0x000e260008000a00 */
[----:B------:R-:W-:Y:S01]  /*61b0*/  IMAD.HI.U32 R3, R2, -0x326172a9, RZ ;  /* 0xcd9e8d5702037827 */ /* 0x000fe200078e00ff */
[----:B------:R-:W-:Y:S01]  /*61c0*/  LOP3.LUT R0, R13, UR8, R0, 0x96, !PT ;  /* 0x000000080d007c12 */ /* 0x000fe2000f8e9600 */
[----:B------:R-:W-:-:S02]  /*61d0*/  UPLOP3.LUT UP1, UPT, UPT, UPT, UPT, 0x40, 0x4 ;  /* 0x000000000004789c */ /* 0x000fc40003f2e870 */
[----:B------:R-:W-:-:S05]  /*61e0*/  IMAD R4, R17, -0x326172a9, RZ ;  /* 0xcd9e8d5711047824 */ /* 0x000fca00078e02ff */
[----:B------:R-:W-:Y:S01]  /*61f0*/  LOP3.LUT R3, R4, UR6, R3, 0x96, !PT ;  /* 0x0000000604037c12 */ /* 0x000fe2000f8e9603 */
[----:B------:R-:W-:Y:S01]  /*6200*/  UIADD3 UR6, UPT, UPT, UR9, -0x4498517b, URZ ;  /* 0xbb67ae8509067890 */ /* 0x000fe2000fffe0ff */
[----:B------:R-:W-:-:S05]  /*6210*/  IMAD.HI.U32 R4, R0, -0x2daee0ad, RZ ;  /* 0xd2511f5300047827 */ /* 0x000fca00078e00ff */
[----:B------:R-:W-:Y:S01]  /*6220*/  LOP3.LUT R4, R5, UR6, R4, 0x96, !PT ;  /* 0x0000000605047c12 */ /* 0x000fe2000f8e9604 */
[----:B------:R-:W-:Y:S01]  /*6230*/  UIADD3 UR6, UPT, UPT, UR9, 0x76cf5d0a, URZ ;  /* 0x76cf5d0a09067890 */ /* 0x000fe2000fffe0ff */
[----:B------:R-:W-:Y:S02]  /*6240*/  IMAD R5, R0, -0x2daee0ad, RZ ;  /* 0xd2511f5300057824 */ /* 0x000fe400078e02ff */
[----:B------:R-:W-:-:S05]  /*6250*/  IMAD.HI.U32 R0, R3, -0x2daee0ad, RZ ;  /* 0xd2511f5303007827 */ /* 0x000fca00078e00ff */
[----:B------:R-:W-:Y:S01]  /*6260*/  LOP3.LUT R6, R5, UR6, R0, 0x96, !PT ;  /* 0x0000000605067c12 */ /* 0x000fe2000f8e9600 */
[----:B------:R-:W-:Y:S01]  /*6270*/  UIADD3 UR6, UPT, UPT, UR8, 0x3c6ef372, URZ ;  /* 0x3c6ef37208067890 */ /* 0x000fe2000fffe0ff */
[----:B------:R-:W-:Y:S02]  /*6280*/  IMAD R5, R2, -0x326172a9, RZ ;  /* 0xcd9e8d5702057824 */ /* 0x000fe400078e02ff */
[----:B------:R-:W-:-:S04]  /*6290*/  IMAD.HI.U32 R0, R4, -0x326172a9, RZ ;  /* 0xcd9e8d5704007827 */ /* 0x000fc800078e00ff */
[----:B------:R-:W-:Y:S01]  /*62a0*/  IMAD.HI.U32 R2, R6, -0x326172a9, RZ ;  /* 0xcd9e8d5706027827 */ /* 0x000fe200078e00ff */
[----:B------:R-:W-:Y:S01]  /*62b0*/  LOP3.LUT R0, R5, UR6, R0, 0x96, !PT ;  /* 0x0000000605007c12 */ /* 0x000fe2000f8e9600 */
[----:B------:R-:W-:Y:S02]  /*62c0*/  UIADD3 UR6, UPT, UPT, UR8, -0x255992d5, URZ ;  /* 0xdaa66d2b08067890 */ /* 0x000fe4000fffe0ff */
[----:B------:R-:W-:Y:S02]  /*62d0*/  IMAD R5, R4, -0x326172a9, RZ ;  /* 0xcd9e8d5704057824 */ /* 0x000fe400078e02ff */
[----:B------:R-:W-:Y:S02]  /*62e0*/  IMAD R4, R3, -0x2daee0ad, RZ ;  /* 0xd2511f5303047824 */ /* 0x000fe400078e02ff */
[----:B------:R-:W-:Y:S01]  /*62f0*/  IMAD.HI.U32 R3, R0, -0x2daee0ad, RZ ;  /* 0xd2511f5300037827 */ /* 0x000fe200078e00ff */
[----:B------:R-:W-:Y:S01]  /*6300*/  LOP3.LUT R2, R5, UR6, R2, 0x96, !PT ;  /* 0x0000000605027c12 */ /* 0x000fe2000f8e9602 */
[----:B------:R-:W-:-:S02]  /*6310*/  UIADD3 UR6, UPT, UPT, UR9, 0x32370b8f, URZ ;  /* 0x32370b8f09067890 */ /* 0x000fc4000fffe0ff */
[----:B------:R-:W-:Y:S02]  /*6320*/  IMAD R5, R0, -0x2daee0ad, RZ ;  /* 0xd2511f5300057824 */ /* 0x000fe400078e02ff */
[----:B------:R-:W-:Y:S02]  /*6330*/  IMAD.HI.U32 R0, R2, -0x2daee0ad, RZ ;  /* 0xd2511f5302007827 */ /* 0x000fe400078e00ff */
[----:B------:R-:W-:Y:S01]  /*6340*/  LOP3.LUT R3, R4, UR6, R3, 0x96, !PT ;  /* 0x0000000604037c12 */ /* 0x000fe2000f8e9603 */
[----:B------:R-:W-:-:S06]  /*6350*/  UIADD3 UR6, UPT, UPT, UR9, -0x126145ec, URZ ;  /* 0xed9eba1409067890 */ /* 0x000fcc000fffe0ff */
[----:B------:R-:W-:Y:S01]  /*6360*/  LOP3.LUT R4, R5, UR6, R0, 0x96, !PT ;  /* 0x0000000605047c12 */ /* 0x000fe2000f8e9600 */
[----:B------:R-:W-:Y:S01]  /*6370*/  UIADD3 UR6, UPT, UPT, UR8, 0x78dde6e4, URZ ;  /* 0x78dde6e408067890 */ /* 0x000fe2000fffe0ff */
[----:B------:R-:W-:Y:S02]  /*6380*/  IMAD R5, R6, -0x326172a9, RZ ;  /* 0xcd9e8d5706057824 */ /* 0x000fe400078e02ff */
[----:B------:R-:W-:-:S04]  /*6390*/  IMAD.HI.U32 R0, R3, -0x326172a9, RZ ;  /* 0xcd9e8d5703007827 */ /* 0x000fc800078e00ff */
[----:B------:R-:W-:Y:S01]  /*63a0*/  IMAD R6, R3, -0x326172a9, RZ ;  /* 0xcd9e8d5703067824 */ /* 0x000fe200078e02ff */
[----:B------:R-:W-:Y:S01]  /*63b0*/  LOP3.LUT R0, R5, UR6, R0, 0x96, !PT ;  /* 0x0000000605007c12 */ /* 0x000fe2000f8e9600 */
[----:B------:R-:W-:Y:S01]  /*63c0*/  UIADD3 UR6, UPT, UPT, UR8, 0x1715609d, URZ ;  /* 0x1715609d08067890 */ /* 0x000fe2000fffe0ff */
[----:B------:R-:W-:-:S04]  /*63d0*/  IMAD.HI.U32 R3, R4, -0x326172a9, RZ ;  /* 0xcd9e8d5704037827 */ /* 0x000fc800078e00ff */
[----:B------:R-:W-:Y:S01]  /*63e0*/  IMAD R5, R2, -0x2daee0ad, RZ ;  /* 0xd2511f5302057824 */ /* 0x000fe200078e02ff */
[----:B------:R-:W-:Y:S01]  /*63f0*/  LOP3.LUT R3, R6, UR6, R3, 0x96, !PT ;  /* 0x0000000606037c12 */ /* 0x000fe2000f8e9603 */
[----:B------:R-:W-:Y:S01]  /*6400*/  UIADD3 UR6, UPT, UPT, UR9, -0x56f99767, URZ ;  /* 0xa906689909067890 */ /* 0x000fe2000fffe0ff */
[----:B------:R-:W-:-:S05]  /*6410*/  IMAD.HI.U32 R2, R0, -0x2daee0ad, RZ ;  /* 0xd2511f5300027827 */ /* 0x000fca00078e00ff */
[----:B------:R-:W-:Y:S01]  /*6420*/  LOP3.LUT R2, R5, UR6, R2, 0x96, !PT ;  /* 0x0000000605027c12 */ /* 0x000fe2000f8e9602 */
[----:B------:R-:W-:Y:S01]  /*6430*/  UIADD3 UR6, UPT, UPT, UR9, 0x646e171e, URZ ;  /* 0x646e171e09067890 */ /* 0x000fe2000fffe0ff */
[----:B------:R-:W-:Y:S02]  /*6440*/  IMAD R5, R0, -0x2daee0ad, RZ ;  /* 0xd2511f5300057824 */ /* 0x000fe400078e02ff */
[----:B------:R-:W-:-:S04]  /*6450*/  IMAD.HI.U32 R0, R3, -0x2daee0ad, RZ ;  /* 0xd2511f5303007827 */ /* 0x000fc800078e00ff */
[----:B------:R-:W-:Y:S01]  /*6460*/  IMAD R7, R2, -0x326172a9, RZ ;  /* 0xcd9e8d5702077824 */ /* 0x000fe200078e02ff */
[----:B------:R-:W-:Y:S01]  /*6470*/  LOP3.LUT R6, R5, UR6, R0, 0x96, !PT ;  /* 0x0000000605067c12 */ /* 0x000fe2000f8e9600 */
[----:B------:R-:W-:Y:S01]  /*6480*/  UIADD3 UR6, UPT, UPT, UR8, -0x4ab325aa, URZ ;  /* 0xb54cda5608067890 */ /* 0x000fe2000fffe0ff */
[----:B------:R-:W-:Y:S02]  /*6490*/  IMAD R5, R4, -0x326172a9, RZ ;  /* 0xcd9e8d5704057824 */ /* 0x000fe400078e02ff */
[----:B------:R-:W-:-:S04]  /*64a0*/  IMAD.HI.U32 R0, R2, -0x326172a9, RZ ;  /* 0xcd9e8d5702007827 */ /* 0x000fc800078e00ff */
[----:B------:R-:W-:Y:S01]  /*64b0*/  IMAD R3, R3, -0x2daee0ad, RZ ;  /* 0xd2511f5303037824 */ /* 0x000fe200078e02ff */
[----:B------:R-:W-:Y:S01]  /*64c0*/  LOP3.LUT R5, R5, UR6, R0, 0x96, !PT ;  /* 0x0000000605057c12 */ /* 0x000fe2000f8e9600 */
[----:B------:R-:W-:Y:S01]  /*64d0*/  UIADD3 UR6, UPT, UPT, UR8, 0x5384540f, URZ ;  /* 0x5384540f08067890 */ /* 0x000fe2000fffe0ff */
[----:B------:R-:W-:-:S04]  /*64e0*/  IMAD.HI.U32 R0, R6, -0x326172a9, RZ ;  /* 0xcd9e8d5706007827 */ /* 0x000fc800078e00ff */
[----:B------:R-:W-:Y:S01]  /*64f0*/  IMAD.HI.U32 R2, R5, -0x2daee0ad, RZ ;  /* 0xd2511f5305027827 */ /* 0x000fe200078e00ff */
[----:B------:R-:W-:Y:S01]  /*6500*/  LOP3.LUT R0, R7, UR6, R0, 0x96, !PT ;  /* 0x0000000607007c12 */ /* 0x000fe2000f8e9600 */
[----:B------:R-:W-:Y:S02]  /*6510*/  USHF.R.S32.HI UR6, URZ, 0x3, UR5 ;  /* 0x00000003ff067899 */ /* 0x000fe40008011405 */
[----:B------:R-:W-:Y:S01]  /*6520*/  IMAD R5, R5, -0x2daee0ad, RZ ;  /* 0xd2511f5305057824 */ /* 0x000fe200078e02ff */
[----:B------:R-:W-:Y:S01]  /*6530*/  LOP3.LUT R2, R3, UR7, R2, 0x96, !PT ;  /* 0x0000000703027c12 */ /* 0x000fe2000f8e9602 */
[----:B------:R-:W-:Y:S01]  /*6540*/  IMAD.HI.U32 R12, R0, -0x2daee0ad, RZ ;  /* 0xd2511f53000c7827 */ /* 0x000fe200078e00ff */
[----:B------:R-:W-:Y:S01]  /*6550*/  LOP3.LUT R3, R251, 0x60, RZ, 0xc0, !PT ;  /* 0x00000060fb037812 */ /* 0x000fe200078ec0ff */
[----:B------:R-:W-:Y:S02]  /*6560*/  ULOP3.LUT UR21, UR6, 0x7f, URZ, 0xc0, !UPT ;  /* 0x0000007f06157892 */ /* 0x000fe4000f8ec0ff */
[----:B------:R-:W-:Y:S01]  /*6570*/  USHF.L.U32 UR6, UR6, 0x1, URZ ;  /* 0x0000000106067899 */ /* 0x000fe200080006ff */
[----:B------:R-:W-:Y:S01]  /*6580*/  LOP3.LUT R12, R5, UR13, R12, 0x96, !PT ;  /* 0x0000000d050c7c12 */ /* 0x000fe2000f8e960c */
[----:B------:R-:W-:Y:S01]  /*6590*/  IMAD.MOV R4, RZ, RZ, -R3 ;  /* 0x000000ffff047224 */ /* 0x000fe200078e0a03 */
[----:B------:R-:W0:Y:S01]  /*65a0*/  LDCU UR7, c[0x0][0x408] ;  /* 0x00008100ff0777ac */ /* 0x000e220008000800 */
[----:B------:R-:W-:-:S02]  /*65b0*/  IMAD.SHL.U32 R3, R251, 0x20, RZ ;  /* 0x00000020fb037824 */ /* 0x000fc400078e00ff */
[----:B------:R-:W-:Y:S01]  /*65c0*/  IMAD.HI.U32 R11, R2, -0x326172a9, RZ ;  /* 0xcd9e8d57020b7827 */ /* 0x000fe200078e00ff */
[----:B------:R-:W-:Y:S02]  /*65d0*/  ULOP3.LUT UR6, UR6, 0xffffff00, URZ, 0xc0, !UPT ;  /* 0xffffff0006067892 */ /* 0x000fe4000f8ec0ff */
[----:B------:R-:W-:Y:S01]  /*65e0*/  LOP3.LUT R3, R3, 0x3e0, RZ, 0xc0, !PT ;  /* 0x000003e003037812 */ /* 0x000fe200078ec0ff */
[----:B------:R-:W-:Y:S02]  /*65f0*/  IMAD R6, R6, -0x326172a9, RZ ;  /* 0xcd9e8d5706067824 */ /* 0x000fe400078e02ff */
[----:B------:R-:W-:Y:S02]  /*6600*/  IMAD R0, R0, -0x2daee0ad, RZ ;  /* 0xd2511f5300007824 */ /* 0x000fe400078e02ff */
[----:B------:R-:W-:Y:S01]  /*6610*/  IMAD.MOV R5, RZ, RZ, -R3 ;  /* 0x000000ffff057224 */ /* 0x000fe200078e0a03 */
[----:B------:R-:W-:Y:S01]  /*6620*/  VIADDMNMX R3, R4, UR21, RZ, !PT ;  /* 0x0000001504037c46 */ /* 0x000fe2000f8001ff */
[----:B------:R-:W-:Y:S01]  /*6630*/  IMAD.HI.U32 R16, R12, -0x326172a9, RZ ;  /* 0xcd9e8d570c107827 */ /* 0x000fe200078e00ff */
[----:B------:R-:W-:Y:S01]  /*6640*/  LOP3.LUT R11, R6, UR12, R11, 0x96, !PT ;  /* 0x0000000c060b7c12 */ /* 0x000fe2000f8e960b */
[----:B------:R-:W0:Y:S01]  /*6650*/  LDCU.64 UR12, c[0x0][0x398] ;  /* 0x00007300ff0c77ac */ /* 0x000e220008000a00 */
[----:B------:R-:W-:Y:S01]  /*6660*/  VIMNMX R3, PT, PT, R3, 0x20, PT ;  /* 0x0000002003037848 */ /* 0x000fe20003fe0100 */
[----:B------:R-:W-:Y:S01]  /*6670*/  IMAD R12, R12, -0x326172a9, RZ ;  /* 0xcd9e8d570c0c7824 */ /* 0x000fe200078e02ff */
[----:B------:R-:W-:Y:S01]  /*6680*/  MOV R4, R5 ;  /* 0x0000000500047202 */ /* 0x000fe20000000f00 */
[----:B------:R-:W-:Y:S01]  /*6690*/  IMAD R5, R2, -0x326172a9, RZ ;  /* 0xcd9e8d5702057824 */ /* 0x000fe200078e02ff */
[----:B------:R-:W-:Y:S01]  /*66a0*/  LEA R3, R3, UR6, 0x3 ;  /* 0x0000000603037c11 */ /* 0x000fe2000f8e18ff */
[----:B------:R-:W-:Y:S01]  /*66b0*/  IMAD.HI.U32 R15, R11, -0x2daee0ad, RZ ;  /* 0xd2511f530b0f7827 */ /* 0x000fe200078e00ff */
[----:B------:R-:W-:-:S02]  /*66c0*/  VIADDMNMX R4, R4, UR21, RZ, !PT ;  /* 0x0000001504047c46 */ /* 0x000fc4000f8001ff */
[----:B------:R-:W-:Y:S01]  /*66d0*/  I2FP.F32.U32 R3, R3 ;  /* 0x0000000300037245 */ /* 0x000fe20000201000 */
[----:B------:R-:W-:Y:S01]  /*66e0*/  IMAD R11, R11, -0x2daee0ad, RZ ;  /* 0xd2511f530b0b7824 */ /* 0x000fe200078e02ff */
[----:B------:R-:W-:Y:S02]  /*66f0*/  VIMNMX R4, PT, PT, R4, 0x20, PT ;  /* 0x0000002004047848 */ /* 0x000fe40003fe0100 */
[----:B------:R-:W1:Y:S01]  /*6700*/  MUFU.RCP R2, R3 ;  /* 0x0000000300027308 */ /* 0x000e620000001000 */
[----:B------:R-:W-:Y:S02]  /*6710*/  LOP3.LUT R16, R5, UR23, R16, 0x96, !PT ;  /* 0x0000001705107c12 */ /* 0x000fe4000f8e9610 */
[----:B------:R-:W-:Y:S02]  /*6720*/  LOP3.LUT R15, R0, UR22, R15, 0x96, !PT ;  /* 0x00000016000f7c12 */ /* 0x000fe4000f8e960f */
[----:B------:R-:W-:Y:S01]  /*6730*/  LEA R252, R4, UR6, 0x3 ;  /* 0x0000000604fc7c11 */ /* 0x000fe2000f8e18ff */
[----:B01234-:R1:W-:Y:S06]  /*6740*/  STL [R1+0x130], R2 ;  /* 0x0001300201007387 */ /* 0x01f3ec0000100800 */
.L_x_13350:
[----:B------:R-:W-:Y:S01]  /*6750*/  UIMAD UR5, UR4, UR18, URZ ;  /* 0x00000012040572a4 */ /* 0x000fe2000f8e02ff */
[----:B------:R-:W-:Y:S01]  /*6760*/  LOP3.LUT P0, RZ, R18, 0x200, RZ, 0xc0, !PT ;  /* 0x0000020012ff7812 */ /* 0x000fe2000780c0ff */
[----:B------:R-:W-:Y:S02]  /*6770*/  BSSY.RECONVERGENT B0, `(.L_x_12458) ;  /* 0x000098d000007945 */ /* 0x000fe40003800200 */
[----:B------:R-:W-:-:S04]  /*6780*/  USHF.R.S32.HI UR6, URZ, 0x1f, UR5 ;  /* 0x0000001fff067899 */ /* 0x000fc80008011405 */
[----:B------:R-:W-:-:S06]  /*6790*/  ULEA.HI UR6, UR6, UR5, URZ, 0x3 ;  /* 0x0000000506067291 */ /* 0x000fcc000f8f18ff */
[----:B------:R-:W-:-:S05]  /*67a0*/  IMAD.U32 R9, RZ, RZ, UR6 ;  /* 0x00000006ff097e24 */ /* 0x000fca000f8e00ff */
[----:B------:R-:W-:-:S05]  /*67b0*/  LEA.HI.SX32 R9, R9, R251, 0x1d ;  /* 0x000000fb09097211 */ /* 0x000fca00078feaff */
[----:B0-234-:R-:W-:Y:S01]  /*67c0*/  IMAD.MOV.U32 R188, RZ, RZ, R9 ;  /* 0x000000ffffbc7224 */ /* 0x01dfe200078e0009 */
        /* <DEDUP_REMOVED lines=11> */
[----:B------:R-:W5:Y:S04]  /*6880*/  @P1 LDG.E.128 R124, desc[UR10][R132.64] ;  /* 0x0000000a847c1981 */ /* 0x000f68000c1e1d00 */
[----:B------:R0:W5:Y:S02]  /*6890*/  @P1 LDG.E.128 R128, desc[UR10][R132.64+0x10] ;  /* 0x0000100a84801981 */ /* 0x000164000c1e1d00 */
[----:B0-----:R-:W-:-:S05]  /*68a0*/  IMAD.WIDE.U32 R132, R9, 0x10, R134 ;  /* 0x0000001009847825 */ /* 0x001fca00078e0086 */
[----:B------:R0:W5:Y:S01]  /*68b0*/  LDG.E.128 R136, desc[UR10][R132.64] ;  /* 0x0000000a84887981 */ /* 0x000162000c1e1d00 */
[----:B------:R-:W-:-:S04]  /*68c0*/  UISETP.NE.U32.AND UP0, UPT, UR12, URZ, UPT ;  /* 0x000000ff0c00728c */ /* 0x000fc8000bf05070 */
[----:B------:R-:W-:-:S09]  /*68d0*/  UISETP.NE.AND.EX UP0, UPT, UR13, URZ, UPT, UP0 ;  /* 0x000000ff0d00728c */ /* 0x000fd2000bf05300 */
[----:B0-----:R-:W-:Y:S05]  /*68e0*/  BRA.U UP0, `(.L_x_12460) ;  /* 0x0000003100807547 */ /* 0x001fea000b800000 */
        /* <DEDUP_REMOVED lines=16> */
.L_x_12463:
        /* <DEDUP_REMOVED lines=12> */
.L_x_12465:
[----:B------:R-:W-:Y:S05]  /*6ab0*/  BSYNC.RECONVERGENT B2 ;  /* 0x0000000000027941 */ /* 0x000fea0003800200 */
.L_x_12464:
        /* <DEDUP_REMOVED lines=62> */
.L_x_12462:
[----:B------:R-:W-:Y:S05]  /*6ea0*/  BSYNC.RECONVERGENT B1 ;  /* 0x0000000000017941 */ /* 0x000fea0003800200 */
.L_x_12461:
[----:B------:R-:W0:Y:S01]  /*6eb0*/  LDC R232, c[0x0][0x404] ;  /* 0x00010100ffe87b82 */ /* 0x000e220000000800 */
[----:B------:R-:W-:Y:S01]  /*6ec0*/  I2FP.F32.U32 R11, R133 ;  /* 0x00000085000b7245 */ /* 0x000fe20000201000 */
[----:B------:R-:W-:Y:S01]  /*6ed0*/  HFMA2 R193, -RZ, RZ, 0.1171875, 0 ;  /* 0x2f800000ffc17431 */ /* 0x000fe200000001ff */
[----:B------:R-:W-:Y:S01]  /*6ee0*/  ISETP.NE.AND P2, PT, R132, 0x1, PT ;  /* 0x000000018400780c */ /* 0x000fe20003f45270 */
[----:B------:R-:W-:Y:S01]  /*6ef0*/  BSSY.RECONVERGENT B1, `(.L_x_12466) ;  /* 0x000005d000017945 */ /* 0x000fe20003800200 */
[----:B------:R-:W-:Y:S01]  /*6f00*/  LOP3.LUT R18, R18, 0xffffffef, RZ, 0xc0, !PT ;  /* 0xffffffef12127812 */ /* 0x000fe200078ec0ff */
[----:B------:R-:W-:Y:S02]  /*6f10*/  IMAD.MOV.U32 R135, RZ, RZ, R12 ;  /* 0x000000ffff877224 */ /* 0x000fe400078e000c */
[----:B------:R-:W-:Y:S01]  /*6f20*/  FFMA.FTZ R11, R11, R193, 1.1641532182693481445e-10 ;  /* 0x2f0000000b0b7423 */ /* 0x000fe200000100c1 */
[----:B-----5:R-:W-:-:S04]  /*6f30*/  PRMT R14, R136, 0x7632, R14 ;  /* 0x00007632880e7816 */ /* 0x020fc8000000000e */
[----:B0-----:R-:W-:Y:S01]  /*6f40*/  FSETP.LE.FTZ.AND P3, PT, R11, R232, PT ;  /* 0x000000e80b00720b */ /* 0x001fe20003f73000 */
[----:B------:R-:W-:Y:S02]  /*6f50*/  IMAD.U32 R11, R136, 0x10000, RZ ;  /* 0x00010000880b7824 */ /* 0x000fe400078e00ff */
[----:B------:R-:W-:-:S10]  /*6f60*/  IMAD.MOV.U32 R136, RZ, RZ, 0x2 ;  /* 0x00000002ff887424 */ /* 0x000fd400078e00ff */
        /* <DEDUP_REMOVED lines=10> */
.L_x_12468:
        /* <DEDUP_REMOVED lines=12> */
.L_x_12470:
[----:B------:R-:W-:Y:S05]  /*70d0*/  BSYNC.RECONVERGENT B2 ;  /* 0x0000000000027941 */ /* 0x000fea0003800200 */
.L_x_12469:
        /* <DEDUP_REMOVED lines=62> */
.L_x_12467:
[----:B------:R-:W-:Y:S05]  /*74c0*/  BSYNC.RECONVERGENT B1 ;  /* 0x0000000000017941 */ /* 0x000fea0003800200 */
.L_x_12466:
        /* <DEDUP_REMOVED lines=19> */
.L_x_12473:
        /* <DEDUP_REMOVED lines=12> */
.L_x_12475:
[----:B------:R-:W-:Y:S05]  /*76c0*/  BSYNC.RECONVERGENT B2 ;  /* 0x0000000000027941 */ /* 0x000fea0003800200 */
.L_x_12474:
        /* <DEDUP_REMOVED lines=62> */
.L_x_12472:
[----:B------:R-:W-:Y:S05]  /*7ab0*/  BSYNC.RECONVERGENT B1 ;  /* 0x0000000000017941 */ /* 0x000fea0003800200 */
.L_x_12471:
[----:B------:R-:W-:Y:S01]  /*7ac0*/  I2FP.F32.U32 R14, R133 ;  /* 0x00000085000e7245 */ /* 0x000fe20000201000 */
[----:B------:R-:W-:Y:S01]  /*7ad0*/  BSSY.RECONVERGENT B1, `(.L_x_12476) ;  /* 0x000005e000017945 */ /* 0x000fe20003800200 */
[----:B------:R-:W-:Y:S01]  /*7ae0*/  ISETP.NE.AND P2, PT, R134, 0x1, PT ;  /* 0x000000018600780c */ /* 0x000fe20003f45270 */
[----:B------:R-:W-:Y:S01]  /*7af0*/  IMAD.U32 R133, R137, 0x10000, RZ ;  /* 0x0001000089857824 */ /* 0x000fe200078e00ff */
[----:B------:R-:W-:Y:S01]  /*7b00*/  LOP3.LUT R18, R18, 0xfffffffb, RZ, 0xc0, !PT ;  /* 0xfffffffb12127812 */ /* 0x000fe200078ec0ff */
[----:B------:R-:W-:Y:S01]  /*7b10*/  FFMA.FTZ R14, R14, R193, 1.1641532182693481445e-10 ;  /* 0x2f0000000e0e7423 */ /* 0x000fe200000100c1 */
[----:B------:R-:W-:-:S04]  /*7b20*/  IMAD.MOV.U32 R189, RZ, RZ, 0x2 ;  /* 0x00000002ffbd7424 */ /* 0x000fc800078e00ff */
[----:B------:R-:W-:Y:S02]  /*7b30*/  FSETP.LE.FTZ.AND P3, PT, R14, R232, PT ;  /* 0x000000e80e00720b */ /* 0x000fe40003f73000 */
[----:B------:R-:W-:Y:S01]  /*7b40*/  PRMT R14, R137, 0x7632, R14 ;  /* 0x00007632890e7816 */ /* 0x000fe2000000000e */
[----:B------:R-:W-:-:S10]  /*7b50*/  IMAD.MOV.U32 R137, RZ, RZ, R12 ;  /* 0x000000ffff897224 */ /* 0x000fd400078e000c */
        /* <DEDUP_REMOVED lines=10> */
.L_x_12478:
        /* <DEDUP_REMOVED lines=12> */
.L_x_12480:
[----:B------:R-:W-:Y:S05]  /*7cc0*/  BSYNC.RECONVERGENT B2 ;  /* 0x0000000000027941 */ /* 0x000fea0003800200 */
.L_x_12479:
        /* <DEDUP_REMOVED lines=62> */
.L_x_12477:
[----:B------:R-:W-:Y:S05]  /*80b0*/  BSYNC.RECONVERGENT B1 ;  /* 0x0000000000017941 */ /* 0x000fea0003800200 */
.L_x_12476:
[----:B------:R-:W-:Y:S01]  /*80c0*/  I2FP.F32.U32 R134, R137 ;  /* 0x0000008900867245 */ /* 0x000fe20000201000 */
[----:B------:R-:W-:Y:S01]  /*80d0*/  BSSY.RECONVERGENT B1, `(.L_x_12481) ;  /* 0x000005d000017945 */ /* 0x000fe20003800200 */
[----:B------:R-:W-:Y:S01]  /*80e0*/  LOP3.LUT R18, R18, 0xfffffffd, RZ, 0xc0, !PT ;  /* 0xfffffffd12127812 */ /* 0x000fe200078ec0ff */
[----:B------:R-:W-:Y:S02]  /*80f0*/  HFMA2 R136, -RZ, RZ, 0, 1.1920928955078125e-07 ;  /* 0x00000002ff887431 */ /* 0x000fe400000001ff */
[----:B------:R-:W-:Y:S02]  /*8100*/  IMAD.MOV.U32 R135, RZ, RZ, R12 ;  /* 0x000000ffff877224 */ /* 0x000fe400078e000c */
[----:B------:R-:W-:-:S05]  /*8110*/  FFMA.FTZ R134, R134, R193, 1.1641532182693481445e-10 ;  /* 0x2f00000086867423 */ /* 0x000fca00000100c1 */
[----:B------:R-:W-:Y:S01]  /*8120*/  FSETP.LE.FTZ.AND P2, PT, R134, R232, PT ;  /* 0x000000e88600720b */ /* 0x000fe20003f53000 */
        /* <DEDUP_REMOVED lines=12> */
.L_x_12483:
        /* <DEDUP_REMOVED lines=12> */
.L_x_12485:
[----:B------:R-:W-:Y:S05]  /*82b0*/  BSYNC.RECONVERGENT B2 ;  /* 0x0000000000027941 */ /* 0x000fea0003800200 */
.L_x_12484:
        /* <DEDUP_REMOVED lines=62> */
.L_x_12482:
[----:B------:R-:W-:Y:S05]  /*86a0*/  BSYNC.RECONVERGENT B1 ;  /* 0x0000000000017941 */ /* 0x000fea0003800200 */
.L_x_12481:
[----:B------:R-:W-:Y:S01]  /*86b0*/  ISETP.NE.AND P3, PT, R136, 0x1, PT ;  /* 0x000000018800780c */ /* 0x000fe20003f65270 */
[----:B------:R-:W-:Y:S01]  /*86c0*/  BSSY.RECONVERGENT B1, `(.L_x_12486) ;  /* 0x000005c000017945 */ /* 0x000fe20003800200 */
[----:B------:R-:W-:Y:S01]  /*86d0*/  I2FP.F32.U32 R14, R135 ;  /* 0x00000087000e7245 */ /* 0x000fe20000201000 */
[----:B------:R-:W-:Y:S02]  /*86e0*/  IMAD.U32 R135, R138, 0x10000, RZ ;  /* 0x000100008a877824 */ /* 0x000fe400078e00ff */
[----:B------:R-:W-:Y:S02]  /*86f0*/  IMAD.MOV.U32 R190, RZ, RZ, 0x2 ;  /* 0x00000002ffbe7424 */ /* 0x000fe400078e00ff */
[----:B------:R-:W-:-:S05]  /*8700*/  FFMA.FTZ R14, R14, R193, 1.1641532182693481445e-10 ;  /* 0x2f0000000e0e7423 */ /* 0x000fca00000100c1 */
[----:B------:R-:W-:Y:S02]  /*8710*/  FSETP.LE.FTZ.AND P2, PT, R14, R232, PT ;  /* 0x000000e80e00720b */ /* 0x000fe40003f53000 */
        /* <DEDUP_REMOVED lines=11> */
.L_x_12488:
        /* <DEDUP_REMOVED lines=12> */
.L_x_12490:
[----:B------:R-:W-:Y:S05]  /*8890*/  BSYNC.RECONVERGENT B2 ;  /* 0x0000000000027941 */ /* 0x000fea0003800200 */
.L_x_12489:
        /* <DEDUP_REMOVED lines=62> */
.L_x_12487:
[----:B------:R-:W-:Y:S05]  /*8c80*/  BSYNC.RECONVERGENT B1 ;  /* 0x0000000000017941 */ /* 0x000fea0003800200 */
.L_x_12486:
        /* <DEDUP_REMOVED lines=17> */
.L_x_12493:
        /* <DEDUP_REMOVED lines=12> */
.L_x_12495:
[----:B------:R-:W-:Y:S05]  /*8e60*/  BSYNC.RECONVERGENT B2 ;  /* 0x0000000000027941 */ /* 0x000fea0003800200 */
.L_x_12494:
        /* <DEDUP_REMOVED lines=62> */
.L_x_12492:
[----:B------:R-:W-:Y:S05]  /*9250*/  BSYNC.RECONVERGENT B1 ;  /* 0x0000000000017941 */ /* 0x000fea0003800200 */
.L_x_12491:
        /* <DEDUP_REMOVED lines=18> */
.L_x_12498:
        /* <DEDUP_REMOVED lines=12> */
.L_x_12500:
[----:B------:R-:W-:Y:S05]  /*9440*/  BSYNC.RECONVERGENT B2 ;  /* 0x0000000000027941 */ /* 0x000fea0003800200 */
.L_x_12499:
        /* <DEDUP_REMOVED lines=62> */
.L_x_12497:
[----:B------:R-:W-:Y:S05]  /*9830*/  BSYNC.RECONVERGENT B1 ;  /* 0x0000000000017941 */ /* 0x000fea0003800200 */
.L_x_12496:
        /* <DEDUP_REMOVED lines=10> */
[----:B------:R-:W-:Y:S01]  /*98e0*/  FSETP.GTU.FTZ.AND P5, PT, R138, R232, PT ;  /* 0x000000e88a00720b */ /* 0x000fe20003fbc000 */
[----:B------:R-:W-:Y:S01]  /*98f0*/  IMAD.U32 R138, R139, 0x10000, RZ ;  /* 0x000100008b8a7824 */ /* 0x000fe200078e00ff */
[----:B------:R-:W-:Y:S01]  /*9900*/  @P1 LOP3.LUT R18, R18, 0x2000, RZ, 0xfc, !PT ;  /* 0x0000200012121812 */ /* 0x000fe200078efcff */
[----:B------:R-:W-:Y:S01]  /*9910*/  FMUL.FTZ R139, R134, UR7 ;  /* 0x00000007868b7c20 */ /* 0x000fe20008410000 */
[----:B------:R-:W-:Y:S01]  /*9920*/  FMUL.FTZ R134, R133, UR7 ;  /* 0x0000000785867c20 */ /* 0x000fe20008410000 */
[----:B------:R-:W-:Y:S01]  /*9930*/  FMUL.FTZ R133, R11, UR7 ;  /* 0x000000070b857c20 */ /* 0x000fe20008410000 */
[----:B------:R-:W-:Y:S01]  /*9940*/  LOP3.LUT P1, RZ, R18, 0x8, RZ, 0xc0, !PT ;  /* 0x0000000812ff7812 */ /* 0x000fe2000782c0ff */
[----:B------:R-:W-:Y:S01]  /*9950*/  FMUL.FTZ R11, R138, UR7 ;  /* 0x000000078a0b7c20 */ /* 0x000fe20008410000 */
        /* <DEDUP_REMOVED lines=23> */
[----:B------:R-:W-:Y:S01]  /*9ad0*/  PLOP3.LUT P5, PT, P5, PT, PT, 0x8, 0x80 ;  /* 0x000000000080781c */ /* 0x000fe20002fae170 */
[----:B------:R-:W-:-:S12]  /*9ae0*/  BRA `(.L_x_12501) ;  /* 0x00000060009c7947 */ /* 0x000fd80003800000 */
.L_x_12460:
        /* <DEDUP_REMOVED lines=16> */
.L_x_12504:
        /* <DEDUP_REMOVED lines=12> */
.L_x_12506:
[----:B------:R-:W-:Y:S05]  /*9cb0*/  BSYNC.RECONVERGENT B2 ;  /* 0x0000000000027941 */ /* 0x000fea0003800200 */
.L_x_12505:
[----:B------:R-:W-:Y:S01]  /*9cc0*/  IMAD.WIDE.U32 R6, R19, -0x2daee0ad, RZ ;  /* 0xd2511f5313067825 */ /* 0x000fe200078e00ff */
[----:B------:R-:W-:-:S03]  /*9cd0*/  UIADD3 UR5, UPT, UPT, UR8, -0x61c88647, URZ ;  /* 0x9e3779b908057890 */ /* 0x000fc6000fffe0ff */
[----:B------:R-:W-:Y:S01]  /*9ce0*/  IMAD.WIDE.U32 R4, R17, -0x326172a9, RZ ;  /* 0xcd9e8d5711047825 */ /* 0x000fe200078e00ff */
[----:B-1----:R-:W-:-:S04]  /*9cf0*/  LOP3.LUT R2, R10, UR9, R7, 0x96, !PT ;  /* 0x000000090a027c12 */ /* 0x002fc8000f8e9607 */
        /* <DEDUP_REMOVED lines=58> */
.L_x_12503:
[----:B------:R-:W-:Y:S05]  /*a0a0*/  BSYNC.RECONVERGENT B1 ;  /* 0x0000000000017941 */ /* 0x000fea0003800200 */
.L_x_12502:
[----:B------:R-:W0:Y:S01]  /*a0b0*/  LDC R189, c[0x0][0x404] ;  /* 0x00010100ffbd7b82 */ /* 0x000e220000000800 */
[----:B------:R-:W-:Y:S01]  /*a0c0*/  I2FP.F32.U32 R0, R0 ;  /* 0x0000000000007245 */ /* 0x000fe20000201000 */
[----:B------:R-:W-:Y:S01]  /*a0d0*/  HFMA2 R193, -RZ, RZ, 0.1171875, 0 ;  /* 0x2f800000ffc17431 */ /* 0x000fe200000001ff */
[----:B------:R-:W-:Y:S01]  /*a0e0*/  ISETP.NE.AND P2, PT, R5, 0x1, PT ;  /* 0x000000010500780c */ /* 0x000fe20003f45270 */
[----:B-1---5:R-:W-:Y:S01]  /*a0f0*/  IMAD.U32 R2, R136, 0x10000, RZ ;  /* 0x0001000088027824 */ /* 0x022fe200078e00ff */
[----:B------:R-:W-:Y:S01]  /*a100*/  LOP3.LUT R18, R18, 0xffffffef, RZ, 0xc0, !PT ;  /* 0xffffffef12127812 */ /* 0x000fe200078ec0ff */
[----:B------:R-:W-:Y:S01]  /*a110*/  BSSY.RECONVERGENT B1, `(.L_x_12507) ;  /* 0x000005d000017945 */ /* 0x000fe20003800200 */
[----:B------:R-:W-:Y:S01]  /*a120*/  FFMA.FTZ R0, R0, R193, 1.1641532182693481445e-10 ;  /* 0x2f00000000007423 */ /* 0x000fe200000100c1 */
[----:B------:R-:W1:Y:S01]  /*a130*/  LDC R11, c[0x0][0x408] ;  /* 0x00010200ff0b7b82 */ /* 0x000e620000000800 */
[----:B------:R-:W-:Y:S02]  /*a140*/  IMAD.MOV.U32 R4, RZ, RZ, 0x2 ;  /* 0x00000002ff047424 */ /* 0x000fe400078e00ff */
[----:B------:R-:W-:Y:S01]  /*a150*/  IMAD.MOV.U32 R3, RZ, RZ, R12 ;  /* 0x000000ffff037224 */ /* 0x000fe200078e000c */
[----:B0-----:R-:W-:-:S02]  /*a160*/  FSETP.LE.FTZ.AND P4, PT, R0, R189, PT ;  /* 0x000000bd0000720b */ /* 0x001fc40003f93000 */
[----:B------:R-:W-:Y:S01]  /*a170*/  PRMT R0, R136, 0x7632, R0 ;  /* 0x0000763288007816 */ /* 0x000fe20000000000 */
[----:B-1----:R-:W-:-:S10]  /*a180*/  FMUL.FTZ R2, R11, R2 ;  /* 0x000000020b027220 */ /* 0x002fd40000410000 */
        /* <DEDUP_REMOVED lines=10> */
.L_x_12509:
        /* <DEDUP_REMOVED lines=12> */
.L_x_12511:
[----:B------:R-:W-:Y:S05]  /*a2f0*/  BSYNC.RECONVERGENT B2 ;  /* 0x0000000000027941 */ /* 0x000fea0003800200 */
.L_x_12510:
[----:B------:R-:W-:Y:S01]  /*a300*/  IMAD.WIDE.U32 R14, R19, -0x2daee0ad, RZ ;  /* 0xd2511f53130e7825 */ /* 0x000fe200078e00ff */
[----:B------:R-:W-:-:S03]  /*a310*/  UIADD3 UR5, UPT, UPT, UR8, -0x61c88647, URZ ;  /* 0x9e3779b908057890 */ /* 0x000fc6000fffe0ff */
[----:B------:R-:W-:Y:S01]  /*a320*/  IMAD.WIDE.U32 R6, R17, -0x326172a9, RZ ;  /* 0xcd9e8d5711067825 */ /* 0x000fe200078e00ff */
[----:B------:R-:W-:-:S05]  /*a330*/  LOP3.LUT R3, R10, UR9, R15, 0x96, !PT ;  /* 0x000000090a037c12 */ /* 0x000fca000f8e960f */
        /* <DEDUP_REMOVED lines=56> */
[----:B------:R-:W-:Y:S01]  /*a6c0*/  LOP3.LUT R16, R6, UR5, R5, 0x96, !PT ;  /* 0x0000000506107c12 */ /* 0x000fe2000f8e9605 */
[----:B------:R-:W-:-:S07]  /*a6d0*/  IMAD.MOV.U32 R4, RZ, RZ, RZ ;  /* 0x000000ffff047224 */ /* 0x000fce00078e00ff */
.L_x_12508:
[----:B------:R-:W-:Y:S05]  /*a6e0*/  BSYNC.RECONVERGENT B1 ;  /* 0x0000000000017941 */ /* 0x000fea0003800200 */
.L_x_12507:
[----:B------:R-:W-:Y:S01]  /*a6f0*/  I2FP.F32.U32 R3, R3 ;  /* 0x0000000300037245 */ /* 0x000fe20000201000 */
[----:B------:R-:W-:Y:S01]  /*a700*/  BSSY.RECONVERGENT B1, `(.L_x_12512) ;  /* 0x0000062000017945 */ /* 0x000fe20003800200 */
[----:B------:R-:W-:Y:S01]  /*a710*/  ISETP.NE.AND P3, PT, R4, 0x1, PT ;  /* 0x000000010400780c */ /* 0x000fe20003f65270 */
[----:B------:R-:W-:Y:S01]  /*a720*/  IMAD.MOV.U32 R5, RZ, RZ, R12 ;  /* 0x000000ffff057224 */ /* 0x000fe200078e000c */
[----:B------:R-:W-:Y:S01]  /*a730*/  FSEL R2, R2, RZ, P4 ;  /* 0x000000ff02027208 */ /* 0x000fe20002000000 */
[----:B------:R-:W-:-:S05]  /*a740*/  FFMA.FTZ R3, R3, R193, 1.1641532182693481445e-10 ;  /* 0x2f00000003037423 */ /* 0x000fca00000100c1 */
[----:B------:R-:W-:Y:S01]  /*a750*/  FSETP.GTU.FTZ.AND P2, PT, R3, R189, PT ;  /* 0x000000bd0300720b */ /* 0x000fe20003f5c000 */
[----:B------:R-:W-:-:S04]  /*a760*/  IMAD.U32 R3, R120, 0x10000, RZ ;  /* 0x0001000078037824 */ /* 0x000fc800078e00ff */
[----:B------:R-:W-:-:S05]  /*a770*/  FMUL.FTZ R3, R3, R11 ;  /* 0x0000000b03037220 */ /* 0x000fca0000410000 */
[----:B------:R-:W-:-:S05]  /*a780*/  FSEL R3, R3, RZ, !P2 ;  /* 0x000000ff03037208 */ /* 0x000fca0005000000 */
[----:B------:R-:W-:Y:S01]  /*a790*/  FADD.FTZ R132, R3, R2 ;  /* 0x0000000203847221 */ /* 0x000fe20000010000 */
[----:B------:R-:W-:Y:S01]  /*a7a0*/  SEL R2, RZ, 0x1, P2 ;  /* 0x00000001ff027807 */ /* 0x000fe20001000000 */
[----:B------:R-:W-:Y:S02]  /*a7b0*/  HFMA2 R3, -RZ, RZ, 0, 1.1920928955078125e-07 ;  /* 0x00000002ff037431 */ /* 0x000fe400000001ff */
[----:B------:R-:W-:Y:S01]  /*a7c0*/  @P1 FADD.FTZ R132, R124, R132 ;  /* 0x000000847c841221 */ /* 0x000fe20000010000 */
[----:B------:R-:W-:Y:S01]  /*a7d0*/  PRMT R8, R2, 0x7610, R8 ;  /* 0x0000761002087816 */ /* 0x000fe20000000008 */
        /* <DEDUP_REMOVED lines=9> */
.L_x_12514:
        /* <DEDUP_REMOVED lines=12> */
.L_x_12516:
[----:B------:R-:W-:Y:S05]  /*a930*/  BSYNC.RECONVERGENT B2 ;  /* 0x0000000000027941 */ /* 0x000fea0003800200 */
.L_x_12515:
        /* <DEDUP_REMOVED lines=62> */
.L_x_12513:
[----:B------:R-:W-:Y:S05]  /*ad20*/  BSYNC.RECONVERGENT B1 ;  /* 0x0000000000017941 */ /* 0x000fea0003800200 */
.L_x_12512:
        /* <DEDUP_REMOVED lines=20> */
.L_x_12519:
        /* <DEDUP_REMOVED lines=12> */
.L_x_12521:
[----:B------:R-:W-:Y:S05]  /*af30*/  BSYNC.RECONVERGENT B2 ;  /* 0x0000000000027941 */ /* 0x000fea0003800200 */
.L_x_12520:
        /* <DEDUP_REMOVED lines=62> */
.L_x_12518:
[----:B------:R-:W-:Y:S05]  /*b320*/  BSYNC.RECONVERGENT B1 ;  /* 0x0000000000017941 */ /* 0x000fea0003800200 */
.L_x_12517:
[----:B------:R-:W-:Y:S01]  /*b330*/  I2FP.F32.U32 R3, R5 ;  /* 0x0000000500037245 */ /* 0x000fe20000201000 */
[----:B------:R-:W-:Y:S01]  /*b340*/  BSSY.RECONVERGENT B1, `(.L_x_12522) ;  /* 0x0000063000017945 */ /* 0x000fe20003800200 */
[----:B------:R-:W-:Y:S02]  /*b350*/  ISETP.NE.AND P3, PT, R2, 0x1, PT ;  /* 0x000000010200780c */ /* 0x000fe40003f65270 */
[----:B------:R-:W-:Y:S01]  /*b360*/  FSEL R0, R0, RZ, P4 ;  /* 0x000000ff00007208 */ /* 0x000fe20002000000 */
        /* <DEDUP_REMOVED lines=11> */
[----:B------:R-:W-:Y:S01]  /*b420*/  IMAD.MOV.U32 R0, RZ, RZ, R12 ;  /* 0x000000ffff007224 */ /* 0x000fe200078e000c */
        /* <DEDUP_REMOVED lines=9> */
.L_x_12524:
        /* <DEDUP_REMOVED lines=12> */
.L_x_12526:
[----:B------:R-:W-:Y:S05]  /*b580*/  BSYNC.RECONVERGENT B2 ;  /* 0x0000000000027941 */ /* 0x000fea0003800200 */
.L_x_12525:
        /* <DEDUP_REMOVED lines=62> */
.L_x_12523:
[----:B------:R-:W-:Y:S05]  /*b970*/  BSYNC.RECONVERGENT B1 ;  /* 0x0000000000017941 */ /* 0x000fea0003800200 */
.L_x_12522:
        /* <DEDUP_REMOVED lines=9> */
[----:B------:R-:W-:-:S02]  /*ba10*/  FSETP.LE.FTZ.AND P4, PT, R0, R189, PT ;  /* 0x000000bd0000720b */ /* 0x000fc40003f93000 */
[----:B------:R-:W-:-:S11]  /*ba20*/  PRMT R0, R137, 0x7632, R0 ;  /* 0x0000763289007816 */ /* 0x000fd60000000000 */
        /* <DEDUP_REMOVED lines=10> */
.L_x_12529:
        /* <DEDUP_REMOVED lines=12> */
.L_x_12531:
[----:B------:R-:W-:Y:S05]  /*bb90*/  BSYNC.RECONVERGENT B2 ;  /* 0x0000000000027941 */ /* 0x000fea0003800200 */
.L_x_12530:
        /* <DEDUP_REMOVED lines=62> */
.L_x_12528:
[----:B------:R-:W-:Y:S05]  /*bf80*/  BSYNC.RECONVERGENT B1 ;  /* 0x0000000000017941 */ /* 0x000fea0003800200 */
.L_x_12527:
[----:B------:R-:W-:Y:S01]  /*bf90*/  I2FP.F32.U32 R3, R6 ;  /* 0x0000000600037245 */ /* 0x000fe20000201000 */
[----:B------:R-:W-:Y:S01]  /*bfa0*/  BSSY.RECONVERGENT B1, `(.L_x_12532) ;  /* 0x0000062000017945 */ /* 0x000fe20003800200 */
[----:B------:R-:W-:Y:S01]  /*bfb0*/  FSEL R2, R2, RZ, P4 ;  /* 0x000000ff02027208 */ /* 0x000fe20002000000 */
[----:B------:R-:W-:Y:S02]  /*bfc0*/  IMAD.MOV.U32 R5, RZ, RZ, R12 ;  /* 0x000000ffff057224 */ /* 0x000fe400078e000c */
[----:B------:R-:W-:-:S05]  /*bfd0*/  FFMA.FTZ R3, R3, R193, 1.1641532182693481445e-10 ;  /* 0x2f00000003037423 */ /* 0x000fca00000100c1 */
[----:B------:R-:W-:Y:S01]  /*bfe0*/  FSETP.GTU.FTZ.AND P2, PT, R3, R189, PT ;  /* 0x000000bd0300720b */ /* 0x000fe20003f5c000 */
[----:B------:R-:W-:-:S04]  /*bff0*/  IMAD.U32 R3, R121, 0x10000, RZ ;  /* 0x0001000079037824 */ /* 0x000fc800078e00ff */
[----:B------:R-:W-:-:S05]  /*c000*/  FMUL.FTZ R3, R3, R11 ;  /* 0x0000000b03037220 */ /* 0x000fca0000410000 */
[----:B------:R-:W-:-:S05]  /*c010*/  FSEL R3, R3, RZ, !P2 ;  /* 0x000000ff03037208 */ /* 0x000fca0005000000 */
[----:B------:R-:W-:Y:S01]  /*c020*/  FADD.FTZ R134, R3, R2 ;  /* 0x0000000203867221 */ /* 0x000fe20000010000 */
[----:B------:R-:W-:Y:S01]  /*c030*/  SEL R2, RZ, 0x1, P2 ;  /* 0x00000001ff027807 */ /* 0x000fe20001000000 */
[----:B------:R-:W-:Y:S01]  /*c040*/  HFMA2 R3, -RZ, RZ, 0, 1.1920928955078125e-07 ;  /* 0x00000002ff037431 */ /* 0x000fe200000001ff */
[----:B------:R-:W-:Y:S01]  /*c050*/  ISETP.NE.AND P2, PT, R4, 0x1, PT ;  /* 0x000000010400780c */ /* 0x000fe20003f45270 */
[----:B------:R-:W-:Y:S01]  /*c060*/  @P1 FADD.FTZ R134, R126, R134 ;  /* 0x000000867e861221 */ /* 0x000fe20000010000 */
[----:B------:R-:W-:-:S11]  /*c070*/  PRMT R6, R2, 0x7610, R6 ;  /* 0x0000761002067816 */ /* 0x000fd60000000006 */
        /* <DEDUP_REMOVED lines=9> */
.L_x_12534:
        /* <DEDUP_REMOVED lines=12> */
.L_x_12536:
[----:B------:R-:W-:Y:S05]  /*c1d0*/  BSYNC.RECONVERGENT B2 ;  /* 0x0000000000027941 */ /* 0x000fea0003800200 */
.L_x_12535:
        /* <DEDUP_REMOVED lines=62> */
.L_x_12533:
[----:B------:R-:W-:Y:S05]  /*c5c0*/  BSYNC.RECONVERGENT B1 ;  /* 0x0000000000017941 */ /* 0x000fea0003800200 */
.L_x_12532:
        /* <DEDUP_REMOVED lines=20> */
.L_x_12539:
        /* <DEDUP_REMOVED lines=12> */
.L_x_12541:
[----:B------:R-:W-:Y:S05]  /*c7d0*/  BSYNC.RECONVERGENT B2 ;  /* 0x0000000000027941 */ /* 0x000fea0003800200 */
.L_x_12540:
        /* <DEDUP_REMOVED lines=62> */
.L_x_12538:
[----:B------:R-:W-:Y:S05]  /*cbc0*/  BSYNC.RECONVERGENT B1 ;  /* 0x0000000000017941 */ /* 0x000fea0003800200 */
.L_x_12537:
[----:B------:R-:W-:Y:S01]  /*cbd0*/  I2FP.F32.U32 R3, R5 ;  /* 0x0000000500037245 */ /* 0x000fe20000201000 */
[----:B------:R-:W-:Y:S01]  /*cbe0*/  BSSY.RECONVERGENT B1, `(.L_x_12542) ;  /* 0x0000063000017945 */ /* 0x000fe20003800200 */
[----:B------:R-:W-:Y:S01]  /*cbf0*/  FSEL R0, R0, RZ, P4 ;  /* 0x000000ff00007208 */ /* 0x000fe20002000000 */
[----:B------:R-:W-:Y:S02]  /*cc00*/  HFMA2 R136, -RZ, RZ, 0, 1.1920928955078125e-07 ;  /* 0x00000002ff887431 */ /* 0x000fe400000001ff */
[----:B------:R-:W-:Y:S02]  /*cc10*/  IMAD.MOV.U32 R4, RZ, RZ, R12 ;  /* 0x000000ffff047224 */ /* 0x000fe400078e000c */
        /* <DEDUP_REMOVED lines=20> */
.L_x_12544:
        /* <DEDUP_REMOVED lines=12> */
.L_x_12546:
[----:B------:R-:W-:Y:S05]  /*ce20*/  BSYNC.RECONVERGENT B2 ;  /* 0x0000000000027941 */ /* 0x000fea0003800200 */
.L_x_12545:
        /* <DEDUP_REMOVED lines=62> */
.L_x_12543:
[----:B------:R-:W-:Y:S05]  /*d210*/  BSYNC.RECONVERGENT B1 ;  /* 0x0000000000017941 */ /* 0x000fea0003800200 */
.L_x_12542:
[----:B------:R-:W-:Y:S01]  /*d220*/  ISETP.NE.AND P3, PT, R136, 0x1, PT ;  /* 0x000000018800780c */ /* 0x000fe20003f65270 */
[----:B------:R-:W-:Y:S01]  /*d230*/  IMAD.U32 R2, R138, 0x10000, RZ ;  /* 0x000100008a027824 */ /* 0x000fe200078e00ff */
[----:B------:R-:W-:Y:S01]  /*d240*/  I2FP.F32.U32 R0, R4 ;  /* 0x0000000400007245 */ /* 0x000fe20000201000 */
[----:B------:R-:W-:Y:S01]  /*d250*/  BSSY.RECONVERGENT B1, `(.L_x_12547) ;  /* 0x000005b000017945 */ /* 0x000fe20003800200 */
[----:B------:R-:W-:Y:S02]  /*d260*/  IMAD.MOV.U32 R14, RZ, RZ, 0x2 ;  /* 0x00000002ff0e7424 */ /* 0x000fe400078e00ff */
[----:B------:R-:W-:Y:S01]  /*d270*/  FMUL.FTZ R2, R11, R2 ;  /* 0x000000020b027220 */ /* 0x000fe20000410000 */
[----:B------:R-:W-:Y:S02]  /*d280*/  IMAD.MOV.U32 R3, RZ, RZ, R12 ;  /* 0x000000ffff037224 */ /* 0x000fe400078e000c */
[----:B------:R-:W-:-:S05]  /*d290*/  FFMA.FTZ R0, R0, R193, 1.1641532182693481445e-10 ;  /* 0x2f00000000007423 */ /* 0x000fca00000100c1 */
[----:B------:R-:W-:Y:S02]  /*d2a0*/  FSETP.LE.FTZ.AND P2, PT, R0, R189, PT ;  /* 0x000000bd0000720b */ /* 0x000fe40003f53000 */
[----:B------:R-:W-:Y:S01]  /*d2b0*/  PRMT R0, R138, 0x7632, R0 ;  /* 0x000076328a007816 */ /* 0x000fe20000000000 */
[----:B------:R-:W-:Y:S10]  /*d2c0*/  @!P3 BRA `(.L_x_12548) ;  /* 0x00000004004cb947 */ /* 0x000ff40003800000 */
        /* <DEDUP_REMOVED lines=8> */
.L_x_12549:
        /* <DEDUP_REMOVED lines=12> */
.L_x_12551:
[----:B------:R-:W-:Y:S05]  /*d410*/  BSYNC.RECONVERGENT B2 ;  /* 0x0000000000027941 */ /* 0x000fea0003800200 */
.L_x_12550:
        /* <DEDUP_REMOVED lines=62> */
.L_x_12548:
[----:B------:R-:W-:Y:S05]  /*d800*/  BSYNC.RECONVERGENT B1 ;  /* 0x0000000000017941 */ /* 0x000fea0003800200 */
.L_x_12547:
        /* <DEDUP_REMOVED lines=24> */
.L_x_12554:
        /* <DEDUP_REMOVED lines=12> */
.L_x_12556:
[----:B------:R-:W-:Y:S05]  /*da50*/  BSYNC.RECONVERGENT B2 ;  /* 0x0000000000027941 */ /* 0x000fea0003800200 */
.L_x_12555:
        /* <DEDUP_REMOVED lines=62> */
.L_x_12553:
[----:B------:R-:W-:Y:S05]  /*de40*/  BSYNC.RECONVERGENT B1 ;  /* 0x0000000000017941 */ /* 0x000fea0003800200 */
.L_x_12552:
        /* <DEDUP_REMOVED lines=18> */
.L_x_12559:
        /* <DEDUP_REMOVED lines=12> */
.L_x_12561:
[----:B------:R-:W-:Y:S05]  /*e030*/  BSYNC.RECONVERGENT B2 ;  /* 0x0000000000027941 */ /* 0x000fea0003800200 */
.L_x_12560:
        /* <DEDUP_REMOVED lines=62> */
.L_x_12558:
[----:B------:R-:W-:Y:S05]  /*e420*/  BSYNC.RECONVERGENT B1 ;  /* 0x0000000000017941 */ /* 0x000fea0003800200 */
.L_x_12557:
        /* <DEDUP_REMOVED lines=24> */
.L_x_12564:
        /* <DEDUP_REMOVED lines=12> */
.L_x_12566:
[----:B------:R-:W-:Y:S05]  /*e670*/  BSYNC.RECONVERGENT B2 ;  /* 0x0000000000027941 */ /* 0x000fea0003800200 */
.L_x_12565:
[----:B------:R-:W-:Y:S01]  /*e680*/  IMAD.WIDE.U32 R194, R19, -0x2daee0ad, RZ ;  /* 0xd2511f5313c27825 */ /* 0x000fe200078e00ff */
[----:B------:R-:W-:-:S03]  /*e690*/  UIADD3 UR5, UPT, UPT, UR8, -0x61c88647, URZ ;  /* 0x9e3779b908057890 */ /* 0x000fc6000fffe0ff */
[----:B------:R-:W-:Y:S02]  /*e6a0*/  HFMA2 R138, -RZ, RZ, 0, 0 ;  /* 0x00000000ff8a7431 */ /* 0x000fe400000001ff */
        /* <DEDUP_REMOVED lines=54> */
[----:B------:R-:W-:Y:S01]  /*ea10*/  IMAD.MOV.U32 R188, RZ, RZ, R190 ;  /* 0x000000ffffbc7224 */ /* 0x000fe200078e00be */
[----:B------:R-:W-:Y:S01]  /*ea20*/  UIADD3 UR5, UPT, UPT, UR8, -0x700cb87f, URZ ;  /* 0x8ff3478108057890 */ /* 0x000fe2000fffe0ff */
[----:B------:R-:W-:-:S04]  /*ea30*/  IMAD.WIDE.U32 R190, R2, -0x326172a9, RZ ;  /* 0xcd9e8d5702be7825 */ /* 0x000fc800078e00ff */
[----:B------:R-:W-:Y:S01]  /*ea40*/  IMAD.MOV.U32 R12, RZ, RZ, R190 ;  /* 0x000000ffff0c7224 */ /* 0x000fe200078e00be */
[----:B------:R-:W-:-:S07]  /*ea50*/  LOP3.LUT R16, R14, UR5, R191, 0x96, !PT ;  /* 0x000000050e107c12 */ /* 0x000fce000f8e96bf */
.L_x_12563:
[----:B------:R-:W-:Y:S05]  /*ea60*/  BSYNC.RECONVERGENT B1 ;  /* 0x0000000000017941 */ /* 0x000fea0003800200 */
.L_x_12562:
        /* <DEDUP_REMOVED lines=19> */
.L_x_12569:
        /* <DEDUP_REMOVED lines=12> */
.L_x_12571:
[----:B------:R-:W-:Y:S05]  /*ec60*/  BSYNC.RECONVERGENT B2 ;  /* 0x0000000000027941 */ /* 0x000fea0003800200 */
.L_x_12570:
        /* <DEDUP_REMOVED lines=62> */
.L_x_12568:
[----:B------:R-:W-:Y:S05]  /*f050*/  BSYNC.RECONVERGENT B1 ;  /* 0x0000000000017941 */ /* 0x000fea0003800200 */
.L_x_12567:
        /* <DEDUP_REMOVED lines=23> */
.L_x_12574:
        /* <DEDUP_REMOVED lines=12> */
.L_x_12576:
[----:B------:R-:W-:Y:S05]  /*f290*/  BSYNC.RECONVERGENT B2 ;  /* 0x0000000000027941 */ /* 0x000fea0003800200 */
.L_x_12575:
        /* <DEDUP_REMOVED lines=62> */
.L_x_12573:
[----:B------:R-:W-:Y:S05]  /*f680*/  BSYNC.RECONVERGENT B1 ;  /* 0x0000000000017941 */ /* 0x000fea0003800200 */
.L_x_12572:
        /* <DEDUP_REMOVED lines=18> */
.L_x_12579:
        /* <DEDUP_REMOVED lines=15> */
.L_x_12581:
[----:B------:R-:W-:Y:S05]  /*f8a0*/  BSYNC.RECONVERGENT B2 ;  /* 0x0000000000027941 */ /* 0x000fea0003800200 */
.L_x_12580:
        /* <DEDUP_REMOVED lines=62> */
.L_x_12578:
[----:B------:R-:W-:Y:S05]  /*fc90*/  BSYNC.RECONVERGENT B1 ;  /* 0x0000000000017941 */ /* 0x000fea0003800200 */
.L_x_12577:
        /* <DEDUP_REMOVED lines=9> */
[--C-:B------:R-:W-:Y:S01]  /*fd30*/  FADD.FTZ R139, R139, R0.reuse ;  /* 0x000000008b8b7221 */ /* 0x100fe20000010000 */
[----:B------:R-:W-:-:S03]  /*fd40*/  PRMT R0, R11, 0x7610, R0 ;  /* 0x000076100b007816 */ /* 0x000fc60000000000 */
[----:B------:R-:W-:-:S07]  /*fd50*/  @P1 FADD.FTZ R139, R131, R139 ;  /* 0x0000008b838b1221 */ /* 0x000fce0000010000 */
.L_x_12501:
        /* <DEDUP_REMOVED lines=12> */
[----:B0-----:R-:W-:-:S04]  /*fe20*/  SEL R190, RZ, 0x100, !P3 ;  /* 0x00000100ffbe7807 */ /* 0x001fc80005800000 */
[----:B------:R-:W-:Y:S02]  /*fe30*/  LOP3.LUT R11, R190, R11, R189, 0xfe, !PT ;  /* 0x0000000bbe0b7212 */ /* 0x000fe400078efebd */
[----:B------:R-:W-:Y:S02]  /*fe40*/  SEL R190, RZ, 0x1, !P2 ;  /* 0x00000001ffbe7807 */ /* 0x000fe40005000000 */
[----:B------:R-:W-:Y:S02]  /*fe50*/  SEL R189, RZ, 0x10000, !P5 ;  /* 0x00010000ffbd7807 */ /* 0x000fe40006800000 */
[----:B------:R-:W-:Y:S02]  /*fe60*/  LOP3.LUT R191, R11, R190, RZ, 0xfc, !PT ;  /* 0x000000be0bbf7212 */ /* 0x000fe400078efcff */
[----:B------:R-:W-:Y:S02]  /*fe70*/  SEL R11, RZ, 0x1000000, !P4 ;  /* 0x01000000ff0b7807 */ /* 0x000fe40006000000 */
[----:B------:R-:W-:-:S04]  /*fe80*/  SEL R190, RZ, 0x100, !P6 ;  /* 0x00000100ffbe7807 */ /* 0x000fc80007000000 */
[----:B------:R-:W-:Y:S02]  /*fe90*/  LOP3.LUT R11, R190, R11, R189, 0xfe, !PT ;  /* 0x0000000bbe0b7212 */ /* 0x000fe400078efebd */
[----:B------:R-:W-:-:S04]  /*fea0*/  SEL R189, RZ, 0x1, !P1 ;  /* 0x00000001ffbd7807 */ /* 0x000fc80004800000 */
[----:B------:R-:W-:-:S05]  /*feb0*/  LOP3.LUT R190, R11, R189, RZ, 0xfc, !PT ;  /* 0x000000bd0bbe7212 */ /* 0x000fca00078efcff */
[----:B------:R0:W-:Y:S01]  /*fec0*/  STG.E.64 desc[UR10][R194.64], R190 ;  /* 0x000000bec2007986 */ /* 0x0001e2000c101b0a */
[----:B------:R-:W-:Y:S05]  /*fed0*/  @!P0 BRA `(.L_x_12582) ;  /* 0x0000000000508947 */ /* 0x000fea0003800000 */
[----:B------:R-:W-:Y:S02]  /*fee0*/  SHF.L.U32 R11, R2, 0x10, RZ ;  /* 0x00000010020b7819 */ /* 0x000fe400000006ff */
[----:B------:R-:W-:Y:S02]  /*fef0*/  LOP3.LUT R189, R0, 0xffff, RZ, 0xc0, !PT ;  /* 0x0000ffff00bd7812 */ /* 0x000fe400078ec0ff */
[----:B------:R-:W-:Y:S02]  /*ff00*/  LOP3.LUT R11, R11, 0xff0000, RZ, 0xc0, !PT ;  /* 0x00ff00000b0b7812 */ /* 0x000fe400078ec0ff */
[----:B0-----:R-:W-:Y:S02]  /*ff10*/  LOP3.LUT R190, R5, 0xff, RZ, 0xc0, !PT ;  /* 0x000000ff05be7812 */ /* 0x001fe400078ec0ff */
        /* <DEDUP_REMOVED lines=16> */
.L_x_12582:
[----:B------:R-:W-:Y:S02]  /*10020*/  IMAD.MOV.U32 R11, RZ, RZ, R188 ;  /* 0x000000ffff0b7224 */ /* 0x000fe400078e00bc */
[----:B------:R-:W-:-:S07]  /*10030*/  VIADD R188, R9, 0x80 ;  /* 0x0000008009bc7836 */ /* 0x000fce0000000000 */
.L_x_12459:
[----:B------:R-:W-:Y:S05]  /*10040*/  BSYNC.RECONVERGENT B0 ;  /* 0x0000000000007941 */ /* 0x000fea0003800200 */
.L_x_12458:
        /* <DEDUP_REMOVED lines=15> */
[----:B------:R-:W5:Y:S04]  /*10140*/  @P1 LDG.E.128 R124, desc[UR10][R140.64] ;  /* 0x0000000a8c7c1981 */ /* 0x000f68000c1e1d00 */
[----:B------:R3:W5:Y:S02]  /*10150*/  @P1 LDG.E.128 R128, desc[UR10][R140.64+0x10] ;  /* 0x0000100a8c801981 */ /* 0x000764000c1e1d00 */
[----:B---3--:R-:W-:-:S05]  /*10160*/  IMAD.WIDE.U32 R140, R188, 0x10, R142 ;  /* 0x00000010bc8c7825 */ /* 0x008fca00078e008e */
        /* <DEDUP_REMOVED lines=18> */
.L_x_12588:
        /* <DEDUP_REMOVED lines=12> */
.L_x_12590:
[----:B------:R-:W-:Y:S05]  /*10350*/  BSYNC.RECONVERGENT B2 ;  /* 0x0000000000027941 */ /* 0x000fea0003800200 */
.L_x_12589:
        /* <DEDUP_REMOVED lines=62> */
.L_x_12587:
[----:B------:R-:W-:Y:S05]  /*10740*/  BSYNC.RECONVERGENT B1 ;  /* 0x0000000000017941 */ /* 0x000fea0003800200 */
.L_x_12586:
[----:B------:R-:W4:Y:S01]  /*10750*/  LDC R193, c[0x0][0x404] ;  /* 0x00010100ffc17b82 */ /* 0x000f220000000800 */
[----:B------:R-:W-:Y:S01]  /*10760*/  I2FP.F32.U32 R0, R0 ;  /* 0x0000000000007245 */ /* 0x000fe20000201000 */
[----:B------:R-:W-:Y:S01]  /*10770*/  IMAD.MOV.U32 R232, RZ, RZ, 0x2f800000 ;  /* 0x2f800000ffe87424 */ /* 0x000fe200078e00ff */
[----:B------:R-:W-:Y:S01]  /*10780*/  ISETP.NE.AND P2, PT, R3, 0x1, PT ;  /* 0x000000010300780c */ /* 0x000fe20003f45270 */
[----:B------:R-:W-:Y:S01]  /*10790*/  BSSY.RECONVERGENT B1, `(.L_x_12591) ;  /* 0x000005f000017945 */ /* 0x000fe20003800200 */
[----:B-1---5:R-:W-:Y:S01]  /*107a0*/  SHF.L.U32 R2, R144, 0x10, RZ ;  /* 0x0000001090027819 */ /* 0x022fe200000006ff */
[----:B------:R-:W-:Y:S01]  /*107b0*/  FFMA.FTZ R0, R0, R232, 1.1641532182693481445e-10 ;  /* 0x2f00000000007423 */ /* 0x000fe200000100e8 */
[----:B------:R-:W-:Y:S01]  /*107c0*/  LOP3.LUT R18, R18, 0xffffffef, RZ, 0xc0, !PT ;  /* 0xffffffef12127812 */ /* 0x000fe200078ec0ff */
[----:B------:R-:W1:Y:S01]  /*107d0*/  LDC R11, c[0x0][0x408] ;  /* 0x00010200ff0b7b82 */ /* 0x000e620000000800 */
[----:B------:R-:W-:Y:S02]  /*107e0*/  IMAD.MOV.U32 R4, RZ, RZ, 0x2 ;  /* 0x00000002ff047424 */ /* 0x000fe400078e00ff */
[----:B------:R-:W-:Y:S01]  /*107f0*/  IMAD.MOV.U32 R7, RZ, RZ, R12 ;  /* 0x000000ffff077224 */ /* 0x000fe200078e000c */
[----:B----4-:R-:W-:-:S02]  /*10800*/  FSETP.LE.FTZ.AND P4, PT, R0, R193, PT ;  /* 0x000000c10000720b */ /* 0x010fc40003f93000 */
[----:B------:R-:W-:Y:S01]  /*10810*/  PRMT R0, R144, 0x7632, R0 ;  /* 0x0000763290007816 */ /* 0x000fe20000000000 */
[----:B-1----:R-:W-:-:S10]  /*10820*/  FMUL.FTZ R2, R2, R11 ;  /* 0x0000000b02027220 */ /* 0x002fd40000410000 */
        /* <DEDUP_REMOVED lines=10> */
.L_x_12593:
        /* <DEDUP_REMOVED lines=12> */
.L_x_12595:
[----:B------:R-:W-:Y:S05]  /*10990*/  BSYNC.RECONVERGENT B2 ;  /* 0x0000000000027941 */ /* 0x000fea0003800200 */
.L_x_12594:
        /* <DEDUP_REMOVED lines=62> */
.L_x_12592:
[----:B------:R-:W-:Y:S05]  /*10d80*/  BSYNC.RECONVERGENT B1 ;  /* 0x0000000000017941 */ /* 0x000fea0003800200 */
.L_x_12591:
[----:B------:R-:W-:Y:S01]  /*10d90*/  I2FP.F32.U32 R3, R7 ;  /* 0x0000000700037245 */ /* 0x000fe20000201000 */
[----:B------:R-:W-:Y:S01]  /*10da0*/  BSSY.RECONVERGENT B1, `(.L_x_12596) ;  /* 0x0000062000017945 */ /* 0x000fe20003800200 */
[----:B------:R-:W-:Y:S02]  /*10db0*/  ISETP.NE.AND P3, PT, R4, 0x1, PT ;  /* 0x000000010400780c */ /* 0x000fe40003f65270 */
[----:B------:R-:W-:Y:S01]  /*10dc0*/  FSEL R2, R2, RZ, P4 ;  /* 0x000000ff02027208 */ /* 0x000fe20002000000 */
[----:B------:R-:W-:Y:S01]  /*10dd0*/  FFMA.FTZ R3, R3, R232, 1.1641532182693481445e-10 ;  /* 0x2f00000003037423 */ /* 0x000fe200000100e8 */
[----:B------:R-:W-:-:S04]  /*10de0*/  MOV R5, R12 ;  /* 0x0000000c00057202 */ /* 0x000fc80000000f00 */
[----:B------:R-:W-:Y:S01]  /*10df0*/  FSETP.GTU.FTZ.AND P2, PT, R3, R193, PT ;  /* 0x000000c10300720b */ /* 0x000fe20003f5c000 */
[----:B------:R-:W-:-:S04]  /*10e00*/  IMAD.U32 R3, R120, 0x10000, RZ ;  /* 0x0001000078037824 */ /* 0x000fc800078e00ff */
[----:B------:R-:W-:-:S05]  /*10e10*/  FMUL.FTZ R3, R3, R11 ;  /* 0x0000000b03037220 */ /* 0x000fca0000410000 */
[----:B------:R-:W-:-:S05]  /*10e20*/  FSEL R3, R3, RZ, !P2 ;  /* 0x000000ff03037208 */ /* 0x000fca0005000000 */
[----:B---3--:R-:W-:Y:S01]  /*10e30*/  FADD.FTZ R140, R3, R2 ;  /* 0x00000002038c7221 */ /* 0x008fe20000010000 */
[----:B------:R-:W-:Y:S01]  /*10e40*/  SEL R2, RZ, 0x1, P2 ;  /* 0x00000001ff027807 */ /* 0x000fe20001000000 */
[----:B------:R-:W-:Y:S02]  /*10e50*/  IMAD.MOV.U32 R3, RZ, RZ, 0x2 ;  /* 0x00000002ff037424 */ /* 0x000fe400078e00ff */
[----:B------:R-:W-:Y:S01]  /*10e60*/  @P1 FADD.FTZ R140, R124, R140 ;  /* 0x0000008c7c8c1221 */ /* 0x000fe20000010000 */
[----:B------:R-:W-:Y:S01]  /*10e70*/  PRMT R8, R2, 0x7610, R8 ;  /* 0x0000761002087816 */ /* 0x000fe20000000008 */
        /* <DEDUP_REMOVED lines=9> */
.L_x_12598:
        /* <DEDUP_REMOVED lines=12> */
.L_x_12600:
[----:B------:R-:W-:Y:S05]  /*10fd0*/  BSYNC.RECONVERGENT B2 ;  /* 0x0000000000027941 */ /* 0x000fea0003800200 */
.L_x_12599:
        /* <DEDUP_REMOVED lines=62> */
.L_x_12597:
[----:B------:R-:W-:Y:S05]  /*113c0*/  BSYNC.RECONVERGENT B1 ;  /* 0x0000000000017941 */ /* 0x000fea0003800200 */
.L_x_12596:
[----:B------:R-:W-:Y:S01]  /*113d0*/  I2FP.F32.U32 R2, R5 ;  /* 0x0000000500027245 */ /* 0x000fe20000201000 */
[----:B------:R-:W-:Y:S01]  /*113e0*/  BSSY.RECONVERGENT B1, `(.L_x_12601) ;  /* 0x000005e000017945 */ /* 0x000fe20003800200 */
[----:B------:R-:W-:Y:S01]  /*113f0*/  ISETP.NE.AND P2, PT, R3, 0x1, PT ;  /* 0x000000010300780c */ /* 0x000fe20003f45270 */
[----:B------:R-:W-:Y:S01]  /*11400*/  IMAD.MOV.U32 R5, RZ, RZ, R12 ;  /* 0x000000ffff057224 */ /* 0x000fe200078e000c */
[----:B------:R-:W-:Y:S01]  /*11410*/  SHF.L.U32 R0, R0, 0x10, RZ ;  /* 0x0000001000007819 */ /* 0x000fe200000006ff */
[----:B------:R-:W-:Y:S01]  /*11420*/  FFMA.FTZ R2, R2, R232, 1.1641532182693481445e-10 ;  /* 0x2f00000002027423 */ /* 0x000fe200000100e8 */
[----:B------:R-:W-:-:S03]  /*11430*/  LOP3.LUT R18, R18, 0xfffffff7, RZ, 0xc0, !PT ;  /* 0xfffffff712127812 */ /* 0x000fc600078ec0ff */
[----:B------:R-:W-:Y:S01]  /*11440*/  FMUL.FTZ R0, R0, R11 ;  /* 0x0000000b00007220 */ /* 0x000fe20000410000 */
[----:B------:R-:W-:Y:S01]  /*11450*/  FSETP.LE.FTZ.AND P4, PT, R2, R193, PT ;  /* 0x000000c10200720b */ /* 0x000fe20003f93000 */
        /* <DEDUP_REMOVED lines=11> */
.L_x_12603:
        /* <DEDUP_REMOVED lines=12> */
.L_x_12605:
[----:B------:R-:W-:Y:S05]  /*115d0*/  BSYNC.RECONVERGENT B2 ;  /* 0x0000000000027941 */ /* 0x000fea0003800200 */
.L_x_12604:
        /* <DEDUP_REMOVED lines=62> */
.L_x_12602:
[----:B------:R-:W-:Y:S05]  /*119c0*/  BSYNC.RECONVERGENT B1 ;  /* 0x0000000000017941 */ /* 0x000fea0003800200 */
.L_x_12601:
[----:B------:R-:W-:Y:S01]  /*119d0*/  I2FP.F32.U32 R3, R5 ;  /* 0x0000000500037245 */ /* 0x000fe20000201000 */
[----:B------:R-:W-:Y:S01]  /*119e0*/  BSSY.RECONVERGENT B1, `(.L_x_12606) ;  /* 0x0000063000017945 */ /* 0x000fe20003800200 */
[----:B------:R-:W-:Y:S01]  /*119f0*/  FSEL R0, R0, RZ, P4 ;  /* 0x000000ff00007208 */ /* 0x000fe20002000000 */
[----:B------:R-:W-:Y:S01]  /*11a00*/  IMAD.MOV.U32 R6, RZ, RZ, 0x2 ;  /* 0x00000002ff067424 */ /* 0x000fe200078e00ff */
[----:B------:R-:W-:Y:S01]  /*11a10*/  MOV R5, R12 ;  /* 0x0000000c00057202 */ /* 0x000fe20000000f00 */
        /* <DEDUP_REMOVED lines=20> */
.L_x_12608:
        /* <DEDUP_REMOVED lines=12> */
.L_x_12610:
[----:B------:R-:W-:Y:S05]  /*11c20*/  BSYNC.RECONVERGENT B2 ;  /* 0x0000000000027941 */ /* 0x000fea0003800200 */
.L_x_12609:
        /* <DEDUP_REMOVED lines=62> */
.L_x_12607:
[----:B------:R-:W-:Y:S05]  /*12010*/  BSYNC.RECONVERGENT B1 ;  /* 0x0000000000017941 */ /* 0x000fea0003800200 */
.L_x_12606:
        /* <DEDUP_REMOVED lines=9> */
[----:B------:R-:W-:-:S02]  /*120b0*/  FSETP.LE.FTZ.AND P4, PT, R0, R193, PT ;  /* 0x000000c10000720b */ /* 0x000fc40003f93000 */
[----:B------:R-:W-:-:S11]  /*120c0*/  PRMT R0, R145, 0x7632, R0 ;  /* 0x0000763291007816 */ /* 0x000fd60000000000 */
        /* <DEDUP_REMOVED lines=10> */
.L_x_12613:
        /* <DEDUP_REMOVED lines=12> */
.L_x_12615:
[----:B------:R-:W-:Y:S05]  /*12230*/  BSYNC.RECONVERGENT B2 ;  /* 0x0000000000027941 */ /* 0x000fea0003800200 */
.L_x_12614:
        /* <DEDUP_REMOVED lines=58> */
[----:B------:R-:W-:-:S03]  /*125e0*/  IMAD.WIDE.U32 R4, R6, -0x326172a9, RZ ;  /* 0xcd9e8d5706047825 */ /* 0x000fc600078e00ff */
[----:B------:R-:W-:Y:S01]  /*125f0*/  MOV R12, R4 ;  /* 0x00000004000c7202 */ /* 0x000fe20000000f00 */
[----:B------:R-:W-:Y:S01]  /*12600*/  IMAD.MOV.U32 R4, RZ, RZ, RZ ;  /* 0x000000ffff047224 */ /* 0x000fe200078e00ff */
[----:B------:R-:W-:-:S07]  /*12610*/  LOP3.LUT R16, R14, UR5, R5, 0x96, !PT ;  /* 0x000000050e107c12 */ /* 0x000fce000f8e9605 */
.L_x_12612:
[----:B------:R-:W-:Y:S05]  /*12620*/  BSYNC.RECONVERGENT B1 ;  /* 0x0000000000017941 */ /* 0x000fea0003800200 */
.L_x_12611:
[----:B------:R-:W-:Y:S01]  /*12630*/  I2FP.F32.U32 R3, R3 ;  /* 0x0000000300037245 */ /* 0x000fe20000201000 */
[----:B------:R-:W-:Y:S01]  /*12640*/  BSSY.RECONVERGENT B1, `(.L_x_12616) ;  /* 0x0000062000017945 */ /* 0x000fe20003800200 */
[----:B------:R-:W-:Y:S02]  /*12650*/  FSEL R2, R2, RZ, P4 ;  /* 0x000000ff02027208 */ /* 0x000fe40002000000 */
[----:B------:R-:W-:Y:S01]  /*12660*/  MOV R5, R12 ;  /* 0x0000000c00057202 */ /* 0x000fe20000000f00 */
[----:B------:R-:W-:-:S05]  /*12670*/  FFMA.FTZ R3, R3, R232, 1.1641532182693481445e-10 ;  /* 0x2f00000003037423 */ /* 0x000fca00000100e8 */
[----:B------:R-:W-:Y:S01]  /*12680*/  FSETP.GTU.FTZ.AND P2, PT, R3, R193, PT ;  /* 0x000000c10300720b */ /* 0x000fe20003f5c000 */
[----:B------:R-:W-:-:S04]  /*12690*/  IMAD.U32 R3, R121, 0x10000, RZ ;  /* 0x0001000079037824 */ /* 0x000fc800078e00ff */
[----:B------:R-:W-:-:S05]  /*126a0*/  FMUL.FTZ R3, R3, R11 ;  /* 0x0000000b03037220 */ /* 0x000fca0000410000 */
[----:B------:R-:W-:-:S05]  /*126b0*/  FSEL R3, R3, RZ, !P2 ;  /* 0x000000ff03037208 */ /* 0x000fca0005000000 */
[----:B------:R-:W-:Y:S01]  /*126c0*/  FADD.FTZ R142, R3, R2 ;  /* 0x00000002038e7221 */ /* 0x000fe20000010000 */
[----:B------:R-:W-:Y:S01]  /*126d0*/  SEL R2, RZ, 0x1, P2 ;  /* 0x00000001ff027807 */ /* 0x000fe20001000000 */
[----:B------:R-:W-:Y:S01]  /*126e0*/  IMAD.MOV.U32 R3, RZ, RZ, 0x2 ;  /* 0x00000002ff037424 */ /* 0x000fe200078e00ff */
        /* <DEDUP_REMOVED lines=12> */
.L_x_12618:
        /* <DEDUP_REMOVED lines=12> */
.L_x_12620:
[----:B------:R-:W-:Y:S05]  /*12870*/  BSYNC.RECONVERGENT B2 ;  /* 0x0000000000027941 */ /* 0x000fea0003800200 */
.L_x_12619:
        /* <DEDUP_REMOVED lines=62> */
.L_x_12617:
[----:B------:R-:W-:Y:S05]  /*12c60*/  BSYNC.RECONVERGENT B1 ;  /* 0x0000000000017941 */ /* 0x000fea0003800200 */
.L_x_12616:
        /* <DEDUP_REMOVED lines=20> */
.L_x_12623:
        /* <DEDUP_REMOVED lines=12> */
.L_x_12625:
[----:B------:R-:W-:Y:S05]  /*12e70*/  BSYNC.RECONVERGENT B2 ;  /* 0x0000000000027941 */ /* 0x000fea0003800200 */
.L_x_12624:
        /* <DEDUP_REMOVED lines=62> */
.L_x_12622:
[----:B------:R-:W-:Y:S05]  /*13260*/  BSYNC.RECONVERGENT B1 ;  /* 0x0000000000017941 */ /* 0x000fea0003800200 */
.L_x_12621:
        /* <DEDUP_REMOVED lines=14> */
[----:B------:R-:W-:Y:S02]  /*13350*/  PRMT R5, R0, 0x7610, R5 ;  /* 0x0000761000057816 */ /* 0x000fe40000000005 */
[----:B------:R-:W-:-:S09]  /*13360*/  MOV R0, R12 ;  /* 0x0000000c00007202 */ /* 0x000fd20000000f00 */
        /* <DEDUP_REMOVED lines=9> */
.L_x_12628:
        /* <DEDUP_REMOVED lines=12> */
.L_x_12630:
[----:B------:R-:W-:Y:S05]  /*134c0*/  BSYNC.RECONVERGENT B2 ;  /* 0x0000000000027941 */ /* 0x000fea0003800200 */
.L_x_12629:
        /* <DEDUP_REMOVED lines=62> */
.L_x_12627:
[----:B------:R-:W-:Y:S05]  /*138b0*/  BSYNC.RECONVERGENT B1 ;  /* 0x0000000000017941 */ /* 0x000fea0003800200 */
.L_x_12626:
        /* <DEDUP_REMOVED lines=8> */
[----:B------:R-:W-:Y:S02]  /*13940*/  FSETP.LE.FTZ.AND P2, PT, R0, R193, PT ;  /* 0x000000c10000720b */ /* 0x000fe40003f53000 */
[----:B------:R-:W-:Y:S01]  /*13950*/  PRMT R0, R146, 0x7632, R0 ;  /* 0x0000763292007816 */ /* 0x000fe20000000000 */
        /* <DEDUP_REMOVED lines=9> */
.L_x_12633:
        /* <DEDUP_REMOVED lines=12> */
.L_x_12635:
[----:B------:R-:W-:Y:S05]  /*13ab0*/  BSYNC.RECONVERGENT B2 ;  /* 0x0000000000027941 */ /* 0x000fea0003800200 */
.L_x_12634:
[----:B0-2---:R-:W-:Y:S01]  /*13ac0*/  IMAD.WIDE.U32 R190, R19, -0x2daee0ad, RZ ;  /* 0xd2511f5313be7825 */ /* 0x005fe200078e00ff */
        /* <DEDUP_REMOVED lines=58> */
[----:B------:R-:W-:Y:S01]  /*13e70*/  IMAD.MOV.U32 R3, RZ, RZ, RZ ;  /* 0x000000ffff037224 */ /* 0x000fe200078e00ff */
[----:B------:R-:W-:Y:S02]  /*13e80*/  LOP3.LUT R16, R14, UR5, R145, 0x96, !PT ;  /* 0x000000050e107c12 */ /* 0x000fe4000f8e9691 */
[----:B------:R-:W-:-:S07]  /*13e90*/  MOV R12, R144 ;  /* 0x00000090000c7202 */ /* 0x000fce0000000f00 */
.L_x_12632:
[----:B------:R-:W-:Y:S05]  /*13ea0*/  BSYNC.RECONVERGENT B1 ;  /* 0x0000000000017941 */ /* 0x000fea0003800200 */
.L_x_12631:
        /* <DEDUP_REMOVED lines=12> */
[----:B------:R-:W-:Y:S01]  /*13f70*/  @P1 FADD.FTZ R144, R128, R144 ;  /* 0x0000009080901221 */ /* 0x000fe20000010000 */
[----:B------:R-:W-:Y:S01]  /*13f80*/  PRMT R4, R2, 0x7610, R4 ;  /* 0x0000761002047816 */ /* 0x000fe20000000004 */
[----:B------:R-:W-:-:S10]  /*13f90*/  IMAD.MOV.U32 R2, RZ, RZ, 0x2 ;  /* 0x00000002ff027424 */ /* 0x000fd400078e00ff */
        /* <DEDUP_REMOVED lines=9> */
.L_x_12638:
        /* <DEDUP_REMOVED lines=12> */
.L_x_12640:
[----:B------:R-:W-:Y:S05]  /*140f0*/  BSYNC.RECONVERGENT B2 ;  /* 0x0000000000027941 */ /* 0x000fea0003800200 */
.L_x_12639:
[----:B0-2---:R-:W-:Y:S01]  /*14100*/  IMAD.WIDE.U32 R190, R19, -0x2daee0ad, RZ ;  /* 0xd2511f5313be7825 */ /* 0x005fe200078e00ff */
        /* <DEDUP_REMOVED lines=61> */
.L_x_12637:
[----:B------:R-:W-:Y:S05]  /*144e0*/  BSYNC.RECONVERGENT B1 ;  /* 0x0000000000017941 */ /* 0x000fea0003800200 */
.L_x_12636:
        /* <DEDUP_REMOVED lines=18> */
.L_x_12643:
        /* <DEDUP_REMOVED lines=12> */
.L_x_12645:
[----:B------:R-:W-:Y:S05]  /*146d0*/  BSYNC.RECONVERGENT B2 ;  /* 0x0000000000027941 */ /* 0x000fea0003800200 */
.L_x_12644:
[----:B0-2---:R-:W-:Y:S01]  /*146e0*/  IMAD.WIDE.U32 R190, R19, -0x2daee0ad, RZ ;  /* 0xd2511f5313be7825 */ /* 0x005fe200078e00ff */
        /* <DEDUP_REMOVED lines=61> */
.L_x_12642:
[----:B------:R-:W-:Y:S05]  /*14ac0*/  BSYNC.RECONVERGENT B1 ;  /* 0x0000000000017941 */ /* 0x000fea0003800200 */
.L_x_12641:
[----:B------:R-:W-:Y:S01]  /*14ad0*/  I2FP.F32.U32 R2, R145 ;  /* 0x0000009100027245 */ /* 0x000fe20000201000 */
[----:B------:R-:W-:Y:S01]  /*14ae0*/  BSSY.RECONVERGENT B1, `(.L_x_12646) ;  /* 0x0000062000017945 */ /* 0x000fe20003800200 */
[----:B------:R-:W-:Y:S01]  /*14af0*/  FSEL R0, R0, RZ, P3 ;  /* 0x000000ff00007208 */ /* 0x000fe20001800000 */
[----:B------:R-:W-:Y:S02]  /*14b00*/  IMAD.MOV.U32 R146, RZ, RZ, 0x2 ;  /* 0x00000002ff927424 */ /* 0x000fe400078e00ff */
        /* <DEDUP_REMOVED lines=20> */
.L_x_12648:
        /* <DEDUP_REMOVED lines=12> */
.L_x_12650:
[----:B------:R-:W-:Y:S05]  /*14d10*/  BSYNC.RECONVERGENT B2 ;  /* 0x0000000000027941 */ /* 0x000fea0003800200 */
.L_x_12649:
[----:B0-2---:R-:W-:Y:S01]  /*14d20*/  IMAD.WIDE.U32 R194, R19, -0x2daee0ad, RZ ;  /* 0xd2511f5313c27825 */ /* 0x005fe200078e00ff */
        /* <DEDUP_REMOVED lines=53> */
[----:B------:R-:W-:Y:S01]  /*15080*/  IMAD.WIDE.U32 R190, R2, -0x2daee0ad, RZ ;  /* 0xd2511f5302be7825 */ /* 0x000fe200078e00ff */
[----:B------:R-:W-:-:S03]  /*15090*/  MOV R2, R189 ;  /* 0x000000bd00027202 */ /* 0x000fc60000000f00 */
[----:B------:R-:W-:Y:S01]  /*150a0*/  IMAD.MOV.U32 R189, RZ, RZ, R190 ;  /* 0x000000ffffbd7224 */ /* 0x000fe200078e00be */
[----:B------:R-:W-:Y:S01]  /*150b0*/  LOP3.LUT R15, R194, UR5, R191, 0x96, !PT ;  /* 0x00000005c20f7c12 */ /* 0x000fe2000f8e96bf */
[----:B------:R-:W-:Y:S01]  /*150c0*/  UIADD3 UR5, UPT, UPT, UR8, -0x700cb87f, URZ ;  /* 0x8ff3478108057890 */ /* 0x000fe2000fffe0ff */
[----:B------:R-:W-:-:S04]  /*150d0*/  IMAD.WIDE.U32 R190, R0, -0x326172a9, RZ ;  /* 0xcd9e8d5700be7825 */ /* 0x000fc800078e00ff */
[----:B------:R-:W-:Y:S01]  /*150e0*/  IMAD.MOV.U32 R12, RZ, RZ, R190 ;  /* 0x000000ffff0c7224 */ /* 0x000fe200078e00be */
[----:B------:R-:W-:-:S07]  /*150f0*/  LOP3.LUT R16, R14, UR5, R191, 0x96, !PT ;  /* 0x000000050e107c12 */ /* 0x000fce000f8e96bf */
.L_x_12647:
[----:B------:R-:W-:Y:S05]  /*15100*/  BSYNC.RECONVERGENT B1 ;  /* 0x0000000000017941 */ /* 0x000fea0003800200 */
.L_x_12646:
[----:B------:R-:W-:Y:S01]  /*15110*/  ISETP.NE.AND P5, PT, R146, 0x1, PT ;  /* 0x000000019200780c */ /* 0x000fe20003fa5270 */
[----:B------:R-:W-:Y:S01]  /*15120*/  BSSY.RECONVERGENT B1, `(.L_x_12651) ;  /* 0x000005d000017945 */ /* 0x000fe20003800200 */
[----:B------:R-:W-:Y:S01]  /*15130*/  I2FP.F32.U32 R0, R2 ;  /* 0x0000000200007245 */ /* 0x000fe20000201000 */
[----:B------:R-:W-:Y:S01]  /*15140*/  IMAD.MOV.U32 R14, RZ, RZ, 0x2 ;  /* 0x00000002ff0e7424 */ /* 0x000fe200078e00ff */
[----:B------:R-:W-:Y:S01]  /*15150*/  SHF.L.U32 R2, R147, 0x10, RZ ;  /* 0x0000001093027819 */ /* 0x000fe200000006ff */
[----:B0-2---:R-:W-:Y:S02]  /*15160*/  IMAD.MOV.U32 R190, RZ, RZ, R12 ;  /* 0x000000ffffbe7224 */ /* 0x005fe400078e000c */
        /* <DEDUP_REMOVED lines=13> */
.L_x_12653:
        /* <DEDUP_REMOVED lines=12> */
.L_x_12655:
[----:B------:R-:W-:Y:S05]  /*15300*/  BSYNC.RECONVERGENT B2 ;  /* 0x0000000000027941 */ /* 0x000fea0003800200 */
.L_x_12654:
        /* <DEDUP_REMOVED lines=62> */
.L_x_12652:
[----:B------:R-:W-:Y:S05]  /*156f0*/  BSYNC.RECONVERGENT B1 ;  /* 0x0000000000017941 */ /* 0x000fea0003800200 */
.L_x_12651:
        /* <DEDUP_REMOVED lines=23> */
.L_x_12658:
        /* <DEDUP_REMOVED lines=12> */
.L_x_12660:
[----:B------:R-:W-:Y:S05]  /*15930*/  BSYNC.RECONVERGENT B2 ;  /* 0x0000000000027941 */ /* 0x000fea0003800200 */
.L_x_12659:
        /* <DEDUP_REMOVED lines=62> */
.L_x_12657:
[----:B------:R-:W-:Y:S05]  /*15d20*/  BSYNC.RECONVERGENT B1 ;  /* 0x0000000000017941 */ /* 0x000fea0003800200 */
.L_x_12656:
        /* <DEDUP_REMOVED lines=18> */
.L_x_12663:
        /* <DEDUP_REMOVED lines=15> */
.L_x_12665:
[----:B------:R-:W-:Y:S05]  /*15f40*/  BSYNC.RECONVERGENT B2 ;  /* 0x0000000000027941 */ /* 0x000fea0003800200 */
.L_x_12664:
        /* <DEDUP_REMOVED lines=62> */
.L_x_12662:
[----:B------:R-:W-:Y:S05]  /*16330*/  BSYNC.RECONVERGENT B1 ;  /* 0x0000000000017941 */ /* 0x000fea0003800200 */
.L_x_12661:
        /* <DEDUP_REMOVED lines=11> */
[----:B------:R-:W-:Y:S01]  /*163f0*/  @P1 FADD.FTZ R147, R131, R147 ;  /* 0x0000009383931221 */ /* 0x000fe20000010000 */
[----:B------:R-:W-:Y:S06]  /*16400*/  BRA `(.L_x_12666) ;  /* 0x00000030007c7947 */ /* 0x000fec0003800000 */
.L_x_12585:
[----:B------:R-:W-:Y:S01]  /*16410*/  ISETP.NE.AND P2, PT, R14, 0x1, PT ;  /* 0x000000010e00780c */ /* 0x000fe20003f45270 */
[----:B------:R-:W-:Y:S01]  /*16420*/  BSSY.RECONVERGENT B1, `(.L_x_12667) ;  /* 0x000005a000017945 */ /* 0x000fe20003800200 */
[----:B---3--:R-:W-:Y:S01]  /*16430*/  IMAD.MOV.U32 R140, RZ, RZ, 0x2 ;  /* 0x00000002ff8c7424 */ /* 0x008fe200078e00ff */
        /* <DEDUP_REMOVED lines=13> */
.L_x_12669:
        /* <DEDUP_REMOVED lines=12> */
.L_x_12671:
[----:B------:R-:W-:Y:S05]  /*165d0*/  BSYNC.RECONVERGENT B2 ;  /* 0x0000000000027941 */ /* 0x000fea0003800200 */
.L_x_12670:
        /* <DEDUP_REMOVED lines=61> */
[----:B------:R-:W-:-:S07]  /*169b0*/  IMAD.MOV.U32 R140, RZ, RZ, RZ ;  /* 0x000000ffff8c7224 */ /* 0x000fce00078e00ff */
.L_x_12668:
[----:B------:R-:W-:Y:S05]  /*169c0*/  BSYNC.RECONVERGENT B1 ;  /* 0x0000000000017941 */ /* 0x000fea0003800200 */
.L_x_12667:
[----:B------:R-:W3:Y:S01]  /*169d0*/  LDC R233, c[0x0][0x404] ;  /* 0x00010100ffe97b82 */ /* 0x000ee20000000800 */
[----:B------:R-:W-:Y:S01]  /*169e0*/  I2FP.F32.U32 R11, R141 ;  /* 0x0000008d000b7245 */ /* 0x000fe20000201000 */
[----:B------:R-:W-:Y:S01]  /*169f0*/  IMAD.MOV.U32 R232, RZ, RZ, 0x2f800000 ;  /* 0x2f800000ffe87424 */ /* 0x000fe200078e00ff */
[----:B------:R-:W-:Y:S01]  /*16a00*/  ISETP.NE.AND P2, PT, R140, 0x1, PT ;  /* 0x000000018c00780c */ /* 0x000fe20003f45270 */
[----:B------:R-:W-:Y:S01]  /*16a10*/  BSSY.RECONVERGENT B1, `(.L_x_12672) ;  /* 0x000005d000017945 */ /* 0x000fe20003800200 */
[----:B------:R-:W-:Y:S01]  /*16a20*/  LOP3.LUT R18, R18, 0xffffffef, RZ, 0xc0, !PT ;  /* 0xffffffef12127812 */ /* 0x000fe200078ec0ff */
[----:B------:R-:W-:Y:S01]  /*16a30*/  FFMA.FTZ R11, R11, R232, 1.1641532182693481445e-10 ;  /* 0x2f0000000b0b7423 */ /* 0x000fe200000100e8 */
[----:B-----5:R-:W-:Y:S01]  /*16a40*/  SHF.L.U32 R193, R144, 0x10, RZ ;  /* 0x0000001090c17819 */ /* 0x020fe200000006ff */
[----:B------:R-:W-:Y:S02]  /*16a50*/  IMAD.MOV.U32 R14, RZ, RZ, 0x2 ;  /* 0x00000002ff0e7424 */ /* 0x000fe400078e00ff */
[----:B------:R-:W-:Y:S01]  /*16a60*/  IMAD.MOV.U32 R142, RZ, RZ, R12 ;  /* 0x000000ffff8e7224 */ /* 0x000fe200078e000c */
[----:B---3--:R-:W-:-:S02]  /*16a70*/  FSETP.LE.FTZ.AND P3, PT, R11, R233, PT ;  /* 0x000000e90b00720b */ /* 0x008fc40003f73000 */
        /* <DEDUP_REMOVED lines=11> */
.L_x_12674:
        /* <DEDUP_REMOVED lines=12> */
.L_x_12676:
[----:B------:R-:W-:Y:S05]  /*16bf0*/  BSYNC.RECONVERGENT B2 ;  /* 0x0000000000027941 */ /* 0x000fea0003800200 */
.L_x_12675:
        /* <DEDUP_REMOVED lines=62> */
.L_x_12673:
[----:B------:R-:W-:Y:S05]  /*16fe0*/  BSYNC.RECONVERGENT B1 ;  /* 0x0000000000017941 */ /* 0x000fea0003800200 */
.L_x_12672:
        /* <DEDUP_REMOVED lines=19> */
.L_x_12679:
        /* <DEDUP_REMOVED lines=12> */
.L_x_12681:
[----:B------:R-:W-:Y:S05]  /*171e0*/  BSYNC.RECONVERGENT B2 ;  /* 0x0000000000027941 */ /* 0x000fea0003800200 */
.L_x_12680:
        /* <DEDUP_REMOVED lines=51> */
[----:B------:R-:W-:Y:S01]  /*17520*/  IMAD.MOV.U32 R143, RZ, RZ, RZ ;  /* 0x000000ffff8f7224 */ /* 0x000fe200078e00ff */
        /* <DEDUP_REMOVED lines=8> */
[----:B------:R-:W-:Y:S02]  /*175b0*/  LOP3.LUT R16, R14, UR5, R141, 0x96, !PT ;  /* 0x000000050e107c12 */ /* 0x000fe4000f8e968d */
[----:B------:R-:W-:-:S07]  /*175c0*/  MOV R12, R140 ;  /* 0x0000008c000c7202 */ /* 0x000fce0000000f00 */
.L_x_12678:
[----:B------:R-:W-:Y:S05]  /*175d0*/  BSYNC.RECONVERGENT B1 ;  /* 0x0000000000017941 */ /* 0x000fea0003800200 */
.L_x_12677:
[----:B------:R-:W-:Y:S01]  /*175e0*/  I2FP.F32.U32 R14, R142 ;  /* 0x0000008e000e7245 */ /* 0x000fe20000201000 */
[----:B------:R-:W-:Y:S01]  /*175f0*/  BSSY.RECONVERGENT B1, `(.L_x_12682) ;  /* 0x000005e000017945 */ /* 0x000fe20003800200 */
[----:B------:R-:W-:Y:S01]  /*17600*/  LOP3.LUT R18, R18, 0xfffffffb, RZ, 0xc0, !PT ;  /* 0xfffffffb12127812 */ /* 0x000fe200078ec0ff */
[----:B------:R-:W-:Y:S02]  /*17610*/  HFMA2 R142, -RZ, RZ, 0, 1.1920928955078125e-07 ;  /* 0x00000002ff8e7431 */ /* 0x000fe400000001ff */
[----:B------:R-:W-:Y:S02]  /*17620*/  IMAD.U32 R140, R145, 0x10000, RZ ;  /* 0x00010000918c7824 */ /* 0x000fe400078e00ff */
[----:B------:R-:W-:Y:S01]  /*17630*/  FFMA.FTZ R14, R14, R232, 1.1641532182693481445e-10 ;  /* 0x2f0000000e0e7423 */ /* 0x000fe200000100e8 */
[----:B------:R-:W-:-:S04]  /*17640*/  IMAD.MOV.U32 R141, RZ, RZ, R12 ;  /* 0x000000ffff8d7224 */ /* 0x000fc800078e000c */
[----:B------:R-:W-:Y:S02]  /*17650*/  FSETP.LE.FTZ.AND P2, PT, R14, R233, PT ;  /* 0x000000e90e00720b */ /* 0x000fe40003f53000 */
[----:B------:R-:W-:-:S11]  /*17660*/  PRMT R14, R145, 0x7632, R14 ;  /* 0x00007632910e7816 */ /* 0x000fd6000000000e */
        /* <DEDUP_REMOVED lines=11> */
.L_x_12684:
        /* <DEDUP_REMOVED lines=12> */
.L_x_12686:
[----:B------:R-:W-:Y:S05]  /*177e0*/  BSYNC.RECONVERGENT B2 ;  /* 0x0000000000027941 */ /* 0x000fea0003800200 */
.L_x_12685:
        /* <DEDUP_REMOVED lines=62> */
.L_x_12683:
[----:B------:R-:W-:Y:S05]  /*17bd0*/  BSYNC.RECONVERGENT B1 ;  /* 0x0000000000017941 */ /* 0x000fea0003800200 */
.L_x_12682:
        /* <DEDUP_REMOVED lines=19> */
.L_x_12689:
        /* <DEDUP_REMOVED lines=12> */
.L_x_12691:
[----:B------:R-:W-:Y:S05]  /*17dd0*/  BSYNC.RECONVERGENT B2 ;  /* 0x0000000000027941 */ /* 0x000fea0003800200 */
.L_x_12690:
        /* <DEDUP_REMOVED lines=62> */
.L_x_12688:
[----:B------:R-:W-:Y:S05]  /*181c0*/  BSYNC.RECONVERGENT B1 ;  /* 0x0000000000017941 */ /* 0x000fea0003800200 */
.L_x_12687:
[----:B------:R-:W-:Y:S01]  /*181d0*/  ISETP.NE.AND P3, PT, R145, 0x1, PT ;  /* 0x000000019100780c */ /* 0x000fe20003f65270 */
[----:B------:R-:W-:Y:S01]  /*181e0*/  BSSY.RECONVERGENT B1, `(.L_x_12692) ;  /* 0x000005c000017945 */ /* 0x000fe20003800200 */
[----:B------:R-:W-:Y:S01]  /*181f0*/  I2FP.F32.U32 R14, R144 ;  /* 0x00000090000e7245 */ /* 0x000fe20000201000 */
[----:B------:R-:W-:Y:S02]  /*18200*/  HFMA2 R144, -RZ, RZ, 0, 1.1920928955078125e-07 ;  /* 0x00000002ff907431 */ /* 0x000fe400000001ff */
[----:B------:R-:W-:Y:S02]  /*18210*/  IMAD.U32 R142, R146, 0x10000, RZ ;  /* 0x00010000928e7824 */ /* 0x000fe400078e00ff */
        /* <DEDUP_REMOVED lines=13> */
.L_x_12694:
        /* <DEDUP_REMOVED lines=12> */
.L_x_12696:
[----:B------:R-:W-:Y:S05]  /*183b0*/  BSYNC.RECONVERGENT B2 ;  /* 0x0000000000027941 */ /* 0x000fea0003800200 */
.L_x_12695:
        /* <DEDUP_REMOVED lines=62> */
.L_x_12693:
[----:B------:R-:W-:Y:S05]  /*187a0*/  BSYNC.RECONVERGENT B1 ;  /* 0x0000000000017941 */ /* 0x000fea0003800200 */
.L_x_12692:
[----:B------:R-:W-:Y:S01]  /*187b0*/  ISETP.NE.AND P4, PT, R144, 0x1, PT ;  /* 0x000000019000780c */ /* 0x000fe20003f85270 */
[----:B------:R-:W-:Y:S01]  /*187c0*/  BSSY.RECONVERGENT B1, `(.L_x_12697) ;  /* 0x000005b000017945 */ /* 0x000fe20003800200 */
[----:B------:R-:W-:Y:S01]  /*187d0*/  I2FP.F32.U32 R143, R143 ;  /* 0x0000008f008f7245 */ /* 0x000fe20000201000 */
[----:B0-2---:R-:W-:Y:S02]  /*187e0*/  HFMA2 R190, -RZ, RZ, 0, 1.1920928955078125e-07 ;  /* 0x00000002ffbe7431 */ /* 0x005fe400000001ff */
        /* <DEDUP_REMOVED lines=13> */
.L_x_12699:
        /* <DEDUP_REMOVED lines=12> */
.L_x_12701:
[----:B------:R-:W-:Y:S05]  /*18980*/  BSYNC.RECONVERGENT B2 ;  /* 0x0000000000027941 */ /* 0x000fea0003800200 */
.L_x_12700:
        /* <DEDUP_REMOVED lines=62> */
.L_x_12698:
[----:B------:R-:W-:Y:S05]  /*18d70*/  BSYNC.RECONVERGENT B1 ;  /* 0x0000000000017941 */ /* 0x000fea0003800200 */
.L_x_12697:
        /* <DEDUP_REMOVED lines=18> */
.L_x_12704:
        /* <DEDUP_REMOVED lines=12> */
.L_x_12706:
[----:B------:R-:W-:Y:S05]  /*18f60*/  BSYNC.RECONVERGENT B2 ;  /* 0x0000000000027941 */ /* 0x000fea0003800200 */
.L_x_12705:
        /* <DEDUP_REMOVED lines=62> */
.L_x_12703:
[----:B------:R-:W-:Y:S05]  /*19350*/  BSYNC.RECONVERGENT B1 ;  /* 0x0000000000017941 */ /* 0x000fea0003800200 */
.L_x_12702:
        /* <DEDUP_REMOVED lines=9> */
[----:B------:R-:W-:Y:S01]  /*193f0*/  FMUL.FTZ R140, R193, UR7 ;  /* 0x00000007c18c7c20 */ /* 0x000fe20008410000 */
[----:B------:R-:W-:-:S02]  /*19400*/  LOP3.LUT R18, R18, 0xffffdfff, RZ, 0xc0, !PT ;  /* 0xffffdfff12127812 */ /* 0x000fc400078ec0ff */
[----:B------:R-:W-:Y:S01]  /*19410*/  FSETP.GTU.FTZ.AND P5, PT, R146, R233, PT ;  /* 0x000000e99200720b */ /* 0x000fe20003fbc000 */
[----:B------:R-:W-:Y:S01]  /*19420*/  IMAD.U32 R146, R147, 0x10000, RZ ;  /* 0x0001000093927824 */ /* 0x000fe200078e00ff */
[----:B------:R-:W-:Y:S01]  /*19430*/  @P1 LOP3.LUT R18, R18, 0x2000, RZ, 0xfc, !PT ;  /* 0x0000200012121812 */ /* 0x000fe200078efcff */
[----:B------:R-:W-:Y:S01]  /*19440*/  FMUL.FTZ R147, R141, UR7 ;  /* 0x000000078d937c20 */ /* 0x000fe20008410000 */
[----:B------:R-:W-:Y:S01]  /*19450*/  FMUL.FTZ R141, R11, UR7 ;  /* 0x000000070b8d7c20 */ /* 0x000fe20008410000 */
[----:B------:R-:W-:Y:S01]  /*19460*/  FSEL R140, R140, RZ, P2 ;  /* 0x000000ff8c8c7208 */ /* 0x000fe20001000000 */
        /* <DEDUP_REMOVED lines=24> */
[----:B------:R-:W-:-:S13]  /*195f0*/  PLOP3.LUT P5, PT, P5, PT, PT, 0x8, 0x80 ;  /* 0x000000000080781c */ /* 0x000fda0002fae170 */
.L_x_12666:
[----:B------:R-:W0:Y:S01]  /*19600*/  LDC.64 R190, c[0x0][0x3a8] ;  /* 0x0000ea00ffbe7b82 */ /* 0x000e220000000a00 */
[----:B------:R-:W-:Y:S02]  /*19610*/  SEL R11, RZ, 0x1000000, !P5 ;  /* 0x01000000ff0b7807 */ /* 0x000fe40006800000 */
[C---:B------:R-:W-:Y:S02]  /*19620*/  LOP3.LUT P6, RZ, R18.reuse, 0x8, RZ, 0xc0, !PT ;  /* 0x0000000812ff7812 */ /* 0x040fe400078cc0ff */
[C---:B------:R-:W-:Y:S02]  /*19630*/  LOP3.LUT P5, RZ, R18.reuse, 0x4, RZ, 0xc0, !PT ;  /* 0x0000000412ff7812 */ /* 0x040fe400078ac0ff */
[----:B------:R-:W-:Y:S01]  /*19640*/  SEL R193, RZ, 0x100, !P6 ;  /* 0x00000100ffc17807 */ /* 0x000fe20007000000 */
[----:B------:R-:W2:Y:S01]  /*19650*/  LDC.64 R194, c[0x0][0x3b0] ;  /* 0x0000ec00ffc27b82 */ /* 0x000ea20000000a00 */
[----:B------:R-:W-:Y:S01]  /*19660*/  LOP3.LUT P1, RZ, R18, 0x10, RZ, 0xc0, !PT ;  /* 0x0000001012ff7812 */ /* 0x000fe2000782c0ff */
[----:B0-----:R-:W-:-:S05]  /*19670*/  IMAD.WIDE.U32 R190, R188, 0x20, R190 ;  /* 0x00000020bcbe7825 */ /* 0x001fca00078e00be */
[----:B------:R-:W-:Y:S01]  /*19680*/  STG.E.128 desc[UR10][R190.64], R140 ;  /* 0x0000008cbe007986 */ /* 0x000fe2000c101d0a */
[----:B--2---:R-:W-:-:S03]  /*19690*/  IMAD.WIDE.U32 R194, R188, 0x8, R194 ;  /* 0x00000008bcc27825 */ /* 0x004fc600078e00c2 */
[----:B------:R0:W-:Y:S02]  /*196a0*/  STG.E.128 desc[UR10][R190.64+0x10], R144 ;  /* 0x00001090be007986 */ /* 0x0001e4000c101d0a */
[----:B0-----:R-:W-:Y:S02]  /*196b0*/  SEL R190, RZ, 0x10000, !P4 ;  /* 0x00010000ffbe7807 */ /* 0x001fe40006000000 */
[----:B------:R-:W-:Y:S02]  /*196c0*/  SEL R191, RZ, 0x100, !P3 ;  /* 0x00000100ffbf7807 */ /* 0x000fe40005800000 */
[----:B------:R-:W-:Y:S02]  /*196d0*/  LOP3.LUT P4, RZ, R18, 0x2, RZ, 0xc0, !PT ;  /* 0x0000000212ff7812 */ /* 0x000fe4000788c0ff */
[----:B------:R-:W-:Y:S02]  /*196e0*/  LOP3.LUT R11, R191, R11, R190, 0xfe, !PT ;  /* 0x0000000bbf0b7212 */ /* 0x000fe400078efebe */
[----:B------:R-:W-:-:S04]  /*196f0*/  SEL R190, RZ, 0x1, !P2 ;  /* 0x00000001ffbe7807 */ /* 0x000fc80005000000 */
        /* <DEDUP_REMOVED lines=28> */
.L_x_12707:
[----:B------:R-:W-:Y:S02]  /*198c0*/  IMAD.MOV.U32 R11, RZ, RZ, R189 ;  /* 0x000000ffff0b7224 */ /* 0x000fe400078e00bd */
[----:B------:R-:W-:-:S07]  /*198d0*/  VIADD R188, R188, 0x80 ;  /* 0x00000080bcbc7836 */ /* 0x000fce0000000000 */
.L_x_12584:
[----:B------:R-:W-:Y:S05]  /*198e0*/  BSYNC.RECONVERGENT B0 ;  /* 0x0000000000007941 */ /* 0x000fea0003800200 */
.L_x_12583:
        /* <DEDUP_REMOVED lines=36> */
.L_x_12713:
        /* <DEDUP_REMOVED lines=12> */
.L_x_12715:
[----:B------:R-:W-:Y:S05]  /*19bf0*/  BSYNC.RECONVERGENT B2 ;  /* 0x0000000000027941 */ /* 0x000fea0003800200 */
.L_x_12714:
        /* <DEDUP_REMOVED lines=62> */
.L_x_12712:
[----:B------:R-:W-:Y:S05]  /*19fe0*/  BSYNC.RECONVERGENT B1 ;  /* 0x0000000000017941 */ /* 0x000fea0003800200 */
.L_x_12711:
        /* <DEDUP_REMOVED lines=24> */
.L_x_12718:
        /* <DEDUP_REMOVED lines=12> */
.L_x_12720:
[----:B------:R-:W-:Y:S05]  /*1a230*/  BSYNC.RECONVERGENT B2 ;  /* 0x0000000000027941 */ /* 0x000fea0003800200 */
.L_x_12719:
        /* <DEDUP_REMOVED lines=62> */
.L_x_12717:
[----:B------:R-:W-:Y:S05]  /*1a620*/  BSYNC.RECONVERGENT B1 ;  /* 0x0000000000017941 */ /* 0x000fea0003800200 */
.L_x_12716:
[----:B------:R-:W-:Y:S01]  /*1a630*/  I2FP.F32.U32 R3, R7 ;  /* 0x0000000700037245 */ /* 0x000fe20000201000 */
[----:B------:R-:W-:Y:S01]  /*1a640*/  BSSY.RECONVERGENT B1, `(.L_x_12721) ;  /* 0x0000062000017945 */ /* 0x000fe20003800200 */
[----:B------:R-:W-:Y:S01]  /*1a650*/  FSEL R2, R2, RZ, P4 ;  /* 0x000000ff02027208 */ /* 0x000fe20002000000 */
[----:B------:R-:W-:Y:S02]  /*1a660*/  IMAD.MOV.U32 R5, RZ, RZ, R12 ;  /* 0x000000ffff057224 */ /* 0x000fe400078e000c */
[----:B------:R-:W-:-:S05]  /*1a670*/  FFMA.FTZ R3, R3, R232, 1.1641532182693481445e-10 ;  /* 0x2f00000003037423 */ /* 0x000fca00000100e8 */
[----:B------:R-:W-:Y:S02]  /*1a680*/  FSETP.GTU.FTZ.AND P2, PT, R3, R193, PT ;  /* 0x000000c10300720b */ /* 0x000fe40003f5c000 */
[----:B------:R-:W-:-:S05]  /*1a690*/  SHF.L.U32 R3, R120, 0x10, RZ ;  /* 0x0000001078037819 */ /* 0x000fca00000006ff */
[----:B------:R-:W-:-:S05]  /*1a6a0*/  FMUL.FTZ R3, R3, R11 ;  /* 0x0000000b03037220 */ /* 0x000fca0000410000 */
[----:B------:R-:W-:-:S05]  /*1a6b0*/  FSEL R3, R3, RZ, !P2 ;  /* 0x000000ff03037208 */ /* 0x000fca0005000000 */
[----:B---3--:R-:W-:Y:S01]  /*1a6c0*/  FADD.FTZ R148, R3, R2 ;  /* 0x0000000203947221 */ /* 0x008fe20000010000 */
        /* <DEDUP_REMOVED lines=14> */
.L_x_12723:
        /* <DEDUP_REMOVED lines=12> */
.L_x_12725:
[----:B------:R-:W-:Y:S05]  /*1a870*/  BSYNC.RECONVERGENT B2 ;  /* 0x0000000000027941 */ /* 0x000fea0003800200 */
.L_x_12724:
        /* <DEDUP_REMOVED lines=62> */
.L_x_12722:
[----:B------:R-:W-:Y:S05]  /*1ac60*/  BSYNC.RECONVERGENT B1 ;  /* 0x0000000000017941 */ /* 0x000fea0003800200 */
.L_x_12721:
        /* <DEDUP_REMOVED lines=20> */
.L_x_12728:
        /* <DEDUP_REMOVED lines=12> */
.L_x_12730:
[----:B------:R-:W-:Y:S05]  /*1ae70*/  BSYNC.RECONVERGENT B2 ;  /* 0x0000000000027941 */ /* 0x000fea0003800200 */
.L_x_12729:
        /* <DEDUP_REMOVED lines=62> */
.L_x_12727:
[----:B------:R-:W-:Y:S05]  /*1b260*/  BSYNC.RECONVERGENT B1 ;  /* 0x0000000000017941 */ /* 0x000fea0003800200 */
.L_x_12726:
[----:B------:R-:W-:Y:S01]  /*1b270*/  I2FP.F32.U32 R3, R5 ;  /* 0x0000000500037245 */ /* 0x000fe20000201000 */
[----:B------:R-:W-:Y:S01]  /*1b280*/  BSSY.RECONVERGENT B1, `(.L_x_12731) ;  /* 0x0000063000017945 */ /* 0x000fe20003800200 */
[----:B------:R-:W-:Y:S01]  /*1b290*/  FSEL R0, R0, RZ, P4 ;  /* 0x000000ff00007208 */ /* 0x000fe20002000000 */
[----:B------:R-:W-:Y:S02]  /*1b2a0*/  IMAD.MOV.U32 R6, RZ, RZ, 0x2 ;  /* 0x00000002ff067424 */ /* 0x000fe400078e00ff */
[----:B------:R-:W-:Y:S01]  /*1b2b0*/  FFMA.FTZ R3, R3, R232, 1.1641532182693481445e-10 ;  /* 0x2f00000003037423 */ /* 0x000fe200000100e8 */
[----:B------:R-:W-:-:S04]  /*1b2c0*/  IMAD.MOV.U32 R5, RZ, RZ, R12 ;  /* 0x000000ffff057224 */ /* 0x000fc800078e000c */
[----:B------:R-:W-:Y:S02]  /*1b2d0*/  FSETP.GTU.FTZ.AND P2, PT, R3, R193, PT ;  /* 0x000000c10300720b */ /* 0x000fe40003f5c000 */
[----:B------:R-:W-:-:S04]  /*1b2e0*/  PRMT R3, R120, 0x7632, R3 ;  /* 0x0000763278037816 */ /* 0x000fc80000000003 */
[----:B------:R-:W-:-:S05]  /*1b2f0*/  SHF.L.U32 R3, R3, 0x10, RZ ;  /* 0x0000001003037819 */ /* 0x000fca00000006ff */
        /* <DEDUP_REMOVED lines=16> */
.L_x_12733:
        /* <DEDUP_REMOVED lines=12> */
.L_x_12735:
[----:B------:R-:W-:Y:S05]  /*1b4c0*/  BSYNC.RECONVERGENT B2 ;  /* 0x0000000000027941 */ /* 0x000fea0003800200 */
.L_x_12734:
        /* <DEDUP_REMOVED lines=62> */
.L_x_12732:
[----:B------:R-:W-:Y:S05]  /*1b8b0*/  BSYNC.RECONVERGENT B1 ;  /* 0x0000000000017941 */ /* 0x000fea0003800200 */
.L_x_12731:
        /* <DEDUP_REMOVED lines=21> */
.L_x_12738:
        /* <DEDUP_REMOVED lines=12> */
.L_x_12740:
[----:B------:R-:W-:Y:S05]  /*1bad0*/  BSYNC.RECONVERGENT B2 ;  /* 0x0000000000027941 */ /* 0x000fea0003800200 */
.L_x_12739:
        /* <DEDUP_REMOVED lines=62> */
.L_x_12737:
[----:B------:R-:W-:Y:S05]  /*1bec0*/  BSYNC.RECONVERGENT B1 ;  /* 0x0000000000017941 */ /* 0x000fea0003800200 */
.L_x_12736:
        /* <DEDUP_REMOVED lines=24> */
.L_x_12743:
        /* <DEDUP_REMOVED lines=12> */
.L_x_12745:
[----:B------:R-:W-:Y:S05]  /*1c110*/  BSYNC.RECONVERGENT B2 ;  /* 0x0000000000027941 */ /* 0x000fea0003800200 */
.L_x_12744:
        /* <DEDUP_REMOVED lines=62> */
.L_x_12742:
[----:B------:R-:W-:Y:S05]  /*1c500*/  BSYNC.RECONVERGENT B1 ;  /* 0x0000000000017941 */ /* 0x000fea0003800200 */
.L_x_12741:
        /* <DEDUP_REMOVED lines=20> */
.L_x_12748:
        /* <DEDUP_REMOVED lines=12> */
.L_x_12750:
[----:B------:R-:W-:Y:S05]  /*1c710*/  BSYNC.RECONVERGENT B2 ;  /* 0x0000000000027941 */ /* 0x000fea0003800200 */
.L_x_12749:
        /* <DEDUP_REMOVED lines=62> */
.L_x_12747:
[----:B------:R-:W-:Y:S05]  /*1cb00*/  BSYNC.RECONVERGENT B1 ;  /* 0x0000000000017941 */ /* 0x000fea0003800200 */
.L_x_12746:
        /* <DEDUP_REMOVED lines=14> */
[----:B------:R-:W-:Y:S01]  /*1cbf0*/  PRMT R5, R0, 0x7610, R5 ;  /* 0x0000761000057816 */ /* 0x000fe20000000005 */
[----:B------:R-:W-:-:S10]  /*1cc00*/  IMAD.MOV.U32 R0, RZ, RZ, R12 ;  /* 0x000000ffff007224 */ /* 0x000fd400078e000c */
        /* <DEDUP_REMOVED lines=9> */
.L_x_12753:
        /* <DEDUP_REMOVED lines=12> */
.L_x_12755:
[----:B------:R-:W-:Y:S05]  /*1cd60*/  BSYNC.RECONVERGENT B2 ;  /* 0x0000000000027941 */ /* 0x000fea0003800200 */
.L_x_12754:
        /* <DEDUP_REMOVED lines=62> */
.L_x_12752:
[----:B------:R-:W-:Y:S05]  /*1d150*/  BSYNC.RECONVERGENT B1 ;  /* 0x0000000000017941 */ /* 0x000fea0003800200 */
.L_x_12751:
        /* <DEDUP_REMOVED lines=19> */
.L_x_12758:
        /* <DEDUP_REMOVED lines=12> */
.L_x_12760:
[----:B------:R-:W-:Y:S05]  /*1d350*/  BSYNC.RECONVERGENT B2 ;  /* 0x0000000000027941 */ /* 0x000fea0003800200 */
.L_x_12759:
        /* <DEDUP_REMOVED lines=62> */
.L_x_12757:
[----:B------:R-:W-:Y:S05]  /*1d740*/  BSYNC.RECONVERGENT B1 ;  /* 0x0000000000017941 */ /* 0x000fea0003800200 */
.L_x_12756:
        /* <DEDUP_REMOVED lines=24> */
.L_x_12763:
        /* <DEDUP_REMOVED lines=12> */
.L_x_12765:
[----:B------:R-:W-:Y:S05]  /*1d990*/  BSYNC.RECONVERGENT B2 ;  /* 0x0000000000027941 */ /* 0x000fea0003800200 */
.L_x_12764:
        /* <DEDUP_REMOVED lines=62> */
.L_x_12762:
[----:B------:R-:W-:Y:S05]  /*1dd80*/  BSYNC.RECONVERGENT B1 ;  /* 0x0000000000017941 */ /* 0x000fea0003800200 */
.L_x_12761:
        /* <DEDUP_REMOVED lines=18> */
.L_x_12768:
        /* <DEDUP_REMOVED lines=12> */
.L_x_12770:
[----:B------:R-:W-:Y:S05]  /*1df70*/  BSYNC.RECONVERGENT B2 ;  /* 0x0000000000027941 */ /* 0x000fea0003800200 */
.L_x_12769:
        /* <DEDUP_REMOVED lines=62> */
.L_x_12767:
[----:B------:R-:W-:Y:S05]  /*1e360*/  BSYNC.RECONVERGENT B1 ;  /* 0x0000000000017941 */ /* 0x000fea0003800200 */
.L_x_12766:
[----:B------:R-:W-:Y:S01]  /*1e370*/  I2FP.F32.U32 R2, R153 ;  /* 0x0000009900027245 */ /* 0x000fe20000201000 */
[----:B------:R-:W-:Y:S01]  /*1e380*/  BSSY.RECONVERGENT B1, `(.L_x_12771) ;  /* 0x0000062000017945 */ /* 0x000fe20003800200 */
[----:B------:R-:W-:Y:S01]  /*1e390*/  FSEL R0, R0, RZ, P3 ;  /* 0x000000ff00007208 */ /* 0x000fe20001800000 */
[----:B------:R-:W-:Y:S02]  /*1e3a0*/  IMAD.MOV.U32 R154, RZ, RZ, 0x2 ;  /* 0x00000002ff9a7424 */ /* 0x000fe400078e00ff */
        /* <DEDUP_REMOVED lines=20> */
.L_x_12773:
        /* <DEDUP_REMOVED lines=12> */
.L_x_12775:
[----:B------:R-:W-:Y:S05]  /*1e5b0*/  BSYNC.RECONVERGENT B2 ;  /* 0x0000000000027941 */ /* 0x000fea0003800200 */
.L_x_12774:
        /* <DEDUP_REMOVED lines=62> */
.L_x_12772:
[----:B------:R-:W-:Y:S05]  /*1e9a0*/  BSYNC.RECONVERGENT B1 ;  /* 0x0000000000017941 */ /* 0x000fea0003800200 */
.L_x_12771:
        /* <DEDUP_REMOVED lines=19> */
.L_x_12778:
        /* <DEDUP_REMOVED lines=12> */
.L_x_12780:
[----:B------:R-:W-:Y:S05]  /*1eba0*/  BSYNC.RECONVERGENT B2 ;  /* 0x0000000000027941 */ /* 0x000fea0003800200 */
.L_x_12779:
        /* <DEDUP_REMOVED lines=62> */
.L_x_12777:
[----:B------:R-:W-:Y:S05]  /*1ef90*/  BSYNC.RECONVERGENT B1 ;  /* 0x0000000000017941 */ /* 0x000fea0003800200 */
.L_x_12776:
        /* <DEDUP_REMOVED lines=23> */
.L_x_12783:
        /* <DEDUP_REMOVED lines=12> */
.L_x_12785:
[----:B------:R-:W-:Y:S05]  /*1f1d0*/  BSYNC.RECONVERGENT B2 ;  /* 0x0000000000027941 */ /* 0x000fea0003800200 */
.L_x_12784:
        /* <DEDUP_REMOVED lines=62> */
.L_x_12782:
[----:B------:R-:W-:Y:S05]  /*1f5c0*/  BSYNC.RECONVERGENT B1 ;  /* 0x0000000000017941 */ /* 0x000fea0003800200 */
.L_x_12781:
        /* <DEDUP_REMOVED lines=18> */
.L_x_12788:
        /* <DEDUP_REMOVED lines=15> */
.L_x_12790:
[----:B------:R-:W-:Y:S05]  /*1f7e0*/  BSYNC.RECONVERGENT B2 ;  /* 0x0000000000027941 */ /* 0x000fea0003800200 */
.L_x_12789:
        /* <DEDUP_REMOVED lines=62> */
.L_x_12787:
[----:B------:R-:W-:Y:S05]  /*1fbd0*/  BSYNC.RECONVERGENT B1 ;  /* 0x0000000000017941 */ /* 0x000fea0003800200 */
.L_x_12786:
        /* <DEDUP_REMOVED lines=9> */
[--C-:B------:R-:W-:Y:S01]  /*1fc70*/  FADD.FTZ R155, R155, R0.reuse ;  /* 0x000000009b9b7221 */ /* 0x100fe20000010000 */
[----:B------:R-:W-:-:S03]  /*1fc80*/  PRMT R0, R11, 0x7610, R0 ;  /* 0x000076100b007816 */ /* 0x000fc60000000000 */
[----:B------:R-:W-:Y:S01]  /*1fc90*/  @P1 FADD.FTZ R155, R131, R155 ;  /* 0x0000009b839b1221 */ /* 0x000fe20000010000 */
[----:B------:R-:W-:Y:S06]  /*1fca0*/  BRA `(.L_x_12791) ;  /* 0x00000030007c7947 */ /* 0x000fec0003800000 */
.L_x_12710:
        /* <DEDUP_REMOVED lines=16> */
.L_x_12794:
        /* <DEDUP_REMOVED lines=12> */
.L_x_12796:
[----:B------:R-:W-:Y:S05]  /*1fe70*/  BSYNC.RECONVERGENT B2 ;  /* 0x0000000000027941 */ /* 0x000fea0003800200 */
.L_x_12795:
        /* <DEDUP_REMOVED lines=62> */
.L_x_12793:
[----:B------:R-:W-:Y:S05]  /*20260*/  BSYNC.RECONVERGENT B1 ;  /* 0x0000000000017941 */ /* 0x000fea0003800200 */
.L_x_12792:
[----:B------:R-:W3:Y:S01]  /*20270*/  LDC R233, c[0x0][0x404] ;  /* 0x00010100ffe97b82 */ /* 0x000ee20000000800 */
[----:B------:R-:W-:Y:S01]  /*20280*/  I2FP.F32.U32 R11, R149 ;  /* 0x00000095000b7245 */ /* 0x000fe20000201000 */
[----:B------:R-:W-:Y:S01]  /*20290*/  HFMA2 R232, -RZ, RZ, 0.1171875, 0 ;  /* 0x2f800000ffe87431 */ /* 0x000fe200000001ff */
[----:B------:R-:W-:Y:S01]  /*202a0*/  ISETP.NE.AND P2, PT, R148, 0x1, PT ;  /* 0x000000019400780c */ /* 0x000fe20003f45270 */
[----:B------:R-:W-:Y:S01]  /*202b0*/  BSSY.RECONVERGENT B1, `(.L_x_12797) ;  /* 0x000005d000017945 */ /* 0x000fe20003800200 */
[----:B------:R-:W-:Y:S01]  /*202c0*/  LOP3.LUT R18, R18, 0xffffffef, RZ, 0xc0, !PT ;  /* 0xffffffef12127812 */ /* 0x000fe200078ec0ff */
[----:B-----5:R-:W-:Y:S02]  /*202d0*/  IMAD.U32 R193, R152, 0x10000, RZ ;  /* 0x0001000098c17824 */ /* 0x020fe400078e00ff */
[----:B------:R-:W-:Y:S01]  /*202e0*/  FFMA.FTZ R11, R11, R232, 1.1641532182693481445e-10 ;  /* 0x2f0000000b0b7423 */ /* 0x000fe200000100e8 */
[----:B------:R-:W-:Y:S01]  /*202f0*/  IMAD.MOV.U32 R14, RZ, RZ, 0x2 ;  /* 0x00000002ff0e7424 */ /* 0x000fe200078e00ff */
[----:B------:R-:W-:-:S03]  /*20300*/  MOV R150, R12 ;  /* 0x0000000c00967202 */ /* 0x000fc60000000f00 */
[----:B---3--:R-:W-:Y:S02]  /*20310*/  FSETP.LE.FTZ.AND P3, PT, R11, R233, PT ;  /* 0x000000e90b00720b */ /* 0x008fe40003f73000 */
        /* <DEDUP_REMOVED lines=11> */
.L_x_12799:
        /* <DEDUP_REMOVED lines=12> */
.L_x_12801:
[----:B------:R-:W-:Y:S05]  /*20490*/  BSYNC.RECONVERGENT B2 ;  /* 0x0000000000027941 */ /* 0x000fea0003800200 */
.L_x_12800:
        /* <DEDUP_REMOVED lines=62> */
.L_x_12798:
[----:B------:R-:W-:Y:S05]  /*20880*/  BSYNC.RECONVERGENT B1 ;  /* 0x0000000000017941 */ /* 0x000fea0003800200 */
.L_x_12797:
[----:B------:R-:W-:Y:S01]  /*20890*/  I2FP.F32.U32 R148, R150 ;  /* 0x0000009600947245 */ /* 0x000fe20000201000 */
[----:B------:R-:W-:Y:S01]  /*208a0*/  BSSY.RECONVERGENT B1, `(.L_x_12802) ;  /* 0x000005d000017945 */ /* 0x000fe20003800200 */
[----:B------:R-:W-:Y:S01]  /*208b0*/  LOP3.LUT R18, R18, 0xfffffff7, RZ, 0xc0, !PT ;  /* 0xfffffff712127812 */ /* 0x000fe200078ec0ff */
[----:B------:R-:W-:Y:S01]  /*208c0*/  IMAD.U32 R11, R11, 0x10000, RZ ;  /* 0x000100000b0b7824 */ /* 0x000fe200078e00ff */
[----:B------:R-:W-:Y:S01]  /*208d0*/  MOV R150, R12 ;  /* 0x0000000c00967202 */ /* 0x000fe20000000f00 */
[----:B------:R-:W-:Y:S01]  /*208e0*/  FFMA.FTZ R148, R148, R232, 1.1641532182693481445e-10 ;  /* 0x2f00000094947423 */ /* 0x000fe200000100e8 */
[----:B------:R-:W-:-:S04]  /*208f0*/  IMAD.MOV.U32 R151, RZ, RZ, 0x2 ;  /* 0x00000002ff977424 */ /* 0x000fc800078e00ff */
[----:B------:R-:W-:-:S13]  /*20900*/  FSETP.LE.FTZ.AND P2, PT, R148, R233, PT ;  /* 0x000000e99400720b */ /* 0x000fda0003f53000 */
        /* <DEDUP_REMOVED lines=11> */
.L_x_12804:
        /* <DEDUP_REMOVED lines=12> */
.L_x_12806:
[----:B------:R-:W-:Y:S05]  /*20a80*/  BSYNC.RECONVERGENT B2 ;  /* 0x0000000000027941 */ /* 0x000fea0003800200 */
.L_x_12805:
        /* <DEDUP_REMOVED lines=51> */
[----:B------:R-:W-:Y:S01]  /*20dc0*/  HFMA2 R151, -RZ, RZ, 0, 0 ;  /* 0x00000000ff977431 */ /* 0x000fe200000001ff */
        /* <DEDUP_REMOVED lines=9> */
[----:B------:R-:W-:-:S07]  /*20e60*/  LOP3.LUT R16, R14, UR5, R149, 0x96, !PT ;  /* 0x000000050e107c12 */ /* 0x000fce000f8e9695 */
.L_x_12803:
[----:B------:R-:W-:Y:S05]  /*20e70*/  BSYNC.RECONVERGENT B1 ;  /* 0x0000000000017941 */ /* 0x000fea0003800200 */
.L_x_12802:
[----:B------:R-:W-:Y:S01]  /*20e80*/  I2FP.F32.U32 R14, R150 ;  /* 0x00000096000e7245 */ /* 0x000fe20000201000 */
[----:B------:R-:W-:Y:S01]  /*20e90*/  BSSY.RECONVERGENT B1, `(.L_x_12807) ;  /* 0x000005e000017945 */ /* 0x000fe20003800200 */
[----:B------:R-:W-:Y:S01]  /*20ea0*/  LOP3.LUT R18, R18, 0xfffffffb, RZ, 0xc0, !PT ;  /* 0xfffffffb12127812 */ /* 0x000fe200078ec0ff */
[----:B------:R-:W-:Y:S01]  /*20eb0*/  IMAD.U32 R148, R153, 0x10000, RZ ;  /* 0x0001000099947824 */ /* 0x000fe200078e00ff */
[----:B------:R-:W-:Y:S01]  /*20ec0*/  MOV R149, R12 ;  /* 0x0000000c00957202 */ /* 0x000fe20000000f00 */
[----:B------:R-:W-:Y:S01]  /*20ed0*/  FFMA.FTZ R14, R14, R232, 1.1641532182693481445e-10 ;  /* 0x2f0000000e0e7423 */ /* 0x000fe200000100e8 */
[----:B------:R-:W-:-:S04]  /*20ee0*/  IMAD.MOV.U32 R150, RZ, RZ, 0x2 ;  /* 0x00000002ff967424 */ /* 0x000fc800078e00ff */
        /* <DEDUP_REMOVED lines=13> */
.L_x_12809:
        /* <DEDUP_REMOVED lines=12> */
.L_x_12811:
[----:B------:R-:W-:Y:S05]  /*21080*/  BSYNC.RECONVERGENT B2 ;  /* 0x0000000000027941 */ /* 0x000fea0003800200 */
.L_x_12810:
        /* <DEDUP_REMOVED lines=62> */
.L_x_12808:
[----:B------:R-:W-:Y:S05]  /*21470*/  BSYNC.RECONVERGENT B1 ;  /* 0x0000000000017941 */ /* 0x000fea0003800200 */
.L_x_12807:
[----:B------:R-:W-:Y:S01]  /*21480*/  I2FP.F32.U32 R149, R149 ;  /* 0x0000009500957245 */ /* 0x000fe20000201000 */
[----:B------:R-:W-:Y:S01]  /*21490*/  BSSY.RECONVERGENT B1, `(.L_x_12812) ;  /* 0x000005d000017945 */ /* 0x000fe20003800200 */
[----:B------:R-:W-:Y:S01]  /*214a0*/  LOP3.LUT R18, R18, 0xfffffffd, RZ, 0xc0, !PT ;  /* 0xfffffffd12127812 */ /* 0x000fe200078ec0ff */
[----:B------:R-:W-:Y:S01]  /*214b0*/  IMAD.MOV.U32 R153, RZ, RZ, 0x2 ;  /* 0x00000002ff997424 */ /* 0x000fe200078e00ff */
[----:B------:R-:W-:Y:S01]  /*214c0*/  MOV R152, R12 ;  /* 0x0000000c00987202 */ /* 0x000fe20000000f00 */
        /* <DEDUP_REMOVED lines=14> */
.L_x_12814:
        /* <DEDUP_REMOVED lines=12> */
.L_x_12816:
[----:B------:R-:W-:Y:S05]  /*21670*/  BSYNC.RECONVERGENT B2 ;  /* 0x0000000000027941 */ /* 0x000fea0003800200 */
.L_x_12815:
        /* <DEDUP_REMOVED lines=62> */
.L_x_12813:
[----:B------:R-:W-:Y:S05]  /*21a60*/  BSYNC.RECONVERGENT B1 ;  /* 0x0000000000017941 */ /* 0x000fea0003800200 */
.L_x_12812:
[----:B------:R-:W-:Y:S01]  /*21a70*/  ISETP.NE.AND P3, PT, R153, 0x1, PT ;  /* 0x000000019900780c */ /* 0x000fe20003f65270 */
[----:B------:R-:W-:Y:S01]  /*21a80*/  BSSY.RECONVERGENT B1, `(.L_x_12817) ;  /* 0x000005c000017945 */ /* 0x000fe20003800200 */
[----:B------:R-:W-:Y:S01]  /*21a90*/  I2FP.F32.U32 R14, R152 ;  /* 0x00000098000e7245 */ /* 0x000fe20000201000 */
[----:B------:R-:W-:Y:S01]  /*21aa0*/  IMAD.U32 R150, R154, 0x10000, RZ ;  /* 0x000100009a967824 */ /* 0x000fe200078e00ff */
[----:B------:R-:W-:Y:S01]  /*21ab0*/  MOV R151, R12 ;  /* 0x0000000c00977202 */ /* 0x000fe20000000f00 */
[----:B------:R-:W-:Y:S02]  /*21ac0*/  IMAD.MOV.U32 R152, RZ, RZ, 0x2 ;  /* 0x00000002ff987424 */ /* 0x000fe400078e00ff */
        /* <DEDUP_REMOVED lines=12> */
.L_x_12819:
        /* <DEDUP_REMOVED lines=12> */
.L_x_12821:
[----:B------:R-:W-:Y:S05]  /*21c50*/  BSYNC.RECONVERGENT B2 ;  /* 0x0000000000027941 */ /* 0x000fea0003800200 */
.L_x_12820:
        /* <DEDUP_REMOVED lines=62> */
.L_x_12818:
[----:B------:R-:W-:Y:S05]  /*22040*/  BSYNC.RECONVERGENT B1 ;  /* 0x0000000000017941 */ /* 0x000fea0003800200 */
.L_x_12817:
[----:B------:R-:W-:Y:S01]  /*22050*/  ISETP.NE.AND P4, PT, R152, 0x1, PT ;  /* 0x000000019800780c */ /* 0x000fe20003f85270 */
[----:B------:R-:W-:Y:S01]  /*22060*/  BSSY.RECONVERGENT B1, `(.L_x_12822) ;  /* 0x000005b000017945 */ /* 0x000fe20003800200 */
[----:B------:R-:W-:Y:S01]  /*22070*/  I2FP.F32.U32 R151, R151 ;  /* 0x0000009700977245 */ /* 0x000fe20000201000 */
[----:B0-2---:R-:W-:Y:S01]  /*22080*/  IMAD.MOV.U32 R190, RZ, RZ, 0x2 ;  /* 0x00000002ffbe7424 */ /* 0x005fe200078e00ff */
        /* <DEDUP_REMOVED lines=13> */
.L_x_12824:
        /* <DEDUP_REMOVED lines=12> */
.L_x_12826:
[----:B------:R-:W-:Y:S05]  /*22220*/  BSYNC.RECONVERGENT B2 ;  /* 0x0000000000027941 */ /* 0x000fea0003800200 */
.L_x_12825:
        /* <DEDUP_REMOVED lines=62> */
.L_x_12823:
[----:B------:R-:W-:Y:S05]  /*22610*/  BSYNC.RECONVERGENT B1 ;  /* 0x0000000000017941 */ /* 0x000fea0003800200 */
.L_x_12822:
        /* <DEDUP_REMOVED lines=18> */
.L_x_12829:
        /* <DEDUP_REMOVED lines=12> */
.L_x_12831:
[----:B------:R-:W-:Y:S05]  /*22800*/  BSYNC.RECONVERGENT B2 ;  /* 0x0000000000027941 */ /* 0x000fea0003800200 */
.L_x_12830:
        /* <DEDUP_REMOVED lines=62> */
.L_x_12828:
[----:B------:R-:W-:Y:S05]  /*22bf0*/  BSYNC.RECONVERGENT B1 ;  /* 0x0000000000017941 */ /* 0x000fea0003800200 */
.L_x_12827:
        /* <DEDUP_REMOVED lines=42> */
.L_x_12791:
        /* <DEDUP_REMOVED lines=44> */
.L_x_12832:
[----:B------:R-:W-:Y:S01]  /*23160*/  MOV R11, R189 ;  /* 0x000000bd000b7202 */ /* 0x000fe20000000f00 */
[----:B------:R-:W-:-:S07]  /*23170*/  VIADD R188, R188, 0x80 ;  /* 0x00000080bcbc7836 */ /* 0x000fce0000000000 */
.L_x_12709:
[----:B------:R-:W-:Y:S05]  /*23180*/  BSYNC.RECONVERGENT B0 ;  /* 0x0000000000007941 */ /* 0x000fea0003800200 */
.L_x_12708:
        /* <DEDUP_REMOVED lines=33> */
[--C-:B------:R-:W-:Y:S02]  /*233a0*/  @!P2 IMAD.MOV.U32 R189, RZ, RZ, R11.reuse ;  /* 0x000000ffffbda224 */ /* 0x100fe400078e000b */
[----:B------:R-:W-:Y:S01]  /*233b0*/  @P2 IMAD.MOV.U32 R189, RZ, RZ, R11 ;  /* 0x000000ffffbd2224 */ /* 0x000fe200078e000b */
[----:B------:R-:W-:Y:S06]  /*233c0*/  BRA `(.L_x_12837) ;  /* 0x00000004002c7947 */ /* 0x000fec0003800000 */
.L_x_12838:
        /* <DEDUP_REMOVED lines=12> */
.L_x_12840:
[----:B------:R-:W-:Y:S05]  /*23490*/  BSYNC.RECONVERGENT B2 ;  /* 0x0000000000027941 */ /* 0x000fea0003800200 */
.L_x_12839:
        /* <DEDUP_REMOVED lines=62> */
.L_x_12837:
[----:B------:R-:W-:Y:S05]  /*23880*/  BSYNC.RECONVERGENT B1 ;  /* 0x0000000000017941 */ /* 0x000fea0003800200 */
.L_x_12836:
[----:B------:R-:W4:Y:S01]  /*23890*/  LDC R193, c[0x0][0x404] ;  /* 0x00010100ffc17b82 */ /* 0x000f220000000800 */
[----:B------:R-:W-:Y:S01]  /*238a0*/  I2FP.F32.U32 R0, R0 ;  /* 0x0000000000007245 */ /* 0x000fe20000201000 */
[----:B------:R-:W-:Y:S01]  /*238b0*/  IMAD.MOV.U32 R232, RZ, RZ, 0x2f800000 ;  /* 0x2f800000ffe87424 */ /* 0x000fe200078e00ff */
[----:B------:R-:W-:Y:S01]  /*238c0*/  ISETP.NE.AND P2, PT, R3, 0x1, PT ;  /* 0x000000010300780c */ /* 0x000fe20003f45270 */
[----:B-1---5:R-:W-:Y:S01]  /*238d0*/  IMAD.U32 R2, R160, 0x10000, RZ ;  /* 0x00010000a0027824 */ /* 0x022fe200078e00ff */
[----:B------:R-:W-:Y:S01]  /*238e0*/  LOP3.LUT R18, R18, 0xffffffef, RZ, 0xc0, !PT ;  /* 0xffffffef12127812 */ /* 0x000fe200078ec0ff */
[----:B------:R-:W-:Y:S01]  /*238f0*/  FFMA.FTZ R0, R0, R232, 1.1641532182693481445e-10 ;  /* 0x2f00000000007423 */ /* 0x000fe200000100e8 */
[----:B------:R-:W-:Y:S01]  /*23900*/  BSSY.RECONVERGENT B1, `(.L_x_12841) ;  /* 0x000005c000017945 */ /* 0x000fe20003800200 */
[----:B------:R-:W1:Y:S01]  /*23910*/  LDC R11, c[0x0][0x408] ;  /* 0x00010200ff0b7b82 */ /* 0x000e620000000800 */
[----:B------:R-:W-:Y:S01]  /*23920*/  MOV R4, 0x2 ;  /* 0x0000000200047802 */ /* 0x000fe20000000f00 */
        /* <DEDUP_REMOVED lines=14> */
.L_x_12843:
        /* <DEDUP_REMOVED lines=12> */
.L_x_12845:
[----:B------:R-:W-:Y:S05]  /*23ad0*/  BSYNC.RECONVERGENT B2 ;  /* 0x0000000000027941 */ /* 0x000fea0003800200 */
.L_x_12844:
        /* <DEDUP_REMOVED lines=62> */
.L_x_12842:
[----:B------:R-:W-:Y:S05]  /*23ec0*/  BSYNC.RECONVERGENT B1 ;  /* 0x0000000000017941 */ /* 0x000fea0003800200 */
.L_x_12841:
        /* <DEDUP_REMOVED lines=9> */
[----:B---3--:R-:W-:Y:S01]  /*23f60*/  FADD.FTZ R156, R3, R2 ;  /* 0x00000002039c7221 */ /* 0x008fe20000010000 */
        /* <DEDUP_REMOVED lines=14> */
.L_x_12848:
        /* <DEDUP_REMOVED lines=12> */
.L_x_12850:
[----:B------:R-:W-:Y:S05]  /*24110*/  BSYNC.RECONVERGENT B2 ;  /* 0x0000000000027941 */ /* 0x000fea0003800200 */
.L_x_12849:
        /* <DEDUP_REMOVED lines=62> */
.L_x_12847:
[----:B------:R-:W-:Y:S05]  /*24500*/  BSYNC.RECONVERGENT B1 ;  /* 0x0000000000017941 */ /* 0x000fea0003800200 */
.L_x_12846:
        /* <DEDUP_REMOVED lines=9> */
[----:B------:R-:W-:-:S12]  /*245a0*/  HFMA2 R2, -RZ, RZ, 0, 1.1920928955078125e-07 ;  /* 0x00000002ff027431 */ /* 0x000fd800000001ff */
        /* <DEDUP_REMOVED lines=10> */
.L_x_12853:
        /* <DEDUP_REMOVED lines=12> */
.L_x_12855:
[----:B------:R-:W-:Y:S05]  /*24710*/  BSYNC.RECONVERGENT B2 ;  /* 0x0000000000027941 */ /* 0x000fea0003800200 */
.L_x_12854:
        /* <DEDUP_REMOVED lines=62> */
.L_x_12852:
[----:B------:R-:W-:Y:S05]  /*24b00*/  BSYNC.RECONVERGENT B1 ;  /* 0x0000000000017941 */ /* 0x000fea0003800200 */
.L_x_12851:
        /* <DEDUP_REMOVED lines=25> */
.L_x_12858:
        /* <DEDUP_REMOVED lines=12> */
.L_x_12860:
[----:B------:R-:W-:Y:S05]  /*24d60*/  BSYNC.RECONVERGENT B2 ;  /* 0x0000000000027941 */ /* 0x000fea0003800200 */
.L_x_12859:
        /* <DEDUP_REMOVED lines=62> */
.L_x_12857:
[----:B------:R-:W-:Y:S05]  /*25150*/  BSYNC.RECONVERGENT B1 ;  /* 0x0000000000017941 */ /* 0x000fea0003800200 */
.L_x_12856:
[----:B------:R-:W-:Y:S01]  /*25160*/  I2FP.F32.U32 R0, R5 ;  /* 0x0000000500007245 */ /* 0x000fe20000201000 */
[----:B------:R-:W-:Y:S01]  /*25170*/  IMAD.U32 R2, R161, 0x10000, RZ ;  /* 0x00010000a1027824 */ /* 0x000fe200078e00ff */
[----:B------:R-:W-:Y:S01]  /*25180*/  ISETP.NE.AND P2, PT, R6, 0x1, PT ;  /* 0x000000010600780c */ /* 0x000fe20003f45270 */
[----:B------:R-:W-:Y:S01]  /*25190*/  BSSY.RECONVERGENT B1, `(.L_x_12861) ;  /* 0x000005d000017945 */ /* 0x000fe20003800200 */
[----:B------:R-:W-:Y:S01]  /*251a0*/  LOP3.LUT R18, R18, 0xfffffffb, RZ, 0xc0, !PT ;  /* 0xfffffffb12127812 */ /* 0x000fe200078ec0ff */
[----:B------:R-:W-:Y:S01]  /*251b0*/  FFMA.FTZ R0, R0, R232, 1.1641532182693481445e-10 ;  /* 0x2f00000000007423 */ /* 0x000fe200000100e8 */
[----:B------:R-:W-:Y:S02]  /*251c0*/  HFMA2 R4, -RZ, RZ, 0, 1.1920928955078125e-07 ;  /* 0x00000002ff047431 */ /* 0x000fe400000001ff */
[----:B------:R-:W-:Y:S01]  /*251d0*/  FMUL.FTZ R2, R2, R11 ;  /* 0x0000000b02027220 */ /* 0x000fe20000410000 */
        /* <DEDUP_REMOVED lines=13> */
.L_x_12863:
        /* <DEDUP_REMOVED lines=12> */
.L_x_12865:
[----:B------:R-:W-:Y:S05]  /*25370*/  BSYNC.RECONVERGENT B2 ;  /* 0x0000000000027941 */ /* 0x000fea0003800200 */
.L_x_12864:
        /* <DEDUP_REMOVED lines=62> */
.L_x_12862:
[----:B------:R-:W-:Y:S05]  /*25760*/  BSYNC.RECONVERGENT B1 ;  /* 0x0000000000017941 */ /* 0x000fea0003800200 */
.L_x_12861:
        /* <DEDUP_REMOVED lines=24> */
.L_x_12868:
        /* <DEDUP_REMOVED lines=12> */
.L_x_12870:
[----:B------:R-:W-:Y:S05]  /*259b0*/  BSYNC.RECONVERGENT B2 ;  /* 0x0000000000027941 */ /* 0x000fea0003800200 */
.L_x_12869:
        /* <DEDUP_REMOVED lines=62> */
.L_x_12867:
[----:B------:R-:W-:Y:S05]  /*25da0*/  BSYNC.RECONVERGENT B1 ;  /* 0x0000000000017941 */ /* 0x000fea0003800200 */
.L_x_12866:
        /* <DEDUP_REMOVED lines=20> */
.L_x_12873:
        /* <DEDUP_REMOVED lines=12> */
.L_x_12875:
[----:B------:R-:W-:Y:S05]  /*25fb0*/  BSYNC.RECONVERGENT B2 ;  /* 0x0000000000027941 */ /* 0x000fea0003800200 */
.L_x_12874:
        /* <DEDUP_REMOVED lines=62> */
.L_x_12872:
[----:B------:R-:W-:Y:S05]  /*263a0*/  BSYNC.RECONVERGENT B1 ;  /* 0x0000000000017941 */ /* 0x000fea0003800200 */
.L_x_12871:
        /* <DEDUP_REMOVED lines=25> */
.L_x_12878:
        /* <DEDUP_REMOVED lines=12> */
.L_x_12880:
[----:B------:R-:W-:Y:S05]  /*26600*/  BSYNC.RECONVERGENT B2 ;  /* 0x0000000000027941 */ /* 0x000fea0003800200 */
.L_x_12879:
        /* <DEDUP_REMOVED lines=62> */
.L_x_12877:
[----:B------:R-:W-:Y:S05]  /*269f0*/  BSYNC.RECONVERGENT B1 ;  /* 0x0000000000017941 */ /* 0x000fea0003800200 */
.L_x_12876:
[----:B------:R-:W-:Y:S01]  /*26a00*/  ISETP.NE.AND P3, PT, R14, 0x1, PT ;  /* 0x000000010e00780c */ /* 0x000fe20003f65270 */
[----:B------:R-:W-:Y:S01]  /*26a10*/  IMAD.U32 R2, R162, 0x10000, RZ ;  /* 0x00010000a2027824 */ /* 0x000fe200078e00ff */
[----:B------:R-:W-:Y:S01]  /*26a20*/  I2FP.F32.U32 R0, R0 ;  /* 0x0000000000007245 */ /* 0x000fe20000201000 */
[----:B------:R-:W-:Y:S01]  /*26a30*/  BSSY.RECONVERGENT B1, `(.L_x_12881) ;  /* 0x000005b000017945 */ /* 0x000fe20003800200 */
[----:B------:R-:W-:Y:S02]  /*26a40*/  HFMA2 R3, -RZ, RZ, 0, 1.1920928955078125e-07 ;  /* 0x00000002ff037431 */ /* 0x000fe400000001ff */
        /* <DEDUP_REMOVED lines=14> */
.L_x_12883:
        /* <DEDUP_REMOVED lines=12> */
.L_x_12885:
[----:B------:R-:W-:Y:S05]  /*26bf0*/  BSYNC.RECONVERGENT B2 ;  /* 0x0000000000027941 */ /* 0x000fea0003800200 */
.L_x_12884:
        /* <DEDUP_REMOVED lines=62> */
.L_x_12882:
[----:B------:R-:W-:Y:S05]  /*26fe0*/  BSYNC.RECONVERGENT B1 ;  /* 0x0000000000017941 */ /* 0x000fea0003800200 */
.L_x_12881:
        /* <DEDUP_REMOVED lines=14> */
[----:B------:R-:W-:-:S10]  /*270d0*/  HFMA2 R2, -RZ, RZ, 0, 1.1920928955078125e-07 ;  /* 0x00000002ff027431 */ /* 0x000fd400000001ff */
        /* <DEDUP_REMOVED lines=9> */
.L_x_12888:
        /* <DEDUP_REMOVED lines=12> */
.L_x_12890:
[----:B------:R-:W-:Y:S05]  /*27230*/  BSYNC.RECONVERGENT B2 ;  /* 0x0000000000027941 */ /* 0x000fea0003800200 */
.L_x_12889:
        /* <DEDUP_REMOVED lines=62> */
.L_x_12887:
[----:B------:R-:W-:Y:S05]  /*27620*/  BSYNC.RECONVERGENT B1 ;  /* 0x0000000000017941 */ /* 0x000fea0003800200 */
.L_x_12886:
        /* <DEDUP_REMOVED lines=18> */
.L_x_12893:
        /* <DEDUP_REMOVED lines=12> */
.L_x_12895:
[----:B------:R-:W-:Y:S05]  /*27810*/  BSYNC.RECONVERGENT B2 ;  /* 0x0000000000027941 */ /* 0x000fea0003800200 */
.L_x_12894:
        /* <DEDUP_REMOVED lines=62> */
.L_x_12892:
[----:B------:R-:W-:Y:S05]  /*27c00*/  BSYNC.RECONVERGENT B1 ;  /* 0x0000000000017941 */ /* 0x000fea0003800200 */
.L_x_12891:
[----:B------:R-:W-:Y:S01]  /*27c10*/  I2FP.F32.U32 R2, R161 ;  /* 0x000000a100027245 */ /* 0x000fe20000201000 */
[----:B------:R-:W-:Y:S01]  /*27c20*/  BSSY.RECONVERGENT B1, `(.L_x_12896) ;  /* 0x0000062000017945 */ /* 0x000fe20003800200 */
[----:B------:R-:W-:Y:S01]  /*27c30*/  FSEL R0, R0, RZ, P3 ;  /* 0x000000ff00007208 */ /* 0x000fe20001800000 */
[----:B------:R-:W-:Y:S02]  /*27c40*/  HFMA2 R162, -RZ, RZ, 0, 1.1920928955078125e-07 ;  /* 0x00000002ffa27431 */ /* 0x000fe400000001ff */
        /* <DEDUP_REMOVED lines=20> */
.L_x_12898:
        /* <DEDUP_REMOVED lines=12> */
.L_x_12900:
[----:B------:R-:W-:Y:S05]  /*27e50*/  BSYNC.RECONVERGENT B2 ;  /* 0x0000000000027941 */ /* 0x000fea0003800200 */
.L_x_12899:
        /* <DEDUP_REMOVED lines=59> */
[----:B------:R-:W-:-:S05]  /*28210*/  IMAD.WIDE.U32 R190, R0, -0x326172a9, RZ ;  /* 0xcd9e8d5700be7825 */ /* 0x000fca00078e00ff */
[----:B------:R-:W-:Y:S02]  /*28220*/  LOP3.LUT R16, R14, UR5, R191, 0x96, !PT ;  /* 0x000000050e107c12 */ /* 0x000fe4000f8e96bf */
[----:B------:R-:W-:-:S07]  /*28230*/  MOV R12, R190 ;  /* 0x000000be000c7202 */ /* 0x000fce0000000f00 */
.L_x_12897:
[----:B------:R-:W-:Y:S05]  /*28240*/  BSYNC.RECONVERGENT B1 ;  /* 0x0000000000017941 */ /* 0x000fea0003800200 */
.L_x_12896:
[----:B------:R-:W-:Y:S01]  /*28250*/  ISETP.NE.AND P5, PT, R162, 0x1, PT ;  /* 0x00000001a200780c */ /* 0x000fe20003fa5270 */
[----:B------:R-:W-:Y:S01]  /*28260*/  BSSY.RECONVERGENT B1, `(.L_x_12901) ;  /* 0x000005d000017945 */ /* 0x000fe20003800200 */
[----:B------:R-:W-:Y:S01]  /*28270*/  I2FP.F32.U32 R0, R2 ;  /* 0x0000000200007245 */ /* 0x000fe20000201000 */
[----:B------:R-:W-:Y:S02]  /*28280*/  IMAD.U32 R2, R163, 0x10000, RZ ;  /* 0x00010000a3027824 */ /* 0x000fe400078e00ff */
[----:B------:R-:W-:Y:S02]  /*28290*/  HFMA2 R14, -RZ, RZ, 0, 1.1920928955078125e-07 ;  /* 0x00000002ff0e7431 */ /* 0x000fe400000001ff */
[----:B0-2---:R-:W-:Y:S02]  /*282a0*/  IMAD.MOV.U32 R190, RZ, RZ, R12 ;  /* 0x000000ffffbe7224 */ /* 0x005fe400078e000c */
[----:B------:R-:W-:Y:S01]  /*282b0*/  FFMA.FTZ R0, R0, R232, 1.1641532182693481445e-10 ;  /* 0x2f00000000007423 */ /* 0x000fe200000100e8 */
[----:B------:R-:W-:-:S04]  /*282c0*/  FMUL.FTZ R2, R2, R11 ;  /* 0x0000000b02027220 */ /* 0x000fc80000410000 */
        /* <DEDUP_REMOVED lines=11> */
.L_x_12903:
        /* <DEDUP_REMOVED lines=12> */
.L_x_12905:
[----:B------:R-:W-:Y:S05]  /*28440*/  BSYNC.RECONVERGENT B2 ;  /* 0x0000000000027941 */ /* 0x000fea0003800200 */
.L_x_12904:
        /* <DEDUP_REMOVED lines=62> */
.L_x_12902:
[----:B------:R-:W-:Y:S05]  /*28830*/  BSYNC.RECONVERGENT B1 ;  /* 0x0000000000017941 */ /* 0x000fea0003800200 */
.L_x_12901:
        /* <DEDUP_REMOVED lines=23> */
.L_x_12908:
        /* <DEDUP_REMOVED lines=12> */
.L_x_12910:
[----:B------:R-:W-:Y:S05]  /*28a70*/  BSYNC.RECONVERGENT B2 ;  /* 0x0000000000027941 */ /* 0x000fea0003800200 */
.L_x_12909:
        /* <DEDUP_REMOVED lines=62> */
.L_x_12907:
[----:B------:R-:W-:Y:S05]  /*28e60*/  BSYNC.RECONVERGENT B1 ;  /* 0x0000000000017941 */ /* 0x000fea0003800200 */
.L_x_12906:
        /* <DEDUP_REMOVED lines=18> */
.L_x_12913:
        /* <DEDUP_REMOVED lines=15> */
.L_x_12915:
[----:B------:R-:W-:Y:S05]  /*29080*/  BSYNC.RECONVERGENT B2 ;  /* 0x0000000000027941 */ /* 0x000fea0003800200 */
.L_x_12914:
        /* <DEDUP_REMOVED lines=62> */
.L_x_12912:
[----:B------:R-:W-:Y:S05]  /*29470*/  BSYNC.RECONVERGENT B1 ;  /* 0x0000000000017941 */ /* 0x000fea0003800200 */
.L_x_12911:
        /* <DEDUP_REMOVED lines=13> */
.L_x_12835:
[----:B------:R-:W-:Y:S01]  /*29550*/  ISETP.NE.AND P2, PT, R14, 0x1, PT ;  /* 0x000000010e00780c */ /* 0x000fe20003f45270 */
[----:B------:R-:W-:Y:S01]  /*29560*/  BSSY.RECONVERGENT B1, `(.L_x_12917) ;  /* 0x000005a000017945 */ /* 0x000fe20003800200 */
[----:B---3--:R-:W-:Y:S02]  /*29570*/  HFMA2 R156, -RZ, RZ, 0, 1.1920928955078125e-07 ;  /* 0x00000002ff9c7431 */ /* 0x008fe400000001ff */
        /* <DEDUP_REMOVED lines=13> */
.L_x_12919:
        /* <DEDUP_REMOVED lines=12> */
.L_x_12921:
[----:B------:R-:W-:Y:S05]  /*29710*/  BSYNC.RECONVERGENT B2 ;  /* 0x0000000000027941 */ /* 0x000fea0003800200 */
.L_x_12920:
        /* <DEDUP_REMOVED lines=62> */
.L_x_12918:
[----:B------:R-:W-:Y:S05]  /*29b00*/  BSYNC.RECONVERGENT B1 ;  /* 0x0000000000017941 */ /* 0x000fea0003800200 */
.L_x_12917:
[----:B------:R-:W3:Y:S01]  /*29b10*/  LDC R233, c[0x0][0x404] ;  /* 0x00010100ffe97b82 */ /* 0x000ee20000000800 */
[----:B------:R-:W-:Y:S01]  /*29b20*/  I2FP.F32.U32 R11, R157 ;  /* 0x0000009d000b7245 */ /* 0x000fe20000201000 */
[----:B------:R-:W-:Y:S01]  /*29b30*/  IMAD.MOV.U32 R232, RZ, RZ, 0x2f800000 ;  /* 0x2f800000ffe87424 */ /* 0x000fe200078e00ff */
[----:B------:R-:W-:Y:S01]  /*29b40*/  LOP3.LUT R18, R18, 0xffffffef, RZ, 0xc0, !PT ;  /* 0xffffffef12127812 */ /* 0x000fe200078ec0ff */
[----:B------:R-:W-:Y:S01]  /*29b50*/  BSSY.RECONVERGENT B1, `(.L_x_12922) ;  /* 0x000005d000017945 */ /* 0x000fe20003800200 */
[----:B-----5:R-:W-:Y:S01]  /*29b60*/  SHF.L.U32 R193, R160, 0x10, RZ ;  /* 0x00000010a0c17819 */ /* 0x020fe200000006ff */
[----:B------:R-:W-:Y:S01]  /*29b70*/  FFMA.FTZ R11, R11, R232, 1.1641532182693481445e-10 ;  /* 0x2f0000000b0b7423 */ /* 0x000fe200000100e8 */
[----:B------:R-:W-:Y:S02]  /*29b80*/  IMAD.MOV.U32 R14, RZ, RZ, 0x2 ;  /* 0x00000002ff0e7424 */ /* 0x000fe400078e00ff */
[----:B------:R-:W-:Y:S02]  /*29b90*/  IMAD.MOV.U32 R158, RZ, RZ, R12 ;  /* 0x000000ffff9e7224 */ /* 0x000fe400078e000c */
[----:B---3--:R-:W-:-:S02]  /*29ba0*/  FSETP.LE.FTZ.AND P2, PT, R11, R233, PT ;  /* 0x000000e90b00720b */ /* 0x008fc40003f53000 */
[----:B------:R-:W-:-:S11]  /*29bb0*/  PRMT R11, R160, 0x7632, R11 ;  /* 0x00007632a00b7816 */ /* 0x000fd6000000000b */
        /* <DEDUP_REMOVED lines=11> */
.L_x_12924:
        /* <DEDUP_REMOVED lines=12> */
.L_x_12926:
[----:B------:R-:W-:Y:S05]  /*29d30*/  BSYNC.RECONVERGENT B2 ;  /* 0x0000000000027941 */ /* 0x000fea0003800200 */
.L_x_12925:
        /* <DEDUP_REMOVED lines=62> */
.L_x_12923:
[----:B------:R-:W-:Y:S05]  /*2a120*/  BSYNC.RECONVERGENT B1 ;  /* 0x0000000000017941 */ /* 0x000fea0003800200 */
.L_x_12922:
[----:B------:R-:W-:Y:S01]  /*2a130*/  I2FP.F32.U32 R156, R158 ;  /* 0x0000009e009c7245 */ /* 0x000fe20000201000 */
[----:B------:R-:W-:Y:S01]  /*2a140*/  BSSY.RECONVERGENT B1, `(.L_x_12927) ;  /* 0x000005d000017945 */ /* 0x000fe20003800200 */
[----:B------:R-:W-:Y:S01]  /*2a150*/  LOP3.LUT R18, R18, 0xfffffff7, RZ, 0xc0, !PT ;  /* 0xfffffff712127812 */ /* 0x000fe200078ec0ff */
[----:B------:R-:W-:Y:S01]  /*2a160*/  IMAD.MOV.U32 R159, RZ, RZ, 0x2 ;  /* 0x00000002ff9f7424 */ /* 0x000fe200078e00ff */
[----:B------:R-:W-:Y:S01]  /*2a170*/  SHF.L.U32 R11, R11, 0x10, RZ ;  /* 0x000000100b0b7819 */ /* 0x000fe200000006ff */
[----:B------:R-:W-:Y:S01]  /*2a180*/  FFMA.FTZ R156, R156, R232, 1.1641532182693481445e-10 ;  /* 0x2f0000009c9c7423 */ /* 0x000fe200000100e8 */
[----:B------:R-:W-:-:S04]  /*2a190*/  IMAD.MOV.U32 R158, RZ, RZ, R12 ;  /* 0x000000ffff9e7224 */ /* 0x000fc800078e000c */
[----:B------:R-:W-:-:S13]  /*2a1a0*/  FSETP.LE.FTZ.AND P2, PT, R156, R233, PT ;  /* 0x000000e99c00720b */ /* 0x000fda0003f53000 */
        /* <DEDUP_REMOVED lines=11> */
.L_x_12929:
        /* <DEDUP_REMOVED lines=12> */
.L_x_12931:
[----:B------:R-:W-:Y:S05]  /*2a320*/  BSYNC.RECONVERGENT B2 ;  /* 0x0000000000027941 */ /* 0x000fea0003800200 */
.L_x_12930:
        /* <DEDUP_REMOVED lines=61> */
[----:B------:R-:W-:-:S07]  /*2a700*/  LOP3.LUT R16, R14, UR5, R157, 0x96, !PT ;  /* 0x000000050e107c12 */ /* 0x000fce000f8e969d */
.L_x_12928:
[----:B------:R-:W-:Y:S05]  /*2a710*/  BSYNC.RECONVERGENT B1 ;  /* 0x0000000000017941 */ /* 0x000fea0003800200 */
.L_x_12927:
[----:B------:R-:W-:Y:S01]  /*2a720*/  I2FP.F32.U32 R14, R158 ;  /* 0x0000009e000e7245 */ /* 0x000fe20000201000 */
[----:B------:R-:W-:Y:S01]  /*2a730*/  BSSY.RECONVERGENT B1, `(.L_x_12932) ;  /* 0x000005e000017945 */ /* 0x000fe20003800200 */
[----:B------:R-:W-:Y:S01]  /*2a740*/  LOP3.LUT R18, R18, 0xfffffffb, RZ, 0xc0, !PT ;  /* 0xfffffffb12127812 */ /* 0x000fe200078ec0ff */
[----:B------:R-:W-:Y:S01]  /*2a750*/  IMAD.MOV.U32 R158, RZ, RZ, 0x2 ;  /* 0x00000002ff9e7424 */ /* 0x000fe200078e00ff */
[----:B------:R-:W-:Y:S01]  /*2a760*/  SHF.L.U32 R156, R161, 0x10, RZ ;  /* 0x00000010a19c7819 */ /* 0x000fe200000006ff */
        /* <DEDUP_REMOVED lines=15> */
.L_x_12934:
        /* <DEDUP_REMOVED lines=12> */
.L_x_12936:
[----:B------:R-:W-:Y:S05]  /*2a920*/  BSYNC.RECONVERGENT B2 ;  /* 0x0000000000027941 */ /* 0x000fea0003800200 */
.L_x_12935:
        /* <DEDUP_REMOVED lines=62> */
.L_x_12933:
[----:B------:R-:W-:Y:S05]  /*2ad10*/  BSYNC.RECONVERGENT B1 ;  /* 0x0000000000017941 */ /* 0x000fea0003800200 */
.L_x_12932:
[----:B------:R-:W-:Y:S01]  /*2ad20*/  I2FP.F32.U32 R157, R157 ;  /* 0x0000009d009d7245 */ /* 0x000fe20000201000 */
[----:B------:R-:W-:Y:S01]  /*2ad30*/  BSSY.RECONVERGENT B1, `(.L_x_12937) ;  /* 0x000005d000017945 */ /* 0x000fe20003800200 */
[----:B------:R-:W-:Y:S01]  /*2ad40*/  LOP3.LUT R18, R18, 0xfffffffd, RZ, 0xc0, !PT ;  /* 0xfffffffd12127812 */ /* 0x000fe200078ec0ff */
[----:B------:R-:W-:Y:S02]  /*2ad50*/  IMAD.MOV.U32 R161, RZ, RZ, 0x2 ;  /* 0x00000002ffa17424 */ /* 0x000fe400078e00ff */
[----:B------:R-:W-:Y:S01]  /*2ad60*/  FFMA.FTZ R157, R157, R232, 1.1641532182693481445e-10 ;  /* 0x2f0000009d9d7423 */ /* 0x000fe200000100e8 */
[----:B------:R-:W-:-:S04]  /*2ad70*/  IMAD.MOV.U32 R160, RZ, RZ, R12 ;  /* 0x000000ffffa07224 */ /* 0x000fc800078e000c */
[----:B------:R-:W-:Y:S02]  /*2ad80*/  FSETP.LE.FTZ.AND P2, PT, R157, R233, PT ;  /* 0x000000e99d00720b */ /* 0x000fe40003f53000 */
        /* <DEDUP_REMOVED lines=12> */
.L_x_12939:
        /* <DEDUP_REMOVED lines=12> */
.L_x_12941:
[----:B------:R-:W-:Y:S05]  /*2af10*/  BSYNC.RECONVERGENT B2 ;  /* 0x0000000000027941 */ /* 0x000fea0003800200 */
.L_x_12940:
        /* <DEDUP_REMOVED lines=62> */
.L_x_12938:
[----:B------:R-:W-:Y:S05]  /*2b300*/  BSYNC.RECONVERGENT B1 ;  /* 0x0000000000017941 */ /* 0x000fea0003800200 */
.L_x_12937:
[----:B------:R-:W-:Y:S01]  /*2b310*/  ISETP.NE.AND P3, PT, R161, 0x1, PT ;  /* 0x00000001a100780c */ /* 0x000fe20003f65270 */
[----:B------:R-:W-:Y:S01]  /*2b320*/  BSSY.RECONVERGENT B1, `(.L_x_12942) ;  /* 0x000005c000017945 */ /* 0x000fe20003800200 */
[----:B------:R-:W-:Y:S01]  /*2b330*/  I2FP.F32.U32 R14, R160 ;  /* 0x000000a0000e7245 */ /* 0x000fe20000201000 */
[----:B------:R-:W-:Y:S01]  /*2b340*/  IMAD.MOV.U32 R160, RZ, RZ, 0x2 ;  /* 0x00000002ffa07424 */ /* 0x000fe200078e00ff */
[----:B------:R-:W-:Y:S01]  /*2b350*/  SHF.L.U32 R158, R162, 0x10, RZ ;  /* 0x00000010a29e7819 */ /* 0x000fe200000006ff */
        /* <DEDUP_REMOVED lines=13> */
.L_x_12944:
        /* <DEDUP_REMOVED lines=12> */
.L_x_12946:
[----:B------:R-:W-:Y:S05]  /*2b4f0*/  BSYNC.RECONVERGENT B2 ;  /* 0x0000000000027941 */ /* 0x000fea0003800200 */
.L_x_12945:
        /* <DEDUP_REMOVED lines=62> */
.L_x_12943:
[----:B------:R-:W-:Y:S05]  /*2b8e0*/  BSYNC.RECONVERGENT B1 ;  /* 0x0000000000017941 */ /* 0x000fea0003800200 */
.L_x_12942:
[----:B------:R-:W-:Y:S01]  /*2b8f0*/  ISETP.NE.AND P4, PT, R160, 0x1, PT ;  /* 0x00000001a000780c */ /* 0x000fe20003f85270 */
[----:B------:R-:W-:Y:S01]  /*2b900*/  BSSY.RECONVERGENT B1, `(.L_x_12947) ;  /* 0x000005b000017945 */ /* 0x000fe20003800200 */
[----:B------:R-:W-:Y:S01]  /*2b910*/  I2FP.F32.U32 R159, R159 ;  /* 0x0000009f009f7245 */ /* 0x000fe20000201000 */
[----:B0-2---:R-:W-:Y:S02]  /*2b920*/  IMAD.MOV.U32 R190, RZ, RZ, 0x2 ;  /* 0x00000002ffbe7424 */ /* 0x005fe400078e00ff */
        /* <DEDUP_REMOVED lines=13> */
.L_x_12949:
        /* <DEDUP_REMOVED lines=12> */
.L_x_12951:
[----:B------:R-:W-:Y:S05]  /*2bac0*/  BSYNC.RECONVERGENT B2 ;  /* 0x0000000000027941 */ /* 0x000fea0003800200 */
.L_x_12950:
        /* <DEDUP_REMOVED lines=62> */
.L_x_12948:
[----:B------:R-:W-:Y:S05]  /*2beb0*/  BSYNC.RECONVERGENT B1 ;  /* 0x0000000000017941 */ /* 0x000fea0003800200 */
.L_x_12947:
        /* <DEDUP_REMOVED lines=18> */
.L_x_12954:
        /* <DEDUP_REMOVED lines=12> */
.L_x_12956:
[----:B------:R-:W-:Y:S05]  /*2c0a0*/  BSYNC.RECONVERGENT B2 ;  /* 0x0000000000027941 */ /* 0x000fea0003800200 */
.L_x_12955:
        /* <DEDUP_REMOVED lines=62> */
.L_x_12953:
[----:B------:R-:W-:Y:S05]  /*2c490*/  BSYNC.RECONVERGENT B1 ;  /* 0x0000000000017941 */ /* 0x000fea0003800200 */
.L_x_12952:
        /* <DEDUP_REMOVED lines=11> */
[----:B------:R-:W-:Y:S02]  /*2c550*/  FSETP.GTU.FTZ.AND P5, PT, R162, R233, PT ;  /* 0x000000e9a200720b */ /* 0x000fe40003fbc000 */
[----:B------:R-:W-:Y:S02]  /*2c560*/  @P1 LOP3.LUT R18, R18, 0x2000, RZ, 0xfc, !PT ;  /* 0x0000200012121812 */ /* 0x000fe400078efcff */
[----:B------:R-:W-:Y:S01]  /*2c570*/  SHF.L.U32 R162, R163, 0x10, RZ ;  /* 0x00000010a3a27819 */ /* 0x000fe200000006ff */
[----:B------:R-:W-:Y:S01]  /*2c580*/  FMUL.FTZ R163, R157, UR7 ;  /* 0x000000079da37c20 */ /* 0x000fe20008410000 */
[C---:B------:R-:W-:Y:S01]  /*2c590*/  LOP3.LUT P1, RZ, R18.reuse, 0x8, RZ, 0xc0, !PT ;  /* 0x0000000812ff7812 */ /* 0x040fe2000782c0ff */
[----:B------:R-:W-:Y:S01]  /*2c5a0*/  FMUL.FTZ R157, R11, UR7 ;  /* 0x000000070b9d7c20 */ /* 0x000fe20008410000 */
[----:B------:R-:W-:Y:S01]  /*2c5b0*/  LOP3.LUT R18, R18, 0xffffefff, RZ, 0xc0, !PT ;  /* 0xffffefff12127812 */ /* 0x000fe200078ec0ff */
[----:B------:R-:W-:Y:S01]  /*2c5c0*/  FMUL.FTZ R11, R162, UR7 ;  /* 0x00000007a20b7c20 */ /* 0x000fe20008410000 */
        /* <DEDUP_REMOVED lines=23> */
.L_x_12916:
        /* <DEDUP_REMOVED lines=44> */
.L_x_12957:
[----:B------:R-:W-:Y:S01]  /*2ca00*/  IMAD.MOV.U32 R11, RZ, RZ, R189 ;  /* 0x000000ffff0b7224 */ /* 0x000fe200078e00bd */
[----:B------:R-:W-:-:S07]  /*2ca10*/  IADD3 R188, PT, PT, R188, 0x80, RZ ;  /* 0x00000080bcbc7810 */ /* 0x000fce0007ffe0ff */
.L_x_12834:
[----:B------:R-:W-:Y:S05]  /*2ca20*/  BSYNC.RECONVERGENT B0 ;  /* 0x0000000000007941 */ /* 0x000fea0003800200 */
.L_x_12833:
        /* <DEDUP_REMOVED lines=36> */
.L_x_12963:
        /* <DEDUP_REMOVED lines=12> */
.L_x_12965:
[----:B------:R-:W-:Y:S05]  /*2cd30*/  BSYNC.RECONVERGENT B2 ;  /* 0x0000000000027941 */ /* 0x000fea0003800200 */
.L_x_12964:
        /* <DEDUP_REMOVED lines=62> */
.L_x_12962:
[----:B------:R-:W-:Y:S05]  /*2d120*/  BSYNC.RECONVERGENT B1 ;  /* 0x0000000000017941 */ /* 0x000fea0003800200 */
.L_x_12961:
[----:B------:R-:W4:Y:S01]  /*2d130*/  LDC R193, c[0x0][0x404] ;  /* 0x00010100ffc17b82 */ /* 0x000f220000000800 */
[----:B-1----:R-:W-:Y:S01]  /*2d140*/  I2FP.F32.U32 R2, R0 ;  /* 0x0000000000027245 */ /* 0x002fe20000201000 */
[----:B------:R-:W-:Y:S01]  /*2d150*/  HFMA2 R232, -RZ, RZ, 0.1171875, 0 ;  /* 0x2f800000ffe87431 */ /* 0x000fe200000001ff */
[----:B------:R-:W-:Y:S01]  /*2d160*/  ISETP.NE.AND P2, PT, R3, 0x1, PT ;  /* 0x000000010300780c */ /* 0x000fe20003f45270 */
[----:B-----5:R-:W-:Y:S01]  /*2d170*/  IMAD.U32 R4, R168, 0x10000, RZ ;  /* 0x00010000a8047824 */ /* 0x020fe200078e00ff */
[----:B------:R-:W-:Y:S01]  /*2d180*/  LOP3.LUT R18, R18, 0xffffffef, RZ, 0xc0, !PT ;  /* 0xffffffef12127812 */ /* 0x000fe200078ec0ff */
[----:B------:R-:W-:Y:S01]  /*2d190*/  BSSY.RECONVERGENT B1, `(.L_x_12966) ;  /* 0x000005d000017945 */ /* 0x000fe20003800200 */
[----:B------:R-:W-:Y:S01]  /*2d1a0*/  FFMA.FTZ R2, R2, R232, 1.1641532182693481445e-10 ;  /* 0x2f00000002027423 */ /* 0x000fe200000100e8 */
[----:B------:R-:W1:Y:S01]  /*2d1b0*/  LDC R11, c[0x0][0x408] ;  /* 0x00010200ff0b7b82 */ /* 0x000e620000000800 */
[----:B------:R-:W-:Y:S02]  /*2d1c0*/  PRMT R0, R168, 0x7632, R0 ;  /* 0x00007632a8007816 */ /* 0x000fe40000000000 */
[----:B------:R-:W-:-:S02]  /*2d1d0*/  MOV R7, R12 ;  /* 0x0000000c00077202 */ /* 0x000fc40000000f00 */
[----:B----4-:R-:W-:Y:S01]  /*2d1e0*/  FSETP.LE.FTZ.AND P4, PT, R2, R193, PT ;  /* 0x000000c10200720b */ /* 0x010fe20003f93000 */
[----:B-1----:R-:W-:Y:S01]  /*2d1f0*/  FMUL.FTZ R2, R4, R11 ;  /* 0x0000000b04027220 */ /* 0x002fe20000410000 */
[----:B------:R-:W-:-:S11]  /*2d200*/  IMAD.MOV.U32 R4, RZ, RZ, 0x2 ;  /* 0x00000002ff047424 */ /* 0x000fd600078e00ff */
        /* <DEDUP_REMOVED lines=10> */
.L_x_12968:
        /* <DEDUP_REMOVED lines=12> */
.L_x_12970:
[----:B------:R-:W-:Y:S05]  /*2d370*/  BSYNC.RECONVERGENT B2 ;  /* 0x0000000000027941 */ /* 0x000fea0003800200 */
.L_x_12969:
        /* <DEDUP_REMOVED lines=62> */
.L_x_12967:
[----:B------:R-:W-:Y:S05]  /*2d760*/  BSYNC.RECONVERGENT B1 ;  /* 0x0000000000017941 */ /* 0x000fea0003800200 */
.L_x_12966:
        /* <DEDUP_REMOVED lines=24> */
.L_x_12973:
        /* <DEDUP_REMOVED lines=12> */
.L_x_12975:
[----:B------:R-:W-:Y:S05]  /*2d9b0*/  BSYNC.RECONVERGENT B2 ;  /* 0x0000000000027941 */ /* 0x000fea0003800200 */
.L_x_12974:
        /* <DEDUP_REMOVED lines=62> */
.L_x_12972:
[----:B------:R-:W-:Y:S05]  /*2dda0*/  BSYNC.RECONVERGENT B1 ;  /* 0x0000000000017941 */ /* 0x000fea0003800200 */
.L_x_12971:
[----:B------:R-:W-:Y:S01]  /*2ddb0*/  I2FP.F32.U32 R2, R5 ;  /* 0x0000000500027245 */ /* 0x000fe20000201000 */
[----:B------:R-:W-:Y:S01]  /*2ddc0*/  IMAD.U32 R0, R0, 0x10000, RZ ;  /* 0x0001000000007824 */ /* 0x000fe200078e00ff */
[----:B------:R-:W-:Y:S01]  /*2ddd0*/  ISETP.NE.AND P2, PT, R3, 0x1, PT ;  /* 0x000000010300780c */ /* 0x000fe20003f45270 */
[----:B------:R-:W-:Y:S01]  /*2dde0*/  BSSY.RECONVERGENT B1, `(.L_x_12976) ;  /* 0x000005c000017945 */ /* 0x000fe20003800200 */
[----:B------:R-:W-:Y:S01]  /*2ddf0*/  LOP3.LUT R18, R18, 0xfffffff7, RZ, 0xc0, !PT ;  /* 0xfffffff712127812 */ /* 0x000fe200078ec0ff */
[----:B------:R-:W-:Y:S01]  /*2de00*/  FFMA.FTZ R2, R2, R232, 1.1641532182693481445e-10 ;  /* 0x2f00000002027423 */ /* 0x000fe200000100e8 */
[----:B------:R-:W-:Y:S01]  /*2de10*/  FMUL.FTZ R0, R0, R11 ;  /* 0x0000000b00007220 */ /* 0x000fe20000410000 */
[----:B------:R-:W-:-:S03]  /*2de20*/  MOV R5, R12 ;  /* 0x0000000c00057202 */ /* 0x000fc60000000f00 */
        /* <DEDUP_REMOVED lines=12> */
.L_x_12978:
        /* <DEDUP_REMOVED lines=12> */
.L_x_12980:
[----:B------:R-:W-:Y:S05]  /*2dfb0*/  BSYNC.RECONVERGENT B2 ;  /* 0x0000000000027941 */ /* 0x000fea0003800200 */
.L_x_12979:
        /* <DEDUP_REMOVED lines=62> */
.L_x_12977:
[----:B------:R-:W-:Y:S05]  /*2e3a0*/  BSYNC.RECONVERGENT B1 ;  /* 0x0000000000017941 */ /* 0x000fea0003800200 */
.L_x_12976:
        /* <DEDUP_REMOVED lines=25> */
.L_x_12983:
        /* <DEDUP_REMOVED lines=12> */
.L_x_12985:
[----:B------:R-:W-:Y:S05]  /*2e600*/  BSYNC.RECONVERGENT B2 ;  /* 0x0000000000027941 */ /* 0x000fea0003800200 */
.L_x_12984:
        /* <DEDUP_REMOVED lines=62> */
.L_x_12982:
[----:B------:R-:W-:Y:S05]  /*2e9f0*/  BSYNC.RECONVERGENT B1 ;  /* 0x0000000000017941 */ /* 0x000fea0003800200 */
.L_x_12981:
        /* <DEDUP_REMOVED lines=21> */
.L_x_12988:
        /* <DEDUP_REMOVED lines=12> */
.L_x_12990:
[----:B------:R-:W-:Y:S05]  /*2ec10*/  BSYNC.RECONVERGENT B2 ;  /* 0x0000000000027941 */ /* 0x000fea0003800200 */
.L_x_12989:
        /* <DEDUP_REMOVED lines=57> */
[----:B------:R-:W-:Y:S01]  /*2efb0*/  IMAD.WIDE.U32 R4, R6, -0x326172a9, RZ ;  /* 0xcd9e8d5706047825 */ /* 0x000fe200078e00ff */
[----:B------:R-:W-:-:S03]  /*2efc0*/  UIADD3 UR5, UPT, UPT, UR8, -0x700cb87f, URZ ;  /* 0x8ff3478108057890 */ /* 0x000fc6000fffe0ff */
[----:B------:R-:W-:Y:S02]  /*2efd0*/  IMAD.MOV.U32 R12, RZ, RZ, R4 ;  /* 0x000000ffff0c7224 */ /* 0x000fe400078e0004 */
[----:B------:R-:W-:Y:S01]  /*2efe0*/  HFMA2 R4, -RZ, RZ, 0, 0 ;  /* 0x00000000ff047431 */ /* 0x000fe200000001ff */
[----:B------:R-:W-:-:S07]  /*2eff0*/  LOP3.LUT R16, R14, UR5, R5, 0x96, !PT ;  /* 0x000000050e107c12 */ /* 0x000fce000f8e9605 */
.L_x_12987:
[----:B------:R-:W-:Y:S05]  /*2f000*/  BSYNC.RECONVERGENT B1 ;  /* 0x0000000000017941 */ /* 0x000fea0003800200 */
.L_x_12986:
        /* <DEDUP_REMOVED lines=24> */
.L_x_12993:
        /* <DEDUP_REMOVED lines=12> */
.L_x_12995:
[----:B------:R-:W-:Y:S05]  /*2f250*/  BSYNC.RECONVERGENT B2 ;  /* 0x0000000000027941 */ /* 0x000fea0003800200 */
.L_x_12994:
        /* <DEDUP_REMOVED lines=62> */
.L_x_12992:
[----:B------:R-:W-:Y:S05]  /*2f640*/  BSYNC.RECONVERGENT B1 ;  /* 0x0000000000017941 */ /* 0x000fea0003800200 */
.L_x_12991:
        /* <DEDUP_REMOVED lines=20> */
.L_x_12998:
        /* <DEDUP_REMOVED lines=12> */
.L_x_13000:
[----:B------:R-:W-:Y:S05]  /*2f850*/  BSYNC.RECONVERGENT B2 ;  /* 0x0000000000027941 */ /* 0x000fea0003800200 */
.L_x_12999:
        /* <DEDUP_REMOVED lines=62> */
.L_x_12997:
[----:B------:R-:W-:Y:S05]  /*2fc40*/  BSYNC.RECONVERGENT B1 ;  /* 0x0000000000017941 */ /* 0x000fea0003800200 */
.L_x_12996:
        /* <DEDUP_REMOVED lines=25> */
.L_x_13003:
        /* <DEDUP_REMOVED lines=12> */
.L_x_13005:
[----:B------:R-:W-:Y:S05]  /*2fea0*/  BSYNC.RECONVERGENT B2 ;  /* 0x0000000000027941 */ /* 0x000fea0003800200 */
.L_x_13004:
        /* <DEDUP_REMOVED lines=62> */
.L_x_13002:
[----:B------:R-:W-:Y:S05]  /*30290*/  BSYNC.RECONVERGENT B1 ;  /* 0x0000000000017941 */ /* 0x000fea0003800200 */
.L_x_13001:
[----:B------:R-:W-:Y:S01]  /*302a0*/  ISETP.NE.AND P3, PT, R14, 0x1, PT ;  /* 0x000000010e00780c */ /* 0x000fe20003f65270 */
[----:B------:R-:W-:Y:S01]  /*302b0*/  IMAD.U32 R2, R170, 0x10000, RZ ;  /* 0x00010000aa027824 */ /* 0x000fe200078e00ff */
[----:B------:R-:W-:Y:S01]  /*302c0*/  I2FP.F32.U32 R0, R0 ;  /* 0x0000000000007245 */ /* 0x000fe20000201000 */
[----:B------:R-:W-:Y:S01]  /*302d0*/  BSSY.RECONVERGENT B1, `(.L_x_13006) ;  /* 0x000005b000017945 */ /* 0x000fe20003800200 */
[----:B------:R-:W-:Y:S02]  /*302e0*/  IMAD.MOV.U32 R3, RZ, RZ, 0x2 ;  /* 0x00000002ff037424 */ /* 0x000fe400078e00ff */
[----:B------:R-:W-:Y:S01]  /*302f0*/  FMUL.FTZ R2, R2, R11 ;  /* 0x0000000b02027220 */ /* 0x000fe20000410000 */
[----:B------:R-:W-:Y:S01]  /*30300*/  MOV R4, R12 ;  /* 0x0000000c00047202 */ /* 0x000fe20000000f00 */
        /* <DEDUP_REMOVED lines=12> */
.L_x_13008:
        /* <DEDUP_REMOVED lines=12> */
.L_x_13010:
[----:B------:R-:W-:Y:S05]  /*30490*/  BSYNC.RECONVERGENT B2 ;  /* 0x0000000000027941 */ /* 0x000fea0003800200 */
.L_x_13009:
        /* <DEDUP_REMOVED lines=59> */
[----:B------:R-:W-:Y:S02]  /*30850*/  HFMA2 R3, -RZ, RZ, 0, 0 ;  /* 0x00000000ff037431 */ /* 0x000fe400000001ff */
[----:B------:R-:W-:Y:S01]  /*30860*/  IMAD.MOV.U32 R12, RZ, RZ, R168 ;  /* 0x000000ffff0c7224 */ /* 0x000fe200078e00a8 */
[----:B------:R-:W-:-:S07]  /*30870*/  LOP3.LUT R16, R14, UR5, R169, 0x96, !PT ;  /* 0x000000050e107c12 */ /* 0x000fce000f8e96a9 */
.L_x_13007:
[----:B------:R-:W-:Y:S05]  /*30880*/  BSYNC.RECONVERGENT B1 ;  /* 0x0000000000017941 */ /* 0x000fea0003800200 */
.L_x_13006:
        /* <DEDUP_REMOVED lines=24> */
.L_x_13013:
        /* <DEDUP_REMOVED lines=12> */
.L_x_13015:
[----:B------:R-:W-:Y:S05]  /*30ad0*/  BSYNC.RECONVERGENT B2 ;  /* 0x0000000000027941 */ /* 0x000fea0003800200 */
.L_x_13014:
        /* <DEDUP_REMOVED lines=62> */
.L_x_13012:
[----:B------:R-:W-:Y:S05]  /*30ec0*/  BSYNC.RECONVERGENT B1 ;  /* 0x0000000000017941 */ /* 0x000fea0003800200 */
.L_x_13011:
        /* <DEDUP_REMOVED lines=18> */
.L_x_13018:
        /* <DEDUP_REMOVED lines=12> */
.L_x_13020:
[----:B------:R-:W-:Y:S05]  /*310b0*/  BSYNC.RECONVERGENT B2 ;  /* 0x0000000000027941 */ /* 0x000fea0003800200 */
.L_x_13019:
        /* <DEDUP_REMOVED lines=62> */
.L_x_13017:
[----:B------:R-:W-:Y:S05]  /*314a0*/  BSYNC.RECONVERGENT B1 ;  /* 0x0000000000017941 */ /* 0x000fea0003800200 */
.L_x_13016:
        /* <DEDUP_REMOVED lines=24> */
.L_x_13023:
        /* <DEDUP_REMOVED lines=12> */
.L_x_13025:
[----:B------:R-:W-:Y:S05]  /*316f0*/  BSYNC.RECONVERGENT B2 ;  /* 0x0000000000027941 */ /* 0x000fea0003800200 */
.L_x_13024:
[----:B0-2---:R-:W-:Y:S01]  /*31700*/  IMAD.WIDE.U32 R194, R19, -0x2daee0ad, RZ ;  /* 0xd2511f5313c27825 */ /* 0x005fe200078e00ff */
        /* <DEDUP_REMOVED lines=61> */
.L_x_13022:
[----:B------:R-:W-:Y:S05]  /*31ae0*/  BSYNC.RECONVERGENT B1 ;  /* 0x0000000000017941 */ /* 0x000fea0003800200 */
.L_x_13021:
[----:B------:R-:W-:Y:S01]  /*31af0*/  ISETP.NE.AND P5, PT, R170, 0x1, PT ;  /* 0x00000001aa00780c */ /* 0x000fe20003fa5270 */
[----:B------:R-:W-:Y:S01]  /*31b00*/  BSSY.RECONVERGENT B1, `(.L_x_13026) ;  /* 0x000005d000017945 */ /* 0x000fe20003800200 */
[----:B------:R-:W-:Y:S01]  /*31b10*/  I2FP.F32.U32 R0, R2 ;  /* 0x0000000200007245 */ /* 0x000fe20000201000 */
[----:B------:R-:W-:Y:S01]  /*31b20*/  IMAD.U32 R2, R171, 0x10000, RZ ;  /* 0x00010000ab027824 */ /* 0x000fe200078e00ff */
[----:B0-2---:R-:W-:Y:S01]  /*31b30*/  MOV R190, R12 ;  /* 0x0000000c00be7202 */ /* 0x005fe20000000f00 */
[----:B------:R-:W-:Y:S02]  /*31b40*/  IMAD.MOV.U32 R14, RZ, RZ, 0x2 ;  /* 0x00000002ff0e7424 */ /* 0x000fe400078e00ff */
        /* <DEDUP_REMOVED lines=13> */
.L_x_13028:
        /* <DEDUP_REMOVED lines=12> */
.L_x_13030:
[----:B------:R-:W-:Y:S05]  /*31ce0*/  BSYNC.RECONVERGENT B2 ;  /* 0x0000000000027941 */ /* 0x000fea0003800200 */
.L_x_13029:
        /* <DEDUP_REMOVED lines=62> */
.L_x_13027:
[----:B------:R-:W-:Y:S05]  /*320d0*/  BSYNC.RECONVERGENT B1 ;  /* 0x0000000000017941 */ /* 0x000fea0003800200 */
.L_x_13026:
        /* <DEDUP_REMOVED lines=23> */
.L_x_13033:
        /* <DEDUP_REMOVED lines=12> */
.L_x_13035:
[----:B------:R-:W-:Y:S05]  /*32310*/  BSYNC.RECONVERGENT B2 ;  /* 0x0000000000027941 */ /* 0x000fea0003800200 */
.L_x_13034:
        /* <DEDUP_REMOVED lines=62> */
.L_x_13032:
[----:B------:R-:W-:Y:S05]  /*32700*/  BSYNC.RECONVERGENT B1 ;  /* 0x0000000000017941 */ /* 0x000fea0003800200 */
.L_x_13031:
        /* <DEDUP_REMOVED lines=18> */
.L_x_13038:
        /* <DEDUP_REMOVED lines=15> */
.L_x_13040:
[----:B------:R-:W-:Y:S05]  /*32920*/  BSYNC.RECONVERGENT B2 ;  /* 0x0000000000027941 */ /* 0x000fea0003800200 */
.L_x_13039:
        /* <DEDUP_REMOVED lines=62> */
.L_x_13037:
[----:B------:R-:W-:Y:S05]  /*32d10*/  BSYNC.RECONVERGENT B1 ;  /* 0x0000000000017941 */ /* 0x000fea0003800200 */
.L_x_13036:
        /* <DEDUP_REMOVED lines=13> */
.L_x_12960:
        /* <DEDUP_REMOVED lines=16> */
.L_x_13044:
        /* <DEDUP_REMOVED lines=12> */
.L_x_13046:
[----:B------:R-:W-:Y:S05]  /*32fb0*/  BSYNC.RECONVERGENT B2 ;  /* 0x0000000000027941 */ /* 0x000fea0003800200 */
.L_x_13045:
        /* <DEDUP_REMOVED lines=62> */
.L_x_13043:
[----:B------:R-:W-:Y:S05]  /*333a0*/  BSYNC.RECONVERGENT B1 ;  /* 0x0000000000017941 */ /* 0x000fea0003800200 */
.L_x_13042:
[----:B------:R-:W3:Y:S01]  /*333b0*/  LDC R233, c[0x0][0x404] ;  /* 0x00010100ffe97b82 */ /* 0x000ee20000000800 */
[----:B------:R-:W-:Y:S01]  /*333c0*/  I2FP.F32.U32 R11, R165 ;  /* 0x000000a5000b7245 */ /* 0x000fe20000201000 */
[----:B------:R-:W-:Y:S01]  /*333d0*/  IMAD.MOV.U32 R232, RZ, RZ, 0x2f800000 ;  /* 0x2f800000ffe87424 */ /* 0x000fe200078e00ff */
[----:B------:R-:W-:Y:S01]  /*333e0*/  LOP3.LUT R18, R18, 0xffffffef, RZ, 0xc0, !PT ;  /* 0xffffffef12127812 */ /* 0x000fe200078ec0ff */
[----:B------:R-:W-:Y:S01]  /*333f0*/  BSSY.RECONVERGENT B1, `(.L_x_13047) ;  /* 0x000005d000017945 */ /* 0x000fe20003800200 */
[----:B-----5:R-:W-:Y:S02]  /*33400*/  IMAD.U32 R193, R168, 0x10000, RZ ;  /* 0x00010000a8c17824 */ /* 0x020fe400078e00ff */
[----:B------:R-:W-:Y:S01]  /*33410*/  FFMA.FTZ R11, R11, R232, 1.1641532182693481445e-10 ;  /* 0x2f0000000b0b7423 */ /* 0x000fe200000100e8 */
[----:B------:R-:W-:Y:S01]  /*33420*/  MOV R14, 0x2 ;  /* 0x00000002000e7802 */ /* 0x000fe20000000f00 */
[----:B------:R-:W-:-:S03]  /*33430*/  IMAD.MOV.U32 R166, RZ, RZ, R12 ;  /* 0x000000ffffa67224 */ /* 0x000fc600078e000c */
[----:B---3--:R-:W-:Y:S02]  /*33440*/  FSETP.LE.FTZ.AND P2, PT, R11, R233, PT ;  /* 0x000000e90b00720b */ /* 0x008fe40003f53000 */
        /* <DEDUP_REMOVED lines=12> */
.L_x_13049:
        /* <DEDUP_REMOVED lines=12> */
.L_x_13051:
[----:B------:R-:W-:Y:S05]  /*335d0*/  BSYNC.RECONVERGENT B2 ;  /* 0x0000000000027941 */ /* 0x000fea0003800200 */
.L_x_13050:
        /* <DEDUP_REMOVED lines=62> */
.L_x_13048:
[----:B------:R-:W-:Y:S05]  /*339c0*/  BSYNC.RECONVERGENT B1 ;  /* 0x0000000000017941 */ /* 0x000fea0003800200 */
.L_x_13047:
[----:B------:R-:W-:Y:S01]  /*339d0*/  I2FP.F32.U32 R164, R166 ;  /* 0x000000a600a47245 */ /* 0x000fe20000201000 */
[----:B------:R-:W-:Y:S01]  /*339e0*/  BSSY.RECONVERGENT B1, `(.L_x_13052) ;  /* 0x000005d000017945 */ /* 0x000fe20003800200 */
[----:B------:R-:W-:Y:S01]  /*339f0*/  LOP3.LUT R18, R18, 0xfffffff7, RZ, 0xc0, !PT ;  /* 0xfffffff712127812 */ /* 0x000fe200078ec0ff */
[----:B------:R-:W-:Y:S02]  /*33a00*/  HFMA2 R167, -RZ, RZ, 0, 1.1920928955078125e-07 ;  /* 0x00000002ffa77431 */ /* 0x000fe400000001ff */
[----:B------:R-:W-:Y:S02]  /*33a10*/  IMAD.U32 R11, R11, 0x10000, RZ ;  /* 0x000100000b0b7824 */ /* 0x000fe400078e00ff */
        /* <DEDUP_REMOVED lines=14> */
.L_x_13054:
        /* <DEDUP_REMOVED lines=12> */
.L_x_13056:
[----:B------:R-:W-:Y:S05]  /*33bc0*/  BSYNC.RECONVERGENT B2 ;  /* 0x0000000000027941 */ /* 0x000fea0003800200 */
.L_x_13055:
        /* <DEDUP_REMOVED lines=62> */
.L_x_13053:
[----:B------:R-:W-:Y:S05]  /*33fb0*/  BSYNC.RECONVERGENT B1 ;  /* 0x0000000000017941 */ /* 0x000fea0003800200 */
.L_x_13052:
        /* <DEDUP_REMOVED lines=20> */
.L_x_13059:
        /* <DEDUP_REMOVED lines=12> */
.L_x_13061:
[----:B------:R-:W-:Y:S05]  /*341c0*/  BSYNC.RECONVERGENT B2 ;  /* 0x0000000000027941 */ /* 0x000fea0003800200 */
.L_x_13060:
        /* <DEDUP_REMOVED lines=62> */
.L_x_13058:
[----:B------:R-:W-:Y:S05]  /*345b0*/  BSYNC.RECONVERGENT B1 ;  /* 0x0000000000017941 */ /* 0x000fea0003800200 */
.L_x_13057:
        /* <DEDUP_REMOVED lines=19> */
.L_x_13064:
        /* <DEDUP_REMOVED lines=12> */
.L_x_13066:
[----:B------:R-:W-:Y:S05]  /*347b0*/  BSYNC.RECONVERGENT B2 ;  /* 0x0000000000027941 */ /* 0x000fea0003800200 */
.L_x_13065:
        /* <DEDUP_REMOVED lines=62> */
.L_x_13063:
[----:B------:R-:W-:Y:S05]  /*34ba0*/  BSYNC.RECONVERGENT B1 ;  /* 0x0000000000017941 */ /* 0x000fea0003800200 */
.L_x_13062:
        /* <DEDUP_REMOVED lines=18> */
.L_x_13069:
        /* <DEDUP_REMOVED lines=12> */
.L_x_13071:
[----:B------:R-:W-:Y:S05]  /*34d90*/  BSYNC.RECONVERGENT B2 ;  /* 0x0000000000027941 */ /* 0x000fea0003800200 */
.L_x_13070:
        /* <DEDUP_REMOVED lines=62> */
.L_x_13068:
[----:B------:R-:W-:Y:S05]  /*35180*/  BSYNC.RECONVERGENT B1 ;  /* 0x0000000000017941 */ /* 0x000fea0003800200 */
.L_x_13067:
        /* <DEDUP_REMOVED lines=17> */
.L_x_13074:
        /* <DEDUP_REMOVED lines=12> */
.L_x_13076:
[----:B------:R-:W-:Y:S05]  /*35360*/  BSYNC.RECONVERGENT B2 ;  /* 0x0000000000027941 */ /* 0x000fea0003800200 */
.L_x_13075:
        /* <DEDUP_REMOVED lines=62> */
.L_x_13073:
[----:B------:R-:W-:Y:S05]  /*35750*/  BSYNC.RECONVERGENT B1 ;  /* 0x0000000000017941 */ /* 0x000fea0003800200 */
.L_x_13072:
        /* <DEDUP_REMOVED lines=18> */
.L_x_13079:
        /* <DEDUP_REMOVED lines=12> */
.L_x_13081:
[----:B------:R-:W-:Y:S05]  /*35940*/  BSYNC.RECONVERGENT B2 ;  /* 0x0000000000027941 */ /* 0x000fea0003800200 */
.L_x_13080:
        /* <DEDUP_REMOVED lines=62> */
.L_x_13078:
[----:B------:R-:W-:Y:S05]  /*35d30*/  BSYNC.RECONVERGENT B1 ;  /* 0x0000000000017941 */ /* 0x000fea0003800200 */
.L_x_13077:
        /* <DEDUP_REMOVED lines=42> */
.L_x_13041:
        /* <DEDUP_REMOVED lines=44> */
.L_x_13082:
[----:B------:R-:W-:Y:S02]  /*362a0*/  IMAD.MOV.U32 R11, RZ, RZ, R189 ;  /* 0x000000ffff0b7224 */ /* 0x000fe400078e00bd */
[----:B------:R-:W-:-:S07]  /*362b0*/  VIADD R188, R188, 0x80 ;  /* 0x00000080bcbc7836 */ /* 0x000fce0000000000 */
.L_x_12959:
[----:B------:R-:W-:Y:S05]  /*362c0*/  BSYNC.RECONVERGENT B0 ;  /* 0x0000000000007941 */ /* 0x000fea0003800200 */
.L_x_12958:
        /* <DEDUP_REMOVED lines=36> */
.L_x_13088:
        /* <DEDUP_REMOVED lines=12> */
.L_x_13090:
[----:B------:R-:W-:Y:S05]  /*365d0*/  BSYNC.RECONVERGENT B2 ;  /* 0x0000000000027941 */ /* 0x000fea0003800200 */
.L_x_13089:
        /* <DEDUP_REMOVED lines=62> */
.L_x_13087:
[----:B------:R-:W-:Y:S05]  /*369c0*/  BSYNC.RECONVERGENT B1 ;  /* 0x0000000000017941 */ /* 0x000fea0003800200 */
.L_x_13086:
[----:B------:R-:W4:Y:S01]  /*369d0*/  LDC R193, c[0x0][0x404] ;  /* 0x00010100ffc17b82 */ /* 0x000f220000000800 */
[----:B-1----:R-:W-:Y:S01]  /*369e0*/  I2FP.F32.U32 R2, R0 ;  /* 0x0000000000027245 */ /* 0x002fe20000201000 */
        /* <DEDUP_REMOVED lines=8> */
[----:B------:R-:W-:Y:S01]  /*36a70*/  IMAD.MOV.U32 R7, RZ, RZ, R12 ;  /* 0x000000ffff077224 */ /* 0x000fe200078e000c */
        /* <DEDUP_REMOVED lines=13> */
.L_x_13093:
        /* <DEDUP_REMOVED lines=12> */
.L_x_13095:
[----:B------:R-:W-:Y:S05]  /*36c10*/  BSYNC.RECONVERGENT B2 ;  /* 0x0000000000027941 */ /* 0x000fea0003800200 */
.L_x_13094:
        /* <DEDUP_REMOVED lines=62> */
.L_x_13092:
[----:B------:R-:W-:Y:S05]  /*37000*/  BSYNC.RECONVERGENT B1 ;  /* 0x0000000000017941 */ /* 0x000fea0003800200 */
.L_x_13091:
        /* <DEDUP_REMOVED lines=24> */
.L_x_13098:
        /* <DEDUP_REMOVED lines=12> */
.L_x_13100:
[----:B------:R-:W-:Y:S05]  /*37250*/  BSYNC.RECONVERGENT B2 ;  /* 0x0000000000027941 */ /* 0x000fea0003800200 */
.L_x_13099:
        /* <DEDUP_REMOVED lines=62> */
.L_x_13097:
[----:B------:R-:W-:Y:S05]  /*37640*/  BSYNC.RECONVERGENT B1 ;  /* 0x0000000000017941 */ /* 0x000fea0003800200 */
.L_x_13096:
        /* <DEDUP_REMOVED lines=20> */
.L_x_13103:
        /* <DEDUP_REMOVED lines=12> */
.L_x_13105:
[----:B------:R-:W-:Y:S05]  /*37850*/  BSYNC.RECONVERGENT B2 ;  /* 0x0000000000027941 */ /* 0x000fea0003800200 */
.L_x_13104:
        /* <DEDUP_REMOVED lines=62> */
.L_x_13102:
[----:B------:R-:W-:Y:S05]  /*37c40*/  BSYNC.RECONVERGENT B1 ;  /* 0x0000000000017941 */ /* 0x000fea0003800200 */
.L_x_13101:
        /* <DEDUP_REMOVED lines=25> */
.L_x_13108:
        /* <DEDUP_REMOVED lines=12> */
.L_x_13110:
[----:B------:R-:W-:Y:S05]  /*37ea0*/  BSYNC.RECONVERGENT B2 ;  /* 0x0000000000027941 */ /* 0x000fea0003800200 */
.L_x_13109:
        /* <DEDUP_REMOVED lines=62> */
.L_x_13107:
[----:B------:R-:W-:Y:S05]  /*38290*/  BSYNC.RECONVERGENT B1 ;  /* 0x0000000000017941 */ /* 0x000fea0003800200 */
.L_x_13106:
        /* <DEDUP_REMOVED lines=21> */
.L_x_13113:
        /* <DEDUP_REMOVED lines=12> */
.L_x_13115:
[----:B------:R-:W-:Y:S05]  /*384b0*/  BSYNC.RECONVERGENT B2 ;  /* 0x0000000000027941 */ /* 0x000fea0003800200 */
.L_x_13114:
        /* <DEDUP_REMOVED lines=62> */
.L_x_13112:
[----:B------:R-:W-:Y:S05]  /*388a0*/  BSYNC.RECONVERGENT B1 ;  /* 0x0000000000017941 */ /* 0x000fea0003800200 */
.L_x_13111:
        /* <DEDUP_REMOVED lines=24> */
.L_x_13118:
        /* <DEDUP_REMOVED lines=12> */
.L_x_13120:
[----:B------:R-:W-:Y:S05]  /*38af0*/  BSYNC.RECONVERGENT B2 ;  /* 0x0000000000027941 */ /* 0x000fea0003800200 */
.L_x_13119:
        /* <DEDUP_REMOVED lines=62> */
.L_x_13117:
[----:B------:R-:W-:Y:S05]  /*38ee0*/  BSYNC.RECONVERGENT B1 ;  /* 0x0000000000017941 */ /* 0x000fea0003800200 */
.L_x_13116:
        /* <DEDUP_REMOVED lines=20> */
.L_x_13123:
        /* <DEDUP_REMOVED lines=12> */
.L_x_13125:
[----:B------:R-:W-:Y:S05]  /*390f0*/  BSYNC.RECONVERGENT B2 ;  /* 0x0000000000027941 */ /* 0x000fea0003800200 */
.L_x_13124:
        /* <DEDUP_REMOVED lines=62> */
.L_x_13122:
[----:B------:R-:W-:Y:S05]  /*394e0*/  BSYNC.RECONVERGENT B1 ;  /* 0x0000000000017941 */ /* 0x000fea0003800200 */
.L_x_13121:
        /* <DEDUP_REMOVED lines=25> */
.L_x_13128:
        /* <DEDUP_REMOVED lines=12> */
.L_x_13130:
[----:B------:R-:W-:Y:S05]  /*39740*/  BSYNC.RECONVERGENT B2 ;  /* 0x0000000000027941 */ /* 0x000fea0003800200 */
.L_x_13129:
        /* <DEDUP_REMOVED lines=62> */
.L_x_13127:
[----:B------:R-:W-:Y:S05]  /*39b30*/  BSYNC.RECONVERGENT B1 ;  /* 0x0000000000017941 */ /* 0x000fea0003800200 */
.L_x_13126:
        /* <DEDUP_REMOVED lines=19> */
.L_x_13133:
        /* <DEDUP_REMOVED lines=12> */
.L_x_13135:
[----:B------:R-:W-:Y:S05]  /*39d30*/  BSYNC.RECONVERGENT B2 ;  /* 0x0000000000027941 */ /* 0x000fea0003800200 */
.L_x_13134:
        /* <DEDUP_REMOVED lines=62> */
.L_x_13132:
[----:B------:R-:W-:Y:S05]  /*3a120*/  BSYNC.RECONVERGENT B1 ;  /* 0x0000000000017941 */ /* 0x000fea0003800200 */
.L_x_13131:
        /* <DEDUP_REMOVED lines=24> */
.L_x_13138:
        /* <DEDUP_REMOVED lines=12> */
.L_x_13140:
[----:B------:R-:W-:Y:S05]  /*3a370*/  BSYNC.RECONVERGENT B2 ;  /* 0x0000000000027941 */ /* 0x000fea0003800200 */
.L_x_13139:
        /* <DEDUP_REMOVED lines=62> */
.L_x_13137:
[----:B------:R-:W-:Y:S05]  /*3a760*/  BSYNC.RECONVERGENT B1 ;  /* 0x0000000000017941 */ /* 0x000fea0003800200 */
.L_x_13136:
        /* <DEDUP_REMOVED lines=18> */
.L_x_13143:
        /* <DEDUP_REMOVED lines=12> */
.L_x_13145:
[----:B------:R-:W-:Y:S05]  /*3a950*/  BSYNC.RECONVERGENT B2 ;  /* 0x0000000000027941 */ /* 0x000fea0003800200 */
.L_x_13144:
        /* <DEDUP_REMOVED lines=62> */
.L_x_13142:
[----:B------:R-:W-:Y:S05]  /*3ad40*/  BSYNC.RECONVERGENT B1 ;  /* 0x0000000000017941 */ /* 0x000fea0003800200 */
.L_x_13141:
        /* <DEDUP_REMOVED lines=24> */
.L_x_13148:
        /* <DEDUP_REMOVED lines=12> */
.L_x_13150:
[----:B------:R-:W-:Y:S05]  /*3af90*/  BSYNC.RECONVERGENT B2 ;  /* 0x0000000000027941 */ /* 0x000fea0003800200 */
.L_x_13149:
        /* <DEDUP_REMOVED lines=62> */
.L_x_13147:
[----:B------:R-:W-:Y:S05]  /*3b380*/  BSYNC.RECONVERGENT B1 ;  /* 0x0000000000017941 */ /* 0x000fea0003800200 */
.L_x_13146:
        /* <DEDUP_REMOVED lines=19> */
.L_x_13153:
        /* <DEDUP_REMOVED lines=12> */
.L_x_13155:
[----:B------:R-:W-:Y:S05]  /*3b580*/  BSYNC.RECONVERGENT B2 ;  /* 0x0000000000027941 */ /* 0x000fea0003800200 */
.L_x_13154:
        /* <DEDUP_REMOVED lines=62> */
.L_x_13152:
[----:B------:R-:W-:Y:S05]  /*3b970*/  BSYNC.RECONVERGENT B1 ;  /* 0x0000000000017941 */ /* 0x000fea0003800200 */
.L_x_13151:
        /* <DEDUP_REMOVED lines=23> */
.L_x_13158:
        /* <DEDUP_REMOVED lines=12> */
.L_x_13160:
[----:B------:R-:W-:Y:S05]  /*3bbb0*/  BSYNC.RECONVERGENT B2 ;  /* 0x0000000000027941 */ /* 0x000fea0003800200 */
.L_x_13159:
        /* <DEDUP_REMOVED lines=62> */
.L_x_13157:
[----:B------:R-:W-:Y:S05]  /*3bfa0*/  BSYNC.RECONVERGENT B1 ;  /* 0x0000000000017941 */ /* 0x000fea0003800200 */
.L_x_13156:
        /* <DEDUP_REMOVED lines=18> */
.L_x_13163:
        /* <DEDUP_REMOVED lines=15> */
.L_x_13165:
[----:B------:R-:W-:Y:S05]  /*3c1c0*/  BSYNC.RECONVERGENT B2 ;  /* 0x0000000000027941 */ /* 0x000fea0003800200 */
.L_x_13164:
        /* <DEDUP_REMOVED lines=62> */
.L_x_13162:
[----:B------:R-:W-:Y:S05]  /*3c5b0*/  BSYNC.RECONVERGENT B1 ;  /* 0x0000000000017941 */ /* 0x000fea0003800200 */
.L_x_13161:
        /* <DEDUP_REMOVED lines=13> */
.L_x_13085:
        /* <DEDUP_REMOVED lines=16> */
.L_x_13169:
        /* <DEDUP_REMOVED lines=12> */
.L_x_13171:
[----:B------:R-:W-:Y:S05]  /*3c850*/  BSYNC.RECONVERGENT B2 ;  /* 0x0000000000027941 */ /* 0x000fea0003800200 */
.L_x_13170:
        /* <DEDUP_REMOVED lines=62> */
.L_x_13168:
[----:B------:R-:W-:Y:S05]  /*3cc40*/  BSYNC.RECONVERGENT B1 ;  /* 0x0000000000017941 */ /* 0x000fea0003800200 */
.L_x_13167:
[----:B------:R-:W3:Y:S01]  /*3cc50*/  LDC R233, c[0x0][0x404] ;  /* 0x00010100ffe97b82 */ /* 0x000ee20000000800 */
[----:B------:R-:W-:Y:S01]  /*3cc60*/  I2FP.F32.U32 R11, R173 ;  /* 0x000000ad000b7245 */ /* 0x000fe20000201000 */
[----:B------:R-:W-:Y:S01]  /*3cc70*/  HFMA2 R232, -RZ, RZ, 0.1171875, 0 ;  /* 0x2f800000ffe87431 */ /* 0x000fe200000001ff */
[----:B------:R-:W-:Y:S01]  /*3cc80*/  LOP3.LUT R18, R18, 0xffffffef, RZ, 0xc0, !PT ;  /* 0xffffffef12127812 */ /* 0x000fe200078ec0ff */
[----:B------:R-:W-:Y:S01]  /*3cc90*/  BSSY.RECONVERGENT B1, `(.L_x_13172) ;  /* 0x000005d000017945 */ /* 0x000fe20003800200 */
[----:B-----5:R-:W-:Y:S01]  /*3cca0*/  IMAD.U32 R193, R176, 0x10000, RZ ;  /* 0x00010000b0c17824 */ /* 0x020fe200078e00ff */
[----:B------:R-:W-:Y:S01]  /*3ccb0*/  MOV R174, R12 ;  /* 0x0000000c00ae7202 */ /* 0x000fe20000000f00 */
[----:B------:R-:W-:Y:S01]  /*3ccc0*/  FFMA.FTZ R11, R11, R232, 1.1641532182693481445e-10 ;  /* 0x2f0000000b0b7423 */ /* 0x000fe200000100e8 */
[----:B------:R-:W-:-:S04]  /*3ccd0*/  IMAD.MOV.U32 R14, RZ, RZ, 0x2 ;  /* 0x00000002ff0e7424 */ /* 0x000fc800078e00ff */
        /* <DEDUP_REMOVED lines=13> */
.L_x_13174:
        /* <DEDUP_REMOVED lines=12> */
.L_x_13176:
[----:B------:R-:W-:Y:S05]  /*3ce70*/  BSYNC.RECONVERGENT B2 ;  /* 0x0000000000027941 */ /* 0x000fea0003800200 */
.L_x_13175:
        /* <DEDUP_REMOVED lines=62> */
.L_x_13173:
[----:B------:R-:W-:Y:S05]  /*3d260*/  BSYNC.RECONVERGENT B1 ;  /* 0x0000000000017941 */ /* 0x000fea0003800200 */
.L_x_13172:
        /* <DEDUP_REMOVED lines=19> */
.L_x_13179:
        /* <DEDUP_REMOVED lines=12> */
.L_x_13181:
[----:B------:R-:W-:Y:S05]  /*3d460*/  BSYNC.RECONVERGENT B2 ;  /* 0x0000000000027941 */ /* 0x000fea0003800200 */
.L_x_13180:
        /* <DEDUP_REMOVED lines=62> */
.L_x_13178:
[----:B------:R-:W-:Y:S05]  /*3d850*/  BSYNC.RECONVERGENT B1 ;  /* 0x0000000000017941 */ /* 0x000fea0003800200 */
.L_x_13177:
        /* <DEDUP_REMOVED lines=20> */
.L_x_13184:
        /* <DEDUP_REMOVED lines=12> */
.L_x_13186:
[----:B------:R-:W-:Y:S05]  /*3da60*/  BSYNC.RECONVERGENT B2 ;  /* 0x0000000000027941 */ /* 0x000fea0003800200 */
.L_x_13185:
        /* <DEDUP_REMOVED lines=62> */
.L_x_13183:
[----:B------:R-:W-:Y:S05]  /*3de50*/  BSYNC.RECONVERGENT B1 ;  /* 0x0000000000017941 */ /* 0x000fea0003800200 */
.L_x_13182:
        /* <DEDUP_REMOVED lines=19> */
.L_x_13189:
        /* <DEDUP_REMOVED lines=12> */
.L_x_13191:
[----:B------:R-:W-:Y:S05]  /*3e050*/  BSYNC.RECONVERGENT B2 ;  /* 0x0000000000027941 */ /* 0x000fea0003800200 */
.L_x_13190:
        /* <DEDUP_REMOVED lines=62> */
.L_x_13188:
[----:B------:R-:W-:Y:S05]  /*3e440*/  BSYNC.RECONVERGENT B1 ;  /* 0x0000000000017941 */ /* 0x000fea0003800200 */
.L_x_13187:
        /* <DEDUP_REMOVED lines=18> */
.L_x_13194:
        /* <DEDUP_REMOVED lines=12> */
.L_x_13196:
[----:B------:R-:W-:Y:S05]  /*3e630*/  BSYNC.RECONVERGENT B2 ;  /* 0x0000000000027941 */ /* 0x000fea0003800200 */
.L_x_13195:
        /* <DEDUP_REMOVED lines=62> */
.L_x_13193:
[----:B------:R-:W-:Y:S05]  /*3ea20*/  BSYNC.RECONVERGENT B1 ;  /* 0x0000000000017941 */ /* 0x000fea0003800200 */
.L_x_13192:
        /* <DEDUP_REMOVED lines=17> */
.L_x_13199:
        /* <DEDUP_REMOVED lines=12> */
.L_x_13201:
[----:B------:R-:W-:Y:S05]  /*3ec00*/  BSYNC.RECONVERGENT B2 ;  /* 0x0000000000027941 */ /* 0x000fea0003800200 */
.L_x_13200:
        /* <DEDUP_REMOVED lines=62> */
.L_x_13198:
[----:B------:R-:W-:Y:S05]  /*3eff0*/  BSYNC.RECONVERGENT B1 ;  /* 0x0000000000017941 */ /* 0x000fea0003800200 */
.L_x_13197:
        /* <DEDUP_REMOVED lines=18> */
.L_x_13204:
        /* <DEDUP_REMOVED lines=12> */
.L_x_13206:
[----:B------:R-:W-:Y:S05]  /*3f1e0*/  BSYNC.RECONVERGENT B2 ;  /* 0x0000000000027941 */ /* 0x000fea0003800200 */
.L_x_13205:
        /* <DEDUP_REMOVED lines=62> */
.L_x_13203:
[----:B------:R-:W-:Y:S05]  /*3f5d0*/  BSYNC.RECONVERGENT B1 ;  /* 0x0000000000017941 */ /* 0x000fea0003800200 */
.L_x_13202:
        /* <DEDUP_REMOVED lines=42> */
.L_x_13166:
        /* <DEDUP_REMOVED lines=44> */
.L_x_13207:
[----:B------:R-:W-:Y:S01]  /*3fb40*/  MOV R11, R189 ;  /* 0x000000bd000b7202 */ /* 0x000fe20000000f00 */
[----:B------:R-:W-:-:S07]  /*3fb50*/  VIADD R188, R188, 0x80 ;  /* 0x00000080bcbc7836 */ /* 0x000fce0000000000 */
.L_x_13084:
[----:B------:R-:W-:Y:S05]  /*3fb60*/  BSYNC.RECONVERGENT B0 ;  /* 0x0000000000007941 */ /* 0x000fea0003800200 */
.L_x_13083:
        /* <DEDUP_REMOVED lines=36> */
.L_x_13213:
        /* <DEDUP_REMOVED lines=12> */
.L_x_13215:
[----:B------:R-:W-:Y:S05]  /*3fe70*/  BSYNC.RECONVERGENT B2 ;  /* 0x0000000000027941 */ /* 0x000fea0003800200 */
.L_x_13214:
        /* <DEDUP_REMOVED lines=62> */
.L_x_13212:
[----:B------:R-:W-:Y:S05]  /*40260*/  BSYNC.RECONVERGENT B1 ;  /* 0x0000000000017941 */ /* 0x000fea0003800200 */
.L_x_13211:
[----:B------:R-:W4:Y:S01]  /*40270*/  LDC R193, c[0x0][0x404] ;  /* 0x00010100ffc17b82 */ /* 0x000f220000000800 */
[----:B-1----:R-:W-:Y:S01]  /*40280*/  I2FP.F32.U32 R2, R0 ;  /* 0x0000000000027245 */ /* 0x002fe20000201000 */
        /* <DEDUP_REMOVED lines=9> */
[----:B----4-:R-:W-:Y:S01]  /*40320*/  FSETP.LE.FTZ.AND P4, PT, R2, R193, PT ;  /* 0x000000c10200720b */ /* 0x010fe20003f93000 */
[----:B-1----:R-:W-:Y:S01]  /*40330*/  FMUL.FTZ R2, R4, R11 ;  /* 0x0000000b04027220 */ /* 0x002fe20000410000 */
[----:B------:R-:W-:-:S11]  /*40340*/  MOV R4, 0x2 ;  /* 0x0000000200047802 */ /* 0x000fd60000000f00 */
        /* <DEDUP_REMOVED lines=10> */
.L_x_13218:
        /* <DEDUP_REMOVED lines=12> */
.L_x_13220:
[----:B------:R-:W-:Y:S05]  /*404b0*/  BSYNC.RECONVERGENT B2 ;  /* 0x0000000000027941 */ /* 0x000fea0003800200 */
.L_x_13219:
        /* <DEDUP_REMOVED lines=62> */
.L_x_13217:
[----:B------:R-:W-:Y:S05]  /*408a0*/  BSYNC.RECONVERGENT B1 ;  /* 0x0000000000017941 */ /* 0x000fea0003800200 */
.L_x_13216:
        /* <DEDUP_REMOVED lines=24> */
.L_x_13223:
        /* <DEDUP_REMOVED lines=12> */
.L_x_13225:
[----:B------:R-:W-:Y:S05]  /*40af0*/  BSYNC.RECONVERGENT B2 ;  /* 0x0000000000027941 */ /* 0x000fea0003800200 */
.L_x_13224:
        /* <DEDUP_REMOVED lines=62> */
.L_x_13222:
[----:B------:R-:W-:Y:S05]  /*40ee0*/  BSYNC.RECONVERGENT B1 ;  /* 0x0000000000017941 */ /* 0x000fea0003800200 */
.L_x_13221:
        /* <DEDUP_REMOVED lines=20> */
.L_x_13228:
        /* <DEDUP_REMOVED lines=12> */
.L_x_13230:
[----:B------:R-:W-:Y:S05]  /*410f0*/  BSYNC.RECONVERGENT B2 ;  /* 0x0000000000027941 */ /* 0x000fea0003800200 */
.L_x_13229:
        /* <DEDUP_REMOVED lines=62> */
.L_x_13227:
[----:B------:R-:W-:Y:S05]  /*414e0*/  BSYNC.RECONVERGENT B1 ;  /* 0x0000000000017941 */ /* 0x000fea0003800200 */
.L_x_13226:
        /* <DEDUP_REMOVED lines=25> */
.L_x_13233:
        /* <DEDUP_REMOVED lines=12> */
.L_x_13235:
[----:B------:R-:W-:Y:S05]  /*41740*/  BSYNC.RECONVERGENT B2 ;  /* 0x0000000000027941 */ /* 0x000fea0003800200 */
.L_x_13234:
        /* <DEDUP_REMOVED lines=62> */
.L_x_13232:
[----:B------:R-:W-:Y:S05]  /*41b30*/  BSYNC.RECONVERGENT B1 ;  /* 0x0000000000017941 */ /* 0x000fea0003800200 */
.L_x_13231:
        /* <DEDUP_REMOVED lines=21> */
.L_x_13238:
        /* <DEDUP_REMOVED lines=12> */
.L_x_13240:
[----:B------:R-:W-:Y:S05]  /*41d50*/  BSYNC.RECONVERGENT B2 ;  /* 0x0000000000027941 */ /* 0x000fea0003800200 */
.L_x_13239:
        /* <DEDUP_REMOVED lines=62> */
.L_x_13237:
[----:B------:R-:W-:Y:S05]  /*42140*/  BSYNC.RECONVERGENT B1 ;  /* 0x0000000000017941 */ /* 0x000fea0003800200 */
.L_x_13236:
        /* <DEDUP_REMOVED lines=24> */
.L_x_13243:
        /* <DEDUP_REMOVED lines=12> */
.L_x_13245:
[----:B------:R-:W-:Y:S05]  /*42390*/  BSYNC.RECONVERGENT B2 ;  /* 0x0000000000027941 */ /* 0x000fea0003800200 */
.L_x_13244:
        /* <DEDUP_REMOVED lines=62> */
.L_x_13242:
[----:B------:R-:W-:Y:S05]  /*42780*/  BSYNC.RECONVERGENT B1 ;  /* 0x0000000000017941 */ /* 0x000fea0003800200 */
.L_x_13241:
        /* <DEDUP_REMOVED lines=20> */
.L_x_13248:
        /* <DEDUP_REMOVED lines=12> */
.L_x_13250:
[----:B------:R-:W-:Y:S05]  /*42990*/  BSYNC.RECONVERGENT B2 ;  /* 0x0000000000027941 */ /* 0x000fea0003800200 */
.L_x_13249:
        /* <DEDUP_REMOVED lines=62> */
.L_x_13247:
[----:B------:R-:W-:Y:S05]  /*42d80*/  BSYNC.RECONVERGENT B1 ;  /* 0x0000000000017941 */ /* 0x000fea0003800200 */
.L_x_13246:
        /* <DEDUP_REMOVED lines=25> */
.L_x_13253:
        /* <DEDUP_REMOVED lines=12> */
.L_x_13255:
[----:B------:R-:W-:Y:S05]  /*42fe0*/  BSYNC.RECONVERGENT B2 ;  /* 0x0000000000027941 */ /* 0x000fea0003800200 */
.L_x_13254:
        /* <DEDUP_REMOVED lines=62> */
.L_x_13252:
[----:B------:R-:W-:Y:S05]  /*433d0*/  BSYNC.RECONVERGENT B1 ;  /* 0x0000000000017941 */ /* 0x000fea0003800200 */
.L_x_13251:
        /* <DEDUP_REMOVED lines=19> */
.L_x_13258:
        /* <DEDUP_REMOVED lines=12> */
.L_x_13260:
[----:B------:R-:W-:Y:S05]  /*435d0*/  BSYNC.RECONVERGENT B2 ;  /* 0x0000000000027941 */ /* 0x000fea0003800200 */
.L_x_13259:
        /* <DEDUP_REMOVED lines=62> */
.L_x_13257:
[----:B------:R-:W-:Y:S05]  /*439c0*/  BSYNC.RECONVERGENT B1 ;  /* 0x0000000000017941 */ /* 0x000fea0003800200 */
.L_x_13256:
        /* <DEDUP_REMOVED lines=24> */
.L_x_13263:
        /* <DEDUP_REMOVED lines=12> */
.L_x_13265:
[----:B------:R-:W-:Y:S05]  /*43c10*/  BSYNC.RECONVERGENT B2 ;  /* 0x0000000000027941 */ /* 0x000fea0003800200 */
.L_x_13264:
        /* <DEDUP_REMOVED lines=62> */
.L_x_13262:
[----:B------:R-:W-:Y:S05]  /*44000*/  BSYNC.RECONVERGENT B1 ;  /* 0x0000000000017941 */ /* 0x000fea0003800200 */
.L_x_13261:
        /* <DEDUP_REMOVED lines=18> */
.L_x_13268:
        /* <DEDUP_REMOVED lines=12> */
.L_x_13270:
[----:B------:R-:W-:Y:S05]  /*441f0*/  BSYNC.RECONVERGENT B2 ;  /* 0x0000000000027941 */ /* 0x000fea0003800200 */
.L_x_13269:
        /* <DEDUP_REMOVED lines=62> */
.L_x_13267:
[----:B------:R-:W-:Y:S05]  /*445e0*/  BSYNC.RECONVERGENT B1 ;  /* 0x0000000000017941 */ /* 0x000fea0003800200 */
.L_x_13266:
        /* <DEDUP_REMOVED lines=24> */
.L_x_13273:
        /* <DEDUP_REMOVED lines=12> */
.L_x_13275:
[----:B------:R-:W-:Y:S05]  /*44830*/  BSYNC.RECONVERGENT B2 ;  /* 0x0000000000027941 */ /* 0x000fea0003800200 */
.L_x_13274:
        /* <DEDUP_REMOVED lines=62> */
.L_x_13272:
[----:B------:R-:W-:Y:S05]  /*44c20*/  BSYNC.RECONVERGENT B1 ;  /* 0x0000000000017941 */ /* 0x000fea0003800200 */
.L_x_13271:
        /* <DEDUP_REMOVED lines=19> */
.L_x_13278:
        /* <DEDUP_REMOVED lines=12> */
.L_x_13280:
[----:B------:R-:W-:Y:S05]  /*44e20*/  BSYNC.RECONVERGENT B2 ;  /* 0x0000000000027941 */ /* 0x000fea0003800200 */
.L_x_13279:
        /* <DEDUP_REMOVED lines=62> */
.L_x_13277:
[----:B------:R-:W-:Y:S05]  /*45210*/  BSYNC.RECONVERGENT B1 ;  /* 0x0000000000017941 */ /* 0x000fea0003800200 */
.L_x_13276:
        /* <DEDUP_REMOVED lines=23> */
.L_x_13283:
        /* <DEDUP_REMOVED lines=12> */
.L_x_13285:
[----:B------:R-:W-:Y:S05]  /*45450*/  BSYNC.RECONVERGENT B2 ;  /* 0x0000000000027941 */ /* 0x000fea0003800200 */
.L_x_13284:
        /* <DEDUP_REMOVED lines=62> */
.L_x_13282:
[----:B------:R-:W-:Y:S05]  /*45840*/  BSYNC.RECONVERGENT B1 ;  /* 0x0000000000017941 */ /* 0x000fea0003800200 */
.L_x_13281:
        /* <DEDUP_REMOVED lines=18> */
.L_x_13288:
        /* <DEDUP_REMOVED lines=15> */
.L_x_13290:
[----:B------:R-:W-:Y:S05]  /*45a60*/  BSYNC.RECONVERGENT B2 ;  /* 0x0000000000027941 */ /* 0x000fea0003800200 */
.L_x_13289:
        /* <DEDUP_REMOVED lines=62> */
.L_x_13287:
[----:B------:R-:W-:Y:S05]  /*45e50*/  BSYNC.RECONVERGENT B1 ;  /* 0x0000000000017941 */ /* 0x000fea0003800200 */
.L_x_13286:
        /* <DEDUP_REMOVED lines=13> */
.L_x_13210:
        /* <DEDUP_REMOVED lines=16> */
.L_x_13294:
        /* <DEDUP_REMOVED lines=12> */
.L_x_13296:
[----:B------:R-:W-:Y:S05]  /*460f0*/  BSYNC.RECONVERGENT B2 ;  /* 0x0000000000027941 */ /* 0x000fea0003800200 */
.L_x_13295:
        /* <DEDUP_REMOVED lines=62> */
.L_x_13293:
[----:B------:R-:W-:Y:S05]  /*464e0*/  BSYNC.RECONVERGENT B1 ;  /* 0x0000000000017941 */ /* 0x000fea0003800200 */
.L_x_13292:
        /* <DEDUP_REMOVED lines=22> */
.L_x_13299:
        /* <DEDUP_REMOVED lines=12> */
.L_x_13301:
[----:B------:R-:W-:Y:S05]  /*46710*/  BSYNC.RECONVERGENT B2 ;  /* 0x0000000000027941 */ /* 0x000fea0003800200 */
.L_x_13300:
        /* <DEDUP_REMOVED lines=62> */
.L_x_13298:
[----:B------:R-:W-:Y:S05]  /*46b00*/  BSYNC.RECONVERGENT B1 ;  /* 0x0000000000017941 */ /* 0x000fea0003800200 */
.L_x_13297:
        /* <DEDUP_REMOVED lines=19> */
.L_x_13304:
        /* <DEDUP_REMOVED lines=12> */
.L_x_13306:
[----:B------:R-:W-:Y:S05]  /*46d00*/  BSYNC.RECONVERGENT B2 ;  /* 0x0000000000027941 */ /* 0x000fea0003800200 */
.L_x_13305:
        /* <DEDUP_REMOVED lines=62> */
.L_x_13303:
[----:B------:R-:W-:Y:S05]  /*470f0*/  BSYNC.RECONVERGENT B1 ;  /* 0x0000000000017941 */ /* 0x000fea0003800200 */
.L_x_13302:
        /* <DEDUP_REMOVED lines=20> */
.L_x_13309:
        /* <DEDUP_REMOVED lines=12> */
.L_x_13311:
[----:B------:R-:W-:Y:S05]  /*47300*/  BSYNC.RECONVERGENT B2 ;  /* 0x0000000000027941 */ /* 0x000fea0003800200 */
.L_x_13310:
        /* <DEDUP_REMOVED lines=62> */
.L_x_13308:
[----:B------:R-:W-:Y:S05]  /*476f0*/  BSYNC.RECONVERGENT B1 ;  /* 0x0000000000017941 */ /* 0x000fea0003800200 */
.L_x_13307:
        /* <DEDUP_REMOVED lines=19> */
.L_x_13314:
        /* <DEDUP_REMOVED lines=12> */
.L_x_13316:
[----:B------:R-:W-:Y:S05]  /*478f0*/  BSYNC.RECONVERGENT B2 ;  /* 0x0000000000027941 */ /* 0x000fea0003800200 */
.L_x_13315:
        /* <DEDUP_REMOVED lines=62> */
.L_x_13313:
[----:B------:R-:W-:Y:S05]  /*47ce0*/  BSYNC.RECONVERGENT B1 ;  /* 0x0000000000017941 */ /* 0x000fea0003800200 */
.L_x_13312:
        /* <DEDUP_REMOVED lines=18> */
.L_x_13319:
        /* <DEDUP_REMOVED lines=12> */
.L_x_13321:
[----:B------:R-:W-:Y:S05]  /*47ed0*/  BSYNC.RECONVERGENT B2 ;  /* 0x0000000000027941 */ /* 0x000fea0003800200 */
.L_x_13320:
        /* <DEDUP_REMOVED lines=62> */
.L_x_13318:
[----:B------:R-:W-:Y:S05]  /*482c0*/  BSYNC.RECONVERGENT B1 ;  /* 0x0000000000017941 */ /* 0x000fea0003800200 */
.L_x_13317:
        /* <DEDUP_REMOVED lines=17> */
.L_x_13324:
        /* <DEDUP_REMOVED lines=12> */
.L_x_13326:
[----:B------:R-:W-:Y:S05]  /*484a0*/  BSYNC.RECONVERGENT B2 ;  /* 0x0000000000027941 */ /* 0x000fea0003800200 */
.L_x_13325:
        /* <DEDUP_REMOVED lines=62> */
.L_x_13323:
[----:B------:R-:W-:Y:S05]  /*48890*/  BSYNC.RECONVERGENT B1 ;  /* 0x0000000000017941 */ /* 0x000fea0003800200 */
.L_x_13322:
        /* <DEDUP_REMOVED lines=18> */
.L_x_13329:
        /* <DEDUP_REMOVED lines=12> */
.L_x_13331:
[----:B------:R-:W-:Y:S05]  /*48a80*/  BSYNC.RECONVERGENT B2 ;  /* 0x0000000000027941 */ /* 0x000fea0003800200 */
.L_x_13330:
        /* <DEDUP_REMOVED lines=62> */
.L_x_13328:
[----:B------:R-:W-:Y:S05]  /*48e70*/  BSYNC.RECONVERGENT B1 ;  /* 0x0000000000017941 */ /* 0x000fea0003800200 */
.L_x_13327:
        /* <DEDUP_REMOVED lines=42> */
.L_x_13291:
        /* <DEDUP_REMOVED lines=21> */
[----:B------:R-:W-:Y:S01]  /*49270*/  LOP3.LUT R190, R11, R190, RZ, 0xfc, !PT ;  /* 0x000000be0bbe7212 */ /* 0x000fe200078efcff */
[----:B------:R-:W-:-:S04]  /*49280*/  IMAD.MOV.U32 R11, RZ, RZ, R189 ;  /* 0x000000ffff0b7224 */ /* 0x000fc800078e00bd */
[----:B------:R3:W-:Y:S01]  /*49290*/  STG.E.64 desc[UR10][R194.64], R190 ;  /* 0x000000bec2007986 */ /* 0x0007e2000c101b0a */
[----:B------:R-:W-:Y:S05]  /*492a0*/  @!P0 BRA `(.L_x_13209) ;  /* 0x0000000000508947 */ /* 0x000fea0003800000 */
[----:B------:R-:W-:Y:S01]  /*492b0*/  IMAD.U32 R189, R2, 0x10000, RZ ;  /* 0x0001000002bd7824 */ /* 0x000fe200078e00ff */
[----:B---3--:R-:W-:Y:S02]  /*492c0*/  LOP3.LUT R190, R0, 0xffff, RZ, 0xc0, !PT ;  /* 0x0000ffff00be7812 */ /* 0x008fe400078ec0ff */
        /* <DEDUP_REMOVED lines=14> */
[----:B------:R-:W-:Y:S01]  /*493b0*/  LOP3.LUT R189, R189, R195, RZ, 0xfc, !PT ;  /* 0x000000c3bdbd7212 */ /* 0x000fe200078efcff */
[----:B0-----:R-:W-:Y:S01]  /*493c0*/  IMAD.WIDE.U32 R190, R188, 0x8, R190 ;  /* 0x00000008bcbe7825 */ /* 0x001fe200078e00be */
[----:B------:R-:W-:-:S05]  /*493d0*/  LOP3.LUT R188, R193, 0xff, R8, 0xf8, !PT ;  /* 0x000000ffc1bc7812 */ /* 0x000fca00078ef808 */
[----:B------:R4:W-:Y:S02]  /*493e0*/  STG.E.64 desc[UR10][R190.64], R188 ;  /* 0x000000bcbe007986 */ /* 0x0009e4000c101b0a */
.L_x_13209:
[----:B------:R-:W-:Y:S05]  /*493f0*/  BSYNC.RECONVERGENT B0 ;  /* 0x0000000000007941 */ /* 0x000fea0003800200 */
.L_x_13208:
[----:B----4-:R-:W-:Y:S01]  /*49400*/  FADD.FTZ R188, RZ, R132 ;  /* 0x00000084ffbc7221 */ /* 0x010fe20000010000 */
[----:B0-23--:R-:W2:Y:S01]  /*49410*/  LDL R190, [R1+0x130] ;  /* 0x0001300001be7983 */ /* 0x00dea20000100800 */
[C---:B------:R-:W-:Y:S01]  /*49420*/  ISETP.GE.U32.AND P0, PT, R192.reuse, 0x80, PT ;  /* 0x00000080c000780c */ /* 0x040fe20003f06070 */
[----:B------:R-:W-:Y:S01]  /*49430*/  BSSY.RECONVERGENT B0, `(.L_x_13332) ;  /* 0x00000cf000007945 */ /* 0x000fe20003800200 */
[----:B------:R-:W-:Y:S01]  /*49440*/  FADD.FTZ R188, R133, R188 ;  /* 0x000000bc85bc7221 */ /* 0x000fe20000010000 */
[C---:B------:R-:W-:Y:S01]  /*49450*/  ISETP.GT.U32.AND P1, PT, R192.reuse, 0xff, PT ;  /* 0x000000ffc000780c */ /* 0x040fe20003f24070 */
[----:B------:R-:W0:Y:S01]  /*49460*/  S2R R251, SR_TID.X ;  /* 0x0000000000fb7919 */ /* 0x000e220000002100 */
[----:B------:R-:W-:Y:S01]  /*49470*/  ISETP.GT.U32.AND P2, PT, R192, 0x17f, PT ;  /* 0x0000017fc000780c */ /* 0x000fe20003f44070 */
        /* <DEDUP_REMOVED lines=59> */
[----:B------:R-:W3:Y:S02]  /*49830*/  SHFL.BFLY PT, R189, R188, 0x1, 0x1f ;  /* 0x0c201f00bcbd7f89 */ /* 0x000ee400000e0000 */
[----:B---3--:R-:W-:-:S05]  /*49840*/  FADD.FTZ R189, R188, R189 ;  /* 0x000000bdbcbd7221 */ /* 0x008fca0000010000 */
[----:B------:R-:W3:Y:S02]  /*49850*/  SHFL.BFLY PT, R188, R189, 0x2, 0x1f ;  /* 0x0c401f00bdbc7f89 */ /* 0x000ee400000e0000 */
[----:B---3--:R-:W-:-:S05]  /*49860*/  FADD.FTZ R188, R189, R188 ;  /* 0x000000bcbdbc7221 */ /* 0x008fca0000010000 */
[----:B------:R-:W3:Y:S02]  /*49870*/  SHFL.BFLY PT, R189, R188, 0x4, 0x1f ;  /* 0x0c801f00bcbd7f89 */ /* 0x000ee400000e0000 */
[----:B---3--:R-:W-:-:S05]  /*49880*/  FADD.FTZ R189, R188, R189 ;  /* 0x000000bdbcbd7221 */ /* 0x008fca0000010000 */
[----:B------:R-:W3:Y:S02]  /*49890*/  SHFL.BFLY PT, R188, R189, 0x8, 0x1f ;  /* 0x0d001f00bdbc7f89 */ /* 0x000ee400000e0000 */
[----:B---3--:R-:W-:-:S05]  /*498a0*/  FADD.FTZ R188, R189, R188 ;  /* 0x000000bcbdbc7221 */ /* 0x008fca0000010000 */
[----:B------:R-:W3:Y:S02]  /*498b0*/  SHFL.BFLY PT, R189, R188, 0x10, 0x1f ;  /* 0x0e001f00bcbd7f89 */ /* 0x000ee400000e0000 */
[----:B---3--:R-:W-:-:S04]  /*498c0*/  FADD.FTZ R188, R188, R189 ;  /* 0x000000bdbcbc7221 */ /* 0x008fc80000010000 */
        /* <DEDUP_REMOVED lines=133> */
.L_x_13333:
[----:B------:R-:W-:Y:S05]  /*4a120*/  BSYNC.RECONVERGENT B0 ;  /* 0x0000000000007941 */ /* 0x000fea0003800200 */
.L_x_13332:
        /* <DEDUP_REMOVED lines=9> */
[----:B------:R-:W-:Y:S02]  /*4a1c0*/  IMAD.SHL.U32 R188, R251, 0x8, RZ ;  /* 0x00000008fbbc7824 */ /* 0x000fe400078e00ff */
[----:B------:R-:W-:-:S03]  /*4a1d0*/  IMAD.MOV.U32 R190, RZ, RZ, R252 ;  /* 0x000000ffffbe7224 */ /* 0x000fc600078e00fc */
[----:B------:R-:W-:Y:S01]  /*4a1e0*/  LOP3.LUT R188, R188, 0xf8, RZ, 0xc0, !PT ;  /* 0x000000f8bcbc7812 */ /* 0x000fe200078ec0ff */
[----:B0-----:R-:W-:-:S04]  /*4a1f0*/  ULEA UR5, UR6, UR5, 0x18 ;  /* 0x0000000506057291 */ /* 0x001fc8000f8ec0ff */
[----:B------:R-:W-:-:S09]  /*4a200*/  @UP1 UIADD3 UR5, UPT, UPT, UR5, 0x20, URZ ;  /* 0x0000002005051890 */ /* 0x000fd2000fffe0ff */
[----:B------:R-:W0:Y:S03]  /*4a210*/  LDS.64 R188, [R188+UR5] ;  /* 0x00000005bcbc7984 */ /* 0x000e260008000a00 */
.L_x_13335:
[----:B------:R-:W-:Y:S05]  /*4a220*/  BSYNC.RECONVERGENT B0 ;  /* 0x0000000000007941 */ /* 0x000fea0003800200 */
.L_x_13334:
[----:B------:R-:W2:Y:S01]  /*4a230*/  SHFL.DOWN PT, R195, R190, 0x2, 0x1f ;  /* 0x08401f00bec37f89 */ /* 0x000ea200000e0000 */
[-C--:B------:R-:W-:Y:S01]  /*4a240*/  I2FP.F32.S32 R194, R190.reuse ;  /* 0x000000be00c27245 */ /* 0x080fe20000201400 */
[----:B------:R-:W-:Y:S01]  /*4a250*/  BSSY.RECONVERGENT B0, `(.L_x_13336) ;  /* 0x0000076000007945 */ /* 0x000fe20003800200 */
[----:B------:R-:W-:Y:S01]  /*4a260*/  ISETP.NE.AND P1, PT, RZ, UR19, PT ;  /* 0x00000013ff007c0c */ /* 0x000fe2000bf25270 */
[----:B0-----:R-:W0:Y:S01]  /*4a270*/  SHFL.DOWN PT, R193, R188, 0x2, 0x1f ;  /* 0x08401f00bcc17f89 */ /* 0x001e2200000e0000 */
[----:B------:R-:W-:Y:S02]  /*4a280*/  ISETP.NE.AND P2, PT, R251, RZ, PT ;  /* 0x000000fffb00720c */ /* 0x000fe40003f45270 */
[----:B--2---:R-:W-:Y:S02]  /*4a290*/  IADD3 R190, PT, PT, R195, R190, RZ ;  /* 0x000000bec3be7210 */ /* 0x004fe40007ffe0ff */
[----:B------:R-:W-:Y:S01]  /*4a2a0*/  I2FP.F32.S32 R195, R195 ;  /* 0x000000c300c37245 */ /* 0x000fe20000201400 */
[----:B0-----:R-:W-:-:S04]  /*4a2b0*/  FADD.FTZ R191, -R193, R188 ;  /* 0x000000bcc1bf7221 */ /* 0x001fc80000010100 */
[----:B------:R-:W-:Y:S01]  /*4a2c0*/  FMUL.FTZ R193, R193, R195 ;  /* 0x000000c3c1c17220 */ /* 0x000fe20000410000 */
[----:B------:R-:W-:-:S04]  /*4a2d0*/  FMUL.FTZ R191, R191, R191 ;  /* 0x000000bfbfbf7220 */ /* 0x000fc80000410000 */
[----:B------:R-:W-:Y:S01]  /*4a2e0*/  FMUL.FTZ R191, R191, R194 ;  /* 0x000000c2bfbf7220 */ /* 0x000fe20000410000 */
[----:B------:R-:W-:Y:S02]  /*4a2f0*/  FFMA.FTZ R194, R194, R188, R193 ;  /* 0x000000bcc2c27223 */ /* 0x000fe400000100c1 */
[----:B------:R-:W0:Y:S01]  /*4a300*/  SHFL.DOWN PT, R188, R189, 0x2, 0x1f ;  /* 0x08401f00bdbc7f89 */ /* 0x000e2200000e0000 */
[----:B------:R-:W-:-:S03]  /*4a310*/  FMUL.FTZ R191, R191, R195 ;  /* 0x000000c3bfbf7220 */ /* 0x000fc60000410000 */
[----:B------:R-:W2:Y:S01]  /*4a320*/  SHFL.DOWN PT, R195, R190, 0x1, 0x1f ;  /* 0x08201f00bec37f89 */ /* 0x000ea200000e0000 */
[----:B0-----:R-:W-:Y:S01]  /*4a330*/  FADD.FTZ R189, R188, R189 ;  /* 0x000000bdbcbd7221 */ /* 0x001fe20000010000 */
[----:B------:R-:W-:Y:S01]  /*4a340*/  I2FP.F32.S32 R188, R190 ;  /* 0x000000be00bc7245 */ /* 0x000fe20000201400 */
[----:B--2---:R-:W-:-:S03]  /*4a350*/  IMAD.IADD R190, R190, 0x1, R195 ;  /* 0x00000001bebe7824 */ /* 0x004fc600078e02c3 */
[----:B------:R-:W0:Y:S01]  /*4a360*/  MUFU.RCP R193, R188 ;  /* 0x000000bc00c17308 */ /* 0x000e220000001000 */
[----:B------:R-:W-:Y:S02]  /*4a370*/  I2FP.F32.S32 R195, R195 ;  /* 0x000000c300c37245 */ /* 0x000fe40000201400 */
[----:B------:R-:W-:-:S06]  /*4a380*/  I2FP.F32.S32 R190, R190 ;  /* 0x000000be00be7245 */ /* 0x000fcc0000201400 */
[----:B------:R-:W2:Y:S01]  /*4a390*/  MUFU.RCP R190, R190 ;  /* 0x000000be00be7308 */ /* 0x000ea20000001000 */
        /* <DEDUP_REMOVED lines=10> */
[----:B--2---:R-:W-:-:S05]  /*4a440*/  FMUL.FTZ R188, R190, R188 ;  /* 0x000000bcbebc7220 */ /* 0x004fca0000410000 */
[----:B------:R-:W-:Y:S01]  /*4a450*/  SHFL.IDX PT, R193, R188, RZ, 0x1f ;  /* 0x00001fffbcc17589 */ /* 0x000fe200000e0000 */
[----:B0-----:R-:W-:-:S04]  /*4a460*/  FADD.FTZ R189, R189, R191 ;  /* 0x000000bfbdbd7221 */ /* 0x001fc80000010000 */
[----:B------:R-:W-:-:S05]  /*4a470*/  FFMA.FTZ R189, R190, R194, R189 ;  /* 0x000000c2bebd7223 */ /* 0x000fca00000100bd */
[----:B------:R0:W2:Y:S02]  /*4a480*/  SHFL.IDX PT, R188, R189, RZ, 0x1f ;  /* 0x00001fffbdbc7589 */ /* 0x0000a400000e0000 */
[----:B0-----:R-:W2:Y:S02]  /*4a490*/  LDC R189, c[0x0][0x448] ;  /* 0x00011200ffbd7b82 */ /* 0x001ea40000000800 */
[----:B--2---:R-:W-:Y:S01]  /*4a4a0*/  FFMA.FTZ R188, R188, UR20, R189 ;  /* 0x00000014bcbc7c23 */ /* 0x004fe200080100bd */
[----:B------:R-:W-:-:S05]  /*4a4b0*/  FMUL.FTZ R189, R193, R193 ;  /* 0x000000c1c1bd7220 */ /* 0x000fca0000410000 */
[----:B------:R-:W-:-:S05]  /*4a4c0*/  FSEL R189, R189, RZ, P1 ;  /* 0x000000ffbdbd7208 */ /* 0x000fca0000800000 */
[----:B------:R-:W-:-:S04]  /*4a4d0*/  FADD.FTZ R188, R188, R189 ;  /* 0x000000bdbcbc7221 */ /* 0x000fc80000010000 */
[----:B------:R0:W2:Y:S02]  /*4a4e0*/  MUFU.RSQ R190, R188 ;  /* 0x000000bc00be7308 */ /* 0x0000a40000001400 */
[----:B0-----:R-:W0:Y:S01]  /*4a4f0*/  @!P2 LDC.64 R188, c[0x0][0x3c0] ;  /* 0x0000f000ffbcab82 */ /* 0x001e220000000a00 */
[----:B--2---:R-:W-:Y:S01]  /*4a500*/  R2UR UR5, R190 ;  /* 0x00000000be0572ca */ /* 0x004fe200000e0000 */
[----:B------:R-:W-:-:S04]  /*4a510*/  IMAD.U32 R190, RZ, RZ, UR4 ;  /* 0x00000004ffbe7e24 */ /* 0x000fc8000f8e00ff */
[----:B0-----:R-:W-:Y:S02]  /*4a520*/  @!P2 IMAD.WIDE R188, R190, 0x4, R188 ;  /* 0x00000004bebca825 */ /* 0x001fe400078e02bc */
[----:B------:R-:W0:Y:S03]  /*4a530*/  @!P2 LDC.64 R190, c[0x0][0x3c8] ;  /* 0x0000f200ffbeab82 */ /* 0x000e260000000a00 */
[----:B------:R2:W-:Y:S02]  /*4a540*/  @!P2 STG.E desc[UR10][R188.64], R193 ;  /* 0x000000c1bc00a986 */ /* 0x0005e4000c10190a */
[----:B--2---:R-:W-:-:S05]  /*4a550*/  MOV R188, UR4 ;  /* 0x0000000400bc7c02 */ /* 0x004fca0008000f00 */
[----:B0-----:R-:W-:-:S04]  /*4a560*/  @!P2 IMAD.WIDE R190, R188, 0x4, R190 ;  /* 0x00000004bcbea825 */ /* 0x001fc800078e02be */
[----:B------:R-:W-:-:S05]  /*4a570*/  IMAD.U32 R188, RZ, RZ, UR5 ;  /* 0x00000005ffbc7e24 */ /* 0x000fca000f8e00ff */
[----:B------:R0:W-:Y:S02]  /*4a580*/  @!P2 STG.E desc[UR10][R190.64], R188 ;  /* 0x000000bcbe00a986 */ /* 0x0001e4000c10190a */
[----:B0-----:R-:W-:-:S04]  /*4a590*/  FSEL R188, R193, RZ, !P1 ;  /* 0x000000ffc1bc7208 */ /* 0x001fc80004800000 */
[----:B------:R-:W-:Y:S01]  /*4a5a0*/  R2UR UR6, R188 ;  /* 0x00000000bc0672ca */ /* 0x000fe200000e0000 */
[----:B------:R-:W-:-:S14]  /*4a5b0*/  @!P0 BRA `(.L_x_13337) ;  /* 0x0000000000fc8947 */ /* 0x000fdc0003800000 */
[----:B------:R-:W2:Y:S04]  /*4a5c0*/  LDL R194, [R1+0x120] ;  /* 0x0001200001c27983 */ /* 0x000ea80000100800 */
[----:B------:R-:W3:Y:S04]  /*4a5d0*/  LDL R195, [R1+0x124] ;  /* 0x0001240001c37983 */ /* 0x000ee80000100800 */
[----:B------:R-:W4:Y:S04]  /*4a5e0*/  LDL R248, [R1+0x128] ;  /* 0x0001280001f87983 */ /* 0x000f280000100800 */
[----:B------:R-:W4:Y:S04]  /*4a5f0*/  LDL R235, [R1+0x12c] ;  /* 0x00012c0001eb7983 */ /* 0x000f280000100800 */
[----:B------:R-:W4:Y:S04]  /*4a600*/  LDL R250, [R1+0x110] ;  /* 0x0001100001fa7983 */ /* 0x000f280000100800 */
[----:B------:R-:W4:Y:S01]  /*4a610*/  LDL R249, [R1+0x114] ;  /* 0x0001140001f97983 */ /* 0x000f220000100800 */
        /* <DEDUP_REMOVED lines=8> */
[----:B--2--5:R-:W-:Y:S01]  /*4a6a0*/  FFMA.FTZ R188, R233, R194, R64 ;  /* 0x000000c2e9bc7223 */ /* 0x024fe20000010040 */
[----:B------:R-:W-:Y:S01]  /*4a6b0*/  FADD.FTZ R194, R139, -UR6 ;  /* 0x800000068bc27e21 */ /* 0x000fe20008010000 */
[----:B---3--:R-:W-:Y:S01]  /*4a6c0*/  FFMA.FTZ R191, R232, R195, R65 ;  /* 0x000000c3e8bf7223 */ /* 0x008fe20000010041 */
[----:B------:R-:W-:Y:S01]  /*4a6d0*/  FADD.FTZ R195, R138, -UR6 ;  /* 0x800000068ac37e21 */ /* 0x000fe20008010000 */
[----:B----4-:R-:W-:-:S03]  /*4a6e0*/  FFMA.FTZ R189, R234, R248, R66 ;  /* 0x000000f8eabd7223 */ /* 0x010fc60000010042 */
[----:B------:R-:W-:Y:S01]  /*4a6f0*/  F2FP.BF16.F32.PACK_AB R188, R191, R188 ;  /* 0x000000bcbfbc723e */ /* 0x000fe200000010ff */
[----:B------:R-:W-:Y:S01]  /*4a700*/  FADD.FTZ R191, R136, -UR6 ;  /* 0x8000000688bf7e21 */ /* 0x000fe20008010000 */
[----:B------:R-:W-:-:S03]  /*4a710*/  FFMA.FTZ R190, R193, R235, R67 ;  /* 0x000000ebc1be7223 */ /* 0x000fc60000010043 */
[----:B------:R-:W-:Y:S02]  /*4a720*/  FMUL.FTZ R235, R191, UR5 ;  /* 0x00000005bfeb7c20 */ /* 0x000fe40008410000 */
[----:B------:R-:W-:Y:S01]  /*4a730*/  F2FP.BF16.F32.PACK_AB R189, R190, R189 ;  /* 0x000000bdbebd723e */ /* 0x000fe200000010ff */
[----:B------:R-:W-:-:S04]  /*4a740*/  FADD.FTZ R190, R137, -UR6 ;  /* 0x8000000689be7e21 */ /* 0x000fc80008010000 */
[----:B------:R-:W-:Y:S01]  /*4a750*/  FMUL.FTZ R248, R190, UR5 ;  /* 0x00000005bef87c20 */ /* 0x000fe20008410000 */
[----:B------:R-:W-:Y:S01]  /*4a760*/  FFMA.FTZ R190, R235, R250, R60 ;  /* 0x000000faebbe7223 */ /* 0x000fe2000001003c */
[----:B------:R-:W-:Y:S02]  /*4a770*/  FMUL.FTZ R250, R194, UR5 ;  /* 0x00000005c2fa7c20 */ /* 0x000fe40008410000 */
        /* <DEDUP_REMOVED lines=20> */
[----:B------:R-:W3:Y:S01]  /*4a8c0*/  LDL R249, [R1+0x10c] ;  /* 0x00010c0001f97983 */ /* 0x000ee20000100800 */
[----:B----4-:R-:W-:Y:S01]  /*4a8d0*/  FFMA.FTZ R189, R234, R189, R114 ;  /* 0x000000bdeabd7223 */ /* 0x010fe20000010072 */
[----:B------:R-:W-:Y:S02]  /*4a8e0*/  FFMA.FTZ R190, R235, R190, R108 ;  /* 0x000000beebbe7223 */ /* 0x000fe4000001006c */
[----:B------:R-:W0:Y:S01]  /*4a8f0*/  LDC.64 R234, c[0x0][0x430] ;  /* 0x00010c00ffea7b82 */ /* 0x000e220000000a00 */
[----:B------:R-:W-:Y:S01]  /*4a900*/  F2FP.BF16.F32.PACK_AB R191, R188, R191 ;  /* 0x000000bfbcbf723e */ /* 0x000fe200000010ff */
[----:B------:R-:W-:Y:S01]  /*4a910*/  FFMA.FTZ R194, R248, R194, R109 ;  /* 0x000000c2f8c27223 */ /* 0x000fe2000001006d */
[----:B------:R-:W-:-:S04]  /*4a920*/  FFMA.FTZ R195, R232, R195, R113 ;  /* 0x000000c3e8c37223 */ /* 0x000fc80000010071 */
[----:B------:R-:W-:Y:S01]  /*4a930*/  F2FP.BF16.F32.PACK_AB R190, R194, R190 ;  /* 0x000000bec2be723e */ /* 0x000fe200000010ff */
[----:B--2---:R-:W-:Y:S01]  /*4a940*/  FFMA.FTZ R188, R233, R250, R112 ;  /* 0x000000fae9bc7223 */ /* 0x004fe20000010070 */
[----:B---3--:R-:W-:-:S04]  /*4a950*/  FFMA.FTZ R193, R193, R249, R115 ;  /* 0x000000f9c1c17223 */ /* 0x008fc80000010073 */
[----:B------:R-:W-:Y:S01]  /*4a960*/  F2FP.BF16.F32.PACK_AB R188, R195, R188 ;  /* 0x000000bcc3bc723e */ /* 0x000fe200000010ff */
[----:B0-----:R-:W-:Y:S01]  /*4a970*/  IMAD.WIDE.U32 R194, R9, 0x10, R234 ;  /* 0x0000001009c27825 */ /* 0x001fe200078e00ea */
[----:B------:R-:W-:-:S05]  /*4a980*/  F2FP.BF16.F32.PACK_AB R189, R193, R189 ;  /* 0x000000bdc1bd723e */ /* 0x000fca00000010ff */
[----:B------:R0:W-:Y:S01]  /*4a990*/  STG.E.128 desc[UR10][R194.64], R188 ;  /* 0x000000bcc2007986 */ /* 0x0001e2000c101d0a */
[----:B------:R-:W-:-:S07]  /*4a9a0*/  VIADD R9, R9, 0x80 ;  /* 0x0000008009097836 */ /* 0x000fce0000000000 */
.L_x_13337:
[----:B------:R-:W-:Y:S05]  /*4a9b0*/  BSYNC.RECONVERGENT B0 ;  /* 0x0000000000007941 */ /* 0x000fea0003800200 */
.L_x_13336:
[----:B------:R-:W-:Y:S01]  /*4a9c0*/  LOP3.LUT P0, RZ, R18, 0x800, RZ, 0xc0, !PT ;  /* 0x0000080012ff7812 */ /* 0x000fe2000780c0ff */
[----:B------:R-:W-:-:S12]  /*4a9d0*/  BSSY.RECONVERGENT B0, `(.L_x_13338) ;  /* 0x0000041000007945 */ /* 0x000fd80003800200 */
[----:B------:R-:W-:Y:S05]  /*4a9e0*/  @!P0 BRA `(.L_x_13339) ;  /* 0x0000000000fc8947 */ /* 0x000fea0003800000 */
[----:B------:R-:W2:Y:S04]  /*4a9f0*/  LDL R235, [R1+0xe0] ;  /* 0x0000e00001eb7983 */ /* 0x000ea80000100800 */
[----:B0-----:R-:W3:Y:S04]  /*4aa00*/  LDL R191, [R1+0xe4] ;  /* 0x0000e40001bf7983 */ /* 0x001ee80000100800 */
        /* <DEDUP_REMOVED lines=13> */
[----:B---3--:R-:W-:Y:S01]  /*4aae0*/  FFMA.FTZ R191, R232, R191, R57 ;  /* 0x000000bfe8bf7223 */ /* 0x008fe20000010039 */
[----:B----4-:R-:W-:-:S04]  /*4aaf0*/  FFMA.FTZ R189, R234, R195, R58 ;  /* 0x000000c3eabd7223 */ /* 0x010fc8000001003a */
[----:B------:R-:W-:Y:S01]  /*4ab00*/  F2FP.BF16.F32.PACK_AB R188, R191, R188 ;  /* 0x000000bcbfbc723e */ /* 0x000fe200000010ff */
[----:B------:R-:W-:Y:S01]  /*4ab10*/  FADD.FTZ R191, R144, -UR6 ;  /* 0x8000000690bf7e21 */ /* 0x000fe20008010000 */
[----:B------:R-:W-:Y:S01]  /*4ab20*/  FADD.FTZ R195, R146, -UR6 ;  /* 0x8000000692c37e21 */ /* 0x000fe20008010000 */
[----:B------:R-:W-:Y:S01]  /*4ab30*/  FFMA.FTZ R190, R193, R194, R59 ;  /* 0x000000c2c1be7223 */ /* 0x000fe2000001003b */
[----:B------:R-:W-:Y:S01]  /*4ab40*/  FADD.FTZ R194, R147, -UR6 ;  /* 0x8000000693c27e21 */ /* 0x000fe20008010000 */
[----:B------:R-:W-:-:S03]  /*4ab50*/  FMUL.FTZ R235, R191, UR5 ;  /* 0x00000005bfeb7c20 */ /* 0x000fc60008410000 */
        /* <DEDUP_REMOVED lines=39> */
[----:B------:R-:W-:-:S07]  /*4add0*/  IADD3 R9, PT, PT, R9, 0x80, RZ ;  /* 0x0000008009097810 */ /* 0x000fce0007ffe0ff */
.L_x_13339:
[----:B------:R-:W-:Y:S05]  /*4ade0*/  BSYNC.RECONVERGENT B0 ;  /* 0x0000000000007941 */ /* 0x000fea0003800200 */
.L_x_13338:
[----:B------:R-:W-:Y:S01]  /*4adf0*/  LOP3.LUT P0, RZ, R18, 0x400, RZ, 0xc0, !PT ;  /* 0x0000040012ff7812 */ /* 0x000fe2000780c0ff */
[----:B------:R-:W-:-:S12]  /*4ae00*/  BSSY.RECONVERGENT B0, `(.L_x_13340) ;  /* 0x0000041000007945 */ /* 0x000fd80003800200 */
[----:B------:R-:W-:Y:S05]  /*4ae10*/  @!P0 BRA `(.L_x_13341) ;  /* 0x0000000000fc8947 */ /* 0x000fea0003800000 */
[----:B------:R-:W3:Y:S04]  /*4ae20*/  LDL R235, [R1+0xa0] ;  /* 0x0000a00001eb7983 */ /* 0x000ee80000100800 */
[----:B0-2---:R-:W2:Y:S04]  /*4ae30*/  LDL R191, [R1+0xa4] ;  /* 0x0000a40001bf7983 */ /* 0x005ea80000100800 */
        /* <DEDUP_REMOVED lines=12> */
[----:B---3-5:R-:W-:Y:S01]  /*4af00*/  FFMA.FTZ R188, R233, R235, R48 ;  /* 0x000000ebe9bc7223 */ /* 0x028fe20000010030 */
[----:B--2---:R-:W-:Y:S01]  /*4af10*/  FFMA.FTZ R191, R232, R191, R49 ;  /* 0x000000bfe8bf7223 */ /* 0x004fe20000010031 */
        /* <DEDUP_REMOVED lines=47> */
.L_x_13341:
[----:B------:R-:W-:Y:S05]  /*4b210*/  BSYNC.RECONVERGENT B0 ;  /* 0x0000000000007941 */ /* 0x000fea0003800200 */
.L_x_13340:
[----:B------:R-:W-:Y:S01]  /*4b220*/  LOP3.LUT P0, RZ, R18, 0x100, RZ, 0xc0, !PT ;  /* 0x0000010012ff7812 */ /* 0x000fe2000780c0ff */
[----:B------:R-:W-:-:S12]  /*4b230*/  BSSY.RECONVERGENT B0, `(.L_x_13342) ;  /* 0x0000041000007945 */ /* 0x000fd80003800200 */
[----:B------:R-:W-:Y:S05]  /*4b240*/  @!P0 BRA `(.L_x_13343) ;  /* 0x0000000000fc8947 */ /* 0x000fea0003800000 */
[----:B------:R-:W4:Y:S04]  /*4b250*/  LDL R235, [R1+0x60] ;  /* 0x0000600001eb7983 */ /* 0x000f280000100800 */
[----:B0-23--:R-:W2:Y:S04]  /*4b260*/  LDL R191, [R1+0x64] ;  /* 0x0000640001bf7983 */ /* 0x00dea80000100800 */
[----:B------:R-:W3:Y:S04]  /*4b270*/  LDL R195, [R1+0x68] ;  /* 0x0000680001c37983 */ /* 0x000ee80000100800 */
[----:B------:R-:W3:Y:S04]  /*4b280*/  LDL R194, [R1+0x6c] ;  /* 0x00006c0001c27983 */ /* 0x000ee80000100800 */
[----:B------:R-:W3:Y:S04]  /*4b290*/  LDL R250, [R1+0x50] ;  /* 0x0000500001fa7983 */ /* 0x000ee80000100800 */
[----:B------:R-:W3:Y:S01]  /*4b2a0*/  LDL R249, [R1+0x54] ;  /* 0x0000540001f97983 */ /* 0x000ee20000100800 */
        /* <DEDUP_REMOVED lines=8> */
[----:B----45:R-:W-:Y:S01]  /*4b330*/  FFMA.FTZ R188, R233, R235, R40 ;  /* 0x000000ebe9bc7223 */ /* 0x030fe20000010028 */
[----:B--2---:R-:W-:Y:S01]  /*4b340*/  FFMA.FTZ R191, R232, R191, R41 ;  /* 0x000000bfe8bf7223 */ /* 0x004fe20000010029 */
[----:B---3--:R-:W-:-:S04]  /*4b350*/  FFMA.FTZ R189, R234, R195, R42 ;  /* 0x000000c3eabd7223 */ /* 0x008fc8000001002a */
        /* <DEDUP_REMOVED lines=46> */
.L_x_13343:
[----:B------:R-:W-:Y:S05]  /*4b640*/  BSYNC.RECONVERGENT B0 ;  /* 0x0000000000007941 */ /* 0x000fea0003800200 */
.L_x_13342:
[----:B------:R-:W-:Y:S01]  /*4b650*/  LOP3.LUT P0, RZ, R18, 0x80, RZ, 0xc0, !PT ;  /* 0x0000008012ff7812 */ /* 0x000fe2000780c0ff */
[----:B------:R-:W-:-:S12]  /*4b660*/  BSSY.RECONVERGENT B0, `(.L_x_13344) ;  /* 0x000003d000007945 */ /* 0x000fd80003800200 */
[----:B------:R-:W-:Y:S05]  /*4b670*/  @!P0 BRA `(.L_x_13345) ;  /* 0x0000000000ec8947 */ /* 0x000fea0003800000 */
[----:B------:R-:W2:Y:S04]  /*4b680*/  LDL R235, [R1+0x20] ;  /* 0x0000200001eb7983 */ /* 0x000ea80000100800 */
[----:B0-234-:R-:W2:Y:S04]  /*4b690*/  LDL R191, [R1+0x24] ;  /* 0x0000240001bf7983 */ /* 0x01dea80000100800 */
[----:B------:R-:W3:Y:S04]  /*4b6a0*/  LDL R195, [R1+0x28] ;  /* 0x0000280001c37983 */ /* 0x000ee80000100800 */
        /* <DEDUP_REMOVED lines=11> */
[----:B-----5:R-:W-:Y:S01]  /*4b760*/  FFMA.FTZ R188, R233, R235, R32 ;  /* 0x000000ebe9bc7223 */ /* 0x020fe20000010020 */
[----:B--2---:R-:W-:Y:S01]  /*4b770*/  FFMA.FTZ R191, R232, R191, R33 ;  /* 0x000000bfe8bf7223 */ /* 0x004fe20000010021 */
[----:B---3--:R-:W-:-:S04]  /*4b780*/  FFMA.FTZ R189, R234, R195, R34 ;  /* 0x000000c3eabd7223 */ /* 0x008fc80000010022 */
[----:B------:R-:W-:Y:S01]  /*4b790*/  F2FP.BF16.F32.PACK_AB R188, R191, R188 ;  /* 0x000000bcbfbc723e */ /* 0x000fe200000010ff */
[----:B------:R-:W-:Y:S01]  /*4b7a0*/  FADD.FTZ R191, R168, -UR6 ;  /* 0x80000006a8bf7e21 */ /* 0x000fe20008010000 */
[----:B------:R-:W-:Y:S01]  /*4b7b0*/  FADD.FTZ R195, R170, -UR6 ;  /* 0x80000006aac37e21 */ /* 0x000fe20008010000 */
[----:B----4-:R-:W-:Y:S01]  /*4b7c0*/  FFMA.FTZ R190, R193, R194, R35 ;  /* 0x000000c2c1be7223 */ /* 0x010fe20000010023 */
        /* <DEDUP_REMOVED lines=18> */
[----:B0-----:R-:W2:Y:S04]  /*4b8f0*/  LDL R190, [R1] ;  /* 0x0000000001be7983 */ /* 0x001ea80000100800 */
[----:B------:R-:W3:Y:S01]  /*4b900*/  LDL R194, [R1+0x8] ;  /* 0x0000080001c27983 */ /* 0x000ee20000100800 */
[----:B------:R-:W-:-:S03]  /*4b910*/  FFMA.FTZ R191, R249, R246, R78 ;  /* 0x000000f6f9bf7223 */ /* 0x000fc6000001004e */
[----:B------:R-:W4:Y:S04]  /*4b920*/  LDL R195, [R1+0x4] ;  /* 0x0000040001c37983 */ /* 0x000f280000100800 */
[----:B------:R-:W4:Y:S01]  /*4b930*/  LDL R249, [R1+0xc] ;  /* 0x00000c0001f97983 */ /* 0x000f220000100800 */
[----:B------:R-:W-:-:S05]  /*4b940*/  FFMA.FTZ R188, R250, R247, R79 ;  /* 0x000000f7fabc7223 */ /* 0x000fca000001004f */
[----:B------:R-:W-:Y:S01]  /*4b950*/  F2FP.BF16.F32.PACK_AB R191, R188, R191 ;  /* 0x000000bfbcbf723e */ /* 0x000fe200000010ff */
[----:B--2---:R-:W-:Y:S01]  /*4b960*/  FFMA.FTZ R188, R233, R190, R80 ;  /* 0x000000bee9bc7223 */ /* 0x004fe20000010050 */
[----:B------:R-:W-:Y:S01]  /*4b970*/  FFMA.FTZ R190, R235, R244, R76 ;  /* 0x000000f4ebbe7223 */ /* 0x000fe2000001004c */
[----:B---3--:R-:W-:Y:S02]  /*4b980*/  FFMA.FTZ R189, R234, R194, R82 ;  /* 0x000000c2eabd7223 */ /* 0x008fe40000010052 */
[----:B------:R-:W0:Y:S01]  /*4b990*/  LDC.64 R234, c[0x0][0x430] ;  /* 0x00010c00ffea7b82 */ /* 0x000e220000000a00 */
[----:B------:R-:W-:Y:S01]  /*4b9a0*/  FFMA.FTZ R194, R248, R245, R77 ;  /* 0x000000f5f8c27223 */ /* 0x000fe2000001004d */
[----:B----4-:R-:W-:Y:S01]  /*4b9b0*/  FFMA.FTZ R195, R232, R195, R81 ;  /* 0x000000c3e8c37223 */ /* 0x010fe20000010051 */
[----:B------:R-:W-:-:S03]  /*4b9c0*/  FFMA.FTZ R193, R193, R249, R83 ;  /* 0x000000f9c1c17223 */ /* 0x000fc60000010053 */
[----:B------:R-:W-:Y:S02]  /*4b9d0*/  F2FP.BF16.F32.PACK_AB R190, R194, R190 ;  /* 0x000000bec2be723e */ /* 0x000fe400000010ff */
[----:B------:R-:W-:Y:S02]  /*4b9e0*/  F2FP.BF16.F32.PACK_AB R188, R195, R188 ;  /* 0x000000bcc3bc723e */ /* 0x000fe400000010ff */
[----:B------:R-:W-:Y:S01]  /*4b9f0*/  F2FP.BF16.F32.PACK_AB R189, R193, R189 ;  /* 0x000000bdc1bd723e */ /* 0x000fe200000010ff */
[----:B0-----:R-:W-:-:S05]  /*4ba00*/  IMAD.WIDE.U32 R194, R9, 0x10, R234 ;  /* 0x0000001009c27825 */ /* 0x001fca00078e00ea */
[----:B------:R0:W-:Y:S01]  /*4ba10*/  STG.E.128 desc[UR10][R194.64], R188 ;  /* 0x000000bcc2007986 */ /* 0x0001e2000c101d0a */
[----:B------:R-:W-:-:S07]  /*4ba20*/  IADD3 R9, PT, PT, R9, 0x80, RZ ;  /* 0x0000008009097810 */ /* 0x000fce0007ffe0ff */
.L_x_13345:
[----:B------:R-:W-:Y:S05]  /*4ba30*/  BSYNC.RECONVERGENT B0 ;  /* 0x0000000000007941 */ /* 0x000fea0003800200 */
.L_x_13344:
        /* <DEDUP_REMOVED lines=13> */
[----:B-----5:R-:W-:Y:S01]  /*4bb10*/  FFMA.FTZ R188, R233, R240, R24 ;  /* 0x000000f0e9bc7223 */ /* 0x020fe20000010018 */
        /* <DEDUP_REMOVED lines=36> */
.L_x_13347:
[----:B------:R-:W-:Y:S05]  /*4bd60*/  BSYNC.RECONVERGENT B0 ;  /* 0x0000000000007941 */ /* 0x000fea0003800200 */
.L_x_13346:
        /* <DEDUP_REMOVED lines=49> */
.L_x_13349:
[----:B------:R-:W-:Y:S05]  /*4c080*/  BSYNC.RECONVERGENT B0 ;  /* 0x0000000000007941 */ /* 0x000fea0003800200 */
.L_x_13348:
[----:B------:R-:W-:Y:S02]  /*4c090*/  UIADD3 UR4, UPT, UPT, UR4, UR16, URZ ;  /* 0x0000001004047290 */ /* 0x000fe4000fffe0ff */
[----:B------:R-:W-:Y:S02]  /*4c0a0*/  UPLOP3.LUT UP1, UPT, UPT, UPT, UP1, 0x40, 0x4 ;  /* 0x000000000004789c */ /* 0x000fe40003f2e810 */
[----:B------:R-:W-:-:S09]  /*4c0b0*/  UISETP.GE.AND UP0, UPT, UR4, UR17, UPT ;  /* 0x000000110400728c */ /* 0x000fd2000bf06270 */
[----:B------:R-:W-:Y:S05]  /*4c0c0*/  BRA.U !UP0, `(.L_x_13350) ;  /* 0xfffffba508a07547 */ /* 0x000fea000b83ffff */
[----:B------:R-:W-:Y:S05]  /*4c0d0*/  EXIT ;  /* 0x000000000000794d */ /* 0x000fea0003800000 */
.L_x_13351:
        /* <DEDUP_REMOVED lines=10> */
.L_x_27880:


//--------------------- .text._ZN10layer_norm31ln_parallel_residual_fwd_kernelINS_13Kernel_traitsIf13__nv_bfloat16fS2_fjLj7168ELj1ELj1ELj4ELj16ENS_18Kernel_traits_baseILj7168EfS2_fS2_fjLj128EEEEELb1ELb0ELb1EEEvNS_9FwdParamsE --------------------------
	.section	.text._ZN10layer_norm31ln_parallel_residual_fwd_kernelINS_13Kernel_traitsIf13__nv_bfloat16fS2_fjLj7168ELj1ELj1ELj4ELj16ENS_18Kernel_traits_baseILj7168EfS2_fS2_fjLj128EEEEELb1ELb0ELb1EEEvNS_9FwdParamsE,"ax",@progbits
	.align	128
        .global         _ZN10layer_norm31ln_parallel_residual_fwd_kernelINS_13Kernel_traitsIf13__nv_bfloat16fS2_fjLj7168ELj1ELj1ELj4ELj16ENS_18Kernel_traits_baseILj7168EfS2_fS2_fjLj128EEEEELb1ELb0ELb1EEEvNS_9FwdParamsE
        .type           _ZN10layer_norm31ln_parallel_residual_fwd_kernelINS_13Kernel_traitsIf13__nv_bfloat16fS2_fjLj7168ELj1ELj1ELj4ELj16ENS_18Kernel_traits_baseILj7168EfS2_fS2_fjLj128EEEEELb1ELb0ELb1EEEvNS_9FwdParamsE,@function
        .size           _ZN10layer_norm31ln_parallel_residual_fwd_kernelINS_13Kernel_traitsIf13__nv_bfloat16fS2_fjLj7168ELj1ELj1ELj4ELj16ENS_18Kernel_traits_baseILj7168EfS2_fS2_fjLj128EEEEELb1ELb0ELb1EEEvNS_9FwdParamsE,(.L_x_27881 - _ZN10layer_norm31ln_parallel_residual_fwd_kernelINS_13Kernel_traitsIf13__nv_bfloat16fS2_fjLj7168ELj1ELj1ELj4ELj16ENS_18Kernel_traits_baseILj7168EfS2_fS2_fjLj128EEEEELb1ELb0ELb1EEEvNS_9FwdParamsE)
        .other          _ZN10layer_norm31ln_parallel_residual_fwd_kernelINS_13Kernel_traitsIf13__nv_bfloat16fS2_fjLj7168ELj1ELj1ELj4ELj16ENS_18Kernel_traits_baseILj7168EfS2_fS2_fjLj128EEEEELb1ELb0ELb1EEEvNS_9FwdParamsE,@"STO_CUDA_ENTRY STV_DEFAULT"
_ZN10layer_norm31ln_parallel_residual_fwd_kernelINS_13Kernel_traitsIf13__nv_bfloat16fS2_fjLj7168ELj1ELj1ELj4ELj16ENS_18Kernel_traits_baseILj7168EfS2_fS2_fjLj128EEEEELb1ELb0ELb1EEEvNS_9FwdParamsE:
.text._ZN10layer_norm31ln_parallel_residual_fwd_kernelINS_13Kernel_traitsIf13__nv_bfloat16fS2_fjLj7168ELj1ELj1ELj4ELj16ENS_18Kernel_traits_baseILj7168EfS2_fS2_fjLj128EEEEELb1ELb0ELb1EEEvNS_9FwdParamsE:
        /* <DEDUP_REMOVED lines=154> */
[----:B----4-:R1:W-:Y:S04]  /*09a0*/  STL.64 [R1+0x10], R12 ;  /* 0x0000100c01007387 */ /* 0x0103e80000100a00 */
[----:B------:R1:W-:Y:S04]  /*09b0*/  STL.64 [R1+0x18], R14 ;  /* 0x0000180e01007387 */ /* 0x0003e80000100a00 */
[----:B------:R1:W-:Y:S04]  /*09c0*/  STL.64 [R1], R8 ;  /* 0x0000000801007387 */ /* 0x0003e80000100a00 */
[----:B------:R1:W-:Y:S01]  /*09d0*/  STL.64 [R1+0x8], R10 ;  /* 0x0000080a01007387 */ /* 0x0003e20000100a00 */
[----:B------:R-:W-:Y:S05]  /*09e0*/  BRA `(.L_x_13354) ;  /* 0x0000001000487947 */ /* 0x000fea0003800000 */
.L_x_13353:
        /* <DEDUP_REMOVED lines=55> */
[----:B------:R1:W-:Y:S01]  /*0d60*/  STL.64 [R1+0x18], R14 ;  /* 0x0000180e01007387 */ /* 0x0003e20000100a00 */
[----:B------:R-:W-:Y:S05]  /*0d70*/  BRA `(.L_x_13354) ;  /* 0x0000000c00647947 */ /* 0x000fea0003800000 */
.L_x_13352:
        /* <DEDUP_REMOVED lines=68> */
[----:B------:R1:W-:Y:S04]  /*11c0*/  STL.64 [R1+0x38], R82 ;  /* 0x0000385201007387 */ /* 0x0003e80000100a00 */
[----:B-1----:R0:W5:Y:S04]  /*11d0*/  LDG.E.128 R80, desc[UR20][R8.64] ;  /* 0x0000001408507981 */ /* 0x002168000c1e1d00 */
[----:B----4-:R0:W-:Y:S04]  /*11e0*/  STL.64 [R1+0x20], R76 ;  /* 0x0000204c01007387 */ /* 0x0101e80000100a00 */
[----:B------:R0:W-:Y:S04]  /*11f0*/  STL.64 [R1+0x28], R78 ;  /* 0x0000284e01007387 */ /* 0x0001e80000100a00 */
[----:B------:R0:W-:Y:S04]  /*1200*/  STL.64 [R1+0x40], R72 ;  /* 0x0000404801007387 */ /* 0x0001e80000100a00 */
[----:B------:R0:W-:Y:S04]  /*1210*/  STL.64 [R1+0x48], R74 ;  /* 0x0000484a01007387 */ /* 0x0001e80000100a00 */
[----:B--2---:R0:W-:Y:S04]  /*1220*/  STL.64 [R1+0x50], R68 ;  /* 0x0000504401007387 */ /* 0x0041e80000100a00 */
        /* <DEDUP_REMOVED lines=21> */
[----:B------:R0:W-:Y:S04]  /*1380*/  STL.64 [R1], R12 ;  /* 0x0000000c01007387 */ /* 0x0001e80000100a00 */
        /* <DEDUP_REMOVED lines=8> */
.L_x_13355:
        /* <DEDUP_REMOVED lines=111> */
[----:B------:R0:W-:Y:S02]  /*1b00*/  STL.64 [R1+0x8], R10 ;  /* 0x0000080a01007387 */ /* 0x0001e40000100a00 */
.L_x_13354:
[----:B------:R-:W2:Y:S08]  /*1b10*/  S2UR UR22, SR_CTAID.X ;  /* 0x00000000001679c3 */ /* 0x000eb00000002500 */
[----:B------:R-:W2:Y:S02]  /*1b20*/  LDC R0, c[0x0][0x384] ;  /* 0x0000e100ff007b82 */ /* 0x000ea40000000800 */
[----:B--2---:R-:W-:-:S13]  /*1b30*/  ISETP.LE.AND P0, PT, R0, UR22, PT ;  /* 0x0000001600007c0c */ /* 0x004fda000bf03270 */
[----:B------:R-:W-:Y:S05]  /*1b40*/  @P0 EXIT ;  /* 0x000000000000094d */ /* 0x000fea0003800000 */
[----:B01----:R-:W0:Y:S01]  /*1b50*/  LDC R3, c[0x0][0x360] ;  /* 0x0000d800ff037b82 */ /* 0x003e220000000800 */
        /* <DEDUP_REMOVED lines=9> */
[----:B------:R-:W-:Y:S01]  /*1bf0*/  MOV R6, UR7 ;  /* 0x0000000700067c02 */ /* 0x000fe20008000f00 */
[----:B------:R-:W-:Y:S02]  /*1c00*/  UIMAD UR5, UR5, -0x326172a9, URZ ;  /* 0xcd9e8d57050578a4 */ /* 0x000fe4000f8e02ff */
[----:B------:R-:W-:Y:S02]  /*1c10*/  UIADD3 UR12, UPT, UPT, UR19, 0x76cf5d0a, URZ ;  /* 0x76cf5d0a130c7890 */ /* 0x000fe4000fffe0ff */
[----:B------:R-:W-:Y:S01]  /*1c20*/  UIADD3 UR14, UPT, UPT, UR19, 0x32370b8f, URZ ;  /* 0x32370b8f130e7890 */ /* 0x000fe2000fffe0ff */
[----:B0-----:R-:W-:Y:S01]  /*1c30*/  IMAD R0, R3, UR22, R236 ;  /* 0x0000001603007c24 */ /* 0x001fe2000f8e02ec */
        /* <DEDUP_REMOVED lines=29> */
[----:B------:R-:W0:Y:S02]  /*1e10*/  LDCU UR25, c[0x0][0x404] ;  /* 0x00008080ff1977ac */ /* 0x000e240008000800 */
[C---:B------:R-:W-:Y:S01]  /*1e20*/  IMAD.HI.U32 R6, R5.reuse, -0x2daee0ad, RZ ;  /* 0xd2511f5305067827 */ /* 0x040fe200078e00ff */
[----:B------:R-:W-:Y:S01]  /*1e30*/  LOP3.LUT R3, R4, UR13, R3, 0x96, !PT ;  /* 0x0000000d04037c12 */ /* 0x000fe2000f8e9603 */
[----:B------:R-:W1:Y:S02]  /*1e40*/  LDCU UR23, c[0x0][0x408] ;  /* 0x00008100ff1777ac */ /* 0x000e640008000800 */
[----:B------:R-:W-:Y:S01]  /*1e50*/  IMAD R5, R5, -0x2daee0ad, RZ ;  /* 0xd2511f5305057824 */ /* 0x000fe200078e02ff */
[----:B------:R-:W-:Y:S01]  /*1e60*/  LOP3.LUT R6, R7, UR14, R6, 0x96, !PT ;  /* 0x0000000e07067c12 */ /* 0x000fe2000f8e9606 */
[----:B------:R-:W-:Y:S01]  /*1e70*/  IMAD R7, R2, -0x326172a9, RZ ;  /* 0xcd9e8d5702077824 */ /* 0x000fe200078e02ff */
[----:B------:R-:W2:Y:S01]  /*1e80*/  LDCU UR27, c[0x0][0x388] ;  /* 0x00007100ff1b77ac */ /* 0x000ea20008000800 */
[----:B------:R-:W-:Y:S01]  /*1e90*/  IMAD.HI.U32 R4, R3, -0x2daee0ad, RZ ;  /* 0xd2511f5303047827 */ /* 0x000fe200078e00ff */
[----:B------:R-:W3:Y:S03]  /*1ea0*/  LDCU.64 UR16, c[0x0][0x390] ;  /* 0x00007200ff1077ac */ /* 0x000ee60008000a00 */
[C---:B------:R-:W-:Y:S01]  /*1eb0*/  IMAD.HI.U32 R2, R6.reuse, -0x326172a9, RZ ;  /* 0xcd9e8d5706027827 */ /* 0x040fe200078e00ff */
[----:B------:R-:W-:Y:S01]  /*1ec0*/  LOP3.LUT R4, R5, UR28, R4, 0x96, !PT ;  /* 0x0000001c05047c12 */ /* 0x000fe2000f8e9604 */
[----:B------:R-:W4:Y:S02]  /*1ed0*/  LDCU.64 UR12, c[0x0][0x3b0] ;  /* 0x00007600ff0c77ac */ /* 0x000f240008000a00 */
        /* <DEDUP_REMOVED lines=43> */
[----:B0-234-:R-:W-:-:S07]  /*2190*/  IMAD.MOV.U32 R4, RZ, RZ, RZ ;  /* 0x000000ffff047224 */ /* 0x01dfce00078e00ff */
.L_x_13885:
[----:B------:R-:W-:Y:S01]  /*21a0*/  ISETP.NE.U32.AND P0, PT, RZ, UR8, PT ;  /* 0x00000008ff007c0c */ /* 0x000fe2000bf05070 */
[----:B------:R-:W-:Y:S01]  /*21b0*/  UIMAD UR5, UR22, UR27, URZ ;  /* 0x0000001b160572a4 */ /* 0x000fe2000f8e02ff */
[----:B------:R-:W-:Y:S01]  /*21c0*/  PLOP3.LUT P1, PT, PT, PT, UP0, 0x80, 0x8 ;  /* 0x000000000008781c */ /* 0x000fe20003f2f008 */
[----:B0-----:R-:W0:Y:S01]  /*21d0*/  @UP0 LDCU.64 UR32, c[0x0][0x398] ;  /* 0x00007300ff2007ac */ /* 0x001e220008000a00 */
[----:B------:R-:W-:Y:S01]  /*21e0*/  ISETP.NE.AND.EX P0, PT, RZ, UR9, PT, P0 ;  /* 0x00000009ff007c0c */ /* 0x000fe2000bf05300 */
[----:B------:R-:W-:Y:S01]  /*21f0*/  HFMA2 R18, -RZ, RZ, 0, 9.5367431640625e-07 ;  /* 0x00000010ff127431 */ /* 0x000fe200000001ff */
[----:B------:R-:W-:Y:S01]  /*2200*/  PLOP3.LUT P2, PT, PT, PT, UP0, 0x80, 0x8 ;  /* 0x000000000008781c */ /* 0x000fe20003f4f008 */
[----:B------:R-:W-:-:S04]  /*2210*/  USHF.R.S32.HI UR30, URZ, 0x1f, UR5 ;  /* 0x0000001fff1e7899 */ /* 0x000fc80008011405 */
[----:B------:R-:W-:-:S06]  /*2220*/  ULEA.HI UR30, UR30, UR5, URZ, 0x3 ;  /* 0x000000051e1e7291 */ /* 0x000fcc000f8f18ff */
[----:B------:R-:W2:Y:S01]  /*2230*/  @P0 LDC.64 R16, c[0x0][0x3a0] ;  /* 0x0000e800ff100b82 */ /* 0x000ea20000000a00 */
[----:B------:R-:W-:-:S05]  /*2240*/  IMAD.U32 R15, RZ, RZ, UR30 ;  /* 0x0000001eff0f7e24 */ /* 0x000fca000f8e00ff */
[----:B------:R-:W-:-:S05]  /*2250*/  LEA.HI.SX32 R222, R15, R236, 0x1d ;  /* 0x000000ec0fde7211 */ /* 0x000fca00078feaff */
[----:B0-----:R-:W-:-:S05]  /*2260*/  @P1 IMAD.WIDE.U32 R18, R222, R18, UR32 ;  /* 0x00000020de121e25 */ /* 0x001fca000f8e0012 */
[----:B-----5:R-:W5:Y:S01]  /*2270*/  @P2 LDG.E.128 R76, desc[UR20][R18.64] ;  /* 0x00000014124c2981 */ /* 0x020f62000c1e1d00 */
[----:B--2---:R-:W-:-:S05]  /*2280*/  @P0 IMAD.WIDE.U32 R16, R222, 0x20, R16 ;  /* 0x00000020de100825 */ /* 0x004fca00078e0010 */
[----:B------:R-:W5:Y:S04]  /*2290*/  @P0 LDG.E.128 R72, desc[UR20][R16.64] ;  /* 0x0000001410480981 */ /* 0x000f68000c1e1d00 */
[----:B------:R0:W5:Y:S02]  /*22a0*/  @P0 LDG.E.128 R68, desc[UR20][R16.64+0x10] ;  /* 0x0000101410440981 */ /* 0x000164000c1e1d00 */
[----:B0-----:R-:W-:-:S04]  /*22b0*/  IMAD.MOV.U32 R16, RZ, RZ, 0x10 ;  /* 0x00000010ff107424 */ /* 0x001fc800078e00ff */
[----:B------:R-:W-:-:S06]  /*22c0*/  IMAD.WIDE.U32 R16, R222, R16, UR16 ;  /* 0x00000010de107e25 */ /* 0x000fcc000f8e0010 */
[----:B------:R-:W5:Y:S01]  /*22d0*/  LDG.E.128 R16, desc[UR20][R16.64] ;  /* 0x0000001410107981 */ /* 0x000f62000c1e1d00 */
[----:B------:R-:W-:Y:S01]  /*22e0*/  UISETP.NE.U32.AND UP0, UPT, UR10, URZ, UPT ;  /* 0x000000ff0a00728c */ /* 0x000fe2000bf05070 */
[----:B------:R-:W-:-:S03]  /*22f0*/  IMAD.MOV.U32 R223, RZ, RZ, 0x2f800000 ;  /* 0x2f800000ffdf7424 */ /* 0x000fc600078e00ff */
[----:B------:R-:W-:-:S09]  /*2300*/  UISETP.NE.AND.EX UP0, UPT, UR11, URZ, UPT, UP0 ;  /* 0x000000ff0b00728c */ /* 0x000fd2000bf05300 */
[----:B------:R-:W-:Y:S05]  /*2310*/  BRA.U UP0, `(.L_x_13356) ;  /* 0x0000003100a47547 */ /* 0x000fea000b800000 */
        /* <DEDUP_REMOVED lines=16> */
.L_x_13358:
        /* <DEDUP_REMOVED lines=16> */
.L_x_13359:
        /* <DEDUP_REMOVED lines=47> */
[----:B------:R-:W-:Y:S02]  /*2810*/  UIADD3 UR4, UPT, UPT, UR19, -0x24c28bd8, URZ ;  /* 0xdb3d742813047890 */ /* 0x000fe4000fffe0ff */
[----:B------:R-:W-:Y:S02]  /*2820*/  IMAD.MOV.U32 R15, RZ, RZ, R219 ;  /* 0x000000ffff0f7224 */ /* 0x000fe400078e00db */
[----:B------:R-:W-:-:S05]  /*2830*/  IMAD.WIDE.U32 R2, R2, -0x2daee0ad, RZ ;  /* 0xd2511f5302027825 */ /* 0x000fca00078e00ff */
[----:B------:R-:W-:Y:S01]  /*2840*/  LOP3.LUT R3, R22, UR4, R3, 0x96, !PT ;  /* 0x0000000416037c12 */ /* 0x000fe2000f8e9603 */
[----:B------:R-:W-:-:S06]  /*2850*/  UIADD3 UR4, UPT, UPT, UR18, -0xe443238, URZ ;  /* 0xf1bbcdc812047890 */ /* 0x000fcc000fffe0ff */
[----:B------:R-:W-:Y:S01]  /*2860*/  LOP3.LUT R6, R20, UR4, R25, 0x96, !PT ;  /* 0x0000000414067c12 */ /* 0x000fe2000f8e9619 */
[----:B------:R-:W-:Y:S01]  /*2870*/  UIADD3 UR4, UPT, UPT, UR19, -0x695add53, URZ ;  /* 0x96a522ad13047890 */ /* 0x000fe2000fffe0ff */
[----:B------:R-:W-:-:S04]  /*2880*/  IMAD.WIDE.U32 R20, R3, -0x326172a9, RZ ;  /* 0xcd9e8d5703147825 */ /* 0x000fc800078e00ff */
[----:B------:R-:W-:Y:S01]  /*2890*/  IMAD.WIDE.U32 R22, R6, -0x2daee0ad, RZ ;  /* 0xd2511f5306167825 */ /* 0x000fe200078e00ff */
[----:B------:R-:W-:-:S04]  /*28a0*/  MOV R6, R20 ;  /* 0x0000001400067202 */ /* 0x000fc80000000f00 */
[----:B------:R-:W-:Y:S01]  /*28b0*/  LOP3.LUT R2, R2, UR4, R23, 0x96, !PT ;  /* 0x0000000402027c12 */ /* 0x000fe2000f8e9617 */
[----:B------:R-:W-:-:S06]  /*28c0*/  UIADD3 UR4, UPT, UPT, UR18, -0x700cb87f, URZ ;  /* 0x8ff3478112047890 */ /* 0x000fcc000fffe0ff */
[----:B------:R-:W-:-:S07]  /*28d0*/  LOP3.LUT R3, R24, UR4, R21, 0x96, !PT ;  /* 0x0000000418037c12 */ /* 0x000fce000f8e9615 */
.L_x_13357:
        /* <DEDUP_REMOVED lines=20> */
.L_x_13361:
        /* <DEDUP_REMOVED lines=16> */
.L_x_13362:
        /* <DEDUP_REMOVED lines=61> */
.L_x_13360:
[----:B------:R-:W-:Y:S01]  /*2ef0*/  I2FP.F32.U32 R20, R23 ;  /* 0x0000001700147245 */ /* 0x000fe20000201000 */
[----:B------:R-:W-:Y:S01]  /*2f00*/  UISETP.NE.AND UP0, UPT, UR4, 0x1, UPT ;  /* 0x000000010400788c */ /* 0x000fe2000bf05270 */
[----:B------:R-:W-:Y:S01]  /*2f10*/  LOP3.LUT R5, R5, 0xfffffffd, RZ, 0xc0, !PT ;  /* 0xfffffffd05057812 */ /* 0x000fe200078ec0ff */
[----:B------:R-:W-:Y:S01]  /*2f20*/  IMAD.MOV.U32 R23, RZ, RZ, R6 ;  /* 0x000000ffff177224 */ /* 0x000fe200078e0006 */
[----:B------:R-:W-:Y:S01]  /*2f30*/  SHF.L.U32 R16, R16, 0x10, RZ ;  /* 0x0000001010107819 */ /* 0x000fe200000006ff */
[----:B------:R-:W-:Y:S01]  /*2f40*/  FFMA.FTZ R20, R20, R223, 1.1641532182693481445e-10 ;  /* 0x2f00000014147423 */ /* 0x000fe200000100df */
[----:B------:R-:W-:-:S04]  /*2f50*/  UMOV UR5, 0x2 ;  /* 0x0000000200057882 */ /* 0x000fc80000000000 */
        /* <DEDUP_REMOVED lines=12> */
.L_x_13364:
        /* <DEDUP_REMOVED lines=16> */
.L_x_13365:
        /* <DEDUP_REMOVED lines=61> */
.L_x_13363:
        /* <DEDUP_REMOVED lines=18> */
.L_x_13367:
        /* <DEDUP_REMOVED lines=16> */
.L_x_13368:
        /* <DEDUP_REMOVED lines=44> */
[----:B------:R-:W-:Y:S01]  /*39d0*/  IMAD.MOV.U32 R21, RZ, RZ, R22 ;  /* 0x000000ffff157224 */ /* 0x000fe200078e0016 */
        /* <DEDUP_REMOVED lines=16> */
.L_x_13366:
        /* <DEDUP_REMOVED lines=17> */
.L_x_13370:
        /* <DEDUP_REMOVED lines=16> */
.L_x_13371:
        /* <DEDUP_REMOVED lines=61> */
.L_x_13369:
        /* <DEDUP_REMOVED lines=18> */
.L_x_13373:
        /* <DEDUP_REMOVED lines=19> */
.L_x_13374:
        /* <DEDUP_REMOVED lines=61> */
.L_x_13372:
        /* <DEDUP_REMOVED lines=18> */
.L_x_13376:
        /* <DEDUP_REMOVED lines=19> */
.L_x_13377:
        /* <DEDUP_REMOVED lines=61> */
.L_x_13375:
        /* <DEDUP_REMOVED lines=19> */
.L_x_13379:
        /* <DEDUP_REMOVED lines=19> */
.L_x_13380:
        /* <DEDUP_REMOVED lines=61> */
.L_x_13378:
        /* <DEDUP_REMOVED lines=8> */
[----:B------:R-:W-:Y:S01]  /*53b0*/  LOP3.LUT P1, RZ, R5, 0x4, RZ, 0xc0, !PT ;  /* 0x0000000405ff7812 */ /* 0x000fe2000782c0ff */
[----:B------:R-:W-:Y:S01]  /*53c0*/  FMUL.FTZ R21, R21, UR23 ;  /* 0x0000001715157c20 */ /* 0x000fe20008410000 */
[----:B------:R-:W-:-:S02]  /*53d0*/  LOP3.LUT R5, R5, 0xfffffff7, RZ, 0xc0, !PT ;  /* 0xfffffff705057812 */ /* 0x000fc400078ec0ff */
[----:B------:R-:W-:Y:S01]  /*53e0*/  FSETP.GTU.FTZ.AND P6, PT, R24, UR25, PT ;  /* 0x0000001918007c0b */ /* 0x000fe2000bfdc000 */
[----:B------:R-:W-:Y:S01]  /*53f0*/  FMUL.FTZ R24, R17, UR23 ;  /* 0x0000001711187c20 */ /* 0x000fe20008410000 */
[----:B------:R-:W-:Y:S01]  /*5400*/  @P0 LOP3.LUT R5, R5, 0x8, RZ, 0xfc, !PT ;  /* 0x0000000805050812 */ /* 0x000fe200078efcff */
[----:B------:R-:W-:Y:S01]  /*5410*/  FMUL.FTZ R17, R20, UR23 ;  /* 0x0000001714117c20 */ /* 0x000fe20008410000 */
[----:B------:R-:W-:Y:S01]  /*5420*/  FMUL.FTZ R20, R15, UR23 ;  /* 0x000000170f147c20 */ /* 0x000fe20008410000 */
[----:B------:R-:W-:Y:S01]  /*5430*/  FMUL.FTZ R15, R19, UR23 ;  /* 0x00000017130f7c20 */ /* 0x000fe20008410000 */
[----:B------:R-:W-:Y:S02]  /*5440*/  LOP3.LUT P0, RZ, R5, 0x2, RZ, 0xc0, !PT ;  /* 0x0000000205ff7812 */ /* 0x000fe4000780c0ff */
[----:B------:R-:W-:Y:S02]  /*5450*/  FSEL R66, R23, RZ, P5 ;  /* 0x000000ff17427208 */ /* 0x000fe40002800000 */
[----:B------:R-:W-:-:S02]  /*5460*/  FSEL R61, R16, RZ, P0 ;  /* 0x000000ff103d7208 */ /* 0x000fc40000000000 */
[----:B------:R-:W-:Y:S02]  /*5470*/  FSEL R67, R15, RZ, !P6 ;  /* 0x000000ff0f437208 */ /* 0x000fe40007000000 */
[C---:B------:R-:W-:Y:S02]  /*5480*/  LOP3.LUT P0, RZ, R5.reuse, 0x8, RZ, 0xc0, !PT ;  /* 0x0000000805ff7812 */ /* 0x040fe4000780c0ff */
[----:B------:R-:W-:Y:S02]  /*5490*/  PLOP3.LUT P6, PT, P6, PT, PT, 0x8, 0x80 ;  /* 0x000000000080781c */ /* 0x000fe400037ce170 */
[----:B------:R-:W-:Y:S02]  /*54a0*/  FSEL R60, R20, RZ, P1 ;  /* 0x000000ff143c7208 */ /* 0x000fe40000800000 */
[----:B------:R-:W-:Y:S02]  /*54b0*/  LOP3.LUT P1, RZ, R5, 0x10, RZ, 0xc0, !PT ;  /* 0x0000001005ff7812 */ /* 0x000fe4000782c0ff */
[----:B------:R-:W-:-:S02]  /*54c0*/  FSEL R65, R18, RZ, P4 ;  /* 0x000000ff12417208 */ /* 0x000fc40002000000 */
[----:B------:R-:W-:Y:S02]  /*54d0*/  FSEL R64, R21, RZ, P3 ;  /* 0x000000ff15407208 */ /* 0x000fe40001800000 */
[----:B------:R-:W-:Y:S01]  /*54e0*/  FSEL R63, R24, RZ, P2 ;  /* 0x000000ff183f7208 */ /* 0x000fe20001000000 */
[----:B------:R-:W-:Y:S01]  /*54f0*/  @P0 FADD.FTZ R60, R72, R60 ;  /* 0x0000003c483c0221 */ /* 0x000fe20000010000 */
        /* <DEDUP_REMOVED lines=10> */
[----:B------:R-:W-:Y:S06]  /*55a0*/  BRA `(.L_x_13381) ;  /* 0x0000006400187947 */ /* 0x000fec0003800000 */
.L_x_13356:
        /* <DEDUP_REMOVED lines=16> */
.L_x_13383:
        /* <DEDUP_REMOVED lines=16> */
.L_x_13384:
        /* <DEDUP_REMOVED lines=60> */
.L_x_13382:
[----:B------:R-:W-:Y:S01]  /*5b70*/  I2FP.F32.U32 R8, R7 ;  /* 0x0000000700087245 */ /* 0x000fe20000201000 */
[----:B------:R-:W-:Y:S01]  /*5b80*/  UISETP.NE.AND UP0, UPT, UR5, 0x1, UPT ;  /* 0x000000010500788c */ /* 0x000fe2000bf05270 */
[----:B-----5:R-:W-:Y:S01]  /*5b90*/  SHF.L.U32 R7, R16, 0x10, RZ ;  /* 0x0000001010077819 */ /* 0x020fe200000006ff */
[----:B------:R-:W-:Y:S01]  /*5ba0*/  IMAD.MOV.U32 R9, RZ, RZ, R6 ;  /* 0x000000ffff097224 */ /* 0x000fe200078e0006 */
[----:B------:R-:W-:Y:S01]  /*5bb0*/  LOP3.LUT R5, R5, 0xfffffffb, RZ, 0xc0, !PT ;  /* 0xfffffffb05057812 */ /* 0x000fe200078ec0ff */
[----:B------:R-:W-:Y:S01]  /*5bc0*/  FFMA.FTZ R8, R8, R223, 1.1641532182693481445e-10 ;  /* 0x2f00000008087423 */ /* 0x000fe200000100df */
[----:B------:R-:W-:Y:S01]  /*5bd0*/  UMOV UR4, 0x2 ;  /* 0x0000000200047882 */ /* 0x000fe20000000000 */
[----:B------:R-:W-:-:S03]  /*5be0*/  FMUL.FTZ R7, R7, UR23 ;  /* 0x0000001707077c20 */ /* 0x000fc60008410000 */
[----:B------:R-:W-:Y:S02]  /*5bf0*/  FSETP.LE.FTZ.AND P3, PT, R8, UR25, PT ;  /* 0x0000001908007c0b */ /* 0x000fe4000bf73000 */
        /* <DEDUP_REMOVED lines=12> */
.L_x_13386:
        /* <DEDUP_REMOVED lines=16> */
.L_x_13387:
        /* <DEDUP_REMOVED lines=61> */
.L_x_13385:
[----:B------:R-:W-:Y:S01]  /*6190*/  I2FP.F32.U32 R10, R9 ;  /* 0x00000009000a7245 */ /* 0x000fe20000201000 */
[----:B------:R-:W-:Y:S01]  /*61a0*/  IMAD.U32 R9, R76, 0x10000, RZ ;  /* 0x000100004c097824 */ /* 0x000fe200078e00ff */
[----:B------:R-:W-:Y:S01]  /*61b0*/  UISETP.NE.AND UP0, UPT, UR4, 0x1, UPT ;  /* 0x000000010400788c */ /* 0x000fe2000bf05270 */
[----:B------:R-:W-:Y:S01]  /*61c0*/  FSEL R60, R7, RZ, P3 ;  /* 0x000000ff073c7208 */ /* 0x000fe20001800000 */
[----:B------:R-:W-:Y:S01]  /*61d0*/  UMOV UR5, 0x2 ;  /* 0x0000000200057882 */ /* 0x000fe20000000000 */
        /* <DEDUP_REMOVED lines=18> */
.L_x_13389:
        /* <DEDUP_REMOVED lines=16> */
.L_x_13390:
        /* <DEDUP_REMOVED lines=61> */
.L_x_13388:
        /* <DEDUP_REMOVED lines=20> */
.L_x_13392:
        /* <DEDUP_REMOVED lines=16> */
.L_x_13393:
        /* <DEDUP_REMOVED lines=61> */
.L_x_13391:
        /* <DEDUP_REMOVED lines=8> */
[----:B------:R-:W-:-:S05]  /*6e60*/  FMUL.FTZ R9, R9, UR23 ;  /* 0x0000001709097c20 */ /* 0x000fca0008410000 */
[----:B------:R-:W-:-:S05]  /*6e70*/  FSEL R9, R9, RZ, !P1 ;  /* 0x000000ff09097208 */ /* 0x000fca0004800000 */
[----:B------:R-:W-:Y:S01]  /*6e80*/  FADD.FTZ R61, R9, R8 ;  /* 0x00000008093d7221 */ /* 0x000fe20000010000 */
[----:B------:R-:W-:Y:S01]  /*6e90*/  SEL R8, RZ, 0x1, P1 ;  /* 0x00000001ff087807 */ /* 0x000fe20000800000 */
[----:B------:R-:W-:Y:S02]  /*6ea0*/  IMAD.MOV.U32 R9, RZ, RZ, R6 ;  /* 0x000000ffff097224 */ /* 0x000fe400078e0006 */
        /* <DEDUP_REMOVED lines=11> */
.L_x_13395:
        /* <DEDUP_REMOVED lines=16> */
.L_x_13396:
        /* <DEDUP_REMOVED lines=61> */
.L_x_13394:
[----:B------:R-:W-:Y:S01]  /*7430*/  I2FP.F32.U32 R9, R9 ;  /* 0x0000000900097245 */ /* 0x000fe20000201000 */
[----:B------:R-:W-:Y:S01]  /*7440*/  UISETP.NE.AND UP0, UPT, UR5, 0x1, UPT ;  /* 0x000000010500788c */ /* 0x000fe2000bf05270 */
[----:B------:R-:W-:Y:S01]  /*7450*/  PRMT R10, R17, 0x7632, R10 ;  /* 0x00007632110a7816 */ /* 0x000fe2000000000a */
[----:B------:R-:W-:Y:S01]  /*7460*/  IMAD.MOV.U32 R11, RZ, RZ, R6 ;  /* 0x000000ffff0b7224 */ /* 0x000fe200078e0006 */
[----:B------:R-:W-:Y:S01]  /*7470*/  UMOV UR4, 0x2 ;  /* 0x0000000200047882 */ /* 0x000fe20000000000 */
[----:B------:R-:W-:-:S05]  /*7480*/  FFMA.FTZ R9, R9, R223, 1.1641532182693481445e-10 ;  /* 0x2f00000009097423 */ /* 0x000fca00000100df */
[----:B------:R-:W-:Y:S02]  /*7490*/  FSETP.LE.FTZ.AND P1, PT, R9, UR25, PT ;  /* 0x0000001909007c0b */ /* 0x000fe4000bf33000 */
[----:B------:R-:W-:-:S05]  /*74a0*/  SHF.L.U32 R9, R17, 0x10, RZ ;  /* 0x0000001011097819 */ /* 0x000fca00000006ff */
        /* <DEDUP_REMOVED lines=11> */
.L_x_13398:
        /* <DEDUP_REMOVED lines=16> */
.L_x_13399:
        /* <DEDUP_REMOVED lines=61> */
.L_x_13397:
[----:B------:R-:W-:Y:S01]  /*7a30*/  I2FP.F32.U32 R11, R11 ;  /* 0x0000000b000b7245 */ /* 0x000fe20000201000 */
[----:B------:R-:W-:Y:S01]  /*7a40*/  UISETP.NE.AND UP0, UPT, UR4, 0x1, UPT ;  /* 0x000000010400788c */ /* 0x000fe2000bf05270 */
[----:B------:R-:W-:Y:S01]  /*7a50*/  FSEL R9, R9, RZ, P1 ;  /* 0x000000ff09097208 */ /* 0x000fe20000800000 */
[----:B------:R-:W-:Y:S02]  /*7a60*/  UMOV UR5, 0x2 ;  /* 0x0000000200057882 */ /* 0x000fe40000000000 */
[----:B------:R-:W-:-:S05]  /*7a70*/  FFMA.FTZ R11, R11, R223, 1.1641532182693481445e-10 ;  /* 0x2f0000000b0b7423 */ /* 0x000fca00000100df */
[----:B------:R-:W-:Y:S01]  /*7a80*/  FSETP.GTU.FTZ.AND P2, PT, R11, UR25, PT ;  /* 0x000000190b007c0b */ /* 0x000fe2000bf5c000 */
[----:B------:R-:W-:-:S04]  /*7a90*/  IMAD.U32 R11, R77, 0x10000, RZ ;  /* 0x000100004d0b7824 */ /* 0x000fc800078e00ff */
        /* <DEDUP_REMOVED lines=16> */
.L_x_13401:
        /* <DEDUP_REMOVED lines=16> */
.L_x_13402:
        /* <DEDUP_REMOVED lines=61> */
.L_x_13400:
[----:B------:R-:W-:Y:S01]  /*8070*/  I2FP.F32.U32 R11, R11 ;  /* 0x0000000b000b7245 */ /* 0x000fe20000201000 */
[----:B------:R-:W-:Y:S01]  /*8080*/  UISETP.NE.AND UP0, UPT, UR5, 0x1, UPT ;  /* 0x000000010500788c */ /* 0x000fe2000bf05270 */
[----:B------:R-:W-:Y:S01]  /*8090*/  SHF.L.U32 R10, R10, 0x10, RZ ;  /* 0x000000100a0a7819 */ /* 0x000fe200000006ff */
[----:B------:R-:W-:Y:S02]  /*80a0*/  UMOV UR4, 0x2 ;  /* 0x0000000200047882 */ /* 0x000fe40000000000 */
[----:B------:R-:W-:Y:S02]  /*80b0*/  FFMA.FTZ R11, R11, R223, 1.1641532182693481445e-10 ;  /* 0x2f0000000b0b7423 */ /* 0x000fe400000100df */
[----:B------:R-:W-:-:S03]  /*80c0*/  FMUL.FTZ R10, R10, UR23 ;  /* 0x000000170a0a7c20 */ /* 0x000fc60008410000 */
        /* <DEDUP_REMOVED lines=12> */
.L_x_13404:
        /* <DEDUP_REMOVED lines=16> */
.L_x_13405:
        /* <DEDUP_REMOVED lines=61> */
.L_x_13403:
[----:B------:R-:W-:Y:S01]  /*8660*/  I2FP.F32.U32 R11, R11 ;  /* 0x0000000b000b7245 */ /* 0x000fe20000201000 */
[----:B------:R-:W-:Y:S01]  /*8670*/  UISETP.NE.AND UP0, UPT, UR4, 0x1, UPT ;  /* 0x000000010400788c */ /* 0x000fe2000bf05270 */
[----:B------:R-:W-:Y:S01]  /*8680*/  FSEL R10, R10, RZ, P2 ;  /* 0x000000ff0a0a7208 */ /* 0x000fe20001000000 */
[----:B------:R-:W-:Y:S02]  /*8690*/  UMOV UR5, 0x2 ;  /* 0x0000000200057882 */ /* 0x000fe40000000000 */
[----:B------:R-:W-:-:S05]  /*86a0*/  FFMA.FTZ R11, R11, R223, 1.1641532182693481445e-10 ;  /* 0x2f0000000b0b7423 */ /* 0x000fca00000100df */
[----:B------:R-:W-:Y:S02]  /*86b0*/  FSETP.GTU.FTZ.AND P3, PT, R11, UR25, PT ;  /* 0x000000190b007c0b */ /* 0x000fe4000bf7c000 */
[----:B------:R-:W-:-:S05]  /*86c0*/  PRMT R11, R77, 0x7632, R11 ;  /* 0x000076324d0b7816 */ /* 0x000fca000000000b */
        /* <DEDUP_REMOVED lines=17> */
.L_x_13407:
        /* <DEDUP_REMOVED lines=16> */
.L_x_13408:
        /* <DEDUP_REMOVED lines=61> */
.L_x_13406:
        /* <DEDUP_REMOVED lines=19> */
.L_x_13410:
        /* <DEDUP_REMOVED lines=19> */
.L_x_13411:
        /* <DEDUP_REMOVED lines=61> */
.L_x_13409:
        /* <DEDUP_REMOVED lines=23> */
.L_x_13413:
        /* <DEDUP_REMOVED lines=19> */
.L_x_13414:
        /* <DEDUP_REMOVED lines=61> */
.L_x_13412:
        /* <DEDUP_REMOVED lines=19> */
.L_x_13416:
        /* <DEDUP_REMOVED lines=19> */
.L_x_13417:
        /* <DEDUP_REMOVED lines=61> */
.L_x_13415:
        /* <DEDUP_REMOVED lines=25> */
.L_x_13419:
        /* <DEDUP_REMOVED lines=19> */
.L_x_13420:
        /* <DEDUP_REMOVED lines=61> */
.L_x_13418:
        /* <DEDUP_REMOVED lines=20> */
.L_x_13422:
        /* <DEDUP_REMOVED lines=19> */
.L_x_13423:
        /* <DEDUP_REMOVED lines=61> */
.L_x_13421:
        /* <DEDUP_REMOVED lines=24> */
.L_x_13425:
        /* <DEDUP_REMOVED lines=19> */
.L_x_13426:
        /* <DEDUP_REMOVED lines=61> */
.L_x_13424:
        /* <DEDUP_REMOVED lines=21> */
.L_x_13428:
        /* <DEDUP_REMOVED lines=19> */
.L_x_13429:
        /* <DEDUP_REMOVED lines=61> */
.L_x_13427:
        /* <DEDUP_REMOVED lines=14> */
[----:B------:R-:W-:-:S07]  /*ba00*/  @P0 FADD.FTZ R67, R71, R67 ;  /* 0x0000004347430221 */ /* 0x000fce0000010000 */
.L_x_13381:
[----:B------:R-:W-:Y:S01]  /*ba10*/  LOP3.LUT R5, R5, 0xfffffff7, RZ, 0xc0, !PT ;  /* 0xfffffff705057812 */ /* 0x000fe200078ec0ff */
[----:B------:R-:W-:Y:S01]  /*ba20*/  IMAD.MOV.U32 R16, RZ, RZ, 0x20 ;  /* 0x00000020ff107424 */ /* 0x000fe200078e00ff */
[----:B------:R-:W-:Y:S01]  /*ba30*/  SEL R18, RZ, 0x10000, !P5 ;  /* 0x00010000ff127807 */ /* 0x000fe20006800000 */
[----:B------:R-:W-:Y:S01]  /*ba40*/  UISETP.NE.U32.AND UP0, UPT, UR10, URZ, UPT ;  /* 0x000000ff0a00728c */ /* 0x000fe2000bf05070 */
[----:B------:R-:W-:Y:S01]  /*ba50*/  @P0 LOP3.LUT R5, R5, 0x8, RZ, 0xfc, !PT ;  /* 0x0000000805050812 */ /* 0x000fe200078efcff */
[----:B------:R-:W-:Y:S02]  /*ba60*/  IMAD.WIDE.U32 R16, R222, R16, UR14 ;  /* 0x0000000ede107e25 */ /* 0x000fe4000f8e0010 */
[----:B------:R-:W-:Y:S01]  /*ba70*/  UISETP.NE.AND.EX UP0, UPT, UR11, URZ, UPT, UP0 ;  /* 0x000000ff0b00728c */ /* 0x000fe2000bf05300 */
[C---:B------:R-:W-:Y:S02]  /*ba80*/  LOP3.LUT P0, RZ, R5.reuse, 0x1, RZ, 0xc0, !PT ;  /* 0x0000000105ff7812 */ /* 0x040fe4000780c0ff */
[----:B------:R-:W-:Y:S01]  /*ba90*/  STG.E.128 desc[UR20][R16.64], R60 ;  /* 0x0000003c10007986 */ /* 0x000fe2000c101d14 */
[----:B------:R-:W-:-:S02]  /*baa0*/  LOP3.LUT P5, RZ, R5, 0x2, RZ, 0xc0, !PT ;  /* 0x0000000205ff7812 */ /* 0x000fc400078ac0ff */
[----:B------:R-:W-:Y:S01]  /*bab0*/  SEL R15, RZ, 0x1000000, !P0 ;  /* 0x01000000ff0f7807 */ /* 0x000fe20004000000 */
[----:B------:R0:W-:Y:S01]  /*bac0*/  STG.E.128 desc[UR20][R16.64+0x10], R64 ;  /* 0x0000104010007986 */ /* 0x0001e2000c101d14 */
[C---:B------:R-:W-:Y:S02]  /*bad0*/  LOP3.LUT P6, RZ, R5.reuse, 0x4, RZ, 0xc0, !PT ;  /* 0x0000000405ff7812 */ /* 0x040fe400078cc0ff */
[----:B------:R-:W-:Y:S01]  /*bae0*/  LOP3.LUT P0, RZ, R5, 0x8, RZ, 0xc0, !PT ;  /* 0x0000000805ff7812 */ /* 0x000fe2000780c0ff */
[----:B------:R-:W2:Y:S01]  /*baf0*/  @UP0 LDCU.64 UR30, c[0x0][0x398] ;  /* 0x00007300ff1e07ac */ /* 0x000ea20008000a00 */
[----:B0-----:R-:W-:Y:S02]  /*bb00*/  SEL R16, RZ, 0x100, !P4 ;  /* 0x00000100ff107807 */ /* 0x001fe40006000000 */
[----:B------:R-:W-:Y:S02]  /*bb10*/  SEL R17, RZ, 0x100, !P5 ;  /* 0x00000100ff117807 */ /* 0x000fe40006800000 */
[----:B------:R-:W-:-:S02]  /*bb20*/  LOP3.LUT R18, R16, R15, R18, 0xfe, !PT ;  /* 0x0000000f10127212 */ /* 0x000fc400078efe12 */
[----:B------:R-:W-:Y:S02]  /*bb30*/  SEL R15, RZ, 0x1000000, !P2 ;  /* 0x01000000ff0f7807 */ /* 0x000fe40005000000 */
[----:B------:R-:W-:-:S04]  /*bb40*/  SEL R16, RZ, 0x10000, !P1 ;  /* 0x00010000ff107807 */ /* 0x000fc80004800000 */
[----:B------:R-:W-:Y:S02]  /*bb50*/  LOP3.LUT R15, R17, R15, R16, 0xfe, !PT ;  /* 0x0000000f110f7212 */ /* 0x000fe400078efe10 */
[----:B------:R-:W-:-:S04]  /*bb60*/  SEL R16, RZ, 0x1, !P3 ;  /* 0x00000001ff107807 */ /* 0x000fc80005800000 */
[----:B------:R-:W-:Y:S01]  /*bb70*/  LOP3.LUT R17, R18, R16, RZ, 0xfc, !PT ;  /* 0x0000001012117212 */ /* 0x000fe200078efcff */
[----:B------:R-:W-:Y:S01]  /*bb80*/  HFMA2 R18, -RZ, RZ, 0, 4.76837158203125e-07 ;  /* 0x00000008ff127431 */ /* 0x000fe200000001ff */
[----:B------:R-:W-:-:S04]  /*bb90*/  SEL R16, RZ, 0x1, !P6 ;  /* 0x00000001ff107807 */ /* 0x000fc80007000000 */
[----:B------:R-:W-:Y:S01]  /*bba0*/  LOP3.LUT R16, R15, R16, RZ, 0xfc, !PT ;  /* 0x000000100f107212 */ /* 0x000fe200078efcff */
[----:B------:R-:W-:-:S05]  /*bbb0*/  IMAD.WIDE.U32 R18, R222, R18, UR12 ;  /* 0x0000000cde127e25 */ /* 0x000fca000f8e0012 */
        /* <DEDUP_REMOVED lines=22> */
.L_x_13430:
        /* <DEDUP_REMOVED lines=8> */
[----:B------:R-:W5:Y:S04]  /*bda0*/  @P0 LDG.E.128 R72, desc[UR20][R16.64] ;  /* 0x0000001410480981 */ /* 0x000f68000c1e1d00 */
        /* <DEDUP_REMOVED lines=21> */
.L_x_13433:
        /* <DEDUP_REMOVED lines=16> */
.L_x_13434:
        /* <DEDUP_REMOVED lines=60> */
.L_x_13432:
[----:B------:R-:W-:Y:S01]  /*c3c0*/  I2FP.F32.U32 R7, R7 ;  /* 0x0000000700077245 */ /* 0x000fe20000201000 */
[----:B------:R-:W-:Y:S01]  /*c3d0*/  UISETP.NE.AND UP2, UPT, UR5, 0x1, UPT ;  /* 0x000000010500788c */ /* 0x000fe2000bf45270 */
[----:B------:R-:W-:Y:S01]  /*c3e0*/  LOP3.LUT R5, R5, 0xfffffffb, RZ, 0xc0, !PT ;  /* 0xfffffffb05057812 */ /* 0x000fe200078ec0ff */
[----:B------:R-:W-:Y:S01]  /*c3f0*/  IMAD.MOV.U32 R9, RZ, RZ, R6 ;  /* 0x000000ffff097224 */ /* 0x000fe200078e0006 */
[----:B-----5:R-:W-:Y:S01]  /*c400*/  PRMT R8, R16, 0x7632, R8 ;  /* 0x0000763210087816 */ /* 0x020fe20000000008 */
        /* <DEDUP_REMOVED lines=16> */
.L_x_13436:
        /* <DEDUP_REMOVED lines=16> */
.L_x_13437:
        /* <DEDUP_REMOVED lines=61> */
.L_x_13435:
        /* <DEDUP_REMOVED lines=23> */
.L_x_13439:
        /* <DEDUP_REMOVED lines=16> */
.L_x_13440:
        /* <DEDUP_REMOVED lines=61> */
.L_x_13438:
        /* <DEDUP_REMOVED lines=20> */
.L_x_13442:
        /* <DEDUP_REMOVED lines=16> */
.L_x_13443:
        /* <DEDUP_REMOVED lines=61> */
.L_x_13441:
        /* <DEDUP_REMOVED lines=24> */
.L_x_13445:
        /* <DEDUP_REMOVED lines=16> */
.L_x_13446:
        /* <DEDUP_REMOVED lines=61> */
.L_x_13444:
        /* <DEDUP_REMOVED lines=19> */
.L_x_13448:
        /* <DEDUP_REMOVED lines=16> */
.L_x_13449:
        /* <DEDUP_REMOVED lines=61> */
.L_x_13447:
        /* <DEDUP_REMOVED lines=23> */
.L_x_13451:
        /* <DEDUP_REMOVED lines=16> */
.L_x_13452:
        /* <DEDUP_REMOVED lines=61> */
.L_x_13450:
        /* <DEDUP_REMOVED lines=18> */
.L_x_13454:
        /* <DEDUP_REMOVED lines=19> */
.L_x_13455:
        /* <DEDUP_REMOVED lines=61> */
.L_x_13453:
        /* <DEDUP_REMOVED lines=24> */
.L_x_13457:
        /* <DEDUP_REMOVED lines=19> */
.L_x_13458:
        /* <DEDUP_REMOVED lines=61> */
.L_x_13456:
        /* <DEDUP_REMOVED lines=20> */
.L_x_13460:
        /* <DEDUP_REMOVED lines=19> */
.L_x_13461:
        /* <DEDUP_REMOVED lines=61> */
.L_x_13459:
        /* <DEDUP_REMOVED lines=24> */
.L_x_13463:
        /* <DEDUP_REMOVED lines=19> */
.L_x_13464:
        /* <DEDUP_REMOVED lines=61> */
.L_x_13462:
        /* <DEDUP_REMOVED lines=19> */
.L_x_13466:
        /* <DEDUP_REMOVED lines=19> */
.L_x_13467:
        /* <DEDUP_REMOVED lines=61> */
.L_x_13465:
        /* <DEDUP_REMOVED lines=25> */
.L_x_13469:
        /* <DEDUP_REMOVED lines=19> */
.L_x_13470:
        /* <DEDUP_REMOVED lines=61> */
.L_x_13468:
        /* <DEDUP_REMOVED lines=20> */
.L_x_13472:
        /* <DEDUP_REMOVED lines=19> */
.L_x_13473:
        /* <DEDUP_REMOVED lines=61> */
.L_x_13471:
        /* <DEDUP_REMOVED lines=24> */
.L_x_13475:
        /* <DEDUP_REMOVED lines=19> */
.L_x_13476:
        /* <DEDUP_REMOVED lines=61> */
.L_x_13474:
        /* <DEDUP_REMOVED lines=21> */
.L_x_13478:
        /* <DEDUP_REMOVED lines=19> */
.L_x_13479:
        /* <DEDUP_REMOVED lines=61> */
.L_x_13477:
        /* <DEDUP_REMOVED lines=16> */
.L_x_13431:
        /* <DEDUP_REMOVED lines=16> */
.L_x_13482:
        /* <DEDUP_REMOVED lines=16> */
.L_x_13483:
        /* <DEDUP_REMOVED lines=51> */
[----:B------:R-:W-:-:S04]  /*12820*/  UIADD3 UR4, UPT, UPT, UR18, -0xe443238, URZ ;  /* 0xf1bbcdc812047890 */ /* 0x000fc8000fffe0ff */
[----:B------:R-:W-:Y:S02]  /*12830*/  IMAD.WIDE.U32 R24, R3, -0x326172a9, RZ ;  /* 0xcd9e8d5703187825 */ /* 0x000fe400078e00ff */
[----:B------:R-:W-:Y:S01]  /*12840*/  LOP3.LUT R6, R20, UR4, R27, 0x96, !PT ;  /* 0x0000000414067c12 */ /* 0x000fe2000f8e961b */
[----:B------:R-:W-:-:S04]  /*12850*/  UIADD3 UR4, UPT, UPT, UR19, -0x695add53, URZ ;  /* 0x96a522ad13047890 */ /* 0x000fc8000fffe0ff */
[----:B------:R-:W-:Y:S01]  /*12860*/  IMAD.WIDE.U32 R20, R6, -0x2daee0ad, RZ ;  /* 0xd2511f5306147825 */ /* 0x000fe200078e00ff */
[----:B------:R-:W-:-:S04]  /*12870*/  MOV R6, R24 ;  /* 0x0000001800067202 */ /* 0x000fc80000000f00 */
[----:B------:R-:W-:Y:S01]  /*12880*/  LOP3.LUT R2, R2, UR4, R21, 0x96, !PT ;  /* 0x0000000402027c12 */ /* 0x000fe2000f8e9615 */
[----:B------:R-:W-:-:S06]  /*12890*/  UIADD3 UR4, UPT, UPT, UR18, -0x700cb87f, URZ ;  /* 0x8ff3478112047890 */ /* 0x000fcc000fffe0ff */
[----:B------:R-:W-:-:S07]  /*128a0*/  LOP3.LUT R3, R26, UR4, R25, 0x96, !PT ;  /* 0x000000041a037c12 */ /* 0x000fce000f8e9619 */
.L_x_13481:
        /* <DEDUP_REMOVED lines=20> */
.L_x_13485:
        /* <DEDUP_REMOVED lines=16> */
.L_x_13486:
        /* <DEDUP_REMOVED lines=61> */
.L_x_13484:
        /* <DEDUP_REMOVED lines=19> */
.L_x_13488:
        /* <DEDUP_REMOVED lines=16> */
.L_x_13489:
        /* <DEDUP_REMOVED lines=61> */
.L_x_13487:
        /* <DEDUP_REMOVED lines=18> */
.L_x_13491:
        /* <DEDUP_REMOVED lines=16> */
.L_x_13492:
        /* <DEDUP_REMOVED lines=61> */
.L_x_13490:
        /* <DEDUP_REMOVED lines=17> */
.L_x_13494:
        /* <DEDUP_REMOVED lines=19> */
.L_x_13495:
        /* <DEDUP_REMOVED lines=61> */
.L_x_13493:
        /* <DEDUP_REMOVED lines=19> */
.L_x_13497:
        /* <DEDUP_REMOVED lines=19> */
.L_x_13498:
        /* <DEDUP_REMOVED lines=61> */
.L_x_13496:
        /* <DEDUP_REMOVED lines=18> */
.L_x_13500:
        /* <DEDUP_REMOVED lines=19> */
.L_x_13501:
        /* <DEDUP_REMOVED lines=61> */
.L_x_13499:
        /* <DEDUP_REMOVED lines=19> */
.L_x_13503:
        /* <DEDUP_REMOVED lines=19> */
.L_x_13504:
        /* <DEDUP_REMOVED lines=61> */
.L_x_13502:
        /* <DEDUP_REMOVED lines=10> */
[----:B------:R-:W-:Y:S01]  /*153e0*/  LOP3.LUT R5, R5, 0xfffffff7, RZ, 0xc0, !PT ;  /* 0xfffffff705057812 */ /* 0x000fe200078ec0ff */
[----:B------:R-:W-:Y:S01]  /*153f0*/  FMUL.FTZ R21, R15, UR23 ;  /* 0x000000170f157c20 */ /* 0x000fe20008410000 */
[----:B------:R-:W-:Y:S01]  /*15400*/  FMUL.FTZ R15, R22, UR23 ;  /* 0x00000017160f7c20 */ /* 0x000fe20008410000 */
[----:B------:R-:W-:Y:S01]  /*15410*/  FSETP.GTU.FTZ.AND P6, PT, R25, UR25, PT ;  /* 0x0000001919007c0b */ /* 0x000fe2000bfdc000 */
[----:B------:R-:W-:Y:S01]  /*15420*/  FMUL.FTZ R23, R23, UR23 ;  /* 0x0000001717177c20 */ /* 0x000fe20008410000 */
[----:B------:R-:W-:Y:S01]  /*15430*/  @P0 LOP3.LUT R5, R5, 0x8, RZ, 0xfc, !PT ;  /* 0x0000000805050812 */ /* 0x000fe200078efcff */
[----:B------:R-:W-:Y:S01]  /*15440*/  FMUL.FTZ R17, R17, UR23 ;  /* 0x0000001711117c20 */ /* 0x000fe20008410000 */
[----:B------:R-:W-:-:S02]  /*15450*/  FSEL R55, R15, RZ, !P6 ;  /* 0x000000ff0f377208 */ /* 0x000fc40007000000 */
[C---:B------:R-:W-:Y:S02]  /*15460*/  LOP3.LUT P0, RZ, R5.reuse, 0x2, RZ, 0xc0, !PT ;  /* 0x0000000205ff7812 */ /* 0x040fe4000780c0ff */
[----:B------:R-:W-:Y:S02]  /*15470*/  PLOP3.LUT P6, PT, P6, PT, PT, 0x8, 0x80 ;  /* 0x000000000080781c */ /* 0x000fe400037ce170 */
[----:B------:R-:W-:Y:S02]  /*15480*/  FSEL R57, R16, RZ, P0 ;  /* 0x000000ff10397208 */ /* 0x000fe40000000000 */
[----:B------:R-:W-:Y:S02]  /*15490*/  LOP3.LUT P0, RZ, R5, 0x8, RZ, 0xc0, !PT ;  /* 0x0000000805ff7812 */ /* 0x000fe4000780c0ff */
[----:B------:R-:W-:Y:S02]  /*154a0*/  FSEL R56, R21, RZ, P1 ;  /* 0x000000ff15387208 */ /* 0x000fe40000800000 */
[----:B------:R-:W-:-:S02]  /*154b0*/  LOP3.LUT P1, RZ, R5, 0x10, RZ, 0xc0, !PT ;  /* 0x0000001005ff7812 */ /* 0x000fc4000782c0ff */
[----:B------:R-:W-:Y:S02]  /*154c0*/  FSEL R54, R23, RZ, P5 ;  /* 0x000000ff17367208 */ /* 0x000fe40002800000 */
[----:B------:R-:W-:Y:S02]  /*154d0*/  FSEL R53, R24, RZ, P4 ;  /* 0x000000ff18357208 */ /* 0x000fe40002000000 */
        /* <DEDUP_REMOVED lines=12> */
[----:B------:R-:W-:-:S07]  /*155a0*/  @P0 FADD.FTZ R55, R71, R55 ;  /* 0x0000003747370221 */ /* 0x000fce0000010000 */
.L_x_13480:
[----:B------:R-:W-:Y:S01]  /*155b0*/  LOP3.LUT R5, R5, 0xfffffff7, RZ, 0xc0, !PT ;  /* 0xfffffff705057812 */ /* 0x000fe200078ec0ff */
[----:B------:R-:W-:Y:S01]  /*155c0*/  IMAD.MOV.U32 R16, RZ, RZ, 0x20 ;  /* 0x00000020ff107424 */ /* 0x000fe200078e00ff */
[----:B------:R-:W-:Y:S01]  /*155d0*/  SEL R18, RZ, 0x10000, !P5 ;  /* 0x00010000ff127807 */ /* 0x000fe20006800000 */
[----:B------:R-:W0:Y:S01]  /*155e0*/  @UP0 LDCU.64 UR30, c[0x0][0x398] ;  /* 0x00007300ff1e07ac */ /* 0x000e220008000a00 */
[----:B------:R-:W-:Y:S01]  /*155f0*/  @P0 LOP3.LUT R5, R5, 0x8, RZ, 0xfc, !PT ;  /* 0x0000000805050812 */ /* 0x000fe200078efcff */
[----:B------:R-:W-:-:S03]  /*15600*/  IMAD.WIDE.U32 R16, R220, R16, UR14 ;  /* 0x0000000edc107e25 */ /* 0x000fc6000f8e0010 */
[C---:B------:R-:W-:Y:S02]  /*15610*/  LOP3.LUT P0, RZ, R5.reuse, 0x1, RZ, 0xc0, !PT ;  /* 0x0000000105ff7812 */ /* 0x040fe4000780c0ff */
[----:B------:R-:W-:Y:S01]  /*15620*/  STG.E.128 desc[UR20][R16.64], R56 ;  /* 0x0000003810007986 */ /* 0x000fe2000c101d14 */
[C---:B------:R-:W-:Y:S02]  /*15630*/  LOP3.LUT P5, RZ, R5.reuse, 0x2, RZ, 0xc0, !PT ;  /* 0x0000000205ff7812 */ /* 0x040fe400078ac0ff */
[----:B------:R-:W-:Y:S01]  /*15640*/  SEL R15, RZ, 0x1000000, !P0 ;  /* 0x01000000ff0f7807 */ /* 0x000fe20004000000 */
[----:B------:R2:W-:Y:S01]  /*15650*/  STG.E.128 desc[UR20][R16.64+0x10], R52 ;  /* 0x0000103410007986 */ /* 0x0005e2000c101d14 */
[C---:B------:R-:W-:Y:S02]  /*15660*/  LOP3.LUT P6, RZ, R5.reuse, 0x4, RZ, 0xc0, !PT ;  /* 0x0000000405ff7812 */ /* 0x040fe400078cc0ff */
[----:B------:R-:W-:Y:S02]  /*15670*/  LOP3.LUT P0, RZ, R5, 0x8, RZ, 0xc0, !PT ;  /* 0x0000000805ff7812 */ /* 0x000fe4000780c0ff */
[----:B--2---:R-:W-:-:S02]  /*15680*/  SEL R16, RZ, 0x100, !P4 ;  /* 0x00000100ff107807 */ /* 0x004fc40006000000 */
[----:B------:R-:W-:Y:S02]  /*15690*/  SEL R17, RZ, 0x100, !P5 ;  /* 0x00000100ff117807 */ /* 0x000fe40006800000 */
[----:B------:R-:W-:Y:S02]  /*156a0*/  LOP3.LUT R18, R16, R15, R18, 0xfe, !PT ;  /* 0x0000000f10127212 */ /* 0x000fe400078efe12 */
[----:B------:R-:W-:Y:S02]  /*156b0*/  SEL R15, RZ, 0x1000000, !P2 ;  /* 0x01000000ff0f7807 */ /* 0x000fe40005000000 */
[----:B------:R-:W-:-:S04]  /*156c0*/  SEL R16, RZ, 0x10000, !P1 ;  /* 0x00010000ff107807 */ /* 0x000fc80004800000 */
[----:B------:R-:W-:Y:S02]  /*156d0*/  LOP3.LUT R15, R17, R15, R16, 0xfe, !PT ;  /* 0x0000000f110f7212 */ /* 0x000fe400078efe10 */
[----:B------:R-:W-:-:S04]  /*156e0*/  SEL R16, RZ, 0x1, !P3 ;  /* 0x00000001ff107807 */ /* 0x000fc80005800000 */
[----:B------:R-:W-:Y:S01]  /*156f0*/  LOP3.LUT R17, R18, R16, RZ, 0xfc, !PT ;  /* 0x0000001012117212 */ /* 0x000fe200078efcff */
[----:B------:R-:W-:Y:S01]  /*15700*/  IMAD.MOV.U32 R18, RZ, RZ, 0x8 ;  /* 0x00000008ff127424 */ /* 0x000fe200078e00ff */
[----:B------:R-:W-:-:S03]  /*15710*/  SEL R16, RZ, 0x1, !P6 ;  /* 0x00000001ff107807 */ /* 0x000fc60007000000 */
[----:B------:R-:W-:Y:S01]  /*15720*/  IMAD.WIDE.U32 R18, R220, R18, UR12 ;  /* 0x0000000cdc127e25 */ /* 0x000fe2000f8e0012 */
        /* <DEDUP_REMOVED lines=23> */
.L_x_13505:
        /* <DEDUP_REMOVED lines=8> */
[----:B------:R-:W5:Y:S04]  /*15920*/  @P0 LDG.E.128 R72, desc[UR20][R16.64] ;  /* 0x0000001410480981 */ /* 0x000f68000c1e1d00 */
        /* <DEDUP_REMOVED lines=21> */
.L_x_13508:
        /* <DEDUP_REMOVED lines=16> */
.L_x_13509:
        /* <DEDUP_REMOVED lines=60> */
.L_x_13507:
[----:B------:R-:W-:Y:S01]  /*15f40*/  I2FP.F32.U32 R7, R7 ;  /* 0x0000000700077245 */ /* 0x000fe20000201000 */
[----:B------:R-:W-:Y:S01]  /*15f50*/  UISETP.NE.AND UP2, UPT, UR5, 0x1, UPT ;  /* 0x000000010500788c */ /* 0x000fe2000bf45270 */
[----:B------:R-:W-:Y:S01]  /*15f60*/  LOP3.LUT R5, R5, 0xfffffffb, RZ, 0xc0, !PT ;  /* 0xfffffffb05057812 */ /* 0x000fe200078ec0ff */
[----:B------:R-:W-:Y:S01]  /*15f70*/  IMAD.MOV.U32 R9, RZ, RZ, R6 ;  /* 0x000000ffff097224 */ /* 0x000fe200078e0006 */
[----:B-----5:R-:W-:Y:S01]  /*15f80*/  PRMT R8, R16, 0x7632, R8 ;  /* 0x0000763210087816 */ /* 0x020fe20000000008 */
        /* <DEDUP_REMOVED lines=16> */
.L_x_13511:
        /* <DEDUP_REMOVED lines=16> */
.L_x_13512:
        /* <DEDUP_REMOVED lines=61> */
.L_x_13510:
[----:B------:R-:W-:Y:S01]  /*16560*/  I2FP.F32.U32 R9, R9 ;  /* 0x0000000900097245 */ /* 0x000fe20000201000 */
[----:B------:R-:W-:Y:S01]  /*16570*/  UISETP.NE.AND UP2, UPT, UR4, 0x1, UPT ;  /* 0x000000010400788c */ /* 0x000fe2000bf45270 */
[----:B------:R-:W-:Y:S01]  /*16580*/  FSEL R7, R7, RZ, P3 ;  /* 0x000000ff07077208 */ /* 0x000fe20001800000 */
[----:B------:R-:W-:Y:S02]  /*16590*/  UMOV UR5, 0x2 ;  /* 0x0000000200057882 */ /* 0x000fe40000000000 */
[----:B------:R-:W-:-:S05]  /*165a0*/  FFMA.FTZ R9, R9, R223, 1.1641532182693481445e-10 ;  /* 0x2f00000009097423 */ /* 0x000fca00000100df */
[----:B------:R-:W-:Y:S02]  /*165b0*/  FSETP.GTU.FTZ.AND P1, PT, R9, UR25, PT ;  /* 0x0000001909007c0b */ /* 0x000fe4000bf3c000 */
[----:B------:R-:W-:-:S05]  /*165c0*/  SHF.L.U32 R9, R76, 0x10, RZ ;  /* 0x000000104c097819 */ /* 0x000fca00000006ff */
        /* <DEDUP_REMOVED lines=16> */
.L_x_13514:
        /* <DEDUP_REMOVED lines=16> */
.L_x_13515:
        /* <DEDUP_REMOVED lines=61> */
.L_x_13513:
        /* <DEDUP_REMOVED lines=20> */
.L_x_13517:
        /* <DEDUP_REMOVED lines=16> */
.L_x_13518:
        /* <DEDUP_REMOVED lines=61> */
.L_x_13516:
[----:B------:R-:W-:Y:S01]  /*171b0*/  I2FP.F32.U32 R9, R9 ;  /* 0x0000000900097245 */ /* 0x000fe20000201000 */
[----:B------:R-:W-:Y:S01]  /*171c0*/  UISETP.NE.AND UP2, UPT, UR4, 0x1, UPT ;  /* 0x000000010400788c */ /* 0x000fe2000bf45270 */
[----:B------:R-:W-:Y:S01]  /*171d0*/  FSEL R8, R8, RZ, P3 ;  /* 0x000000ff08087208 */ /* 0x000fe20001800000 */
[----:B------:R-:W-:Y:S02]  /*171e0*/  UMOV UR5, 0x2 ;  /* 0x0000000200057882 */ /* 0x000fe40000000000 */
[----:B------:R-:W-:-:S05]  /*171f0*/  FFMA.FTZ R9, R9, R223, 1.1641532182693481445e-10 ;  /* 0x2f00000009097423 */ /* 0x000fca00000100df */
[----:B------:R-:W-:Y:S02]  /*17200*/  FSETP.GTU.FTZ.AND P1, PT, R9, UR25, PT ;  /* 0x0000001909007c0b */ /* 0x000fe4000bf3c000 */
[----:B------:R-:W-:-:S04]  /*17210*/  PRMT R9, R76, 0x7632, R9 ;  /* 0x000076324c097816 */ /* 0x000fc80000000009 */
        /* <DEDUP_REMOVED lines=17> */
.L_x_13520:
        /* <DEDUP_REMOVED lines=16> */
.L_x_13521:
        /* <DEDUP_REMOVED lines=61> */
.L_x_13519:
[----:B------:R-:W-:Y:S01]  /*17800*/  I2FP.F32.U32 R9, R9 ;  /* 0x0000000900097245 */ /* 0x000fe20000201000 */
[----:B------:R-:W-:Y:S01]  /*17810*/  UISETP.NE.AND UP2, UPT, UR5, 0x1, UPT ;  /* 0x000000010500788c */ /* 0x000fe2000bf45270 */
[----:B------:R-:W-:Y:S01]  /*17820*/  PRMT R10, R17, 0x7632, R10 ;  /* 0x00007632110a7816 */ /* 0x000fe2000000000a */
[----:B------:R-:W-:Y:S01]  /*17830*/  IMAD.MOV.U32 R11, RZ, RZ, R6 ;  /* 0x000000ffff0b7224 */ /* 0x000fe200078e0006 */
[----:B------:R-:W-:Y:S01]  /*17840*/  UMOV UR4, 0x2 ;  /* 0x0000000200047882 */ /* 0x000fe20000000000 */
[----:B------:R-:W-:-:S05]  /*17850*/  FFMA.FTZ R9, R9, R223, 1.1641532182693481445e-10 ;  /* 0x2f00000009097423 */ /* 0x000fca00000100df */
[----:B------:R-:W-:Y:S01]  /*17860*/  FSETP.LE.FTZ.AND P1, PT, R9, UR25, PT ;  /* 0x0000001909007c0b */ /* 0x000fe2000bf33000 */
[----:B------:R-:W-:-:S04]  /*17870*/  IMAD.U32 R9, R17, 0x10000, RZ ;  /* 0x0001000011097824 */ /* 0x000fc800078e00ff */
        /* <DEDUP_REMOVED lines=11> */
.L_x_13523:
        /* <DEDUP_REMOVED lines=16> */
.L_x_13524:
        /* <DEDUP_REMOVED lines=61> */
.L_x_13522:
        /* <DEDUP_REMOVED lines=23> */
.L_x_13526:
        /* <DEDUP_REMOVED lines=16> */
.L_x_13527:
        /* <DEDUP_REMOVED lines=61> */
.L_x_13525:
        /* <DEDUP_REMOVED lines=18> */
.L_x_13529:
        /* <DEDUP_REMOVED lines=19> */
.L_x_13530:
        /* <DEDUP_REMOVED lines=61> */
.L_x_13528:
        /* <DEDUP_REMOVED lines=24> */
.L_x_13532:
        /* <DEDUP_REMOVED lines=19> */
.L_x_13533:
        /* <DEDUP_REMOVED lines=61> */
.L_x_13531:
        /* <DEDUP_REMOVED lines=20> */
.L_x_13535:
        /* <DEDUP_REMOVED lines=19> */
.L_x_13536:
        /* <DEDUP_REMOVED lines=61> */
.L_x_13534:
        /* <DEDUP_REMOVED lines=24> */
.L_x_13538:
        /* <DEDUP_REMOVED lines=19> */
.L_x_13539:
        /* <DEDUP_REMOVED lines=61> */
.L_x_13537:
        /* <DEDUP_REMOVED lines=19> */
.L_x_13541:
        /* <DEDUP_REMOVED lines=19> */
.L_x_13542:
        /* <DEDUP_REMOVED lines=61> */
.L_x_13540:
        /* <DEDUP_REMOVED lines=25> */
.L_x_13544:
        /* <DEDUP_REMOVED lines=19> */
.L_x_13545:
        /* <DEDUP_REMOVED lines=61> */
.L_x_13543:
        /* <DEDUP_REMOVED lines=20> */
.L_x_13547:
        /* <DEDUP_REMOVED lines=19> */
.L_x_13548:
        /* <DEDUP_REMOVED lines=61> */
.L_x_13546:
        /* <DEDUP_REMOVED lines=24> */
.L_x_13550:
        /* <DEDUP_REMOVED lines=19> */
.L_x_13551:
        /* <DEDUP_REMOVED lines=61> */
.L_x_13549:
        /* <DEDUP_REMOVED lines=21> */
.L_x_13553:
        /* <DEDUP_REMOVED lines=19> */
.L_x_13554:
        /* <DEDUP_REMOVED lines=61> */
.L_x_13552:
        /* <DEDUP_REMOVED lines=16> */
.L_x_13506:
        /* <DEDUP_REMOVED lines=16> */
.L_x_13557:
        /* <DEDUP_REMOVED lines=16> */
.L_x_13558:
[----:B------:R-:W-:Y:S01]  /*1c070*/  LOP3.LUT R15, R4, UR5, R2, 0x96, !PT ;  /* 0x00000005040f7c12 */ /* 0x000fe2000f8e9602 */
[----:B------:R-:W-:Y:S01]  /*1c080*/  IMAD.WIDE.U32 R2, R0, -0x326172a9, RZ ;  /* 0xcd9e8d5700027825 */ /* 0x000fe200078e00ff */
[----:B------:R-:W-:Y:S01]  /*1c090*/  MOV R6, UR18 ;  /* 0x0000001200067c02 */ /* 0x000fe20008000f00 */
[----:B------:R-:W-:Y:S01]  /*1c0a0*/  UIADD3 UR5, UPT, UPT, UR19, 0x76cf5d0a, URZ ;  /* 0x76cf5d0a13057890 */ /* 0x000fe2000fffe0ff */
[----:B------:R-:W-:Y:S01]  /*1c0b0*/  MOV R21, R20 ;  /* 0x0000001400157202 */ /* 0x000fe20000000f00 */
        /* <DEDUP_REMOVED lines=56> */
.L_x_13556:
        /* <DEDUP_REMOVED lines=20> */
.L_x_13560:
        /* <DEDUP_REMOVED lines=16> */
.L_x_13561:
        /* <DEDUP_REMOVED lines=61> */
.L_x_13559:
        /* <DEDUP_REMOVED lines=19> */
.L_x_13563:
        /* <DEDUP_REMOVED lines=16> */
.L_x_13564:
        /* <DEDUP_REMOVED lines=61> */
.L_x_13562:
        /* <DEDUP_REMOVED lines=18> */
.L_x_13566:
        /* <DEDUP_REMOVED lines=16> */
.L_x_13567:
        /* <DEDUP_REMOVED lines=61> */
.L_x_13565:
        /* <DEDUP_REMOVED lines=17> */
.L_x_13569:
        /* <DEDUP_REMOVED lines=19> */
.L_x_13570:
        /* <DEDUP_REMOVED lines=61> */
.L_x_13568:
        /* <DEDUP_REMOVED lines=19> */
.L_x_13572:
        /* <DEDUP_REMOVED lines=19> */
.L_x_13573:
        /* <DEDUP_REMOVED lines=43> */
[----:B------:R-:W-:Y:S01]  /*1e160*/  IMAD.WIDE.U32 R24, R23, -0x326172a9, RZ ;  /* 0xcd9e8d5717187825 */ /* 0x000fe200078e00ff */
[----:B------:R-:W-:-:S04]  /*1e170*/  MOV R23, R15 ;  /* 0x0000000f00177202 */ /* 0x000fc80000000f00 */
        /* <DEDUP_REMOVED lines=16> */
.L_x_13571:
        /* <DEDUP_REMOVED lines=18> */
.L_x_13575:
        /* <DEDUP_REMOVED lines=19> */
.L_x_13576:
        /* <DEDUP_REMOVED lines=61> */
.L_x_13574:
        /* <DEDUP_REMOVED lines=19> */
.L_x_13578:
        /* <DEDUP_REMOVED lines=19> */
.L_x_13579:
        /* <DEDUP_REMOVED lines=61> */
.L_x_13577:
        /* <DEDUP_REMOVED lines=18> */
[----:B------:R-:W-:Y:S02]  /*1eff0*/  LOP3.LUT P0, RZ, R5, 0x2, RZ, 0xc0, !PT ;  /* 0x0000000205ff7812 */ /* 0x000fe4000780c0ff */
[----:B------:R-:W-:Y:S02]  /*1f000*/  PLOP3.LUT P6, PT, P6, PT, PT, 0x8, 0x80 ;  /* 0x000000000080781c */ /* 0x000fe400037ce170 */
[----:B------:R-:W-:Y:S02]  /*1f010*/  FSEL R49, R21, RZ, P0 ;  /* 0x000000ff15317208 */ /* 0x000fe40000000000 */
[C---:B------:R-:W-:Y:S02]  /*1f020*/  LOP3.LUT P0, RZ, R5.reuse, 0x8, RZ, 0xc0, !PT ;  /* 0x0000000805ff7812 */ /* 0x040fe4000780c0ff */
        /* <DEDUP_REMOVED lines=17> */
.L_x_13555:
[----:B------:R-:W-:Y:S01]  /*1f140*/  LOP3.LUT R5, R5, 0xfffffff7, RZ, 0xc0, !PT ;  /* 0xfffffff705057812 */ /* 0x000fe200078ec0ff */
[----:B------:R-:W-:Y:S01]  /*1f150*/  HFMA2 R16, -RZ, RZ, 0, 1.9073486328125e-06 ;  /* 0x00000020ff107431 */ /* 0x000fe200000001ff */
[----:B------:R-:W-:Y:S01]  /*1f160*/  SEL R19, RZ, 0x10000, !P5 ;  /* 0x00010000ff137807 */ /* 0x000fe20006800000 */
[----:B------:R-:W0:Y:S01]  /*1f170*/  @UP0 LDCU.64 UR30, c[0x0][0x398] ;  /* 0x00007300ff1e07ac */ /* 0x000e220008000a00 */
[----:B------:R-:W-:Y:S02]  /*1f180*/  @P0 LOP3.LUT R5, R5, 0x8, RZ, 0xfc, !PT ;  /* 0x0000000805050812 */ /* 0x000fe400078efcff */
[----:B------:R-:W-:Y:S02]  /*1f190*/  IMAD.WIDE.U32 R16, R217, R16, UR14 ;  /* 0x0000000ed9107e25 */ /* 0x000fe4000f8e0010 */
[C---:B------:R-:W-:Y:S02]  /*1f1a0*/  LOP3.LUT P0, RZ, R5.reuse, 0x1, RZ, 0xc0, !PT ;  /* 0x0000000105ff7812 */ /* 0x040fe4000780c0ff */
[----:B------:R-:W-:Y:S01]  /*1f1b0*/  LOP3.LUT P5, RZ, R5, 0x2, RZ, 0xc0, !PT ;  /* 0x0000000205ff7812 */ /* 0x000fe200078ac0ff */
[----:B------:R-:W-:Y:S01]  /*1f1c0*/  STG.E.128 desc[UR20][R16.64], R48 ;  /* 0x0000003010007986 */ /* 0x000fe2000c101d14 */
[----:B------:R-:W-:-:S02]  /*1f1d0*/  SEL R18, RZ, 0x1000000, !P0 ;  /* 0x01000000ff127807 */ /* 0x000fc40004000000 */
[C---:B------:R-:W-:Y:S01]  /*1f1e0*/  LOP3.LUT P6, RZ, R5.reuse, 0x4, RZ, 0xc0, !PT ;  /* 0x0000000405ff7812 */ /* 0x040fe200078cc0ff */
[----:B------:R2:W-:Y:S01]  /*1f1f0*/  STG.E.128 desc[UR20][R16.64+0x10], R44 ;  /* 0x0000102c10007986 */ /* 0x0005e2000c101d14 */
[----:B------:R-:W-:Y:S02]  /*1f200*/  LOP3.LUT P0, RZ, R5, 0x8, RZ, 0xc0, !PT ;  /* 0x0000000805ff7812 */ /* 0x000fe4000780c0ff */
[----:B--2---:R-:W-:Y:S02]  /*1f210*/  SEL R16, RZ, 0x100, !P4 ;  /* 0x00000100ff107807 */ /* 0x004fe40006000000 */
[----:B------:R-:W-:Y:S02]  /*1f220*/  SEL R17, RZ, 0x10000, !P1 ;  /* 0x00010000ff117807 */ /* 0x000fe40004800000 */
[----:B------:R-:W-:Y:S02]  /*1f230*/  LOP3.LUT R18, R16, R18, R19, 0xfe, !PT ;  /* 0x0000001210127212 */ /* 0x000fe400078efe13 */
[----:B------:R-:W-:-:S02]  /*1f240*/  SEL R16, RZ, 0x1000000, !P2 ;  /* 0x01000000ff107807 */ /* 0x000fc40005000000 */
        /* <DEDUP_REMOVED lines=30> */
.L_x_13580:
[----:B0-2---:R-:W0:Y:S01]  /*1f430*/  @P0 LDC.64 R16, c[0x0][0x3a0] ;  /* 0x0000e800ff100b82 */ /* 0x005e220000000a00 */
[----:B------:R-:W-:Y:S01]  /*1f440*/  VIADD R216, R222, 0x180 ;  /* 0x00000180ded87836 */ /* 0x000fe20000000000 */
[----:B------:R-:W-:Y:S02]  /*1f450*/  PLOP3.LUT P1, PT, PT, PT, UP0, 0x80, 0x8 ;  /* 0x000000000008781c */ /* 0x000fe40003f2f008 */
[----:B------:R-:W-:Y:S02]  /*1f460*/  PLOP3.LUT P2, PT, PT, PT, UP0, 0x80, 0x8 ;  /* 0x000000000008781c */ /* 0x000fe40003f4f008 */
[----:B------:R-:W-:-:S09]  /*1f470*/  MOV R18, 0x10 ;  /* 0x0000001000127802 */ /* 0x000fd20000000f00 */
        /* <DEDUP_REMOVED lines=25> */
.L_x_13583:
        /* <DEDUP_REMOVED lines=16> */
.L_x_13584:
        /* <DEDUP_REMOVED lines=60> */
.L_x_13582:
        /* <DEDUP_REMOVED lines=21> */
.L_x_13586:
        /* <DEDUP_REMOVED lines=16> */
.L_x_13587:
        /* <DEDUP_REMOVED lines=61> */
.L_x_13585:
        /* <DEDUP_REMOVED lines=10> */
[----:B------:R-:W-:Y:S02]  /*20190*/  SEL R7, RZ, 0x1, P1 ;  /* 0x00000001ff077807 */ /* 0x000fe40000800000 */
[----:B------:R-:W-:Y:S01]  /*201a0*/  MOV R9, R6 ;  /* 0x0000000600097202 */ /* 0x000fe20000000f00 */
        /* <DEDUP_REMOVED lines=11> */
.L_x_13589:
        /* <DEDUP_REMOVED lines=16> */
.L_x_13590:
        /* <DEDUP_REMOVED lines=61> */
.L_x_13588:
        /* <DEDUP_REMOVED lines=20> */
.L_x_13592:
        /* <DEDUP_REMOVED lines=16> */
.L_x_13593:
        /* <DEDUP_REMOVED lines=61> */
.L_x_13591:
        /* <DEDUP_REMOVED lines=24> */
.L_x_13595:
        /* <DEDUP_REMOVED lines=16> */
.L_x_13596:
        /* <DEDUP_REMOVED lines=61> */
.L_x_13594:
        /* <DEDUP_REMOVED lines=19> */
.L_x_13598:
        /* <DEDUP_REMOVED lines=16> */
.L_x_13599:
        /* <DEDUP_REMOVED lines=61> */
.L_x_13597:
        /* <DEDUP_REMOVED lines=23> */
.L_x_13601:
        /* <DEDUP_REMOVED lines=16> */
.L_x_13602:
        /* <DEDUP_REMOVED lines=61> */
.L_x_13600:
        /* <DEDUP_REMOVED lines=18> */
.L_x_13604:
        /* <DEDUP_REMOVED lines=19> */
.L_x_13605:
        /* <DEDUP_REMOVED lines=61> */
.L_x_13603:
        /* <DEDUP_REMOVED lines=24> */
.L_x_13607:
        /* <DEDUP_REMOVED lines=19> */
.L_x_13608:
        /* <DEDUP_REMOVED lines=61> */
.L_x_13606:
        /* <DEDUP_REMOVED lines=20> */
.L_x_13610:
        /* <DEDUP_REMOVED lines=19> */
.L_x_13611:
        /* <DEDUP_REMOVED lines=61> */
.L_x_13609:
        /* <DEDUP_REMOVED lines=24> */
.L_x_13613:
        /* <DEDUP_REMOVED lines=19> */
.L_x_13614:
        /* <DEDUP_REMOVED lines=61> */
.L_x_13612:
        /* <DEDUP_REMOVED lines=19> */
.L_x_13616:
        /* <DEDUP_REMOVED lines=19> */
.L_x_13617:
        /* <DEDUP_REMOVED lines=61> */
.L_x_13615:
        /* <DEDUP_REMOVED lines=25> */
.L_x_13619:
        /* <DEDUP_REMOVED lines=19> */
.L_x_13620:
        /* <DEDUP_REMOVED lines=61> */
.L_x_13618:
        /* <DEDUP_REMOVED lines=20> */
.L_x_13622:
        /* <DEDUP_REMOVED lines=19> */
.L_x_13623:
        /* <DEDUP_REMOVED lines=61> */
.L_x_13621:
        /* <DEDUP_REMOVED lines=24> */
.L_x_13625:
        /* <DEDUP_REMOVED lines=19> */
.L_x_13626:
        /* <DEDUP_REMOVED lines=61> */
.L_x_13624:
        /* <DEDUP_REMOVED lines=21> */
.L_x_13628:
        /* <DEDUP_REMOVED lines=19> */
.L_x_13629:
        /* <DEDUP_REMOVED lines=61> */
.L_x_13627:
        /* <DEDUP_REMOVED lines=16> */
.L_x_13581:
        /* <DEDUP_REMOVED lines=16> */
.L_x_13632:
        /* <DEDUP_REMOVED lines=16> */
.L_x_13633:
        /* <DEDUP_REMOVED lines=61> */
.L_x_13631:
        /* <DEDUP_REMOVED lines=20> */
.L_x_13635:
        /* <DEDUP_REMOVED lines=16> */
.L_x_13636:
        /* <DEDUP_REMOVED lines=61> */
.L_x_13634:
        /* <DEDUP_REMOVED lines=19> */
.L_x_13638:
        /* <DEDUP_REMOVED lines=16> */
.L_x_13639:
        /* <DEDUP_REMOVED lines=61> */
.L_x_13637:
        /* <DEDUP_REMOVED lines=18> */
.L_x_13641:
        /* <DEDUP_REMOVED lines=16> */
.L_x_13642:
        /* <DEDUP_REMOVED lines=61> */
.L_x_13640:
        /* <DEDUP_REMOVED lines=17> */
.L_x_13644:
        /* <DEDUP_REMOVED lines=19> */
.L_x_13645:
        /* <DEDUP_REMOVED lines=61> */
.L_x_13643:
        /* <DEDUP_REMOVED lines=19> */
.L_x_13647:
        /* <DEDUP_REMOVED lines=19> */
.L_x_13648:
        /* <DEDUP_REMOVED lines=61> */
.L_x_13646:
        /* <DEDUP_REMOVED lines=18> */
.L_x_13650:
        /* <DEDUP_REMOVED lines=19> */
.L_x_13651:
        /* <DEDUP_REMOVED lines=61> */
.L_x_13649:
        /* <DEDUP_REMOVED lines=19> */
.L_x_13653:
        /* <DEDUP_REMOVED lines=19> */
.L_x_13654:
        /* <DEDUP_REMOVED lines=61> */
.L_x_13652:
        /* <DEDUP_REMOVED lines=39> */
.L_x_13630:
        /* <DEDUP_REMOVED lines=47> */
.L_x_13655:
        /* <DEDUP_REMOVED lines=30> */
.L_x_13658:
        /* <DEDUP_REMOVED lines=16> */
.L_x_13659:
        /* <DEDUP_REMOVED lines=60> */
.L_x_13657:
        /* <DEDUP_REMOVED lines=21> */
.L_x_13661:
        /* <DEDUP_REMOVED lines=16> */
.L_x_13662:
        /* <DEDUP_REMOVED lines=61> */
.L_x_13660:
        /* <DEDUP_REMOVED lines=23> */
.L_x_13664:
        /* <DEDUP_REMOVED lines=16> */
.L_x_13665:
        /* <DEDUP_REMOVED lines=61> */
.L_x_13663:
        /* <DEDUP_REMOVED lines=20> */
.L_x_13667:
        /* <DEDUP_REMOVED lines=16> */
.L_x_13668:
        /* <DEDUP_REMOVED lines=61> */
.L_x_13666:
        /* <DEDUP_REMOVED lines=24> */
.L_x_13670:
        /* <DEDUP_REMOVED lines=16> */
.L_x_13671:
        /* <DEDUP_REMOVED lines=61> */
.L_x_13669:
        /* <DEDUP_REMOVED lines=19> */
.L_x_13673:
        /* <DEDUP_REMOVED lines=16> */
.L_x_13674:
        /* <DEDUP_REMOVED lines=61> */
.L_x_13672:
        /* <DEDUP_REMOVED lines=23> */
.L_x_13676:
        /* <DEDUP_REMOVED lines=16> */
.L_x_13677:
        /* <DEDUP_REMOVED lines=61> */
.L_x_13675:
        /* <DEDUP_REMOVED lines=18> */
.L_x_13679:
        /* <DEDUP_REMOVED lines=19> */
.L_x_13680:
        /* <DEDUP_REMOVED lines=61> */
.L_x_13678:
        /* <DEDUP_REMOVED lines=24> */
.L_x_13682:
        /* <DEDUP_REMOVED lines=19> */
.L_x_13683:
        /* <DEDUP_REMOVED lines=61> */
.L_x_13681:
        /* <DEDUP_REMOVED lines=20> */
.L_x_13685:
        /* <DEDUP_REMOVED lines=19> */
.L_x_13686:
        /* <DEDUP_REMOVED lines=61> */
.L_x_13684:
        /* <DEDUP_REMOVED lines=24> */
.L_x_13688:
        /* <DEDUP_REMOVED lines=19> */
.L_x_13689:
        /* <DEDUP_REMOVED lines=61> */
.L_x_13687:
        /* <DEDUP_REMOVED lines=19> */
.L_x_13691:
        /* <DEDUP_REMOVED lines=19> */
.L_x_13692:
        /* <DEDUP_REMOVED lines=61> */
.L_x_13690:
        /* <DEDUP_REMOVED lines=25> */
.L_x_13694:
        /* <DEDUP_REMOVED lines=19> */
.L_x_13695:
        /* <DEDUP_REMOVED lines=61> */
.L_x_13693:
[----:B------:R-:W-:Y:S01]  /*2e180*/  I2FP.F32.U32 R13, R13 ;  /* 0x0000000d000d7245 */ /* 0x000fe20000201000 */
[----:B------:R-:W-:Y:S01]  /*2e190*/  UISETP.NE.AND UP2, UPT, UR5, 0x1, UPT ;  /* 0x000000010500788c */ /* 0x000fe2000bf45270 */
[----:B------:R-:W-:Y:S01]  /*2e1a0*/  PRMT R14, R19, 0x7632, R14 ;  /* 0x00007632130e7816 */ /* 0x000fe2000000000e */
[----:B------:R-:W-:Y:S02]  /*2e1b0*/  UMOV UR4, 0x2 ;  /* 0x0000000200047882 */ /* 0x000fe40000000000 */
        /* <DEDUP_REMOVED lines=16> */
.L_x_13697:
        /* <DEDUP_REMOVED lines=19> */
.L_x_13698:
        /* <DEDUP_REMOVED lines=61> */
.L_x_13696:
        /* <DEDUP_REMOVED lines=24> */
.L_x_13700:
        /* <DEDUP_REMOVED lines=19> */
.L_x_13701:
        /* <DEDUP_REMOVED lines=61> */
.L_x_13699:
        /* <DEDUP_REMOVED lines=21> */
.L_x_13703:
        /* <DEDUP_REMOVED lines=19> */
.L_x_13704:
        /* <DEDUP_REMOVED lines=61> */
.L_x_13702:
        /* <DEDUP_REMOVED lines=16> */
.L_x_13656:
        /* <DEDUP_REMOVED lines=16> */
.L_x_13707:
        /* <DEDUP_REMOVED lines=16> */
.L_x_13708:
        /* <DEDUP_REMOVED lines=61> */
.L_x_13706:
        /* <DEDUP_REMOVED lines=20> */
.L_x_13710:
        /* <DEDUP_REMOVED lines=16> */
.L_x_13711:
        /* <DEDUP_REMOVED lines=61> */
.L_x_13709:
        /* <DEDUP_REMOVED lines=19> */
.L_x_13713:
        /* <DEDUP_REMOVED lines=16> */
.L_x_13714:
        /* <DEDUP_REMOVED lines=61> */
.L_x_13712:
        /* <DEDUP_REMOVED lines=18> */
.L_x_13716:
        /* <DEDUP_REMOVED lines=16> */
.L_x_13717:
        /* <DEDUP_REMOVED lines=61> */
.L_x_13715:
        /* <DEDUP_REMOVED lines=17> */
.L_x_13719:
        /* <DEDUP_REMOVED lines=19> */
.L_x_13720:
        /* <DEDUP_REMOVED lines=61> */
.L_x_13718:
        /* <DEDUP_REMOVED lines=19> */
.L_x_13722:
        /* <DEDUP_REMOVED lines=19> */
.L_x_13723:
        /* <DEDUP_REMOVED lines=61> */
.L_x_13721:
        /* <DEDUP_REMOVED lines=18> */
.L_x_13725:
        /* <DEDUP_REMOVED lines=19> */
.L_x_13726:
        /* <DEDUP_REMOVED lines=61> */
.L_x_13724:
        /* <DEDUP_REMOVED lines=19> */
.L_x_13728:
        /* <DEDUP_REMOVED lines=19> */
.L_x_13729:
        /* <DEDUP_REMOVED lines=61> */
.L_x_13727:
[----:B------:R-:W-:Y:S01]  /*325f0*/  LOP3.LUT R5, R5, 0xffffffef, RZ, 0xc0, !PT ;  /* 0xffffffef05057812 */ /* 0x000fe200078ec0ff */
[----:B------:R-:W-:Y:S01]  /*32600*/  FMUL.FTZ R21, R21, UR23 ;  /* 0x0000001715157c20 */ /* 0x000fe20008410000 */
[----:B------:R-:W-:Y:S01]  /*32610*/  I2FP.F32.U32 R26, R25 ;  /* 0x00000019001a7245 */ /* 0x000fe20000201000 */
[----:B------:R-:W-:Y:S01]  /*32620*/  FMUL.FTZ R25, R18, UR23 ;  /* 0x0000001712197c20 */ /* 0x000fe20008410000 */
[----:B------:R-:W-:Y:S01]  /*32630*/  @P1 LOP3.LUT R5, R5, 0x10, RZ, 0xfc, !PT ;  /* 0x0000001005051812 */ /* 0x000fe200078efcff */
[----:B------:R-:W-:Y:S01]  /*32640*/  FMUL.FTZ R18, R23, UR23 ;  /* 0x0000001717127c20 */ /* 0x000fe20008410000 */
[----:B------:R-:W-:Y:S02]  /*32650*/  IMAD.U32 R23, R19, 0x10000, RZ ;  /* 0x0001000013177824 */ /* 0x000fe400078e00ff */
        /* <DEDUP_REMOVED lines=9> */
[----:B------:R-:W-:-:S02]  /*326f0*/  FSETP.GTU.FTZ.AND P6, PT, R26, UR25, PT ;  /* 0x000000191a007c0b */ /* 0x000fc4000bfdc000 */
[C---:B------:R-:W-:Y:S02]  /*32700*/  LOP3.LUT P0, RZ, R5.reuse, 0x2, RZ, 0xc0, !PT ;  /* 0x0000000205ff7812 */ /* 0x040fe4000780c0ff */
[----:B------:R-:W-:Y:S02]  /*32710*/  FSEL R31, R16, RZ, !P6 ;  /* 0x000000ff101f7208 */ /* 0x000fe40007000000 */
[----:B------:R-:W-:Y:S02]  /*32720*/  FSEL R33, R22, RZ, P0 ;  /* 0x000000ff16217208 */ /* 0x000fe40000000000 */
[----:B------:R-:W-:Y:S02]  /*32730*/  LOP3.LUT P0, RZ, R5, 0x8, RZ, 0xc0, !PT ;  /* 0x0000000805ff7812 */ /* 0x000fe4000780c0ff */
[----:B------:R-:W-:Y:S02]  /*32740*/  PLOP3.LUT P6, PT, P6, PT, PT, 0x8, 0x80 ;  /* 0x000000000080781c */ /* 0x000fe400037ce170 */
[----:B------:R-:W-:-:S02]  /*32750*/  FSEL R32, R21, RZ, P1 ;  /* 0x000000ff15207208 */ /* 0x000fc40000800000 */
        /* <DEDUP_REMOVED lines=15> */
[----:B------:R-:W-:-:S07]  /*32850*/  @P0 FADD.FTZ R31, R71, R31 ;  /* 0x0000001f471f0221 */ /* 0x000fce0000010000 */
.L_x_13705:
        /* <DEDUP_REMOVED lines=27> */
[----:B--2---:R-:W-:Y:S02]  /*32a10*/  SHF.L.U32 R16, R13, 0x10, RZ ;  /* 0x000000100d107819 */ /* 0x004fe400000006ff */
        /* <DEDUP_REMOVED lines=19> */
.L_x_13730:
        /* <DEDUP_REMOVED lines=30> */
.L_x_13733:
        /* <DEDUP_REMOVED lines=16> */
.L_x_13734:
        /* <DEDUP_REMOVED lines=60> */
.L_x_13732:
[----:B------:R-:W-:Y:S01]  /*331f0*/  I2FP.F32.U32 R7, R7 ;  /* 0x0000000700077245 */ /* 0x000fe20000201000 */
[----:B------:R-:W-:Y:S01]  /*33200*/  UISETP.NE.AND UP2, UPT, UR5, 0x1, UPT ;  /* 0x000000010500788c */ /* 0x000fe2000bf45270 */
[----:B------:R-:W-:Y:S01]  /*33210*/  LOP3.LUT R5, R5, 0xfffffffb, RZ, 0xc0, !PT ;  /* 0xfffffffb05057812 */ /* 0x000fe200078ec0ff */
[----:B------:R-:W-:Y:S01]  /*33220*/  UMOV UR4, 0x2 ;  /* 0x0000000200047882 */ /* 0x000fe20000000000 */
[----:B-----5:R-:W-:Y:S01]  /*33230*/  PRMT R8, R16, 0x7632, R8 ;  /* 0x0000763210087816 */ /* 0x020fe20000000008 */
        /* <DEDUP_REMOVED lines=16> */
.L_x_13736:
        /* <DEDUP_REMOVED lines=16> */
.L_x_13737:
        /* <DEDUP_REMOVED lines=61> */
.L_x_13735:
        /* <DEDUP_REMOVED lines=23> */
.L_x_13739:
        /* <DEDUP_REMOVED lines=16> */
.L_x_13740:
        /* <DEDUP_REMOVED lines=61> */
.L_x_13738:
[----:B------:R-:W-:Y:S01]  /*33e50*/  I2FP.F32.U32 R9, R9 ;  /* 0x0000000900097245 */ /* 0x000fe20000201000 */
[----:B------:R-:W-:Y:S01]  /*33e60*/  UISETP.NE.AND UP2, UPT, UR5, 0x1, UPT ;  /* 0x000000010500788c */ /* 0x000fe2000bf45270 */
[----:B------:R-:W-:Y:S01]  /*33e70*/  IMAD.U32 R8, R8, 0x10000, RZ ;  /* 0x0001000008087824 */ /* 0x000fe200078e00ff */
[----:B------:R-:W-:Y:S01]  /*33e80*/  LOP3.LUT R5, R5, 0xfffffffd, RZ, 0xc0, !PT ;  /* 0xfffffffd05057812 */ /* 0x000fe200078ec0ff */
[----:B------:R-:W-:Y:S01]  /*33e90*/  UMOV UR4, 0x2 ;  /* 0x0000000200047882 */ /* 0x000fe20000000000 */
[----:B------:R-:W-:Y:S01]  /*33ea0*/  FFMA.FTZ R9, R9, R223, 1.1641532182693481445e-10 ;  /* 0x2f00000009097423 */ /* 0x000fe200000100df */
[----:B------:R-:W-:-:S04]  /*33eb0*/  FMUL.FTZ R8, R8, UR23 ;  /* 0x0000001708087c20 */ /* 0x000fc80008410000 */
        /* <DEDUP_REMOVED lines=13> */
.L_x_13742:
        /* <DEDUP_REMOVED lines=16> */
.L_x_13743:
        /* <DEDUP_REMOVED lines=61> */
.L_x_13741:
        /* <DEDUP_REMOVED lines=24> */
.L_x_13745:
        /* <DEDUP_REMOVED lines=16> */
.L_x_13746:
        /* <DEDUP_REMOVED lines=61> */
.L_x_13744:
[----:B------:R-:W-:Y:S01]  /*34ab0*/  I2FP.F32.U32 R9, R9 ;  /* 0x0000000900097245 */ /* 0x000fe20000201000 */
[----:B------:R-:W-:Y:S01]  /*34ac0*/  UISETP.NE.AND UP2, UPT, UR5, 0x1, UPT ;  /* 0x000000010500788c */ /* 0x000fe2000bf45270 */
[----:B------:R-:W-:Y:S01]  /*34ad0*/  PRMT R10, R17, 0x7632, R10 ;  /* 0x00007632110a7816 */ /* 0x000fe2000000000a */
[----:B------:R-:W-:Y:S01]  /*34ae0*/  UMOV UR4, 0x2 ;  /* 0x0000000200047882 */ /* 0x000fe20000000000 */
[----:B------:R-:W-:Y:S01]  /*34af0*/  MOV R11, R6 ;  /* 0x00000006000b7202 */ /* 0x000fe20000000f00 */
        /* <DEDUP_REMOVED lines=14> */
.L_x_13748:
        /* <DEDUP_REMOVED lines=16> */
.L_x_13749:
        /* <DEDUP_REMOVED lines=61> */
.L_x_13747:
        /* <DEDUP_REMOVED lines=23> */
.L_x_13751:
        /* <DEDUP_REMOVED lines=16> */
.L_x_13752:
        /* <DEDUP_REMOVED lines=61> */
.L_x_13750:
[----:B------:R-:W-:Y:S01]  /*356f0*/  I2FP.F32.U32 R11, R11 ;  /* 0x0000000b000b7245 */ /* 0x000fe20000201000 */
[----:B------:R-:W-:Y:S01]  /*35700*/  UISETP.NE.AND UP2, UPT, UR5, 0x1, UPT ;  /* 0x000000010500788c */ /* 0x000fe2000bf45270 */
[----:B------:R-:W-:Y:S01]  /*35710*/  IMAD.U32 R10, R10, 0x10000, RZ ;  /* 0x000100000a0a7824 */ /* 0x000fe200078e00ff */
[----:B------:R-:W-:Y:S02]  /*35720*/  UMOV UR4, 0x2 ;  /* 0x0000000200047882 */ /* 0x000fe40000000000 */
[----:B------:R-:W-:Y:S01]  /*35730*/  FFMA.FTZ R11, R11, R223, 1.1641532182693481445e-10 ;  /* 0x2f0000000b0b7423 */ /* 0x000fe200000100df */
[----:B------:R-:W-:-:S04]  /*35740*/  FMUL.FTZ R10, R10, UR23 ;  /* 0x000000170a0a7c20 */ /* 0x000fc80008410000 */
        /* <DEDUP_REMOVED lines=12> */
.L_x_13754:
        /* <DEDUP_REMOVED lines=19> */
.L_x_13755:
        /* <DEDUP_REMOVED lines=61> */
.L_x_13753:
        /* <DEDUP_REMOVED lines=24> */
.L_x_13757:
        /* <DEDUP_REMOVED lines=19> */
.L_x_13758:
        /* <DEDUP_REMOVED lines=61> */
.L_x_13756:
        /* <DEDUP_REMOVED lines=20> */
.L_x_13760:
        /* <DEDUP_REMOVED lines=19> */
.L_x_13761:
        /* <DEDUP_REMOVED lines=61> */
.L_x_13759:
        /* <DEDUP_REMOVED lines=24> */
.L_x_13763:
        /* <DEDUP_REMOVED lines=19> */
.L_x_13764:
        /* <DEDUP_REMOVED lines=61> */
.L_x_13762:
        /* <DEDUP_REMOVED lines=19> */
.L_x_13766:
        /* <DEDUP_REMOVED lines=19> */
.L_x_13767:
        /* <DEDUP_REMOVED lines=61> */
.L_x_13765:
        /* <DEDUP_REMOVED lines=25> */
.L_x_13769:
        /* <DEDUP_REMOVED lines=19> */
.L_x_13770:
        /* <DEDUP_REMOVED lines=61> */
.L_x_13768:
[----:B------:R-:W-:Y:S01]  /*37d10*/  I2FP.F32.U32 R13, R13 ;  /* 0x0000000d000d7245 */ /* 0x000fe20000201000 */
[----:B------:R-:W-:Y:S01]  /*37d20*/  UISETP.NE.AND UP2, UPT, UR5, 0x1, UPT ;  /* 0x000000010500788c */ /* 0x000fe2000bf45270 */
[----:B------:R-:W-:Y:S01]  /*37d30*/  PRMT R14, R19, 0x7632, R14 ;  /* 0x00007632130e7816 */ /* 0x000fe2000000000e */
[----:B------:R-:W-:Y:S02]  /*37d40*/  UMOV UR4, 0x2 ;  /* 0x0000000200047882 */ /* 0x000fe40000000000 */
[----:B------:R-:W-:-:S05]  /*37d50*/  FFMA.FTZ R13, R13, R223, 1.1641532182693481445e-10 ;  /* 0x2f0000000d0d7423 */ /* 0x000fca00000100df */
[----:B------:R-:W-:Y:S01]  /*37d60*/  FSETP.LE.FTZ.AND P5, PT, R13, UR25, PT ;  /* 0x000000190d007c0b */ /* 0x000fe2000bfb3000 */
[----:B------:R-:W-:Y:S01]  /*37d70*/  IMAD.U32 R13, R19, 0x10000, RZ ;  /* 0x00010000130d7824 */ /* 0x000fe200078e00ff */
[----:B------:R-:W-:-:S03]  /*37d80*/  MOV R19, R6 ;  /* 0x0000000600137202 */ /* 0x000fc60000000f00 */
        /* <DEDUP_REMOVED lines=12> */
.L_x_13772:
        /* <DEDUP_REMOVED lines=19> */
.L_x_13773:
        /* <DEDUP_REMOVED lines=61> */
.L_x_13771:
        /* <DEDUP_REMOVED lines=24> */
.L_x_13775:
        /* <DEDUP_REMOVED lines=19> */
.L_x_13776:
        /* <DEDUP_REMOVED lines=61> */
.L_x_13774:
        /* <DEDUP_REMOVED lines=21> */
.L_x_13778:
        /* <DEDUP_REMOVED lines=19> */
.L_x_13779:
        /* <DEDUP_REMOVED lines=61> */
.L_x_13777:
        /* <DEDUP_REMOVED lines=16> */
.L_x_13731:
        /* <DEDUP_REMOVED lines=16> */
.L_x_13782:
        /* <DEDUP_REMOVED lines=16> */
.L_x_13783:
        /* <DEDUP_REMOVED lines=61> */
.L_x_13781:
[----:B------:R-:W-:Y:S01]  /*396f0*/  I2FP.F32.U32 R20, R21 ;  /* 0x0000001500147245 */ /* 0x000fe20000201000 */
[----:B------:R-:W-:Y:S01]  /*39700*/  UISETP.NE.AND UP2, UPT, UR5, 0x1, UPT ;  /* 0x000000010500788c */ /* 0x000fe2000bf45270 */
[----:B------:R-:W-:Y:S01]  /*39710*/  LOP3.LUT R5, R5, 0xfffffffb, RZ, 0xc0, !PT ;  /* 0xfffffffb05057812 */ /* 0x000fe200078ec0ff */
[C---:B-----5:R-:W-:Y:S01]  /*39720*/  IMAD.U32 R23, R16.reuse, 0x10000, RZ ;  /* 0x0001000010177824 */ /* 0x060fe200078e00ff */
[----:B------:R-:W-:Y:S01]  /*39730*/  PRMT R16, R16, 0x7632, R16 ;  /* 0x0000763210107816 */ /* 0x000fe20000000010 */
[----:B------:R-:W-:Y:S01]  /*39740*/  FFMA.FTZ R20, R20, R223, 1.1641532182693481445e-10 ;  /* 0x2f00000014147423 */ /* 0x000fe200000100df */
[----:B------:R-:W-:Y:S01]  /*39750*/  IMAD.MOV.U32 R22, RZ, RZ, R6 ;  /* 0x000000ffff167224 */ /* 0x000fe200078e0006 */
        /* <DEDUP_REMOVED lines=13> */
.L_x_13785:
        /* <DEDUP_REMOVED lines=16> */
.L_x_13786:
        /* <DEDUP_REMOVED lines=61> */
.L_x_13784:
        /* <DEDUP_REMOVED lines=19> */
.L_x_13788:
        /* <DEDUP_REMOVED lines=16> */
.L_x_13789:
        /* <DEDUP_REMOVED lines=61> */
.L_x_13787:
        /* <DEDUP_REMOVED lines=18> */
.L_x_13791:
        /* <DEDUP_REMOVED lines=16> */
.L_x_13792:
        /* <DEDUP_REMOVED lines=61> */
.L_x_13790:
        /* <DEDUP_REMOVED lines=17> */
.L_x_13794:
        /* <DEDUP_REMOVED lines=19> */
.L_x_13795:
        /* <DEDUP_REMOVED lines=61> */
.L_x_13793:
        /* <DEDUP_REMOVED lines=19> */
.L_x_13797:
        /* <DEDUP_REMOVED lines=18> */
[----:B------:R-:W-:-:S07]  /*3b150*/  @!P4 MOV R4, R3 ;  /* 0x000000030004c202 */ /* 0x000fce0000000f00 */
.L_x_13798:
        /* <DEDUP_REMOVED lines=61> */
.L_x_13796:
        /* <DEDUP_REMOVED lines=18> */
.L_x_13800:
        /* <DEDUP_REMOVED lines=19> */
.L_x_13801:
        /* <DEDUP_REMOVED lines=61> */
.L_x_13799:
        /* <DEDUP_REMOVED lines=19> */
.L_x_13803:
        /* <DEDUP_REMOVED lines=19> */
.L_x_13804:
        /* <DEDUP_REMOVED lines=61> */
.L_x_13802:
        /* <DEDUP_REMOVED lines=17> */
[----:B------:R-:W-:-:S02]  /*3c290*/  FSEL R21, R24, RZ, P4 ;  /* 0x000000ff18157208 */ /* 0x000fc40002000000 */
[----:B------:R-:W-:Y:S02]  /*3c2a0*/  LOP3.LUT P0, RZ, R5, 0x2, RZ, 0xc0, !PT ;  /* 0x0000000205ff7812 */ /* 0x000fe4000780c0ff */
[----:B------:R-:W-:Y:S02]  /*3c2b0*/  FSEL R24, R23, RZ, P1 ;  /* 0x000000ff17187208 */ /* 0x000fe40000800000 */
[----:B------:R-:W-:Y:S02]  /*3c2c0*/  FSEL R25, R20, RZ, P0 ;  /* 0x000000ff14197208 */ /* 0x000fe40000000000 */
[----:B------:R-:W-:Y:S02]  /*3c2d0*/  FSEL R23, R16, RZ, !P6 ;  /* 0x000000ff10177208 */ /* 0x000fe40007000000 */
[----:B------:R-:W-:Y:S02]  /*3c2e0*/  LOP3.LUT P0, RZ, R5, 0x8, RZ, 0xc0, !PT ;  /* 0x0000000805ff7812 */ /* 0x000fe4000780c0ff */
[----:B------:R-:W-:-:S02]  /*3c2f0*/  PLOP3.LUT P6, PT, P6, PT, PT, 0x8, 0x80 ;  /* 0x000000000080781c */ /* 0x000fc400037ce170 */
[----:B------:R-:W-:Y:S02]  /*3c300*/  LOP3.LUT P1, RZ, R5, 0x10, RZ, 0xc0, !PT ;  /* 0x0000001005ff7812 */ /* 0x000fe4000782c0ff */
        /* <DEDUP_REMOVED lines=13> */
[----:B------:R-:W-:-:S07]  /*3c3e0*/  @P0 FADD.FTZ R23, R71, R23 ;  /* 0x0000001747170221 */ /* 0x000fce0000010000 */
.L_x_13780:
        /* <DEDUP_REMOVED lines=47> */
.L_x_13805:
        /* <DEDUP_REMOVED lines=11> */
[----:B------:R-:W-:-:S05]  /*3c790*/  IMAD.WIDE.U32 R16, R221, R16, UR16 ;  /* 0x00000010dd107e25 */ /* 0x000fca000f8e0010 */
[----:B------:R0:W5:Y:S01]  /*3c7a0*/  LDG.E.128 R212, desc[UR20][R16.64] ;  /* 0x0000001410d47981 */ /* 0x000162000c1e1d00 */
        /* <DEDUP_REMOVED lines=17> */
.L_x_13808:
        /* <DEDUP_REMOVED lines=14> */
[----:B------:R-:W-:-:S05]  /*3c9a0*/  @P1 IMAD.MOV R3, RZ, RZ, R4 ;  /* 0x000000ffff031224 */ /* 0x000fca00078e0204 */
[----:B------:R-:W-:-:S07]  /*3c9b0*/  @!P2 MOV R4, R3 ;  /* 0x000000030004a202 */ /* 0x000fce0000000f00 */
.L_x_13809:
        /* <DEDUP_REMOVED lines=60> */
.L_x_13807:
        /* <DEDUP_REMOVED lines=21> */
.L_x_13811:
        /* <DEDUP_REMOVED lines=16> */
.L_x_13812:
        /* <DEDUP_REMOVED lines=61> */
.L_x_13810:
        /* <DEDUP_REMOVED lines=9> */
[----:B0-----:R-:W-:Y:S01]  /*3d430*/  FADD.FTZ R16, R9, R7 ;  /* 0x0000000709107221 */ /* 0x001fe20000010000 */
        /* <DEDUP_REMOVED lines=13> */
.L_x_13814:
        /* <DEDUP_REMOVED lines=16> */
.L_x_13815:
        /* <DEDUP_REMOVED lines=61> */
.L_x_13813:
        /* <DEDUP_REMOVED lines=20> */
.L_x_13817:
        /* <DEDUP_REMOVED lines=16> */
.L_x_13818:
        /* <DEDUP_REMOVED lines=61> */
.L_x_13816:
        /* <DEDUP_REMOVED lines=24> */
.L_x_13820:
        /* <DEDUP_REMOVED lines=16> */
.L_x_13821:
        /* <DEDUP_REMOVED lines=61> */
.L_x_13819:
        /* <DEDUP_REMOVED lines=19> */
.L_x_13823:
        /* <DEDUP_REMOVED lines=16> */
.L_x_13824:
        /* <DEDUP_REMOVED lines=61> */
.L_x_13822:
        /* <DEDUP_REMOVED lines=23> */
.L_x_13826:
        /* <DEDUP_REMOVED lines=16> */
.L_x_13827:
        /* <DEDUP_REMOVED lines=61> */
.L_x_13825:
        /* <DEDUP_REMOVED lines=18> */
.L_x_13829:
        /* <DEDUP_REMOVED lines=19> */
.L_x_13830:
        /* <DEDUP_REMOVED lines=61> */
.L_x_13828:
        /* <DEDUP_REMOVED lines=24> */
.L_x_13832:
        /* <DEDUP_REMOVED lines=17> */
[----:B------:R-:W-:-:S05]  /*3fb30*/  @P3 IMAD.MOV R3, RZ, RZ, R4 ;  /* 0x000000ffff033224 */ /* 0x000fca00078e0204 */
[----:B------:R-:W-:-:S07]  /*3fb40*/  @!P4 MOV R4, R3 ;  /* 0x000000030004c202 */ /* 0x000fce0000000f00 */
.L_x_13833:
        /* <DEDUP_REMOVED lines=61> */
.L_x_13831:
        /* <DEDUP_REMOVED lines=20> */
.L_x_13835:
        /* <DEDUP_REMOVED lines=19> */
.L_x_13836:
        /* <DEDUP_REMOVED lines=61> */
.L_x_13834:
        /* <DEDUP_REMOVED lines=24> */
.L_x_13838:
        /* <DEDUP_REMOVED lines=19> */
.L_x_13839:
        /* <DEDUP_REMOVED lines=61> */
.L_x_13837:
        /* <DEDUP_REMOVED lines=19> */
.L_x_13841:
        /* <DEDUP_REMOVED lines=19> */
.L_x_13842:
        /* <DEDUP_REMOVED lines=61> */
.L_x_13840:
        /* <DEDUP_REMOVED lines=25> */
.L_x_13844:
        /* <DEDUP_REMOVED lines=19> */
.L_x_13845:
        /* <DEDUP_REMOVED lines=61> */
.L_x_13843:
        /* <DEDUP_REMOVED lines=20> */
.L_x_13847:
        /* <DEDUP_REMOVED lines=19> */
.L_x_13848:
        /* <DEDUP_REMOVED lines=61> */
.L_x_13846:
        /* <DEDUP_REMOVED lines=24> */
.L_x_13850:
        /* <DEDUP_REMOVED lines=19> */
.L_x_13851:
        /* <DEDUP_REMOVED lines=61> */
.L_x_13849:
        /* <DEDUP_REMOVED lines=21> */
.L_x_13853:
        /* <DEDUP_REMOVED lines=19> */
.L_x_13854:
        /* <DEDUP_REMOVED lines=61> */
.L_x_13852:
        /* <DEDUP_REMOVED lines=16> */
.L_x_13806:
[----:B------:R-:W-:Y:S01]  /*42cb0*/  UISETP.NE.AND UP2, UPT, UR4, 0x1, UPT ;  /* 0x000000010400788c */ /* 0x000fe2000bf45270 */
[----:B0-----:R-:W-:Y:S01]  /*42cc0*/  MOV R16, R6 ;  /* 0x0000000600107202 */ /* 0x001fe20000000f00 */
        /* <DEDUP_REMOVED lines=14> */
.L_x_13857:
        /* <DEDUP_REMOVED lines=16> */
.L_x_13858:
        /* <DEDUP_REMOVED lines=61> */
.L_x_13856:
        /* <DEDUP_REMOVED lines=20> */
.L_x_13860:
        /* <DEDUP_REMOVED lines=16> */
.L_x_13861:
        /* <DEDUP_REMOVED lines=61> */
.L_x_13859:
        /* <DEDUP_REMOVED lines=19> */
.L_x_13863:
        /* <DEDUP_REMOVED lines=16> */
.L_x_13864:
        /* <DEDUP_REMOVED lines=61> */
.L_x_13862:
[----:B------:R-:W-:Y:S01]  /*43e90*/  I2FP.F32.U32 R16, R19 ;  /* 0x0000001300107245 */ /* 0x000fe20000201000 */
[----:B------:R-:W-:Y:S01]  /*43ea0*/  UISETP.NE.AND UP2, UPT, UR5, 0x1, UPT ;  /* 0x000000010500788c */ /* 0x000fe2000bf45270 */
[----:B------:R-:W-:Y:S01]  /*43eb0*/  IMAD.U32 R230, R213, 0x10000, RZ ;  /* 0x00010000d5e67824 */ /* 0x000fe200078e00ff */
[----:B------:R-:W-:Y:S01]  /*43ec0*/  MOV R17, R6 ;  /* 0x0000000600117202 */ /* 0x000fe20000000f00 */
[----:B------:R-:W-:Y:S01]  /*43ed0*/  UMOV UR4, 0x2 ;  /* 0x0000000200047882 */ /* 0x000fe20000000000 */
[----:B------:R-:W-:-:S05]  /*43ee0*/  FFMA.FTZ R16, R16, R223, 1.1641532182693481445e-10 ;  /* 0x2f00000010107423 */ /* 0x000fca00000100df */
[----:B------:R-:W-:Y:S02]  /*43ef0*/  FSETP.LE.FTZ.AND P1, PT, R16, UR25, PT ;  /* 0x0000001910007c0b */ /* 0x000fe4000bf33000 */
        /* <DEDUP_REMOVED lines=11> */
.L_x_13866:
        /* <DEDUP_REMOVED lines=16> */
.L_x_13867:
        /* <DEDUP_REMOVED lines=61> */
.L_x_13865:
        /* <DEDUP_REMOVED lines=17> */
.L_x_13869:
        /* <DEDUP_REMOVED lines=19> */
.L_x_13870:
        /* <DEDUP_REMOVED lines=61> */
.L_x_13868:
[----:B------:R-:W-:Y:S01]  /*44a90*/  I2FP.F32.U32 R16, R19 ;  /* 0x0000001300107245 */ /* 0x000fe20000201000 */
[----:B------:R-:W-:Y:S01]  /*44aa0*/  UISETP.NE.AND UP2, UPT, UR5, 0x1, UPT ;  /* 0x000000010500788c */ /* 0x000fe2000bf45270 */
[----:B------:R-:W-:Y:S01]  /*44ab0*/  SHF.L.U32 R228, R214, 0x10, RZ ;  /* 0x00000010d6e47819 */ /* 0x000fe200000006ff */
[----:B------:R-:W-:Y:S01]  /*44ac0*/  IMAD.MOV.U32 R17, RZ, RZ, R6 ;  /* 0x000000ffff117224 */ /* 0x000fe200078e0006 */
        /* <DEDUP_REMOVED lines=15> */
.L_x_13872:
        /* <DEDUP_REMOVED lines=19> */
.L_x_13873:
        /* <DEDUP_REMOVED lines=61> */
.L_x_13871:
        /* <DEDUP_REMOVED lines=18> */
.L_x_13875:
        /* <DEDUP_REMOVED lines=19> */
.L_x_13876:
        /* <DEDUP_REMOVED lines=61> */
.L_x_13874:
[----:B------:R-:W-:Y:S01]  /*456e0*/  I2FP.F32.U32 R16, R19 ;  /* 0x0000001300107245 */ /* 0x000fe20000201000 */
[----:B------:R-:W-:Y:S01]  /*456f0*/  UISETP.NE.AND UP2, UPT, UR5, 0x1, UPT ;  /* 0x000000010500788c */ /* 0x000fe2000bf45270 */
[----:B------:R-:W-:Y:S01]  /*45700*/  PRMT R17, R215, 0x7632, R17 ;  /* 0x00007632d7117816 */ /* 0x000fe20000000011 */
[----:B------:R-:W-:Y:S01]  /*45710*/  IMAD.MOV.U32 R213, RZ, RZ, R6 ;  /* 0x000000ffffd57224 */ /* 0x000fe200078e0006 */
[----:B------:R-:W-:Y:S01]  /*45720*/  UMOV UR4, 0x2 ;  /* 0x0000000200047882 */ /* 0x000fe20000000000 */
[----:B------:R-:W-:-:S05]  /*45730*/  FFMA.FTZ R16, R16, R223, 1.1641532182693481445e-10 ;  /* 0x2f00000010107423 */ /* 0x000fca00000100df */
[----:B------:R-:W-:Y:S01]  /*45740*/  FSETP.LE.FTZ.AND P5, PT, R16, UR25, PT ;  /* 0x0000001910007c0b */ /* 0x000fe2000bfb3000 */
[----:B------:R-:W-:Y:S01]  /*45750*/  IMAD.U32 R16, R215, 0x10000, RZ ;  /* 0x00010000d7107824 */ /* 0x000fe200078e00ff */
        /* <DEDUP_REMOVED lines=11> */
.L_x_13878:
        /* <DEDUP_REMOVED lines=19> */
.L_x_13879:
        /* <DEDUP_REMOVED lines=61> */
.L_x_13877:
        /* <DEDUP_REMOVED lines=21> */
[C---:B------:R-:W-:Y:S02]  /*45e60*/  LOP3.LUT P0, RZ, R5.reuse, 0x8, RZ, 0xc0, !PT ;  /* 0x0000000805ff7812 */ /* 0x040fe4000780c0ff */
[----:B------:R-:W-:Y:S02]  /*45e70*/  LOP3.LUT P2, RZ, R5, 0x10, RZ, 0xc0, !PT ;  /* 0x0000001005ff7812 */ /* 0x000fe4000784c0ff */
[----:B------:R-:W-:-:S02]  /*45e80*/  FSEL R213, R18, RZ, P4 ;  /* 0x000000ff12d57208 */ /* 0x000fc40002000000 */
[----:B------:R-:W-:Y:S02]  /*45e90*/  FSEL R18, R212, RZ, P1 ;  /* 0x000000ffd4127208 */ /* 0x000fe40000800000 */
[----:B------:R-:W-:Y:S02]  /*45ea0*/  FSEL R212, R19, RZ, P3 ;  /* 0x000000ff13d47208 */ /* 0x000fe40001800000 */
[----:B------:R-:W-:Y:S02]  /*45eb0*/  FSEL R19, R215, RZ, P2 ;  /* 0x000000ffd7137208 */ /* 0x000fe40001000000 */
[----:B------:R-:W-:Y:S01]  /*45ec0*/  FSEL R215, R223, RZ, !P6 ;  /* 0x000000ffdfd77208 */ /* 0x000fe20007000000 */
[----:B------:R-:W-:Y:S01]  /*45ed0*/  @P0 FADD.FTZ R16, R72, R16 ;  /* 0x0000001048100221 */ /* 0x000fe20000010000 */
[----:B------:R-:W-:Y:S01]  /*45ee0*/  @P0 FADD.FTZ R17, R73, R17 ;  /* 0x0000001149110221 */ /* 0x000fe20000010000 */
[----:B------:R-:W-:Y:S01]  /*45ef0*/  @P0 FADD.FTZ R18, R74, R18 ;  /* 0x000000124a120221 */ /* 0x000fe20000010000 */
[----:B------:R-:W-:Y:S01]  /*45f00*/  @P0 FADD.FTZ R19, R75, R19 ;  /* 0x000000134b130221 */ /* 0x000fe20000010000 */
[----:B------:R-:W-:Y:S01]  /*45f10*/  @P0 FADD.FTZ R212, R68, R212 ;  /* 0x000000d444d40221 */ /* 0x000fe20000010000 */
[----:B------:R-:W-:Y:S01]  /*45f20*/  @P0 FADD.FTZ R213, R69, R213 ;  /* 0x000000d545d50221 */ /* 0x000fe20000010000 */
[----:B------:R-:W-:Y:S01]  /*45f30*/  @P0 FADD.FTZ R214, R70, R214 ;  /* 0x000000d646d60221 */ /* 0x000fe20000010000 */
[----:B------:R-:W-:Y:S01]  /*45f40*/  @P0 FADD.FTZ R215, R71, R215 ;  /* 0x000000d747d70221 */ /* 0x000fe20000010000 */
[----:B------:R-:W-:-:S02]  /*45f50*/  PLOP3.LUT P0, PT, P6, PT, PT, 0x8, 0x80 ;  /* 0x000000000080781c */ /* 0x000fc4000370e170 */
[----:B------:R-:W-:-:S11]  /*45f60*/  LOP3.LUT R5, R5, 0xfffffffe, RZ, 0xc0, !PT ;  /* 0xfffffffe05057812 */ /* 0x000fd600078ec0ff */
[----:B------:R-:W-:-:S07]  /*45f70*/  @P0 LOP3.LUT R5, R5, 0x1, RZ, 0xfc, !PT ;  /* 0x0000000105050812 */ /* 0x000fce00078efcff */
.L_x_13855:
[----:B------:R-:W-:Y:S01]  /*45f80*/  LOP3.LUT R5, R5, 0xfffffff7, RZ, 0xc0, !PT ;  /* 0xfffffff705057812 */ /* 0x000fe200078ec0ff */
[----:B------:R-:W-:-:S03]  /*45f90*/  IMAD.MOV.U32 R228, RZ, RZ, 0x20 ;  /* 0x00000020ffe47424 */ /* 0x000fc600078e00ff */
        /* <DEDUP_REMOVED lines=8> */
[----:B------:R-:W-:Y:S02]  /*46020*/  SEL R230, RZ, 0x100, !P6 ;  /* 0x00000100ffe67807 */ /* 0x000fe40007000000 */
[----:B------:R-:W-:-:S02]  /*46030*/  LOP3.LUT P0, RZ, R5, 0x4, RZ, 0xc0, !PT ;  /* 0x0000000405ff7812 */ /* 0x000fc4000780c0ff */
[----:B0-----:R-:W-:Y:S02]  /*46040*/  SEL R228, RZ, 0x10000, !P5 ;  /* 0x00010000ffe47807 */ /* 0x001fe40006800000 */
[----:B------:R-:W-:-:S04]  /*46050*/  SEL R229, RZ, 0x100, !P4 ;  /* 0x00000100ffe57807 */ /* 0x000fc80006000000 */
[----:B------:R-:W-:Y:S02]  /*46060*/  LOP3.LUT R223, R229, R223, R228, 0xfe, !PT ;  /* 0x000000dfe5df7212 */ /* 0x000fe400078efee4 */
[----:B------:R-:W-:-:S04]  /*46070*/  SEL R228, RZ, 0x1, !P3 ;  /* 0x00000001ffe47807 */ /* 0x000fc80005800000 */
[----:B------:R-:W-:Y:S02]  /*46080*/  LOP3.LUT R229, R223, R228, RZ, 0xfc, !PT ;  /* 0x000000e4dfe57212 */ /* 0x000fe400078efcff */
[----:B------:R-:W-:Y:S02]  /*46090*/  SEL R223, RZ, 0x1000000, !P2 ;  /* 0x01000000ffdf7807 */ /* 0x000fe40005000000 */
[----:B------:R-:W-:-:S04]  /*460a0*/  SEL R228, RZ, 0x10000, !P1 ;  /* 0x00010000ffe47807 */ /* 0x000fc80004800000 */
[----:B------:R-:W-:Y:S01]  /*460b0*/  LOP3.LUT R223, R230, R223, R228, 0xfe, !PT ;  /* 0x000000dfe6df7212 */ /* 0x000fe200078efee4 */
[----:B------:R-:W-:Y:S01]  /*460c0*/  IMAD.MOV.U32 R230, RZ, RZ, 0x8 ;  /* 0x00000008ffe67424 */ /* 0x000fe200078e00ff */
[----:B------:R-:W-:-:S03]  /*460d0*/  SEL R228, RZ, 0x1, !P0 ;  /* 0x00000001ffe47807 */ /* 0x000fc60004000000 */
[----:B------:R-:W-:Y:S01]  /*460e0*/  IMAD.WIDE.U32 R230, R221, R230, UR12 ;  /* 0x0000000cdde67e25 */ /* 0x000fe2000f8e00e6 */
[----:B------:R-:W-:-:S05]  /*460f0*/  LOP3.LUT R228, R223, R228, RZ, 0xfc, !PT ;  /* 0x000000e4dfe47212 */ /* 0x000fca00078efcff */
[----:B------:R0:W-:Y:S01]  /*46100*/  STG.E.64 desc[UR20][R230.64], R228 ;  /* 0x000000e4e6007986 */ /* 0x0001e2000c101b14 */
[----:B------:R-:W-:Y:S05]  /*46110*/  BRA.U !UP0, `(.L_x_13880) ;  /* 0x0000000108507547 */ /* 0x000fea000b800000 */
        /* <DEDUP_REMOVED lines=20> */
.L_x_13880:
[----:B------:R-:W-:Y:S01]  /*46260*/  FADD.FTZ R223, RZ, R60 ;  /* 0x0000003cffdf7221 */ /* 0x000fe20000010000 */
[----:B------:R-:W3:Y:S01]  /*46270*/  S2R R236, SR_TID.X ;  /* 0x0000000000ec7919 */ /* 0x000ee20000002100 */
        /* <DEDUP_REMOVED lines=9> */
[----:B---3--:R-:W-:-:S03]  /*46310*/  LOP3.LUT P0, RZ, R236, 0x1f, RZ, 0xc0, !PT ;  /* 0x0000001fecff7812 */ /* 0x008fc6000780c0ff */
        /* <DEDUP_REMOVED lines=47> */
[----:B0-2---:R-:W0:Y:S02]  /*46610*/  SHFL.BFLY PT, R228, R223, 0x1, 0x1f ;  /* 0x0c201f00dfe47f89 */ /* 0x005e2400000e0000 */
        /* <DEDUP_REMOVED lines=140> */
.L_x_13882:
[----:B-1----:R-:W-:Y:S05]  /*46ee0*/  BSYNC.RECONVERGENT B0 ;  /* 0x0000000000007941 */ /* 0x002fea0003800200 */
.L_x_13881:
        /* <DEDUP_REMOVED lines=10> */
[----:B------:R-:W-:-:S03]  /*46f90*/  HFMA2 R230, -RZ, RZ, 0, 0.0001068115234375 ;  /* 0x00000700ffe67431 */ /* 0x000fc600000001ff */
[----:B------:R-:W-:Y:S01]  /*46fa0*/  LOP3.LUT R223, R223, 0xf8, RZ, 0xc0, !PT ;  /* 0x000000f8dfdf7812 */ /* 0x000fe200078ec0ff */
[----:B0-----:R-:W-:-:S04]  /*46fb0*/  ULEA UR5, UR30, UR5, 0x18 ;  /* 0x000000051e057291 */ /* 0x001fc8000f8ec0ff */
[----:B------:R-:W-:-:S09]  /*46fc0*/  @UP1 UIADD3 UR5, UPT, UPT, UR5, 0x20, URZ ;  /* 0x0000002005051890 */ /* 0x000fd2000fffe0ff */
[----:B------:R0:W1:Y:S03]  /*46fd0*/  LDS.64 R228, [R223+UR5] ;  /* 0x00000005dfe47984 */ /* 0x0000660008000a00 */
.L_x_13884:
[----:B------:R-:W-:Y:S05]  /*46fe0*/  BSYNC.RECONVERGENT B0 ;  /* 0x0000000000007941 */ /* 0x000fea0003800200 */
.L_x_13883:
[----:B0-----:R-:W0:Y:S04]  /*46ff0*/  SHFL.DOWN PT, R223, R230, 0x2, 0x1f ;  /* 0x08401f00e6df7f89 */ /* 0x001e2800000e0000 */
[----:B-1----:R-:W1:Y:S04]  /*47000*/  SHFL.DOWN PT, R239, R228, 0x2, 0x1f ;  /* 0x08401f00e4ef7f89 */ /* 0x002e6800000e0000 */
[----:B------:R2:W-:Y:S01]  /*47010*/  STL [R1+0x12c], R4 ;  /* 0x00012c0401007387 */ /* 0x0005e20000100800 */
[----:B------:R-:W-:Y:S02]  /*47020*/  ISETP.NE.AND P0, PT, R236, RZ, PT ;  /* 0x000000ffec00720c */ /* 0x000fe40003f05270 */
[----:B------:R-:W-:Y:S01]  /*47030*/  ISETP.NE.AND P1, PT, RZ, UR28, PT ;  /* 0x0000001cff007c0c */ /* 0x000fe2000bf25270 */
[----:B------:R-:W3:Y:S04]  /*47040*/  LDL R252, [R1+0x3c] ;  /* 0x00003c0001fc7983 */ /* 0x000ee80000100800 */
[----:B--2---:R-:W2:Y:S01]  /*47050*/  LDL R4, [R1+0x40] ;  /* 0x0000400001047983 */ /* 0x004ea20000100800 */
[----:B0-----:R-:W-:Y:S01]  /*47060*/  I2FP.F32.S32 R238, R223 ;  /* 0x000000df00ee7245 */ /* 0x001fe20000201400 */
[----:B------:R-:W-:Y:S01]  /*47070*/  IMAD.IADD R223, R223, 0x1, R230 ;  /* 0x00000001dfdf7824 */ /* 0x000fe200078e02e6 */
[----:B------:R-:W-:Y:S01]  /*47080*/  I2FP.F32.U32 R230, R230 ;  /* 0x000000e600e67245 */ /* 0x000fe20000201000 */
[----:B-1----:R-:W-:-:S02]  /*47090*/  FADD.FTZ R231, -R239, R228 ;  /* 0x000000e4efe77221 */ /* 0x002fc40000010100 */
[----:B------:R-:W-:Y:S02]  /*470a0*/  FMUL.FTZ R239, R239, R238 ;  /* 0x000000eeefef7220 */ /* 0x000fe40000410000 */
[----:B------:R-:W-:Y:S02]  /*470b0*/  FMUL.FTZ R231, R231, R231 ;  /* 0x000000e7e7e77220 */ /* 0x000fe40000410000 */
[----:B------:R-:W-:Y:S01]  /*470c0*/  FFMA.FTZ R239, R230, R228, R239 ;  /* 0x000000e4e6ef7223 */ /* 0x000fe200000100ef */
[----:B------:R-:W-:Y:S01]  /*470d0*/  I2FP.F32.S32 R228, R223 ;  /* 0x000000df00e47245 */ /* 0x000fe20000201400 */
[----:B------:R-:W-:Y:S02]  /*470e0*/  FMUL.FTZ R237, R231, R230 ;  /* 0x000000e6e7ed7220 */ /* 0x000fe40000410000 */
[----:B------:R-:W0:Y:S01]  /*470f0*/  SHFL.DOWN PT, R230, R229, 0x2, 0x1f ;  /* 0x08401f00e5e67f89 */ /* 0x000e2200000e0000 */
[----:B------:R-:W1:Y:S01]  /*47100*/  MUFU.RCP R231, R228 ;  /* 0x000000e400e77308 */ /* 0x000e620000001000 */
[----:B------:R-:W-:-:S02]  /*47110*/  FMUL.FTZ R238, R237, R238 ;  /* 0x000000eeedee7220 */ /* 0x000fc40000410000 */
[----:B------:R-:W4:Y:S01]  /*47120*/  SHFL.DOWN PT, R237, R223, 0x1, 0x1f ;  /* 0x08201f00dfed7f89 */ /* 0x000f2200000e0000 */
[----:B-1----:R-:W-:Y:S01]  /*47130*/  FMUL.FTZ R239, R231, R239 ;  /* 0x000000efe7ef7220 */ /* 0x002fe20000410000 */
[----:B0-----:R-:W-:-:S04]  /*47140*/  FADD.FTZ R230, R230, R229 ;  /* 0x000000e5e6e67221 */ /* 0x001fc80000010000 */
[----:B------:R-:W0:Y:S01]  /*47150*/  SHFL.DOWN PT, R229, R239, 0x1, 0x1f ;  /* 0x08201f00efe57f89 */ /* 0x000e2200000e0000 */
[----:B------:R-:W-:Y:S01]  /*47160*/  FFMA.FTZ R231, R231, R238, R230 ;  /* 0x000000eee7e77223 */ /* 0x000fe200000100e6 */
[----:B----4-:R-:W-:-:S04]  /*47170*/  IMAD.IADD R223, R223, 0x1, R237 ;  /* 0x00000001dfdf7824 */ /* 0x010fc800078e02ed */
[----:B------:R-:W1:Y:S01]  /*47180*/  SHFL.DOWN PT, R230, R231, 0x1, 0x1f ;  /* 0x08201f00e7e67f89 */ /* 0x000e6200000e0000 */
[----:B------:R-:W-:-:S06]  /*47190*/  I2FP.F32.S32 R223, R223 ;  /* 0x000000df00df7245 */ /* 0x000fcc0000201400 */
[----:B------:R-:W4:Y:S01]  /*471a0*/  MUFU.RCP R223, R223 ;  /* 0x000000df00df7308 */ /* 0x000f220000001000 */
[----:B------:R-:W-:Y:S01]  /*471b0*/  I2FP.F32.S32 R237, R237 ;  /* 0x000000ed00ed7245 */ /* 0x000fe20000201400 */
[----:B0-----:R-:W-:-:S04]  /*471c0*/  FADD.FTZ R238, R239, -R229 ;  /* 0x800000e5efee7221 */ /* 0x001fc80000010000 */
[----:B------:R-:W-:Y:S01]  /*471d0*/  FMUL.FTZ R229, R229, R237 ;  /* 0x000000ede5e57220 */ /* 0x000fe20000410000 */
[----:B------:R-:W-:-:S03]  /*471e0*/  FMUL.FTZ R238, R238, R238 ;  /* 0x000000eeeeee7220 */ /* 0x000fc60000410000 */
[C---:B------:R-:W-:Y:S01]  /*471f0*/  FFMA.FTZ R229, R228.reuse, R239, R229 ;  /* 0x000000efe4e57223 */ /* 0x040fe200000100e5 */
[----:B------:R-:W-:Y:S01]  /*47200*/  FMUL.FTZ R238, R228, R238 ;  /* 0x000000eee4ee7220 */ /* 0x000fe20000410000 */
[----:B-1----:R-:W-:Y:S02]  /*47210*/  FADD.FTZ R230, R231, R230 ;  /* 0x000000e6e7e67221 */ /* 0x002fe40000010000 */
[----:B----4-:R-:W-:Y:S01]  /*47220*/  FMUL.FTZ R229, R223, R229 ;  /* 0x000000e5dfe57220 */ /* 0x010fe20000410000 */
[----:B------:R-:W-:-:S04]  /*47230*/  FMUL.FTZ R228, R238, R237 ;  /* 0x000000edeee47220 */ /* 0x000fc80000410000 */
[----:B------:R-:W-:Y:S01]  /*47240*/  FFMA.FTZ R223, R223, R228, R230 ;  /* 0x000000e4dfdf7223 */ /* 0x000fe200000100e6 */
[----:B------:R-:W0:Y:S01]  /*47250*/  SHFL.IDX PT, R237, R229, RZ, 0x1f ;  /* 0x00001fffe5ed7589 */ /* 0x000e2200000e0000 */
[----:B------:R-:W1:Y:S04]  /*47260*/  LDC R230, c[0x0][0x448] ;  /* 0x00011200ffe67b82 */ /* 0x000e680000000800 */
[----:B------:R-:W1:Y:S01]  /*47270*/  SHFL.IDX PT, R223, R223, RZ, 0x1f ;  /* 0x00001fffdfdf7589 */ /* 0x000e6200000e0000 */
[----:B0-----:R-:W-:Y:S01]  /*47280*/  FMUL.FTZ R228, R237, R237 ;  /* 0x000000edede47220 */ /* 0x001fe20000410000 */
[----:B-1----:R-:W-:-:S04]  /*47290*/  FFMA.FTZ R223, R223, UR29, R230 ;  /* 0x0000001ddfdf7c23 */ /* 0x002fc800080100e6 */
[----:B------:R-:W-:Y:S01]  /*472a0*/  FSEL R238, R228, RZ, P1 ;  /* 0x000000ffe4ee7208 */ /* 0x000fe20000800000 */
[----:B------:R-:W0:Y:S08]  /*472b0*/  @!P0 LDC.64 R230, c[0x0][0x3c0] ;  /* 0x0000f000ffe68b82 */ /* 0x000e300000000a00 */
[----:B------:R-:W1:Y:S01]  /*472c0*/  @!P0 LDC.64 R228, c[0x0][0x3c8] ;  /* 0x0000f200ffe48b82 */ /* 0x000e620000000a00 */
[----:B------:R-:W-:-:S06]  /*472d0*/  FADD.FTZ R223, R223, R238 ;  /* 0x000000eedfdf7221 */ /* 0x000fcc0000010000 */
[----:B------:R-:W4:Y:S01]  /*472e0*/  MUFU.RSQ R223, R223 ;  /* 0x000000df00df7308 */ /* 0x000f220000001400 */
[----:B------:R-:W-:Y:S01]  /*472f0*/  MOV R239, UR22 ;  /* 0x0000001600ef7c02 */ /* 0x000fe20008000f00 */
[----:B------:R-:W-:-:S04]  /*47300*/  IMAD.U32 R238, RZ, RZ, UR22 ;  /* 0x00000016ffee7e24 */ /* 0x000fc8000f8e00ff */
[----:B0-----:R-:W-:-:S04]  /*47310*/  @!P0 IMAD.WIDE R230, R239, 0x4, R230 ;  /* 0x00000004efe68825 */ /* 0x001fc800078e02e6 */
[----:B-1----:R-:W-:Y:S01]  /*47320*/  @!P0 IMAD.WIDE R228, R238, 0x4, R228 ;  /* 0x00000004eee48825 */ /* 0x002fe200078e02e4 */
[----:B------:R-:W-:Y:S04]  /*47330*/  @!P0 STG.E desc[UR20][R230.64], R237 ;  /* 0x000000ede6008986 */ /* 0x000fe8000c101914 */
[----:B----4-:R0:W-:Y:S04]  /*47340*/  @!P0 STG.E desc[UR20][R228.64], R223 ;  /* 0x000000dfe4008986 */ /* 0x0101e8000c101914 */
[----:B------:R1:W-:Y:S01]  /*47350*/  STL [R1+0x128], R3 ;  /* 0x0001280301007387 */ /* 0x0003e20000100800 */
[----:B0-----:R-:W-:-:S03]  /*47360*/  FSEL R228, R237, RZ, !P1 ;  /* 0x000000ffede47208 */ /* 0x001fc60004800000 */
[----:B-1----:R-:W4:Y:S02]  /*47370*/  LDL R3, [R1+0x50] ;  /* 0x0000500001037983 */ /* 0x002f240000100800 */
[C---:B------:R-:W-:Y:S01]  /*47380*/  FADD.FTZ R62, -R228.reuse, R62 ;  /* 0x0000003ee43e7221 */ /* 0x040fe20000010100 */
[C---:B------:R-:W-:Y:S01]  /*47390*/  FADD.FTZ R63, -R228.reuse, R63 ;  /* 0x0000003fe43f7221 */ /* 0x040fe20000010100 */
[C---:B------:R-:W-:Y:S01]  /*473a0*/  FADD.FTZ R60, -R228.reuse, R60 ;  /* 0x0000003ce43c7221 */ /* 0x040fe20000010100 */
[----:B------:R-:W-:Y:S01]  /*473b0*/  FADD.FTZ R61, -R228, R61 ;  /* 0x0000003de43d7221 */ /* 0x000fe20000010100 */
[----:B------:R0:W-:Y:S01]  /*473c0*/  STL [R1+0x124], R2 ;  /* 0x0001240201007387 */ /* 0x0001e20000100800 */
[C---:B------:R-:W-:Y:S01]  /*473d0*/  FMUL.FTZ R237, R223.reuse, R62 ;  /* 0x0000003edfed7220 */ /* 0x040fe20000410000 */
[C---:B------:R-:W-:Y:S01]  /*473e0*/  FMUL.FTZ R229, R223.reuse, R63 ;  /* 0x0000003fdfe57220 */ /* 0x040fe20000410000 */
[C---:B------:R-:W-:Y:S01]  /*473f0*/  FMUL.FTZ R231, R223.reuse, R60 ;  /* 0x0000003cdfe77220 */ /* 0x040fe20000410000 */
[----:B------:R-:W-:Y:S01]  /*47400*/  FMUL.FTZ R230, R223, R61 ;  /* 0x0000003ddfe67220 */ /* 0x000fe20000410000 */
[----:B0-----:R-:W4:Y:S04]  /*47410*/  LDL R2, [R1+0x54] ;  /* 0x0000540001027983 */ /* 0x001f280000100800 */
[----:B------:R0:W-:Y:S04]  /*47420*/  STL [R1+0x120], R0 ;  /* 0x0001200001007387 */ /* 0x0001e80000100800 */
[----:B------:R-:W3:Y:S04]  /*47430*/  LDL R62, [R1+0x34] ;  /* 0x00003400013e7983 */ /* 0x000ee80000100800 */
[----:B------:R-:W3:Y:S04]  /*47440*/  LDL R63, [R1+0x44] ;  /* 0x00004400013f7983 */ /* 0x000ee80000100800 */
[----:B------:R-:W2:Y:S04]  /*47450*/  LDL R239, [R1+0x4c] ;  /* 0x00004c0001ef7983 */ /* 0x000ea80000100800 */
[----:B------:R-:W4:Y:S04]  /*47460*/  LDL R238, [R1+0x38] ;  /* 0x0000380001ee7983 */ /* 0x000f280000100800 */
[----:B------:R-:W4:Y:S04]  /*47470*/  LDL R60, [R1+0x30] ;  /* 0x00003000013c7983 */ /* 0x000f280000100800 */
[----:B------:R-:W4:Y:S04]  /*47480*/  LDL R61, [R1+0x48] ;  /* 0x00004800013d7983 */ /* 0x000f280000100800 */
[----:B0-----:R-:W4:Y:S04]  /*47490*/  LDL R0, [R1+0x58] ;  /* 0x0000580001007983 */ /* 0x001f280000100800 */
[----:B------:R-:W4:Y:S01]  /*474a0*/  LDL R236, [R1+0x5c] ;  /* 0x00005c0001ec7983 */ /* 0x000f220000100800 */
[----:B---3--:R-:W-:Y:S01]  /*474b0*/  FFMA.FTZ R63, R230, R62, R63 ;  /* 0x0000003ee63f7223 */ /* 0x008fe2000001003f */
[----:B--2---:R-:W-:Y:S01]  /*474c0*/  FFMA.FTZ R62, R229, R252, R239 ;  /* 0x000000fce53e7223 */ /* 0x004fe200000100ef */
[----:B----4-:R-:W-:-:S02]  /*474d0*/  FFMA.FTZ R60, R231, R60, R4 ;  /* 0x0000003ce73c7223 */ /* 0x010fc40000010004 */
[----:B------:R0:W5:Y:S01]  /*474e0*/  LDL.LU R4, [R1+0x12c] ;  /* 0x00012c0001047983 */ /* 0x0001620000300800 */
[----:B------:R-:W-:Y:S02]  /*474f0*/  FFMA.FTZ R61, R237, R238, R61 ;  /* 0x000000eeed3d7223 */ /* 0x000fe4000001003d */
[----:B------:R-:W-:Y:S01]  /*47500*/  F2FP.BF16.F32.PACK_AB R60, R63, R60 ;  /* 0x0000003c3f3c723e */ /* 0x000fe200000010ff */
[C---:B------:R-:W-:Y:S01]  /*47510*/  FADD.FTZ R63, -R228.reuse, R65 ;  /* 0x00000041e43f7221 */ /* 0x040fe20000010100 */
[----:B------:R-:W-:Y:S01]  /*47520*/  FADD.FTZ R65, -R228, R67 ;  /* 0x00000043e4417221 */ /* 0x000fe20000010100 */
[----:B------:R-:W2:Y:S01]  /*47530*/  LDL R252, [R1+0x14] ;  /* 0x0000140001fc7983 */ /* 0x000ea20000100800 */
[----:B------:R-:W-:Y:S01]  /*47540*/  F2FP.BF16.F32.PACK_AB R61, R62, R61 ;  /* 0x0000003d3e3d723e */ /* 0x000fe200000010ff */
[C---:B------:R-:W-:Y:S01]  /*47550*/  FADD.FTZ R62, -R228.reuse, R64 ;  /* 0x00000040e43e7221 */ /* 0x040fe20000010100 */
[----:B------:R-:W-:Y:S01]  /*47560*/  FADD.FTZ R64, -R228, R66 ;  /* 0x00000042e4407221 */ /* 0x000fe20000010100 */
[C---:B------:R-:W-:Y:S01]  /*47570*/  FMUL.FTZ R67, R223.reuse, R63 ;  /* 0x0000003fdf437220 */ /* 0x040fe20000410000 */
[C---:B------:R-:W-:Y:S01]  /*47580*/  FMUL.FTZ R239, R223.reuse, R65 ;  /* 0x00000041dfef7220 */ /* 0x040fe20000410000 */
[C---:B------:R-:W-:Y:S01]  /*47590*/  FMUL.FTZ R66, R223.reuse, R62 ;  /* 0x0000003edf427220 */ /* 0x040fe20000410000 */
[----:B------:R-:W-:Y:S01]  /*475a0*/  FMUL.FTZ R238, R223, R64 ;  /* 0x00000040dfee7220 */ /* 0x000fe20000410000 */
[----:B------:R-:W3:Y:S04]  /*475b0*/  LDL R62, [R1+0x20] ;  /* 0x00002000013e7983 */ /* 0x000ee80000100800 */
[----:B------:R-:W4:Y:S04]  /*475c0*/  LDL R63, [R1+0x28] ;  /* 0x00002800013f7983 */ /* 0x000f280000100800 */
[----:B------:R-:W2:Y:S04]  /*475d0*/  LDL R64, [R1+0x2c] ;  /* 0x00002c0001407983 */ /* 0x000ea80000100800 */
[----:B------:R-:W2:Y:S01]  /*475e0*/  LDL R65, [R1+0x24] ;  /* 0x0000240001417983 */ /* 0x000ea20000100800 */
[----:B---3--:R-:W-:-:S03]  /*475f0*/  FFMA.FTZ R62, R66, R62, R3 ;  /* 0x0000003e423e7223 */ /* 0x008fc60000010003 */
[----:B------:R0:W5:Y:S01]  /*47600*/  LDL.LU R3, [R1+0x128] ;  /* 0x0001280001037983 */ /* 0x0001620000300800 */
[----:B----4-:R-:W-:Y:S01]  /*47610*/  FFMA.FTZ R63, R238, R63, R0 ;  /* 0x0000003fee3f7223 */ /* 0x010fe20000010000 */
[----:B--2---:R-:W-:Y:S01]  /*47620*/  FFMA.FTZ R64, R239, R64, R236 ;  /* 0x00000040ef407223 */ /* 0x004fe200000100ec */
[----:B------:R-:W-:-:S04]  /*47630*/  FFMA.FTZ R65, R67, R65, R2 ;  /* 0x0000004143417223 */ /* 0x000fc80000010002 */
[----:B------:R-:W-:Y:S01]  /*47640*/  F2FP.BF16.F32.PACK_AB R63, R64, R63 ;  /* 0x0000003f403f723e */ /* 0x000fe200000010ff */
[----:B------:R0:W5:Y:S01]  /*47650*/  LDL.LU R2, [R1+0x124] ;  /* 0x0001240001027983 */ /* 0x0001620000300800 */
[----:B------:R-:W-:-:S03]  /*47660*/  F2FP.BF16.F32.PACK_AB R62, R65, R62 ;  /* 0x0000003e413e723e */ /* 0x000fc600000010ff */
[----:B------:R0:W5:Y:S01]  /*47670*/  LDL.LU R0, [R1+0x120] ;  /* 0x0001200001007983 */ /* 0x0001620000300800 */
[----:B------:R-:W1:Y:S02]  /*47680*/  LDC.64 R64, c[0x0][0x428] ;  /* 0x00010a00ff407b82 */ /* 0x000e640000000a00 */
[----:B-1----:R-:W-:-:S05]  /*47690*/  IMAD.WIDE.U32 R64, R222, 0x10, R64 ;  /* 0x00000010de407825 */ /* 0x002fca00078e0040 */
[----:B------:R1:W-:Y:S04]  /*476a0*/  STG.E.128 desc[UR20][R64.64], R60 ;  /* 0x0000003c40007986 */ /* 0x0003e8000c101d14 */
[----:B-1----:R-:W2:Y:S04]  /*476b0*/  LDL R63, [R1+0x8] ;  /* 0x00000800013f7983 */ /* 0x002ea80000100800 */
[----:B------:R-:W3:Y:S04]  /*476c0*/  LDL R60, [R1+0xc] ;  /* 0x00000c00013c7983 */ /* 0x000ee80000100800 */
[----:B------:R-:W4:Y:S04]  /*476d0*/  LDL R64, [R1+0x4] ;  /* 0x0000040001407983 */ /* 0x000f280000100800 */
[----:B------:R-:W4:Y:S04]  /*476e0*/  LDL R65, [R1+0x1c] ;  /* 0x00001c0001417983 */ /* 0x000f280000100800 */
[----:B------:R-:W4:Y:S04]  /*476f0*/  LDL R61, [R1+0x18] ;  /* 0x00001800013d7983 */ /* 0x000f280000100800 */
[----:B------:R-:W4:Y:S01]  /*47700*/  LDL R62, [R1] ;  /* 0x00000000013e7983 */ /* 0x000f220000100800 */
[----:B--2---:R-:W-:-:S03]  /*47710*/  FFMA.FTZ R63, R238, R63, R86 ;  /* 0x0000003fee3f7223 */ /* 0x004fc60000010056 */
[----:B------:R-:W2:Y:S01]  /*47720*/  LDL R238, [R1+0x10] ;  /* 0x0000100001ee7983 */ /* 0x000ea20000100800 */
[----:B---3--:R-:W-:-:S05]  /*47730*/  FFMA.FTZ R60, R239, R60, R87 ;  /* 0x0000003cef3c7223 */ /* 0x008fca0000010057 */
[----:B------:R-:W-:Y:S01]  /*47740*/  F2FP.BF16.F32.PACK_AB R63, R60, R63 ;  /* 0x0000003f3c3f723e */ /* 0x000fe200000010ff */
[----:B----4-:R-:W-:Y:S01]  /*47750*/  FFMA.FTZ R67, R67, R64, R85 ;  /* 0x0000004043437223 */ /* 0x010fe20000010055 */
[----:B------:R-:W-:Y:S01]  /*47760*/  FFMA.FTZ R64, R229, R65, R83 ;  /* 0x00000041e5407223 */ /* 0x000fe20000010053 */
[----:B------:R-:W-:Y:S01]  /*47770*/  FFMA.FTZ R65, R230, R252, R81 ;  /* 0x000000fce6417223 */ /* 0x000fe20000010051 */
[----:B------:R-:W3:Y:S01]  /*47780*/  LDL R229, [R1+0x78] ;  /* 0x0000780001e57983 */ /* 0x000ee20000100800 */
[----:B------:R-:W-:-:S03]  /*47790*/  FFMA.FTZ R61, R237, R61, R82 ;  /* 0x0000003ded3d7223 */ /* 0x000fc60000010052 */
[----:B------:R-:W4:Y:S01]  /*477a0*/  LDL R230, [R1+0x68] ;  /* 0x0000680001e67983 */ /* 0x000f220000100800 */
[----:B------:R-:W-:Y:S01]  /*477b0*/  FFMA.FTZ R62, R66, R62, R84 ;  /* 0x0000003e423e7223 */ /* 0x000fe20000010054 */
[----:B------:R-:W-:Y:S02]  /*477c0*/  F2FP.BF16.F32.PACK_AB R61, R64, R61 ;  /* 0x0000003d403d723e */ /* 0x000fe400000010ff */
[----:B------:R-:W3:Y:S02]  /*477d0*/  LDL R252, [R1+0x6c] ;  /* 0x00006c0001fc7983 */ /* 0x000ee40000100800 */
[----:B------:R-:W-:Y:S02]  /*477e0*/  F2FP.BF16.F32.PACK_AB R62, R67, R62 ;  /* 0x0000003e433e723e */ /* 0x000fe400000010ff */
[----:B------:R-:W3:Y:S04]  /*477f0*/  LDL R237, [R1+0x70] ;  /* 0x0000700001ed7983 */ /* 0x000ee80000100800 */
[----:B------:R-:W4:Y:S04]  /*47800*/  LDL R67, [R1+0x64] ;  /* 0x0000640001437983 */ /* 0x000f280000100800 */
[----:B------:R-:W3:Y:S01]  /*47810*/  LDL R66, [R1+0x7c] ;  /* 0x00007c0001427983 */ /* 0x000ee20000100800 */
[----:B--2---:R-:W-:-:S02]  /*47820*/  FFMA.FTZ R60, R231, R238, R80 ;  /* 0x000000eee73c7223 */ /* 0x004fc40000010050 */
[----:B------:R-:W1:Y:S01]  /*47830*/  LDC.64 R238, c[0x0][0x430] ;  /* 0x00010c00ffee7b82 */ /* 0x000e620000000a00 */
[----:B------:R-:W2:Y:S02]  /*47840*/  LDL R231, [R1+0x74] ;  /* 0x0000740001e77983 */ /* 0x000ea40000100800 */
[----:B------:R-:W-:Y:S01]  /*47850*/  F2FP.BF16.F32.PACK_AB R60, R65, R60 ;  /* 0x0000003c413c723e */ /* 0x000fe200000010ff */
[----:B-1----:R-:W-:Y:S02]  /*47860*/  IMAD.WIDE.U32 R64, R222, 0x10, R238 ;  /* 0x00000010de407825 */ /* 0x002fe400078e00ee */
[----:B------:R-:W2:Y:S02]  /*47870*/  LDL R222, [R1+0x60] ;  /* 0x0000600001de7983 */ /* 0x000ea40000100800 */
[C---:B------:R-:W-:Y:S01]  /*47880*/  FADD.FTZ R56, -R228.reuse, R56 ;  /* 0x00000038e4387221 */ /* 0x040fe20000010100 */
[C---:B------:R-:W-:Y:S01]  /*47890*/  FADD.FTZ R57, -R228.reuse, R57 ;  /* 0x00000039e4397221 */ /* 0x040fe20000010100 */
[C---:B------:R-:W-:Y:S01]  /*478a0*/  FADD.FTZ R59, -R228.reuse, R59 ;  /* 0x0000003be43b7221 */ /* 0x040fe20000010100 */
[----:B------:R1:W-:Y:S01]  /*478b0*/  STG.E.128 desc[UR20][R64.64], R60 ;  /* 0x0000003c40007986 */ /* 0x0003e2000c101d14 */
[C---:B------:R-:W-:Y:S01]  /*478c0*/  FADD.FTZ R58, -R228.reuse, R58 ;  /* 0x0000003ae43a7221 */ /* 0x040fe20000010100 */
[----:B------:R-:W-:Y:S01]  /*478d0*/  FADD.FTZ R53, -R228, R53 ;  /* 0x00000035e4357221 */ /* 0x000fe20000010100 */
[C---:B-1----:R-:W-:Y:S01]  /*478e0*/  FMUL.FTZ R62, R223.reuse, R56 ;  /* 0x00000038df3e7220 */ /* 0x042fe20000410000 */
[C---:B------:R-:W-:Y:S01]  /*478f0*/  FMUL.FTZ R61, R223.reuse, R57 ;  /* 0x00000039df3d7220 */ /* 0x040fe20000410000 */
[C---:B------:R-:W-:Y:S01]  /*47900*/  FMUL.FTZ R60, R223.reuse, R59 ;  /* 0x0000003bdf3c7220 */ /* 0x040fe20000410000 */
[----:B------:R-:W-:-:S02]  /*47910*/  FMUL.FTZ R63, R223, R58 ;  /* 0x0000003adf3f7220 */ /* 0x000fc40000410000 */
[----:B----4-:R-:W-:Y:S01]  /*47920*/  FFMA.FTZ R59, R61, R249, R67 ;  /* 0x000000f93d3b7223 */ /* 0x010fe20000010043 */
[----:B------:R-:W-:Y:S01]  /*47930*/  FMUL.FTZ R64, R223, R53 ;  /* 0x00000035df407220 */ /* 0x000fe20000410000 */
[----:B------:R-:W-:Y:S01]  /*47940*/  FFMA.FTZ R57, R63, R250, R230 ;  /* 0x000000fa3f397223 */ /* 0x000fe200000100e6 */
[----:B---3--:R-:W-:Y:S01]  /*47950*/  FFMA.FTZ R58, R60, R251, R252 ;  /* 0x000000fb3c3a7223 */ /* 0x008fe200000100fc */
[C---:B------:R-:W-:Y:S01]  /*47960*/  FADD.FTZ R52, -R228.reuse, R52 ;  /* 0x00000034e4347221 */ /* 0x040fe20000010100 */
[----:B------:R-:W-:Y:S01]  /*47970*/  FADD.FTZ R55, -R228, R55 ;  /* 0x00000037e4377221 */ /* 0x000fe20000010100 */
[----:B------:R-:W3:Y:S02]  /*47980*/  LDL R252, [R1+0x88] ;  /* 0x0000880001fc7983 */ /* 0x000ee40000100800 */
[----:B------:R-:W-:Y:S01]  /*47990*/  F2FP.BF16.F32.PACK_AB R57, R58, R57 ;  /* 0x000000393a39723e */ /* 0x000fe200000010ff */
[----:B------:R-:W-:Y:S01]  /*479a0*/  FADD.FTZ R58, -R228, R54 ;  /* 0x00000036e43a7221 */ /* 0x000fe20000010100 */
[C---:B------:R-:W-:Y:S01]  /*479b0*/  FMUL.FTZ R54, R223.reuse, R52 ;  /* 0x00000034df367220 */ /* 0x040fe20000410000 */
[C---:B------:R-:W-:Y:S01]  /*479c0*/  FMUL.FTZ R55, R223.reuse, R55 ;  /* 0x00000037df377220 */ /* 0x040fe20000410000 */
[----:B------:R-:W4:Y:S01]  /*479d0*/  LDL R67, [R1+0x98] ;  /* 0x0000980001437983 */ /* 0x000f220000100800 */
[----:B------:R-:W-:Y:S01]  /*479e0*/  FMUL.FTZ R65, R223, R58 ;  /* 0x0000003adf417220 */ /* 0x000fe20000410000 */
[----:B------:R-:W-:Y:S01]  /*479f0*/  FFMA.FTZ R58, R54, R244, R237 ;  /* 0x000000f4363a7223 */ /* 0x000fe200000100ed */
[----:B------:R-:W-:Y:S01]  /*47a00*/  FFMA.FTZ R53, R55, R247, R66 ;  /* 0x000000f737357223 */ /* 0x000fe20000010042 */
[----:B------:R-:W4:Y:S01]  /*47a10*/  LDL R237, [R1+0x8c] ;  /* 0x00008c0001ed7983 */ /* 0x000f220000100800 */
[----:B------:R-:W-:-:S03]  /*47a20*/  FFMA.FTZ R52, R65, R246, R229 ;  /* 0x000000f641347223 */ /* 0x000fc600000100e5 */
[----:B------:R-:W4:Y:S04]  /*47a30*/  LDL R66, [R1+0x9c] ;  /* 0x00009c0001427983 */ /* 0x000f280000100800 */
[----:B------:R-:W4:Y:S01]  /*47a40*/  LDL R229, [R1+0x90] ;  /* 0x0000900001e57983 */ /* 0x000f220000100800 */
[----:B--2---:R-:W-:-:S03]  /*47a50*/  FFMA.FTZ R56, R62, R248, R222 ;  /* 0x000000f83e387223 */ /* 0x004fc600000100de */
[----:B------:R-:W2:Y:S02]  /*47a60*/  LDL R222, [R1+0x94] ;  /* 0x0000940001de7983 */ /* 0x000ea40000100800 */
[----:B------:R-:W-:Y:S01]  /*47a70*/  F2FP.BF16.F32.PACK_AB R56, R59, R56 ;  /* 0x000000383b38723e */ /* 0x000fe200000010ff */
[----:B------:R-:W-:Y:S02]  /*47a80*/  FFMA.FTZ R59, R64, R245, R231 ;  /* 0x000000f5403b7223 */ /* 0x000fe400000100e7 */
[----:B------:R-:W1:Y:S03]  /*47a90*/  LDC.64 R230, c[0x0][0x428] ;  /* 0x00010a00ffe67b82 */ /* 0x000e660000000a00 */
[----:B------:R-:W-:Y:S02]  /*47aa0*/  F2FP.BF16.F32.PACK_AB R58, R59, R58 ;  /* 0x0000003a3b3a723e */ /* 0x000fe400000010ff */
[----:B------:R-:W-:Y:S01]  /*47ab0*/  F2FP.BF16.F32.PACK_AB R59, R53, R52 ;  /* 0x00000034353b723e */ /* 0x000fe200000010ff */
[----:B-1----:R-:W-:-:S05]  /*47ac0*/  IMAD.WIDE.U32 R52, R220, 0x10, R230 ;  /* 0x00000010dc347825 */ /* 0x002fca00078e00e6 */
[----:B------:R1:W-:Y:S02]  /*47ad0*/  STG.E.128 desc[UR20][R52.64], R56 ;  /* 0x0000003834007986 */ /* 0x0003e4000c101d14 */
[----:B-1----:R-:W-:Y:S02]  /*47ae0*/  FFMA.FTZ R52, R65, R234, R94 ;  /* 0x000000ea41347223 */ /* 0x002fe4000001005e */
[----:B------:R-:W2:Y:S04]  /*47af0*/  LDL R59, [R1+0x84] ;  /* 0x00008400013b7983 */ /* 0x000ea80000100800 */
        /* <DEDUP_REMOVED lines=9> */
[----:B------:R-:W-:Y:S01]  /*47b90*/  F2FP.BF16.F32.PACK_AB R54, R56, R54 ;  /* 0x000000363836723e */ /* 0x000fe200000010ff */
[----:B------:R-:W-:Y:S01]  /*47ba0*/  FADD.FTZ R48, -R228, R48 ;  /* 0x00000030e4307221 */ /* 0x000fe20000010100 */
[----:B------:R-:W-:Y:S01]  /*47bb0*/  F2FP.BF16.F32.PACK_AB R53, R57, R53 ;  /* 0x000000353935723e */ /* 0x000fe200000010ff */
[----:B------:R-:W-:Y:S01]  /*47bc0*/  IMAD.WIDE.U32 R56, R220, 0x10, R238 ;  /* 0x00000010dc387825 */ /* 0x000fe200078e00ee */
[----:B------:R-:W-:-:S03]  /*47bd0*/  F2FP.BF16.F32.PACK_AB R52, R58, R52 ;  /* 0x000000343a34723e */ /* 0x000fc600000010ff */
[C---:B------:R-:W-:Y:S01]  /*47be0*/  FADD.FTZ R49, -R228.reuse, R49 ;  /* 0x00000031e4317221 */ /* 0x040fe20000010100 */
[C---:B------:R-:W-:Y:S01]  /*47bf0*/  FADD.FTZ R50, -R228.reuse, R50 ;  /* 0x00000032e4327221 */ /* 0x040fe20000010100 */
[C---:B------:R-:W-:Y:S01]  /*47c00*/  FADD.FTZ R51, -R228.reuse, R51 ;  /* 0x00000033e4337221 */ /* 0x040fe20000010100 */
[C---:B------:R-:W-:Y:S01]  /*47c10*/  FADD.FTZ R45, -R228.reuse, R45 ;  /* 0x0000002de42d7221 */ /* 0x040fe20000010100 */
[----:B------:R1:W-:Y:S01]  /*47c20*/  STG.E.128 desc[UR20][R56.64], R52 ;  /* 0x0000003438007986 */ /* 0x0003e2000c101d14 */
[C---:B------:R-:W-:Y:S01]  /*47c30*/  FADD.FTZ R47, -R228.reuse, R47 ;  /* 0x0000002fe42f7221 */ /* 0x040fe20000010100 */
[----:B------:R-:W-:Y:S02]  /*47c40*/  FADD.FTZ R44, -R228, R44 ;  /* 0x0000002ce42c7221 */ /* 0x000fe40000010100 */
[----:B------:R-:W2:Y:S04]  /*47c50*/  LDL R220, [R1+0xa4] ;  /* 0x0000a40001dc7983 */ /* 0x000ea80000100800 */
[----:B------:R-:W2:Y:S04]  /*47c60*/  LDL R64, [R1+0xb4] ;  /* 0x0000b40001407983 */ /* 0x000ea80000100800 */
[----:B------:R-:W2:Y:S04]  /*47c70*/  LDL R63, [R1+0xb8] ;  /* 0x0000b800013f7983 */ /* 0x000ea80000100800 */
[----:B------:R-:W2:Y:S01]  /*47c80*/  LDL R62, [R1+0xbc] ;  /* 0x0000bc00013e7983 */ /* 0x000ea20000100800 */
[C---:B-1----:R-:W-:Y:S01]  /*47c90*/  FMUL.FTZ R52, R223.reuse, R48 ;  /* 0x00000030df347220 */ /* 0x042fe20000410000 */
[C---:B------:R-:W-:Y:S01]  /*47ca0*/  FMUL.FTZ R54, R223.reuse, R49 ;  /* 0x00000031df367220 */ /* 0x040fe20000410000 */
[C---:B------:R-:W-:Y:S01]  /*47cb0*/  FMUL.FTZ R55, R223.reuse, R50 ;  /* 0x00000032df377220 */ /* 0x040fe20000410000 */
[C---:B------:R-:W-:Y:S01]  /*47cc0*/  FMUL.FTZ R53, R223.reuse, R51 ;  /* 0x00000033df357220 */ /* 0x040fe20000410000 */
[----:B------:R-:W-:-:S02]  /*47cd0*/  FMUL.FTZ R56, R223, R45 ;  /* 0x0000002ddf387220 */ /* 0x000fc40000410000 */
[----:B---3--:R-:W-:Y:S01]  /*47ce0*/  FFMA.FTZ R49, R55, R226, R252 ;  /* 0x000000e237317223 */ /* 0x008fe200000100fc */
[----:B----4-:R-:W-:-:S05]  /*47cf0*/  FFMA.FTZ R50, R53, R227, R237 ;  /* 0x000000e335327223 */ /* 0x010fca00000100ed */
[----:B------:R-:W-:Y:S01]  /*47d00*/  F2FP.BF16.F32.PACK_AB R49, R50, R49 ;  /* 0x000000313231723e */ /* 0x000fe200000010ff */
[----:B------:R-:W-:Y:S01]  /*47d10*/  FADD.FTZ R50, -R228, R46 ;  /* 0x0000002ee4327221 */ /* 0x000fe20000010100 */
[----:B------:R-:W-:-:S03]  /*47d20*/  FMUL.FTZ R47, R223, R47 ;  /* 0x0000002fdf2f7220 */ /* 0x000fc60000410000 */
[C---:B------:R-:W-:Y:S01]  /*47d30*/  FMUL.FTZ R57, R223.reuse, R50 ;  /* 0x00000032df397220 */ /* 0x040fe20000410000 */
[----:B------:R-:W-:Y:S01]  /*47d40*/  FMUL.FTZ R46, R223, R44 ;  /* 0x0000002cdf2e7220 */ /* 0x000fe20000410000 */
[----:B------:R-:W-:Y:S02]  /*47d50*/  FFMA.FTZ R45, R47, R211, R66 ;  /* 0x000000d32f2d7223 */ /* 0x000fe40000010042 */
[----:B------:R-:W-:Y:S01]  /*47d60*/  FFMA.FTZ R44, R57, R210, R67 ;  /* 0x000000d2392c7223 */ /* 0x000fe20000010043 */
[----:B------:R-:W3:Y:S04]  /*47d70*/  LDL R66, [R1+0xac] ;  /* 0x0000ac0001427983 */ /* 0x000ee80000100800 */
[----:B------:R-:W4:Y:S01]  /*47d80*/  LDL R67, [R1+0xa8] ;  /* 0x0000a80001437983 */ /* 0x000f220000100800 */
[----:B--2---:R-:W-:Y:S01]  /*47d90*/  FFMA.FTZ R51, R54, R225, R59 ;  /* 0x000000e136337223 */ /* 0x004fe2000001003b */
[----:B------:R-:W-:Y:S01]  /*47da0*/  FFMA.FTZ R48, R52, R224, R65 ;  /* 0x000000e034307223 */ /* 0x000fe20000010041 */
[----:B------:R-:W-:Y:S01]  /*47db0*/  FFMA.FTZ R50, R46, R208, R229 ;  /* 0x000000d02e327223 */ /* 0x000fe200000100e5 */
[----:B------:R-:W-:Y:S01]  /*47dc0*/  FFMA.FTZ R47, R47, R171, R103 ;  /* 0x000000ab2f2f7223 */ /* 0x000fe20000010067 */
[----:B------:R-:W2:Y:S02]  /*47dd0*/  LDL R65, [R1+0xb0] ;  /* 0x0000b00001417983 */ /* 0x000ea40000100800 */
[----:B------:R-:W-:Y:S01]  /*47de0*/  F2FP.BF16.F32.PACK_AB R48, R51, R48 ;  /* 0x000000303330723e */ /* 0x000fe200000010ff */
[----:B------:R-:W-:-:S02]  /*47df0*/  FFMA.FTZ R51, R56, R209, R222 ;  /* 0x000000d138337223 */ /* 0x000fc400000100de */
[----:B------:R-:W2:Y:S03]  /*47e00*/  LDL R222, [R1+0xa0] ;  /* 0x0000a00001de7983 */ /* 0x000ea60000100800 */
[----:B------:R-:W-:Y:S02]  /*47e10*/  F2FP.BF16.F32.PACK_AB R50, R51, R50 ;  /* 0x000000323332723e */ /* 0x000fe400000010ff */
[----:B------:R-:W-:Y:S01]  /*47e20*/  F2FP.BF16.F32.PACK_AB R51, R45, R44 ;  /* 0x0000002c2d33723e */ /* 0x000fe200000010ff */
[----:B------:R-:W-:-:S05]  /*47e30*/  IMAD.WIDE.U32 R44, R217, 0x10, R230 ;  /* 0x00000010d92c7825 */ /* 0x000fca00078e00e6 */
[----:B------:R1:W-:Y:S01]  /*47e40*/  STG.E.128 desc[UR20][R44.64], R48 ;  /* 0x000000302c007986 */ /* 0x0003e2000c101d14 */
[----:B------:R-:W-:Y:S01]  /*47e50*/  FFMA.FTZ R46, R46, R168, R100 ;  /* 0x000000a82e2e7223 */ /* 0x000fe20000010064 */
[C---:B------:R-:W-:Y:S01]  /*47e60*/  FADD.FTZ R40, -R228.reuse, R40 ;  /* 0x00000028e4287221 */ /* 0x040fe20000010100 */
[----:B-1----:R-:W-:Y:S01]  /*47e70*/  FFMA.FTZ R44, R57, R170, R102 ;  /* 0x000000aa392c7223 */ /* 0x002fe20000010066 */
[C---:B------:R-:W-:Y:S01]  /*47e80*/  FADD.FTZ R48, -R228.reuse, R20 ;  /* 0x00000014e4307221 */ /* 0x040fe20000010100 */
[----:B------:R-:W-:Y:S01]  /*47e90*/  FADD.FTZ R49, -R228, R21 ;  /* 0x00000015e4317221 */ /* 0x000fe20000010100 */
[----:B------:R-:W-:Y:S02]  /*47ea0*/  FFMA.FTZ R20, R52, R172, R96 ;  /* 0x000000ac34147223 */ /* 0x000fe40000010060 */
[----:B------:R-:W-:Y:S01]  /*47eb0*/  F2FP.BF16.F32.PACK_AB R47, R47, R44 ;  /* 0x0000002c2f2f723e */ /* 0x000fe200000010ff */
[----:B------:R-:W-:Y:S01]  /*47ec0*/  FFMA.FTZ R44, R56, R169, R101 ;  /* 0x000000a9382c7223 */ /* 0x000fe20000010065 */
[----:B------:R-:W-:Y:S01]  /*47ed0*/  FFMA.FTZ R21, R55, R174, R98 ;  /* 0x000000ae37157223 */ /* 0x000fe20000010062 */
[----:B------:R-:W-:Y:S01]  /*47ee0*/  FFMA.FTZ R45, R53, R175, R99 ;  /* 0x000000af352d7223 */ /* 0x000fe20000010063 */
[----:B------:R-:W-:-:S02]  /*47ef0*/  FFMA.FTZ R50, R54, R173, R97 ;  /* 0x000000ad36327223 */ /* 0x000fc40000010061 */
[----:B------:R-:W-:Y:S02]  /*47f00*/  F2FP.BF16.F32.PACK_AB R46, R44, R46 ;  /* 0x0000002e2c2e723e */ /* 0x000fe400000010ff */
[----:B------:R-:W-:Y:S02]  /*47f10*/  F2FP.BF16.F32.PACK_AB R45, R45, R21 ;  /* 0x000000152d2d723e */ /* 0x000fe400000010ff */
[----:B------:R-:W-:Y:S01]  /*47f20*/  F2FP.BF16.F32.PACK_AB R44, R50, R20 ;  /* 0x00000014322c723e */ /* 0x000fe200000010ff */
[----:B------:R-:W-:-:S04]  /*47f30*/  IMAD.WIDE.U32 R20, R217, 0x10, R238 ;  /* 0x00000010d9147825 */ /* 0x000fc800078e00ee */
[C---:B------:R-:W-:Y:S01]  /*47f40*/  FADD.FTZ R41, -R228.reuse, R41 ;  /* 0x00000029e4297221 */ /* 0x040fe20000010100 */
[C---:B------:R-:W-:Y:S01]  /*47f50*/  FMUL.FTZ R40, R223.reuse, R40 ;  /* 0x00000028df287220 */ /* 0x040fe20000410000 */
[C---:B------:R-:W-:Y:S01]  /*47f60*/  FADD.FTZ R60, -R228.reuse, R16 ;  /* 0x00000010e43c7221 */ /* 0x040fe20000010100 */
[C---:B------:R-:W-:Y:S01]  /*47f70*/  FADD.FTZ R42, -R228.reuse, R42 ;  /* 0x0000002ae42a7221 */ /* 0x040fe20000010100 */
[----:B------:R1:W-:Y:S01]  /*47f80*/  STG.E.128 desc[UR20][R20.64], R44 ;  /* 0x0000002c14007986 */ /* 0x0003e2000c101d14 */
[----:B------:R-:W-:Y:S01]  /*47f90*/  FMUL.FTZ R41, R223, R41 ;  /* 0x00000029df297220 */ /* 0x000fe20000410000 */
[----:B------:R-:W-:Y:S02]  /*47fa0*/  FADD.FTZ R43, -R228, R43 ;  /* 0x0000002be42b7221 */ /* 0x000fe40000010100 */
[----:B------:R-:W2:Y:S01]  /*47fb0*/  LDL R217, [R1+0xc8] ;  /* 0x0000c80001d97983 */ /* 0x000ea20000100800 */
[----:B------:R-:W-:Y:S01]  /*47fc0*/  FFMA.FTZ R51, R41, R205, R220 ;  /* 0x000000cd29337223 */ /* 0x000fe200000100dc */
[----:B------:R-:W-:-:S02]  /*47fd0*/  FMUL.FTZ R42, R223, R42 ;  /* 0x0000002adf2a7220 */ /* 0x000fc40000410000 */
[----:B------:R-:W2:Y:S01]  /*47fe0*/  LDL R220, [R1+0xc4] ;  /* 0x0000c40001dc7983 */ /* 0x000ea20000100800 */
[----:B------:R-:W-:Y:S01]  /*47ff0*/  FMUL.FTZ R43, R223, R43 ;  /* 0x0000002bdf2b7220 */ /* 0x000fe20000410000 */
[C---:B-1----:R-:W-:Y:S02]  /*48000*/  FADD.FTZ R47, -R228.reuse, R214 ;  /* 0x000000d6e42f7221 */ /* 0x042fe40000010100 */
[----:B------:R-:W2:Y:S01]  /*48010*/  LDL R214, [R1+0xcc] ;  /* 0x0000cc0001d67983 */ /* 0x000ea20000100800 */
[----:B------:R-:W-:Y:S01]  /*48020*/  FADD.FTZ R59, -R228, R17 ;  /* 0x00000011e43b7221 */ /* 0x000fe20000010100 */
[----:B----4-:R-:W-:Y:S01]  /*48030*/  FFMA.FTZ R17, R42, R206, R67 ;  /* 0x000000ce2a117223 */ /* 0x010fe20000010043 */
[----:B---3--:R-:W-:Y:S01]  /*48040*/  FFMA.FTZ R50, R43, R207, R66 ;  /* 0x000000cf2b327223 */ /* 0x008fe20000010042 */
[----:B------:R-:W3:Y:S01]  /*48050*/  LDL R67, [R1+0xd8] ;  /* 0x0000d80001437983 */ /* 0x000ee20000100800 */
[----:B------:R-:W-:-:S03]  /*48060*/  FADD.FTZ R46, -R228, R213 ;  /* 0x000000d5e42e7221 */ /* 0x000fc60000010100 */
[----:B------:R-:W4:Y:S01]  /*48070*/  LDL R66, [R1+0xdc] ;  /* 0x0000dc0001427983 */ /* 0x000f220000100800 */
[----:B------:R-:W-:-:S03]  /*48080*/  FADD.FTZ R44, -R228, R212 ;  /* 0x000000d4e42c7221 */ /* 0x000fc60000010100 */
[----:B------:R-:W4:Y:S04]  /*48090*/  LDL R213, [R1+0xd0] ;  /* 0x0000d00001d57983 */ /* 0x000f280000100800 */
[----:B------:R-:W4:Y:S01]  /*480a0*/  LDL R212, [R1+0xd4] ;  /* 0x0000d40001d47983 */ /* 0x000f220000100800 */
[----:B--2---:R-:W-:-:S03]  /*480b0*/  FFMA.FTZ R16, R40, R204, R222 ;  /* 0x000000cc28107223 */ /* 0x004fc600000100de */
[----:B------:R-:W2:Y:S01]  /*480c0*/  LDL R222, [R1+0xc0] ;  /* 0x0000c00001de7983 */ /* 0x000ea20000100800 */
[C---:B------:R-:W-:Y:S01]  /*480d0*/  FADD.FTZ R36, -R228.reuse, R36 ;  /* 0x00000024e4247221 */ /* 0x040fe20000010100 */
[C---:B------:R-:W-:Y:S01]  /*480e0*/  FADD.FTZ R37, -R228.reuse, R37 ;  /* 0x00000025e4257221 */ /* 0x040fe20000010100 */
[C---:B------:R-:W-:Y:S01]  /*480f0*/  FADD.FTZ R38, -R228.reuse, R38 ;  /* 0x00000026e4267221 */ /* 0x040fe20000010100 */
[C---:B------:R-:W-:Y:S01]  /*48100*/  FADD.FTZ R39, -R228.reuse, R39 ;  /* 0x00000027e4277221 */ /* 0x040fe20000010100 */
        /* <DEDUP_REMOVED lines=9> */
[----:B------:R-:W-:Y:S01]  /*481a0*/  FFMA.FTZ R20, R39, R203, R62 ;  /* 0x000000cb27147223 */ /* 0x000fe2000001003e */
[----:B------:R-:W-:Y:S01]  /*481b0*/  FADD.FTZ R23, -R228, R23 ;  /* 0x00000017e4177221 */ /* 0x000fe20000010100 */
[----:B------:R-:W-:-:S02]  /*481c0*/  F2FP.BF16.F32.PACK_AB R16, R51, R16 ;  /* 0x000000103310723e */ /* 0x000fc400000010ff */
[----:B------:R-:W-:Y:S02]  /*481d0*/  F2FP.BF16.F32.PACK_AB R18, R21, R18 ;  /* 0x000000121512723e */ /* 0x000fe400000010ff */
[----:B------:R-:W-:Y:S01]  /*481e0*/  F2FP.BF16.F32.PACK_AB R19, R20, R19 ;  /* 0x000000131413723e */ /* 0x000fe200000010ff */
[----:B------:R-:W-:Y:S01]  /*481f0*/  IMAD.WIDE.U32 R20, R216, 0x10, R230 ;  /* 0x00000010d8147825 */ /* 0x000fe200078e00e6 */
[----:B------:R-:W-:-:S03]  /*48200*/  F2FP.BF16.F32.PACK_AB R17, R50, R17 ;  /* 0x000000113211723e */ /* 0x000fc600000010ff */
[C---:B------:R-:W-:Y:S01]  /*48210*/  FADD.FTZ R28, -R228.reuse, R28 ;  /* 0x0000001ce41c7221 */ /* 0x040fe20000010100 */
[----:B------:R-:W-:Y:S01]  /*48220*/  FADD.FTZ R35, -R228, R35 ;  /* 0x00000023e4237221 */ /* 0x000fe20000010100 */
[C---:B------:R-:W-:Y:S01]  /*48230*/  FMUL.FTZ R65, R223.reuse, R23 ;  /* 0x00000017df417220 */ /* 0x040fe20000410000 */
[----:B------:R-:W-:Y:S01]  /*48240*/  FFMA.FTZ R23, R36, R160, R108 ;  /* 0x000000a024177223 */ /* 0x000fe2000001006c */
[----:B------:R-:W-:Y:S01]  /*48250*/  FMUL.FTZ R55, R223, R28 ;  /* 0x0000001cdf377220 */ /* 0x000fe20000410000 */
[----:B------:R1:W-:Y:S01]  /*48260*/  STG.E.128 desc[UR20][R20.64], R16 ;  /* 0x0000001014007986 */ /* 0x0003e2000c101d14 */
[C---:B------:R-:W-:Y:S01]  /*48270*/  FADD.FTZ R29, -R228.reuse, R29 ;  /* 0x0000001de41d7221 */ /* 0x040fe20000010100 */
[C---:B------:R-:W-:Y:S01]  /*48280*/  FADD.FTZ R22, -R228.reuse, R22 ;  /* 0x00000016e4167221 */ /* 0x040fe20000010100 */
[----:B------:R-:W-:Y:S01]  /*48290*/  FFMA.FTZ R28, R37, R161, R109 ;  /* 0x000000a1251c7223 */ /* 0x000fe2000001006d */
[----:B------:R-:W-:Y:S01]  /*482a0*/  FFMA.FTZ R36, R41, R165, R105 ;  /* 0x000000a529247223 */ /* 0x000fe20000010069 */
[C---:B------:R-:W-:Y:S01]  /*482b0*/  FADD.FTZ R32, -R228.reuse, R32 ;  /* 0x00000020e4207221 */ /* 0x040fe20000010100 */
[C---:B------:R-:W-:Y:S01]  /*482c0*/  FMUL.FTZ R54, R223.reuse, R35 ;  /* 0x00000023df367220 */ /* 0x040fe20000410000 */
[C---:B------:R-:W-:Y:S01]  /*482d0*/  FADD.FTZ R33, -R228.reuse, R33 ;  /* 0x00000021e4217221 */ /* 0x040fe20000010100 */
[C---:B------:R-:W-:Y:S01]  /*482e0*/  FADD.FTZ R34, -R228.reuse, R34 ;  /* 0x00000022e4227221 */ /* 0x040fe20000010100 */
[C---:B------:R-:W-:Y:S01]  /*482f0*/  FADD.FTZ R30, -R228.reuse, R30 ;  /* 0x0000001ee41e7221 */ /* 0x040fe20000010100 */
[C---:B------:R-:W-:Y:S01]  /*48300*/  FADD.FTZ R31, -R228.reuse, R31 ;  /* 0x0000001fe41f7221 */ /* 0x040fe20000010100 */
[C---:B------:R-:W-:Y:S01]  /*48310*/  FMUL.FTZ R56, R223.reuse, R29 ;  /* 0x0000001ddf387220 */ /* 0x040fe20000410000 */
[C---:B------:R-:W-:Y:S01]  /*48320*/  FMUL.FTZ R64, R223.reuse, R22 ;  /* 0x00000016df407220 */ /* 0x040fe20000410000 */
[----:B------:R-:W-:Y:S01]  /*48330*/  FADD.FTZ R24, -R228, R24 ;  /* 0x00000018e4187221 */ /* 0x000fe20000010100 */
[----:B-1----:R-:W-:Y:S01]  /*48340*/  FFMA.FTZ R16, R40, R164, R104 ;  /* 0x000000a428107223 */ /* 0x002fe20000010068 */
[C---:B------:R-:W-:Y:S01]  /*48350*/  FADD.FTZ R25, -R228.reuse, R25 ;  /* 0x00000019e4197221 */ /* 0x040fe20000010100 */
[C---:B------:R-:W-:Y:S01]  /*48360*/  FADD.FTZ R26, -R228.reuse, R26 ;  /* 0x0000001ae41a7221 */ /* 0x040fe20000010100 */
[C---:B------:R-:W-:Y:S01]  /*48370*/  FADD.FTZ R27, -R228.reuse, R27 ;  /* 0x0000001be41b7221 */ /* 0x040fe20000010100 */
[----:B------:R-:W-:Y:S01]  /*48380*/  FADD.FTZ R45, -R228, R215 ;  /* 0x000000d7e42d7221 */ /* 0x000fe20000010100 */
[----:B------:R-:W-:Y:S01]  /*48390*/  FMUL.FTZ R50, R223, R32 ;  /* 0x00000020df327220 */ /* 0x000fe20000410000 */
[----:B------:R-:W-:Y:S01]  /*483a0*/  FFMA.FTZ R22, R42, R166, R106 ;  /* 0x000000a62a167223 */ /* 0x000fe2000001006a */
[----:B------:R-:W-:Y:S01]  /*483b0*/  FFMA.FTZ R29, R43, R167, R107 ;  /* 0x000000a72b1d7223 */ /* 0x000fe2000001006b */
[----:B------:R-:W-:Y:S01]  /*483c0*/  F2FP.BF16.F32.PACK_AB R18, R28, R23 ;  /* 0x000000171c12723e */ /* 0x000fe200000010ff */
[----:B------:R-:W-:Y:S01]  /*483d0*/  IMAD.WIDE.U32 R42, R218, 0x10, R238 ;  /* 0x00000010da2a7825 */ /* 0x000fe200078e00ee */
[----:B------:R-:W-:-:S03]  /*483e0*/  F2FP.BF16.F32.PACK_AB R16, R36, R16 ;  /* 0x000000102410723e */ /* 0x000fc600000010ff */
[C---:B------:R-:W-:Y:S01]  /*483f0*/  FMUL.FTZ R51, R223.reuse, R33 ;  /* 0x00000021df337220 */ /* 0x040fe20000410000 */
[----:B------:R-:W-:Y:S01]  /*48400*/  FMUL.FTZ R53, R223, R34 ;  /* 0x00000022df357220 */ /* 0x000fe20000410000 */
[----:B------:R-:W-:-:S04]  /*48410*/  IMAD.WIDE.U32 R36, R218, 0x10, R230 ;  /* 0x00000010da247825 */ /* 0x000fc800078e00e6 */
[C---:B------:R-:W-:Y:S01]  /*48420*/  FMUL.FTZ R57, R223.reuse, R30 ;  /* 0x0000001edf397220 */ /* 0x040fe20000410000 */
[----:B------:R-:W2:Y:S01]  /*48430*/  LDL R218, [R1+0xf8] ;  /* 0x0000f80001da7983 */ /* 0x000ea20000100800 */
[C---:B------:R-:W-:Y:S01]  /*48440*/  FMUL.FTZ R62, R223.reuse, R31 ;  /* 0x0000001fdf3e7220 */ /* 0x040fe20000410000 */
[C---:B------:R-:W-:Y:S01]  /*48450*/  FMUL.FTZ R63, R223.reuse, R48 ;  /* 0x00000030df3f7220 */ /* 0x040fe20000410000 */
[C---:B------:R-:W-:Y:S01]  /*48460*/  FMUL.FTZ R24, R223.reuse, R24 ;  /* 0x00000018df187220 */ /* 0x040fe20000410000 */
[C---:B------:R-:W-:Y:S01]  /*48470*/  FMUL.FTZ R25, R223.reuse, R25 ;  /* 0x00000019df197220 */ /* 0x040fe20000410000 */
[C---:B------:R-:W-:Y:S01]  /*48480*/  FMUL.FTZ R52, R223.reuse, R27 ;  /* 0x0000001bdf347220 */ /* 0x040fe20000410000 */
[C---:B------:R-:W-:Y:S01]  /*48490*/  FMUL.FTZ R49, R223.reuse, R49 ;  /* 0x00000031df317220 */ /* 0x040fe20000410000 */
[----:B------:R-:W-:Y:S01]  /*484a0*/  FFMA.FTZ R28, R54, R199, R214 ;  /* 0x000000c7361c7223 */ /* 0x000fe200000100d6 */
        /* <DEDUP_REMOVED lines=10> */
[----:B------:R-:W-:Y:S01]  /*48550*/  F2FP.BF16.F32.PACK_AB R17, R29, R22 ;  /* 0x000000161d11723e */ /* 0x000fe200000010ff */
[----:B------:R-:W2:Y:S01]  /*48560*/  LDL R223, [R1+0xe0] ;  /* 0x0000e00001df7983 */ /* 0x000ea20000100800 */
[----:B------:R-:W-:Y:S01]  /*48570*/  FFMA.FTZ R29, R51, R197, R220 ;  /* 0x000000c5331d7223 */ /* 0x000fe200000100dc */
[----:B------:R-:W-:Y:S01]  /*48580*/  FFMA.FTZ R21, R53, R198, R217 ;  /* 0x000000c635157223 */ /* 0x000fe200000100d9 */
[----:B------:R-:W-:Y:S01]  /*48590*/  FFMA.FTZ R26, R38, R162, R110 ;  /* 0x000000a2261a7223 */ /* 0x000fe2000001006e */
[----:B------:R-:W-:Y:S01]  /*485a0*/  FFMA.FTZ R27, R39, R163, R111 ;  /* 0x000000a3271b7223 */ /* 0x000fe2000001006f */
[----:B------:R-:W2:Y:S04]  /*485b0*/  LDL R220, [R1+0xf0] ;  /* 0x0000f00001dc7983 */ /* 0x000ea80000100800 */
[----:B------:R-:W2:Y:S01]  /*485c0*/  LDL R215, [R1+0xf4] ;  /* 0x0000f40001d77983 */ /* 0x000ea20000100800 */
[----:B------:R-:W-:-:S03]  /*485d0*/  F2FP.BF16.F32.PACK_AB R21, R28, R21 ;  /* 0x000000151c15723e */ /* 0x000fc600000010ff */
[----:B------:R-:W2:Y:S01]  /*485e0*/  LDL R217, [R1+0xe8] ;  /* 0x0000e80001d97983 */ /* 0x000ea20000100800 */
[----:B------:R-:W-:Y:S01]  /*485f0*/  F2FP.BF16.F32.PACK_AB R19, R27, R26 ;  /* 0x0000001a1b13723e */ /* 0x000fe200000010ff */
[----:B---3--:R-:W-:Y:S02]  /*48600*/  FFMA.FTZ R23, R57, R194, R67 ;  /* 0x000000c239177223 */ /* 0x008fe40000010043 */
[----:B------:R-:W3:Y:S01]  /*48610*/  LDL R61, [R1+0x110] ;  /* 0x00011000013d7983 */ /* 0x000ee20000100800 */
[----:B----4-:R-:W-:-:S03]  /*48620*/  FFMA.FTZ R26, R62, R195, R66 ;  /* 0x000000c33e1a7223 */ /* 0x010fc60000010042 */
[----:B------:R-:W4:Y:S01]  /*48630*/  LDL R60, [R1+0x114] ;  /* 0x00011400013c7983 */ /* 0x000f220000100800 */
[----:B------:R-:W-:-:S03]  /*48640*/  FFMA.FTZ R22, R55, R192, R213 ;  /* 0x000000c037167223 */ /* 0x000fc600000100d5 */
[----:B------:R-:W3:Y:S04]  /*48650*/  LDL R67, [R1+0x108] ;  /* 0x0001080001437983 */ /* 0x000ee80000100800 */
[----:B------:R-:W3:Y:S01]  /*48660*/  LDL R66, [R1+0x10c] ;  /* 0x00010c0001427983 */ /* 0x000ee20000100800 */
[----:B------:R-:W-:-:S03]  /*48670*/  FFMA.FTZ R27, R56, R193, R212 ;  /* 0x000000c1381b7223 */ /* 0x000fc600000100d4 */
[----:B------:R-:W3:Y:S04]  /*48680*/  LDL R213, [R1+0x100] ;  /* 0x0001000001d57983 */ /* 0x000ee80000100800 */
[----:B------:R-:W3:Y:S04]  /*48690*/  LDL R59, [R1+0x118] ;  /* 0x00011800013b7983 */ /* 0x000ee80000100800 */
[----:B------:R-:W3:Y:S04]  /*486a0*/  LDL R212, [R1+0x104] ;  /* 0x0001040001d47983 */ /* 0x000ee80000100800 */
[----:B------:R-:W3:Y:S01]  /*486b0*/  LDL R58, [R1+0x11c] ;  /* 0x00011c00013a7983 */ /* 0x000ee20000100800 */
[----:B--2---:R-:W-:-:S03]  /*486c0*/  FFMA.FTZ R20, R50, R196, R222 ;  /* 0x000000c432147223 */ /* 0x004fc600000100de */
[----:B------:R-:W2:Y:S02]  /*486d0*/  LDL R222, [R1+0xe4] ;  /* 0x0000e40001de7983 */ /* 0x000ea40000100800 */
[----:B------:R-:W-:Y:S01]  /*486e0*/  F2FP.BF16.F32.PACK_AB R20, R29, R20 ;  /* 0x000000141d14723e */ /* 0x000fe200000010ff */
[----:B------:R-:W-:Y:S02]  /*486f0*/  IMAD.WIDE.U32 R28, R216, 0x10, R238 ;  /* 0x00000010d81c7825 */ /* 0x000fe400078e00ee */
[----:B------:R-:W2:Y:S01]  /*48700*/  LDL R216, [R1+0xec] ;  /* 0x0000ec0001d87983 */ /* 0x000ea20000100800 */
[----:B------:R-:W-:Y:S02]  /*48710*/  F2FP.BF16.F32.PACK_AB R22, R27, R22 ;  /* 0x000000161b16723e */ /* 0x000fe400000010ff */
[----:B------:R-:W-:Y:S01]  /*48720*/  F2FP.BF16.F32.PACK_AB R23, R26, R23 ;  /* 0x000000171a17723e */ /* 0x000fe200000010ff */
[C---:B------:R-:W-:Y:S01]  /*48730*/  IMAD.WIDE.U32 R26, R15.reuse, 0x10, R230 ;  /* 0x000000100f1a7825 */ /* 0x040fe200078e00e6 */
[----:B------:R1:W-:Y:S03]  /*48740*/  STG.E.128 desc[UR20][R28.64], R16 ;  /* 0x000000101c007986 */ /* 0x0003e6000c101d14 */
[----:B------:R-:W-:Y:S01]  /*48750*/  IMAD.WIDE.U32 R40, R15, 0x10, R238 ;  /* 0x000000100f287825 */ /* 0x000fe200078e00ee */
[----:B------:R0:W-:Y:S03]  /*48760*/  STG.E.128 desc[UR20][R26.64], R20 ;  /* 0x000000141a007986 */ /* 0x0001e6000c101d14 */
[----:B------:R-:W-:Y:S01]  /*48770*/  FFMA.FTZ R15, R50, R156, R112 ;  /* 0x0000009c320f7223 */ /* 0x000fe20000010070 */
[----:B-1----:R-:W-:Y:S01]  /*48780*/  FFMA.FTZ R17, R53, R158, R114 ;  /* 0x0000009e35117223 */ /* 0x002fe20000010072 */
[----:B------:R-:W-:Y:S01]  /*48790*/  FFMA.FTZ R18, R55, R152, R116 ;  /* 0x0000009837127223 */ /* 0x000fe20000010074 */
[----:B------:R-:W-:Y:S01]  /*487a0*/  FFMA.FTZ R16, R51, R157, R113 ;  /* 0x0000009d33107223 */ /* 0x000fe20000010071 */
[----:B0-----:R-:W-:Y:S01]  /*487b0*/  FFMA.FTZ R23, R56, R153, R117 ;  /* 0x0000009938177223 */ /* 0x001fe20000010075 */
[----:B------:R-:W-:Y:S01]  /*487c0*/  FFMA.FTZ R26, R54, R159, R115 ;  /* 0x0000009f361a7223 */ /* 0x000fe20000010073 */
[----:B------:R-:W-:-:S02]  /*487d0*/  FFMA.FTZ R19, R57, R154, R118 ;  /* 0x0000009a39137223 */ /* 0x000fc40000010076 */
[----:B------:R-:W-:Y:S02]  /*487e0*/  F2FP.BF16.F32.PACK_AB R16, R16, R15 ;  /* 0x0000000f1010723e */ /* 0x000fe400000010ff */
[----:B------:R-:W-:Y:S02]  /*487f0*/  F2FP.BF16.F32.PACK_AB R18, R23, R18 ;  /* 0x000000121712723e */ /* 0x000fe400000010ff */
[----:B------:R-:W-:Y:S01]  /*48800*/  F2FP.BF16.F32.PACK_AB R17, R26, R17 ;  /* 0x000000111a11723e */ /* 0x000fe200000010ff */
[----:B------:R-:W-:Y:S01]  /*48810*/  FFMA.FTZ R22, R62, R155, R119 ;  /* 0x0000009b3e167223 */ /* 0x000fe20000010077 */
[----:B------:R-:W-:Y:S01]  /*48820*/  FFMA.FTZ R15, R63, R144, R124 ;  /* 0x000000903f0f7223 */ /* 0x000fe2000001007c */
[----:B------:R-:W-:-:S03]  /*48830*/  FFMA.FTZ R29, R49, R145, R125 ;  /* 0x00000091311d7223 */ /* 0x000fc6000001007d */
[----:B------:R-:W-:Y:S01]  /*48840*/  F2FP.BF16.F32.PACK_AB R19, R22, R19 ;  /* 0x000000131613723e */ /* 0x000fe200000010ff */
[C---:B------:R-:W-:Y:S01]  /*48850*/  FFMA.FTZ R27, R64.reuse, R146, R126 ;  /* 0x00000092401b7223 */ /* 0x040fe2000001007e */
[C---:B------:R-:W-:Y:S01]  /*48860*/  FFMA.FTZ R28, R65.reuse, R147, R127 ;  /* 0x00000093411c7223 */ /* 0x040fe2000001007f */
[----:B------:R-:W-:Y:S01]  /*48870*/  FFMA.FTZ R23, R64, R186, R218 ;  /* 0x000000ba40177223 */ /* 0x000fe200000100da */
[----:B------:R-:W-:-:S05]  /*48880*/  FFMA.FTZ R26, R65, R187, R214 ;  /* 0x000000bb411a7223 */ /* 0x000fca00000100d6 */
[----:B------:R-:W-:Y:S02]  /*48890*/  F2FP.BF16.F32.PACK_AB R23, R26, R23 ;  /* 0x000000171a17723e */ /* 0x000fe400000010ff */
[----:B------:R-:W-:Y:S01]  /*488a0*/  F2FP.BF16.F32.PACK_AB R26, R29, R15 ;  /* 0x0000000f1d1a723e */ /* 0x000fe200000010ff */
[C---:B------:R-:W-:Y:S01]  /*488b0*/  FFMA.FTZ R20, R24.reuse, R188, R223 ;  /* 0x000000bc18147223 */ /* 0x040fe200000100df */
[----:B------:R-:W-:Y:S01]  /*488c0*/  FFMA.FTZ R15, R24, R148, R120 ;  /* 0x00000094180f7223 */ /* 0x000fe20000010078 */
[----:B------:R-:W-:Y:S01]  /*488d0*/  FFMA.FTZ R24, R25, R149, R121 ;  /* 0x0000009519187223 */ /* 0x000fe20000010079 */
[----:B------:R-:W-:Y:S01]  /*488e0*/  FFMA.FTZ R22, R63, R184, R220 ;  /* 0x000000b83f167223 */ /* 0x000fe200000100dc */
[----:B------:R-:W-:Y:S01]  /*488f0*/  FFMA.FTZ R50, R49, R185, R215 ;  /* 0x000000b931327223 */ /* 0x000fe200000100d7 */
[----:B------:R-:W-:-:S04]  /*48900*/  F2FP.BF16.F32.PACK_AB R27, R28, R27 ;  /* 0x0000001b1c1b723e */ /* 0x000fc800000010ff */
[----:B------:R-:W-:Y:S02]  /*48910*/  F2FP.BF16.F32.PACK_AB R22, R50, R22 ;  /* 0x000000163216723e */ /* 0x000fe400000010ff */
[----:B------:R-:W-:Y:S01]  /*48920*/  F2FP.BF16.F32.PACK_AB R24, R24, R15 ;  /* 0x0000000f1818723e */ /* 0x000fe200000010ff */
[----:B----4-:R-:W-:Y:S01]  /*48930*/  FFMA.FTZ R49, R46, R177, R60 ;  /* 0x000000b12e317223 */ /* 0x010fe2000001003c */
[----:B------:R-:W-:Y:S01]  /*48940*/  FFMA.FTZ R15, R31, R140, R128 ;  /* 0x0000008c1f0f7223 */ /* 0x000fe20000010080 */
[C---:B---3--:R-:W-:Y:S01]  /*48950*/  FFMA.FTZ R29, R33.reuse, R182, R67 ;  /* 0x000000b6211d7223 */ /* 0x048fe20000010043 */
[----:B------:R-:W-:Y:S01]  /*48960*/  FFMA.FTZ R50, R34, R183, R66 ;  /* 0x000000b722327223 */ /* 0x000fe20000010042 */
[----:B------:R-:W-:Y:S01]  /*48970*/  FFMA.FTZ R33, R33, R142, R130 ;  /* 0x0000008e21217223 */ /* 0x000fe20000010082 */
[----:B------:R-:W-:-:S03]  /*48980*/  FFMA.FTZ R28, R31, R180, R213 ;  /* 0x000000b41f1c7223 */ /* 0x000fc600000100d5 */
[----:B------:R-:W-:Y:S01]  /*48990*/  F2FP.BF16.F32.PACK_AB R29, R50, R29 ;  /* 0x0000001d321d723e */ /* 0x000fe200000010ff */
[----:B------:R-:W-:Y:S01]  /*489a0*/  FFMA.FTZ R46, R46, R137, R133 ;  /* 0x000000892e2e7223 */ /* 0x000fe20000010085 */
[----:B------:R-:W-:Y:S01]  /*489b0*/  FFMA.FTZ R31, R47, R178, R59 ;  /* 0x000000b22f1f7223 */ /* 0x000fe2000001003b */
[----:B------:R-:W-:Y:S01]  /*489c0*/  FFMA.FTZ R50, R34, R143, R131 ;  /* 0x0000008f22327223 */ /* 0x000fe20000010083 */
[C---:B------:R-:W-:Y:S01]  /*489d0*/  IMAD.WIDE.U32 R38, R221.reuse, 0x10, R230 ;  /* 0x00000010dd267825 */ /* 0x040fe200078e00e6 */
[----:B------:R0:W-:Y:S03]  /*489e0*/  STG.E.128 desc[UR20][R40.64], R16 ;  /* 0x0000001028007986 */ /* 0x0001e6000c101d14 */
[----:B------:R-:W-:Y:S01]  /*489f0*/  IMAD.WIDE.U32 R44, R221, 0x10, R238 ;  /* 0x00000010dd2c7825 */ /* 0x000fe200078e00ee */
[----:B------:R-:W-:Y:S01]  /*48a00*/  F2FP.BF16.F32.PACK_AB R33, R50, R33 ;  /* 0x000000213221723e */ /* 0x000fe200000010ff */
[----:B------:R-:W3:Y:S01]  /*48a10*/  S2R R236, SR_TID.X ;  /* 0x0000000000ec7919 */ /* 0x000ee20000002100 */
[----:B------:R-:W-:-:S04]  /*48a20*/  UIADD3 UR22, UPT, UPT, UR22, UR6, URZ ;  /* 0x0000000616167290 */ /* 0x000fc8000fffe0ff */
[----:B------:R-:W-:Y:S02]  /*48a30*/  UISETP.GE.AND UP2, UPT, UR22, UR7, UPT ;  /* 0x000000071600728c */ /* 0x000fe4000bf46270 */
[----:B------:R-:W-:Y:S01]  /*48a40*/  UPLOP3.LUT UP1, UPT, UPT, UPT, UP1, 0x40, 0x4 ;  /* 0x000000000004789c */ /* 0x000fe20003f2e810 */
[----:B--2---:R-:W-:Y:S01]  /*48a50*/  FFMA.FTZ R21, R25, R189, R222 ;  /* 0x000000bd19157223 */ /* 0x004fe200000100de */
[----:B------:R-:W-:-:S04]  /*48a60*/  FFMA.FTZ R25, R30, R150, R122 ;  /* 0x000000961e197223 */ /* 0x000fc8000001007a */
[----:B------:R-:W-:Y:S01]  /*48a70*/  F2FP.BF16.F32.PACK_AB R20, R21, R20 ;  /* 0x000000141514723e */ /* 0x000fe200000010ff */
[----:B------:R-:W-:Y:S01]  /*48a80*/  FFMA.FTZ R21, R30, R190, R217 ;  /* 0x000000be1e157223 */ /* 0x000fe200000100d9 */
[----:B------:R-:W-:Y:S01]  /*48a90*/  FFMA.FTZ R30, R35, R176, R61 ;  /* 0x000000b0231e7223 */ /* 0x000fe2000001003d */
[C---:B------:R-:W-:Y:S01]  /*48aa0*/  FFMA.FTZ R51, R52.reuse, R191, R216 ;  /* 0x000000bf34337223 */ /* 0x040fe200000100d8 */
[----:B------:R-:W-:-:S03]  /*48ab0*/  FFMA.FTZ R52, R52, R151, R123 ;  /* 0x0000009734347223 */ /* 0x000fc6000001007b */
[----:B------:R-:W-:Y:S01]  /*48ac0*/  F2FP.BF16.F32.PACK_AB R30, R49, R30 ;  /* 0x0000001e311e723e */ /* 0x000fe200000010ff */
[----:B------:R-:W-:Y:S01]  /*48ad0*/  FFMA.FTZ R49, R35, R136, R132 ;  /* 0x0000008823317223 */ /* 0x000fe20000010084 */
[----:B------:R-:W-:Y:S01]  /*48ae0*/  F2FP.BF16.F32.PACK_AB R21, R51, R21 ;  /* 0x000000153315723e */ /* 0x000fe200000010ff */
[----:B------:R-:W-:Y:S01]  /*48af0*/  FFMA.FTZ R35, R47, R138, R134 ;  /* 0x0000008a2f237223 */ /* 0x000fe20000010086 */
[----:B------:R-:W-:Y:S01]  /*48b00*/  FFMA.FTZ R51, R32, R181, R212 ;  /* 0x000000b520337223 */ /* 0x000fe200000100d4 */
[C---:B------:R-:W-:Y:S01]  /*48b10*/  FFMA.FTZ R47, R48.reuse, R179, R58 ;  /* 0x000000b3302f7223 */ /* 0x040fe2000001003a */
[----:B------:R-:W-:Y:S01]  /*48b20*/  FFMA.FTZ R48, R48, R139, R135 ;  /* 0x0000008b30307223 */ /* 0x000fe20000010087 */
[----:B------:R-:W-:Y:S01]  /*48b30*/  FFMA.FTZ R32, R32, R141, R129 ;  /* 0x0000008d20207223 */ /* 0x000fe20000010081 */
[----:B------:R-:W-:Y:S02]  /*48b40*/  F2FP.BF16.F32.PACK_AB R25, R52, R25 ;  /* 0x000000193419723e */ /* 0x000fe400000010ff */
[----:B------:R-:W-:-:S02]  /*48b50*/  F2FP.BF16.F32.PACK_AB R28, R51, R28 ;  /* 0x0000001c331c723e */ /* 0x000fc400000010ff */
        /* <DEDUP_REMOVED lines=8> */
[----:B---3--:R-:W-:Y:S05]  /*48be0*/  BRA.U !UP2, `(.L_x_13885) ;  /* 0xfffffb950a6c7547 */ /* 0x008fea000b83ffff */
[----:B------:R-:W-:Y:S05]  /*48bf0*/  EXIT ;  /* 0x000000000000794d */ /* 0x000fea0003800000 */
.L_x_13886:
        /* <DEDUP_REMOVED lines=16> */
.L_x_27881:


//--------------------- .text._ZN10layer_norm31ln_parallel_residual_fwd_kernelINS_13Kernel_traitsIf13__nv_bfloat16fS2_fjLj7168ELj1ELj1ELj4ELj16ENS_18Kernel_traits_baseILj7168EfS2_fS2_fjLj128EEEEELb1ELb1ELb0EEEvNS_9FwdParamsE --------------------------
	.section	.text._ZN10layer_norm31ln_parallel_residual_fwd_kernelINS_13Kernel_traitsIf13__nv_bfloat16fS2_fjLj7168ELj1ELj1ELj4ELj16ENS_18Kernel_traits_baseILj7168EfS2_fS2_fjLj128EEEEELb1ELb1ELb0EEEvNS_9FwdParamsE,"ax",@progbits
	.align	128
        .global         _ZN10layer_norm31ln_parallel_residual_fwd_kernelINS_13Kernel_traitsIf13__nv_bfloat16fS2_fjLj7168ELj1ELj1ELj4ELj16ENS_18Kernel_traits_baseILj7168EfS2_fS2_fjLj128EEEEELb1ELb1ELb0EEEvNS_9FwdParamsE
        .type           _ZN10layer_norm31ln_parallel_residual_fwd_kernelINS_13Kernel_traitsIf13__nv_bfloat16fS2_fjLj7168ELj1ELj1ELj4ELj16ENS_18Kernel_traits_baseILj7168EfS2_fS2_fjLj128EEEEELb1ELb1ELb0EEEvNS_9FwdParamsE,@function
        .size           _ZN10layer_norm31ln_parallel_residual_fwd_kernelINS_13Kernel_traitsIf13__nv_bfloat16fS2_fjLj7168ELj1ELj1ELj4ELj16ENS_18Kernel_traits_baseILj7168EfS2_fS2_fjLj128EEEEELb1ELb1ELb0EEEvNS_9FwdParamsE,(.L_x_27882 - _ZN10layer_norm31ln_parallel_residual_fwd_kernelINS_13Kernel_traitsIf13__nv_bfloat16fS2_fjLj7168ELj1ELj1ELj4ELj16ENS_18Kernel_traits_baseILj7168EfS2_fS2_fjLj128EEEEELb1ELb1ELb0EEEvNS_9FwdParamsE)
        .other          _ZN10layer_norm31ln_parallel_residual_fwd_kernelINS_13Kernel_traitsIf13__nv_bfloat16fS2_fjLj7168ELj1ELj1ELj4ELj16ENS_18Kernel_traits_baseILj7168EfS2_fS2_fjLj128EEEEELb1ELb1ELb0EEEvNS_9FwdParamsE,@"STO_CUDA_ENTRY STV_DEFAULT"
_ZN10layer_norm31ln_parallel_residual_fwd_kernelINS_13Kernel_traitsIf13__nv_bfloat16fS2_fjLj7168ELj1ELj1ELj4ELj16ENS_18Kernel_traits_baseILj7168EfS2_fS2_fjLj128EEEEELb1ELb1ELb0EEEvNS_9FwdParamsE:
.text._ZN10layer_norm31ln_parallel_residual_fwd_kernelINS_13Kernel_traitsIf13__nv_bfloat16fS2_fjLj7168ELj1ELj1ELj4ELj16ENS_18Kernel_traits_baseILj7168EfS2_fS2_fjLj128EEEEELb1ELb1ELb0EEEvNS_9FwdParamsE:
        /* <DEDUP_REMOVED lines=83> */
[----:B---3--:R-:W-:-:S03]  /*0530*/  @P0 IMAD.WIDE.U32 R10, R13, 0x20, R10 ;  /* 0x000000200d0a0825 */ /* 0x008fc600078e000a */
[----:B------:R-:W3:Y:S01]  /*0540*/  @P4 LDC.64 R124, c[0x0][0x3d0] ;  /* 0x0000f400ff7c4b82 */ /* 0x000ee20000000a00 */
[----:B------:R-:W-:Y:S01]  /*0550*/  @P0 IADD3 R13, PT, PT, R13, 0x80, RZ ;  /* 0x000000800d0d0810 */ /* 0x000fe20007ffe0ff */
[----:B------:R2:W5:Y:S06]  /*0560*/  @P0 LDG.E.128 R36, desc[UR10][R8.64] ;  /* 0x0000000a08240981 */ /* 0x00056c000c1e1d00 */
[----:B------:R-:W2:Y:S01]  /*0570*/  @P4 LDC.64 R126, c[0x0][0x438] ;  /* 0x00010e00ff7e4b82 */ /* 0x000ea20000000a00 */
[C---:B----4-:R-:W-:Y:S01]  /*0580*/  @P1 IMAD.WIDE.U32 R14, R13.reuse, 0x20, R14 ;  /* 0x000000200d0e1825 */ /* 0x050fe200078e000e */
[----:B------:R4:W5:Y:S03]  /*0590*/  @P0 LDG.E.128 R40, desc[UR10][R8.64+0x10] ;  /* 0x0000100a08280981 */ /* 0x000966000c1e1d00 */
[C---:B-1----:R-:W-:Y:S01]  /*05a0*/  @P1 IMAD.WIDE.U32 R18, R13.reuse, 0x20, R18 ;  /* 0x000000200d121825 */ /* 0x042fe200078e0012 */
[----:B------:R4:W5:Y:S03]  /*05b0*/  @P1 LDG.E.128 R52, desc[UR10][R14.64] ;  /* 0x0000000a0e341981 */ /* 0x000966000c1e1d00 */
[----:B------:R-:W-:Y:S01]  /*05c0*/  @P1 VIADD R13, R13, 0x80 ;  /* 0x000000800d0d1836 */ /* 0x000fe20000000000 */
[----:B------:R4:W5:Y:S03]  /*05d0*/  @P1 LDG.E.128 R56, desc[UR10][R14.64+0x10] ;  /* 0x0000100a0e381981 */ /* 0x000966000c1e1d00 */
[C---:B0-----:R-:W-:Y:S01]  /*05e0*/  @P2 IMAD.WIDE.U32 R116, R13.reuse, 0x20, R116 ;  /* 0x000000200d742825 */ /* 0x041fe200078e0074 */
[----:B------:R4:W5:Y:S03]  /*05f0*/  @P1 LD.E.128 R60, desc[UR10][R18.64] ;  /* 0x0000000a123c1980 */ /* 0x000966000c101d00 */
[C---:B------:R-:W-:Y:S01]  /*0600*/  @P2 IMAD.WIDE.U32 R118, R13.reuse, 0x20, R118 ;  /* 0x000000200d762825 */ /* 0x040fe200078e0076 */
[----:B------:R4:W5:Y:S03]  /*0610*/  @P1 LD.E.128 R64, desc[UR10][R18.64+0x10] ;  /* 0x0000100a12401980 */ /* 0x000966000c101d00 */
[----:B------:R-:W-:Y:S01]  /*0620*/  @P2 VIADD R13, R13, 0x80 ;  /* 0x000000800d0d2836 */ /* 0x000fe20000000000 */
[----:B------:R4:W5:Y:S03]  /*0630*/  @P2 LDG.E.128 R68, desc[UR10][R116.64] ;  /* 0x0000000a74442981 */ /* 0x000966000c1e1d00 */
[C---:B------:R-:W-:Y:S01]  /*0640*/  @P3 IMAD.WIDE.U32 R120, R13.reuse, 0x20, R120 ;  /* 0x000000200d783825 */ /* 0x040fe200078e0078 */
[----:B------:R4:W5:Y:S03]  /*0650*/  @P2 LDG.E.128 R72, desc[UR10][R116.64+0x10] ;  /* 0x0000100a74482981 */ /* 0x000966000c1e1d00 */
[C---:B------:R-:W-:Y:S01]  /*0660*/  @P3 IMAD.WIDE.U32 R122, R13.reuse, 0x20, R122 ;  /* 0x000000200d7a3825 */ /* 0x040fe200078e007a */
[----:B------:R4:W5:Y:S03]  /*0670*/  @P2 LD.E.128 R76, desc[UR10][R118.64] ;  /* 0x0000000a764c2980 */ /* 0x000966000c101d00 */
[----:B------:R-:W-:Y:S01]  /*0680*/  @P3 VIADD R13, R13, 0x80 ;  /* 0x000000800d0d3836 */ /* 0x000fe20000000000 */
[----:B------:R4:W5:Y:S03]  /*0690*/  @P2 LD.E.128 R80, desc[UR10][R118.64+0x10] ;  /* 0x0000100a76502980 */ /* 0x000966000c101d00 */
[C---:B---3--:R-:W-:Y:S01]  /*06a0*/  @P4 IMAD.WIDE.U32 R124, R13.reuse, 0x20, R124 ;  /* 0x000000200d7c4825 */ /* 0x048fe200078e007c */
[----:B------:R4:W5:Y:S03]  /*06b0*/  @P3 LDG.E.128 R84, desc[UR10][R120.64] ;  /* 0x0000000a78543981 */ /* 0x000966000c1e1d00 */
[----:B--2---:R-:W-:Y:S01]  /*06c0*/  @P4 IMAD.WIDE.U32 R126, R13, 0x20, R126 ;  /* 0x000000200d7e4825 */ /* 0x004fe200078e007e */
        /* <DEDUP_REMOVED lines=21> */
.L_x_13888:
        /* <DEDUP_REMOVED lines=18> */
[----:B------:R-:W5:Y:S02]  /*0940*/  @P6 LDG.E.128 R20, desc[UR10][R6.64] ;  /* 0x0000000a06146981 */ /* 0x000f64000c1e1d00 */
[----:B------:R-:W0:Y:S01]  /*0950*/  @P3 LDC.64 R18, c[0x0][0x3d0] ;  /* 0x0000f400ff123b82 */ /* 0x000e220000000a00 */
[C---:B-1----:R-:W-:Y:S01]  /*0960*/  @P0 IMAD.WIDE.U32 R8, R13.reuse, 0x20, R8 ;  /* 0x000000200d080825 */ /* 0x042fe200078e0008 */
[----:B------:R-:W5:Y:S03]  /*0970*/  @P6 LDG.E.128 R24, desc[UR10][R6.64+0x10] ;  /* 0x0000100a06186981 */ /* 0x000f66000c1e1d00 */
[----:B------:R-:W-:Y:S01]  /*0980*/  @P0 VIADD R13, R13, 0x80 ;  /* 0x000000800d0d0836 */ /* 0x000fe20000000000 */
[----:B------:R-:W5:Y:S02]  /*0990*/  @P0 LDG.E.128 R36, desc[UR10][R8.64] ;  /* 0x0000000a08240981 */ /* 0x000f64000c1e1d00 */
[----:B------:R-:W1:Y:S01]  /*09a0*/  @P4 LDC.64 R4, c[0x0][0x3d0] ;  /* 0x0000f400ff044b82 */ /* 0x000e620000000a00 */
[C---:B--2---:R-:W-:Y:S01]  /*09b0*/  @P1 IMAD.WIDE.U32 R10, R13.reuse, 0x20, R10 ;  /* 0x000000200d0a1825 */ /* 0x044fe200078e000a */
[----:B------:R-:W5:Y:S03]  /*09c0*/  @P0 LDG.E.128 R40, desc[UR10][R8.64+0x10] ;  /* 0x0000100a08280981 */ /* 0x000f66000c1e1d00 */
[----:B------:R-:W-:Y:S01]  /*09d0*/  @P1 VIADD R13, R13, 0x80 ;  /* 0x000000800d0d1836 */ /* 0x000fe20000000000 */
[----:B------:R-:W5:Y:S02]  /*09e0*/  @P1 LDG.E.128 R52, desc[UR10][R10.64] ;  /* 0x0000000a0a341981 */ /* 0x000f64000c1e1d00 */
[----:B------:R-:W2:Y:S01]  /*09f0*/  @P5 LDC.64 R30, c[0x0][0x3d0] ;  /* 0x0000f400ff1e5b82 */ /* 0x000ea20000000a00 */
[C---:B---3--:R-:W-:Y:S01]  /*0a00*/  @P2 IMAD.WIDE.U32 R14, R13.reuse, 0x20, R14 ;  /* 0x000000200d0e2825 */ /* 0x048fe200078e000e */
[----:B------:R-:W5:Y:S03]  /*0a10*/  @P1 LDG.E.128 R56, desc[UR10][R10.64+0x10] ;  /* 0x0000100a0a381981 */ /* 0x000f66000c1e1d00 */
[----:B------:R-:W-:Y:S01]  /*0a20*/  @P2 VIADD R13, R13, 0x80 ;  /* 0x000000800d0d2836 */ /* 0x000fe20000000000 */
[----:B------:R-:W5:Y:S03]  /*0a30*/  @P2 LDG.E.128 R68, desc[UR10][R14.64] ;  /* 0x0000000a0e442981 */ /* 0x000f66000c1e1d00 */
[C---:B0-----:R-:W-:Y:S01]  /*0a40*/  @P3 IMAD.WIDE.U32 R18, R13.reuse, 0x20, R18 ;  /* 0x000000200d123825 */ /* 0x041fe200078e0012 */
[----:B------:R-:W-:Y:S01]  /*0a50*/  @P3 IADD3 R13, PT, PT, R13, 0x80, RZ ;  /* 0x000000800d0d3810 */ /* 0x000fe20007ffe0ff */
[----:B------:R-:W5:Y:S04]  /*0a60*/  @P2 LDG.E.128 R72, desc[UR10][R14.64+0x10] ;  /* 0x0000100a0e482981 */ /* 0x000f68000c1e1d00 */
[----:B------:R-:W5:Y:S01]  /*0a70*/  @P3 LDG.E.128 R84, desc[UR10][R18.64] ;  /* 0x0000000a12543981 */ /* 0x000f62000c1e1d00 */
[----:B-1----:R-:W-:-:S03]  /*0a80*/  @P4 IMAD.WIDE.U32 R28, R13, 0x20, R4 ;  /* 0x000000200d1c4825 */ /* 0x002fc600078e0004 */
[----:B------:R-:W5:Y:S01]  /*0a90*/  @P3 LDG.E.128 R88, desc[UR10][R18.64+0x10] ;  /* 0x0000100a12583981 */ /* 0x000f62000c1e1d00 */
[----:B------:R-:W-:Y:S01]  /*0aa0*/  @P4 VIADD R13, R13, 0x80 ;  /* 0x000000800d0d4836 */ /* 0x000fe20000000000 */
[----:B------:R-:W-:Y:S02]  /*0ab0*/  CS2R R108, SRZ ;  /* 0x00000000006c7805 */ /* 0x000fe4000001ff00 */
[----:B------:R-:W-:Y:S01]  /*0ac0*/  CS2R R98, SRZ ;  /* 0x0000000000627805 */ /* 0x000fe2000001ff00 */
[----:B------:R-:W5:Y:S01]  /*0ad0*/  @P4 LDG.E.128 R100, desc[UR10][R28.64] ;  /* 0x0000000a1c644981 */ /* 0x000f62000c1e1d00 */
[----:B--2---:R-:W-:Y:S01]  /*0ae0*/  @P5 IMAD.WIDE.U32 R4, R13, 0x20, R30 ;  /* 0x000000200d045825 */ /* 0x004fe200078e001e */
[----:B------:R-:W-:Y:S02]  /*0af0*/  CS2R R96, SRZ ;  /* 0x0000000000607805 */ /* 0x000fe4000001ff00 */
[----:B------:R-:W-:Y:S01]  /*0b00*/  CS2R R94, SRZ ;  /* 0x00000000005e7805 */ /* 0x000fe2000001ff00 */
[----:B------:R0:W5:Y:S04]  /*0b10*/  @P4 LDG.E.128 R104, desc[UR10][R28.64+0x10] ;  /* 0x0000100a1c684981 */ /* 0x000168000c1e1d00 */
[----:B------:R1:W5:Y:S04]  /*0b20*/  @P5 LDG.E.128 R116, desc[UR10][R4.64] ;  /* 0x0000000a04745981 */ /* 0x000368000c1e1d00 */
[----:B------:R1:W5:Y:S01]  /*0b30*/  @P5 LDG.E.128 R120, desc[UR10][R4.64+0x10] ;  /* 0x0000100a04785981 */ /* 0x000362000c1e1d00 */
        /* <DEDUP_REMOVED lines=16> */
[----:B0-----:R-:W-:Y:S02]  /*0c40*/  CS2R R28, SRZ ;  /* 0x00000000001c7805 */ /* 0x001fe4000001ff00 */
[----:B------:R-:W-:Y:S02]  /*0c50*/  @P5 CS2R R130, SRZ ;  /* 0x0000000000825805 */ /* 0x000fe4000001ff00 */
[----:B------:R-:W-:-:S02]  /*0c60*/  @P5 CS2R R128, SRZ ;  /* 0x0000000000805805 */ /* 0x000fc4000001ff00 */
[----:B------:R-:W-:Y:S02]  /*0c70*/  @P5 CS2R R126, SRZ ;  /* 0x00000000007e5805 */ /* 0x000fe4000001ff00 */
[----:B-1----:R-:W-:-:S07]  /*0c80*/  @P5 CS2R R124, SRZ ;  /* 0x00000000007c5805 */ /* 0x002fce000001ff00 */
.L_x_13889:
[----:B------:R-:W-:Y:S05]  /*0c90*/  BSYNC.RECONVERGENT B0 ;  /* 0x0000000000007941 */ /* 0x000fea0003800200 */
.L_x_13887:
[----:B------:R-:W1:Y:S02]  /*0ca0*/  LDCU UR4, c[0x0][0x384] ;  /* 0x00007080ff0477ac */ /* 0x000e640008000800 */
[----:B-1----:R-:W-:-:S06]  /*0cb0*/  UISETP.GE.AND UP0, UPT, UR6, UR4, UPT ;  /* 0x000000040600728c */ /* 0x002fcc000bf06270 */
[----:B------:R-:W-:-:S13]  /*0cc0*/  PLOP3.LUT P0, PT, PT, PT, UP0, 0x80, 0x8 ;  /* 0x000000000008781c */ /* 0x000fda0003f0f008 */
[----:B------:R-:W-:Y:S05]  /*0cd0*/  @P0 EXIT ;  /* 0x000000000000094d */ /* 0x000fea0003800000 */
[----:B0-----:R-:W-:Y:S01]  /*0ce0*/  IMAD.HI.U32 R5, R205, -0x326172a9, RZ ;  /* 0xcd9e8d57cd057827 */ /* 0x001fe200078e00ff */
[----:B------:R-:W0:Y:S01]  /*0cf0*/  LDCU.U8 UR4, c[0x0][0x410] ;  /* 0x00008200ff0477ac */ /* 0x000e220008000000 */
[----:B------:R-:W-:Y:S02]  /*0d00*/  LOP3.LUT R13, R0, 0x3, RZ, 0xc0, !PT ;  /* 0x00000003000d7812 */ /* 0x000fe400078ec0ff */
[----:B------:R-:W-:Y:S01]  /*0d10*/  IMAD.HI.U32 R4, R204, -0x2daee0ad, RZ ;  /* 0xd2511f53cc047827 */ /* 0x000fe200078e00ff */
[----:B------:R-:W-:Y:S01]  /*0d20*/  LOP3.LUT R5, R12, UR8, R5, 0x96, !PT ;  /* 0x000000080c057c12 */ /* 0x000fe2000f8e9605 */
[----:B------:R-:W1:Y:S02]  /*0d30*/  LDCU UR7, c[0x0][0x408] ;  /* 0x00008100ff0777ac */ /* 0x000e640008000800 */
        /* <DEDUP_REMOVED lines=10> */
[----:B------:R-:W-:Y:S01]  /*0de0*/  IMAD R7, R4, -0x326172a9, RZ ;  /* 0xcd9e8d5704077824 */ /* 0x000fe200078e02ff */
[----:B------:R-:W4:Y:S01]  /*0df0*/  LDCU.64 UR12, c[0x0][0x398] ;  /* 0x00007300ff0c77ac */ /* 0x000f220008000a00 */
[----:B------:R-:W-:Y:S01]  /*0e00*/  IMAD.HI.U32 R4, R8, -0x326172a9, RZ ;  /* 0xcd9e8d5708047827 */ /* 0x000fe200078e00ff */
[----:B------:R-:W1:Y:S03]  /*0e10*/  LDCU.64 UR14, c[0x0][0x3a0] ;  /* 0x00007400ff0e77ac */ /* 0x000e660008000a00 */
[----:B------:R-:W-:Y:S01]  /*0e20*/  IMAD.HI.U32 R5, R6, -0x2daee0ad, RZ ;  /* 0xd2511f5306057827 */ /* 0x000fe200078e00ff */
[----:B------:R-:W-:Y:S01]  /*0e30*/  LOP3.LUT R4, R7, UR21, R4, 0x96, !PT ;  /* 0x0000001507047c12 */ /* 0x000fe2000f8e9604 */
[----:B------:R-:W1:Y:S02]  /*0e40*/  LDCU.64 UR18, c[0x0][0x380] ;  /* 0x00007000ff1277ac */ /* 0x000e640008000a00 */
[----:B------:R-:W-:Y:S01]  /*0e50*/  IMAD R7, R8, -0x326172a9, RZ ;  /* 0xcd9e8d5708077824 */ /* 0x000fe200078e02ff */
[----:B------:R-:W-:Y:S01]  /*0e60*/  LOP3.LUT R5, R10, UR22, R5, 0x96, !PT ;  /* 0x000000160a057c12 */ /* 0x000fe2000f8e9605 */
[----:B------:R-:W-:Y:S01]  /*0e70*/  IMAD R10, R6, -0x2daee0ad, RZ ;  /* 0xd2511f53060a7824 */ /* 0x000fe200078e02ff */
[----:B------:R-:W-:Y:S01]  /*0e80*/  UPLOP3.LUT UP1, UPT, UPT, UPT, UPT, 0x40, 0x4 ;  /* 0x000000000004789c */ /* 0x000fe20003f2e870 */
[----:B------:R-:W-:Y:S01]  /*0e90*/  IMAD.HI.U32 R9, R4, -0x2daee0ad, RZ ;  /* 0xd2511f5304097827 */ /* 0x000fe200078e00ff */
[----:B0-----:R-:W-:-:S03]  /*0ea0*/  UISETP.NE.AND UP2, UPT, UR4, URZ, UPT ;  /* 0x000000ff0400728c */ /* 0x001fc6000bf45270 */
        /* <DEDUP_REMOVED lines=27> */
[----:B------:R-:W-:Y:S01]  /*1060*/  IMAD.SHL.U32 R3, R3, 0x2, RZ ;  /* 0x0000000203037824 */ /* 0x000fe200078e00ff */
[----:B------:R-:W-:Y:S01]  /*1070*/  VIADDMNMX R11, R9, -R2, RZ, !PT ;  /* 0x80000002090b7246 */ /* 0x000fe200078001ff */
[----:B------:R-:W-:Y:S01]  /*1080*/  IMAD R10, R5, -0x326172a9, RZ ;  /* 0xcd9e8d57050a7824 */ /* 0x000fe200078e02ff */
[----:B------:R-:W-:Y:S01]  /*1090*/  LOP3.LUT R6, R7, UR31, R6, 0x96, !PT ;  /* 0x0000001f07067c12 */ /* 0x000fe2000f8e9606 */
[----:B------:R-:W-:Y:S01]  /*10a0*/  IMAD.HI.U32 R5, R8, -0x326172a9, RZ ;  /* 0xcd9e8d5708057827 */ /* 0x000fe200078e00ff */
[----:B------:R-:W-:Y:S02]  /*10b0*/  LOP3.LUT R18, R3, 0xffffff00, RZ, 0xc0, !PT ;  /* 0xffffff0003127812 */ /* 0x000fe400078ec0ff */
[----:B------:R-:W-:Y:S01]  /*10c0*/  VIMNMX R11, PT, PT, R11, 0x20, PT ;  /* 0x000000200b0b7848 */ /* 0x000fe20003fe0100 */
[----:B------:R-:W-:Y:S01]  /*10d0*/  IMAD R7, R4, -0x2daee0ad, RZ ;  /* 0xd2511f5304077824 */ /* 0x000fe200078e02ff */
[----:B------:R-:W-:Y:S01]  /*10e0*/  LOP3.LUT R5, R10, UR33, R5, 0x96, !PT ;  /* 0x000000210a057c12 */ /* 0x000fe2000f8e9605 */
[----:B------:R-:W-:-:S04]  /*10f0*/  IMAD.HI.U32 R2, R6, -0x2daee0ad, RZ ;  /* 0xd2511f5306027827 */ /* 0x000fc800078e00ff */
[----:B------:R-:W-:Y:S01]  /*1100*/  IMAD R11, R11, 0x8, R18 ;  /* 0x000000080b0b7824 */ /* 0x000fe200078e0212 */
[----:B------:R-:W-:Y:S01]  /*1110*/  LOP3.LUT R2, R7, UR34, R2, 0x96, !PT ;  /* 0x0000002207027c12 */ /* 0x000fe2000f8e9602 */
[----:B------:R-:W-:Y:S02]  /*1120*/  IMAD R9, R207, -0x20, R9 ;  /* 0xffffffe0cf097824 */ /* 0x000fe400078e0209 */
[----:B------:R-:W-:Y:S01]  /*1130*/  IMAD R6, R6, -0x2daee0ad, RZ ;  /* 0xd2511f5306067824 */ /* 0x000fe200078e02ff */
[----:B------:R-:W-:Y:S01]  /*1140*/  I2FP.F32.U32 R19, R11 ;  /* 0x0000000b00137245 */ /* 0x000fe20000201000 */
[----:B------:R-:W-:Y:S01]  /*1150*/  IMAD.HI.U32 R15, R5, -0x2daee0ad, RZ ;  /* 0xd2511f53050f7827 */ /* 0x000fe200078e00ff */
[----:B------:R-:W-:-:S03]  /*1160*/  VIMNMX R9, PT, PT, RZ, R9, !PT ;  /* 0x00000009ff097248 */ /* 0x000fc60007fe0100 */
[----:B------:R-:W-:Y:S01]  /*1170*/  IMAD R3, R8, -0x326172a9, RZ ;  /* 0xcd9e8d5708037824 */ /* 0x000fe200078e02ff */
[----:B------:R-:W0:Y:S01]  /*1180*/  MUFU.RCP R19, R19 ;  /* 0x0000001300137308 */ /* 0x000e220000001000 */
[----:B------:R-:W-:Y:S01]  /*1190*/  VIMNMX R9, PT, PT, R9, 0x20, PT ;  /* 0x0000002009097848 */ /* 0x000fe20003fe0100 */
[----:B------:R-:W-:Y:S01]  /*11a0*/  IMAD.HI.U32 R14, R2, -0x326172a9, RZ ;  /* 0xcd9e8d57020e7827 */ /* 0x000fe200078e00ff */
[----:B------:R-:W-:Y:S02]  /*11b0*/  LOP3.LUT R15, R6, UR36, R15, 0x96, !PT ;  /* 0x00000024060f7c12 */ /* 0x000fe4000f8e960f */
[----:B------:R-:W-:Y:S01]  /*11c0*/  LEA R18, R9, R18, 0x3 ;  /* 0x0000001209127211 */ /* 0x000fe200078e18ff */
[----:B------:R-:W-:Y:S01]  /*11d0*/  IMAD.MOV.U32 R11, RZ, RZ, RZ ;  /* 0x000000ffff0b7224 */ /* 0x000fe200078e00ff */
[----:B------:R-:W-:Y:S01]  /*11e0*/  LOP3.LUT R14, R3, UR35, R14, 0x96, !PT ;  /* 0x00000023030e7c12 */ /* 0x000fe2000f8e960e */
[----:B------:R-:W-:Y:S02]  /*11f0*/  IMAD R9, R5, -0x2daee0ad, RZ ;  /* 0xd2511f5305097824 */ /* 0x000fe400078e02ff */
[----:B-1234-:R-:W-:-:S07]  /*1200*/  IMAD R10, R2, -0x326172a9, RZ ;  /* 0xcd9e8d57020a7824 */ /* 0x01efce00078e02ff */
.L_x_14778:
        /* <DEDUP_REMOVED lines=23> */
[----:B------:R-:W-:-:S04]  /*1380*/  UISETP.NE.U32.AND UP0, UPT, UR12, URZ, UPT ;  /* 0x000000ff0c00728c */ /* 0x000fc8000bf05070 */
[----:B------:R-:W-:-:S09]  /*1390*/  UISETP.NE.AND.EX UP0, UPT, UR13, URZ, UPT, UP0 ;  /* 0x000000ff0d00728c */ /* 0x000fd2000bf05300 */
[----:B-1----:R-:W-:Y:S05]  /*13a0*/  BRA.U UP0, `(.L_x_13892) ;  /* 0x0000002900287547 */ /* 0x002fea000b800000 */
        /* <DEDUP_REMOVED lines=16> */
.L_x_13895:
        /* <DEDUP_REMOVED lines=13> */
.L_x_13897:
[----:B------:R-:W-:Y:S05]  /*1580*/  BSYNC.RECONVERGENT B2 ;  /* 0x0000000000027941 */ /* 0x000fea0003800200 */
.L_x_13896:
        /* <DEDUP_REMOVED lines=41> */
[----:B------:R-:W-:-:S07]  /*1820*/  IMAD.MOV.U32 R144, RZ, RZ, R9 ;  /* 0x000000ffff907224 */ /* 0x000fce00078e0009 */
.L_x_13894:
[----:B------:R-:W-:Y:S05]  /*1830*/  BSYNC.RECONVERGENT B1 ;  /* 0x0000000000017941 */ /* 0x000fea0003800200 */
.L_x_13893:
[----:B------:R-:W1:Y:S01]  /*1840*/  LDC R9, c[0x0][0x404] ;  /* 0x00010100ff097b82 */ /* 0x000e620000000800 */
        /* <DEDUP_REMOVED lines=9> */
[----:B-1----:R-:W-:-:S02]  /*18e0*/  FSETP.LE.FTZ.AND P3, PT, R146, R9, PT ;  /* 0x000000099200720b */ /* 0x002fc40003f73000 */
        /* <DEDUP_REMOVED lines=11> */
.L_x_13900:
        /* <DEDUP_REMOVED lines=13> */
.L_x_13902:
[----:B------:R-:W-:Y:S05]  /*1a70*/  BSYNC.RECONVERGENT B2 ;  /* 0x0000000000027941 */ /* 0x000fea0003800200 */
.L_x_13901:
        /* <DEDUP_REMOVED lines=43> */
.L_x_13899:
[----:B------:R-:W-:Y:S05]  /*1d30*/  BSYNC.RECONVERGENT B1 ;  /* 0x0000000000017941 */ /* 0x000fea0003800200 */
.L_x_13898:
        /* <DEDUP_REMOVED lines=19> */
.L_x_13905:
        /* <DEDUP_REMOVED lines=13> */
.L_x_13907:
[----:B------:R-:W-:Y:S05]  /*1f40*/  BSYNC.RECONVERGENT B2 ;  /* 0x0000000000027941 */ /* 0x000fea0003800200 */
.L_x_13906:
        /* <DEDUP_REMOVED lines=43> */
.L_x_13904:
[----:B------:R-:W-:Y:S05]  /*2200*/  BSYNC.RECONVERGENT B1 ;  /* 0x0000000000017941 */ /* 0x000fea0003800200 */
.L_x_13903:
[----:B------:R-:W-:Y:S01]  /*2210*/  I2FP.F32.U32 R13, R13 ;  /* 0x0000000d000d7245 */ /* 0x000fe20000201000 */
[----:B------:R-:W-:Y:S01]  /*2220*/  BSSY.RECONVERGENT B1, `(.L_x_13908) ;  /* 0x000004c000017945 */ /* 0x000fe20003800200 */
[----:B------:R-:W-:Y:S02]  /*2230*/  ISETP.NE.AND P2, PT, R202, 0x1, PT ;  /* 0x00000001ca00780c */ /* 0x000fe40003f45270 */
[----:B------:R-:W-:Y:S01]  /*2240*/  LOP3.LUT R208, R208, 0xfffffffb, RZ, 0xc0, !PT ;  /* 0xfffffffbd0d07812 */ /* 0x000fe200078ec0ff */
[----:B------:R-:W-:Y:S01]  /*2250*/  FFMA.FTZ R148, R13, R144, 1.1641532182693481445e-10 ;  /* 0x2f0000000d947423 */ /* 0x000fe20000010090 */
[----:B------:R-:W-:Y:S01]  /*2260*/  SHF.L.U32 R147, R149, 0x10, RZ ;  /* 0x0000001095937819 */ /* 0x000fe200000006ff */
[----:B------:R-:W-:-:S03]  /*2270*/  IMAD.MOV.U32 R13, RZ, RZ, R10 ;  /* 0x000000ffff0d7224 */ /* 0x000fc600078e000a */
[----:B------:R-:W-:Y:S02]  /*2280*/  FSETP.LE.FTZ.AND P3, PT, R148, R9, PT ;  /* 0x000000099400720b */ /* 0x000fe40003f73000 */
[----:B------:R-:W-:Y:S01]  /*2290*/  PRMT R148, R149, 0x7632, R148 ;  /* 0x0000763295947816 */ /* 0x000fe20000000094 */
[----:B------:R-:W-:-:S10]  /*22a0*/  IMAD.MOV.U32 R149, RZ, RZ, 0x2 ;  /* 0x00000002ff957424 */ /* 0x000fd400078e00ff */
        /* <DEDUP_REMOVED lines=10> */
.L_x_13910:
        /* <DEDUP_REMOVED lines=13> */
.L_x_13912:
[----:B------:R-:W-:Y:S05]  /*2420*/  BSYNC.RECONVERGENT B2 ;  /* 0x0000000000027941 */ /* 0x000fea0003800200 */
.L_x_13911:
        /* <DEDUP_REMOVED lines=43> */
.L_x_13909:
[----:B------:R-:W-:Y:S05]  /*26e0*/  BSYNC.RECONVERGENT B1 ;  /* 0x0000000000017941 */ /* 0x000fea0003800200 */
.L_x_13908:
        /* <DEDUP_REMOVED lines=19> */
.L_x_13915:
        /* <DEDUP_REMOVED lines=13> */
.L_x_13917:
[----:B------:R-:W-:Y:S05]  /*28f0*/  BSYNC.RECONVERGENT B2 ;  /* 0x0000000000027941 */ /* 0x000fea0003800200 */
.L_x_13916:
        /* <DEDUP_REMOVED lines=43> */
.L_x_13914:
[----:B------:R-:W-:Y:S05]  /*2bb0*/  BSYNC.RECONVERGENT B1 ;  /* 0x0000000000017941 */ /* 0x000fea0003800200 */
.L_x_13913:
[----:B------:R-:W-:Y:S01]  /*2bc0*/  ISETP.NE.AND P3, PT, R201, 0x1, PT ;  /* 0x00000001c900780c */ /* 0x000fe20003f65270 */
[----:B------:R-:W-:Y:S01]  /*2bd0*/  BSSY.RECONVERGENT B1, `(.L_x_13918) ;  /* 0x000004a000017945 */ /* 0x000fe20003800200 */
[----:B------:R-:W-:Y:S01]  /*2be0*/  I2FP.F32.U32 R13, R13 ;  /* 0x0000000d000d7245 */ /* 0x000fe20000201000 */
[----:B------:R-:W-:Y:S01]  /*2bf0*/  IMAD.MOV.U32 R203, RZ, RZ, 0x2 ;  /* 0x00000002ffcb7424 */ /* 0x000fe200078e00ff */
[C---:B------:R-:W-:Y:S02]  /*2c00*/  SHF.L.U32 R149, R150.reuse, 0x10, RZ ;  /* 0x0000001096957819 */ /* 0x040fe400000006ff */
[----:B------:R-:W-:Y:S01]  /*2c10*/  PRMT R150, R150, 0x7632, R150 ;  /* 0x0000763296967816 */ /* 0x000fe20000000096 */
[----:B------:R-:W-:Y:S01]  /*2c20*/  FFMA.FTZ R202, R13, R144, 1.1641532182693481445e-10 ;  /* 0x2f0000000dca7423 */ /* 0x000fe20000010090 */
[----:B------:R-:W-:-:S04]  /*2c30*/  IMAD.MOV.U32 R13, RZ, RZ, R10 ;  /* 0x000000ffff0d7224 */ /* 0x000fc800078e000a */
        /* <DEDUP_REMOVED lines=10> */
.L_x_13920:
        /* <DEDUP_REMOVED lines=13> */
.L_x_13922:
[----:B------:R-:W-:Y:S05]  /*2db0*/  BSYNC.RECONVERGENT B2 ;  /* 0x0000000000027941 */ /* 0x000fea0003800200 */
.L_x_13921:
        /* <DEDUP_REMOVED lines=43> */
.L_x_13919:
[----:B------:R-:W-:Y:S05]  /*3070*/  BSYNC.RECONVERGENT B1 ;  /* 0x0000000000017941 */ /* 0x000fea0003800200 */
.L_x_13918:
[----:B------:R-:W-:Y:S01]  /*3080*/  ISETP.NE.AND P4, PT, R203, 0x1, PT ;  /* 0x00000001cb00780c */ /* 0x000fe20003f85270 */
[----:B------:R-:W-:Y:S01]  /*3090*/  BSSY.RECONVERGENT B1, `(.L_x_13923) ;  /* 0x0000049000017945 */ /* 0x000fe20003800200 */
[----:B------:R-:W-:Y:S01]  /*30a0*/  I2FP.F32.U32 R13, R13 ;  /* 0x0000000d000d7245 */ /* 0x000fe20000201000 */
[----:B------:R-:W-:Y:S02]  /*30b0*/  IMAD.U32 R150, R150, 0x10000, RZ ;  /* 0x0001000096967824 */ /* 0x000fe400078e00ff */
[----:B------:R-:W-:Y:S02]  /*30c0*/  IMAD.MOV.U32 R210, RZ, RZ, 0x2 ;  /* 0x00000002ffd27424 */ /* 0x000fe400078e00ff */
[----:B------:R-:W-:Y:S01]  /*30d0*/  FFMA.FTZ R202, R13, R144, 1.1641532182693481445e-10 ;  /* 0x2f0000000dca7423 */ /* 0x000fe20000010090 */
[----:B------:R-:W-:-:S04]  /*30e0*/  MOV R13, R10 ;  /* 0x0000000a000d7202 */ /* 0x000fc80000000f00 */
        /* <DEDUP_REMOVED lines=10> */
.L_x_13925:
        /* <DEDUP_REMOVED lines=13> */
.L_x_13927:
[----:B------:R-:W-:Y:S05]  /*3260*/  BSYNC.RECONVERGENT B2 ;  /* 0x0000000000027941 */ /* 0x000fea0003800200 */
.L_x_13926:
        /* <DEDUP_REMOVED lines=43> */
.L_x_13924:
[----:B------:R-:W-:Y:S05]  /*3520*/  BSYNC.RECONVERGENT B1 ;  /* 0x0000000000017941 */ /* 0x000fea0003800200 */
.L_x_13923:
        /* <DEDUP_REMOVED lines=18> */
.L_x_13930:
        /* <DEDUP_REMOVED lines=13> */
.L_x_13932:
[----:B------:R-:W-:Y:S05]  /*3720*/  BSYNC.RECONVERGENT B2 ;  /* 0x0000000000027941 */ /* 0x000fea0003800200 */
.L_x_13931:
        /* <DEDUP_REMOVED lines=41> */
[----:B------:R-:W-:Y:S02]  /*39c0*/  LOP3.LUT R15, R202, UR36, R213, 0x96, !PT ;  /* 0x00000024ca0f7c12 */ /* 0x000fe4000f8e96d5 */
[----:B------:R-:W-:-:S07]  /*39d0*/  MOV R200, R212 ;  /* 0x000000d400c87202 */ /* 0x000fce0000000f00 */
.L_x_13929:
[----:B------:R-:W-:Y:S05]  /*39e0*/  BSYNC.RECONVERGENT B1 ;  /* 0x0000000000017941 */ /* 0x000fea0003800200 */
.L_x_13928:
[----:B------:R-:W-:Y:S01]  /*39f0*/  I2FP.F32.U32 R203, R203 ;  /* 0x000000cb00cb7245 */ /* 0x000fe20000201000 */
[----:B------:R-:W-:Y:S01]  /*3a00*/  FMUL.FTZ R145, R145, UR7 ;  /* 0x0000000791917c20 */ /* 0x000fe20008410000 */
[----:B------:R-:W-:Y:S01]  /*3a10*/  P2R R212, PR, RZ, 0x2 ;  /* 0x00000002ffd47803 */ /* 0x000fe20000000000 */
[----:B------:R-:W-:Y:S01]  /*3a20*/  FMUL.FTZ R146, R146, UR7 ;  /* 0x0000000792927c20 */ /* 0x000fe20008410000 */
[C---:B------:R-:W-:Y:S01]  /*3a30*/  LOP3.LUT P1, RZ, R208.reuse, 0x10, RZ, 0xc0, !PT ;  /* 0x00000010d0ff7812 */ /* 0x040fe2000782c0ff */
[----:B------:R-:W-:Y:S01]  /*3a40*/  FFMA.FTZ R210, R203, R144, 1.1641532182693481445e-10 ;  /* 0x2f000000cbd27423 */ /* 0x000fe20000010090 */
[----:B------:R-:W-:Y:S01]  /*3a50*/  IMAD.U32 R144, R151, 0x10000, RZ ;  /* 0x0001000097907824 */ /* 0x000fe200078e00ff */
[----:B------:R-:W-:Y:S01]  /*3a60*/  P2R R213, PR, RZ, 0x1 ;  /* 0x00000001ffd57803 */ /* 0x000fe20000000000 */
[----:B------:R-:W-:Y:S01]  /*3a70*/  FMUL.FTZ R147, R147, UR7 ;  /* 0x0000000793937c20 */ /* 0x000fe20008410000 */
[----:B------:R-:W-:Y:S01]  /*3a80*/  LOP3.LUT P0, RZ, R208, 0x8, RZ, 0xc0, !PT ;  /* 0x00000008d0ff7812 */ /* 0x000fe2000780c0ff */
[----:B------:R-:W-:Y:S01]  /*3a90*/  FMUL.FTZ R151, R148, UR7 ;  /* 0x0000000794977c20 */ /* 0x000fe20008410000 */
[----:B------:R-:W-:Y:S01]  /*3aa0*/  LOP3.LUT P6, RZ, R208, 0x4, RZ, 0xc0, !PT ;  /* 0x00000004d0ff7812 */ /* 0x000fe200078cc0ff */
[----:B------:R-:W-:Y:S01]  /*3ab0*/  FMUL.FTZ R211, R144, UR7 ;  /* 0x0000000790d37c20 */ /* 0x000fe20008410000 */
[----:B------:R-:W-:Y:S01]  /*3ac0*/  LOP3.LUT P5, RZ, R208, 0x2, RZ, 0xc0, !PT ;  /* 0x00000002d0ff7812 */ /* 0x000fe200078ac0ff */
[----:B------:R-:W-:Y:S01]  /*3ad0*/  FMUL.FTZ R201, R201, UR7 ;  /* 0x00000007c9c97c20 */ /* 0x000fe20008410000 */
[----:B------:R-:W-:Y:S01]  /*3ae0*/  FSEL R144, R145, RZ, P1 ;  /* 0x000000ff91907208 */ /* 0x000fe20000800000 */
[----:B------:R-:W-:Y:S01]  /*3af0*/  FMUL.FTZ R202, R150, UR7 ;  /* 0x0000000796ca7c20 */ /* 0x000fe20008410000 */
[----:B------:R-:W-:Y:S01]  /*3b00*/  ISETP.NE.AND P1, PT, R212, RZ, PT ;  /* 0x000000ffd400720c */ /* 0x000fe20003f25270 */
[----:B------:R-:W-:Y:S01]  /*3b10*/  FMUL.FTZ R203, R149, UR7 ;  /* 0x0000000795cb7c20 */ /* 0x000fe20008410000 */
[----:B------:R-:W-:-:S02]  /*3b20*/  FSEL R145, R146, RZ, P0 ;  /* 0x000000ff92917208 */ /* 0x000fc40000000000 */
[----:B------:R-:W-:Y:S02]  /*3b30*/  FSEL R146, R147, RZ, P6 ;  /* 0x000000ff93927208 */ /* 0x000fe40003000000 */
[----:B------:R-:W-:Y:S02]  /*3b40*/  FSEL R147, R151, RZ, P5 ;  /* 0x000000ff97937208 */ /* 0x000fe40002800000 */
[----:B------:R-:W-:Y:S02]  /*3b50*/  FSETP.GTU.FTZ.AND P5, PT, R210, R9, PT ;  /* 0x00000009d200720b */ /* 0x000fe40003fbc000 */
[----:B------:R-:W-:Y:S02]  /*3b60*/  FSEL R150, R201, RZ, P4 ;  /* 0x000000ffc9967208 */ /* 0x000fe40002000000 */
        /* <DEDUP_REMOVED lines=8> */
[----:B------:R-:W-:Y:S01]  /*3bf0*/  @P1 FADD.FTZ R148, R140, R148 ;  /* 0x000000948c941221 */ /* 0x000fe20000010000 */
[----:B------:R-:W-:Y:S01]  /*3c00*/  @P1 FADD.FTZ R149, R141, R149 ;  /* 0x000000958d951221 */ /* 0x000fe20000010000 */
[----:B------:R-:W-:Y:S01]  /*3c10*/  @P1 FADD.FTZ R150, R142, R150 ;  /* 0x000000968e961221 */ /* 0x000fe20000010000 */
[----:B------:R-:W-:Y:S01]  /*3c20*/  @P1 FADD.FTZ R151, R143, R151 ;  /* 0x000000978f971221 */ /* 0x000fe20000010000 */
[----:B------:R-:W-:Y:S01]  /*3c30*/  PLOP3.LUT P5, PT, P5, PT, PT, 0x8, 0x80 ;  /* 0x000000000080781c */ /* 0x000fe20002fae170 */
[----:B------:R-:W-:-:S12]  /*3c40*/  BRA `(.L_x_13933) ;  /* 0x0000005000007947 */ /* 0x000fd80003800000 */
.L_x_13892:
        /* <DEDUP_REMOVED lines=16> */
.L_x_13936:
        /* <DEDUP_REMOVED lines=13> */
.L_x_13938:
[----:B------:R-:W-:Y:S05]  /*3e20*/  BSYNC.RECONVERGENT B2 ;  /* 0x0000000000027941 */ /* 0x000fea0003800200 */
.L_x_13937:
        /* <DEDUP_REMOVED lines=42> */
.L_x_13935:
[----:B------:R-:W-:Y:S05]  /*40d0*/  BSYNC.RECONVERGENT B1 ;  /* 0x0000000000017941 */ /* 0x000fea0003800200 */
.L_x_13934:
[----:B------:R-:W1:Y:S01]  /*40e0*/  LDC R0, c[0x0][0x404] ;  /* 0x00010100ff007b82 */ /* 0x000e620000000800 */
[----:B------:R-:W-:Y:S01]  /*40f0*/  I2FP.F32.U32 R2, R2 ;  /* 0x0000000200027245 */ /* 0x000fe20000201000 */
[----:B------:R-:W-:Y:S01]  /*4100*/  IMAD.MOV.U32 R201, RZ, RZ, 0x2f800000 ;  /* 0x2f800000ffc97424 */ /* 0x000fe200078e00ff */
[----:B------:R-:W-:Y:S01]  /*4110*/  ISETP.NE.AND P2, PT, R4, 0x1, PT ;  /* 0x000000010400780c */ /* 0x000fe20003f45270 */
[----:B------:R-:W-:Y:S01]  /*4120*/  BSSY.RECONVERGENT B1, `(.L_x_13939) ;  /* 0x000004d000017945 */ /* 0x000fe20003800200 */
[----:B------:R-:W-:Y:S01]  /*4130*/  LOP3.LUT R208, R208, 0xffffffef, RZ, 0xc0, !PT ;  /* 0xffffffefd0d07812 */ /* 0x000fe200078ec0ff */
[----:B------:R-:W-:Y:S01]  /*4140*/  FFMA.FTZ R3, R2, R201, 1.1641532182693481445e-10 ;  /* 0x2f00000002037423 */ /* 0x000fe200000100c9 */
[C---:B-----5:R-:W-:Y:S01]  /*4150*/  IMAD.U32 R2, R148.reuse, 0x10000, RZ ;  /* 0x0001000094027824 */ /* 0x060fe200078e00ff */
[----:B------:R-:W2:Y:S01]  /*4160*/  LDC R9, c[0x0][0x408] ;  /* 0x00010200ff097b82 */ /* 0x000ea20000000800 */
[----:B------:R-:W-:Y:S01]  /*4170*/  HFMA2 R5, -RZ, RZ, 0, 1.1920928955078125e-07 ;  /* 0x00000002ff057431 */ /* 0x000fe200000001ff */
[----:B------:R-:W-:-:S02]  /*4180*/  PRMT R148, R148, 0x7632, R148 ;  /* 0x0000763294947816 */ /* 0x000fc40000000094 */
[----:B-1----:R-:W-:Y:S01]  /*4190*/  FSETP.LE.FTZ.AND P4, PT, R3, R0, PT ;  /* 0x000000000300720b */ /* 0x002fe20003f93000 */
[----:B------:R-:W-:Y:S02]  /*41a0*/  IMAD.MOV.U32 R3, RZ, RZ, R10 ;  /* 0x000000ffff037224 */ /* 0x000fe400078e000a */
[----:B--2---:R-:W-:-:S10]  /*41b0*/  FMUL.FTZ R2, R9, R2 ;  /* 0x0000000209027220 */ /* 0x004fd40000410000 */
        /* <DEDUP_REMOVED lines=10> */
.L_x_13941:
        /* <DEDUP_REMOVED lines=13> */
.L_x_13943:
[----:B------:R-:W-:Y:S05]  /*4330*/  BSYNC.RECONVERGENT B2 ;  /* 0x0000000000027941 */ /* 0x000fea0003800200 */
.L_x_13942:
        /* <DEDUP_REMOVED lines=43> */
.L_x_13940:
[----:B------:R-:W-:Y:S05]  /*45f0*/  BSYNC.RECONVERGENT B1 ;  /* 0x0000000000017941 */ /* 0x000fea0003800200 */
.L_x_13939:
[----:B------:R-:W-:Y:S01]  /*4600*/  I2FP.F32.U32 R4, R3 ;  /* 0x0000000300047245 */ /* 0x000fe20000201000 */
[----:B------:R-:W-:Y:S01]  /*4610*/  IMAD.U32 R6, R132, 0x10000, RZ ;  /* 0x0001000084067824 */ /* 0x000fe200078e00ff */
[----:B------:R-:W-:Y:S01]  /*4620*/  ISETP.NE.AND P3, PT, R5, 0x1, PT ;  /* 0x000000010500780c */ /* 0x000fe20003f65270 */
[----:B------:R-:W-:Y:S02]  /*4630*/  BSSY.RECONVERGENT B1, `(.L_x_13944) ;  /* 0x000004d000017945 */ /* 0x000fe40003800200 */
[----:B------:R-:W-:Y:S01]  /*4640*/  FFMA.FTZ R3, R4, R201, 1.1641532182693481445e-10 ;  /* 0x2f00000004037423 */ /* 0x000fe200000100c9 */
[----:B------:R-:W-:Y:S01]  /*4650*/  FMUL.FTZ R6, R6, R9 ;  /* 0x0000000906067220 */ /* 0x000fe20000410000 */
[----:B------:R-:W-:-:S03]  /*4660*/  IMAD.MOV.U32 R4, RZ, RZ, 0x2 ;  /* 0x00000002ff047424 */ /* 0x000fc600078e00ff */
[----:B------:R-:W-:Y:S02]  /*4670*/  FSETP.GTU.FTZ.AND P2, PT, R3, R0, PT ;  /* 0x000000000300720b */ /* 0x000fe40003f5c000 */
        /* <DEDUP_REMOVED lines=15> */
.L_x_13946:
        /* <DEDUP_REMOVED lines=13> */
.L_x_13948:
[----:B------:R-:W-:Y:S05]  /*4840*/  BSYNC.RECONVERGENT B2 ;  /* 0x0000000000027941 */ /* 0x000fea0003800200 */
.L_x_13947:
        /* <DEDUP_REMOVED lines=43> */
.L_x_13945:
[----:B------:R-:W-:Y:S05]  /*4b00*/  BSYNC.RECONVERGENT B1 ;  /* 0x0000000000017941 */ /* 0x000fea0003800200 */
.L_x_13944:
        /* <DEDUP_REMOVED lines=8> */
[----:B------:R-:W-:Y:S02]  /*4b90*/  IMAD.MOV.U32 R3, RZ, RZ, R10 ;  /* 0x000000ffff037224 */ /* 0x000fe400078e000a */
[----:B------:R-:W-:-:S10]  /*4ba0*/  FMUL.FTZ R2, R2, R9 ;  /* 0x0000000902027220 */ /* 0x000fd40000410000 */
        /* <DEDUP_REMOVED lines=10> */
.L_x_13951:
        /* <DEDUP_REMOVED lines=13> */
.L_x_13953:
[----:B------:R-:W-:Y:S05]  /*4d20*/  BSYNC.RECONVERGENT B2 ;  /* 0x0000000000027941 */ /* 0x000fea0003800200 */
.L_x_13952:
        /* <DEDUP_REMOVED lines=43> */
.L_x_13950:
[----:B------:R-:W-:Y:S05]  /*4fe0*/  BSYNC.RECONVERGENT B1 ;  /* 0x0000000000017941 */ /* 0x000fea0003800200 */
.L_x_13949:
[----:B------:R-:W-:Y:S01]  /*4ff0*/  I2FP.F32.U32 R4, R3 ;  /* 0x0000000300047245 */ /* 0x000fe20000201000 */
[----:B------:R-:W-:Y:S01]  /*5000*/  BSSY.RECONVERGENT B1, `(.L_x_13954) ;  /* 0x0000050000017945 */ /* 0x000fe20003800200 */
[----:B------:R-:W-:Y:S02]  /*5010*/  PRMT R3, R132, 0x7632, R3 ;  /* 0x0000763284037816 */ /* 0x000fe40000000003 */
[----:B------:R-:W-:Y:S02]  /*5020*/  ISETP.NE.AND P3, PT, R5, 0x1, PT ;  /* 0x000000010500780c */ /* 0x000fe40003f65270 */
[----:B------:R-:W-:Y:S01]  /*5030*/  FSEL R145, R2, RZ, P4 ;  /* 0x000000ff02917208 */ /* 0x000fe20002000000 */
[----:B------:R-:W-:Y:S02]  /*5040*/  IMAD.U32 R6, R3, 0x10000, RZ ;  /* 0x0001000003067824 */ /* 0x000fe400078e00ff */
[----:B------:R-:W-:Y:S01]  /*5050*/  FFMA.FTZ R3, R4, R201, 1.1641532182693481445e-10 ;  /* 0x2f00000004037423 */ /* 0x000fe200000100c9 */
[----:B------:R-:W-:-:S02]  /*5060*/  IMAD.MOV.U32 R4, RZ, RZ, 0x2 ;  /* 0x00000002ff047424 */ /* 0x000fc400078e00ff */
[----:B------:R-:W-:Y:S01]  /*5070*/  FMUL.FTZ R6, R6, R9 ;  /* 0x0000000906067220 */ /* 0x000fe20000410000 */
[----:B------:R-:W-:Y:S01]  /*5080*/  IMAD.MOV.U32 R2, RZ, RZ, R10 ;  /* 0x000000ffff027224 */ /* 0x000fe200078e000a */
[----:B------:R-:W-:-:S04]  /*5090*/  FSETP.GTU.FTZ.AND P2, PT, R3, R0, PT ;  /* 0x000000000300720b */ /* 0x000fc80003f5c000 */
        /* <DEDUP_REMOVED lines=13> */
.L_x_13956:
        /* <DEDUP_REMOVED lines=13> */
.L_x_13958:
[----:B------:R-:W-:Y:S05]  /*5240*/  BSYNC.RECONVERGENT B2 ;  /* 0x0000000000027941 */ /* 0x000fea0003800200 */
.L_x_13957:
        /* <DEDUP_REMOVED lines=43> */
.L_x_13955:
[----:B------:R-:W-:Y:S05]  /*5500*/  BSYNC.RECONVERGENT B1 ;  /* 0x0000000000017941 */ /* 0x000fea0003800200 */
.L_x_13954:
[----:B------:R-:W-:Y:S01]  /*5510*/  I2FP.F32.U32 R2, R2 ;  /* 0x0000000200027245 */ /* 0x000fe20000201000 */
[----:B------:R-:W-:Y:S01]  /*5520*/  BSSY.RECONVERGENT B1, `(.L_x_13959) ;  /* 0x000004d000017945 */ /* 0x000fe20003800200 */
[----:B------:R-:W-:Y:S01]  /*5530*/  ISETP.NE.AND P2, PT, R4, 0x1, PT ;  /* 0x000000010400780c */ /* 0x000fe20003f45270 */
[----:B------:R-:W-:Y:S01]  /*5540*/  HFMA2 R5, -RZ, RZ, 0, 1.1920928955078125e-07 ;  /* 0x00000002ff057431 */ /* 0x000fe200000001ff */
[----:B------:R-:W-:Y:S01]  /*5550*/  LOP3.LUT R208, R208, 0xfffffffb, RZ, 0xc0, !PT ;  /* 0xfffffffbd0d07812 */ /* 0x000fe200078ec0ff */
[----:B------:R-:W-:Y:S01]  /*5560*/  FFMA.FTZ R3, R2, R201, 1.1641532182693481445e-10 ;  /* 0x2f00000002037423 */ /* 0x000fe200000100c9 */
[C---:B------:R-:W-:Y:S01]  /*5570*/  IMAD.U32 R2, R149.reuse, 0x10000, RZ ;  /* 0x0001000095027824 */ /* 0x040fe200078e00ff */
[----:B------:R-:W-:-:S03]  /*5580*/  PRMT R149, R149, 0x7632, R149 ;  /* 0x0000763295957816 */ /* 0x000fc60000000095 */
        /* <DEDUP_REMOVED lines=13> */
.L_x_13961:
        /* <DEDUP_REMOVED lines=13> */
.L_x_13963:
[----:B------:R-:W-:Y:S05]  /*5730*/  BSYNC.RECONVERGENT B2 ;  /* 0x0000000000027941 */ /* 0x000fea0003800200 */
.L_x_13962:
        /* <DEDUP_REMOVED lines=43> */
.L_x_13960:
[----:B------:R-:W-:Y:S05]  /*59f0*/  BSYNC.RECONVERGENT B1 ;  /* 0x0000000000017941 */ /* 0x000fea0003800200 */
.L_x_13959:
[----:B------:R-:W-:Y:S01]  /*5a00*/  I2FP.F32.U32 R4, R3 ;  /* 0x0000000300047245 */ /* 0x000fe20000201000 */
[----:B------:R-:W-:Y:S01]  /*5a10*/  IMAD.U32 R6, R133, 0x10000, RZ ;  /* 0x0001000085067824 */ /* 0x000fe200078e00ff */
[----:B------:R-:W-:Y:S03]  /*5a20*/  BSSY.RECONVERGENT B1, `(.L_x_13964) ;  /* 0x000004e000017945 */ /* 0x000fe60003800200 */
[----:B------:R-:W-:Y:S01]  /*5a30*/  FFMA.FTZ R3, R4, R201, 1.1641532182693481445e-10 ;  /* 0x2f00000004037423 */ /* 0x000fe200000100c9 */
[----:B------:R-:W-:Y:S01]  /*5a40*/  FMUL.FTZ R6, R6, R9 ;  /* 0x0000000906067220 */ /* 0x000fe20000410000 */
[----:B------:R-:W-:-:S03]  /*5a50*/  IMAD.MOV.U32 R4, RZ, RZ, 0x2 ;  /* 0x00000002ff047424 */ /* 0x000fc600078e00ff */
        /* <DEDUP_REMOVED lines=17> */
.L_x_13966:
        /* <DEDUP_REMOVED lines=13> */
.L_x_13968:
[----:B------:R-:W-:Y:S05]  /*5c40*/  BSYNC.RECONVERGENT B2 ;  /* 0x0000000000027941 */ /* 0x000fea0003800200 */
.L_x_13967:
        /* <DEDUP_REMOVED lines=43> */
.L_x_13965:
[----:B------:R-:W-:Y:S05]  /*5f00*/  BSYNC.RECONVERGENT B1 ;  /* 0x0000000000017941 */ /* 0x000fea0003800200 */
.L_x_13964:
        /* <DEDUP_REMOVED lines=20> */
.L_x_13971:
        /* <DEDUP_REMOVED lines=13> */
.L_x_13973:
[----:B------:R-:W-:Y:S05]  /*6120*/  BSYNC.RECONVERGENT B2 ;  /* 0x0000000000027941 */ /* 0x000fea0003800200 */
.L_x_13972:
        /* <DEDUP_REMOVED lines=43> */
.L_x_13970:
[----:B------:R-:W-:Y:S05]  /*63e0*/  BSYNC.RECONVERGENT B1 ;  /* 0x0000000000017941 */ /* 0x000fea0003800200 */
.L_x_13969:
[----:B------:R-:W-:Y:S01]  /*63f0*/  I2FP.F32.U32 R4, R3 ;  /* 0x0000000300047245 */ /* 0x000fe20000201000 */
[----:B------:R-:W-:Y:S01]  /*6400*/  BSSY.RECONVERGENT B1, `(.L_x_13974) ;  /* 0x0000050000017945 */ /* 0x000fe20003800200 */
[----:B------:R-:W-:Y:S01]  /*6410*/  PRMT R3, R133, 0x7632, R3 ;  /* 0x0000763285037816 */ /* 0x000fe20000000003 */
[----:B------:R-:W-:Y:S01]  /*6420*/  IMAD.MOV.U32 R149, RZ, RZ, 0x2 ;  /* 0x00000002ff957424 */ /* 0x000fe200078e00ff */
[----:B------:R-:W-:Y:S01]  /*6430*/  FSEL R147, R2, RZ, P4 ;  /* 0x000000ff02937208 */ /* 0x000fe20002000000 */
[----:B------:R-:W-:Y:S02]  /*6440*/  IMAD.MOV.U32 R2, RZ, RZ, R10 ;  /* 0x000000ffff027224 */ /* 0x000fe400078e000a */
[----:B------:R-:W-:Y:S02]  /*6450*/  IMAD.U32 R148, R3, 0x10000, RZ ;  /* 0x0001000003947824 */ /* 0x000fe400078e00ff */
[----:B------:R-:W-:Y:S02]  /*6460*/  FFMA.FTZ R3, R4, R201, 1.1641532182693481445e-10 ;  /* 0x2f00000004037423 */ /* 0x000fe400000100c9 */
[----:B------:R-:W-:-:S03]  /*6470*/  FMUL.FTZ R148, R148, R9 ;  /* 0x0000000994947220 */ /* 0x000fc60000410000 */
[----:B------:R-:W-:-:S04]  /*6480*/  FSETP.GTU.FTZ.AND P2, PT, R3, R0, PT ;  /* 0x000000000300720b */ /* 0x000fc80003f5c000 */
        /* <DEDUP_REMOVED lines=14> */
.L_x_13976:
        /* <DEDUP_REMOVED lines=13> */
.L_x_13978:
[----:B------:R-:W-:Y:S05]  /*6640*/  BSYNC.RECONVERGENT B2 ;  /* 0x0000000000027941 */ /* 0x000fea0003800200 */
.L_x_13977:
        /* <DEDUP_REMOVED lines=43> */
.L_x_13975:
[----:B------:R-:W-:Y:S05]  /*6900*/  BSYNC.RECONVERGENT B1 ;  /* 0x0000000000017941 */ /* 0x000fea0003800200 */
.L_x_13974:
        /* <DEDUP_REMOVED lines=19> */
.L_x_13981:
        /* <DEDUP_REMOVED lines=13> */
.L_x_13983:
[----:B------:R-:W-:Y:S05]  /*6b10*/  BSYNC.RECONVERGENT B2 ;  /* 0x0000000000027941 */ /* 0x000fea0003800200 */
.L_x_13982:
        /* <DEDUP_REMOVED lines=43> */
.L_x_13980:
[----:B------:R-:W-:Y:S05]  /*6dd0*/  BSYNC.RECONVERGENT B1 ;  /* 0x0000000000017941 */ /* 0x000fea0003800200 */
.L_x_13979:
[----:B------:R-:W-:Y:S01]  /*6de0*/  I2FP.F32.U32 R4, R4 ;  /* 0x0000000400047245 */ /* 0x000fe20000201000 */
[----:B------:R-:W-:Y:S01]  /*6df0*/  IMAD.U32 R148, R134, 0x10000, RZ ;  /* 0x0001000086947824 */ /* 0x000fe200078e00ff */
[----:B------:R-:W-:Y:S01]  /*6e00*/  BSSY.RECONVERGENT B1, `(.L_x_13984) ;  /* 0x000004e000017945 */ /* 0x000fe20003800200 */
[----:B------:R-:W-:Y:S02]  /*6e10*/  IMAD.MOV.U32 R149, RZ, RZ, 0x2 ;  /* 0x00000002ff957424 */ /* 0x000fe400078e00ff */
[----:B------:R-:W-:Y:S01]  /*6e20*/  FFMA.FTZ R3, R4, R201, 1.1641532182693481445e-10 ;  /* 0x2f00000004037423 */ /* 0x000fe200000100c9 */
[----:B------:R-:W-:-:S04]  /*6e30*/  FMUL.FTZ R148, R148, R9 ;  /* 0x0000000994947220 */ /* 0x000fc80000410000 */
        /* <DEDUP_REMOVED lines=17> */
.L_x_13986:
        /* <DEDUP_REMOVED lines=13> */
.L_x_13988:
[----:B------:R-:W-:Y:S05]  /*7020*/  BSYNC.RECONVERGENT B2 ;  /* 0x0000000000027941 */ /* 0x000fea0003800200 */
.L_x_13987:
        /* <DEDUP_REMOVED lines=43> */
.L_x_13985:
[----:B------:R-:W-:Y:S05]  /*72e0*/  BSYNC.RECONVERGENT B1 ;  /* 0x0000000000017941 */ /* 0x000fea0003800200 */
.L_x_13984:
        /* <DEDUP_REMOVED lines=18> */
.L_x_13991:
        /* <DEDUP_REMOVED lines=13> */
.L_x_13993:
[----:B------:R-:W-:Y:S05]  /*74e0*/  BSYNC.RECONVERGENT B2 ;  /* 0x0000000000027941 */ /* 0x000fea0003800200 */
.L_x_13992:
        /* <DEDUP_REMOVED lines=43> */
.L_x_13990:
[----:B------:R-:W-:Y:S05]  /*77a0*/  BSYNC.RECONVERGENT B1 ;  /* 0x0000000000017941 */ /* 0x000fea0003800200 */
.L_x_13989:
[----:B------:R-:W-:Y:S01]  /*77b0*/  PRMT R3, R134, 0x7632, R3 ;  /* 0x0000763286037816 */ /* 0x000fe20000000003 */
[----:B------:R-:W-:Y:S01]  /*77c0*/  BSSY.RECONVERGENT B1, `(.L_x_13994) ;  /* 0x0000050000017945 */ /* 0x000fe20003800200 */
[----:B------:R-:W-:Y:S01]  /*77d0*/  I2FP.F32.U32 R150, R13 ;  /* 0x0000000d00967245 */ /* 0x000fe20000201000 */
[----:B------:R-:W-:Y:S01]  /*77e0*/  IMAD.MOV.U32 R210, RZ, RZ, 0x2 ;  /* 0x00000002ffd27424 */ /* 0x000fe200078e00ff */
[----:B------:R-:W-:Y:S01]  /*77f0*/  FSEL R149, R2, RZ, P3 ;  /* 0x000000ff02957208 */ /* 0x000fe20001800000 */
[----:B------:R-:W-:Y:S02]  /*7800*/  IMAD.U32 R202, R3, 0x10000, RZ ;  /* 0x0001000003ca7824 */ /* 0x000fe400078e00ff */
[----:B------:R-:W-:Y:S01]  /*7810*/  FFMA.FTZ R3, R150, R201, 1.1641532182693481445e-10 ;  /* 0x2f00000096037423 */ /* 0x000fe200000100c9 */
[----:B------:R-:W-:Y:S02]  /*7820*/  IMAD.MOV.U32 R2, RZ, RZ, R10 ;  /* 0x000000ffff027224 */ /* 0x000fe400078e000a */
[----:B------:R-:W-:-:S02]  /*7830*/  FMUL.FTZ R202, R202, R9 ;  /* 0x00000009caca7220 */ /* 0x000fc40000410000 */
        /* <DEDUP_REMOVED lines=15> */
.L_x_13996:
        /* <DEDUP_REMOVED lines=13> */
.L_x_13998:
[----:B------:R-:W-:Y:S05]  /*7a00*/  BSYNC.RECONVERGENT B2 ;  /* 0x0000000000027941 */ /* 0x000fea0003800200 */
.L_x_13997:
        /* <DEDUP_REMOVED lines=43> */
.L_x_13995:
[----:B------:R-:W-:Y:S05]  /*7cc0*/  BSYNC.RECONVERGENT B1 ;  /* 0x0000000000017941 */ /* 0x000fea0003800200 */
.L_x_13994:
        /* <DEDUP_REMOVED lines=19> */
.L_x_14001:
        /* <DEDUP_REMOVED lines=13> */
.L_x_14003:
[----:B------:R-:W-:Y:S05]  /*7ed0*/  BSYNC.RECONVERGENT B2 ;  /* 0x0000000000027941 */ /* 0x000fea0003800200 */
.L_x_14002:
        /* <DEDUP_REMOVED lines=43> */
.L_x_14000:
[----:B------:R-:W-:Y:S05]  /*8190*/  BSYNC.RECONVERGENT B1 ;  /* 0x0000000000017941 */ /* 0x000fea0003800200 */
.L_x_13999:
        /* <DEDUP_REMOVED lines=12> */
[----:B------:R-:W-:Y:S01]  /*8260*/  IMAD.MOV.U32 R202, RZ, RZ, R10 ;  /* 0x000000ffffca7224 */ /* 0x000fe200078e000a */
[----:B------:R-:W-:Y:S02]  /*8270*/  PRMT R2, R13, 0x7610, R2 ;  /* 0x000076100d027816 */ /* 0x000fe40000000002 */
        /* <DEDUP_REMOVED lines=10> */
.L_x_14006:
        /* <DEDUP_REMOVED lines=13> */
.L_x_14008:
[----:B------:R-:W-:Y:S05]  /*83f0*/  BSYNC.RECONVERGENT B2 ;  /* 0x0000000000027941 */ /* 0x000fea0003800200 */
.L_x_14007:
        /* <DEDUP_REMOVED lines=43> */
.L_x_14005:
[----:B------:R-:W-:Y:S05]  /*86b0*/  BSYNC.RECONVERGENT B1 ;  /* 0x0000000000017941 */ /* 0x000fea0003800200 */
.L_x_14004:
[----:B------:R-:W-:Y:S01]  /*86c0*/  ISETP.NE.AND P6, PT, R212, 0x1, PT ;  /* 0x00000001d400780c */ /* 0x000fe20003fc5270 */
[----:B------:R-:W-:Y:S01]  /*86d0*/  IMAD.U32 R210, R151, 0x10000, RZ ;  /* 0x0001000097d27824 */ /* 0x000fe200078e00ff */
[----:B------:R-:W-:Y:S01]  /*86e0*/  I2FP.F32.U32 R202, R202 ;  /* 0x000000ca00ca7245 */ /* 0x000fe20000201000 */
[----:B------:R-:W-:Y:S01]  /*86f0*/  BSSY.RECONVERGENT B1, `(.L_x_14009) ;  /* 0x000004a000017945 */ /* 0x000fe20003800200 */
[----:B------:R-:W-:Y:S02]  /*8700*/  HFMA2 R13, -RZ, RZ, 0, 1.1920928955078125e-07 ;  /* 0x00000002ff0d7431 */ /* 0x000fe400000001ff */
[----:B------:R-:W-:Y:S01]  /*8710*/  FMUL.FTZ R151, R210, R9 ;  /* 0x00000009d2977220 */ /* 0x000fe20000410000 */
        /* <DEDUP_REMOVED lines=12> */
.L_x_14011:
        /* <DEDUP_REMOVED lines=15> */
.L_x_14013:
[----:B------:R-:W-:Y:S05]  /*88d0*/  BSYNC.RECONVERGENT B2 ;  /* 0x0000000000027941 */ /* 0x000fea0003800200 */
.L_x_14012:
        /* <DEDUP_REMOVED lines=43> */
.L_x_14010:
[----:B------:R-:W-:Y:S05]  /*8b90*/  BSYNC.RECONVERGENT B1 ;  /* 0x0000000000017941 */ /* 0x000fea0003800200 */
.L_x_14009:
        /* <DEDUP_REMOVED lines=11> */
.L_x_13933:
[----:B------:R-:W1:Y:S01]  /*8c50*/  LDC.64 R210, c[0x0][0x3a8] ;  /* 0x0000ea00ffd27b82 */ /* 0x000e620000000a00 */
[----:B------:R-:W-:Y:S02]  /*8c60*/  SEL R215, RZ, 0x1000000, !P5 ;  /* 0x01000000ffd77807 */ /* 0x000fe40006800000 */
[----:B------:R-:W-:Y:S02]  /*8c70*/  SEL R213, RZ, 0x10000, !P4 ;  /* 0x00010000ffd57807 */ /* 0x000fe40006000000 */
[C---:B------:R-:W-:Y:S02]  /*8c80*/  LOP3.LUT P6, RZ, R208.reuse, 0x8, RZ, 0xc0, !PT ;  /* 0x00000008d0ff7812 */ /* 0x040fe400078cc0ff */
[C---:B------:R-:W-:Y:S01]  /*8c90*/  LOP3.LUT P5, RZ, R208.reuse, 0x4, RZ, 0xc0, !PT ;  /* 0x00000004d0ff7812 */ /* 0x040fe200078ac0ff */
[----:B------:R-:W2:Y:S01]  /*8ca0*/  LDC.64 R202, c[0x0][0x3b0] ;  /* 0x0000ec00ffca7b82 */ /* 0x000ea20000000a00 */
        /* <DEDUP_REMOVED lines=8> */
[----:B-1----:R-:W-:Y:S01]  /*8d30*/  IMAD.WIDE.U32 R210, R209, 0x20, R210 ;  /* 0x00000020d1d27825 */ /* 0x002fe200078e00d2 */
[----:B------:R-:W-:-:S02]  /*8d40*/  SEL R213, RZ, 0x1, !P2 ;  /* 0x00000001ffd57807 */ /* 0x000fc40005000000 */
[----:B------:R-:W-:Y:S02]  /*8d50*/  SEL R212, RZ, 0x1, !P1 ;  /* 0x00000001ffd47807 */ /* 0x000fe40004800000 */
[----:B------:R-:W-:Y:S01]  /*8d60*/  LOP3.LUT R213, R214, R213, RZ, 0xfc, !PT ;  /* 0x000000d5d6d57212 */ /* 0x000fe200078efcff */
[----:B------:R1:W-:Y:S01]  /*8d70*/  STG.E.128 desc[UR10][R210.64], R144 ;  /* 0x00000090d2007986 */ /* 0x0003e2000c101d0a */
[----:B------:R-:W-:Y:S01]  /*8d80*/  LOP3.LUT R212, R9, R212, RZ, 0xfc, !PT ;  /* 0x000000d409d47212 */ /* 0x000fe200078efcff */
[----:B--2---:R-:W-:Y:S02]  /*8d90*/  IMAD.WIDE.U32 R202, R209, 0x8, R202 ;  /* 0x00000008d1ca7825 */ /* 0x004fe400078e00ca */
[----:B------:R1:W-:Y:S04]  /*8da0*/  STG.E.128 desc[UR10][R210.64+0x10], R148 ;  /* 0x00001094d2007986 */ /* 0x0003e8000c101d0a */
[----:B------:R1:W-:Y:S01]  /*8db0*/  STG.E.64 desc[UR10][R202.64], R212 ;  /* 0x000000d4ca007986 */ /* 0x0003e2000c101b0a */
[----:B------:R-:W-:Y:S05]  /*8dc0*/  @!P0 BRA `(.L_x_14014) ;  /* 0x0000000000508947 */ /* 0x000fea0003800000 */
[----:B------:R-:W-:Y:S01]  /*8dd0*/  IMAD.U32 R201, R2, 0x10000, RZ ;  /* 0x0001000002c97824 */ /* 0x000fe200078e00ff */
[----:B-1----:R-:W1:Y:S01]  /*8de0*/  LDC.64 R202, c[0x0][0x3b8] ;  /* 0x0000ee00ffca7b82 */ /* 0x002e620000000a00 */
        /* <DEDUP_REMOVED lines=13> */
[----:B-1----:R-:W-:Y:S01]  /*8ec0*/  IMAD.WIDE.U32 R202, R209, 0x8, R202 ;  /* 0x00000008d1ca7825 */ /* 0x002fe200078e00ca */
[----:B------:R-:W-:Y:S02]  /*8ed0*/  LOP3.LUT R9, R214, R210, R212, 0xfe, !PT ;  /* 0x000000d2d6097212 */ /* 0x000fe400078efed4 */
[----:B------:R-:W-:Y:S02]  /*8ee0*/  LOP3.LUT R211, R211, R215, RZ, 0xfc, !PT ;  /* 0x000000d7d3d37212 */ /* 0x000fe400078efcff */
[----:B------:R-:W-:-:S05]  /*8ef0*/  LOP3.LUT R210, R9, 0xff, R8, 0xf8, !PT ;  /* 0x000000ff09d27812 */ /* 0x000fca00078ef808 */
[----:B------:R2:W-:Y:S02]  /*8f00*/  STG.E.64 desc[UR10][R202.64], R210 ;  /* 0x000000d2ca007986 */ /* 0x0005e4000c101b0a */
.L_x_14014:
[----:B------:R-:W-:Y:S01]  /*8f10*/  IMAD.MOV.U32 R9, RZ, RZ, R200 ;  /* 0x000000ffff097224 */ /* 0x000fe200078e00c8 */
[----:B------:R-:W-:-:S07]  /*8f20*/  IADD3 R200, PT, PT, R209, 0x80, RZ ;  /* 0x00000080d1c87810 */ /* 0x000fce0007ffe0ff */
.L_x_13891:
[----:B------:R-:W-:Y:S05]  /*8f30*/  BSYNC.RECONVERGENT B0 ;  /* 0x0000000000007941 */ /* 0x000fea0003800200 */
.L_x_13890:
        /* <DEDUP_REMOVED lines=10> */
[----:B------:R-:W4:Y:S08]  /*8fe0*/  @P0 LDC.64 R152, c[0x0][0x398] ;  /* 0x0000e600ff980b82 */ /* 0x000f300000000a00 */
[----:B------:R-:W0:Y:S01]  /*8ff0*/  @P1 LDC.64 R154, c[0x0][0x3a0] ;  /* 0x0000e800ff9a1b82 */ /* 0x000e220000000a00 */
[----:B---3--:R-:W-:-:S06]  /*9000*/  IMAD.WIDE.U32 R156, R200, 0x10, R156 ;  /* 0x00000010c89c7825 */ /* 0x008fcc00078e009c */
[----:B------:R-:W5:Y:S01]  /*9010*/  LDG.E.128 R156, desc[UR10][R156.64] ;  /* 0x0000000a9c9c7981 */ /* 0x000f62000c1e1d00 */
[----:B----4-:R-:W-:-:S05]  /*9020*/  @P0 IMAD.WIDE.U32 R152, R200, 0x10, R152 ;  /* 0x00000010c8980825 */ /* 0x010fca00078e0098 */
[----:B------:R3:W5:Y:S01]  /*9030*/  @P0 LDG.E.128 R132, desc[UR10][R152.64] ;  /* 0x0000000a98840981 */ /* 0x000762000c1e1d00 */
[----:B0-----:R-:W-:-:S05]  /*9040*/  @P1 IMAD.WIDE.U32 R154, R200, 0x20, R154 ;  /* 0x00000020c89a1825 */ /* 0x001fca00078e009a */
[----:B------:R3:W5:Y:S04]  /*9050*/  @P1 LDG.E.128 R136, desc[UR10][R154.64] ;  /* 0x0000000a9a881981 */ /* 0x000768000c1e1d00 */
[----:B------:R3:W5:Y:S01]  /*9060*/  @P1 LDG.E.128 R140, desc[UR10][R154.64+0x10] ;  /* 0x0000100a9a8c1981 */ /* 0x000762000c1e1d00 */
[----:B------:R-:W-:Y:S05]  /*9070*/  @!P0 BRA `(.L_x_14017) ;  /* 0x0000005000048947 */ /* 0x000fea0003800000 */
[----:B------:R-:W-:Y:S01]  /*9080*/  ISETP.NE.AND P2, PT, R13, 0x1, PT ;  /* 0x000000010d00780c */ /* 0x000fe20003f45270 */
[----:B------:R-:W-:Y:S01]  /*9090*/  BSSY.RECONVERGENT B1, `(.L_x_14018) ;  /* 0x0000047000017945 */ /* 0x000fe20003800200 */
[----:B------:R-:W-:Y:S02]  /*90a0*/  IMAD.MOV.U32 R4, RZ, RZ, 0x2 ;  /* 0x00000002ff047424 */ /* 0x000fe400078e00ff */
[----:B------:R-:W-:Y:S02]  /*90b0*/  IMAD.MOV.U32 R2, RZ, RZ, R10 ;  /* 0x000000ffff027224 */ /* 0x000fe400078e000a */
[----:B-12---:R-:W-:-:S07]  /*90c0*/  IMAD.MOV.U32 R202, RZ, RZ, R9 ;  /* 0x000000ffffca7224 */ /* 0x006fce00078e0009 */
        /* <DEDUP_REMOVED lines=11> */
.L_x_14020:
        /* <DEDUP_REMOVED lines=13> */
.L_x_14022:
[----:B------:R-:W-:Y:S05]  /*9250*/  BSYNC.RECONVERGENT B2 ;  /* 0x0000000000027941 */ /* 0x000fea0003800200 */
.L_x_14021:
        /* <DEDUP_REMOVED lines=42> */
.L_x_14019:
[----:B------:R-:W-:Y:S05]  /*9500*/  BSYNC.RECONVERGENT B1 ;  /* 0x0000000000017941 */ /* 0x000fea0003800200 */
.L_x_14018:
        /* <DEDUP_REMOVED lines=11> */
[----:B0-----:R-:W-:Y:S01]  /*95c0*/  FSETP.LE.FTZ.AND P4, PT, R3, R0, PT ;  /* 0x000000000300720b */ /* 0x001fe20003f93000 */
[----:B------:R-:W-:Y:S02]  /*95d0*/  IMAD.MOV.U32 R3, RZ, RZ, R10 ;  /* 0x000000ffff037224 */ /* 0x000fe400078e000a */
        /* <DEDUP_REMOVED lines=11> */
.L_x_14025:
        /* <DEDUP_REMOVED lines=13> */
.L_x_14027:
[----:B------:R-:W-:Y:S05]  /*9760*/  BSYNC.RECONVERGENT B2 ;  /* 0x0000000000027941 */ /* 0x000fea0003800200 */
.L_x_14026:
[----:B------:R-:W-:Y:S01]  /*9770*/  IMAD.WIDE.U32 R6, R205, -0x326172a9, RZ ;  /* 0xcd9e8d57cd067825 */ /* 0x000fe200078e00ff */
[----:B---3--:R-:W-:Y:S02]  /*9780*/  LOP3.LUT R152, R11, UR9, R5, 0x96, !PT ;  /* 0x000000090b987c12 */ /* 0x008fe4000f8e9605 */
        /* <DEDUP_REMOVED lines=41> */
.L_x_14024:
[----:B------:R-:W-:Y:S05]  /*9a20*/  BSYNC.RECONVERGENT B1 ;  /* 0x0000000000017941 */ /* 0x000fea0003800200 */
.L_x_14023:
[----:B------:R-:W-:Y:S01]  /*9a30*/  I2FP.F32.U32 R4, R3 ;  /* 0x0000000300047245 */ /* 0x000fe20000201000 */
[----:B------:R-:W-:Y:S01]  /*9a40*/  IMAD.U32 R6, R132, 0x10000, RZ ;  /* 0x0001000084067824 */ /* 0x000fe200078e00ff */
[----:B------:R-:W-:Y:S01]  /*9a50*/  ISETP.NE.AND P3, PT, R5, 0x1, PT ;  /* 0x000000010500780c */ /* 0x000fe20003f65270 */
[----:B------:R-:W-:Y:S02]  /*9a60*/  BSSY.RECONVERGENT B1, `(.L_x_14028) ;  /* 0x000004d000017945 */ /* 0x000fe40003800200 */
[----:B------:R-:W-:Y:S01]  /*9a70*/  FFMA.FTZ R3, R4, R201, 1.1641532182693481445e-10 ;  /* 0x2f00000004037423 */ /* 0x000fe200000100c9 */
[----:B------:R-:W-:Y:S01]  /*9a80*/  FMUL.FTZ R6, R6, R9 ;  /* 0x0000000906067220 */ /* 0x000fe20000410000 */
[----:B------:R-:W-:-:S03]  /*9a90*/  HFMA2 R4, -RZ, RZ, 0, 1.1920928955078125e-07 ;  /* 0x00000002ff047431 */ /* 0x000fc600000001ff */
[----:B------:R-:W-:Y:S02]  /*9aa0*/  FSETP.GTU.FTZ.AND P2, PT, R3, R0, PT ;  /* 0x000000000300720b */ /* 0x000fe40003f5c000 */
[----:B------:R-:W-:Y:S01]  /*9ab0*/  FSEL R3, R2, RZ, P4 ;  /* 0x000000ff02037208 */ /* 0x000fe20002000000 */
[----:B------:R-:W-:Y:S01]  /*9ac0*/  IMAD.MOV.U32 R2, RZ, RZ, R10 ;  /* 0x000000ffff027224 */ /* 0x000fe200078e000a */
[----:B---3--:R-:W-:Y:S02]  /*9ad0*/  FSEL R152, R6, RZ, !P2 ;  /* 0x000000ff06987208 */ /* 0x008fe40005000000 */
        /* <DEDUP_REMOVED lines=12> */
.L_x_14030:
        /* <DEDUP_REMOVED lines=13> */
.L_x_14032:
[----:B------:R-:W-:Y:S05]  /*9c70*/  BSYNC.RECONVERGENT B2 ;  /* 0x0000000000027941 */ /* 0x000fea0003800200 */
.L_x_14031:
        /* <DEDUP_REMOVED lines=43> */
.L_x_14029:
[----:B------:R-:W-:Y:S05]  /*9f30*/  BSYNC.RECONVERGENT B1 ;  /* 0x0000000000017941 */ /* 0x000fea0003800200 */
.L_x_14028:
[----:B------:R-:W-:Y:S01]  /*9f40*/  I2FP.F32.U32 R2, R2 ;  /* 0x0000000200027245 */ /* 0x000fe20000201000 */
[----:B------:R-:W-:Y:S01]  /*9f50*/  BSSY.RECONVERGENT B1, `(.L_x_14033) ;  /* 0x000004c000017945 */ /* 0x000fe20003800200 */
[----:B------:R-:W-:Y:S01]  /*9f60*/  ISETP.NE.AND P2, PT, R4, 0x1, PT ;  /* 0x000000010400780c */ /* 0x000fe20003f45270 */
[----:B------:R-:W-:Y:S01]  /*9f70*/  IMAD.MOV.U32 R5, RZ, RZ, 0x2 ;  /* 0x00000002ff057424 */ /* 0x000fe200078e00ff */
        /* <DEDUP_REMOVED lines=16> */
.L_x_14035:
        /* <DEDUP_REMOVED lines=13> */
.L_x_14037:
[----:B------:R-:W-:Y:S05]  /*a150*/  BSYNC.RECONVERGENT B2 ;  /* 0x0000000000027941 */ /* 0x000fea0003800200 */
.L_x_14036:
        /* <DEDUP_REMOVED lines=43> */
.L_x_14034:
[----:B------:R-:W-:Y:S05]  /*a410*/  BSYNC.RECONVERGENT B1 ;  /* 0x0000000000017941 */ /* 0x000fea0003800200 */
.L_x_14033:
[----:B------:R-:W-:Y:S01]  /*a420*/  I2FP.F32.U32 R4, R3 ;  /* 0x0000000300047245 */ /* 0x000fe20000201000 */
[----:B------:R-:W-:Y:S01]  /*a430*/  BSSY.RECONVERGENT B1, `(.L_x_14038) ;  /* 0x0000050000017945 */ /* 0x000fe20003800200 */
[----:B------:R-:W-:Y:S02]  /*a440*/  PRMT R3, R132, 0x7632, R3 ;  /* 0x0000763284037816 */ /* 0x000fe40000000003 */
[----:B------:R-:W-:Y:S01]  /*a450*/  FSEL R153, R2, RZ, P4 ;  /* 0x000000ff02997208 */ /* 0x000fe20002000000 */
[----:B------:R-:W-:Y:S02]  /*a460*/  IMAD.MOV.U32 R2, RZ, RZ, R10 ;  /* 0x000000ffff027224 */ /* 0x000fe400078e000a */
[----:B------:R-:W-:Y:S02]  /*a470*/  IMAD.U32 R6, R3, 0x10000, RZ ;  /* 0x0001000003067824 */ /* 0x000fe400078e00ff */
[----:B------:R-:W-:Y:S01]  /*a480*/  FFMA.FTZ R3, R4, R201, 1.1641532182693481445e-10 ;  /* 0x2f00000004037423 */ /* 0x000fe200000100c9 */
[----:B------:R-:W-:-:S02]  /*a490*/  HFMA2 R4, -RZ, RZ, 0, 1.1920928955078125e-07 ;  /* 0x00000002ff047431 */ /* 0x000fc400000001ff */
[----:B------:R-:W-:Y:S02]  /*a4a0*/  FMUL.FTZ R6, R6, R9 ;  /* 0x0000000906067220 */ /* 0x000fe40000410000 */
        /* <DEDUP_REMOVED lines=15> */
.L_x_14040:
        /* <DEDUP_REMOVED lines=13> */
.L_x_14042:
[----:B------:R-:W-:Y:S05]  /*a670*/  BSYNC.RECONVERGENT B2 ;  /* 0x0000000000027941 */ /* 0x000fea0003800200 */
.L_x_14041:
        /* <DEDUP_REMOVED lines=43> */
.L_x_14039:
[----:B------:R-:W-:Y:S05]  /*a930*/  BSYNC.RECONVERGENT B1 ;  /* 0x0000000000017941 */ /* 0x000fea0003800200 */
.L_x_14038:
[----:B------:R-:W-:Y:S01]  /*a940*/  I2FP.F32.U32 R2, R2 ;  /* 0x0000000200027245 */ /* 0x000fe20000201000 */
[----:B------:R-:W-:Y:S01]  /*a950*/  BSSY.RECONVERGENT B1, `(.L_x_14043) ;  /* 0x000004d000017945 */ /* 0x000fe20003800200 */
[----:B------:R-:W-:Y:S01]  /*a960*/  ISETP.NE.AND P2, PT, R4, 0x1, PT ;  /* 0x000000010400780c */ /* 0x000fe20003f45270 */
[----:B------:R-:W-:Y:S01]  /*a970*/  IMAD.MOV.U32 R5, RZ, RZ, 0x2 ;  /* 0x00000002ff057424 */ /* 0x000fe200078e00ff */
        /* <DEDUP_REMOVED lines=17> */
.L_x_14045:
        /* <DEDUP_REMOVED lines=13> */
.L_x_14047:
[----:B------:R-:W-:Y:S05]  /*ab60*/  BSYNC.RECONVERGENT B2 ;  /* 0x0000000000027941 */ /* 0x000fea0003800200 */
.L_x_14046:
        /* <DEDUP_REMOVED lines=43> */
.L_x_14044:
[----:B------:R-:W-:Y:S05]  /*ae20*/  BSYNC.RECONVERGENT B1 ;  /* 0x0000000000017941 */ /* 0x000fea0003800200 */
.L_x_14043:
[----:B------:R-:W-:Y:S01]  /*ae30*/  I2FP.F32.U32 R4, R3 ;  /* 0x0000000300047245 */ /* 0x000fe20000201000 */
[----:B------:R-:W-:Y:S01]  /*ae40*/  IMAD.U32 R6, R133, 0x10000, RZ ;  /* 0x0001000085067824 */ /* 0x000fe200078e00ff */
[----:B------:R-:W-:Y:S01]  /*ae50*/  BSSY.RECONVERGENT B1, `(.L_x_14048) ;  /* 0x000004e000017945 */ /* 0x000fe20003800200 */
[----:B------:R-:W-:Y:S02]  /*ae60*/  HFMA2 R13, -RZ, RZ, 0, 1.1920928955078125e-07 ;  /* 0x00000002ff0d7431 */ /* 0x000fe400000001ff */
        /* <DEDUP_REMOVED lines=19> */
.L_x_14050:
        /* <DEDUP_REMOVED lines=13> */
.L_x_14052:
[----:B------:R-:W-:Y:S05]  /*b070*/  BSYNC.RECONVERGENT B2 ;  /* 0x0000000000027941 */ /* 0x000fea0003800200 */
.L_x_14051:
        /* <DEDUP_REMOVED lines=43> */
.L_x_14049:
[----:B------:R-:W-:Y:S05]  /*b330*/  BSYNC.RECONVERGENT B1 ;  /* 0x0000000000017941 */ /* 0x000fea0003800200 */
.L_x_14048:
        /* <DEDUP_REMOVED lines=20> */
.L_x_14055:
        /* <DEDUP_REMOVED lines=13> */
.L_x_14057:
[----:B------:R-:W-:Y:S05]  /*b550*/  BSYNC.RECONVERGENT B2 ;  /* 0x0000000000027941 */ /* 0x000fea0003800200 */
.L_x_14056:
        /* <DEDUP_REMOVED lines=43> */
.L_x_14054:
[----:B------:R-:W-:Y:S05]  /*b810*/  BSYNC.RECONVERGENT B1 ;  /* 0x0000000000017941 */ /* 0x000fea0003800200 */
.L_x_14053:
[----:B------:R-:W-:Y:S01]  /*b820*/  PRMT R3, R133, 0x7632, R3 ;  /* 0x0000763285037816 */ /* 0x000fe20000000003 */
[----:B------:R-:W-:Y:S01]  /*b830*/  BSSY.RECONVERGENT B1, `(.L_x_14058) ;  /* 0x0000050000017945 */ /* 0x000fe20003800200 */
[----:B------:R-:W-:Y:S02]  /*b840*/  I2FP.F32.U32 R4, R5 ;  /* 0x0000000500047245 */ /* 0x000fe40000201000 */
        /* <DEDUP_REMOVED lines=21> */
.L_x_14060:
        /* <DEDUP_REMOVED lines=13> */
.L_x_14062:
[----:B------:R-:W-:Y:S05]  /*ba70*/  BSYNC.RECONVERGENT B2 ;  /* 0x0000000000027941 */ /* 0x000fea0003800200 */
.L_x_14061:
        /* <DEDUP_REMOVED lines=43> */
.L_x_14059:
[----:B------:R-:W-:Y:S05]  /*bd30*/  BSYNC.RECONVERGENT B1 ;  /* 0x0000000000017941 */ /* 0x000fea0003800200 */
.L_x_14058:
        /* <DEDUP_REMOVED lines=19> */
.L_x_14065:
        /* <DEDUP_REMOVED lines=13> */
.L_x_14067:
[----:B------:R-:W-:Y:S05]  /*bf40*/  BSYNC.RECONVERGENT B2 ;  /* 0x0000000000027941 */ /* 0x000fea0003800200 */
.L_x_14066:
        /* <DEDUP_REMOVED lines=43> */
.L_x_14064:
[----:B------:R-:W-:Y:S05]  /*c200*/  BSYNC.RECONVERGENT B1 ;  /* 0x0000000000017941 */ /* 0x000fea0003800200 */
.L_x_14063:
        /* <DEDUP_REMOVED lines=23> */
.L_x_14070:
        /* <DEDUP_REMOVED lines=13> */
.L_x_14072:
[----:B------:R-:W-:Y:S05]  /*c450*/  BSYNC.RECONVERGENT B2 ;  /* 0x0000000000027941 */ /* 0x000fea0003800200 */
.L_x_14071:
        /* <DEDUP_REMOVED lines=43> */
.L_x_14069:
[----:B------:R-:W-:Y:S05]  /*c710*/  BSYNC.RECONVERGENT B1 ;  /* 0x0000000000017941 */ /* 0x000fea0003800200 */
.L_x_14068:
        /* <DEDUP_REMOVED lines=18> */
.L_x_14075:
        /* <DEDUP_REMOVED lines=13> */
.L_x_14077:
[----:B------:R-:W-:Y:S05]  /*c910*/  BSYNC.RECONVERGENT B2 ;  /* 0x0000000000027941 */ /* 0x000fea0003800200 */
.L_x_14076:
        /* <DEDUP_REMOVED lines=43> */
.L_x_14074:
[----:B------:R-:W-:Y:S05]  /*cbd0*/  BSYNC.RECONVERGENT B1 ;  /* 0x0000000000017941 */ /* 0x000fea0003800200 */
.L_x_14073:
        /* <DEDUP_REMOVED lines=24> */
.L_x_14080:
        /* <DEDUP_REMOVED lines=13> */
.L_x_14082:
[----:B------:R-:W-:Y:S05]  /*ce30*/  BSYNC.RECONVERGENT B2 ;  /* 0x0000000000027941 */ /* 0x000fea0003800200 */
.L_x_14081:
        /* <DEDUP_REMOVED lines=43> */
.L_x_14079:
[----:B------:R-:W-:Y:S05]  /*d0f0*/  BSYNC.RECONVERGENT B1 ;  /* 0x0000000000017941 */ /* 0x000fea0003800200 */
.L_x_14078:
        /* <DEDUP_REMOVED lines=19> */
.L_x_14085:
        /* <DEDUP_REMOVED lines=13> */
.L_x_14087:
[----:B------:R-:W-:Y:S05]  /*d300*/  BSYNC.RECONVERGENT B2 ;  /* 0x0000000000027941 */ /* 0x000fea0003800200 */
.L_x_14086:
        /* <DEDUP_REMOVED lines=43> */
.L_x_14084:
[----:B------:R-:W-:Y:S05]  /*d5c0*/  BSYNC.RECONVERGENT B1 ;  /* 0x0000000000017941 */ /* 0x000fea0003800200 */
.L_x_14083:
        /* <DEDUP_REMOVED lines=24> */
.L_x_14090:
        /* <DEDUP_REMOVED lines=13> */
.L_x_14092:
[----:B------:R-:W-:Y:S05]  /*d820*/  BSYNC.RECONVERGENT B2 ;  /* 0x0000000000027941 */ /* 0x000fea0003800200 */
.L_x_14091:
        /* <DEDUP_REMOVED lines=43> */
.L_x_14089:
[----:B------:R-:W-:Y:S05]  /*dae0*/  BSYNC.RECONVERGENT B1 ;  /* 0x0000000000017941 */ /* 0x000fea0003800200 */
.L_x_14088:
[----:B------:R-:W-:Y:S01]  /*daf0*/  ISETP.NE.AND P6, PT, R213, 0x1, PT ;  /* 0x00000001d500780c */ /* 0x000fe20003fc5270 */
[----:B------:R-:W-:Y:S01]  /*db00*/  IMAD.U32 R212, R159, 0x10000, RZ ;  /* 0x000100009fd47824 */ /* 0x000fe200078e00ff */
[----:B------:R-:W-:Y:S01]  /*db10*/  I2FP.F32.U32 R210, R203 ;  /* 0x000000cb00d27245 */ /* 0x000fe20000201000 */
[----:B------:R-:W-:Y:S01]  /*db20*/  BSSY.RECONVERGENT B1, `(.L_x_14093) ;  /* 0x000004a000017945 */ /* 0x000fe20003800200 */
[----:B------:R-:W-:Y:S02]  /*db30*/  IMAD.MOV.U32 R13, RZ, RZ, 0x2 ;  /* 0x00000002ff0d7424 */ /* 0x000fe400078e00ff */
        /* <DEDUP_REMOVED lines=13> */
.L_x_14095:
        /* <DEDUP_REMOVED lines=15> */
.L_x_14097:
[----:B------:R-:W-:Y:S05]  /*dd00*/  BSYNC.RECONVERGENT B2 ;  /* 0x0000000000027941 */ /* 0x000fea0003800200 */
.L_x_14096:
        /* <DEDUP_REMOVED lines=43> */
.L_x_14094:
[----:B------:R-:W-:Y:S05]  /*dfc0*/  BSYNC.RECONVERGENT B1 ;  /* 0x0000000000017941 */ /* 0x000fea0003800200 */
.L_x_14093:
        /* <DEDUP_REMOVED lines=12> */
.L_x_14017:
[----:B------:R-:W-:Y:S01]  /*e090*/  ISETP.NE.AND P2, PT, R13, 0x1, PT ;  /* 0x000000010d00780c */ /* 0x000fe20003f45270 */
[----:B------:R-:W-:Y:S01]  /*e0a0*/  BSSY.RECONVERGENT B1, `(.L_x_14099) ;  /* 0x0000047000017945 */ /* 0x000fe20003800200 */
[----:B------:R-:W-:Y:S02]  /*e0b0*/  HFMA2 R201, -RZ, RZ, 0, 1.1920928955078125e-07 ;  /* 0x00000002ffc97431 */ /* 0x000fe400000001ff */
[----:B---3--:R-:W-:Y:S02]  /*e0c0*/  IMAD.MOV.U32 R152, RZ, RZ, R10 ;  /* 0x000000ffff987224 */ /* 0x008fe400078e000a */
[----:B-12---:R-:W-:-:S07]  /*e0d0*/  IMAD.MOV.U32 R202, RZ, RZ, R9 ;  /* 0x000000ffffca7224 */ /* 0x006fce00078e0009 */
        /* <DEDUP_REMOVED lines=11> */
.L_x_14101:
        /* <DEDUP_REMOVED lines=13> */
.L_x_14103:
[----:B------:R-:W-:Y:S05]  /*e260*/  BSYNC.RECONVERGENT B2 ;  /* 0x0000000000027941 */ /* 0x000fea0003800200 */
.L_x_14102:
        /* <DEDUP_REMOVED lines=41> */
[----:B------:R-:W-:-:S07]  /*e500*/  IMAD.MOV.U32 R152, RZ, RZ, R9 ;  /* 0x000000ffff987224 */ /* 0x000fce00078e0009 */
.L_x_14100:
[----:B------:R-:W-:Y:S05]  /*e510*/  BSYNC.RECONVERGENT B1 ;  /* 0x0000000000017941 */ /* 0x000fea0003800200 */
.L_x_14099:
        /* <DEDUP_REMOVED lines=8> */
[----:B------:R-:W-:Y:S01]  /*e5a0*/  IMAD.MOV.U32 R13, RZ, RZ, R10 ;  /* 0x000000ffff0d7224 */ /* 0x000fe200078e000a */
[----:B------:R-:W-:Y:S01]  /*e5b0*/  PRMT R155, R156, 0x7632, R155 ;  /* 0x000076329c9b7816 */ /* 0x000fe2000000009b */
[----:B------:R-:W-:Y:S01]  /*e5c0*/  IMAD.MOV.U32 R156, RZ, RZ, 0x2 ;  /* 0x00000002ff9c7424 */ /* 0x000fe200078e00ff */
[----:B0-----:R-:W-:-:S13]  /*e5d0*/  FSETP.LE.FTZ.AND P3, PT, R154, R9, PT ;  /* 0x000000099a00720b */ /* 0x001fda0003f73000 */
        /* <DEDUP_REMOVED lines=10> */
.L_x_14106:
        /* <DEDUP_REMOVED lines=13> */
.L_x_14108:
[----:B------:R-:W-:Y:S05]  /*e750*/  BSYNC.RECONVERGENT B2 ;  /* 0x0000000000027941 */ /* 0x000fea0003800200 */
.L_x_14107:
        /* <DEDUP_REMOVED lines=43> */
.L_x_14105:
[----:B------:R-:W-:Y:S05]  /*ea10*/  BSYNC.RECONVERGENT B1 ;  /* 0x0000000000017941 */ /* 0x000fea0003800200 */
.L_x_14104:
        /* <DEDUP_REMOVED lines=19> */
.L_x_14111:
        /* <DEDUP_REMOVED lines=13> */
.L_x_14113:
[----:B------:R-:W-:Y:S05]  /*ec20*/  BSYNC.RECONVERGENT B2 ;  /* 0x0000000000027941 */ /* 0x000fea0003800200 */
.L_x_14112:
        /* <DEDUP_REMOVED lines=43> */
.L_x_14110:
[----:B------:R-:W-:Y:S05]  /*eee0*/  BSYNC.RECONVERGENT B1 ;  /* 0x0000000000017941 */ /* 0x000fea0003800200 */
.L_x_14109:
[----:B------:R-:W-:Y:S01]  /*eef0*/  I2FP.F32.U32 R13, R13 ;  /* 0x0000000d000d7245 */ /* 0x000fe20000201000 */
[----:B------:R-:W-:Y:S01]  /*ef00*/  BSSY.RECONVERGENT B1, `(.L_x_14114) ;  /* 0x000004c000017945 */ /* 0x000fe20003800200 */
[----:B------:R-:W-:Y:S02]  /*ef10*/  LOP3.LUT R208, R208, 0xfffffffb, RZ, 0xc0, !PT ;  /* 0xfffffffbd0d07812 */ /* 0x000fe400078ec0ff */
[----:B------:R-:W-:Y:S01]  /*ef20*/  SHF.L.U32 R154, R157, 0x10, RZ ;  /* 0x000000109d9a7819 */ /* 0x000fe200000006ff */
[----:B------:R-:W-:Y:S01]  /*ef30*/  FFMA.FTZ R210, R13, R152, 1.1641532182693481445e-10 ;  /* 0x2f0000000dd27423 */ /* 0x000fe20000010098 */
[----:B------:R-:W-:Y:S01]  /*ef40*/  PRMT R156, R157, 0x7632, R156 ;  /* 0x000076329d9c7816 */ /* 0x000fe2000000009c */
[----:B------:R-:W-:Y:S02]  /*ef50*/  IMAD.MOV.U32 R157, RZ, RZ, 0x2 ;  /* 0x00000002ff9d7424 */ /* 0x000fe400078e00ff */
[----:B------:R-:W-:Y:S01]  /*ef60*/  IMAD.MOV.U32 R13, RZ, RZ, R10 ;  /* 0x000000ffff0d7224 */ /* 0x000fe200078e000a */
        /* <DEDUP_REMOVED lines=12> */
.L_x_14116:
        /* <DEDUP_REMOVED lines=13> */
.L_x_14118:
[----:B------:R-:W-:Y:S05]  /*f100*/  BSYNC.RECONVERGENT B2 ;  /* 0x0000000000027941 */ /* 0x000fea0003800200 */
.L_x_14117:
        /* <DEDUP_REMOVED lines=43> */
.L_x_14115:
[----:B------:R-:W-:Y:S05]  /*f3c0*/  BSYNC.RECONVERGENT B1 ;  /* 0x0000000000017941 */ /* 0x000fea0003800200 */
.L_x_14114:
        /* <DEDUP_REMOVED lines=19> */
.L_x_14121:
        /* <DEDUP_REMOVED lines=13> */
.L_x_14123:
[----:B------:R-:W-:Y:S05]  /*f5d0*/  BSYNC.RECONVERGENT B2 ;  /* 0x0000000000027941 */ /* 0x000fea0003800200 */
.L_x_14122:
        /* <DEDUP_REMOVED lines=43> */
.L_x_14120:
[----:B------:R-:W-:Y:S05]  /*f890*/  BSYNC.RECONVERGENT B1 ;  /* 0x0000000000017941 */ /* 0x000fea0003800200 */
.L_x_14119:
        /* <DEDUP_REMOVED lines=18> */
.L_x_14126:
        /* <DEDUP_REMOVED lines=13> */
.L_x_14128:
[----:B------:R-:W-:Y:S05]  /*fa90*/  BSYNC.RECONVERGENT B2 ;  /* 0x0000000000027941 */ /* 0x000fea0003800200 */
.L_x_14127:
        /* <DEDUP_REMOVED lines=43> */
.L_x_14125:
[----:B------:R-:W-:Y:S05]  /*fd50*/  BSYNC.RECONVERGENT B1 ;  /* 0x0000000000017941 */ /* 0x000fea0003800200 */
.L_x_14124:
        /* <DEDUP_REMOVED lines=17> */
.L_x_14131:
        /* <DEDUP_REMOVED lines=13> */
.L_x_14133:
[----:B------:R-:W-:Y:S05]  /*ff40*/  BSYNC.RECONVERGENT B2 ;  /* 0x0000000000027941 */ /* 0x000fea0003800200 */
.L_x_14132:
        /* <DEDUP_REMOVED lines=43> */
.L_x_14130:
[----:B------:R-:W-:Y:S05]  /*10200*/  BSYNC.RECONVERGENT B1 ;  /* 0x0000000000017941 */ /* 0x000fea0003800200 */
.L_x_14129:
        /* <DEDUP_REMOVED lines=18> */
.L_x_14136:
        /* <DEDUP_REMOVED lines=13> */
.L_x_14138:
[----:B------:R-:W-:Y:S05]  /*10400*/  BSYNC.RECONVERGENT B2 ;  /* 0x0000000000027941 */ /* 0x000fea0003800200 */
.L_x_14137:
        /* <DEDUP_REMOVED lines=43> */
.L_x_14135:
[----:B------:R-:W-:Y:S05]  /*106c0*/  BSYNC.RECONVERGENT B1 ;  /* 0x0000000000017941 */ /* 0x000fea0003800200 */
.L_x_14134:
[----:B------:R-:W-:Y:S01]  /*106d0*/  I2FP.F32.U32 R211, R203 ;  /* 0x000000cb00d37245 */ /* 0x000fe20000201000 */
[----:B------:R-:W-:Y:S01]  /*106e0*/  FMUL.FTZ R153, R153, UR7 ;  /* 0x0000000799997c20 */ /* 0x000fe20008410000 */
[----:B------:R-:W-:Y:S01]  /*106f0*/  P2R R213, PR, RZ, 0x2 ;  /* 0x00000002ffd57803 */ /* 0x000fe20000000000 */
[----:B------:R-:W-:Y:S01]  /*10700*/  FMUL.FTZ R155, R155, UR7 ;  /* 0x000000079b9b7c20 */ /* 0x000fe20008410000 */
[----:B------:R-:W-:Y:S01]  /*10710*/  LOP3.LUT P1, RZ, R208, 0x10, RZ, 0xc0, !PT ;  /* 0x00000010d0ff7812 */ /* 0x000fe2000782c0ff */
        /* <DEDUP_REMOVED lines=14> */
[----:B------:R-:W-:-:S02]  /*10800*/  FSEL R155, R159, RZ, P5 ;  /* 0x000000ff9f9b7208 */ /* 0x000fc40002800000 */
[----:B------:R-:W-:Y:S02]  /*10810*/  LOP3.LUT P6, RZ, R208, 0x4, RZ, 0xc0, !PT ;  /* 0x00000004d0ff7812 */ /* 0x000fe400078cc0ff */
        /* <DEDUP_REMOVED lines=15> */
[----:B------:R-:W-:-:S13]  /*10910*/  PLOP3.LUT P5, PT, P5, PT, PT, 0x8, 0x80 ;  /* 0x000000000080781c */ /* 0x000fda0002fae170 */
.L_x_14098:
        /* <DEDUP_REMOVED lines=44> */
.L_x_14139:
[----:B------:R-:W-:Y:S01]  /*10be0*/  MOV R9, R202 ;  /* 0x000000ca00097202 */ /* 0x000fe20000000f00 */
[----:B------:R-:W-:-:S07]  /*10bf0*/  VIADD R200, R200, 0x80 ;  /* 0x00000080c8c87836 */ /* 0x000fce0000000000 */
.L_x_14016:
[----:B------:R-:W-:Y:S05]  /*10c00*/  BSYNC.RECONVERGENT B0 ;  /* 0x0000000000007941 */ /* 0x000fea0003800200 */
.L_x_14015:
        /* <DEDUP_REMOVED lines=11> */
[----:B------:R-:W1:Y:S01]  /*10cc0*/  @P1 LDC.64 R164, c[0x0][0x3a0] ;  /* 0x0000e800ffa41b82 */ /* 0x000e620000000a00 */
[----:B---3--:R-:W-:-:S04]  /*10cd0*/  IMAD.WIDE.U32 R162, R200, 0x10, R162 ;  /* 0x00000010c8a27825 */ /* 0x008fc800078e00a2 */
[----:B----4-:R-:W-:-:S05]  /*10ce0*/  @P0 IMAD.WIDE.U32 R160, R200, 0x10, R160 ;  /* 0x00000010c8a00825 */ /* 0x010fca00078e00a0 */
[----:B------:R3:W5:Y:S01]  /*10cf0*/  @P0 LDG.E.128 R132, desc[UR10][R160.64] ;  /* 0x0000000aa0840981 */ /* 0x000762000c1e1d00 */
[----:B-12---:R-:W-:-:S03]  /*10d00*/  @P1 IMAD.WIDE.U32 R202, R200, 0x20, R164 ;  /* 0x00000020c8ca1825 */ /* 0x006fc600078e00a4 */
[----:B------:R3:W5:Y:S04]  /*10d10*/  LDG.E.128 R164, desc[UR10][R162.64] ;  /* 0x0000000aa2a47981 */ /* 0x000768000c1e1d00 */
[----:B------:R3:W5:Y:S04]  /*10d20*/  @P1 LDG.E.128 R136, desc[UR10][R202.64] ;  /* 0x0000000aca881981 */ /* 0x000768000c1e1d00 */
[----:B------:R3:W5:Y:S01]  /*10d30*/  @P1 LDG.E.128 R140, desc[UR10][R202.64+0x10] ;  /* 0x0000100aca8c1981 */ /* 0x000762000c1e1d00 */
[----:B------:R-:W-:Y:S05]  /*10d40*/  @!P0 BRA `(.L_x_14142) ;  /* 0x0000005000048947 */ /* 0x000fea0003800000 */
[----:B------:R-:W-:Y:S01]  /*10d50*/  ISETP.NE.AND P2, PT, R13, 0x1, PT ;  /* 0x000000010d00780c */ /* 0x000fe20003f45270 */
[----:B------:R-:W-:Y:S01]  /*10d60*/  BSSY.RECONVERGENT B1, `(.L_x_14143) ;  /* 0x0000047000017945 */ /* 0x000fe20003800200 */
[----:B------:R-:W-:Y:S01]  /*10d70*/  IMAD.MOV.U32 R4, RZ, RZ, 0x2 ;  /* 0x00000002ff047424 */ /* 0x000fe200078e00ff */
[----:B---3--:R-:W-:Y:S01]  /*10d80*/  MOV R202, R9 ;  /* 0x0000000900ca7202 */ /* 0x008fe20000000f00 */
        /* <DEDUP_REMOVED lines=12> */
.L_x_14145:
        /* <DEDUP_REMOVED lines=13> */
.L_x_14147:
[----:B------:R-:W-:Y:S05]  /*10f20*/  BSYNC.RECONVERGENT B2 ;  /* 0x0000000000027941 */ /* 0x000fea0003800200 */
.L_x_14146:
        /* <DEDUP_REMOVED lines=42> */
.L_x_14144:
[----:B------:R-:W-:Y:S05]  /*111d0*/  BSYNC.RECONVERGENT B1 ;  /* 0x0000000000017941 */ /* 0x000fea0003800200 */
.L_x_14143:
        /* <DEDUP_REMOVED lines=9> */
[----:B------:R-:W-:Y:S01]  /*11270*/  PRMT R164, R164, 0x7632, R164 ;  /* 0x00007632a4a47816 */ /* 0x000fe200000000a4 */
[----:B------:R-:W-:Y:S01]  /*11280*/  IMAD.MOV.U32 R5, RZ, RZ, 0x2 ;  /* 0x00000002ff057424 */ /* 0x000fe200078e00ff */
[----:B-1----:R-:W-:-:S02]  /*11290*/  FSETP.LE.FTZ.AND P4, PT, R3, R0, PT ;  /* 0x000000000300720b */ /* 0x002fc40003f93000 */
[----:B------:R-:W-:Y:S01]  /*112a0*/  MOV R3, R10 ;  /* 0x0000000a00037202 */ /* 0x000fe20000000f00 */
[----:B--2---:R-:W-:-:S10]  /*112b0*/  FMUL.FTZ R2, R2, R9 ;  /* 0x0000000902027220 */ /* 0x004fd40000410000 */
        /* <DEDUP_REMOVED lines=10> */
.L_x_14150:
        /* <DEDUP_REMOVED lines=13> */
.L_x_14152:
[----:B------:R-:W-:Y:S05]  /*11430*/  BSYNC.RECONVERGENT B2 ;  /* 0x0000000000027941 */ /* 0x000fea0003800200 */
.L_x_14151:
        /* <DEDUP_REMOVED lines=43> */
.L_x_14149:
[----:B------:R-:W-:Y:S05]  /*116f0*/  BSYNC.RECONVERGENT B1 ;  /* 0x0000000000017941 */ /* 0x000fea0003800200 */
.L_x_14148:
[----:B------:R-:W-:Y:S01]  /*11700*/  I2FP.F32.U32 R4, R3 ;  /* 0x0000000300047245 */ /* 0x000fe20000201000 */
[----:B------:R-:W-:Y:S01]  /*11710*/  BSSY.RECONVERGENT B1, `(.L_x_14153) ;  /* 0x000004f000017945 */ /* 0x000fe20003800200 */
[----:B------:R-:W-:-:S03]  /*11720*/  SHF.L.U32 R6, R132, 0x10, RZ ;  /* 0x0000001084067819 */ /* 0x000fc600000006ff */
[----:B------:R-:W-:Y:S01]  /*11730*/  FFMA.FTZ R3, R4, R201, 1.1641532182693481445e-10 ;  /* 0x2f00000004037423 */ /* 0x000fe200000100c9 */
[----:B------:R-:W-:Y:S02]  /*11740*/  IMAD.MOV.U32 R4, RZ, RZ, 0x2 ;  /* 0x00000002ff047424 */ /* 0x000fe400078e00ff */
[----:B------:R-:W-:Y:S02]  /*11750*/  FMUL.FTZ R6, R6, R9 ;  /* 0x0000000906067220 */ /* 0x000fe40000410000 */
[----:B------:R-:W-:Y:S02]  /*11760*/  FSETP.GTU.FTZ.AND P2, PT, R3, R0, PT ;  /* 0x000000000300720b */ /* 0x000fe40003f5c000 */
[----:B------:R-:W-:Y:S01]  /*11770*/  FSEL R3, R2, RZ, P4 ;  /* 0x000000ff02037208 */ /* 0x000fe20002000000 */
[----:B------:R-:W-:Y:S01]  /*11780*/  IMAD.MOV.U32 R2, RZ, RZ, R10 ;  /* 0x000000ffff027224 */ /* 0x000fe200078e000a */
[----:B------:R-:W-:Y:S02]  /*11790*/  FSEL R160, R6, RZ, !P2 ;  /* 0x000000ff06a07208 */ /* 0x000fe40005000000 */
[----:B------:R-:W-:-:S02]  /*117a0*/  SEL R8, RZ, 0x1, P2 ;  /* 0x00000001ff087807 */ /* 0x000fc40001000000 */
        /* <DEDUP_REMOVED lines=12> */
.L_x_14155:
        /* <DEDUP_REMOVED lines=13> */
.L_x_14157:
[----:B------:R-:W-:Y:S05]  /*11940*/  BSYNC.RECONVERGENT B2 ;  /* 0x0000000000027941 */ /* 0x000fea0003800200 */
.L_x_14156:
        /* <DEDUP_REMOVED lines=43> */
.L_x_14154:
[----:B------:R-:W-:Y:S05]  /*11c00*/  BSYNC.RECONVERGENT B1 ;  /* 0x0000000000017941 */ /* 0x000fea0003800200 */
.L_x_14153:
        /* <DEDUP_REMOVED lines=8> */
[----:B------:R-:W-:Y:S01]  /*11c90*/  FMUL.FTZ R2, R2, R9 ;  /* 0x0000000902027220 */ /* 0x000fe20000410000 */
[----:B------:R-:W-:-:S11]  /*11ca0*/  MOV R3, R10 ;  /* 0x0000000a00037202 */ /* 0x000fd60000000f00 */
        /* <DEDUP_REMOVED lines=10> */
.L_x_14160:
        /* <DEDUP_REMOVED lines=13> */
.L_x_14162:
[----:B------:R-:W-:Y:S05]  /*11e20*/  BSYNC.RECONVERGENT B2 ;  /* 0x0000000000027941 */ /* 0x000fea0003800200 */
.L_x_14161:
        /* <DEDUP_REMOVED lines=34> */
[----:B0-----:R-:W-:-:S03]  /*12050*/  LOP3.LUT R210, R14, UR34, R5, 0x96, !PT ;  /* 0x000000220ed27c12 */ /* 0x001fc6000f8e9605 */
        /* <DEDUP_REMOVED lines=8> */
.L_x_14159:
[----:B------:R-:W-:Y:S05]  /*120e0*/  BSYNC.RECONVERGENT B1 ;  /* 0x0000000000017941 */ /* 0x000fea0003800200 */
.L_x_14158:
[----:B------:R-:W-:Y:S01]  /*120f0*/  I2FP.F32.U32 R4, R3 ;  /* 0x0000000300047245 */ /* 0x000fe20000201000 */
[----:B------:R-:W-:Y:S01]  /*12100*/  BSSY.RECONVERGENT B1, `(.L_x_14163) ;  /* 0x0000050000017945 */ /* 0x000fe20003800200 */
[----:B------:R-:W-:Y:S02]  /*12110*/  PRMT R3, R132, 0x7632, R3 ;  /* 0x0000763284037816 */ /* 0x000fe40000000003 */
[----:B------:R-:W-:Y:S01]  /*12120*/  FSEL R161, R2, RZ, P4 ;  /* 0x000000ff02a17208 */ /* 0x000fe20002000000 */
[----:B------:R-:W-:Y:S01]  /*12130*/  IMAD.MOV.U32 R2, RZ, RZ, R10 ;  /* 0x000000ffff027224 */ /* 0x000fe200078e000a */
[----:B------:R-:W-:Y:S01]  /*12140*/  SHF.L.U32 R6, R3, 0x10, RZ ;  /* 0x0000001003067819 */ /* 0x000fe200000006ff */
[----:B------:R-:W-:-:S04]  /*12150*/  FFMA.FTZ R3, R4, R201, 1.1641532182693481445e-10 ;  /* 0x2f00000004037423 */ /* 0x000fc800000100c9 */
[----:B------:R-:W-:Y:S01]  /*12160*/  FMUL.FTZ R6, R6, R9 ;  /* 0x0000000906067220 */ /* 0x000fe20000410000 */
[----:B------:R-:W-:-:S04]  /*12170*/  FSETP.GTU.FTZ.AND P2, PT, R3, R0, PT ;  /* 0x000000000300720b */ /* 0x000fc80003f5c000 */
[----:B------:R-:W-:Y:S02]  /*12180*/  FSEL R6, R6, RZ, !P2 ;  /* 0x000000ff06067208 */ /* 0x000fe40005000000 */
[----:B------:R-:W-:Y:S02]  /*12190*/  SEL R7, RZ, 0x1, P2 ;  /* 0x00000001ff077807 */ /* 0x000fe40001000000 */
[----:B------:R-:W-:Y:S01]  /*121a0*/  ISETP.NE.AND P2, PT, R5, 0x1, PT ;  /* 0x000000010500780c */ /* 0x000fe20003f45270 */
[----:B------:R-:W-:Y:S01]  /*121b0*/  FADD.FTZ R161, R6, R161 ;  /* 0x000000a106a17221 */ /* 0x000fe20000010000 */
[----:B------:R-:W-:-:S03]  /*121c0*/  IMAD.MOV.U32 R6, RZ, RZ, 0x2 ;  /* 0x00000002ff067424 */ /* 0x000fc600078e00ff */
        /* <DEDUP_REMOVED lines=10> */
.L_x_14165:
        /* <DEDUP_REMOVED lines=13> */
.L_x_14167:
[----:B------:R-:W-:Y:S05]  /*12340*/  BSYNC.RECONVERGENT B2 ;  /* 0x0000000000027941 */ /* 0x000fea0003800200 */
.L_x_14166:
        /* <DEDUP_REMOVED lines=34> */
[----:B0-----:R-:W-:-:S04]  /*12570*/  LOP3.LUT R210, R14, UR34, R3, 0x96, !PT ;  /* 0x000000220ed27c12 */ /* 0x001fc8000f8e9603 */
        /* <DEDUP_REMOVED lines=8> */
.L_x_14164:
[----:B------:R-:W-:Y:S05]  /*12600*/  BSYNC.RECONVERGENT B1 ;  /* 0x0000000000017941 */ /* 0x000fea0003800200 */
.L_x_14163:
[----:B------:R-:W-:Y:S01]  /*12610*/  I2FP.F32.U32 R2, R2 ;  /* 0x0000000200027245 */ /* 0x000fe20000201000 */
[C---:B------:R-:W-:Y:S01]  /*12620*/  IMAD.U32 R4, R165.reuse, 0x10000, RZ ;  /* 0x00010000a5047824 */ /* 0x040fe200078e00ff */
        /* <DEDUP_REMOVED lines=19> */
.L_x_14170:
        /* <DEDUP_REMOVED lines=13> */
.L_x_14172:
[----:B------:R-:W-:Y:S05]  /*12830*/  BSYNC.RECONVERGENT B2 ;  /* 0x0000000000027941 */ /* 0x000fea0003800200 */
.L_x_14171:
        /* <DEDUP_REMOVED lines=42> */
[----:B------:R-:W-:-:S07]  /*12ae0*/  LOP3.LUT R15, R4, UR36, R163, 0x96, !PT ;  /* 0x00000024040f7c12 */ /* 0x000fce000f8e96a3 */
.L_x_14169:
[----:B------:R-:W-:Y:S05]  /*12af0*/  BSYNC.RECONVERGENT B1 ;  /* 0x0000000000017941 */ /* 0x000fea0003800200 */
.L_x_14168:
[----:B------:R-:W-:Y:S01]  /*12b00*/  I2FP.F32.U32 R4, R5 ;  /* 0x0000000500047245 */ /* 0x000fe20000201000 */
[----:B------:R-:W-:Y:S01]  /*12b10*/  BSSY.RECONVERGENT B1, `(.L_x_14173) ;  /* 0x000004f000017945 */ /* 0x000fe20003800200 */
[----:B------:R-:W-:Y:S01]  /*12b20*/  SHF.L.U32 R6, R133, 0x10, RZ ;  /* 0x0000001085067819 */ /* 0x000fe200000006ff */
[----:B------:R-:W-:Y:S02]  /*12b30*/  IMAD.MOV.U32 R163, RZ, RZ, 0x2 ;  /* 0x00000002ffa37424 */ /* 0x000fe400078e00ff */
        /* <DEDUP_REMOVED lines=19> */
.L_x_14175:
        /* <DEDUP_REMOVED lines=13> */
.L_x_14177:
[----:B------:R-:W-:Y:S05]  /*12d40*/  BSYNC.RECONVERGENT B2 ;  /* 0x0000000000027941 */ /* 0x000fea0003800200 */
.L_x_14176:
        /* <DEDUP_REMOVED lines=43> */
.L_x_14174:
[----:B------:R-:W-:Y:S05]  /*13000*/  BSYNC.RECONVERGENT B1 ;  /* 0x0000000000017941 */ /* 0x000fea0003800200 */
.L_x_14173:
        /* <DEDUP_REMOVED lines=20> */
.L_x_14180:
        /* <DEDUP_REMOVED lines=13> */
.L_x_14182:
[----:B------:R-:W-:Y:S05]  /*13220*/  BSYNC.RECONVERGENT B2 ;  /* 0x0000000000027941 */ /* 0x000fea0003800200 */
.L_x_14181:
        /* <DEDUP_REMOVED lines=43> */
.L_x_14179:
[----:B------:R-:W-:Y:S05]  /*134e0*/  BSYNC.RECONVERGENT B1 ;  /* 0x0000000000017941 */ /* 0x000fea0003800200 */
.L_x_14178:
        /* <DEDUP_REMOVED lines=24> */
.L_x_14185:
        /* <DEDUP_REMOVED lines=13> */
.L_x_14187:
[----:B------:R-:W-:Y:S05]  /*13740*/  BSYNC.RECONVERGENT B2 ;  /* 0x0000000000027941 */ /* 0x000fea0003800200 */
.L_x_14186:
[----:B------:R-:W-:Y:S01]  /*13750*/  IMAD.WIDE.U32 R14, R205, -0x326172a9, RZ ;  /* 0xcd9e8d57cd0e7825 */ /* 0x000fe200078e00ff */
[----:B0-----:R-:W-:-:S04]  /*13760*/  LOP3.LUT R210, R11, UR9, R3, 0x96, !PT ;  /* 0x000000090bd27c12 */ /* 0x001fc8000f8e9603 */
        /* <DEDUP_REMOVED lines=41> */
.L_x_14184:
[----:B------:R-:W-:Y:S05]  /*13a00*/  BSYNC.RECONVERGENT B1 ;  /* 0x0000000000017941 */ /* 0x000fea0003800200 */
.L_x_14183:
        /* <DEDUP_REMOVED lines=19> */
.L_x_14190:
        /* <DEDUP_REMOVED lines=13> */
.L_x_14192:
[----:B------:R-:W-:Y:S05]  /*13c10*/  BSYNC.RECONVERGENT B2 ;  /* 0x0000000000027941 */ /* 0x000fea0003800200 */
.L_x_14191:
[----:B------:R-:W-:Y:S01]  /*13c20*/  IMAD.WIDE.U32 R164, R205, -0x326172a9, RZ ;  /* 0xcd9e8d57cda47825 */ /* 0x000fe200078e00ff */
[----:B0-----:R-:W-:-:S03]  /*13c30*/  LOP3.LUT R212, R11, UR9, R15, 0x96, !PT ;  /* 0x000000090bd47c12 */ /* 0x001fc6000f8e960f */
        /* <DEDUP_REMOVED lines=41> */
.L_x_14189:
[----:B------:R-:W-:Y:S05]  /*13ed0*/  BSYNC.RECONVERGENT B1 ;  /* 0x0000000000017941 */ /* 0x000fea0003800200 */
.L_x_14188:
        /* <DEDUP_REMOVED lines=23> */
.L_x_14195:
        /* <DEDUP_REMOVED lines=13> */
.L_x_14197:
[----:B------:R-:W-:Y:S05]  /*14120*/  BSYNC.RECONVERGENT B2 ;  /* 0x0000000000027941 */ /* 0x000fea0003800200 */
.L_x_14196:
        /* <DEDUP_REMOVED lines=43> */
.L_x_14194:
[----:B------:R-:W-:Y:S05]  /*143e0*/  BSYNC.RECONVERGENT B1 ;  /* 0x0000000000017941 */ /* 0x000fea0003800200 */
.L_x_14193:
[----:B------:R-:W-:Y:S01]  /*143f0*/  ISETP.NE.AND P4, PT, R203, 0x1, PT ;  /* 0x00000001cb00780c */ /* 0x000fe20003f85270 */
[----:B------:R-:W-:Y:S01]  /*14400*/  IMAD.U32 R166, R166, 0x10000, RZ ;  /* 0x00010000a6a67824 */ /* 0x000fe200078e00ff */
[----:B------:R-:W-:Y:S01]  /*14410*/  I2FP.F32.U32 R2, R2 ;  /* 0x0000000200027245 */ /* 0x000fe20000201000 */
[----:B------:R-:W-:Y:S01]  /*14420*/  BSSY.RECONVERGENT B1, `(.L_x_14198) ;  /* 0x0000048000017945 */ /* 0x000fe20003800200 */
[----:B0-----:R-:W-:Y:S01]  /*14430*/  IMAD.MOV.U32 R211, RZ, RZ, 0x2 ;  /* 0x00000002ffd37424 */ /* 0x001fe200078e00ff */
        /* <DEDUP_REMOVED lines=13> */
.L_x_14200:
        /* <DEDUP_REMOVED lines=13> */
.L_x_14202:
[----:B------:R-:W-:Y:S05]  /*145e0*/  BSYNC.RECONVERGENT B2 ;  /* 0x0000000000027941 */ /* 0x000fea0003800200 */
.L_x_14201:
        /* <DEDUP_REMOVED lines=43> */
.L_x_14199:
[----:B------:R-:W-:Y:S05]  /*148a0*/  BSYNC.RECONVERGENT B1 ;  /* 0x0000000000017941 */ /* 0x000fea0003800200 */
.L_x_14198:
        /* <DEDUP_REMOVED lines=24> */
.L_x_14205:
        /* <DEDUP_REMOVED lines=13> */
.L_x_14207:
[----:B------:R-:W-:Y:S05]  /*14b00*/  BSYNC.RECONVERGENT B2 ;  /* 0x0000000000027941 */ /* 0x000fea0003800200 */
.L_x_14206:
        /* <DEDUP_REMOVED lines=43> */
.L_x_14204:
[----:B------:R-:W-:Y:S05]  /*14dc0*/  BSYNC.RECONVERGENT B1 ;  /* 0x0000000000017941 */ /* 0x000fea0003800200 */
.L_x_14203:
        /* <DEDUP_REMOVED lines=19> */
.L_x_14210:
        /* <DEDUP_REMOVED lines=13> */
.L_x_14212:
[----:B------:R-:W-:Y:S05]  /*14fd0*/  BSYNC.RECONVERGENT B2 ;  /* 0x0000000000027941 */ /* 0x000fea0003800200 */
.L_x_14211:
        /* <DEDUP_REMOVED lines=43> */
.L_x_14209:
[----:B------:R-:W-:Y:S05]  /*15290*/  BSYNC.RECONVERGENT B1 ;  /* 0x0000000000017941 */ /* 0x000fea0003800200 */
.L_x_14208:
        /* <DEDUP_REMOVED lines=24> */
.L_x_14215:
        /* <DEDUP_REMOVED lines=13> */
.L_x_14217:
[----:B------:R-:W-:Y:S05]  /*154f0*/  BSYNC.RECONVERGENT B2 ;  /* 0x0000000000027941 */ /* 0x000fea0003800200 */
.L_x_14216:
        /* <DEDUP_REMOVED lines=43> */
.L_x_14214:
[----:B------:R-:W-:Y:S05]  /*157b0*/  BSYNC.RECONVERGENT B1 ;  /* 0x0000000000017941 */ /* 0x000fea0003800200 */
.L_x_14213:
[----:B------:R-:W-:Y:S01]  /*157c0*/  ISETP.NE.AND P6, PT, R213, 0x1, PT ;  /* 0x00000001d500780c */ /* 0x000fe20003fc5270 */
[----:B------:R-:W-:Y:S01]  /*157d0*/  IMAD.U32 R212, R167, 0x10000, RZ ;  /* 0x00010000a7d47824 */ /* 0x000fe200078e00ff */
[----:B------:R-:W-:Y:S01]  /*157e0*/  I2FP.F32.U32 R210, R203 ;  /* 0x000000cb00d27245 */ /* 0x000fe20000201000 */
[----:B------:R-:W-:Y:S01]  /*157f0*/  BSSY.RECONVERGENT B1, `(.L_x_14218) ;  /* 0x000004a000017945 */ /* 0x000fe20003800200 */
[----:B------:R-:W-:Y:S02]  /*15800*/  IMAD.MOV.U32 R13, RZ, RZ, 0x2 ;  /* 0x00000002ff0d7424 */ /* 0x000fe400078e00ff */
[----:B------:R-:W-:Y:S01]  /*15810*/  FMUL.FTZ R167, R212, R9 ;  /* 0x00000009d4a77220 */ /* 0x000fe20000410000 */
        /* <DEDUP_REMOVED lines=12> */
.L_x_14220:
        /* <DEDUP_REMOVED lines=15> */
.L_x_14222:
[----:B------:R-:W-:Y:S05]  /*159d0*/  BSYNC.RECONVERGENT B2 ;  /* 0x0000000000027941 */ /* 0x000fea0003800200 */
.L_x_14221:
        /* <DEDUP_REMOVED lines=43> */
.L_x_14219:
[----:B------:R-:W-:Y:S05]  /*15c90*/  BSYNC.RECONVERGENT B1 ;  /* 0x0000000000017941 */ /* 0x000fea0003800200 */
.L_x_14218:
        /* <DEDUP_REMOVED lines=12> */
.L_x_14142:
[----:B------:R-:W-:Y:S01]  /*15d60*/  ISETP.NE.AND P2, PT, R13, 0x1, PT ;  /* 0x000000010d00780c */ /* 0x000fe20003f45270 */
[----:B------:R-:W-:Y:S01]  /*15d70*/  BSSY.RECONVERGENT B1, `(.L_x_14224) ;  /* 0x0000047000017945 */ /* 0x000fe20003800200 */
[----:B------:R-:W-:Y:S02]  /*15d80*/  HFMA2 R201, -RZ, RZ, 0, 1.1920928955078125e-07 ;  /* 0x00000002ffc97431 */ /* 0x000fe400000001ff */
[----:B---3--:R-:W-:Y:S02]  /*15d90*/  IMAD.MOV.U32 R160, RZ, RZ, R10 ;  /* 0x000000ffffa07224 */ /* 0x008fe400078e000a */
        /* <DEDUP_REMOVED lines=12> */
.L_x_14226:
        /* <DEDUP_REMOVED lines=13> */
.L_x_14228:
[----:B------:R-:W-:Y:S05]  /*15f30*/  BSYNC.RECONVERGENT B2 ;  /* 0x0000000000027941 */ /* 0x000fea0003800200 */
.L_x_14227:
        /* <DEDUP_REMOVED lines=42> */
.L_x_14225:
[----:B------:R-:W-:Y:S05]  /*161e0*/  BSYNC.RECONVERGENT B1 ;  /* 0x0000000000017941 */ /* 0x000fea0003800200 */
.L_x_14224:
        /* <DEDUP_REMOVED lines=8> */
[----:B------:R-:W-:Y:S01]  /*16270*/  PRMT R163, R164, 0x7632, R163 ;  /* 0x00007632a4a37816 */ /* 0x000fe200000000a3 */
[----:B------:R-:W-:Y:S01]  /*16280*/  IMAD.MOV.U32 R13, RZ, RZ, R10 ;  /* 0x000000ffff0d7224 */ /* 0x000fe200078e000a */
[----:B------:R-:W-:-:S02]  /*16290*/  MOV R164, 0x2 ;  /* 0x0000000200a47802 */ /* 0x000fc40000000f00 */
[----:B-1----:R-:W-:-:S13]  /*162a0*/  FSETP.LE.FTZ.AND P3, PT, R162, R9, PT ;  /* 0x00000009a200720b */ /* 0x002fda0003f73000 */
        /* <DEDUP_REMOVED lines=10> */
.L_x_14231:
        /* <DEDUP_REMOVED lines=13> */
.L_x_14233:
[----:B------:R-:W-:Y:S05]  /*16420*/  BSYNC.RECONVERGENT B2 ;  /* 0x0000000000027941 */ /* 0x000fea0003800200 */
.L_x_14232:
[----:B0-----:R-:W-:Y:S01]  /*16430*/  IMAD.WIDE.U32 R210, R205, -0x326172a9, RZ ;  /* 0xcd9e8d57cdd27825 */ /* 0x001fe200078e00ff */
        /* <DEDUP_REMOVED lines=42> */
.L_x_14230:
[----:B------:R-:W-:Y:S05]  /*166e0*/  BSYNC.RECONVERGENT B1 ;  /* 0x0000000000017941 */ /* 0x000fea0003800200 */
.L_x_14229:
        /* <DEDUP_REMOVED lines=19> */
.L_x_14236:
        /* <DEDUP_REMOVED lines=13> */
.L_x_14238:
[----:B------:R-:W-:Y:S05]  /*168f0*/  BSYNC.RECONVERGENT B2 ;  /* 0x0000000000027941 */ /* 0x000fea0003800200 */
.L_x_14237:
        /* <DEDUP_REMOVED lines=43> */
.L_x_14235:
[----:B------:R-:W-:Y:S05]  /*16bb0*/  BSYNC.RECONVERGENT B1 ;  /* 0x0000000000017941 */ /* 0x000fea0003800200 */
.L_x_14234:
[----:B------:R-:W-:Y:S01]  /*16bc0*/  I2FP.F32.U32 R13, R13 ;  /* 0x0000000d000d7245 */ /* 0x000fe20000201000 */
[----:B------:R-:W-:Y:S01]  /*16bd0*/  IMAD.U32 R162, R165, 0x10000, RZ ;  /* 0x00010000a5a27824 */ /* 0x000fe200078e00ff */
[----:B------:R-:W-:Y:S01]  /*16be0*/  ISETP.NE.AND P2, PT, R201, 0x1, PT ;  /* 0x00000001c900780c */ /* 0x000fe20003f45270 */
[----:B------:R-:W-:Y:S01]  /*16bf0*/  BSSY.RECONVERGENT B1, `(.L_x_14239) ;  /* 0x000004a000017945 */ /* 0x000fe20003800200 */
[----:B------:R-:W-:Y:S01]  /*16c00*/  LOP3.LUT R208, R208, 0xfffffffb, RZ, 0xc0, !PT ;  /* 0xfffffffbd0d07812 */ /* 0x000fe200078ec0ff */
[----:B0-----:R-:W-:Y:S01]  /*16c10*/  FFMA.FTZ R210, R13, R160, 1.1641532182693481445e-10 ;  /* 0x2f0000000dd27423 */ /* 0x001fe200000100a0 */
[----:B------:R-:W-:Y:S01]  /*16c20*/  PRMT R164, R165, 0x7632, R164 ;  /* 0x00007632a5a47816 */ /* 0x000fe200000000a4 */
[----:B------:R-:W-:Y:S02]  /*16c30*/  HFMA2 R165, -RZ, RZ, 0, 1.1920928955078125e-07 ;  /* 0x00000002ffa57431 */ /* 0x000fe400000001ff */
[----:B------:R-:W-:Y:S01]  /*16c40*/  IMAD.MOV.U32 R13, RZ, RZ, R10 ;  /* 0x000000ffff0d7224 */ /* 0x000fe200078e000a */
        /* <DEDUP_REMOVED lines=11> */
.L_x_14241:
        /* <DEDUP_REMOVED lines=13> */
.L_x_14243:
[----:B------:R-:W-:Y:S05]  /*16dd0*/  BSYNC.RECONVERGENT B2 ;  /* 0x0000000000027941 */ /* 0x000fea0003800200 */
.L_x_14242:
        /* <DEDUP_REMOVED lines=43> */
.L_x_14240:
[----:B------:R-:W-:Y:S05]  /*17090*/  BSYNC.RECONVERGENT B1 ;  /* 0x0000000000017941 */ /* 0x000fea0003800200 */
.L_x_14239:
        /* <DEDUP_REMOVED lines=19> */
.L_x_14246:
        /* <DEDUP_REMOVED lines=13> */
.L_x_14248:
[----:B------:R-:W-:Y:S05]  /*172a0*/  BSYNC.RECONVERGENT B2 ;  /* 0x0000000000027941 */ /* 0x000fea0003800200 */
.L_x_14247:
        /* <DEDUP_REMOVED lines=43> */
.L_x_14245:
[----:B------:R-:W-:Y:S05]  /*17560*/  BSYNC.RECONVERGENT B1 ;  /* 0x0000000000017941 */ /* 0x000fea0003800200 */
.L_x_14244:
[----:B------:R-:W-:Y:S01]  /*17570*/  ISETP.NE.AND P3, PT, R201, 0x1, PT ;  /* 0x00000001c900780c */ /* 0x000fe20003f65270 */
[----:B------:R-:W-:Y:S01]  /*17580*/  BSSY.RECONVERGENT B1, `(.L_x_14249) ;  /* 0x000004a000017945 */ /* 0x000fe20003800200 */
[----:B------:R-:W-:Y:S01]  /*17590*/  I2FP.F32.U32 R13, R13 ;  /* 0x0000000d000d7245 */ /* 0x000fe20000201000 */
[----:B------:R-:W-:Y:S02]  /*175a0*/  HFMA2 R203, -RZ, RZ, 0, 1.1920928955078125e-07 ;  /* 0x00000002ffcb7431 */ /* 0x000fe400000001ff */
[C---:B------:R-:W-:Y:S01]  /*175b0*/  IMAD.U32 R165, R166.reuse, 0x10000, RZ ;  /* 0x00010000a6a57824 */ /* 0x040fe200078e00ff */
        /* <DEDUP_REMOVED lines=13> */
.L_x_14251:
        /* <DEDUP_REMOVED lines=13> */
.L_x_14253:
[----:B------:R-:W-:Y:S05]  /*17760*/  BSYNC.RECONVERGENT B2 ;  /* 0x0000000000027941 */ /* 0x000fea0003800200 */
.L_x_14252:
        /* <DEDUP_REMOVED lines=43> */
.L_x_14250:
[----:B------:R-:W-:Y:S05]  /*17a20*/  BSYNC.RECONVERGENT B1 ;  /* 0x0000000000017941 */ /* 0x000fea0003800200 */
.L_x_14249:
[----:B------:R-:W-:Y:S01]  /*17a30*/  ISETP.NE.AND P4, PT, R203, 0x1, PT ;  /* 0x00000001cb00780c */ /* 0x000fe20003f85270 */
[----:B------:R-:W-:Y:S01]  /*17a40*/  BSSY.RECONVERGENT B1, `(.L_x_14254) ;  /* 0x0000049000017945 */ /* 0x000fe20003800200 */
[----:B------:R-:W-:Y:S01]  /*17a50*/  I2FP.F32.U32 R13, R13 ;  /* 0x0000000d000d7245 */ /* 0x000fe20000201000 */
[----:B------:R-:W-:Y:S02]  /*17a60*/  HFMA2 R211, -RZ, RZ, 0, 1.1920928955078125e-07 ;  /* 0x00000002ffd37431 */ /* 0x000fe400000001ff */
[----:B------:R-:W-:Y:S02]  /*17a70*/  IMAD.U32 R166, R166, 0x10000, RZ ;  /* 0x00010000a6a67824 */ /* 0x000fe400078e00ff */
        /* <DEDUP_REMOVED lines=12> */
.L_x_14256:
        /* <DEDUP_REMOVED lines=13> */
.L_x_14258:
[----:B------:R-:W-:Y:S05]  /*17c10*/  BSYNC.RECONVERGENT B2 ;  /* 0x0000000000027941 */ /* 0x000fea0003800200 */
.L_x_14257:
        /* <DEDUP_REMOVED lines=43> */
.L_x_14255:
[----:B------:R-:W-:Y:S05]  /*17ed0*/  BSYNC.RECONVERGENT B1 ;  /* 0x0000000000017941 */ /* 0x000fea0003800200 */
.L_x_14254:
[----:B------:R-:W-:Y:S01]  /*17ee0*/  ISETP.NE.AND P5, PT, R211, 0x1, PT ;  /* 0x00000001d300780c */ /* 0x000fe20003fa5270 */
[----:B------:R-:W-:Y:S01]  /*17ef0*/  BSSY.RECONVERGENT B1, `(.L_x_14259) ;  /* 0x000004a000017945 */ /* 0x000fe20003800200 */
[----:B------:R-:W-:Y:S01]  /*17f00*/  I2FP.F32.U32 R13, R13 ;  /* 0x0000000d000d7245 */ /* 0x000fe20000201000 */
[C---:B------:R-:W-:Y:S01]  /*17f10*/  IMAD.U32 R201, R167.reuse, 0x10000, RZ ;  /* 0x00010000a7c97824 */ /* 0x040fe200078e00ff */
[----:B------:R-:W-:Y:S01]  /*17f20*/  PRMT R167, R167, 0x7632, R167 ;  /* 0x00007632a7a77816 */ /* 0x000fe200000000a7 */
[----:B------:R-:W-:Y:S02]  /*17f30*/  IMAD.MOV.U32 R203, RZ, RZ, R10 ;  /* 0x000000ffffcb7224 */ /* 0x000fe400078e000a */
[----:B------:R-:W-:Y:S01]  /*17f40*/  FFMA.FTZ R210, R13, R160, 1.1641532182693481445e-10 ;  /* 0x2f0000000dd27423 */ /* 0x000fe200000100a0 */
[----:B------:R-:W-:-:S04]  /*17f50*/  HFMA2 R13, -RZ, RZ, 0, 1.1920928955078125e-07 ;  /* 0x00000002ff0d7431 */ /* 0x000fc800000001ff */
        /* <DEDUP_REMOVED lines=10> */
.L_x_14261:
        /* <DEDUP_REMOVED lines=13> */
.L_x_14263:
[----:B------:R-:W-:Y:S05]  /*180d0*/  BSYNC.RECONVERGENT B2 ;  /* 0x0000000000027941 */ /* 0x000fea0003800200 */
.L_x_14262:
        /* <DEDUP_REMOVED lines=43> */
.L_x_14260:
[----:B------:R-:W-:Y:S05]  /*18390*/  BSYNC.RECONVERGENT B1 ;  /* 0x0000000000017941 */ /* 0x000fea0003800200 */
.L_x_14259:
        /* <DEDUP_REMOVED lines=37> */
.L_x_14223:
        /* <DEDUP_REMOVED lines=44> */
.L_x_14264:
[----:B------:R-:W-:Y:S02]  /*188b0*/  IMAD.MOV.U32 R9, RZ, RZ, R202 ;  /* 0x000000ffff097224 */ /* 0x000fe400078e00ca */
[----:B------:R-:W-:-:S07]  /*188c0*/  VIADD R200, R200, 0x80 ;  /* 0x00000080c8c87836 */ /* 0x000fce0000000000 */
.L_x_14141:
[----:B------:R-:W-:Y:S05]  /*188d0*/  BSYNC.RECONVERGENT B0 ;  /* 0x0000000000007941 */ /* 0x000fea0003800200 */
.L_x_14140:
        /* <DEDUP_REMOVED lines=22> */
[----:B------:R-:W-:Y:S02]  /*18a40*/  HFMA2 R4, -RZ, RZ, 0, 1.1920928955078125e-07 ;  /* 0x00000002ff047431 */ /* 0x000fe400000001ff */
[----:B------:R-:W-:Y:S02]  /*18a50*/  IMAD.MOV.U32 R2, RZ, RZ, R10 ;  /* 0x000000ffff027224 */ /* 0x000fe400078e000a */
[----:B---3--:R-:W-:-:S07]  /*18a60*/  IMAD.MOV.U32 R202, RZ, RZ, R9 ;  /* 0x000000ffffca7224 */ /* 0x008fce00078e0009 */
        /* <DEDUP_REMOVED lines=11> */
.L_x_14270:
        /* <DEDUP_REMOVED lines=13> */
.L_x_14272:
[----:B------:R-:W-:Y:S05]  /*18bf0*/  BSYNC.RECONVERGENT B2 ;  /* 0x0000000000027941 */ /* 0x000fea0003800200 */
.L_x_14271:
        /* <DEDUP_REMOVED lines=42> */
.L_x_14269:
[----:B------:R-:W-:Y:S05]  /*18ea0*/  BSYNC.RECONVERGENT B1 ;  /* 0x0000000000017941 */ /* 0x000fea0003800200 */
.L_x_14268:
        /* <DEDUP_REMOVED lines=9> */
[----:B------:R-:W-:Y:S02]  /*18f40*/  PRMT R172, R172, 0x7632, R172 ;  /* 0x00007632acac7816 */ /* 0x000fe400000000ac */
[----:B------:R-:W-:-:S02]  /*18f50*/  MOV R5, 0x2 ;  /* 0x0000000200057802 */ /* 0x000fc40000000f00 */
        /* <DEDUP_REMOVED lines=13> */
.L_x_14275:
        /* <DEDUP_REMOVED lines=13> */
.L_x_14277:
[----:B------:R-:W-:Y:S05]  /*19100*/  BSYNC.RECONVERGENT B2 ;  /* 0x0000000000027941 */ /* 0x000fea0003800200 */
.L_x_14276:
        /* <DEDUP_REMOVED lines=43> */
.L_x_14274:
[----:B------:R-:W-:Y:S05]  /*193c0*/  BSYNC.RECONVERGENT B1 ;  /* 0x0000000000017941 */ /* 0x000fea0003800200 */
.L_x_14273:
[----:B------:R-:W-:Y:S01]  /*193d0*/  I2FP.F32.U32 R4, R3 ;  /* 0x0000000300047245 */ /* 0x000fe20000201000 */
[----:B------:R-:W-:Y:S01]  /*193e0*/  IMAD.U32 R6, R132, 0x10000, RZ ;  /* 0x0001000084067824 */ /* 0x000fe200078e00ff */
[----:B------:R-:W-:Y:S03]  /*193f0*/  BSSY.RECONVERGENT B1, `(.L_x_14278) ;  /* 0x000004e000017945 */ /* 0x000fe60003800200 */
[----:B------:R-:W-:Y:S01]  /*19400*/  FFMA.FTZ R3, R4, R201, 1.1641532182693481445e-10 ;  /* 0x2f00000004037423 */ /* 0x000fe200000100c9 */
[----:B------:R-:W-:-:S04]  /*19410*/  FMUL.FTZ R6, R6, R9 ;  /* 0x0000000906067220 */ /* 0x000fc80000410000 */
[----:B------:R-:W-:Y:S02]  /*19420*/  FSETP.GTU.FTZ.AND P2, PT, R3, R0, PT ;  /* 0x000000000300720b */ /* 0x000fe40003f5c000 */
[----:B------:R-:W-:Y:S01]  /*19430*/  FSEL R3, R2, RZ, P4 ;  /* 0x000000ff02037208 */ /* 0x000fe20002000000 */
[----:B------:R-:W-:Y:S01]  /*19440*/  IMAD.MOV.U32 R2, RZ, RZ, R10 ;  /* 0x000000ffff027224 */ /* 0x000fe200078e000a */
[----:B------:R-:W-:Y:S01]  /*19450*/  FSEL R168, R6, RZ, !P2 ;  /* 0x000000ff06a87208 */ /* 0x000fe20005000000 */
[----:B------:R-:W-:Y:S01]  /*19460*/  HFMA2 R6, -RZ, RZ, 0, 1.1920928955078125e-07 ;  /* 0x00000002ff067431 */ /* 0x000fe200000001ff */
        /* <DEDUP_REMOVED lines=13> */
.L_x_14280:
        /* <DEDUP_REMOVED lines=13> */
.L_x_14282:
[----:B------:R-:W-:Y:S05]  /*19610*/  BSYNC.RECONVERGENT B2 ;  /* 0x0000000000027941 */ /* 0x000fea0003800200 */
.L_x_14281:
        /* <DEDUP_REMOVED lines=43> */
.L_x_14279:
[----:B------:R-:W-:Y:S05]  /*198d0*/  BSYNC.RECONVERGENT B1 ;  /* 0x0000000000017941 */ /* 0x000fea0003800200 */
.L_x_14278:
        /* <DEDUP_REMOVED lines=20> */
.L_x_14285:
        /* <DEDUP_REMOVED lines=13> */
.L_x_14287:
[----:B------:R-:W-:Y:S05]  /*19af0*/  BSYNC.RECONVERGENT B2 ;  /* 0x0000000000027941 */ /* 0x000fea0003800200 */
.L_x_14286:
        /* <DEDUP_REMOVED lines=43> */
.L_x_14284:
[----:B------:R-:W-:Y:S05]  /*19db0*/  BSYNC.RECONVERGENT B1 ;  /* 0x0000000000017941 */ /* 0x000fea0003800200 */
.L_x_14283:
        /* <DEDUP_REMOVED lines=24> */
.L_x_14290:
        /* <DEDUP_REMOVED lines=13> */
.L_x_14292:
[----:B------:R-:W-:Y:S05]  /*1a010*/  BSYNC.RECONVERGENT B2 ;  /* 0x0000000000027941 */ /* 0x000fea0003800200 */
.L_x_14291:
        /* <DEDUP_REMOVED lines=43> */
.L_x_14289:
[----:B------:R-:W-:Y:S05]  /*1a2d0*/  BSYNC.RECONVERGENT B1 ;  /* 0x0000000000017941 */ /* 0x000fea0003800200 */
.L_x_14288:
[----:B------:R-:W-:Y:S01]  /*1a2e0*/  I2FP.F32.U32 R2, R2 ;  /* 0x0000000200027245 */ /* 0x000fe20000201000 */
[C---:B------:R-:W-:Y:S01]  /*1a2f0*/  IMAD.U32 R4, R173.reuse, 0x10000, RZ ;  /* 0x00010000ad047824 */ /* 0x040fe200078e00ff */
        /* <DEDUP_REMOVED lines=19> */
.L_x_14295:
        /* <DEDUP_REMOVED lines=13> */
.L_x_14297:
[----:B------:R-:W-:Y:S05]  /*1a500*/  BSYNC.RECONVERGENT B2 ;  /* 0x0000000000027941 */ /* 0x000fea0003800200 */
.L_x_14296:
        /* <DEDUP_REMOVED lines=43> */
.L_x_14294:
[----:B------:R-:W-:Y:S05]  /*1a7c0*/  BSYNC.RECONVERGENT B1 ;  /* 0x0000000000017941 */ /* 0x000fea0003800200 */
.L_x_14293:
        /* <DEDUP_REMOVED lines=23> */
.L_x_14300:
        /* <DEDUP_REMOVED lines=13> */
.L_x_14302:
[----:B------:R-:W-:Y:S05]  /*1aa10*/  BSYNC.RECONVERGENT B2 ;  /* 0x0000000000027941 */ /* 0x000fea0003800200 */
.L_x_14301:
        /* <DEDUP_REMOVED lines=43> */
.L_x_14299:
[----:B------:R-:W-:Y:S05]  /*1acd0*/  BSYNC.RECONVERGENT B1 ;  /* 0x0000000000017941 */ /* 0x000fea0003800200 */
.L_x_14298:
        /* <DEDUP_REMOVED lines=20> */
.L_x_14305:
        /* <DEDUP_REMOVED lines=13> */
.L_x_14307:
[----:B------:R-:W-:Y:S05]  /*1aef0*/  BSYNC.RECONVERGENT B2 ;  /* 0x0000000000027941 */ /* 0x000fea0003800200 */
.L_x_14306:
        /* <DEDUP_REMOVED lines=43> */
.L_x_14304:
[----:B------:R-:W-:Y:S05]  /*1b1b0*/  BSYNC.RECONVERGENT B1 ;  /* 0x0000000000017941 */ /* 0x000fea0003800200 */
.L_x_14303:
        /* <DEDUP_REMOVED lines=24> */
.L_x_14310:
        /* <DEDUP_REMOVED lines=13> */
.L_x_14312:
[----:B------:R-:W-:Y:S05]  /*1b410*/  BSYNC.RECONVERGENT B2 ;  /* 0x0000000000027941 */ /* 0x000fea0003800200 */
.L_x_14311:
        /* <DEDUP_REMOVED lines=43> */
.L_x_14309:
[----:B------:R-:W-:Y:S05]  /*1b6d0*/  BSYNC.RECONVERGENT B1 ;  /* 0x0000000000017941 */ /* 0x000fea0003800200 */
.L_x_14308:
        /* <DEDUP_REMOVED lines=19> */
.L_x_14315:
        /* <DEDUP_REMOVED lines=13> */
.L_x_14317:
[----:B------:R-:W-:Y:S05]  /*1b8e0*/  BSYNC.RECONVERGENT B2 ;  /* 0x0000000000027941 */ /* 0x000fea0003800200 */
.L_x_14316:
        /* <DEDUP_REMOVED lines=43> */
.L_x_14314:
[----:B------:R-:W-:Y:S05]  /*1bba0*/  BSYNC.RECONVERGENT B1 ;  /* 0x0000000000017941 */ /* 0x000fea0003800200 */
.L_x_14313:
        /* <DEDUP_REMOVED lines=23> */
.L_x_14320:
        /* <DEDUP_REMOVED lines=13> */
.L_x_14322:
[----:B------:R-:W-:Y:S05]  /*1bdf0*/  BSYNC.RECONVERGENT B2 ;  /* 0x0000000000027941 */ /* 0x000fea0003800200 */
.L_x_14321:
        /* <DEDUP_REMOVED lines=43> */
.L_x_14319:
[----:B------:R-:W-:Y:S05]  /*1c0b0*/  BSYNC.RECONVERGENT B1 ;  /* 0x0000000000017941 */ /* 0x000fea0003800200 */
.L_x_14318:
[----:B------:R-:W-:Y:S01]  /*1c0c0*/  ISETP.NE.AND P4, PT, R203, 0x1, PT ;  /* 0x00000001cb00780c */ /* 0x000fe20003f85270 */
[----:B------:R-:W-:Y:S01]  /*1c0d0*/  IMAD.U32 R174, R174, 0x10000, RZ ;  /* 0x00010000aeae7824 */ /* 0x000fe200078e00ff */
[----:B------:R-:W-:Y:S01]  /*1c0e0*/  I2FP.F32.U32 R2, R2 ;  /* 0x0000000200027245 */ /* 0x000fe20000201000 */
[----:B------:R-:W-:Y:S01]  /*1c0f0*/  BSSY.RECONVERGENT B1, `(.L_x_14323) ;  /* 0x0000048000017945 */ /* 0x000fe20003800200 */
[----:B0-----:R-:W-:Y:S02]  /*1c100*/  HFMA2 R211, -RZ, RZ, 0, 1.1920928955078125e-07 ;  /* 0x00000002ffd37431 */ /* 0x001fe400000001ff */
        /* <DEDUP_REMOVED lines=13> */
.L_x_14325:
        /* <DEDUP_REMOVED lines=13> */
.L_x_14327:
[----:B------:R-:W-:Y:S05]  /*1c2b0*/  BSYNC.RECONVERGENT B2 ;  /* 0x0000000000027941 */ /* 0x000fea0003800200 */
.L_x_14326:
        /* <DEDUP_REMOVED lines=43> */
.L_x_14324:
[----:B------:R-:W-:Y:S05]  /*1c570*/  BSYNC.RECONVERGENT B1 ;  /* 0x0000000000017941 */ /* 0x000fea0003800200 */
.L_x_14323:
        /* <DEDUP_REMOVED lines=24> */
.L_x_14330:
        /* <DEDUP_REMOVED lines=13> */
.L_x_14332:
[----:B------:R-:W-:Y:S05]  /*1c7d0*/  BSYNC.RECONVERGENT B2 ;  /* 0x0000000000027941 */ /* 0x000fea0003800200 */
.L_x_14331:
        /* <DEDUP_REMOVED lines=43> */
.L_x_14329:
[----:B------:R-:W-:Y:S05]  /*1ca90*/  BSYNC.RECONVERGENT B1 ;  /* 0x0000000000017941 */ /* 0x000fea0003800200 */
.L_x_14328:
        /* <DEDUP_REMOVED lines=19> */
.L_x_14335:
        /* <DEDUP_REMOVED lines=13> */
.L_x_14337:
[----:B------:R-:W-:Y:S05]  /*1cca0*/  BSYNC.RECONVERGENT B2 ;  /* 0x0000000000027941 */ /* 0x000fea0003800200 */
.L_x_14336:
        /* <DEDUP_REMOVED lines=43> */
.L_x_14334:
[----:B------:R-:W-:Y:S05]  /*1cf60*/  BSYNC.RECONVERGENT B1 ;  /* 0x0000000000017941 */ /* 0x000fea0003800200 */
.L_x_14333:
        /* <DEDUP_REMOVED lines=24> */
.L_x_14340:
        /* <DEDUP_REMOVED lines=13> */
.L_x_14342:
[----:B------:R-:W-:Y:S05]  /*1d1c0*/  BSYNC.RECONVERGENT B2 ;  /* 0x0000000000027941 */ /* 0x000fea0003800200 */
.L_x_14341:
        /* <DEDUP_REMOVED lines=43> */
.L_x_14339:
[----:B------:R-:W-:Y:S05]  /*1d480*/  BSYNC.RECONVERGENT B1 ;  /* 0x0000000000017941 */ /* 0x000fea0003800200 */
.L_x_14338:
        /* <DEDUP_REMOVED lines=18> */
.L_x_14345:
        /* <DEDUP_REMOVED lines=15> */
.L_x_14347:
[----:B------:R-:W-:Y:S05]  /*1d6a0*/  BSYNC.RECONVERGENT B2 ;  /* 0x0000000000027941 */ /* 0x000fea0003800200 */
.L_x_14346:
        /* <DEDUP_REMOVED lines=43> */
.L_x_14344:
[----:B------:R-:W-:Y:S05]  /*1d960*/  BSYNC.RECONVERGENT B1 ;  /* 0x0000000000017941 */ /* 0x000fea0003800200 */
.L_x_14343:
        /* <DEDUP_REMOVED lines=12> */
.L_x_14267:
        /* <DEDUP_REMOVED lines=16> */
.L_x_14351:
        /* <DEDUP_REMOVED lines=13> */
.L_x_14353:
[----:B------:R-:W-:Y:S05]  /*1dc00*/  BSYNC.RECONVERGENT B2 ;  /* 0x0000000000027941 */ /* 0x000fea0003800200 */
.L_x_14352:
        /* <DEDUP_REMOVED lines=42> */
.L_x_14350:
[----:B------:R-:W-:Y:S05]  /*1deb0*/  BSYNC.RECONVERGENT B1 ;  /* 0x0000000000017941 */ /* 0x000fea0003800200 */
.L_x_14349:
[----:B------:R-:W1:Y:S01]  /*1dec0*/  LDC R9, c[0x0][0x404] ;  /* 0x00010100ff097b82 */ /* 0x000e620000000800 */
[----:B------:R-:W-:Y:S01]  /*1ded0*/  I2FP.F32.U32 R13, R168 ;  /* 0x000000a8000d7245 */ /* 0x000fe20000201000 */
[----:B------:R-:W-:Y:S01]  /*1dee0*/  IMAD.MOV.U32 R168, RZ, RZ, 0x2f800000 ;  /* 0x2f800000ffa87424 */ /* 0x000fe200078e00ff */
[----:B------:R-:W-:Y:S01]  /*1def0*/  LOP3.LUT R208, R208, 0xffffffef, RZ, 0xc0, !PT ;  /* 0xffffffefd0d07812 */ /* 0x000fe200078ec0ff */
[----:B------:R-:W-:Y:S01]  /*1df00*/  BSSY.RECONVERGENT B1, `(.L_x_14354) ;  /* 0x000004b000017945 */ /* 0x000fe20003800200 */
[C---:B-----5:R-:W-:Y:S02]  /*1df10*/  IMAD.U32 R169, R172.reuse, 0x10000, RZ ;  /* 0x00010000aca97824 */ /* 0x060fe400078e00ff */
[----:B------:R-:W-:Y:S01]  /*1df20*/  FFMA.FTZ R170, R13, R168, 1.1641532182693481445e-10 ;  /* 0x2f0000000daa7423 */ /* 0x000fe200000100a8 */
[----:B------:R-:W-:Y:S01]  /*1df30*/  PRMT R171, R172, 0x7632, R171 ;  /* 0x00007632acab7816 */ /* 0x000fe200000000ab */
[----:B------:R-:W-:Y:S01]  /*1df40*/  IMAD.MOV.U32 R13, RZ, RZ, R10 ;  /* 0x000000ffff0d7224 */ /* 0x000fe200078e000a */
[----:B------:R-:W-:-:S02]  /*1df50*/  MOV R172, 0x2 ;  /* 0x0000000200ac7802 */ /* 0x000fc40000000f00 */
[----:B-1----:R-:W-:-:S13]  /*1df60*/  FSETP.LE.FTZ.AND P2, PT, R170, R9, PT ;  /* 0x00000009aa00720b */ /* 0x002fda0003f53000 */
        /* <DEDUP_REMOVED lines=11> */
.L_x_14356:
        /* <DEDUP_REMOVED lines=13> */
.L_x_14358:
[----:B------:R-:W-:Y:S05]  /*1e0f0*/  BSYNC.RECONVERGENT B2 ;  /* 0x0000000000027941 */ /* 0x000fea0003800200 */
.L_x_14357:
        /* <DEDUP_REMOVED lines=43> */
.L_x_14355:
[----:B------:R-:W-:Y:S05]  /*1e3b0*/  BSYNC.RECONVERGENT B1 ;  /* 0x0000000000017941 */ /* 0x000fea0003800200 */
.L_x_14354:
        /* <DEDUP_REMOVED lines=19> */
.L_x_14361:
        /* <DEDUP_REMOVED lines=13> */
.L_x_14363:
[----:B------:R-:W-:Y:S05]  /*1e5c0*/  BSYNC.RECONVERGENT B2 ;  /* 0x0000000000027941 */ /* 0x000fea0003800200 */
.L_x_14362:
        /* <DEDUP_REMOVED lines=43> */
.L_x_14360:
[----:B------:R-:W-:Y:S05]  /*1e880*/  BSYNC.RECONVERGENT B1 ;  /* 0x0000000000017941 */ /* 0x000fea0003800200 */
.L_x_14359:
        /* <DEDUP_REMOVED lines=20> */
.L_x_14366:
        /* <DEDUP_REMOVED lines=13> */
.L_x_14368:
[----:B------:R-:W-:Y:S05]  /*1eaa0*/  BSYNC.RECONVERGENT B2 ;  /* 0x0000000000027941 */ /* 0x000fea0003800200 */
.L_x_14367:
        /* <DEDUP_REMOVED lines=43> */
.L_x_14365:
[----:B------:R-:W-:Y:S05]  /*1ed60*/  BSYNC.RECONVERGENT B1 ;  /* 0x0000000000017941 */ /* 0x000fea0003800200 */
.L_x_14364:
        /* <DEDUP_REMOVED lines=19> */
.L_x_14371:
        /* <DEDUP_REMOVED lines=13> */
.L_x_14373:
[----:B------:R-:W-:Y:S05]  /*1ef70*/  BSYNC.RECONVERGENT B2 ;  /* 0x0000000000027941 */ /* 0x000fea0003800200 */
.L_x_14372:
        /* <DEDUP_REMOVED lines=43> */
.L_x_14370:
[----:B------:R-:W-:Y:S05]  /*1f230*/  BSYNC.RECONVERGENT B1 ;  /* 0x0000000000017941 */ /* 0x000fea0003800200 */
.L_x_14369:
        /* <DEDUP_REMOVED lines=18> */
.L_x_14376:
        /* <DEDUP_REMOVED lines=13> */
.L_x_14378:
[----:B------:R-:W-:Y:S05]  /*1f430*/  BSYNC.RECONVERGENT B2 ;  /* 0x0000000000027941 */ /* 0x000fea0003800200 */
.L_x_14377:
        /* <DEDUP_REMOVED lines=43> */
.L_x_14375:
[----:B------:R-:W-:Y:S05]  /*1f6f0*/  BSYNC.RECONVERGENT B1 ;  /* 0x0000000000017941 */ /* 0x000fea0003800200 */
.L_x_14374:
        /* <DEDUP_REMOVED lines=17> */
.L_x_14381:
        /* <DEDUP_REMOVED lines=13> */
.L_x_14383:
[----:B------:R-:W-:Y:S05]  /*1f8e0*/  BSYNC.RECONVERGENT B2 ;  /* 0x0000000000027941 */ /* 0x000fea0003800200 */
.L_x_14382:
        /* <DEDUP_REMOVED lines=43> */
.L_x_14380:
[----:B------:R-:W-:Y:S05]  /*1fba0*/  BSYNC.RECONVERGENT B1 ;  /* 0x0000000000017941 */ /* 0x000fea0003800200 */
.L_x_14379:
        /* <DEDUP_REMOVED lines=18> */
.L_x_14386:
        /* <DEDUP_REMOVED lines=13> */
.L_x_14388:
[----:B------:R-:W-:Y:S05]  /*1fda0*/  BSYNC.RECONVERGENT B2 ;  /* 0x0000000000027941 */ /* 0x000fea0003800200 */
.L_x_14387:
        /* <DEDUP_REMOVED lines=43> */
.L_x_14385:
[----:B------:R-:W-:Y:S05]  /*20060*/  BSYNC.RECONVERGENT B1 ;  /* 0x0000000000017941 */ /* 0x000fea0003800200 */
.L_x_14384:
        /* <DEDUP_REMOVED lines=37> */
.L_x_14348:
        /* <DEDUP_REMOVED lines=44> */
.L_x_14389:
[----:B------:R-:W-:Y:S02]  /*20580*/  IMAD.MOV.U32 R9, RZ, RZ, R202 ;  /* 0x000000ffff097224 */ /* 0x000fe400078e00ca */
[----:B------:R-:W-:-:S07]  /*20590*/  VIADD R200, R200, 0x80 ;  /* 0x00000080c8c87836 */ /* 0x000fce0000000000 */
.L_x_14266:
[----:B------:R-:W-:Y:S05]  /*205a0*/  BSYNC.RECONVERGENT B0 ;  /* 0x0000000000007941 */ /* 0x000fea0003800200 */
.L_x_14265:
        /* <DEDUP_REMOVED lines=36> */
.L_x_14395:
        /* <DEDUP_REMOVED lines=13> */
.L_x_14397:
[----:B------:R-:W-:Y:S05]  /*208c0*/  BSYNC.RECONVERGENT B2 ;  /* 0x0000000000027941 */ /* 0x000fea0003800200 */
.L_x_14396:
        /* <DEDUP_REMOVED lines=42> */
.L_x_14394:
[----:B------:R-:W-:Y:S05]  /*20b70*/  BSYNC.RECONVERGENT B1 ;  /* 0x0000000000017941 */ /* 0x000fea0003800200 */
.L_x_14393:
[----:B------:R-:W1:Y:S01]  /*20b80*/  LDC R9, c[0x0][0x404] ;  /* 0x00010100ff097b82 */ /* 0x000e620000000800 */
[----:B------:R-:W-:Y:S01]  /*20b90*/  I2FP.F32.U32 R2, R2 ;  /* 0x0000000200027245 */ /* 0x000fe20000201000 */
[----:B------:R-:W-:Y:S01]  /*20ba0*/  IMAD.MOV.U32 R201, RZ, RZ, 0x2f800000 ;  /* 0x2f800000ffc97424 */ /* 0x000fe200078e00ff */
[----:B------:R-:W-:Y:S01]  /*20bb0*/  ISETP.NE.AND P2, PT, R6, 0x1, PT ;  /* 0x000000010600780c */ /* 0x000fe20003f45270 */
[----:B-----5:R-:W-:Y:S01]  /*20bc0*/  IMAD.U32 R3, R180, 0x10000, RZ ;  /* 0x00010000b4037824 */ /* 0x020fe200078e00ff */
[----:B------:R-:W-:Y:S01]  /*20bd0*/  LOP3.LUT R208, R208, 0xffffffef, RZ, 0xc0, !PT ;  /* 0xffffffefd0d07812 */ /* 0x000fe200078ec0ff */
[----:B------:R-:W-:Y:S01]  /*20be0*/  FFMA.FTZ R4, R2, R201, 1.1641532182693481445e-10 ;  /* 0x2f00000002047423 */ /* 0x000fe200000100c9 */
[----:B------:R-:W-:Y:S01]  /*20bf0*/  BSSY.RECONVERGENT B1, `(.L_x_14398) ;  /* 0x000004a000017945 */ /* 0x000fe20003800200 */
[----:B------:R-:W2:Y:S01]  /*20c00*/  LDC R0, c[0x0][0x408] ;  /* 0x00010200ff007b82 */ /* 0x000ea20000000800 */
[----:B------:R-:W-:Y:S01]  /*20c10*/  PRMT R180, R180, 0x7632, R180 ;  /* 0x00007632b4b47816 */ /* 0x000fe200000000b4 */
[----:B------:R-:W-:Y:S01]  /*20c20*/  IMAD.MOV.U32 R5, RZ, RZ, R10 ;  /* 0x000000ffff057224 */ /* 0x000fe200078e000a */
[----:B------:R-:W-:-:S02]  /*20c30*/  MOV R7, 0x2 ;  /* 0x0000000200077802 */ /* 0x000fc40000000f00 */
[----:B-1----:R-:W-:Y:S01]  /*20c40*/  FSETP.LE.FTZ.AND P4, PT, R4, R9, PT ;  /* 0x000000090400720b */ /* 0x002fe20003f93000 */
[----:B--2---:R-:W-:-:S12]  /*20c50*/  FMUL.FTZ R2, R3, R0 ;  /* 0x0000000003027220 */ /* 0x004fd80000410000 */
        /* <DEDUP_REMOVED lines=10> */
.L_x_14400:
        /* <DEDUP_REMOVED lines=13> */
.L_x_14402:
[----:B------:R-:W-:Y:S05]  /*20dd0*/  BSYNC.RECONVERGENT B2 ;  /* 0x0000000000027941 */ /* 0x000fea0003800200 */
.L_x_14401:
        /* <DEDUP_REMOVED lines=43> */
.L_x_14399:
[----:B------:R-:W-:Y:S05]  /*21090*/  BSYNC.RECONVERGENT B1 ;  /* 0x0000000000017941 */ /* 0x000fea0003800200 */
.L_x_14398:
[----:B------:R-:W-:Y:S01]  /*210a0*/  I2FP.F32.U32 R4, R5 ;  /* 0x0000000500047245 */ /* 0x000fe20000201000 */
[----:B------:R-:W-:Y:S01]  /*210b0*/  IMAD.U32 R3, R132, 0x10000, RZ ;  /* 0x0001000084037824 */ /* 0x000fe200078e00ff */
[----:B------:R-:W-:Y:S01]  /*210c0*/  BSSY.RECONVERGENT B1, `(.L_x_14403) ;  /* 0x000004e000017945 */ /* 0x000fe20003800200 */
[----:B------:R-:W-:Y:S02]  /*210d0*/  HFMA2 R6, -RZ, RZ, 0, 1.1920928955078125e-07 ;  /* 0x00000002ff067431 */ /* 0x000fe400000001ff */
[----:B------:R-:W-:Y:S01]  /*210e0*/  FFMA.FTZ R4, R4, R201, 1.1641532182693481445e-10 ;  /* 0x2f00000004047423 */ /* 0x000fe200000100c9 */
[----:B------:R-:W-:-:S04]  /*210f0*/  FMUL.FTZ R3, R3, R0 ;  /* 0x0000000003037220 */ /* 0x000fc80000410000 */
[----:B------:R-:W-:-:S04]  /*21100*/  FSETP.GTU.FTZ.AND P2, PT, R4, R9, PT ;  /* 0x000000090400720b */ /* 0x000fc80003f5c000 */
[----:B------:R-:W-:Y:S02]  /*21110*/  FSEL R176, R3, RZ, !P2 ;  /* 0x000000ff03b07208 */ /* 0x000fe40005000000 */
[----:B------:R-:W-:Y:S02]  /*21120*/  SEL R8, RZ, 0x1, P2 ;  /* 0x00000001ff087807 */ /* 0x000fe40001000000 */
[----:B------:R-:W-:Y:S02]  /*21130*/  ISETP.NE.AND P2, PT, R7, 0x1, PT ;  /* 0x000000010700780c */ /* 0x000fe40003f45270 */
[----:B------:R-:W-:Y:S01]  /*21140*/  FSEL R3, R2, RZ, P4 ;  /* 0x000000ff02037208 */ /* 0x000fe20002000000 */
[----:B------:R-:W-:-:S04]  /*21150*/  IMAD.MOV.U32 R2, RZ, RZ, R10 ;  /* 0x000000ffff027224 */ /* 0x000fc800078e000a */
[----:B------:R-:W-:-:S04]  /*21160*/  FADD.FTZ R176, R176, R3 ;  /* 0x00000003b0b07221 */ /* 0x000fc80000010000 */
[----:B------:R-:W-:Y:S02]  /*21170*/  @P1 FADD.FTZ R176, R136, R176 ;  /* 0x000000b088b01221 */ /* 0x000fe40000010000 */
        /* <DEDUP_REMOVED lines=9> */
.L_x_14405:
        /* <DEDUP_REMOVED lines=13> */
.L_x_14407:
[----:B------:R-:W-:Y:S05]  /*212e0*/  BSYNC.RECONVERGENT B2 ;  /* 0x0000000000027941 */ /* 0x000fea0003800200 */
.L_x_14406:
        /* <DEDUP_REMOVED lines=43> */
.L_x_14404:
[----:B------:R-:W-:Y:S05]  /*215a0*/  BSYNC.RECONVERGENT B1 ;  /* 0x0000000000017941 */ /* 0x000fea0003800200 */
.L_x_14403:
        /* <DEDUP_REMOVED lines=20> */
.L_x_14410:
        /* <DEDUP_REMOVED lines=13> */
.L_x_14412:
[----:B------:R-:W-:Y:S05]  /*217c0*/  BSYNC.RECONVERGENT B2 ;  /* 0x0000000000027941 */ /* 0x000fea0003800200 */
.L_x_14411:
        /* <DEDUP_REMOVED lines=43> */
.L_x_14409:
[----:B------:R-:W-:Y:S05]  /*21a80*/  BSYNC.RECONVERGENT B1 ;  /* 0x0000000000017941 */ /* 0x000fea0003800200 */
.L_x_14408:
        /* <DEDUP_REMOVED lines=24> */
.L_x_14415:
        /* <DEDUP_REMOVED lines=13> */
.L_x_14417:
[----:B------:R-:W-:Y:S05]  /*21ce0*/  BSYNC.RECONVERGENT B2 ;  /* 0x0000000000027941 */ /* 0x000fea0003800200 */
.L_x_14416:
        /* <DEDUP_REMOVED lines=43> */
.L_x_14414:
[----:B------:R-:W-:Y:S05]  /*21fa0*/  BSYNC.RECONVERGENT B1 ;  /* 0x0000000000017941 */ /* 0x000fea0003800200 */
.L_x_14413:
        /* <DEDUP_REMOVED lines=21> */
.L_x_14420:
        /* <DEDUP_REMOVED lines=13> */
.L_x_14422:
[----:B------:R-:W-:Y:S05]  /*221d0*/  BSYNC.RECONVERGENT B2 ;  /* 0x0000000000027941 */ /* 0x000fea0003800200 */
.L_x_14421:
        /* <DEDUP_REMOVED lines=43> */
.L_x_14419:
[----:B------:R-:W-:Y:S05]  /*22490*/  BSYNC.RECONVERGENT B1 ;  /* 0x0000000000017941 */ /* 0x000fea0003800200 */
.L_x_14418:
        /* <DEDUP_REMOVED lines=23> */
.L_x_14425:
        /* <DEDUP_REMOVED lines=13> */
.L_x_14427:
[----:B------:R-:W-:Y:S05]  /*226e0*/  BSYNC.RECONVERGENT B2 ;  /* 0x0000000000027941 */ /* 0x000fea0003800200 */
.L_x_14426:
        /* <DEDUP_REMOVED lines=43> */
.L_x_14424:
[----:B------:R-:W-:Y:S05]  /*229a0*/  BSYNC.RECONVERGENT B1 ;  /* 0x0000000000017941 */ /* 0x000fea0003800200 */
.L_x_14423:
        /* <DEDUP_REMOVED lines=20> */
.L_x_14430:
        /* <DEDUP_REMOVED lines=13> */
.L_x_14432:
[----:B------:R-:W-:Y:S05]  /*22bc0*/  BSYNC.RECONVERGENT B2 ;  /* 0x0000000000027941 */ /* 0x000fea0003800200 */
.L_x_14431:
[----:B------:R-:W-:Y:S01]  /*22bd0*/  IMAD.WIDE.U32 R14, R205, -0x326172a9, RZ ;  /* 0xcd9e8d57cd0e7825 */ /* 0x000fe200078e00ff */
[----:B0-----:R-:W-:-:S03]  /*22be0*/  LOP3.LUT R210, R11, UR9, R5, 0x96, !PT ;  /* 0x000000090bd27c12 */ /* 0x001fc6000f8e9605 */
        /* <DEDUP_REMOVED lines=41> */
.L_x_14429:
[----:B------:R-:W-:Y:S05]  /*22e80*/  BSYNC.RECONVERGENT B1 ;  /* 0x0000000000017941 */ /* 0x000fea0003800200 */
.L_x_14428:
        /* <DEDUP_REMOVED lines=24> */
.L_x_14435:
        /* <DEDUP_REMOVED lines=13> */
.L_x_14437:
[----:B------:R-:W-:Y:S05]  /*230e0*/  BSYNC.RECONVERGENT B2 ;  /* 0x0000000000027941 */ /* 0x000fea0003800200 */
.L_x_14436:
        /* <DEDUP_REMOVED lines=43> */
.L_x_14434:
[----:B------:R-:W-:Y:S05]  /*233a0*/  BSYNC.RECONVERGENT B1 ;  /* 0x0000000000017941 */ /* 0x000fea0003800200 */
.L_x_14433:
        /* <DEDUP_REMOVED lines=19> */
.L_x_14440:
        /* <DEDUP_REMOVED lines=13> */
.L_x_14442:
[----:B------:R-:W-:Y:S05]  /*235b0*/  BSYNC.RECONVERGENT B2 ;  /* 0x0000000000027941 */ /* 0x000fea0003800200 */
.L_x_14441:
        /* <DEDUP_REMOVED lines=43> */
.L_x_14439:
[----:B------:R-:W-:Y:S05]  /*23870*/  BSYNC.RECONVERGENT B1 ;  /* 0x0000000000017941 */ /* 0x000fea0003800200 */
.L_x_14438:
        /* <DEDUP_REMOVED lines=23> */
.L_x_14445:
        /* <DEDUP_REMOVED lines=13> */
.L_x_14447:
[----:B------:R-:W-:Y:S05]  /*23ac0*/  BSYNC.RECONVERGENT B2 ;  /* 0x0000000000027941 */ /* 0x000fea0003800200 */
.L_x_14446:
        /* <DEDUP_REMOVED lines=43> */
.L_x_14444:
[----:B------:R-:W-:Y:S05]  /*23d80*/  BSYNC.RECONVERGENT B1 ;  /* 0x0000000000017941 */ /* 0x000fea0003800200 */
.L_x_14443:
        /* <DEDUP_REMOVED lines=18> */
.L_x_14450:
        /* <DEDUP_REMOVED lines=13> */
.L_x_14452:
[----:B------:R-:W-:Y:S05]  /*23f80*/  BSYNC.RECONVERGENT B2 ;  /* 0x0000000000027941 */ /* 0x000fea0003800200 */
.L_x_14451:
        /* <DEDUP_REMOVED lines=43> */
.L_x_14449:
[----:B------:R-:W-:Y:S05]  /*24240*/  BSYNC.RECONVERGENT B1 ;  /* 0x0000000000017941 */ /* 0x000fea0003800200 */
.L_x_14448:
        /* <DEDUP_REMOVED lines=8> */
[----:B------:R-:W-:-:S05]  /*242d0*/  FMUL.FTZ R3, R3, R0 ;  /* 0x0000000003037220 */ /* 0x000fca0000410000 */
        /* <DEDUP_REMOVED lines=15> */
.L_x_14455:
        /* <DEDUP_REMOVED lines=13> */
.L_x_14457:
[----:B------:R-:W-:Y:S05]  /*244a0*/  BSYNC.RECONVERGENT B2 ;  /* 0x0000000000027941 */ /* 0x000fea0003800200 */
.L_x_14456:
        /* <DEDUP_REMOVED lines=43> */
.L_x_14454:
[----:B------:R-:W-:Y:S05]  /*24760*/  BSYNC.RECONVERGENT B1 ;  /* 0x0000000000017941 */ /* 0x000fea0003800200 */
.L_x_14453:
        /* <DEDUP_REMOVED lines=19> */
.L_x_14460:
        /* <DEDUP_REMOVED lines=13> */
.L_x_14462:
[----:B------:R-:W-:Y:S05]  /*24970*/  BSYNC.RECONVERGENT B2 ;  /* 0x0000000000027941 */ /* 0x000fea0003800200 */
.L_x_14461:
        /* <DEDUP_REMOVED lines=43> */
.L_x_14459:
[----:B------:R-:W-:Y:S05]  /*24c30*/  BSYNC.RECONVERGENT B1 ;  /* 0x0000000000017941 */ /* 0x000fea0003800200 */
.L_x_14458:
        /* <DEDUP_REMOVED lines=24> */
.L_x_14465:
        /* <DEDUP_REMOVED lines=13> */
.L_x_14467:
[----:B------:R-:W-:Y:S05]  /*24e90*/  BSYNC.RECONVERGENT B2 ;  /* 0x0000000000027941 */ /* 0x000fea0003800200 */
.L_x_14466:
        /* <DEDUP_REMOVED lines=43> */
.L_x_14464:
[----:B------:R-:W-:Y:S05]  /*25150*/  BSYNC.RECONVERGENT B1 ;  /* 0x0000000000017941 */ /* 0x000fea0003800200 */
.L_x_14463:
[----:B------:R-:W-:Y:S01]  /*25160*/  ISETP.NE.AND P6, PT, R211, 0x1, PT ;  /* 0x00000001d300780c */ /* 0x000fe20003fc5270 */
[----:B------:R-:W-:Y:S01]  /*25170*/  IMAD.U32 R183, R183, 0x10000, RZ ;  /* 0x00010000b7b77824 */ /* 0x000fe200078e00ff */
[----:B------:R-:W-:Y:S01]  /*25180*/  I2FP.F32.U32 R210, R203 ;  /* 0x000000cb00d27245 */ /* 0x000fe20000201000 */
[----:B------:R-:W-:Y:S01]  /*25190*/  BSSY.RECONVERGENT B1, `(.L_x_14468) ;  /* 0x000004a000017945 */ /* 0x000fe20003800200 */
[----:B------:R-:W-:Y:S02]  /*251a0*/  HFMA2 R13, -RZ, RZ, 0, 1.1920928955078125e-07 ;  /* 0x00000002ff0d7431 */ /* 0x000fe400000001ff */
[----:B------:R-:W-:Y:S02]  /*251b0*/  IMAD.MOV.U32 R203, RZ, RZ, R10 ;  /* 0x000000ffffcb7224 */ /* 0x000fe400078e000a */
[----:B------:R-:W-:Y:S01]  /*251c0*/  FMUL.FTZ R183, R183, R0 ;  /* 0x00000000b7b77220 */ /* 0x000fe20000410000 */
        /* <DEDUP_REMOVED lines=11> */
.L_x_14470:
        /* <DEDUP_REMOVED lines=15> */
.L_x_14472:
[----:B------:R-:W-:Y:S05]  /*25370*/  BSYNC.RECONVERGENT B2 ;  /* 0x0000000000027941 */ /* 0x000fea0003800200 */
.L_x_14471:
        /* <DEDUP_REMOVED lines=43> */
.L_x_14469:
[----:B------:R-:W-:Y:S05]  /*25630*/  BSYNC.RECONVERGENT B1 ;  /* 0x0000000000017941 */ /* 0x000fea0003800200 */
.L_x_14468:
[----:B------:R-:W-:Y:S02]  /*25640*/  I2FP.F32.U32 R210, R203 ;  /* 0x000000cb00d27245 */ /* 0x000fe40000201000 */
[----:B------:R-:W-:-:S03]  /*25650*/  PRMT R203, R135, 0x7632, R203 ;  /* 0x0000763287cb7816 */ /* 0x000fc600000000cb */
[----:B------:R-:W-:Y:S02]  /*25660*/  FFMA.FTZ R210, R210, R201, 1.1641532182693481445e-10 ;  /* 0x2f000000d2d27423 */ /* 0x000fe400000100c9 */
[----:B------:R-:W-:-:S03]  /*25670*/  IMAD.U32 R203, R203, 0x10000, RZ ;  /* 0x00010000cbcb7824 */ /* 0x000fc600078e00ff */
[----:B------:R-:W-:Y:S01]  /*25680*/  FSETP.GTU.FTZ.AND P6, PT, R210, R9, PT ;  /* 0x00000009d200720b */ /* 0x000fe20003fdc000 */
[----:B------:R-:W-:Y:S01]  /*25690*/  FMUL.FTZ R203, R203, R0 ;  /* 0x00000000cbcb7220 */ /* 0x000fe20000410000 */
[----:B------:R-:W-:Y:S02]  /*256a0*/  FSEL R210, R183, RZ, P5 ;  /* 0x000000ffb7d27208 */ /* 0x000fe40002800000 */
[----:B------:R-:W-:Y:S02]  /*256b0*/  SEL R0, RZ, 0x1, P6 ;  /* 0x00000001ff007807 */ /* 0x000fe40003000000 */
[----:B------:R-:W-:-:S05]  /*256c0*/  FSEL R203, R203, RZ, !P6 ;  /* 0x000000ffcbcb7208 */ /* 0x000fca0007000000 */
[----:B------:R-:W-:-:S04]  /*256d0*/  FADD.FTZ R183, R203, R210 ;  /* 0x000000d2cbb77221 */ /* 0x000fc80000010000 */
[----:B------:R-:W-:Y:S01]  /*256e0*/  @P1 FADD.FTZ R183, R143, R183 ;  /* 0x000000b78fb71221 */ /* 0x000fe20000010000 */
[----:B------:R-:W-:Y:S06]  /*256f0*/  BRA `(.L_x_14473) ;  /* 0x0000002800247947 */ /* 0x000fec0003800000 */
.L_x_14392:
        /* <DEDUP_REMOVED lines=16> */
.L_x_14476:
        /* <DEDUP_REMOVED lines=13> */
.L_x_14478:
[----:B------:R-:W-:Y:S05]  /*258d0*/  BSYNC.RECONVERGENT B2 ;  /* 0x0000000000027941 */ /* 0x000fea0003800200 */
.L_x_14477:
        /* <DEDUP_REMOVED lines=42> */
.L_x_14475:
[----:B------:R-:W-:Y:S05]  /*25b80*/  BSYNC.RECONVERGENT B1 ;  /* 0x0000000000017941 */ /* 0x000fea0003800200 */
.L_x_14474:
        /* <DEDUP_REMOVED lines=22> */
.L_x_14481:
        /* <DEDUP_REMOVED lines=13> */
.L_x_14483:
[----:B------:R-:W-:Y:S05]  /*25dc0*/  BSYNC.RECONVERGENT B2 ;  /* 0x0000000000027941 */ /* 0x000fea0003800200 */
.L_x_14482:
        /* <DEDUP_REMOVED lines=43> */
.L_x_14480:
[----:B------:R-:W-:Y:S05]  /*26080*/  BSYNC.RECONVERGENT B1 ;  /* 0x0000000000017941 */ /* 0x000fea0003800200 */
.L_x_14479:
        /* <DEDUP_REMOVED lines=19> */
.L_x_14486:
        /* <DEDUP_REMOVED lines=13> */
.L_x_14488:
[----:B------:R-:W-:Y:S05]  /*26290*/  BSYNC.RECONVERGENT B2 ;  /* 0x0000000000027941 */ /* 0x000fea0003800200 */
.L_x_14487:
        /* <DEDUP_REMOVED lines=43> */
.L_x_14485:
[----:B------:R-:W-:Y:S05]  /*26550*/  BSYNC.RECONVERGENT B1 ;  /* 0x0000000000017941 */ /* 0x000fea0003800200 */
.L_x_14484:
        /* <DEDUP_REMOVED lines=20> */
.L_x_14491:
        /* <DEDUP_REMOVED lines=13> */
.L_x_14493:
[----:B------:R-:W-:Y:S05]  /*26770*/  BSYNC.RECONVERGENT B2 ;  /* 0x0000000000027941 */ /* 0x000fea0003800200 */
.L_x_14492:
        /* <DEDUP_REMOVED lines=43> */
.L_x_14490:
[----:B------:R-:W-:Y:S05]  /*26a30*/  BSYNC.RECONVERGENT B1 ;  /* 0x0000000000017941 */ /* 0x000fea0003800200 */
.L_x_14489:
        /* <DEDUP_REMOVED lines=19> */
.L_x_14496:
        /* <DEDUP_REMOVED lines=13> */
.L_x_14498:
[----:B------:R-:W-:Y:S05]  /*26c40*/  BSYNC.RECONVERGENT B2 ;  /* 0x0000000000027941 */ /* 0x000fea0003800200 */
.L_x_14497:
        /* <DEDUP_REMOVED lines=43> */
.L_x_14495:
[----:B------:R-:W-:Y:S05]  /*26f00*/  BSYNC.RECONVERGENT B1 ;  /* 0x0000000000017941 */ /* 0x000fea0003800200 */
.L_x_14494:
        /* <DEDUP_REMOVED lines=18> */
.L_x_14501:
        /* <DEDUP_REMOVED lines=13> */
.L_x_14503:
[----:B------:R-:W-:Y:S05]  /*27100*/  BSYNC.RECONVERGENT B2 ;  /* 0x0000000000027941 */ /* 0x000fea0003800200 */
.L_x_14502:
        /* <DEDUP_REMOVED lines=43> */
.L_x_14500:
[----:B------:R-:W-:Y:S05]  /*273c0*/  BSYNC.RECONVERGENT B1 ;  /* 0x0000000000017941 */ /* 0x000fea0003800200 */
.L_x_14499:
        /* <DEDUP_REMOVED lines=17> */
.L_x_14506:
        /* <DEDUP_REMOVED lines=13> */
.L_x_14508:
[----:B------:R-:W-:Y:S05]  /*275b0*/  BSYNC.RECONVERGENT B2 ;  /* 0x0000000000027941 */ /* 0x000fea0003800200 */
.L_x_14507:
        /* <DEDUP_REMOVED lines=43> */
.L_x_14505:
[----:B------:R-:W-:Y:S05]  /*27870*/  BSYNC.RECONVERGENT B1 ;  /* 0x0000000000017941 */ /* 0x000fea0003800200 */
.L_x_14504:
        /* <DEDUP_REMOVED lines=18> */
.L_x_14511:
        /* <DEDUP_REMOVED lines=13> */
.L_x_14513:
[----:B------:R-:W-:Y:S05]  /*27a70*/  BSYNC.RECONVERGENT B2 ;  /* 0x0000000000027941 */ /* 0x000fea0003800200 */
.L_x_14512:
        /* <DEDUP_REMOVED lines=43> */
.L_x_14510:
[----:B------:R-:W-:Y:S05]  /*27d30*/  BSYNC.RECONVERGENT B1 ;  /* 0x0000000000017941 */ /* 0x000fea0003800200 */
.L_x_14509:
        /* <DEDUP_REMOVED lines=37> */
.L_x_14473:
        /* <DEDUP_REMOVED lines=8> */
[----:B------:R-:W-:Y:S02]  /*28010*/  LOP3.LUT P1, RZ, R208, 0x10, RZ, 0xc0, !PT ;  /* 0x00000010d0ff7812 */ /* 0x000fe4000782c0ff */
[----:B------:R-:W-:Y:S02]  /*28020*/  SEL R201, RZ, 0x1000000, !P4 ;  /* 0x01000000ffc97807 */ /* 0x000fe40006000000 */
[----:B------:R-:W-:Y:S02]  /*28030*/  SEL R214, RZ, 0x10000, !P5 ;  /* 0x00010000ffd67807 */ /* 0x000fe40006800000 */
[----:B------:R-:W-:Y:S02]  /*28040*/  SEL R9, RZ, 0x100, !P6 ;  /* 0x00000100ff097807 */ /* 0x000fe40007000000 */
[----:B------:R-:W-:Y:S02]  /*28050*/  LOP3.LUT R218, R218, R216, R215, 0xfe, !PT ;  /* 0x000000d8dada7212 */ /* 0x000fe400078efed7 */
[----:B------:R-:W-:-:S02]  /*28060*/  SEL R203, RZ, 0x1, !P2 ;  /* 0x00000001ffcb7807 */ /* 0x000fc40005000000 */
[----:B------:R-:W-:Y:S01]  /*28070*/  LOP3.LUT R9, R9, R201, R214, 0xfe, !PT ;  /* 0x000000c909097212 */ /* 0x000fe200078efed6 */
[----:B0-----:R-:W-:Y:S01]  /*28080*/  IMAD.WIDE.U32 R214, R200, 0x20, R212 ;  /* 0x00000020c8d67825 */ /* 0x001fe200078e00d4 */
[----:B------:R-:W-:Y:S02]  /*28090*/  SEL R216, RZ, 0x1, !P1 ;  /* 0x00000001ffd87807 */ /* 0x000fe40004800000 */
[----:B------:R-:W-:Y:S02]  /*280a0*/  LOP3.LUT R213, R218, R203, RZ, 0xfc, !PT ;  /* 0x000000cbdad57212 */ /* 0x000fe400078efcff */
[----:B------:R-:W-:Y:S01]  /*280b0*/  LOP3.LUT R212, R9, R216, RZ, 0xfc, !PT ;  /* 0x000000d809d47212 */ /* 0x000fe200078efcff */
[----:B-1----:R-:W-:Y:S01]  /*280c0*/  IMAD.WIDE.U32 R210, R200, 0x8, R210 ;  /* 0x00000008c8d27825 */ /* 0x002fe200078e00d2 */
[----:B------:R0:W-:Y:S04]  /*280d0*/  STG.E.128 desc[UR10][R214.64], R176 ;  /* 0x000000b0d6007986 */ /* 0x0001e8000c101d0a */
        /* <DEDUP_REMOVED lines=23> */
.L_x_14514:
[----:B------:R-:W-:Y:S02]  /*28250*/  IMAD.MOV.U32 R9, RZ, RZ, R202 ;  /* 0x000000ffff097224 */ /* 0x000fe400078e00ca */
[----:B------:R-:W-:-:S07]  /*28260*/  VIADD R200, R200, 0x80 ;  /* 0x00000080c8c87836 */ /* 0x000fce0000000000 */
.L_x_14391:
[----:B------:R-:W-:Y:S05]  /*28270*/  BSYNC.RECONVERGENT B0 ;  /* 0x0000000000007941 */ /* 0x000fea0003800200 */
.L_x_14390:
        /* <DEDUP_REMOVED lines=36> */
.L_x_14520:
        /* <DEDUP_REMOVED lines=13> */
.L_x_14522:
[----:B------:R-:W-:Y:S05]  /*28590*/  BSYNC.RECONVERGENT B2 ;  /* 0x0000000000027941 */ /* 0x000fea0003800200 */
.L_x_14521:
        /* <DEDUP_REMOVED lines=42> */
.L_x_14519:
[----:B------:R-:W-:Y:S05]  /*28840*/  BSYNC.RECONVERGENT B1 ;  /* 0x0000000000017941 */ /* 0x000fea0003800200 */
.L_x_14518:
        /* <DEDUP_REMOVED lines=24> */
.L_x_14525:
        /* <DEDUP_REMOVED lines=13> */
.L_x_14527:
[----:B------:R-:W-:Y:S05]  /*28aa0*/  BSYNC.RECONVERGENT B2 ;  /* 0x0000000000027941 */ /* 0x000fea0003800200 */
.L_x_14526:
        /* <DEDUP_REMOVED lines=43> */
.L_x_14524:
[----:B------:R-:W-:Y:S05]  /*28d60*/  BSYNC.RECONVERGENT B1 ;  /* 0x0000000000017941 */ /* 0x000fea0003800200 */
.L_x_14523:
        /* <DEDUP_REMOVED lines=23> */
.L_x_14530:
        /* <DEDUP_REMOVED lines=13> */
.L_x_14532:
[----:B------:R-:W-:Y:S05]  /*28fb0*/  BSYNC.RECONVERGENT B2 ;  /* 0x0000000000027941 */ /* 0x000fea0003800200 */
.L_x_14531:
        /* <DEDUP_REMOVED lines=43> */
.L_x_14529:
[----:B------:R-:W-:Y:S05]  /*29270*/  BSYNC.RECONVERGENT B1 ;  /* 0x0000000000017941 */ /* 0x000fea0003800200 */
.L_x_14528:
        /* <DEDUP_REMOVED lines=20> */
.L_x_14535:
        /* <DEDUP_REMOVED lines=13> */
.L_x_14537:
[----:B------:R-:W-:Y:S05]  /*29490*/  BSYNC.RECONVERGENT B2 ;  /* 0x0000000000027941 */ /* 0x000fea0003800200 */
.L_x_14536:
        /* <DEDUP_REMOVED lines=43> */
.L_x_14534:
[----:B------:R-:W-:Y:S05]  /*29750*/  BSYNC.RECONVERGENT B1 ;  /* 0x0000000000017941 */ /* 0x000fea0003800200 */
.L_x_14533:
        /* <DEDUP_REMOVED lines=24> */
.L_x_14540:
        /* <DEDUP_REMOVED lines=13> */
.L_x_14542:
[----:B------:R-:W-:Y:S05]  /*299b0*/  BSYNC.RECONVERGENT B2 ;  /* 0x0000000000027941 */ /* 0x000fea0003800200 */
.L_x_14541:
        /* <DEDUP_REMOVED lines=43> */
.L_x_14539:
[----:B------:R-:W-:Y:S05]  /*29c70*/  BSYNC.RECONVERGENT B1 ;  /* 0x0000000000017941 */ /* 0x000fea0003800200 */
.L_x_14538:
        /* <DEDUP_REMOVED lines=21> */
.L_x_14545:
        /* <DEDUP_REMOVED lines=13> */
.L_x_14547:
[----:B------:R-:W-:Y:S05]  /*29ea0*/  BSYNC.RECONVERGENT B2 ;  /* 0x0000000000027941 */ /* 0x000fea0003800200 */
.L_x_14546:
        /* <DEDUP_REMOVED lines=43> */
.L_x_14544:
[----:B------:R-:W-:Y:S05]  /*2a160*/  BSYNC.RECONVERGENT B1 ;  /* 0x0000000000017941 */ /* 0x000fea0003800200 */
.L_x_14543:
        /* <DEDUP_REMOVED lines=23> */
.L_x_14550:
        /* <DEDUP_REMOVED lines=13> */
.L_x_14552:
[----:B------:R-:W-:Y:S05]  /*2a3b0*/  BSYNC.RECONVERGENT B2 ;  /* 0x0000000000027941 */ /* 0x000fea0003800200 */
.L_x_14551:
        /* <DEDUP_REMOVED lines=43> */
.L_x_14549:
[----:B------:R-:W-:Y:S05]  /*2a670*/  BSYNC.RECONVERGENT B1 ;  /* 0x0000000000017941 */ /* 0x000fea0003800200 */
.L_x_14548:
        /* <DEDUP_REMOVED lines=20> */
.L_x_14555:
        /* <DEDUP_REMOVED lines=13> */
.L_x_14557:
[----:B------:R-:W-:Y:S05]  /*2a890*/  BSYNC.RECONVERGENT B2 ;  /* 0x0000000000027941 */ /* 0x000fea0003800200 */
.L_x_14556:
        /* <DEDUP_REMOVED lines=43> */
.L_x_14554:
[----:B------:R-:W-:Y:S05]  /*2ab50*/  BSYNC.RECONVERGENT B1 ;  /* 0x0000000000017941 */ /* 0x000fea0003800200 */
.L_x_14553:
        /* <DEDUP_REMOVED lines=24> */
.L_x_14560:
        /* <DEDUP_REMOVED lines=13> */
.L_x_14562:
[----:B------:R-:W-:Y:S05]  /*2adb0*/  BSYNC.RECONVERGENT B2 ;  /* 0x0000000000027941 */ /* 0x000fea0003800200 */
.L_x_14561:
        /* <DEDUP_REMOVED lines=43> */
.L_x_14559:
[----:B------:R-:W-:Y:S05]  /*2b070*/  BSYNC.RECONVERGENT B1 ;  /* 0x0000000000017941 */ /* 0x000fea0003800200 */
.L_x_14558:
        /* <DEDUP_REMOVED lines=19> */
.L_x_14565:
        /* <DEDUP_REMOVED lines=13> */
.L_x_14567:
[----:B------:R-:W-:Y:S05]  /*2b280*/  BSYNC.RECONVERGENT B2 ;  /* 0x0000000000027941 */ /* 0x000fea0003800200 */
.L_x_14566:
        /* <DEDUP_REMOVED lines=43> */
.L_x_14564:
[----:B------:R-:W-:Y:S05]  /*2b540*/  BSYNC.RECONVERGENT B1 ;  /* 0x0000000000017941 */ /* 0x000fea0003800200 */
.L_x_14563:
        /* <DEDUP_REMOVED lines=23> */
.L_x_14570:
        /* <DEDUP_REMOVED lines=13> */
.L_x_14572:
[----:B------:R-:W-:Y:S05]  /*2b790*/  BSYNC.RECONVERGENT B2 ;  /* 0x0000000000027941 */ /* 0x000fea0003800200 */
.L_x_14571:
        /* <DEDUP_REMOVED lines=43> */
.L_x_14569:
[----:B------:R-:W-:Y:S05]  /*2ba50*/  BSYNC.RECONVERGENT B1 ;  /* 0x0000000000017941 */ /* 0x000fea0003800200 */
.L_x_14568:
        /* <DEDUP_REMOVED lines=18> */
.L_x_14575:
        /* <DEDUP_REMOVED lines=13> */
.L_x_14577:
[----:B------:R-:W-:Y:S05]  /*2bc50*/  BSYNC.RECONVERGENT B2 ;  /* 0x0000000000027941 */ /* 0x000fea0003800200 */
.L_x_14576:
        /* <DEDUP_REMOVED lines=43> */
.L_x_14574:
[----:B------:R-:W-:Y:S05]  /*2bf10*/  BSYNC.RECONVERGENT B1 ;  /* 0x0000000000017941 */ /* 0x000fea0003800200 */
.L_x_14573:
        /* <DEDUP_REMOVED lines=24> */
.L_x_14580:
        /* <DEDUP_REMOVED lines=13> */
.L_x_14582:
[----:B------:R-:W-:Y:S05]  /*2c170*/  BSYNC.RECONVERGENT B2 ;  /* 0x0000000000027941 */ /* 0x000fea0003800200 */
.L_x_14581:
        /* <DEDUP_REMOVED lines=43> */
.L_x_14579:
[----:B------:R-:W-:Y:S05]  /*2c430*/  BSYNC.RECONVERGENT B1 ;  /* 0x0000000000017941 */ /* 0x000fea0003800200 */
.L_x_14578:
        /* <DEDUP_REMOVED lines=19> */
.L_x_14585:
        /* <DEDUP_REMOVED lines=13> */
.L_x_14587:
[----:B------:R-:W-:Y:S05]  /*2c640*/  BSYNC.RECONVERGENT B2 ;  /* 0x0000000000027941 */ /* 0x000fea0003800200 */
.L_x_14586:
        /* <DEDUP_REMOVED lines=43> */
.L_x_14584:
[----:B------:R-:W-:Y:S05]  /*2c900*/  BSYNC.RECONVERGENT B1 ;  /* 0x0000000000017941 */ /* 0x000fea0003800200 */
.L_x_14583:
        /* <DEDUP_REMOVED lines=24> */
.L_x_14590:
        /* <DEDUP_REMOVED lines=13> */
.L_x_14592:
[----:B------:R-:W-:Y:S05]  /*2cb60*/  BSYNC.RECONVERGENT B2 ;  /* 0x0000000000027941 */ /* 0x000fea0003800200 */
.L_x_14591:
        /* <DEDUP_REMOVED lines=43> */
.L_x_14589:
[----:B------:R-:W-:Y:S05]  /*2ce20*/  BSYNC.RECONVERGENT B1 ;  /* 0x0000000000017941 */ /* 0x000fea0003800200 */
.L_x_14588:
        /* <DEDUP_REMOVED lines=18> */
.L_x_14595:
        /* <DEDUP_REMOVED lines=15> */
.L_x_14597:
[----:B------:R-:W-:Y:S05]  /*2d040*/  BSYNC.RECONVERGENT B2 ;  /* 0x0000000000027941 */ /* 0x000fea0003800200 */
.L_x_14596:
        /* <DEDUP_REMOVED lines=43> */
.L_x_14594:
[----:B------:R-:W-:Y:S05]  /*2d300*/  BSYNC.RECONVERGENT B1 ;  /* 0x0000000000017941 */ /* 0x000fea0003800200 */
.L_x_14593:
        /* <DEDUP_REMOVED lines=12> */
.L_x_14517:
        /* <DEDUP_REMOVED lines=16> */
.L_x_14601:
        /* <DEDUP_REMOVED lines=13> */
.L_x_14603:
[----:B------:R-:W-:Y:S05]  /*2d5a0*/  BSYNC.RECONVERGENT B2 ;  /* 0x0000000000027941 */ /* 0x000fea0003800200 */
.L_x_14602:
        /* <DEDUP_REMOVED lines=42> */
.L_x_14600:
[----:B------:R-:W-:Y:S05]  /*2d850*/  BSYNC.RECONVERGENT B1 ;  /* 0x0000000000017941 */ /* 0x000fea0003800200 */
.L_x_14599:
        /* <DEDUP_REMOVED lines=22> */
.L_x_14606:
        /* <DEDUP_REMOVED lines=13> */
.L_x_14608:
[----:B------:R-:W-:Y:S05]  /*2da90*/  BSYNC.RECONVERGENT B2 ;  /* 0x0000000000027941 */ /* 0x000fea0003800200 */
.L_x_14607:
        /* <DEDUP_REMOVED lines=43> */
.L_x_14605:
[----:B------:R-:W-:Y:S05]  /*2dd50*/  BSYNC.RECONVERGENT B1 ;  /* 0x0000000000017941 */ /* 0x000fea0003800200 */
.L_x_14604:
        /* <DEDUP_REMOVED lines=19> */
.L_x_14611:
        /* <DEDUP_REMOVED lines=13> */
.L_x_14613:
[----:B------:R-:W-:Y:S05]  /*2df60*/  BSYNC.RECONVERGENT B2 ;  /* 0x0000000000027941 */ /* 0x000fea0003800200 */
.L_x_14612:
        /* <DEDUP_REMOVED lines=43> */
.L_x_14610:
[----:B------:R-:W-:Y:S05]  /*2e220*/  BSYNC.RECONVERGENT B1 ;  /* 0x0000000000017941 */ /* 0x000fea0003800200 */
.L_x_14609:
        /* <DEDUP_REMOVED lines=20> */
.L_x_14616:
        /* <DEDUP_REMOVED lines=13> */
.L_x_14618:
[----:B------:R-:W-:Y:S05]  /*2e440*/  BSYNC.RECONVERGENT B2 ;  /* 0x0000000000027941 */ /* 0x000fea0003800200 */
.L_x_14617:
        /* <DEDUP_REMOVED lines=43> */
.L_x_14615:
[----:B------:R-:W-:Y:S05]  /*2e700*/  BSYNC.RECONVERGENT B1 ;  /* 0x0000000000017941 */ /* 0x000fea0003800200 */
.L_x_14614:
        /* <DEDUP_REMOVED lines=19> */
.L_x_14621:
        /* <DEDUP_REMOVED lines=13> */
.L_x_14623:
[----:B------:R-:W-:Y:S05]  /*2e910*/  BSYNC.RECONVERGENT B2 ;  /* 0x0000000000027941 */ /* 0x000fea0003800200 */
.L_x_14622:
        /* <DEDUP_REMOVED lines=43> */
.L_x_14620:
[----:B------:R-:W-:Y:S05]  /*2ebd0*/  BSYNC.RECONVERGENT B1 ;  /* 0x0000000000017941 */ /* 0x000fea0003800200 */
.L_x_14619:
        /* <DEDUP_REMOVED lines=18> */
.L_x_14626:
        /* <DEDUP_REMOVED lines=13> */
.L_x_14628:
[----:B------:R-:W-:Y:S05]  /*2edd0*/  BSYNC.RECONVERGENT B2 ;  /* 0x0000000000027941 */ /* 0x000fea0003800200 */
.L_x_14627:
        /* <DEDUP_REMOVED lines=43> */
.L_x_14625:
[----:B------:R-:W-:Y:S05]  /*2f090*/  BSYNC.RECONVERGENT B1 ;  /* 0x0000000000017941 */ /* 0x000fea0003800200 */
.L_x_14624:
        /* <DEDUP_REMOVED lines=17> */
.L_x_14631:
        /* <DEDUP_REMOVED lines=13> */
.L_x_14633:
[----:B------:R-:W-:Y:S05]  /*2f280*/  BSYNC.RECONVERGENT B2 ;  /* 0x0000000000027941 */ /* 0x000fea0003800200 */
.L_x_14632:
        /* <DEDUP_REMOVED lines=43> */
.L_x_14630:
[----:B------:R-:W-:Y:S05]  /*2f540*/  BSYNC.RECONVERGENT B1 ;  /* 0x0000000000017941 */ /* 0x000fea0003800200 */
.L_x_14629:
        /* <DEDUP_REMOVED lines=18> */
.L_x_14636:
        /* <DEDUP_REMOVED lines=13> */
.L_x_14638:
[----:B------:R-:W-:Y:S05]  /*2f740*/  BSYNC.RECONVERGENT B2 ;  /* 0x0000000000027941 */ /* 0x000fea0003800200 */
.L_x_14637:
        /* <DEDUP_REMOVED lines=43> */
.L_x_14635:
[----:B------:R-:W-:Y:S05]  /*2fa00*/  BSYNC.RECONVERGENT B1 ;  /* 0x0000000000017941 */ /* 0x000fea0003800200 */
.L_x_14634:
        /* <DEDUP_REMOVED lines=37> */
.L_x_14598:
        /* <DEDUP_REMOVED lines=13> */
[----:B------:R-:W-:-:S02]  /*2fd30*/  SEL R216, RZ, 0x1, !P1 ;  /* 0x00000001ffd87807 */ /* 0x000fc40004800000 */
[----:B------:R-:W-:Y:S02]  /*2fd40*/  LOP3.LUT R218, R218, R217, R215, 0xfe, !PT ;  /* 0x000000d9dada7212 */ /* 0x000fe400078efed7 */
[----:B------:R-:W-:Y:S01]  /*2fd50*/  LOP3.LUT R9, R9, R201, R214, 0xfe, !PT ;  /* 0x000000c909097212 */ /* 0x000fe200078efed6 */
[----:B0-----:R-:W-:Y:S01]  /*2fd60*/  IMAD.WIDE.U32 R214, R200, 0x20, R212 ;  /* 0x00000020c8d67825 */ /* 0x001fe200078e00d4 */
        /* <DEDUP_REMOVED lines=27> */
.L_x_14639:
[----:B------:R-:W-:Y:S02]  /*2ff20*/  IMAD.MOV.U32 R9, RZ, RZ, R202 ;  /* 0x000000ffff097224 */ /* 0x000fe400078e00ca */
[----:B------:R-:W-:-:S07]  /*2ff30*/  VIADD R200, R200, 0x80 ;  /* 0x00000080c8c87836 */ /* 0x000fce0000000000 */
.L_x_14516:
[----:B------:R-:W-:Y:S05]  /*2ff40*/  BSYNC.RECONVERGENT B0 ;  /* 0x0000000000007941 */ /* 0x000fea0003800200 */
.L_x_14515:
        /* <DEDUP_REMOVED lines=22> */
[----:B------:R-:W-:Y:S02]  /*300b0*/  HFMA2 R6, -RZ, RZ, 0, 1.1920928955078125e-07 ;  /* 0x00000002ff067431 */ /* 0x000fe400000001ff */
        /* <DEDUP_REMOVED lines=13> */
.L_x_14645:
        /* <DEDUP_REMOVED lines=13> */
.L_x_14647:
[----:B------:R-:W-:Y:S05]  /*30260*/  BSYNC.RECONVERGENT B2 ;  /* 0x0000000000027941 */ /* 0x000fea0003800200 */
.L_x_14646:
        /* <DEDUP_REMOVED lines=42> */
.L_x_14644:
[----:B------:R-:W-:Y:S05]  /*30510*/  BSYNC.RECONVERGENT B1 ;  /* 0x0000000000017941 */ /* 0x000fea0003800200 */
.L_x_14643:
        /* <DEDUP_REMOVED lines=24> */
.L_x_14650:
        /* <DEDUP_REMOVED lines=13> */
.L_x_14652:
[----:B------:R-:W-:Y:S05]  /*30770*/  BSYNC.RECONVERGENT B2 ;  /* 0x0000000000027941 */ /* 0x000fea0003800200 */
.L_x_14651:
[----:B------:R-:W-:Y:S01]  /*30780*/  IMAD.WIDE.U32 R6, R205, -0x326172a9, RZ ;  /* 0xcd9e8d57cd067825 */ /* 0x000fe200078e00ff */
[----:B---3--:R-:W-:-:S04]  /*30790*/  LOP3.LUT R192, R11, UR9, R5, 0x96, !PT ;  /* 0x000000090bc07c12 */ /* 0x008fc8000f8e9605 */
        /* <DEDUP_REMOVED lines=41> */
.L_x_14649:
[----:B------:R-:W-:Y:S05]  /*30a30*/  BSYNC.RECONVERGENT B1 ;  /* 0x0000000000017941 */ /* 0x000fea0003800200 */
.L_x_14648:
[----:B------:R-:W-:Y:S01]  /*30a40*/  I2FP.F32.U32 R4, R5 ;  /* 0x0000000500047245 */ /* 0x000fe20000201000 */
[----:B------:R-:W-:Y:S01]  /*30a50*/  IMAD.U32 R3, R132, 0x10000, RZ ;  /* 0x0001000084037824 */ /* 0x000fe200078e00ff */
[----:B------:R-:W-:Y:S01]  /*30a60*/  BSSY.RECONVERGENT B1, `(.L_x_14653) ;  /* 0x000004e000017945 */ /* 0x000fe20003800200 */
[----:B------:R-:W-:Y:S02]  /*30a70*/  HFMA2 R6, -RZ, RZ, 0, 1.1920928955078125e-07 ;  /* 0x00000002ff067431 */ /* 0x000fe400000001ff */
[----:B------:R-:W-:Y:S01]  /*30a80*/  FFMA.FTZ R4, R4, R201, 1.1641532182693481445e-10 ;  /* 0x2f00000004047423 */ /* 0x000fe200000100c9 */
[----:B------:R-:W-:-:S04]  /*30a90*/  FMUL.FTZ R3, R3, R0 ;  /* 0x0000000003037220 */ /* 0x000fc80000410000 */
[----:B------:R-:W-:-:S04]  /*30aa0*/  FSETP.GTU.FTZ.AND P2, PT, R4, R9, PT ;  /* 0x000000090400720b */ /* 0x000fc80003f5c000 */
[----:B---3--:R-:W-:Y:S02]  /*30ab0*/  FSEL R192, R3, RZ, !P2 ;  /* 0x000000ff03c07208 */ /* 0x008fe40005000000 */
        /* <DEDUP_REMOVED lines=15> */
.L_x_14655:
        /* <DEDUP_REMOVED lines=13> */
.L_x_14657:
[----:B------:R-:W-:Y:S05]  /*30c80*/  BSYNC.RECONVERGENT B2 ;  /* 0x0000000000027941 */ /* 0x000fea0003800200 */
.L_x_14656:
        /* <DEDUP_REMOVED lines=43> */
.L_x_14654:
[----:B------:R-:W-:Y:S05]  /*30f40*/  BSYNC.RECONVERGENT B1 ;  /* 0x0000000000017941 */ /* 0x000fea0003800200 */
.L_x_14653:
        /* <DEDUP_REMOVED lines=20> */
.L_x_14660:
        /* <DEDUP_REMOVED lines=13> */
.L_x_14662:
[----:B------:R-:W-:Y:S05]  /*31160*/  BSYNC.RECONVERGENT B2 ;  /* 0x0000000000027941 */ /* 0x000fea0003800200 */
.L_x_14661:
        /* <DEDUP_REMOVED lines=43> */
.L_x_14659:
[----:B------:R-:W-:Y:S05]  /*31420*/  BSYNC.RECONVERGENT B1 ;  /* 0x0000000000017941 */ /* 0x000fea0003800200 */
.L_x_14658:
        /* <DEDUP_REMOVED lines=24> */
.L_x_14665:
        /* <DEDUP_REMOVED lines=13> */
.L_x_14667:
[----:B------:R-:W-:Y:S05]  /*31680*/  BSYNC.RECONVERGENT B2 ;  /* 0x0000000000027941 */ /* 0x000fea0003800200 */
.L_x_14666:
        /* <DEDUP_REMOVED lines=43> */
.L_x_14664:
[----:B------:R-:W-:Y:S05]  /*31940*/  BSYNC.RECONVERGENT B1 ;  /* 0x0000000000017941 */ /* 0x000fea0003800200 */
.L_x_14663:
        /* <DEDUP_REMOVED lines=21> */
.L_x_14670:
        /* <DEDUP_REMOVED lines=13> */
.L_x_14672:
[----:B------:R-:W-:Y:S05]  /*31b70*/  BSYNC.RECONVERGENT B2 ;  /* 0x0000000000027941 */ /* 0x000fea0003800200 */
.L_x_14671:
        /* <DEDUP_REMOVED lines=43> */
.L_x_14669:
[----:B------:R-:W-:Y:S05]  /*31e30*/  BSYNC.RECONVERGENT B1 ;  /* 0x0000000000017941 */ /* 0x000fea0003800200 */
.L_x_14668:
        /* <DEDUP_REMOVED lines=23> */
.L_x_14675:
        /* <DEDUP_REMOVED lines=13> */
.L_x_14677:
[----:B------:R-:W-:Y:S05]  /*32080*/  BSYNC.RECONVERGENT B2 ;  /* 0x0000000000027941 */ /* 0x000fea0003800200 */
.L_x_14676:
        /* <DEDUP_REMOVED lines=43> */
.L_x_14674:
[----:B------:R-:W-:Y:S05]  /*32340*/  BSYNC.RECONVERGENT B1 ;  /* 0x0000000000017941 */ /* 0x000fea0003800200 */
.L_x_14673:
        /* <DEDUP_REMOVED lines=20> */
.L_x_14680:
        /* <DEDUP_REMOVED lines=13> */
.L_x_14682:
[----:B------:R-:W-:Y:S05]  /*32560*/  BSYNC.RECONVERGENT B2 ;  /* 0x0000000000027941 */ /* 0x000fea0003800200 */
.L_x_14681:
        /* <DEDUP_REMOVED lines=43> */
.L_x_14679:
[----:B------:R-:W-:Y:S05]  /*32820*/  BSYNC.RECONVERGENT B1 ;  /* 0x0000000000017941 */ /* 0x000fea0003800200 */
.L_x_14678:
        /* <DEDUP_REMOVED lines=24> */
.L_x_14685:
        /* <DEDUP_REMOVED lines=13> */
.L_x_14687:
[----:B------:R-:W-:Y:S05]  /*32a80*/  BSYNC.RECONVERGENT B2 ;  /* 0x0000000000027941 */ /* 0x000fea0003800200 */
.L_x_14686:
        /* <DEDUP_REMOVED lines=43> */
.L_x_14684:
[----:B------:R-:W-:Y:S05]  /*32d40*/  BSYNC.RECONVERGENT B1 ;  /* 0x0000000000017941 */ /* 0x000fea0003800200 */
.L_x_14683:
        /* <DEDUP_REMOVED lines=19> */
.L_x_14690:
        /* <DEDUP_REMOVED lines=13> */
.L_x_14692:
[----:B------:R-:W-:Y:S05]  /*32f50*/  BSYNC.RECONVERGENT B2 ;  /* 0x0000000000027941 */ /* 0x000fea0003800200 */
.L_x_14691:
        /* <DEDUP_REMOVED lines=43> */
.L_x_14689:
[----:B------:R-:W-:Y:S05]  /*33210*/  BSYNC.RECONVERGENT B1 ;  /* 0x0000000000017941 */ /* 0x000fea0003800200 */
.L_x_14688:
        /* <DEDUP_REMOVED lines=23> */
.L_x_14695:
        /* <DEDUP_REMOVED lines=13> */
.L_x_14697:
[----:B------:R-:W-:Y:S05]  /*33460*/  BSYNC.RECONVERGENT B2 ;  /* 0x0000000000027941 */ /* 0x000fea0003800200 */
.L_x_14696:
        /* <DEDUP_REMOVED lines=43> */
.L_x_14694:
[----:B------:R-:W-:Y:S05]  /*33720*/  BSYNC.RECONVERGENT B1 ;  /* 0x0000000000017941 */ /* 0x000fea0003800200 */
.L_x_14693:
        /* <DEDUP_REMOVED lines=18> */
.L_x_14700:
        /* <DEDUP_REMOVED lines=13> */
.L_x_14702:
[----:B------:R-:W-:Y:S05]  /*33920*/  BSYNC.RECONVERGENT B2 ;  /* 0x0000000000027941 */ /* 0x000fea0003800200 */
.L_x_14701:
        /* <DEDUP_REMOVED lines=43> */
.L_x_14699:
[----:B------:R-:W-:Y:S05]  /*33be0*/  BSYNC.RECONVERGENT B1 ;  /* 0x0000000000017941 */ /* 0x000fea0003800200 */
.L_x_14698:
        /* <DEDUP_REMOVED lines=24> */
.L_x_14705:
        /* <DEDUP_REMOVED lines=13> */
.L_x_14707:
[----:B------:R-:W-:Y:S05]  /*33e40*/  BSYNC.RECONVERGENT B2 ;  /* 0x0000000000027941 */ /* 0x000fea0003800200 */
.L_x_14706:
        /* <DEDUP_REMOVED lines=43> */
.L_x_14704:
[----:B------:R-:W-:Y:S05]  /*34100*/  BSYNC.RECONVERGENT B1 ;  /* 0x0000000000017941 */ /* 0x000fea0003800200 */
.L_x_14703:
        /* <DEDUP_REMOVED lines=19> */
.L_x_14710:
        /* <DEDUP_REMOVED lines=13> */
.L_x_14712:
[----:B------:R-:W-:Y:S05]  /*34310*/  BSYNC.RECONVERGENT B2 ;  /* 0x0000000000027941 */ /* 0x000fea0003800200 */
.L_x_14711:
        /* <DEDUP_REMOVED lines=43> */
.L_x_14709:
[----:B------:R-:W-:Y:S05]  /*345d0*/  BSYNC.RECONVERGENT B1 ;  /* 0x0000000000017941 */ /* 0x000fea0003800200 */
.L_x_14708:
        /* <DEDUP_REMOVED lines=24> */
.L_x_14715:
        /* <DEDUP_REMOVED lines=13> */
.L_x_14717:
[----:B------:R-:W-:Y:S05]  /*34830*/  BSYNC.RECONVERGENT B2 ;  /* 0x0000000000027941 */ /* 0x000fea0003800200 */
.L_x_14716:
        /* <DEDUP_REMOVED lines=43> */
.L_x_14714:
[----:B------:R-:W-:Y:S05]  /*34af0*/  BSYNC.RECONVERGENT B1 ;  /* 0x0000000000017941 */ /* 0x000fea0003800200 */
.L_x_14713:
        /* <DEDUP_REMOVED lines=18> */
.L_x_14720:
        /* <DEDUP_REMOVED lines=15> */
.L_x_14722:
[----:B------:R-:W-:Y:S05]  /*34d10*/  BSYNC.RECONVERGENT B2 ;  /* 0x0000000000027941 */ /* 0x000fea0003800200 */
.L_x_14721:
        /* <DEDUP_REMOVED lines=43> */
.L_x_14719:
[----:B------:R-:W-:Y:S05]  /*34fd0*/  BSYNC.RECONVERGENT B1 ;  /* 0x0000000000017941 */ /* 0x000fea0003800200 */
.L_x_14718:
        /* <DEDUP_REMOVED lines=12> */
.L_x_14642:
        /* <DEDUP_REMOVED lines=16> */
.L_x_14726:
        /* <DEDUP_REMOVED lines=13> */
.L_x_14728:
[----:B------:R-:W-:Y:S05]  /*35270*/  BSYNC.RECONVERGENT B2 ;  /* 0x0000000000027941 */ /* 0x000fea0003800200 */
.L_x_14727:
        /* <DEDUP_REMOVED lines=42> */
.L_x_14725:
[----:B------:R-:W-:Y:S05]  /*35520*/  BSYNC.RECONVERGENT B1 ;  /* 0x0000000000017941 */ /* 0x000fea0003800200 */
.L_x_14724:
        /* <DEDUP_REMOVED lines=22> */
.L_x_14731:
        /* <DEDUP_REMOVED lines=13> */
.L_x_14733:
[----:B------:R-:W-:Y:S05]  /*35760*/  BSYNC.RECONVERGENT B2 ;  /* 0x0000000000027941 */ /* 0x000fea0003800200 */
.L_x_14732:
        /* <DEDUP_REMOVED lines=43> */
.L_x_14730:
[----:B------:R-:W-:Y:S05]  /*35a20*/  BSYNC.RECONVERGENT B1 ;  /* 0x0000000000017941 */ /* 0x000fea0003800200 */
.L_x_14729:
        /* <DEDUP_REMOVED lines=19> */
.L_x_14736:
        /* <DEDUP_REMOVED lines=13> */
.L_x_14738:
[----:B------:R-:W-:Y:S05]  /*35c30*/  BSYNC.RECONVERGENT B2 ;  /* 0x0000000000027941 */ /* 0x000fea0003800200 */
.L_x_14737:
        /* <DEDUP_REMOVED lines=43> */
.L_x_14735:
[----:B------:R-:W-:Y:S05]  /*35ef0*/  BSYNC.RECONVERGENT B1 ;  /* 0x0000000000017941 */ /* 0x000fea0003800200 */
.L_x_14734:
        /* <DEDUP_REMOVED lines=20> */
.L_x_14741:
        /* <DEDUP_REMOVED lines=13> */
.L_x_14743:
[----:B------:R-:W-:Y:S05]  /*36110*/  BSYNC.RECONVERGENT B2 ;  /* 0x0000000000027941 */ /* 0x000fea0003800200 */
.L_x_14742:
        /* <DEDUP_REMOVED lines=43> */
.L_x_14740:
[----:B------:R-:W-:Y:S05]  /*363d0*/  BSYNC.RECONVERGENT B1 ;  /* 0x0000000000017941 */ /* 0x000fea0003800200 */
.L_x_14739:
        /* <DEDUP_REMOVED lines=19> */
.L_x_14746:
        /* <DEDUP_REMOVED lines=13> */
.L_x_14748:
[----:B------:R-:W-:Y:S05]  /*365e0*/  BSYNC.RECONVERGENT B2 ;  /* 0x0000000000027941 */ /* 0x000fea0003800200 */
.L_x_14747:
        /* <DEDUP_REMOVED lines=43> */
.L_x_14745:
[----:B------:R-:W-:Y:S05]  /*368a0*/  BSYNC.RECONVERGENT B1 ;  /* 0x0000000000017941 */ /* 0x000fea0003800200 */
.L_x_14744:
        /* <DEDUP_REMOVED lines=18> */
.L_x_14751:
        /* <DEDUP_REMOVED lines=13> */
.L_x_14753:
[----:B------:R-:W-:Y:S05]  /*36aa0*/  BSYNC.RECONVERGENT B2 ;  /* 0x0000000000027941 */ /* 0x000fea0003800200 */
.L_x_14752:
        /* <DEDUP_REMOVED lines=43> */
.L_x_14750:
[----:B------:R-:W-:Y:S05]  /*36d60*/  BSYNC.RECONVERGENT B1 ;  /* 0x0000000000017941 */ /* 0x000fea0003800200 */
.L_x_14749:
        /* <DEDUP_REMOVED lines=17> */
.L_x_14756:
        /* <DEDUP_REMOVED lines=13> */
.L_x_14758:
[----:B------:R-:W-:Y:S05]  /*36f50*/  BSYNC.RECONVERGENT B2 ;  /* 0x0000000000027941 */ /* 0x000fea0003800200 */
.L_x_14757:
        /* <DEDUP_REMOVED lines=43> */
.L_x_14755:
[----:B------:R-:W-:Y:S05]  /*37210*/  BSYNC.RECONVERGENT B1 ;  /* 0x0000000000017941 */ /* 0x000fea0003800200 */
.L_x_14754:
        /* <DEDUP_REMOVED lines=18> */
.L_x_14761:
        /* <DEDUP_REMOVED lines=13> */
.L_x_14763:
[----:B------:R-:W-:Y:S05]  /*37410*/  BSYNC.RECONVERGENT B2 ;  /* 0x0000000000027941 */ /* 0x000fea0003800200 */
.L_x_14762:
        /* <DEDUP_REMOVED lines=43> */
.L_x_14760:
[----:B------:R-:W-:Y:S05]  /*376d0*/  BSYNC.RECONVERGENT B1 ;  /* 0x0000000000017941 */ /* 0x000fea0003800200 */
.L_x_14759:
        /* <DEDUP_REMOVED lines=37> */
.L_x_14723:
        /* <DEDUP_REMOVED lines=20> */
[----:B-1----:R-:W-:Y:S01]  /*37a70*/  IMAD.WIDE.U32 R210, R200, 0x8, R210 ;  /* 0x00000008c8d27825 */ /* 0x002fe200078e00d2 */
[----:B------:R-:W-:Y:S01]  /*37a80*/  MOV R9, R202 ;  /* 0x000000ca00097202 */ /* 0x000fe20000000f00 */
[----:B------:R3:W-:Y:S04]  /*37a90*/  STG.E.128 desc[UR10][R212.64+0x10], R196 ;  /* 0x000010c4d4007986 */ /* 0x0007e8000c101d0a */
[----:B------:R3:W-:Y:S01]  /*37aa0*/  STG.E.64 desc[UR10][R210.64], R214 ;  /* 0x000000d6d2007986 */ /* 0x0007e2000c101b0a */
[----:B------:R-:W-:Y:S05]  /*37ab0*/  @!P0 BRA `(.L_x_14641) ;  /* 0x0000000000508947 */ /* 0x000fea0003800000 */
[----:B---3--:R-:W-:Y:S01]  /*37ac0*/  IMAD.U32 R210, R2, 0x10000, RZ ;  /* 0x0001000002d27824 */ /* 0x008fe200078e00ff */
        /* <DEDUP_REMOVED lines=19> */
.L_x_14641:
[----:B------:R-:W-:Y:S05]  /*37c00*/  BSYNC.RECONVERGENT B0 ;  /* 0x0000000000007941 */ /* 0x000fea0003800200 */
.L_x_14640:
[----:B------:R-:W-:Y:S01]  /*37c10*/  FADD.FTZ R200, RZ, R144 ;  /* 0x00000090ffc87221 */ /* 0x000fe20000010000 */
        /* <DEDUP_REMOVED lines=21> */
[----:B-12-4-:R-:W-:-:S04]  /*37d70*/  FADD.FTZ R203, R153, R200 ;  /* 0x000000c899cb7221 */ /* 0x016fc80000010000 */
        /* <DEDUP_REMOVED lines=48> */
[----:B------:R-:W3:Y:S02]  /*38080*/  SHFL.BFLY PT, R200, R203, 0x2, 0x1f ;  /* 0x0c401f00cbc87f89 */ /* 0x000ee400000e0000 */
[----:B---3--:R-:W-:-:S05]  /*38090*/  FADD.FTZ R210, R203, R200 ;  /* 0x000000c8cbd27221 */ /* 0x008fca0000010000 */
        /* <DEDUP_REMOVED lines=138> */
[----:B------:R-:W-:Y:S02]  /*38940*/  @!P1 LEA R212, R207, UR4, 0x3 ;  /* 0x00000004cfd49c11 */ /* 0x000fe4000f8e18ff */
[----:B------:R-:W-:-:S04]  /*38950*/  @!P1 MOV R211, R18 ;  /* 0x0000001200d39202 */ /* 0x000fc80000000f00 */
[----:B------:R-:W-:Y:S01]  /*38960*/  I2FP.F32.S32 R217, R211 ;  /* 0x000000d300d97245 */ /* 0x000fe20000201400 */
[----:B------:R-:W0:Y:S04]  /*38970*/  SHFL.DOWN PT, R214, R211, 0x2, 0x1f ;  /* 0x08401f00d3d67f89 */ /* 0x000e2800000e0000 */
[----:B------:R-:W1:Y:S01]  /*38980*/  @!P1 LDS.64 R200, [R212] ;  /* 0x00000000d4c89984 */ /* 0x000e620000000a00 */
[----:B------:R-:W-:Y:S01]  /*38990*/  PLOP3.LUT P1, PT, PT, PT, UP2, 0x40, 0x4 ;  /* 0x000000000004781c */ /* 0x000fe20003f2e828 */
[----:B0-----:R-:W-:Y:S01]  /*389a0*/  IMAD.IADD R202, R214, 0x1, R211 ;  /* 0x00000001d6ca7824 */ /* 0x001fe200078e02d3 */
[----:B------:R-:W-:-:S04]  /*389b0*/  I2FP.F32.S32 R214, R214 ;  /* 0x000000d600d67245 */ /* 0x000fc80000201400 */
[----:B------:R-:W-:Y:S01]  /*389c0*/  I2FP.F32.S32 R203, R202 ;  /* 0x000000ca00cb7245 */ /* 0x000fe20000201400 */
[----:B------:R-:W-:Y:S03]  /*389d0*/  SHFL.DOWN PT, R219, R202, 0x1, 0x1f ;  /* 0x08201f00cadb7f89 */ /* 0x000fe600000e0000 */
[----:B------:R-:W0:Y:S01]  /*389e0*/  MUFU.RCP R215, R203 ;  /* 0x000000cb00d77308 */ /* 0x000e220000001000 */
[----:B-1----:R-:W1:Y:S02]  /*389f0*/  SHFL.DOWN PT, R213, R200, 0x2, 0x1f ;  /* 0x08401f00c8d57f89 */ /* 0x002e6400000e0000 */
[----:B-1----:R-:W-:-:S04]  /*38a00*/  FMUL.FTZ R210, R213, R214 ;  /* 0x000000d6d5d27220 */ /* 0x002fc80000410000 */
[----:B------:R-:W-:Y:S01]  /*38a10*/  FFMA.FTZ R210, R217, R200, R210 ;  /* 0x000000c8d9d27223 */ /* 0x000fe200000100d2 */
[----:B------:R-:W-:-:S03]  /*38a20*/  FADD.FTZ R200, -R213, R200 ;  /* 0x000000c8d5c87221 */ /* 0x000fc60000010100 */
[----:B0-----:R-:W-:Y:S01]  /*38a30*/  FMUL.FTZ R212, R215, R210 ;  /* 0x000000d2d7d47220 */ /* 0x001fe20000410000 */
[----:B------:R-:W-:Y:S01]  /*38a40*/  IMAD.IADD R210, R202, 0x1, R219 ;  /* 0x00000001cad27824 */ /* 0x000fe200078e02db */
[----:B------:R-:W-:Y:S01]  /*38a50*/  I2FP.F32.S32 R219, R219 ;  /* 0x000000db00db7245 */ /* 0x000fe20000201400 */
[----:B------:R-:W-:Y:S02]  /*38a60*/  FMUL.FTZ R200, R200, R200 ;  /* 0x000000c8c8c87220 */ /* 0x000fe40000410000 */
[----:B------:R-:W0:Y:S01]  /*38a70*/  SHFL.DOWN PT, R211, R212, 0x1, 0x1f ;  /* 0x08201f00d4d37f89 */ /* 0x000e2200000e0000 */
[----:B------:R-:W-:Y:S01]  /*38a80*/  I2FP.F32.S32 R216, R210 ;  /* 0x000000d200d87245 */ /* 0x000fe20000201400 */
[----:B------:R-:W-:Y:S01]  /*38a90*/  FMUL.FTZ R200, R200, R217 ;  /* 0x000000d9c8c87220 */ /* 0x000fe20000410000 */
[----:B------:R-:W-:-:S03]  /*38aa0*/  IMAD.U32 R217, RZ, RZ, UR6 ;  /* 0x00000006ffd97e24 */ /* 0x000fc6000f8e00ff */
[----:B------:R-:W-:Y:S01]  /*38ab0*/  FMUL.FTZ R200, R200, R214 ;  /* 0x000000d6c8c87220 */ /* 0x000fe20000410000 */
[----:B------:R-:W1:Y:S01]  /*38ac0*/  MUFU.RCP R216, R216 ;  /* 0x000000d800d87308 */ /* 0x000e620000001000 */
[----:B0-----:R-:W-:Y:S01]  /*38ad0*/  FMUL.FTZ R210, R211, R219 ;  /* 0x000000dbd3d27220 */ /* 0x001fe20000410000 */
[----:B------:R-:W-:-:S03]  /*38ae0*/  FADD.FTZ R211, R212, -R211 ;  /* 0x800000d3d4d37221 */ /* 0x000fc60000010000 */
[----:B------:R-:W-:-:S04]  /*38af0*/  FFMA.FTZ R221, R203, R212, R210 ;  /* 0x000000d4cbdd7223 */ /* 0x000fc800000100d2 */
[----:B-1----:R-:W-:-:S06]  /*38b00*/  FMUL.FTZ R221, R216, R221 ;  /* 0x000000ddd8dd7220 */ /* 0x002fcc0000410000 */
        /* <DEDUP_REMOVED lines=9> */
[----:B------:R-:W-:Y:S01]  /*38ba0*/  FMUL.FTZ R202, R211, R211 ;  /* 0x000000d3d3ca7220 */ /* 0x000fe20000410000 */
[----:B------:R-:W-:Y:S01]  /*38bb0*/  MOV R215, UR6 ;  /* 0x0000000600d77c02 */ /* 0x000fe20008000f00 */
[----:B------:R-:W0:Y:S02]  /*38bc0*/  LDC R211, c[0x0][0x448] ;  /* 0x00011200ffd37b82 */ /* 0x000e240000000800 */
[----:B------:R-:W1:Y:S01]  /*38bd0*/  SHFL.DOWN PT, R213, R200, 0x1, 0x1f ;  /* 0x08201f00c8d57f89 */ /* 0x000e6200000e0000 */
[----:B------:R-:W-:-:S04]  /*38be0*/  FMUL.FTZ R202, R203, R202 ;  /* 0x000000cacbca7220 */ /* 0x000fc80000410000 */
        /* <DEDUP_REMOVED lines=10> */
[----:B------:R0:W-:Y:S05]  /*38c90*/  @!P1 STG.E desc[UR10][R202.64], R221 ;  /* 0x000000ddca009986 */ /* 0x0001ea000c10190a */
        /* <DEDUP_REMOVED lines=35> */
.L_x_14765:
[----:B------:R-:W-:Y:S05]  /*38ed0*/  BSYNC.RECONVERGENT B0 ;  /* 0x0000000000007941 */ /* 0x000fea0003800200 */
.L_x_14764:
        /* <DEDUP_REMOVED lines=35> */
.L_x_14767:
[----:B------:R-:W-:Y:S05]  /*39110*/  BSYNC.RECONVERGENT B0 ;  /* 0x0000000000007941 */ /* 0x000fea0003800200 */
.L_x_14766:
        /* <DEDUP_REMOVED lines=35> */
.L_x_14769:
[----:B------:R-:W-:Y:S05]  /*39350*/  BSYNC.RECONVERGENT B0 ;  /* 0x0000000000007941 */ /* 0x000fea0003800200 */
.L_x_14768:
        /* <DEDUP_REMOVED lines=35> */
.L_x_14771:
[----:B------:R-:W-:Y:S05]  /*39590*/  BSYNC.RECONVERGENT B0 ;  /* 0x0000000000007941 */ /* 0x000fea0003800200 */
.L_x_14770:
        /* <DEDUP_REMOVED lines=35> */
.L_x_14773:
[----:B------:R-:W-:Y:S05]  /*397d0*/  BSYNC.RECONVERGENT B0 ;  /* 0x0000000000007941 */ /* 0x000fea0003800200 */
.L_x_14772:
        /* <DEDUP_REMOVED lines=35> */
.L_x_14775:
[----:B------:R-:W-:Y:S05]  /*39a10*/  BSYNC.RECONVERGENT B0 ;  /* 0x0000000000007941 */ /* 0x000fea0003800200 */
.L_x_14774:
        /* <DEDUP_REMOVED lines=34> */
.L_x_14777:
[----:B------:R-:W-:Y:S05]  /*39c40*/  BSYNC.RECONVERGENT B0 ;  /* 0x0000000000007941 */ /* 0x000fea0003800200 */
.L_x_14776:
[----:B------:R-:W-:Y:S02]  /*39c50*/  UIADD3 UR6, UPT, UPT, UR6, UR18, URZ ;  /* 0x0000001206067290 */ /* 0x000fe4000fffe0ff */
[----:B------:R-:W-:Y:S02]  /*39c60*/  UPLOP3.LUT UP1, UPT, UPT, UPT, UP1, 0x40, 0x4 ;  /* 0x000000000004789c */ /* 0x000fe40003f2e810 */
[----:B------:R-:W-:-:S09]  /*39c70*/  UISETP.GE.AND UP0, UPT, UR6, UR19, UPT ;  /* 0x000000130600728c */ /* 0x000fd2000bf06270 */
[----:B------:R-:W-:Y:S05]  /*39c80*/  BRA.U !UP0, `(.L_x_14778) ;  /* 0xfffffc7508607547 */ /* 0x000fea000b83ffff */
[----:B------:R-:W-:Y:S05]  /*39c90*/  EXIT ;  /* 0x000000000000794d */ /* 0x000fea0003800000 */
.L_x_14779:
        /* <DEDUP_REMOVED lines=14> */
.L_x_27882:


//--------------------- .text._ZN10layer_norm31ln_parallel_residual_fwd_kernelINS_13Kernel_traitsIf13__nv_bfloat16fS2_fjLj7168ELj1ELj1ELj4ELj16ENS_18Kernel_traits_baseILj7168EfS2_fS2_fjLj128EEEEELb1ELb1ELb1EEEvNS_9FwdParamsE --------------------------
	.section	.text._ZN10layer_norm31ln_parallel_residual_fwd_kernelINS_13Kernel_traitsIf13__nv_bfloat16fS2_fjLj7168ELj1ELj1ELj4ELj16ENS_18Kernel_traits_baseILj7168EfS2_fS2_fjLj128EEEEELb1ELb1ELb1EEEvNS_9FwdParamsE,"ax",@progbits
	.align	128
        .global         _ZN10layer_norm31ln_parallel_residual_fwd_kernelINS_13Kernel_traitsIf13__nv_bfloat16fS2_fjLj7168ELj1ELj1ELj4ELj16ENS_18Kernel_traits_baseILj7168EfS2_fS2_fjLj128EEEEELb1ELb1ELb1EEEvNS_9FwdParamsE
        .type           _ZN10layer_norm31ln_parallel_residual_fwd_kernelINS_13Kernel_traitsIf13__nv_bfloat16fS2_fjLj7168ELj1ELj1ELj4ELj16ENS_18Kernel_traits_baseILj7168EfS2_fS2_fjLj128EEEEELb1ELb1ELb1EEEvNS_9FwdParamsE,@function
        .size           _ZN10layer_norm31ln_parallel_residual_fwd_kernelINS_13Kernel_traitsIf13__nv_bfloat16fS2_fjLj7168ELj1ELj1ELj4ELj16ENS_18Kernel_traits_baseILj7168EfS2_fS2_fjLj128EEEEELb1ELb1ELb1EEEvNS_9FwdParamsE,(.L_x_27883 - _ZN10layer_norm31ln_parallel_residual_fwd_kernelINS_13Kernel_traitsIf13__nv_bfloat16fS2_fjLj7168ELj1ELj1ELj4ELj16ENS_18Kernel_traits_baseILj7168EfS2_fS2_fjLj128EEEEELb1ELb1ELb1EEEvNS_9FwdParamsE)
        .other          _ZN10layer_norm31ln_parallel_residual_fwd_kernelINS_13Kernel_traitsIf13__nv_bfloat16fS2_fjLj7168ELj1ELj1ELj4ELj16ENS_18Kernel_traits_baseILj7168EfS2_fS2_fjLj128EEEEELb1ELb1ELb1EEEvNS_9FwdParamsE,@"STO_CUDA_ENTRY STV_DEFAULT"
_ZN10layer_norm31ln_parallel_residual_fwd_kernelINS_13Kernel_traitsIf13__nv_bfloat16fS2_fjLj7168ELj1ELj1ELj4ELj16ENS_18Kernel_traits_baseILj7168EfS2_fS2_fjLj128EEEEELb1ELb1ELb1EEEvNS_9FwdParamsE:
.text._ZN10layer_norm31ln_parallel_residual_fwd_kernelINS_13Kernel_traitsIf13__nv_bfloat16fS2_fjLj7168ELj1ELj1ELj4ELj16ENS_18Kernel_traits_baseILj7168EfS2_fS2_fjLj128EEEEELb1ELb1ELb1EEEvNS_9FwdParamsE:
        /* <DEDUP_REMOVED lines=19> */
[----:B------:R-:W0:Y:S02]  /*0130*/  LDC R183, c[0x0][0x360] ;  /* 0x0000d800ffb77b82 */ /* 0x000e240000000800 */
[----:B0-----:R-:W-:Y:S01]  /*0140*/  IMAD R183, R183, UR12, R182 ;  /* 0x0000000cb7b77c24 */ /* 0x001fe2000f8e02b6 */
[----:B------:R-:W-:Y:S02]  /*0150*/  LOP3.LUT R184, R182, 0x1f, RZ, 0xc0, !PT ;  /* 0x0000001fb6b87812 */ /* 0x000fe400078ec0ff */
[----:B--2---:R-:W-:Y:S02]  /*0160*/  @P0 R2UR UR10, R2 ;  /* 0x00000000020a02ca */ /* 0x004fe400000e0000 */
[----:B------:R-:W-:Y:S02]  /*0170*/  @P0 R2UR UR11, R3 ;  /* 0x00000000030b02ca */ /* 0x000fe400000e0000 */
[----:B-1----:R-:W-:-:S05]  /*0180*/  @P0 IADD3 R206, P1, PT, R4, R7, RZ ;  /* 0x0000000704ce0210 */ /* 0x002fca0007f3e0ff */
[----:B------:R-:W-:-:S04]  /*0190*/  @P0 IMAD.X R207, RZ, RZ, R5, P1 ;  /* 0x000000ffffcf0224 */ /* 0x000fc800008e0605 */
[----:B------:R-:W-:Y:S02]  /*01a0*/  UIADD3 UR17, UPT, UPT, UR10, -0x61c88647, URZ ;  /* 0x9e3779b90a117890 */ /* 0x000fe4000fffe0ff */
[----:B------:R-:W-:Y:S01]  /*01b0*/  UIADD3 UR20, UPT, UPT, UR11, -0x4498517b, URZ ;  /* 0xbb67ae850b147890 */ /* 0x000fe2000fffe0ff */
[--C-:B------:R-:W-:Y:S01]  /*01c0*/  SHF.R.U64 R212, R206, 0x2, R207.reuse ;  /* 0x00000002ced47819 */ /* 0x100fe200000012cf */
[----:B------:R-:W-:Y:S01]  /*01d0*/  UIADD3 UR21, UPT, UPT, UR10, 0x3c6ef372, URZ ;  /* 0x3c6ef3720a157890 */ /* 0x000fe2000fffe0ff */
[----:B------:R-:W-:Y:S01]  /*01e0*/  SHF.R.U32.HI R187, RZ, 0x2, R207 ;  /* 0x00000002ffbb7819 */ /* 0x000fe200000116cf */
[----:B------:R-:W-:Y:S02]  /*01f0*/  UIADD3 UR22, UPT, UPT, UR11, 0x76cf5d0a, URZ ;  /* 0x76cf5d0a0b167890 */ /* 0x000fe4000fffe0ff */
[----:B------:R-:W-:Y:S02]  /*0200*/  UIADD3 UR23, UPT, UPT, UR10, -0x255992d5, URZ ;  /* 0xdaa66d2b0a177890 */ /* 0x000fe4000fffe0ff */
        /* <DEDUP_REMOVED lines=47> */
.L_x_14780:
        /* <DEDUP_REMOVED lines=44> */
.L_x_14781:
        /* <DEDUP_REMOVED lines=9> */
[----:B------:R-:W0:Y:S01]  /*0850*/  LDCU UR6, c[0x0][0x404] ;  /* 0x00008080ff0677ac */ /* 0x000e220008000800 */
[----:B------:R-:W-:Y:S01]  /*0860*/  LOP3.LUT R206, R206, 0x3, RZ, 0xc0, !PT ;  /* 0x00000003cece7812 */ /* 0x000fe200078ec0ff */
[----:B------:R-:W-:Y:S01]  /*0870*/  IMAD R118, R212, -0x2daee0ad, RZ ;  /* 0xd2511f53d4767824 */ /* 0x000fe200078e02ff */
[----:B------:R-:W-:Y:S01]  /*0880*/  LOP3.LUT R2, R2, UR11, RZ, 0x3c, !PT ;  /* 0x0000000b02027c12 */ /* 0x000fe2000f8e3cff */
[----:B------:R-:W-:Y:S01]  /*0890*/  IMAD.HI.U32 R117, R0, -0x2daee0ad, RZ ;  /* 0xd2511f5300757827 */ /* 0x000fe200078e00ff */
[----:B------:R-:W-:Y:S01]  /*08a0*/  LOP3.LUT R189, R189, 0x1f, R182, 0xf8, !PT ;  /* 0x0000001fbdbd7812 */ /* 0x000fe200078ef8b6 */
[----:B------:R-:W2:Y:S02]  /*08b0*/  LDCU UR7, c[0x0][0x408] ;  /* 0x00008100ff0777ac */ /* 0x000ea40008000800 */
[----:B------:R-:W-:Y:S01]  /*08c0*/  IMAD R116, R183, -0x326172a9, RZ ;  /* 0xcd9e8d57b7747824 */ /* 0x000fe200078e02ff */
[----:B------:R-:W-:Y:S01]  /*08d0*/  LOP3.LUT R117, R118, UR20, R117, 0x96, !PT ;  /* 0x0000001476757c12 */ /* 0x000fe2000f8e9675 */
[C---:B------:R-:W-:Y:S01]  /*08e0*/  IMAD.HI.U32 R3, R2.reuse, -0x326172a9, RZ ;  /* 0xcd9e8d5702037827 */ /* 0x040fe200078e00ff */
[----:B------:R-:W3:Y:S03]  /*08f0*/  LDCU UR13, c[0x0][0x388] ;  /* 0x00007100ff0d77ac */ /* 0x000ee60008000800 */
[----:B------:R-:W-:Y:S01]  /*0900*/  IMAD R119, R2, -0x326172a9, RZ ;  /* 0xcd9e8d5702777824 */ /* 0x000fe200078e02ff */
[----:B------:R-:W-:Y:S01]  /*0910*/  LOP3.LUT R3, R116, UR17, R3, 0x96, !PT ;  /* 0x0000001174037c12 */ /* 0x000fe2000f8e9603 */
[----:B------:R-:W-:Y:S01]  /*0920*/  IMAD R121, R0, -0x2daee0ad, RZ ;  /* 0xd2511f5300797824 */ /* 0x000fe200078e02ff */
[----:B-1----:R-:W-:Y:S01]  /*0930*/  UISETP.NE.U32.AND UP0, UPT, UR4, URZ, UPT ;  /* 0x000000ff0400728c */ /* 0x002fe2000bf05070 */
[----:B------:R-:W-:Y:S01]  /*0940*/  IMAD.HI.U32 R2, R117, -0x326172a9, RZ ;  /* 0xcd9e8d5775027827 */ /* 0x000fe200078e00ff */
[----:B------:R-:W1:Y:S03]  /*0950*/  LDCU.U8 UR37, c[0x0][0x410] ;  /* 0x00008200ff2577ac */ /* 0x000e660008000000 */
[----:B------:R-:W-:Y:S01]  /*0960*/  IMAD.HI.U32 R0, R3, -0x2daee0ad, RZ ;  /* 0xd2511f5303007827 */ /* 0x000fe200078e00ff */
[----:B------:R-:W-:Y:S01]  /*0970*/  LOP3.LUT R2, R119, UR21, R2, 0x96, !PT ;  /* 0x0000001577027c12 */ /* 0x000fe2000f8e9602 */
[----:B------:R-:W-:-:S02]  /*0980*/  UISETP.NE.AND.EX UP0, UPT, UR5, URZ, UPT, UP0 ;  /* 0x000000ff0500728c */ /* 0x000fc4000bf05300 */
[----:B------:R-:W-:Y:S01]  /*0990*/  IMAD R119, R3, -0x2daee0ad, RZ ;  /* 0xd2511f5303777824 */ /* 0x000fe200078e02ff */
[----:B------:R-:W-:Y:S01]  /*09a0*/  LOP3.LUT R0, R121, UR22, R0, 0x96, !PT ;  /* 0x0000001679007c12 */ /* 0x000fe2000f8e9600 */
[----:B------:R-:W-:Y:S01]  /*09b0*/  IMAD.HI.U32 R118, R2, -0x2daee0ad, RZ ;  /* 0xd2511f5302767827 */ /* 0x000fe200078e00ff */
[----:B------:R-:W4:Y:S01]  /*09c0*/  LDCU UR16, c[0x0][0x400] ;  /* 0x00008000ff1077ac */ /* 0x000f220008000800 */
[----:B------:R-:W-:Y:S02]  /*09d0*/  PLOP3.LUT P0, PT, PT, PT, UP0, 0x80, 0x8 ;  /* 0x000000000008781c */ /* 0x000fe40003f0f008 */
        /* <DEDUP_REMOVED lines=43> */
[----:B------:R-:W-:Y:S01]  /*0c90*/  IMAD.MOV.U32 R188, RZ, RZ, RZ ;  /* 0x000000ffffbc7224 */ /* 0x000fe200078e00ff */
[----:B------:R-:W-:Y:S01]  /*0ca0*/  LOP3.LUT R186, R117, UR35, R186, 0x96, !PT ;  /* 0x0000002375ba7c12 */ /* 0x000fe2000f8e96ba */
[----:B------:R-:W-:Y:S02]  /*0cb0*/  IMAD R204, R0, -0x2daee0ad, RZ ;  /* 0xd2511f5300cc7824 */ /* 0x000fe400078e02ff */
[----:B01234-:R-:W-:-:S07]  /*0cc0*/  IMAD R190, R2, -0x326172a9, RZ ;  /* 0xcd9e8d5702be7824 */ /* 0x01ffce00078e02ff */
.L_x_15309:
[----:B------:R-:W-:Y:S01]  /*0cd0*/  ISETP.NE.U32.AND P1, PT, RZ, UR14, PT ;  /* 0x0000000eff007c0c */ /* 0x000fe2000bf25070 */
[----:B0-----:R-:W0:Y:S01]  /*0ce0*/  @P0 LDC.64 R116, c[0x0][0x398] ;  /* 0x0000e600ff740b82 */ /* 0x001e220000000a00 */
[----:B------:R-:W-:Y:S02]  /*0cf0*/  UIMAD UR4, UR12, UR13, URZ ;  /* 0x0000000d0c0472a4 */ /* 0x000fe4000f8e02ff */
[----:B------:R-:W-:Y:S02]  /*0d00*/  ISETP.NE.AND.EX P1, PT, RZ, UR15, PT, P1 ;  /* 0x0000000fff007c0c */ /* 0x000fe4000bf25310 */
[----:B------:R-:W-:-:S03]  /*0d10*/  USHF.R.S32.HI UR5, URZ, 0x1f, UR4 ;  /* 0x0000001fff057899 */ /* 0x000fc60008011404 */
[----:B------:R-:W1:Y:S01]  /*0d20*/  LDC.64 R172, c[0x0][0x390] ;  /* 0x0000e400ffac7b82 */ /* 0x000e620000000a00 */
[----:B------:R-:W-:-:S06]  /*0d30*/  ULEA.HI UR5, UR5, UR4, URZ, 0x3 ;  /* 0x0000000405057291 */ /* 0x000fcc000f8f18ff */
[----:B------:R-:W-:Y:S01]  /*0d40*/  IMAD.U32 R0, RZ, RZ, UR5 ;  /* 0x00000005ff007e24 */ /* 0x000fe2000f8e00ff */
[----:B------:R-:W2:Y:S04]  /*0d50*/  @P1 LDC.64 R132, c[0x0][0x3a0] ;  /* 0x0000e800ff841b82 */ /* 0x000ea80000000a00 */
[----:B------:R-:W-:-:S05]  /*0d60*/  LEA.HI.SX32 R207, R0, R189, 0x1d ;  /* 0x000000bd00cf7211 */ /* 0x000fca00078feaff */
[----:B0-----:R-:W-:-:S05]  /*0d70*/  @P0 IMAD.WIDE.U32 R116, R207, 0x10, R116 ;  /* 0x00000010cf740825 */ /* 0x001fca00078e0074 */
[----:B------:R-:W3:Y:S01]  /*0d80*/  @P0 LDG.E.128 R192, desc[UR8][R116.64] ;  /* 0x0000000874c00981 */ /* 0x000ee2000c1e1d00 */
[----:B-1----:R-:W-:-:S06]  /*0d90*/  IMAD.WIDE.U32 R120, R207, 0x10, R172 ;  /* 0x00000010cf787825 */ /* 0x002fcc00078e00ac */
[----:B-----5:R-:W5:Y:S01]  /*0da0*/  LDG.E.128 R120, desc[UR8][R120.64] ;  /* 0x0000000878787981 */ /* 0x020f62000c1e1d00 */
[----:B--2---:R-:W-:-:S05]  /*0db0*/  @P1 IMAD.WIDE.U32 R132, R207, 0x20, R132 ;  /* 0x00000020cf841825 */ /* 0x004fca00078e0084 */
[----:B------:R0:W5:Y:S04]  /*0dc0*/  @P1 LDG.E.128 R128, desc[UR8][R132.64] ;  /* 0x0000000884801981 */ /* 0x000168000c1e1d00 */
[----:B------:R0:W5:Y:S01]  /*0dd0*/  @P1 LDG.E.128 R124, desc[UR8][R132.64+0x10] ;  /* 0x00001008847c1981 */ /* 0x000162000c1e1d00 */
[----:B------:R-:W-:-:S04]  /*0de0*/  UISETP.NE.U32.AND UP0, UPT, UR38, URZ, UPT ;  /* 0x000000ff2600728c */ /* 0x000fc8000bf05070 */
[----:B------:R-:W-:Y:S01]  /*0df0*/  UISETP.NE.AND.EX UP0, UPT, UR39, URZ, UPT, UP0 ;  /* 0x000000ff2700728c */ /* 0x000fe2000bf05300 */
[----:B------:R-:W-:Y:S01]  /*0e00*/  HFMA2 R0, -RZ, RZ, 0.1171875, 0 ;  /* 0x2f800000ff007431 */ /* 0x000fe200000001ff */
[----:B---3--:R-:W-:Y:S02]  /*0e10*/  PRMT R2, R195, 0x7632, R2 ;  /* 0x00007632c3027816 */ /* 0x008fe40000000002 */
[----:B------:R-:W-:Y:S02]  /*0e20*/  PRMT R3, R194, 0x7632, R3 ;  /* 0x00007632c2037816 */ /* 0x000fe40000000003 */
[----:B------:R-:W-:Y:S02]  /*0e30*/  PRMT R119, R193, 0x7632, R119 ;  /* 0x00007632c1777816 */ /* 0x000fe40000000077 */
[----:B------:R-:W-:Y:S01]  /*0e40*/  PRMT R117, R192, 0x7632, R117 ;  /* 0x00007632c0757816 */ /* 0x000fe20000000075 */
[----:B0-----:R-:W-:Y:S06]  /*0e50*/  BRA.U UP0, `(.L_x_14782) ;  /* 0x0000002500887547 */ /* 0x001fec000b800000 */
        /* <DEDUP_REMOVED lines=15> */
.L_x_14784:
        /* <DEDUP_REMOVED lines=12> */
.L_x_14785:
        /* <DEDUP_REMOVED lines=42> */
.L_x_14783:
[----:B------:R-:W-:Y:S01]  /*12b0*/  ISETP.NE.AND P0, PT, R117, 0x1, PT ;  /* 0x000000017500780c */ /* 0x000fe20003f05270 */
[----:B------:R-:W-:Y:S01]  /*12c0*/  UMOV UR4, UR6 ;  /* 0x0000000600047c82 */ /* 0x000fe20008000000 */
[----:B------:R-:W-:Y:S01]  /*12d0*/  I2FP.F32.U32 R3, R2 ;  /* 0x0000000200037245 */ /* 0x000fe20000201000 */
[----:B------:R-:W-:Y:S01]  /*12e0*/  IMAD.MOV.U32 R118, RZ, RZ, 0x2 ;  /* 0x00000002ff767424 */ /* 0x000fe200078e00ff */
[----:B-----5:R-:W-:Y:S01]  /*12f0*/  SHF.L.U32 R2, R120, 0x10, RZ ;  /* 0x0000001078027819 */ /* 0x020fe200000006ff */
[----:B------:R-:W-:Y:S02]  /*1300*/  IMAD.MOV.U32 R116, RZ, RZ, R190 ;  /* 0x000000ffff747224 */ /* 0x000fe400078e00be */
[----:B------:R-:W-:-:S05]  /*1310*/  FFMA.FTZ R3, R3, R0, 1.1641532182693481445e-10 ;  /* 0x2f00000003037423 */ /* 0x000fca0000010000 */
[----:B------:R-:W-:Y:S02]  /*1320*/  FSETP.LE.FTZ.AND P2, PT, R3, UR4, PT ;  /* 0x0000000403007c0b */ /* 0x000fe4000bf53000 */
[----:B------:R-:W-:Y:S02]  /*1330*/  PRMT R3, R120, 0x7632, R3 ;  /* 0x0000763278037816 */ /* 0x000fe40000000003 */
        /* <DEDUP_REMOVED lines=10> */
.L_x_14787:
        /* <DEDUP_REMOVED lines=12> */
.L_x_14788:
        /* <DEDUP_REMOVED lines=43> */
.L_x_14786:
[----:B------:R-:W-:Y:S01]  /*1750*/  ISETP.NE.AND P0, PT, R118, 0x1, PT ;  /* 0x000000017600780c */ /* 0x000fe20003f05270 */
[----:B------:R-:W-:Y:S01]  /*1760*/  IMAD.U32 R3, R3, 0x10000, RZ ;  /* 0x0001000003037824 */ /* 0x000fe200078e00ff */
[----:B------:R-:W-:Y:S01]  /*1770*/  I2FP.F32.U32 R117, R116 ;  /* 0x0000007400757245 */ /* 0x000fe20000201000 */
[----:B------:R-:W-:Y:S01]  /*1780*/  IMAD.MOV.U32 R119, RZ, RZ, 0x2 ;  /* 0x00000002ff777424 */ /* 0x000fe200078e00ff */
[----:B------:R-:W-:-:S03]  /*1790*/  MOV R116, R190 ;  /* 0x000000be00747202 */ /* 0x000fc60000000f00 */
        /* <DEDUP_REMOVED lines=12> */
.L_x_14790:
        /* <DEDUP_REMOVED lines=12> */
.L_x_14791:
        /* <DEDUP_REMOVED lines=43> */
.L_x_14789:
[----:B------:R-:W-:Y:S01]  /*1bd0*/  ISETP.NE.AND P0, PT, R119, 0x1, PT ;  /* 0x000000017700780c */ /* 0x000fe20003f05270 */
[----:B------:R-:W-:Y:S01]  /*1be0*/  IMAD.MOV.U32 R120, RZ, RZ, 0x2 ;  /* 0x00000002ff787424 */ /* 0x000fe200078e00ff */
[----:B------:R-:W-:Y:S01]  /*1bf0*/  I2FP.F32.U32 R117, R116 ;  /* 0x0000007400757245 */ /* 0x000fe20000201000 */
[----:B------:R-:W-:Y:S01]  /*1c00*/  IMAD.MOV.U32 R118, RZ, RZ, R190 ;  /* 0x000000ffff767224 */ /* 0x000fe200078e00be */
[----:B------:R-:W-:-:S03]  /*1c10*/  SHF.L.U32 R116, R121, 0x10, RZ ;  /* 0x0000001079747819 */ /* 0x000fc600000006ff */
        /* <DEDUP_REMOVED lines=13> */
.L_x_14793:
        /* <DEDUP_REMOVED lines=12> */
.L_x_14794:
        /* <DEDUP_REMOVED lines=43> */
.L_x_14792:
        /* <DEDUP_REMOVED lines=16> */
.L_x_14796:
        /* <DEDUP_REMOVED lines=12> */
.L_x_14797:
        /* <DEDUP_REMOVED lines=43> */
.L_x_14795:
[----:B------:R-:W-:Y:S01]  /*24d0*/  ISETP.NE.AND P0, PT, R121, 0x1, PT ;  /* 0x000000017900780c */ /* 0x000fe20003f05270 */
[----:B------:R-:W-:Y:S01]  /*24e0*/  IMAD.MOV.U32 R120, RZ, RZ, R190 ;  /* 0x000000ffff787224 */ /* 0x000fe200078e00be */
[----:B------:R-:W-:Y:S02]  /*24f0*/  I2FP.F32.U32 R119, R118 ;  /* 0x0000007600777245 */ /* 0x000fe40000201000 */
[----:B------:R-:W-:-:S03]  /*2500*/  SHF.L.U32 R118, R122, 0x10, RZ ;  /* 0x000000107a767819 */ /* 0x000fc600000006ff */
[----:B------:R-:W-:-:S05]  /*2510*/  FFMA.FTZ R119, R119, R0, 1.1641532182693481445e-10 ;  /* 0x2f00000077777423 */ /* 0x000fca0000010000 */
[----:B------:R-:W-:Y:S02]  /*2520*/  FSETP.LE.FTZ.AND P3, PT, R119, UR4, PT ;  /* 0x0000000477007c0b */ /* 0x000fe4000bf73000 */
[----:B------:R-:W-:Y:S01]  /*2530*/  PRMT R119, R122, 0x7632, R119 ;  /* 0x000076327a777816 */ /* 0x000fe20000000077 */
[----:B------:R-:W-:Y:S01]  /*2540*/  IMAD.MOV.U32 R122, RZ, RZ, 0x2 ;  /* 0x00000002ff7a7424 */ /* 0x000fe200078e00ff */
[----:B------:R-:W-:Y:S09]  /*2550*/  @!P0 BRA `(.L_x_14798) ;  /* 0x0000000000fc8947 */ /* 0x000ff20003800000 */
        /* <DEDUP_REMOVED lines=8> */
.L_x_14799:
        /* <DEDUP_REMOVED lines=12> */
.L_x_14800:
        /* <DEDUP_REMOVED lines=43> */
.L_x_14798:
        /* <DEDUP_REMOVED lines=16> */
.L_x_14802:
        /* <DEDUP_REMOVED lines=12> */
.L_x_14803:
        /* <DEDUP_REMOVED lines=43> */
.L_x_14801:
        /* <DEDUP_REMOVED lines=17> */
.L_x_14805:
        /* <DEDUP_REMOVED lines=12> */
.L_x_14806:
        /* <DEDUP_REMOVED lines=43> */
.L_x_14804:
[----:B------:R-:W-:Y:S01]  /*3240*/  UMOV UR5, UR7 ;  /* 0x0000000700057c82 */ /* 0x000fe20008000000 */
[----:B------:R-:W-:Y:S01]  /*3250*/  P2R R134, PR, RZ, 0x2 ;  /* 0x00000002ff867803 */ /* 0x000fe20000000000 */
[----:B------:R-:W-:Y:S01]  /*3260*/  FMUL.FTZ R118, R118, UR5 ;  /* 0x0000000576767c20 */ /* 0x000fe20008410000 */
[----:B------:R-:W-:Y:S01]  /*3270*/  I2FP.F32.U32 R121, R120 ;  /* 0x0000007800797245 */ /* 0x000fe20000201000 */
[----:B------:R-:W-:Y:S01]  /*3280*/  FMUL.FTZ R116, R116, UR5 ;  /* 0x0000000574747c20 */ /* 0x000fe20008410000 */
[----:B------:R-:W-:Y:S01]  /*3290*/  ISETP.NE.AND P1, PT, R139, RZ, PT ;  /* 0x000000ff8b00720c */ /* 0x000fe20003f25270 */
[----:B------:R-:W-:Y:S01]  /*32a0*/  FMUL.FTZ R2, R2, UR5 ;  /* 0x0000000502027c20 */ /* 0x000fe20008410000 */
[----:B------:R-:W-:Y:S01]  /*32b0*/  FSEL R120, R118, RZ, P3 ;  /* 0x000000ff76787208 */ /* 0x000fe20001800000 */
        /* <DEDUP_REMOVED lines=10> */
[----:B------:R-:W-:-:S02]  /*3360*/  FSEL R116, R2, RZ, P5 ;  /* 0x000000ff02747208 */ /* 0x000fc40002800000 */
[----:B------:R-:W-:Y:S02]  /*3370*/  ISETP.NE.AND P6, PT, R138, RZ, PT ;  /* 0x000000ff8a00720c */ /* 0x000fe40003fc5270 */
[----:B------:R-:W-:Y:S02]  /*3380*/  FSETP.GTU.FTZ.AND P5, PT, R123, UR4, PT ;  /* 0x000000047b007c0b */ /* 0x000fe4000bfbc000 */
        /* <DEDUP_REMOVED lines=10> */
[----:B------:R-:W-:Y:S01]  /*3430*/  @P1 FADD.FTZ R117, R129, R117 ;  /* 0x0000007581751221 */ /* 0x000fe20000010000 */
[----:B------:R-:W-:Y:S01]  /*3440*/  @P1 FADD.FTZ R121, R125, R121 ;  /* 0x000000797d791221 */ /* 0x000fe20000010000 */
[----:B------:R-:W-:Y:S01]  /*3450*/  @P1 FADD.FTZ R122, R126, R122 ;  /* 0x0000007a7e7a1221 */ /* 0x000fe20000010000 */
[----:B------:R-:W-:Y:S01]  /*3460*/  @P1 FADD.FTZ R123, R127, R123 ;  /* 0x0000007b7f7b1221 */ /* 0x000fe20000010000 */
[----:B------:R-:W-:Y:S08]  /*3470*/  BRA `(.L_x_14807) ;  /* 0x0000004800d07947 */ /* 0x000ff00003800000 */
.L_x_14782:
        /* <DEDUP_REMOVED lines=15> */
.L_x_14809:
        /* <DEDUP_REMOVED lines=12> */
.L_x_14810:
        /* <DEDUP_REMOVED lines=42> */
.L_x_14808:
        /* <DEDUP_REMOVED lines=8> */
[----:B------:R-:W-:Y:S01]  /*3950*/  IMAD.MOV.U32 R136, RZ, RZ, 0x2 ;  /* 0x00000002ff887424 */ /* 0x000fe200078e00ff */
[----:B------:R-:W-:-:S03]  /*3960*/  MOV R116, R190 ;  /* 0x000000be00747202 */ /* 0x000fc60000000f00 */
        /* <DEDUP_REMOVED lines=11> */
.L_x_14812:
        /* <DEDUP_REMOVED lines=12> */
.L_x_14813:
        /* <DEDUP_REMOVED lines=42> */
.L_x_14811:
        /* <DEDUP_REMOVED lines=22> */
.L_x_14815:
        /* <DEDUP_REMOVED lines=12> */
.L_x_14816:
        /* <DEDUP_REMOVED lines=43> */
.L_x_14814:
[----:B------:R-:W-:Y:S01]  /*4250*/  ISETP.NE.AND P0, PT, R134, 0x1, PT ;  /* 0x000000018600780c */ /* 0x000fe20003f05270 */
[----:B------:R-:W-:Y:S01]  /*4260*/  IMAD.U32 R120, R120, 0x10000, RZ ;  /* 0x0001000078787824 */ /* 0x000fe200078e00ff */
[----:B------:R-:W-:Y:S01]  /*4270*/  I2FP.F32.U32 R135, R118 ;  /* 0x0000007600877245 */ /* 0x000fe20000201000 */
[----:B------:R-:W-:Y:S02]  /*4280*/  IMAD.MOV.U32 R136, RZ, RZ, 0x2 ;  /* 0x00000002ff887424 */ /* 0x000fe400078e00ff */
[----:B------:R-:W-:Y:S01]  /*4290*/  FMUL.FTZ R120, R120, UR5 ;  /* 0x0000000578787c20 */ /* 0x000fe20008410000 */
[----:B------:R-:W-:Y:S02]  /*42a0*/  IMAD.MOV.U32 R118, RZ, RZ, R190 ;  /* 0x000000ffff767224 */ /* 0x000fe400078e00be */
[----:B------:R-:W-:-:S05]  /*42b0*/  FFMA.FTZ R135, R135, R0, 1.1641532182693481445e-10 ;  /* 0x2f00000087877423 */ /* 0x000fca0000010000 */
[----:B------:R-:W-:-:S04]  /*42c0*/  FSETP.LE.FTZ.AND P3, PT, R135, UR4, PT ;  /* 0x0000000487007c0b */ /* 0x000fc8000bf73000 */
        /* <DEDUP_REMOVED lines=10> */
.L_x_14818:
        /* <DEDUP_REMOVED lines=12> */
.L_x_14819:
        /* <DEDUP_REMOVED lines=43> */
.L_x_14817:
        /* <DEDUP_REMOVED lines=22> */
.L_x_14821:
        /* <DEDUP_REMOVED lines=12> */
.L_x_14822:
        /* <DEDUP_REMOVED lines=43> */
.L_x_14820:
[----:B------:R-:W-:Y:S01]  /*4bb0*/  ISETP.NE.AND P0, PT, R134, 0x1, PT ;  /* 0x000000018600780c */ /* 0x000fe20003f05270 */
[C---:B------:R-:W-:Y:S01]  /*4bc0*/  IMAD.U32 R120, R121.reuse, 0x10000, RZ ;  /* 0x0001000079787824 */ /* 0x040fe200078e00ff */
[----:B------:R-:W-:Y:S01]  /*4bd0*/  I2FP.F32.U32 R135, R118 ;  /* 0x0000007600877245 */ /* 0x000fe20000201000 */
[----:B------:R-:W-:Y:S01]  /*4be0*/  IMAD.MOV.U32 R136, RZ, RZ, 0x2 ;  /* 0x00000002ff887424 */ /* 0x000fe200078e00ff */
[----:B------:R-:W-:Y:S01]  /*4bf0*/  PRMT R121, R121, 0x7632, R121 ;  /* 0x0000763279797816 */ /* 0x000fe20000000079 */
        /* <DEDUP_REMOVED lines=14> */
.L_x_14824:
        /* <DEDUP_REMOVED lines=12> */
.L_x_14825:
        /* <DEDUP_REMOVED lines=43> */
.L_x_14823:
        /* <DEDUP_REMOVED lines=22> */
.L_x_14827:
        /* <DEDUP_REMOVED lines=12> */
.L_x_14828:
        /* <DEDUP_REMOVED lines=43> */
.L_x_14826:
[----:B------:R-:W-:Y:S01]  /*5520*/  ISETP.NE.AND P0, PT, R134, 0x1, PT ;  /* 0x000000018600780c */ /* 0x000fe20003f05270 */
[----:B------:R-:W-:Y:S01]  /*5530*/  IMAD.U32 R121, R121, 0x10000, RZ ;  /* 0x0001000079797824 */ /* 0x000fe200078e00ff */
[----:B------:R-:W-:Y:S01]  /*5540*/  I2FP.F32.U32 R135, R120 ;  /* 0x0000007800877245 */ /* 0x000fe20000201000 */
[----:B------:R-:W-:Y:S02]  /*5550*/  IMAD.MOV.U32 R120, RZ, RZ, R190 ;  /* 0x000000ffff787224 */ /* 0x000fe400078e00be */
        /* <DEDUP_REMOVED lines=13> */
.L_x_14830:
        /* <DEDUP_REMOVED lines=12> */
.L_x_14831:
        /* <DEDUP_REMOVED lines=43> */
.L_x_14829:
        /* <DEDUP_REMOVED lines=22> */
.L_x_14833:
        /* <DEDUP_REMOVED lines=12> */
.L_x_14834:
        /* <DEDUP_REMOVED lines=43> */
.L_x_14832:
        /* <DEDUP_REMOVED lines=18> */
.L_x_14836:
        /* <DEDUP_REMOVED lines=12> */
.L_x_14837:
        /* <DEDUP_REMOVED lines=43> */
.L_x_14835:
[----:B------:R-:W-:Y:S01]  /*6300*/  I2FP.F32.U32 R121, R120 ;  /* 0x0000007800797245 */ /* 0x000fe20000201000 */
[----:B------:R-:W-:Y:S02]  /*6310*/  IMAD.U32 R120, R194, 0x10000, RZ ;  /* 0x00010000c2787824 */ /* 0x000fe400078e00ff */
[----:B------:R-:W-:Y:S02]  /*6320*/  HFMA2 R134, -RZ, RZ, 0, 1.1920928955078125e-07 ;  /* 0x00000002ff867431 */ /* 0x000fe400000001ff */
        /* <DEDUP_REMOVED lines=19> */
.L_x_14839:
        /* <DEDUP_REMOVED lines=12> */
.L_x_14840:
        /* <DEDUP_REMOVED lines=43> */
.L_x_14838:
[----:B------:R-:W-:Y:S01]  /*67d0*/  ISETP.NE.AND P4, PT, R134, 0x1, PT ;  /* 0x000000018600780c */ /* 0x000fe20003f85270 */
[----:B------:R-:W-:Y:S01]  /*67e0*/  IMAD.U32 R122, R122, 0x10000, RZ ;  /* 0x000100007a7a7824 */ /* 0x000fe200078e00ff */
[----:B------:R-:W-:Y:S01]  /*67f0*/  I2FP.F32.U32 R121, R121 ;  /* 0x0000007900797245 */ /* 0x000fe20000201000 */
[----:B------:R-:W-:Y:S02]  /*6800*/  IMAD.MOV.U32 R135, RZ, RZ, 0x2 ;  /* 0x00000002ff877424 */ /* 0x000fe400078e00ff */
[----:B------:R-:W-:Y:S02]  /*6810*/  FMUL.FTZ R122, R122, UR5 ;  /* 0x000000057a7a7c20 */ /* 0x000fe40008410000 */
        /* <DEDUP_REMOVED lines=12> */
.L_x_14842:
        /* <DEDUP_REMOVED lines=12> */
.L_x_14843:
        /* <DEDUP_REMOVED lines=43> */
.L_x_14841:
        /* <DEDUP_REMOVED lines=22> */
.L_x_14845:
        /* <DEDUP_REMOVED lines=12> */
.L_x_14846:
        /* <DEDUP_REMOVED lines=43> */
.L_x_14844:
        /* <DEDUP_REMOVED lines=18> */
.L_x_14848:
        /* <DEDUP_REMOVED lines=12> */
.L_x_14849:
        /* <DEDUP_REMOVED lines=43> */
.L_x_14847:
        /* <DEDUP_REMOVED lines=22> */
.L_x_14851:
        /* <DEDUP_REMOVED lines=12> */
.L_x_14852:
        /* <DEDUP_REMOVED lines=43> */
.L_x_14850:
        /* <DEDUP_REMOVED lines=17> */
.L_x_14854:
        /* <DEDUP_REMOVED lines=14> */
.L_x_14855:
        /* <DEDUP_REMOVED lines=43> */
.L_x_14853:
        /* <DEDUP_REMOVED lines=9> */
[----:B------:R-:W-:-:S07]  /*7fb0*/  @P1 FADD.FTZ R123, R127, R123 ;  /* 0x0000007b7f7b1221 */ /* 0x000fce0000010000 */
.L_x_14807:
[----:B------:R-:W0:Y:S01]  /*7fc0*/  LDC.64 R2, c[0x0][0x3a8] ;  /* 0x0000ea00ff027b82 */ /* 0x000e220000000a00 */
[----:B------:R-:W-:Y:S02]  /*7fd0*/  SEL R136, RZ, 0x10000, !P4 ;  /* 0x00010000ff887807 */ /* 0x000fe40006000000 */
[----:B------:R-:W-:Y:S02]  /*7fe0*/  ISETP.NE.AND P4, PT, R139, RZ, PT ;  /* 0x000000ff8b00720c */ /* 0x000fe40003f85270 */
[----:B------:R-:W-:Y:S02]  /*7ff0*/  SEL R139, RZ, 0x100, !P0 ;  /* 0x00000100ff8b7807 */ /* 0x000fe40004000000 */
[----:B------:R-:W-:Y:S01]  /*8000*/  ISETP.NE.U32.AND P0, PT, RZ, UR38, PT ;  /* 0x00000026ff007c0c */ /* 0x000fe2000bf05070 */
[----:B------:R-:W1:Y:S01]  /*8010*/  LDC.64 R180, c[0x0][0x3b0] ;  /* 0x0000ec00ffb47b82 */ /* 0x000e620000000a00 */
[----:B------:R-:W-:Y:S02]  /*8020*/  SEL R137, RZ, 0x1000000, !P5 ;  /* 0x01000000ff897807 */ /* 0x000fe40006800000 */
[----:B------:R-:W-:-:S02]  /*8030*/  ISETP.NE.AND P5, PT, R138, RZ, PT ;  /* 0x000000ff8a00720c */ /* 0x000fc40003fa5270 */
[----:B------:R-:W-:Y:S02]  /*8040*/  ISETP.NE.AND.EX P0, PT, RZ, UR39, PT, P0 ;  /* 0x00000027ff007c0c */ /* 0x000fe4000bf05300 */
[----:B------:R-:W-:Y:S01]  /*8050*/  ISETP.NE.AND P6, PT, R133, RZ, PT ;  /* 0x000000ff8500720c */ /* 0x000fe20003fc5270 */
[----:B------:R-:W2:Y:S01]  /*8060*/  @P1 LDC.64 R144, c[0x0][0x3a0] ;  /* 0x0000e800ff901b82 */ /* 0x000ea20000000a00 */
[----:B------:R-:W-:Y:S02]  /*8070*/  SEL R135, RZ, 0x1000000, !P2 ;  /* 0x01000000ff877807 */ /* 0x000fe40005000000 */
        /* <DEDUP_REMOVED lines=8> */
[----:B------:R-:W-:Y:S02]  /*8100*/  LOP3.LUT R139, R139, R138, RZ, 0xfc, !PT ;  /* 0x0000008a8b8b7212 */ /* 0x000fe400078efcff */
[----:B------:R-:W-:Y:S01]  /*8110*/  LOP3.LUT R138, R133, R136, RZ, 0xfc, !PT ;  /* 0x00000088858a7212 */ /* 0x000fe200078efcff */
[C---:B-1----:R-:W-:Y:S01]  /*8120*/  IMAD.WIDE.U32 R136, R207.reuse, 0x8, R180 ;  /* 0x00000008cf887825 */ /* 0x042fe200078e00b4 */
[----:B------:R0:W-:Y:S01]  /*8130*/  STG.E.128 desc[UR8][R134.64], R116 ;  /* 0x0000007486007986 */ /* 0x0001e2000c101d08 */
[----:B------:R-:W-:-:S03]  /*8140*/  IADD3 R205, PT, PT, R207, 0x80, RZ ;  /* 0x00000080cfcd7810 */ /* 0x000fc60007ffe0ff */
[----:B------:R0:W-:Y:S02]  /*8150*/  STG.E.128 desc[UR8][R134.64+0x10], R120 ;  /* 0x0000107886007986 */ /* 0x0001e4000c101d08 */
[C---:B------:R-:W-:Y:S02]  /*8160*/  IMAD.WIDE.U32 R140, R205.reuse, 0x10, R172 ;  /* 0x00000010cd8c7825 */ /* 0x040fe400078e00ac */
[----:B------:R0:W-:Y:S02]  /*8170*/  STG.E.64 desc[UR8][R136.64], R138 ;  /* 0x0000008a88007986 */ /* 0x0001e4000c101b08 */
[----:B--2---:R-:W-:-:S04]  /*8180*/  @P1 IMAD.WIDE.U32 R144, R205, 0x20, R144 ;  /* 0x00000020cd901825 */ /* 0x004fc800078e0090 */
[----:B---3--:R-:W-:Y:S01]  /*8190*/  @P0 IMAD.WIDE.U32 R142, R205, 0x10, R142 ;  /* 0x00000010cd8e0825 */ /* 0x008fe200078e008e */
[----:B------:R-:W-:Y:S06]  /*81a0*/  @!P0 BRA `(.L_x_14856) ;  /* 0x0000000000508947 */ /* 0x000fec0003800000 */
        /* <DEDUP_REMOVED lines=20> */
.L_x_14856:
        /* <DEDUP_REMOVED lines=24> */
.L_x_14859:
        /* <DEDUP_REMOVED lines=12> */
.L_x_14860:
        /* <DEDUP_REMOVED lines=41> */
[----:B------:R-:W-:-:S07]  /*87c0*/  IMAD.MOV.U32 R142, RZ, RZ, R146 ;  /* 0x000000ffff8e7224 */ /* 0x000fce00078e0092 */
.L_x_14858:
        /* <DEDUP_REMOVED lines=20> */
.L_x_14862:
        /* <DEDUP_REMOVED lines=12> */
.L_x_14863:
        /* <DEDUP_REMOVED lines=42> */
.L_x_14861:
        /* <DEDUP_REMOVED lines=22> */
.L_x_14865:
        /* <DEDUP_REMOVED lines=12> */
.L_x_14866:
        /* <DEDUP_REMOVED lines=43> */
.L_x_14864:
        /* <DEDUP_REMOVED lines=8> */
[----:B------:R-:W-:-:S13]  /*91c0*/  FSETP.LE.FTZ.AND P4, PT, R143, UR4, PT ;  /* 0x000000048f007c0b */ /* 0x000fda000bf93000 */
        /* <DEDUP_REMOVED lines=10> */
.L_x_14868:
        /* <DEDUP_REMOVED lines=12> */
.L_x_14869:
        /* <DEDUP_REMOVED lines=43> */
.L_x_14867:
        /* <DEDUP_REMOVED lines=22> */
.L_x_14871:
        /* <DEDUP_REMOVED lines=12> */
.L_x_14872:
        /* <DEDUP_REMOVED lines=43> */
.L_x_14870:
        /* <DEDUP_REMOVED lines=20> */
.L_x_14874:
        /* <DEDUP_REMOVED lines=12> */
.L_x_14875:
        /* <DEDUP_REMOVED lines=43> */
.L_x_14873:
        /* <DEDUP_REMOVED lines=22> */
.L_x_14877:
        /* <DEDUP_REMOVED lines=12> */
.L_x_14878:
        /* <DEDUP_REMOVED lines=43> */
.L_x_14876:
[----:B------:R-:W-:Y:S01]  /*a430*/  I2FP.F32.U32 R143, R136 ;  /* 0x00000088008f7245 */ /* 0x000fe20000201000 */
[----:B------:R-:W-:Y:S01]  /*a440*/  IMAD.MOV.U32 R145, RZ, RZ, 0x2 ;  /* 0x00000002ff917424 */ /* 0x000fe200078e00ff */
[----:B------:R-:W-:Y:S01]  /*a450*/  ISETP.NE.AND P2, PT, R144, 0x1, PT ;  /* 0x000000019000780c */ /* 0x000fe20003f45270 */
[----:B------:R-:W-:Y:S01]  /*a460*/  IMAD.MOV.U32 R136, RZ, RZ, R190 ;  /* 0x000000ffff887224 */ /* 0x000fe200078e00be */
[----:B------:R-:W-:Y:S01]  /*a470*/  SHF.L.U32 R137, R137, 0x10, RZ ;  /* 0x0000001089897819 */ /* 0x000fe200000006ff */
[----:B------:R-:W-:Y:S01]  /*a480*/  FFMA.FTZ R143, R143, R0, 1.1641532182693481445e-10 ;  /* 0x2f0000008f8f7423 */ /* 0x000fe20000010000 */
[----:B------:R-:W-:-:S04]  /*a490*/  LOP3.LUT R214, R214, 0xfffffffd, RZ, 0xc0, !PT ;  /* 0xfffffffdd6d67812 */ /* 0x000fc800078ec0ff */
[----:B------:R-:W-:Y:S01]  /*a4a0*/  FSETP.LE.FTZ.AND P4, PT, R143, UR4, PT ;  /* 0x000000048f007c0b */ /* 0x000fe2000bf93000 */
[----:B------:R-:W-:-:S12]  /*a4b0*/  FMUL.FTZ R143, R137, UR5 ;  /* 0x00000005898f7c20 */ /* 0x000fd80008410000 */
        /* <DEDUP_REMOVED lines=10> */
.L_x_14880:
        /* <DEDUP_REMOVED lines=12> */
.L_x_14881:
        /* <DEDUP_REMOVED lines=43> */
.L_x_14879:
[----:B------:R-:W-:Y:S01]  /*a8d0*/  I2FP.F32.U32 R137, R136 ;  /* 0x0000008800897245 */ /* 0x000fe20000201000 */
[----:B------:R-:W-:Y:S01]  /*a8e0*/  IMAD.U32 R135, R135, 0x10000, RZ ;  /* 0x0001000087877824 */ /* 0x000fe200078e00ff */
[----:B------:R-:W-:Y:S01]  /*a8f0*/  FSEL R136, R143, RZ, P4 ;  /* 0x000000ff8f887208 */ /* 0x000fe20002000000 */
        /* <DEDUP_REMOVED lines=19> */
.L_x_14883:
        /* <DEDUP_REMOVED lines=12> */
.L_x_14884:
        /* <DEDUP_REMOVED lines=43> */
.L_x_14882:
[----:B------:R-:W-:Y:S01]  /*ada0*/  ISETP.NE.AND P3, PT, R144, 0x1, PT ;  /* 0x000000019000780c */ /* 0x000fe20003f65270 */
[----:B------:R-:W-:Y:S01]  /*adb0*/  IMAD.MOV.U32 R145, RZ, RZ, 0x2 ;  /* 0x00000002ff917424 */ /* 0x000fe200078e00ff */
[----:B------:R-:W-:Y:S02]  /*adc0*/  I2FP.F32.U32 R137, R136 ;  /* 0x0000008800897245 */ /* 0x000fe40000201000 */
[C---:B------:R-:W-:Y:S02]  /*add0*/  SHF.L.U32 R136, R138.reuse, 0x10, RZ ;  /* 0x000000108a887819 */ /* 0x040fe400000006ff */
[----:B------:R-:W-:Y:S01]  /*ade0*/  PRMT R138, R138, 0x7632, R138 ;  /* 0x000076328a8a7816 */ /* 0x000fe2000000008a */
[----:B------:R-:W-:Y:S02]  /*adf0*/  FFMA.FTZ R137, R137, R0, 1.1641532182693481445e-10 ;  /* 0x2f00000089897423 */ /* 0x000fe40000010000 */
[----:B------:R-:W-:-:S03]  /*ae00*/  FMUL.FTZ R143, R136, UR5 ;  /* 0x00000005888f7c20 */ /* 0x000fc60008410000 */
        /* <DEDUP_REMOVED lines=11> */
.L_x_14886:
        /* <DEDUP_REMOVED lines=12> */
.L_x_14887:
        /* <DEDUP_REMOVED lines=43> */
.L_x_14885:
[----:B------:R-:W-:Y:S01]  /*b230*/  I2FP.F32.U32 R137, R137 ;  /* 0x0000008900897245 */ /* 0x000fe20000201000 */
[----:B------:R-:W-:Y:S02]  /*b240*/  IMAD.U32 R136, R194, 0x10000, RZ ;  /* 0x00010000c2887824 */ /* 0x000fe400078e00ff */
[----:B------:R-:W-:Y:S02]  /*b250*/  IMAD.MOV.U32 R144, RZ, RZ, 0x2 ;  /* 0x00000002ff907424 */ /* 0x000fe400078e00ff */
        /* <DEDUP_REMOVED lines=19> */
.L_x_14889:
        /* <DEDUP_REMOVED lines=12> */
.L_x_14890:
        /* <DEDUP_REMOVED lines=43> */
.L_x_14888:
[----:B------:R-:W-:Y:S01]  /*b700*/  ISETP.NE.AND P4, PT, R144, 0x1, PT ;  /* 0x000000019000780c */ /* 0x000fe20003f85270 */
[----:B------:R-:W-:Y:S01]  /*b710*/  IMAD.MOV.U32 R145, RZ, RZ, 0x2 ;  /* 0x00000002ff917424 */ /* 0x000fe200078e00ff */
[----:B------:R-:W-:Y:S01]  /*b720*/  I2FP.F32.U32 R137, R137 ;  /* 0x0000008900897245 */ /* 0x000fe20000201000 */
[----:B------:R-:W-:Y:S01]  /*b730*/  IMAD.MOV.U32 R143, RZ, RZ, R190 ;  /* 0x000000ffff8f7224 */ /* 0x000fe200078e00be */
[----:B------:R-:W-:-:S03]  /*b740*/  SHF.L.U32 R138, R138, 0x10, RZ ;  /* 0x000000108a8a7819 */ /* 0x000fc600000006ff */
[----:B------:R-:W-:Y:S02]  /*b750*/  FFMA.FTZ R137, R137, R0, 1.1641532182693481445e-10 ;  /* 0x2f00000089897423 */ /* 0x000fe40000010000 */
[----:B------:R-:W-:-:S03]  /*b760*/  FMUL.FTZ R138, R138, UR5 ;  /* 0x000000058a8a7c20 */ /* 0x000fc60008410000 */
        /* <DEDUP_REMOVED lines=10> */
.L_x_14892:
        /* <DEDUP_REMOVED lines=12> */
.L_x_14893:
        /* <DEDUP_REMOVED lines=43> */
.L_x_14891:
        /* <DEDUP_REMOVED lines=22> */
.L_x_14895:
        /* <DEDUP_REMOVED lines=12> */
.L_x_14896:
        /* <DEDUP_REMOVED lines=43> */
.L_x_14894:
[----:B------:R-:W-:Y:S01]  /*c050*/  ISETP.NE.AND P5, PT, R144, 0x1, PT ;  /* 0x000000019000780c */ /* 0x000fe20003fa5270 */
[----:B------:R-:W-:Y:S01]  /*c060*/  IMAD.MOV.U32 R145, RZ, RZ, 0x2 ;  /* 0x00000002ff917424 */ /* 0x000fe200078e00ff */
[----:B------:R-:W-:Y:S01]  /*c070*/  I2FP.F32.U32 R141, R138 ;  /* 0x0000008a008d7245 */ /* 0x000fe20000201000 */
[----:B------:R-:W-:Y:S01]  /*c080*/  IMAD.MOV.U32 R143, RZ, RZ, R190 ;  /* 0x000000ffff8f7224 */ /* 0x000fe200078e00be */
[C---:B------:R-:W-:Y:S02]  /*c090*/  SHF.L.U32 R138, R139.reuse, 0x10, RZ ;  /* 0x000000108b8a7819 */ /* 0x040fe400000006ff */
[----:B------:R-:W-:Y:S01]  /*c0a0*/  PRMT R139, R139, 0x7632, R139 ;  /* 0x000076328b8b7816 */ /* 0x000fe2000000008b */
        /* <DEDUP_REMOVED lines=12> */
.L_x_14898:
        /* <DEDUP_REMOVED lines=12> */
.L_x_14899:
        /* <DEDUP_REMOVED lines=43> */
.L_x_14897:
        /* <DEDUP_REMOVED lines=22> */
.L_x_14901:
        /* <DEDUP_REMOVED lines=12> */
.L_x_14902:
        /* <DEDUP_REMOVED lines=43> */
.L_x_14900:
        /* <DEDUP_REMOVED lines=17> */
.L_x_14904:
        /* <DEDUP_REMOVED lines=14> */
.L_x_14905:
        /* <DEDUP_REMOVED lines=43> */
.L_x_14903:
[----:B------:R-:W-:Y:S01]  /*ce50*/  I2FP.F32.U32 R139, R143 ;  /* 0x0000008f008b7245 */ /* 0x000fe20000201000 */
[----:B------:R-:W-:-:S04]  /*ce60*/  IMAD.U32 R140, R140, 0x10000, RZ ;  /* 0x000100008c8c7824 */ /* 0x000fc800078e00ff */
[----:B------:R-:W-:Y:S01]  /*ce70*/  FFMA.FTZ R139, R139, R0, 1.1641532182693481445e-10 ;  /* 0x2f0000008b8b7423 */ /* 0x000fe20000010000 */
[----:B------:R-:W-:-:S04]  /*ce80*/  FMUL.FTZ R140, R140, UR5 ;  /* 0x000000058c8c7c20 */ /* 0x000fc80008410000 */
[----:B------:R-:W-:Y:S02]  /*ce90*/  FSETP.GTU.FTZ.AND P6, PT, R139, UR4, PT ;  /* 0x000000048b007c0b */ /* 0x000fe4000bfdc000 */
[----:B------:R-:W-:Y:S02]  /*cea0*/  FSEL R139, R152, RZ, P5 ;  /* 0x000000ff988b7208 */ /* 0x000fe40002800000 */
[----:B------:R-:W-:Y:S02]  /*ceb0*/  FSEL R140, R140, RZ, !P6 ;  /* 0x000000ff8c8c7208 */ /* 0x000fe40007000000 */
[----:B------:R-:W-:-:S03]  /*cec0*/  SEL R202, RZ, 0x1, P6 ;  /* 0x00000001ffca7807 */ /* 0x000fc60003000000 */
[----:B------:R-:W-:-:S04]  /*ced0*/  FADD.FTZ R139, R140, R139 ;  /* 0x0000008b8c8b7221 */ /* 0x000fc80000010000 */
[----:B------:R-:W-:Y:S01]  /*cee0*/  @P1 FADD.FTZ R139, R127, R139 ;  /* 0x0000008b7f8b1221 */ /* 0x000fe20000010000 */
[----:B------:R-:W-:Y:S06]  /*cef0*/  BRA `(.L_x_14906) ;  /* 0x00000024009c7947 */ /* 0x000fec0003800000 */
.L_x_14857:
[----:B------:R-:W-:Y:S01]  /*cf00*/  ISETP.NE.AND P2, PT, R149, 0x1, PT ;  /* 0x000000019500780c */ /* 0x000fe20003f45270 */
[----:B------:R-:W-:Y:S01]  /*cf10*/  IMAD.MOV.U32 R135, RZ, RZ, 0x2 ;  /* 0x00000002ff877424 */ /* 0x000fe200078e00ff */
[----:B------:R-:W-:Y:S01]  /*cf20*/  MOV R133, R190 ;  /* 0x000000be00857202 */ /* 0x000fe20000000f00 */
[----:B--2---:R-:W-:-:S10]  /*cf30*/  IMAD.MOV.U32 R142, RZ, RZ, R132 ;  /* 0x000000ffff8e7224 */ /* 0x004fd400078e0084 */
        /* <DEDUP_REMOVED lines=11> */
.L_x_14908:
        /* <DEDUP_REMOVED lines=12> */
.L_x_14909:
        /* <DEDUP_REMOVED lines=42> */
.L_x_14907:
[----:B------:R-:W-:Y:S01]  /*d350*/  I2FP.F32.U32 R133, R133 ;  /* 0x0000008500857245 */ /* 0x000fe20000201000 */
[----:B------:R-:W-:Y:S01]  /*d360*/  IMAD.MOV.U32 R134, RZ, RZ, R190 ;  /* 0x000000ffff867224 */ /* 0x000fe200078e00be */
[----:B------:R-:W-:Y:S02]  /*d370*/  ISETP.NE.AND P2, PT, R135, 0x1, PT ;  /* 0x000000018700780c */ /* 0x000fe40003f45270 */
[----:B------:R-:W-:Y:S01]  /*d380*/  LOP3.LUT R214, R214, 0xffffffef, RZ, 0xc0, !PT ;  /* 0xffffffefd6d67812 */ /* 0x000fe200078ec0ff */
[----:B------:R-:W-:Y:S01]  /*d390*/  FFMA.FTZ R133, R133, R0, 1.1641532182693481445e-10 ;  /* 0x2f00000085857423 */ /* 0x000fe20000010000 */
[----:B-----5:R-:W-:-:S04]  /*d3a0*/  SHF.L.U32 R132, R136, 0x10, RZ ;  /* 0x0000001088847819 */ /* 0x020fc800000006ff */
[----:B------:R-:W-:Y:S02]  /*d3b0*/  FSETP.LE.FTZ.AND P3, PT, R133, UR4, PT ;  /* 0x0000000485007c0b */ /* 0x000fe4000bf73000 */
[----:B------:R-:W-:Y:S01]  /*d3c0*/  PRMT R133, R136, 0x7632, R133 ;  /* 0x0000763288857816 */ /* 0x000fe20000000085 */
[----:B------:R-:W-:-:S10]  /*d3d0*/  IMAD.MOV.U32 R136, RZ, RZ, 0x2 ;  /* 0x00000002ff887424 */ /* 0x000fd400078e00ff */
        /* <DEDUP_REMOVED lines=10> */
.L_x_14911:
        /* <DEDUP_REMOVED lines=12> */
.L_x_14912:
        /* <DEDUP_REMOVED lines=43> */
.L_x_14910:
[----:B------:R-:W-:Y:S01]  /*d7f0*/  I2FP.F32.U32 R135, R134 ;  /* 0x0000008600877245 */ /* 0x000fe20000201000 */
[----:B------:R-:W-:Y:S01]  /*d800*/  IMAD.MOV.U32 R140, RZ, RZ, 0x2 ;  /* 0x00000002ff8c7424 */ /* 0x000fe200078e00ff */
[----:B------:R-:W-:Y:S01]  /*d810*/  ISETP.NE.AND P2, PT, R136, 0x1, PT ;  /* 0x000000018800780c */ /* 0x000fe20003f45270 */
[----:B------:R-:W-:Y:S01]  /*d820*/  IMAD.MOV.U32 R134, RZ, RZ, R190 ;  /* 0x000000ffff867224 */ /* 0x000fe200078e00be */
[----:B------:R-:W-:Y:S01]  /*d830*/  LOP3.LUT R214, R214, 0xfffffff7, RZ, 0xc0, !PT ;  /* 0xfffffff7d6d67812 */ /* 0x000fe200078ec0ff */
[----:B------:R-:W-:Y:S01]  /*d840*/  FFMA.FTZ R135, R135, R0, 1.1641532182693481445e-10 ;  /* 0x2f00000087877423 */ /* 0x000fe20000010000 */
[----:B------:R-:W-:-:S04]  /*d850*/  SHF.L.U32 R133, R133, 0x10, RZ ;  /* 0x0000001085857819 */ /* 0x000fc800000006ff */
        /* <DEDUP_REMOVED lines=11> */
.L_x_14914:
        /* <DEDUP_REMOVED lines=12> */
.L_x_14915:
        /* <DEDUP_REMOVED lines=43> */
.L_x_14913:
[----:B------:R-:W-:Y:S01]  /*dc80*/  I2FP.F32.U32 R135, R134 ;  /* 0x0000008600877245 */ /* 0x000fe20000201000 */
[----:B------:R-:W-:Y:S01]  /*dc90*/  IMAD.MOV.U32 R141, RZ, RZ, 0x2 ;  /* 0x00000002ff8d7424 */ /* 0x000fe200078e00ff */
[----:B------:R-:W-:Y:S01]  /*dca0*/  ISETP.NE.AND P2, PT, R140, 0x1, PT ;  /* 0x000000018c00780c */ /* 0x000fe20003f45270 */
[----:B------:R-:W-:Y:S01]  /*dcb0*/  IMAD.MOV.U32 R136, RZ, RZ, R190 ;  /* 0x000000ffff887224 */ /* 0x000fe200078e00be */
[----:B------:R-:W-:Y:S01]  /*dcc0*/  LOP3.LUT R214, R214, 0xfffffffb, RZ, 0xc0, !PT ;  /* 0xfffffffbd6d67812 */ /* 0x000fe200078ec0ff */
[----:B------:R-:W-:Y:S01]  /*dcd0*/  FFMA.FTZ R135, R135, R0, 1.1641532182693481445e-10 ;  /* 0x2f00000087877423 */ /* 0x000fe20000010000 */
[----:B------:R-:W-:-:S04]  /*dce0*/  SHF.L.U32 R134, R137, 0x10, RZ ;  /* 0x0000001089867819 */ /* 0x000fc800000006ff */
[----:B------:R-:W-:Y:S02]  /*dcf0*/  FSETP.LE.FTZ.AND P3, PT, R135, UR4, PT ;  /* 0x0000000487007c0b */ /* 0x000fe4000bf73000 */
        /* <DEDUP_REMOVED lines=11> */
.L_x_14917:
        /* <DEDUP_REMOVED lines=12> */
.L_x_14918:
        /* <DEDUP_REMOVED lines=43> */
.L_x_14916:
        /* <DEDUP_REMOVED lines=18> */
.L_x_14920:
        /* <DEDUP_REMOVED lines=12> */
.L_x_14921:
        /* <DEDUP_REMOVED lines=43> */
.L_x_14919:
        /* <DEDUP_REMOVED lines=17> */
.L_x_14923:
        /* <DEDUP_REMOVED lines=12> */
.L_x_14924:
        /* <DEDUP_REMOVED lines=43> */
.L_x_14922:
[----:B------:R-:W-:Y:S01]  /*ea30*/  ISETP.NE.AND P4, PT, R141, 0x1, PT ;  /* 0x000000018d00780c */ /* 0x000fe20003f85270 */
[----:B------:R-:W-:Y:S01]  /*ea40*/  IMAD.MOV.U32 R144, RZ, RZ, 0x2 ;  /* 0x00000002ff907424 */ /* 0x000fe200078e00ff */
[----:B------:R-:W-:-:S05]  /*ea50*/  I2FP.F32.U32 R137, R137 ;  /* 0x0000008900897245 */ /* 0x000fca0000201000 */
[----:B------:R-:W-:Y:S01]  /*ea60*/  FFMA.FTZ R140, R137, R0, 1.1641532182693481445e-10 ;  /* 0x2f000000898c7423 */ /* 0x000fe20000010000 */
[----:B------:R-:W-:Y:S01]  /*ea70*/  SHF.L.U32 R137, R138, 0x10, RZ ;  /* 0x000000108a897819 */ /* 0x000fe200000006ff */
[----:B------:R-:W-:-:S03]  /*ea80*/  IMAD.MOV.U32 R138, RZ, RZ, R190 ;  /* 0x000000ffff8a7224 */ /* 0x000fc600078e00be */
        /* <DEDUP_REMOVED lines=10> */
.L_x_14926:
        /* <DEDUP_REMOVED lines=12> */
.L_x_14927:
        /* <DEDUP_REMOVED lines=43> */
.L_x_14925:
        /* <DEDUP_REMOVED lines=17> */
.L_x_14929:
        /* <DEDUP_REMOVED lines=12> */
.L_x_14930:
        /* <DEDUP_REMOVED lines=43> */
.L_x_14928:
        /* <DEDUP_REMOVED lines=37> */
.L_x_14906:
[----:B------:R-:W-:Y:S01]  /*f570*/  SEL R141, RZ, 0x1000000, !P5 ;  /* 0x01000000ff8d7807 */ /* 0x000fe20006800000 */
[----:B------:R-:W0:Y:S01]  /*f580*/  @P0 LDC.64 R148, c[0x0][0x398] ;  /* 0x0000e600ff940b82 */ /* 0x000e220000000a00 */
[----:B------:R-:W-:Y:S01]  /*f590*/  SEL R140, RZ, 0x10000, !P4 ;  /* 0x00010000ff8c7807 */ /* 0x000fe20006000000 */
[----:B------:R-:W-:Y:S01]  /*f5a0*/  VIADD R209, R207, 0x100 ;  /* 0x00000100cfd17836 */ /* 0x000fe20000000000 */
[----:B------:R-:W-:Y:S02]  /*f5b0*/  SEL R153, RZ, 0x100, !P3 ;  /* 0x00000100ff997807 */ /* 0x000fe40005800000 */
[C---:B------:R-:W-:Y:S01]  /*f5c0*/  LOP3.LUT P5, RZ, R214.reuse, 0x8, RZ, 0xc0, !PT ;  /* 0x00000008d6ff7812 */ /* 0x040fe200078ac0ff */
[----:B------:R-:W-:Y:S01]  /*f5d0*/  IMAD.WIDE.U32 R146, R209, 0x10, R172 ;  /* 0x00000010d1927825 */ /* 0x000fe200078e00ac */
[C---:B------:R-:W-:Y:S01]  /*f5e0*/  LOP3.LUT P4, RZ, R214.reuse, 0x4, RZ, 0xc0, !PT ;  /* 0x00000004d6ff7812 */ /* 0x040fe2000788c0ff */
[----:B------:R-:W1:Y:S01]  /*f5f0*/  @P1 LDC.64 R150, c[0x0][0x3a0] ;  /* 0x0000e800ff961b82 */ /* 0x000e620000000a00 */
        /* <DEDUP_REMOVED lines=9> */
[----:B0-----:R-:W-:Y:S01]  /*f690*/  @P0 IMAD.WIDE.U32 R148, R209, 0x10, R148 ;  /* 0x00000010d1940825 */ /* 0x001fe200078e0094 */
[----:B------:R-:W-:Y:S01]  /*f6a0*/  SEL R144, RZ, 0x1, !P6 ;  /* 0x00000001ff907807 */ /* 0x000fe20007000000 */
[----:B------:R0:W-:Y:S01]  /*f6b0*/  STG.E.128 desc[UR8][R140.64], R132 ;  /* 0x000000848c007986 */ /* 0x0001e2000c101d08 */
[----:B------:R-:W-:Y:S02]  /*f6c0*/  LOP3.LUT R153, R153, R152, RZ, 0xfc, !PT ;  /* 0x0000009899997212 */ /* 0x000fe400078efcff */
[----:B------:R-:W-:Y:S01]  /*f6d0*/  LOP3.LUT R152, R143, R144, RZ, 0xfc, !PT ;  /* 0x000000908f987212 */ /* 0x000fe200078efcff */
[----:B------:R-:W-:Y:S01]  /*f6e0*/  IMAD.WIDE.U32 R144, R205, 0x8, R180 ;  /* 0x00000008cd907825 */ /* 0x000fe200078e00b4 */
[----:B------:R0:W-:Y:S03]  /*f6f0*/  STG.E.128 desc[UR8][R140.64+0x10], R136 ;  /* 0x000010888c007986 */ /* 0x0001e6000c101d08 */
[----:B-1----:R-:W-:Y:S01]  /*f700*/  @P1 IMAD.WIDE.U32 R150, R209, 0x20, R150 ;  /* 0x00000020d1961825 */ /* 0x002fe200078e0096 */
        /* <DEDUP_REMOVED lines=17> */
[----:B------:R-:W-:Y:S01]  /*f820*/  LOP3.LUT R144, R152, R140, R144, 0xfe, !PT ;  /* 0x0000008c98907212 */ /* 0x000fe200078efe90 */
[----:B0-----:R-:W-:Y:S01]  /*f830*/  IMAD.WIDE.U32 R140, R205, 0x8, R154 ;  /* 0x00000008cd8c7825 */ /* 0x001fe200078e009a */
[----:B------:R-:W-:Y:S02]  /*f840*/  LOP3.LUT R145, R143, R153, RZ, 0xfc, !PT ;  /* 0x000000998f917212 */ /* 0x000fe400078efcff */
[----:B------:R-:W-:-:S05]  /*f850*/  LOP3.LUT R144, R144, 0xff, R191, 0xf8, !PT ;  /* 0x000000ff90907812 */ /* 0x000fca00078ef8bf */
[----:B------:R1:W-:Y:S02]  /*f860*/  STG.E.64 desc[UR8][R140.64], R144 ;  /* 0x000000908c007986 */ /* 0x0003e4000c101b08 */
.L_x_14931:
[----:B------:R2:W5:Y:S04]  /*f870*/  @P0 LDG.E.128 R192, desc[UR8][R148.64] ;  /* 0x0000000894c00981 */ /* 0x000568000c1e1d00 */
[----:B------:R2:W5:Y:S04]  /*f880*/  @P1 LDG.E.128 R128, desc[UR8][R150.64] ;  /* 0x0000000896801981 */ /* 0x000568000c1e1d00 */
[----:B------:R2:W5:Y:S04]  /*f890*/  @P1 LDG.E.128 R124, desc[UR8][R150.64+0x10] ;  /* 0x00001008967c1981 */ /* 0x000568000c1e1d00 */
[----:B01----:R-:W5:Y:S01]  /*f8a0*/  LDG.E.128 R144, desc[UR8][R146.64] ;  /* 0x0000000892907981 */ /* 0x003f62000c1e1d00 */
        /* <DEDUP_REMOVED lines=20> */
.L_x_14934:
        /* <DEDUP_REMOVED lines=12> */
.L_x_14935:
        /* <DEDUP_REMOVED lines=42> */
.L_x_14933:
        /* <DEDUP_REMOVED lines=20> */
.L_x_14937:
        /* <DEDUP_REMOVED lines=12> */
.L_x_14938:
        /* <DEDUP_REMOVED lines=42> */
.L_x_14936:
        /* <DEDUP_REMOVED lines=8> */
[----:B------:R-:W-:Y:S01]  /*10270*/  FSEL R140, R142, RZ, !P2 ;  /* 0x000000ff8e8c7208 */ /* 0x000fe20005000000 */
[----:B------:R-:W-:Y:S01]  /*10280*/  IMAD.MOV.U32 R142, RZ, RZ, R190 ;  /* 0x000000ffff8e7224 */ /* 0x000fe200078e00be */
        /* <DEDUP_REMOVED lines=12> */
.L_x_14940:
        /* <DEDUP_REMOVED lines=12> */
.L_x_14941:
        /* <DEDUP_REMOVED lines=43> */
.L_x_14939:
        /* <DEDUP_REMOVED lines=19> */
.L_x_14943:
        /* <DEDUP_REMOVED lines=12> */
.L_x_14944:
        /* <DEDUP_REMOVED lines=43> */
.L_x_14942:
        /* <DEDUP_REMOVED lines=22> */
.L_x_14946:
        /* <DEDUP_REMOVED lines=12> */
.L_x_14947:
        /* <DEDUP_REMOVED lines=43> */
.L_x_14945:
        /* <DEDUP_REMOVED lines=20> */
.L_x_14949:
        /* <DEDUP_REMOVED lines=12> */
.L_x_14950:
        /* <DEDUP_REMOVED lines=43> */
.L_x_14948:
        /* <DEDUP_REMOVED lines=22> */
.L_x_14952:
        /* <DEDUP_REMOVED lines=12> */
.L_x_14953:
        /* <DEDUP_REMOVED lines=43> */
.L_x_14951:
        /* <DEDUP_REMOVED lines=19> */
.L_x_14955:
        /* <DEDUP_REMOVED lines=12> */
.L_x_14956:
        /* <DEDUP_REMOVED lines=43> */
.L_x_14954:
[----:B------:R-:W-:Y:S01]  /*11e50*/  I2FP.F32.U32 R145, R144 ;  /* 0x0000009000917245 */ /* 0x000fe20000201000 */
[----:B------:R-:W-:Y:S01]  /*11e60*/  IMAD.MOV.U32 R152, RZ, RZ, 0x2 ;  /* 0x00000002ff987424 */ /* 0x000fe200078e00ff */
        /* <DEDUP_REMOVED lines=20> */
.L_x_14958:
        /* <DEDUP_REMOVED lines=12> */
.L_x_14959:
        /* <DEDUP_REMOVED lines=43> */
.L_x_14957:
        /* <DEDUP_REMOVED lines=18> */
.L_x_14961:
        /* <DEDUP_REMOVED lines=12> */
.L_x_14962:
        /* <DEDUP_REMOVED lines=43> */
.L_x_14960:
        /* <DEDUP_REMOVED lines=22> */
.L_x_14964:
        /* <DEDUP_REMOVED lines=12> */
.L_x_14965:
        /* <DEDUP_REMOVED lines=43> */
.L_x_14963:
        /* <DEDUP_REMOVED lines=17> */
.L_x_14967:
        /* <DEDUP_REMOVED lines=12> */
.L_x_14968:
        /* <DEDUP_REMOVED lines=43> */
.L_x_14966:
        /* <DEDUP_REMOVED lines=22> */
.L_x_14970:
        /* <DEDUP_REMOVED lines=12> */
.L_x_14971:
        /* <DEDUP_REMOVED lines=43> */
.L_x_14969:
        /* <DEDUP_REMOVED lines=18> */
.L_x_14973:
        /* <DEDUP_REMOVED lines=12> */
.L_x_14974:
        /* <DEDUP_REMOVED lines=43> */
.L_x_14972:
        /* <DEDUP_REMOVED lines=22> */
.L_x_14976:
        /* <DEDUP_REMOVED lines=12> */
.L_x_14977:
        /* <DEDUP_REMOVED lines=43> */
.L_x_14975:
        /* <DEDUP_REMOVED lines=17> */
.L_x_14979:
        /* <DEDUP_REMOVED lines=14> */
.L_x_14980:
        /* <DEDUP_REMOVED lines=43> */
.L_x_14978:
[----:B------:R-:W-:Y:S02]  /*143d0*/  I2FP.F32.U32 R147, R151 ;  /* 0x0000009700937245 */ /* 0x000fe40000201000 */
[----:B------:R-:W-:-:S03]  /*143e0*/  SHF.L.U32 R148, R148, 0x10, RZ ;  /* 0x0000001094947819 */ /* 0x000fc600000006ff */
        /* <DEDUP_REMOVED lines=8> */
[----:B------:R-:W-:Y:S06]  /*14470*/  BRA `(.L_x_14981) ;  /* 0x00000024009c7947 */ /* 0x000fec0003800000 */
.L_x_14932:
[----:B------:R-:W-:Y:S01]  /*14480*/  ISETP.NE.AND P2, PT, R156, 0x1, PT ;  /* 0x000000019c00780c */ /* 0x000fe20003f45270 */
[----:B------:R-:W-:Y:S01]  /*14490*/  IMAD.MOV.U32 R143, RZ, RZ, 0x2 ;  /* 0x00000002ff8f7424 */ /* 0x000fe200078e00ff */
[----:B--2---:R-:W-:Y:S01]  /*144a0*/  MOV R150, R142 ;  /* 0x0000008e00967202 */ /* 0x004fe20000000f00 */
        /* <DEDUP_REMOVED lines=12> */
.L_x_14983:
        /* <DEDUP_REMOVED lines=12> */
.L_x_14984:
        /* <DEDUP_REMOVED lines=42> */
.L_x_14982:
[----:B------:R-:W-:Y:S01]  /*148d0*/  I2FP.F32.U32 R141, R140 ;  /* 0x0000008c008d7245 */ /* 0x000fe20000201000 */
[----:B-----5:R-:W-:Y:S01]  /*148e0*/  IMAD.U32 R140, R144, 0x10000, RZ ;  /* 0x00010000908c7824 */ /* 0x020fe200078e00ff */
[----:B------:R-:W-:Y:S01]  /*148f0*/  ISETP.NE.AND P2, PT, R143, 0x1, PT ;  /* 0x000000018f00780c */ /* 0x000fe20003f45270 */
[----:B------:R-:W-:Y:S01]  /*14900*/  IMAD.MOV.U32 R142, RZ, RZ, R190 ;  /* 0x000000ffff8e7224 */ /* 0x000fe200078e00be */
[----:B------:R-:W-:Y:S01]  /*14910*/  LOP3.LUT R214, R214, 0xffffffef, RZ, 0xc0, !PT ;  /* 0xffffffefd6d67812 */ /* 0x000fe200078ec0ff */
[----:B------:R-:W-:-:S05]  /*14920*/  FFMA.FTZ R141, R141, R0, 1.1641532182693481445e-10 ;  /* 0x2f0000008d8d7423 */ /* 0x000fca0000010000 */
[----:B------:R-:W-:Y:S02]  /*14930*/  FSETP.LE.FTZ.AND P3, PT, R141, UR4, PT ;  /* 0x000000048d007c0b */ /* 0x000fe4000bf73000 */
[----:B------:R-:W-:Y:S01]  /*14940*/  PRMT R141, R144, 0x7632, R141 ;  /* 0x00007632908d7816 */ /* 0x000fe2000000008d */
[----:B------:R-:W-:-:S10]  /*14950*/  HFMA2 R144, -RZ, RZ, 0, 1.1920928955078125e-07 ;  /* 0x00000002ff907431 */ /* 0x000fd400000001ff */
        /* <DEDUP_REMOVED lines=10> */
.L_x_14986:
        /* <DEDUP_REMOVED lines=12> */
.L_x_14987:
        /* <DEDUP_REMOVED lines=43> */
.L_x_14985:
[----:B------:R-:W-:Y:S01]  /*14d70*/  I2FP.F32.U32 R143, R142 ;  /* 0x0000008e008f7245 */ /* 0x000fe20000201000 */
[----:B------:R-:W-:Y:S01]  /*14d80*/  IMAD.U32 R141, R141, 0x10000, RZ ;  /* 0x000100008d8d7824 */ /* 0x000fe200078e00ff */
[----:B------:R-:W-:Y:S01]  /*14d90*/  ISETP.NE.AND P2, PT, R144, 0x1, PT ;  /* 0x000000019000780c */ /* 0x000fe20003f45270 */
[----:B------:R-:W-:Y:S01]  /*14da0*/  IMAD.MOV.U32 R142, RZ, RZ, R190 ;  /* 0x000000ffff8e7224 */ /* 0x000fe200078e00be */
[----:B------:R-:W-:Y:S01]  /*14db0*/  LOP3.LUT R214, R214, 0xfffffff7, RZ, 0xc0, !PT ;  /* 0xfffffff7d6d67812 */ /* 0x000fe200078ec0ff */
[----:B------:R-:W-:Y:S01]  /*14dc0*/  FFMA.FTZ R143, R143, R0, 1.1641532182693481445e-10 ;  /* 0x2f0000008f8f7423 */ /* 0x000fe20000010000 */
[----:B------:R-:W-:-:S04]  /*14dd0*/  MOV R148, 0x2 ;  /* 0x0000000200947802 */ /* 0x000fc80000000f00 */
        /* <DEDUP_REMOVED lines=11> */
.L_x_14989:
        /* <DEDUP_REMOVED lines=12> */
.L_x_14990:
        /* <DEDUP_REMOVED lines=43> */
.L_x_14988:
[----:B------:R-:W-:Y:S01]  /*15200*/  I2FP.F32.U32 R143, R142 ;  /* 0x0000008e008f7245 */ /* 0x000fe20000201000 */
[----:B------:R-:W-:Y:S01]  /*15210*/  HFMA2 R149, -RZ, RZ, 0, 1.1920928955078125e-07 ;  /* 0x00000002ff957431 */ /* 0x000fe200000001ff */
[----:B------:R-:W-:Y:S01]  /*15220*/  ISETP.NE.AND P2, PT, R148, 0x1, PT ;  /* 0x000000019400780c */ /* 0x000fe20003f45270 */
[----:B------:R-:W-:Y:S01]  /*15230*/  IMAD.U32 R142, R145, 0x10000, RZ ;  /* 0x00010000918e7824 */ /* 0x000fe200078e00ff */
[----:B------:R-:W-:Y:S01]  /*15240*/  LOP3.LUT R214, R214, 0xfffffffb, RZ, 0xc0, !PT ;  /* 0xfffffffbd6d67812 */ /* 0x000fe200078ec0ff */
[----:B------:R-:W-:Y:S01]  /*15250*/  FFMA.FTZ R143, R143, R0, 1.1641532182693481445e-10 ;  /* 0x2f0000008f8f7423 */ /* 0x000fe20000010000 */
[----:B------:R-:W-:-:S04]  /*15260*/  IMAD.MOV.U32 R144, RZ, RZ, R190 ;  /* 0x000000ffff907224 */ /* 0x000fc800078e00be */
[----:B------:R-:W-:Y:S02]  /*15270*/  FSETP.LE.FTZ.AND P3, PT, R143, UR4, PT ;  /* 0x000000048f007c0b */ /* 0x000fe4000bf73000 */
        /* <DEDUP_REMOVED lines=11> */
.L_x_14992:
        /* <DEDUP_REMOVED lines=12> */
.L_x_14993:
        /* <DEDUP_REMOVED lines=43> */
.L_x_14991:
        /* <DEDUP_REMOVED lines=18> */
.L_x_14995:
        /* <DEDUP_REMOVED lines=12> */
.L_x_14996:
        /* <DEDUP_REMOVED lines=43> */
.L_x_14994:
[----:B------:R-:W-:Y:S01]  /*15b30*/  ISETP.NE.AND P3, PT, R148, 0x1, PT ;  /* 0x000000019400780c */ /* 0x000fe20003f65270 */
[----:B------:R-:W-:Y:S01]  /*15b40*/  HFMA2 R149, -RZ, RZ, 0, 1.1920928955078125e-07 ;  /* 0x00000002ff957431 */ /* 0x000fe200000001ff */
[----:B------:R-:W-:Y:S01]  /*15b50*/  I2FP.F32.U32 R145, R144 ;  /* 0x0000009000917245 */ /* 0x000fe20000201000 */
[C---:B------:R-:W-:Y:S01]  /*15b60*/  IMAD.U32 R144, R146.reuse, 0x10000, RZ ;  /* 0x0001000092907824 */ /* 0x040fe200078e00ff */
[----:B------:R-:W-:-:S03]  /*15b70*/  PRMT R146, R146, 0x7632, R146 ;  /* 0x0000763292927816 */ /* 0x000fc60000000092 */
        /* <DEDUP_REMOVED lines=12> */
.L_x_14998:
        /* <DEDUP_REMOVED lines=12> */
.L_x_14999:
        /* <DEDUP_REMOVED lines=43> */
.L_x_14997:
[----:B------:R-:W-:Y:S02]  /*15fb0*/  ISETP.NE.AND P4, PT, R149, 0x1, PT ;  /* 0x000000019500780c */ /* 0x000fe40003f85270 */
[----:B------:R-:W-:Y:S02]  /*15fc0*/  I2FP.F32.U32 R145, R145 ;  /* 0x0000009100917245 */ /* 0x000fe40000201000 */
[----:B------:R-:W-:-:S03]  /*15fd0*/  MOV R152, 0x2 ;  /* 0x0000000200987802 */ /* 0x000fc60000000f00 */
[----:B------:R-:W-:Y:S01]  /*15fe0*/  FFMA.FTZ R148, R145, R0, 1.1641532182693481445e-10 ;  /* 0x2f00000091947423 */ /* 0x000fe20000010000 */
[----:B------:R-:W-:Y:S02]  /*15ff0*/  IMAD.U32 R145, R146, 0x10000, RZ ;  /* 0x0001000092917824 */ /* 0x000fe400078e00ff */
[----:B------:R-:W-:Y:S02]  /*16000*/  IMAD.MOV.U32 R146, RZ, RZ, R190 ;  /* 0x000000ffff927224 */ /* 0x000fe400078e00be */
        /* <DEDUP_REMOVED lines=10> */
.L_x_15001:
        /* <DEDUP_REMOVED lines=12> */
.L_x_15002:
        /* <DEDUP_REMOVED lines=43> */
.L_x_15000:
[----:B------:R-:W-:Y:S01]  /*16420*/  ISETP.NE.AND P5, PT, R152, 0x1, PT ;  /* 0x000000019800780c */ /* 0x000fe20003fa5270 */
[----:B------:R-:W-:Y:S01]  /*16430*/  HFMA2 R164, -RZ, RZ, 0, 1.1920928955078125e-07 ;  /* 0x00000002ffa47431 */ /* 0x000fe200000001ff */
[----:B------:R-:W-:Y:S01]  /*16440*/  I2FP.F32.U32 R149, R146 ;  /* 0x0000009200957245 */ /* 0x000fe20000201000 */
[C---:B------:R-:W-:Y:S01]  /*16450*/  IMAD.U32 R156, R147.reuse, 0x10000, RZ ;  /* 0x00010000939c7824 */ /* 0x040fe200078e00ff */
        /* <DEDUP_REMOVED lines=13> */
.L_x_15004:
        /* <DEDUP_REMOVED lines=12> */
.L_x_15005:
        /* <DEDUP_REMOVED lines=43> */
.L_x_15003:
        /* <DEDUP_REMOVED lines=37> */
.L_x_14981:
[----:B------:R-:W-:Y:S01]  /*16af0*/  SEL R155, RZ, 0x1000000, !P5 ;  /* 0x01000000ff9b7807 */ /* 0x000fe20006800000 */
[----:B------:R-:W-:Y:S01]  /*16b00*/  IMAD.WIDE.U32 R158, R209, 0x8, R180 ;  /* 0x00000008d19e7825 */ /* 0x000fe200078e00b4 */
[----:B------:R-:W-:Y:S01]  /*16b10*/  SEL R154, RZ, 0x10000, !P4 ;  /* 0x00010000ff9a7807 */ /* 0x000fe20006000000 */
[----:B------:R-:W0:Y:S01]  /*16b20*/  @P0 LDC.64 R148, c[0x0][0x398] ;  /* 0x0000e600ff940b82 */ /* 0x000e220000000a00 */
[----:B------:R-:W-:Y:S02]  /*16b30*/  SEL R161, RZ, 0x100, !P3 ;  /* 0x00000100ffa17807 */ /* 0x000fe40005800000 */
[C---:B------:R-:W-:Y:S02]  /*16b40*/  LOP3.LUT P5, RZ, R214.reuse, 0x8, RZ, 0xc0, !PT ;  /* 0x00000008d6ff7812 */ /* 0x040fe400078ac0ff */
[C---:B------:R-:W-:Y:S02]  /*16b50*/  LOP3.LUT P4, RZ, R214.reuse, 0x4, RZ, 0xc0, !PT ;  /* 0x00000004d6ff7812 */ /* 0x040fe4000788c0ff */
[----:B------:R-:W-:Y:S01]  /*16b60*/  LOP3.LUT P3, RZ, R214, 0x2, RZ, 0xc0, !PT ;  /* 0x00000002d6ff7812 */ /* 0x000fe2000786c0ff */
[----:B------:R-:W1:Y:S01]  /*16b70*/  @P1 LDC.64 R156, c[0x0][0x3a0] ;  /* 0x0000e800ff9c1b82 */ /* 0x000e620000000a00 */
[----:B------:R-:W-:-:S02]  /*16b80*/  SEL R152, RZ, 0x10000, !P4 ;  /* 0x00010000ff987807 */ /* 0x000fc40006000000 */
[----:B------:R-:W-:Y:S02]  /*16b90*/  SEL R153, RZ, 0x1000000, !P3 ;  /* 0x01000000ff997807 */ /* 0x000fe40005800000 */
[----:B------:R-:W-:Y:S02]  /*16ba0*/  SEL R151, RZ, 0x100, !P5 ;  /* 0x00000100ff977807 */ /* 0x000fe40006800000 */
[----:B------:R-:W-:Y:S02]  /*16bb0*/  LOP3.LUT P6, RZ, R214, 0x10, RZ, 0xc0, !PT ;  /* 0x00000010d6ff7812 */ /* 0x000fe400078cc0ff */
[----:B------:R-:W-:Y:S01]  /*16bc0*/  LOP3.LUT R161, R161, R155, R154, 0xfe, !PT ;  /* 0x0000009ba1a17212 */ /* 0x000fe200078efe9a */
[----:B------:R-:W-:Y:S01]  /*16bd0*/  IMAD.WIDE.U32 R154, R209, 0x20, R2 ;  /* 0x00000020d19a7825 */ /* 0x000fe200078e0002 */
[----:B------:R-:W-:Y:S02]  /*16be0*/  LOP3.LUT R151, R151, R153, R152, 0xfe, !PT ;  /* 0x0000009997977212 */ /* 0x000fe400078efe98 */
[----:B------:R-:W-:-:S02]  /*16bf0*/  SEL R160, RZ, 0x1, !P2 ;  /* 0x00000001ffa07807 */ /* 0x000fc40005000000 */
[----:B------:R-:W-:Y:S01]  /*16c00*/  SEL R152, RZ, 0x1, !P6 ;  /* 0x00000001ff987807 */ /* 0x000fe20007000000 */
[----:B------:R2:W-:Y:S01]  /*16c10*/  STG.E.128 desc[UR8][R154.64], R140 ;  /* 0x0000008c9a007986 */ /* 0x0005e2000c101d08 */
[----:B------:R-:W-:Y:S02]  /*16c20*/  LOP3.LUT R161, R161, R160, RZ, 0xfc, !PT ;  /* 0x000000a0a1a17212 */ /* 0x000fe400078efcff */
[----:B------:R-:W-:Y:S01]  /*16c30*/  LOP3.LUT R160, R151, R152, RZ, 0xfc, !PT ;  /* 0x0000009897a07212 */ /* 0x000fe200078efcff */
[----:B------:R2:W-:Y:S01]  /*16c40*/  STG.E.128 desc[UR8][R154.64+0x10], R144 ;  /* 0x000010909a007986 */ /* 0x0005e2000c101d08 */
        /* <DEDUP_REMOVED lines=26> */
.L_x_15006:
[----:B------:R1:W5:Y:S04]  /*16df0*/  @P0 LDG.E.128 R192, desc[UR8][R148.64] ;  /* 0x0000000894c00981 */ /* 0x000368000c1e1d00 */
[----:B------:R1:W5:Y:S04]  /*16e00*/  @P1 LDG.E.128 R128, desc[UR8][R156.64] ;  /* 0x000000089c801981 */ /* 0x000368000c1e1d00 */
[----:B------:R1:W5:Y:S04]  /*16e10*/  @P1 LDG.E.128 R124, desc[UR8][R156.64+0x10] ;  /* 0x000010089c7c1981 */ /* 0x000368000c1e1d00 */
[----:B0-----:R-:W5:Y:S01]  /*16e20*/  LDG.E.128 R152, desc[UR8][R152.64] ;  /* 0x0000000898987981 */ /* 0x001f62000c1e1d00 */
[----:B------:R-:W-:Y:S05]  /*16e30*/  @!P0 BRA `(.L_x_15007) ;  /* 0x0000004800f08947 */ /* 0x000fea0003800000 */
[----:B------:R-:W-:Y:S01]  /*16e40*/  ISETP.NE.AND P2, PT, R164, 0x1, PT ;  /* 0x00000001a400780c */ /* 0x000fe20003f45270 */
[----:B------:R-:W-:Y:S01]  /*16e50*/  IMAD.MOV.U32 R160, RZ, RZ, 0x2 ;  /* 0x00000002ffa07424 */ /* 0x000fe200078e00ff */
[----:B-1---5:R-:W-:Y:S01]  /*16e60*/  PRMT R156, R195, 0x7632, R156 ;  /* 0x00007632c39c7816 */ /* 0x022fe2000000009c */
        /* <DEDUP_REMOVED lines=16> */
.L_x_15009:
        /* <DEDUP_REMOVED lines=12> */
.L_x_15010:
        /* <DEDUP_REMOVED lines=42> */
.L_x_15008:
        /* <DEDUP_REMOVED lines=20> */
.L_x_15012:
        /* <DEDUP_REMOVED lines=12> */
.L_x_15013:
        /* <DEDUP_REMOVED lines=42> */
.L_x_15011:
[----:B------:R-:W-:Y:S01]  /*17770*/  I2FP.F32.U32 R159, R150 ;  /* 0x00000096009f7245 */ /* 0x000fe20000201000 */
[----:B------:R-:W-:Y:S01]  /*17780*/  IMAD.U32 R150, R192, 0x10000, RZ ;  /* 0x00010000c0967824 */ /* 0x000fe200078e00ff */
[----:B------:R-:W-:Y:S01]  /*17790*/  ISETP.NE.AND P3, PT, R161, 0x1, PT ;  /* 0x00000001a100780c */ /* 0x000fe20003f65270 */
[----:B------:R-:W-:Y:S02]  /*177a0*/  HFMA2 R160, -RZ, RZ, 0, 1.1920928955078125e-07 ;  /* 0x00000002ffa07431 */ /* 0x000fe400000001ff */
[----:B------:R-:W-:Y:S01]  /*177b0*/  FFMA.FTZ R159, R159, R0, 1.1641532182693481445e-10 ;  /* 0x2f0000009f9f7423 */ /* 0x000fe20000010000 */
[----:B------:R-:W-:-:S04]  /*177c0*/  FMUL.FTZ R150, R150, UR5 ;  /* 0x0000000596967c20 */ /* 0x000fc80008410000 */
        /* <DEDUP_REMOVED lines=16> */
.L_x_15015:
        /* <DEDUP_REMOVED lines=12> */
.L_x_15016:
        /* <DEDUP_REMOVED lines=43> */
.L_x_15014:
        /* <DEDUP_REMOVED lines=19> */
.L_x_15018:
        /* <DEDUP_REMOVED lines=12> */
.L_x_15019:
        /* <DEDUP_REMOVED lines=43> */
.L_x_15017:
        /* <DEDUP_REMOVED lines=22> */
.L_x_15021:
        /* <DEDUP_REMOVED lines=12> */
.L_x_15022:
        /* <DEDUP_REMOVED lines=43> */
.L_x_15020:
        /* <DEDUP_REMOVED lines=20> */
.L_x_15024:
        /* <DEDUP_REMOVED lines=12> */
.L_x_15025:
        /* <DEDUP_REMOVED lines=43> */
.L_x_15023:
        /* <DEDUP_REMOVED lines=22> */
.L_x_15027:
        /* <DEDUP_REMOVED lines=12> */
.L_x_15028:
        /* <DEDUP_REMOVED lines=43> */
.L_x_15026:
[----:B------:R-:W-:Y:S01]  /*18f30*/  I2FP.F32.U32 R159, R152 ;  /* 0x00000098009f7245 */ /* 0x000fe20000201000 */
[----:B------:R-:W-:Y:S01]  /*18f40*/  IMAD.U32 R153, R153, 0x10000, RZ ;  /* 0x0001000099997824 */ /* 0x000fe200078e00ff */
[----:B------:R-:W-:Y:S01]  /*18f50*/  ISETP.NE.AND P2, PT, R160, 0x1, PT ;  /* 0x00000001a000780c */ /* 0x000fe20003f45270 */
[----:B------:R-:W-:Y:S01]  /*18f60*/  IMAD.MOV.U32 R152, RZ, RZ, R190 ;  /* 0x000000ffff987224 */ /* 0x000fe200078e00be */
[----:B------:R-:W-:Y:S01]  /*18f70*/  LOP3.LUT R214, R214, 0xfffffffd, RZ, 0xc0, !PT ;  /* 0xfffffffdd6d67812 */ /* 0x000fe200078ec0ff */
[----:B------:R-:W-:Y:S01]  /*18f80*/  FFMA.FTZ R159, R159, R0, 1.1641532182693481445e-10 ;  /* 0x2f0000009f9f7423 */ /* 0x000fe20000010000 */
[----:B------:R-:W-:-:S04]  /*18f90*/  MOV R161, 0x2 ;  /* 0x0000000200a17802 */ /* 0x000fc80000000f00 */
        /* <DEDUP_REMOVED lines=12> */
.L_x_15030:
        /* <DEDUP_REMOVED lines=12> */
.L_x_15031:
        /* <DEDUP_REMOVED lines=43> */
.L_x_15029:
        /* <DEDUP_REMOVED lines=22> */
.L_x_15033:
        /* <DEDUP_REMOVED lines=12> */
.L_x_15034:
        /* <DEDUP_REMOVED lines=43> */
.L_x_15032:
[----:B------:R-:W-:Y:S02]  /*198a0*/  ISETP.NE.AND P3, PT, R160, 0x1, PT ;  /* 0x00000001a000780c */ /* 0x000fe40003f65270 */
[----:B------:R-:W-:Y:S01]  /*198b0*/  I2FP.F32.U32 R153, R152 ;  /* 0x0000009800997245 */ /* 0x000fe20000201000 */
[C---:B------:R-:W-:Y:S01]  /*198c0*/  IMAD.U32 R152, R154.reuse, 0x10000, RZ ;  /* 0x000100009a987824 */ /* 0x040fe200078e00ff */
[----:B------:R-:W-:Y:S02]  /*198d0*/  PRMT R154, R154, 0x7632, R154 ;  /* 0x000076329a9a7816 */ /* 0x000fe4000000009a */
[----:B------:R-:W-:Y:S01]  /*198e0*/  MOV R161, 0x2 ;  /* 0x0000000200a17802 */ /* 0x000fe20000000f00 */
        /* <DEDUP_REMOVED lines=13> */
.L_x_15036:
        /* <DEDUP_REMOVED lines=12> */
.L_x_15037:
        /* <DEDUP_REMOVED lines=43> */
.L_x_15035:
        /* <DEDUP_REMOVED lines=22> */
.L_x_15039:
        /* <DEDUP_REMOVED lines=12> */
.L_x_15040:
        /* <DEDUP_REMOVED lines=43> */
.L_x_15038:
[----:B------:R-:W-:Y:S01]  /*1a200*/  ISETP.NE.AND P4, PT, R162, 0x1, PT ;  /* 0x00000001a200780c */ /* 0x000fe20003f85270 */
[----:B------:R-:W-:Y:S01]  /*1a210*/  IMAD.U32 R159, R154, 0x10000, RZ ;  /* 0x000100009a9f7824 */ /* 0x000fe200078e00ff */
[----:B------:R-:W-:Y:S01]  /*1a220*/  I2FP.F32.U32 R153, R153 ;  /* 0x0000009900997245 */ /* 0x000fe20000201000 */
[----:B------:R-:W-:Y:S01]  /*1a230*/  IMAD.MOV.U32 R160, RZ, RZ, R190 ;  /* 0x000000ffffa07224 */ /* 0x000fe200078e00be */
[----:B------:R-:W-:-:S03]  /*1a240*/  MOV R161, 0x2 ;  /* 0x0000000200a17802 */ /* 0x000fc60000000f00 */
        /* <DEDUP_REMOVED lines=12> */
.L_x_15042:
        /* <DEDUP_REMOVED lines=12> */
.L_x_15043:
        /* <DEDUP_REMOVED lines=43> */
.L_x_15041:
        /* <DEDUP_REMOVED lines=22> */
.L_x_15045:
        /* <DEDUP_REMOVED lines=12> */
.L_x_15046:
        /* <DEDUP_REMOVED lines=43> */
.L_x_15044:
[----:B------:R-:W-:Y:S01]  /*1ab50*/  ISETP.NE.AND P5, PT, R160, 0x1, PT ;  /* 0x00000001a000780c */ /* 0x000fe20003fa5270 */
[----:B------:R-:W-:Y:S01]  /*1ab60*/  IMAD.MOV.U32 R159, RZ, RZ, R190 ;  /* 0x000000ffff9f7224 */ /* 0x000fe200078e00be */
[----:B------:R-:W-:Y:S01]  /*1ab70*/  I2FP.F32.U32 R157, R154 ;  /* 0x0000009a009d7245 */ /* 0x000fe20000201000 */
[C---:B------:R-:W-:Y:S01]  /*1ab80*/  IMAD.U32 R154, R155.reuse, 0x10000, RZ ;  /* 0x000100009b9a7824 */ /* 0x040fe200078e00ff */
[----:B------:R-:W-:Y:S02]  /*1ab90*/  PRMT R155, R155, 0x7632, R155 ;  /* 0x000076329b9b7816 */ /* 0x000fe4000000009b */
[----:B------:R-:W-:Y:S01]  /*1aba0*/  MOV R161, 0x2 ;  /* 0x0000000200a17802 */ /* 0x000fe20000000f00 */
        /* <DEDUP_REMOVED lines=12> */
.L_x_15048:
        /* <DEDUP_REMOVED lines=12> */
.L_x_15049:
        /* <DEDUP_REMOVED lines=43> */
.L_x_15047:
        /* <DEDUP_REMOVED lines=22> */
.L_x_15051:
        /* <DEDUP_REMOVED lines=12> */
.L_x_15052:
        /* <DEDUP_REMOVED lines=43> */
.L_x_15050:
        /* <DEDUP_REMOVED lines=17> */
.L_x_15054:
        /* <DEDUP_REMOVED lines=14> */
.L_x_15055:
        /* <DEDUP_REMOVED lines=43> */
.L_x_15053:
        /* <DEDUP_REMOVED lines=11> */
.L_x_15007:
[----:B------:R-:W-:Y:S01]  /*1ba00*/  ISETP.NE.AND P2, PT, R164, 0x1, PT ;  /* 0x00000001a400780c */ /* 0x000fe20003f45270 */
[----:B------:R-:W-:Y:S02]  /*1ba10*/  HFMA2 R151, -RZ, RZ, 0, 1.1920928955078125e-07 ;  /* 0x00000002ff977431 */ /* 0x000fe400000001ff */
[----:B-1----:R-:W-:Y:S02]  /*1ba20*/  IMAD.MOV.U32 R148, RZ, RZ, R190 ;  /* 0x000000ffff947224 */ /* 0x002fe400078e00be */
        /* <DEDUP_REMOVED lines=12> */
.L_x_15058:
        /* <DEDUP_REMOVED lines=12> */
.L_x_15059:
        /* <DEDUP_REMOVED lines=42> */
.L_x_15057:
[----:B------:R-:W-:Y:S01]  /*1be50*/  I2FP.F32.U32 R149, R148 ;  /* 0x0000009400957245 */ /* 0x000fe20000201000 */
[----:B-----5:R-:W-:Y:S01]  /*1be60*/  IMAD.U32 R148, R152, 0x10000, RZ ;  /* 0x0001000098947824 */ /* 0x020fe200078e00ff */
[----:B------:R-:W-:Y:S02]  /*1be70*/  ISETP.NE.AND P2, PT, R151, 0x1, PT ;  /* 0x000000019700780c */ /* 0x000fe40003f45270 */
[----:B------:R-:W-:Y:S01]  /*1be80*/  LOP3.LUT R214, R214, 0xffffffef, RZ, 0xc0, !PT ;  /* 0xffffffefd6d67812 */ /* 0x000fe200078ec0ff */
[----:B------:R-:W-:Y:S01]  /*1be90*/  FFMA.FTZ R149, R149, R0, 1.1641532182693481445e-10 ;  /* 0x2f00000095957423 */ /* 0x000fe20000010000 */
[----:B------:R-:W-:-:S04]  /*1bea0*/  MOV R150, R190 ;  /* 0x000000be00967202 */ /* 0x000fc80000000f00 */
        /* <DEDUP_REMOVED lines=13> */
.L_x_15061:
        /* <DEDUP_REMOVED lines=12> */
.L_x_15062:
        /* <DEDUP_REMOVED lines=43> */
.L_x_15060:
        /* <DEDUP_REMOVED lines=18> */
.L_x_15064:
        /* <DEDUP_REMOVED lines=12> */
.L_x_15065:
        /* <DEDUP_REMOVED lines=43> */
.L_x_15063:
[----:B------:R-:W-:Y:S01]  /*1c780*/  I2FP.F32.U32 R151, R150 ;  /* 0x0000009600977245 */ /* 0x000fe20000201000 */
[----:B------:R-:W-:Y:S01]  /*1c790*/  IMAD.U32 R150, R153, 0x10000, RZ ;  /* 0x0001000099967824 */ /* 0x000fe200078e00ff */
[----:B------:R-:W-:Y:S01]  /*1c7a0*/  ISETP.NE.AND P2, PT, R156, 0x1, PT ;  /* 0x000000019c00780c */ /* 0x000fe20003f45270 */
[----:B------:R-:W-:Y:S01]  /*1c7b0*/  IMAD.MOV.U32 R157, RZ, RZ, 0x2 ;  /* 0x00000002ff9d7424 */ /* 0x000fe200078e00ff */
[----:B------:R-:W-:Y:S01]  /*1c7c0*/  LOP3.LUT R214, R214, 0xfffffffb, RZ, 0xc0, !PT ;  /* 0xfffffffbd6d67812 */ /* 0x000fe200078ec0ff */
[----:B------:R-:W-:Y:S01]  /*1c7d0*/  FFMA.FTZ R151, R151, R0, 1.1641532182693481445e-10 ;  /* 0x2f00000097977423 */ /* 0x000fe20000010000 */
[----:B------:R-:W-:-:S04]  /*1c7e0*/  MOV R152, R190 ;  /* 0x000000be00987202 */ /* 0x000fc80000000f00 */
        /* <DEDUP_REMOVED lines=12> */
.L_x_15067:
        /* <DEDUP_REMOVED lines=12> */
.L_x_15068:
        /* <DEDUP_REMOVED lines=43> */
.L_x_15066:
        /* <DEDUP_REMOVED lines=18> */
.L_x_15070:
        /* <DEDUP_REMOVED lines=12> */
.L_x_15071:
        /* <DEDUP_REMOVED lines=43> */
.L_x_15069:
[----:B------:R-:W-:Y:S01]  /*1d0b0*/  ISETP.NE.AND P3, PT, R156, 0x1, PT ;  /* 0x000000019c00780c */ /* 0x000fe20003f65270 */
[----:B------:R-:W-:Y:S01]  /*1d0c0*/  IMAD.MOV.U32 R157, RZ, RZ, 0x2 ;  /* 0x00000002ff9d7424 */ /* 0x000fe200078e00ff */
[----:B------:R-:W-:Y:S01]  /*1d0d0*/  I2FP.F32.U32 R153, R152 ;  /* 0x0000009800997245 */ /* 0x000fe20000201000 */
[C---:B------:R-:W-:Y:S01]  /*1d0e0*/  IMAD.U32 R152, R154.reuse, 0x10000, RZ ;  /* 0x000100009a987824 */ /* 0x040fe200078e00ff */
        /* <DEDUP_REMOVED lines=13> */
.L_x_15073:
        /* <DEDUP_REMOVED lines=12> */
.L_x_15074:
        /* <DEDUP_REMOVED lines=43> */
.L_x_15072:
[----:B------:R-:W-:Y:S01]  /*1d530*/  ISETP.NE.AND P4, PT, R157, 0x1, PT ;  /* 0x000000019d00780c */ /* 0x000fe20003f85270 */
[----:B------:R-:W-:Y:S01]  /*1d540*/  IMAD.MOV.U32 R159, RZ, RZ, 0x2 ;  /* 0x00000002ff9f7424 */ /* 0x000fe200078e00ff */
[----:B------:R-:W-:-:S05]  /*1d550*/  I2FP.F32.U32 R153, R153 ;  /* 0x0000009900997245 */ /* 0x000fca0000201000 */
[----:B------:R-:W-:Y:S01]  /*1d560*/  FFMA.FTZ R156, R153, R0, 1.1641532182693481445e-10 ;  /* 0x2f000000999c7423 */ /* 0x000fe20000010000 */
[----:B------:R-:W-:Y:S01]  /*1d570*/  IMAD.U32 R153, R154, 0x10000, RZ ;  /* 0x000100009a997824 */ /* 0x000fe200078e00ff */
[----:B------:R-:W-:-:S03]  /*1d580*/  MOV R154, R190 ;  /* 0x000000be009a7202 */ /* 0x000fc60000000f00 */
        /* <DEDUP_REMOVED lines=10> */
.L_x_15076:
        /* <DEDUP_REMOVED lines=12> */
.L_x_15077:
        /* <DEDUP_REMOVED lines=43> */
.L_x_15075:
[----:B------:R-:W-:Y:S01]  /*1d9a0*/  ISETP.NE.AND P5, PT, R159, 0x1, PT ;  /* 0x000000019f00780c */ /* 0x000fe20003fa5270 */
[----:B------:R-:W-:Y:S01]  /*1d9b0*/  IMAD.MOV.U32 R174, RZ, RZ, 0x2 ;  /* 0x00000002ffae7424 */ /* 0x000fe200078e00ff */
[----:B------:R-:W-:Y:S01]  /*1d9c0*/  I2FP.F32.U32 R157, R154 ;  /* 0x0000009a009d7245 */ /* 0x000fe20000201000 */
[C---:B------:R-:W-:Y:S01]  /*1d9d0*/  IMAD.U32 R154, R155.reuse, 0x10000, RZ ;  /* 0x000100009b9a7824 */ /* 0x040fe200078e00ff */
        /* <DEDUP_REMOVED lines=13> */
.L_x_15079:
        /* <DEDUP_REMOVED lines=12> */
.L_x_15080:
        /* <DEDUP_REMOVED lines=43> */
.L_x_15078:
        /* <DEDUP_REMOVED lines=37> */
.L_x_15056:
[----:B------:R-:W-:Y:S01]  /*1e070*/  SEL R163, RZ, 0x1000000, !P5 ;  /* 0x01000000ffa37807 */ /* 0x000fe20006800000 */
[----:B------:R-:W-:Y:S01]  /*1e080*/  IMAD.WIDE.U32 R166, R203, 0x8, R180 ;  /* 0x00000008cba67825 */ /* 0x000fe200078e00b4 */
[----:B------:R-:W-:Y:S01]  /*1e090*/  SEL R162, RZ, 0x10000, !P4 ;  /* 0x00010000ffa27807 */ /* 0x000fe20006000000 */
[----:B------:R-:W0:Y:S01]  /*1e0a0*/  @P0 LDC.64 R156, c[0x0][0x398] ;  /* 0x0000e600ff9c0b82 */ /* 0x000e220000000a00 */
[----:B------:R-:W-:Y:S01]  /*1e0b0*/  SEL R169, RZ, 0x100, !P3 ;  /* 0x00000100ffa97807 */ /* 0x000fe20005800000 */
[----:B------:R-:W-:Y:S01]  /*1e0c0*/  VIADD R211, R207, 0x200 ;  /* 0x00000200cfd37836 */ /* 0x000fe20000000000 */
        /* <DEDUP_REMOVED lines=14> */
[----:B------:R-:W-:Y:S01]  /*1e1b0*/  LOP3.LUT R169, R169, R168, RZ, 0xfc, !PT ;  /* 0x000000a8a9a97212 */ /* 0x000fe200078efcff */
[----:B0-----:R-:W-:Y:S01]  /*1e1c0*/  @P0 IMAD.WIDE.U32 R156, R211, 0x10, R156 ;  /* 0x00000010d39c0825 */ /* 0x001fe200078e009c */
[----:B------:R-:W-:Y:S01]  /*1e1d0*/  LOP3.LUT R168, R159, R160, RZ, 0xfc, !PT ;  /* 0x000000a09fa87212 */ /* 0x000fe200078efcff */
[----:B------:R2:W-:Y:S02]  /*1e1e0*/  STG.E.128 desc[UR8][R162.64+0x10], R152 ;  /* 0x00001098a2007986 */ /* 0x0005e4000c101d08 */
[C---:B------:R-:W-:Y:S02]  /*1e1f0*/  IMAD.WIDE.U32 R160, R211.reuse, 0x10, R172 ;  /* 0x00000010d3a07825 */ /* 0x040fe400078e00ac */
[----:B------:R2:W-:Y:S02]  /*1e200*/  STG.E.64 desc[UR8][R166.64], R168 ;  /* 0x000000a8a6007986 */ /* 0x0005e4000c101b08 */
        /* <DEDUP_REMOVED lines=22> */
.L_x_15081:
[----:B------:R1:W5:Y:S04]  /*1e370*/  @P0 LDG.E.128 R192, desc[UR8][R156.64] ;  /* 0x000000089cc00981 */ /* 0x000368000c1e1d00 */
[----:B------:R1:W5:Y:S04]  /*1e380*/  @P1 LDG.E.128 R128, desc[UR8][R164.64] ;  /* 0x00000008a4801981 */ /* 0x000368000c1e1d00 */
[----:B------:R1:W5:Y:S04]  /*1e390*/  @P1 LDG.E.128 R124, desc[UR8][R164.64+0x10] ;  /* 0x00001008a47c1981 */ /* 0x000368000c1e1d00 */
[----:B0-2---:R-:W5:Y:S01]  /*1e3a0*/  LDG.E.128 R160, desc[UR8][R160.64] ;  /* 0x00000008a0a07981 */ /* 0x005f62000c1e1d00 */
        /* <DEDUP_REMOVED lines=20> */
.L_x_15084:
        /* <DEDUP_REMOVED lines=12> */
.L_x_15085:
        /* <DEDUP_REMOVED lines=42> */
.L_x_15083:
        /* <DEDUP_REMOVED lines=20> */
.L_x_15087:
        /* <DEDUP_REMOVED lines=12> */
.L_x_15088:
        /* <DEDUP_REMOVED lines=42> */
.L_x_15086:
        /* <DEDUP_REMOVED lines=22> */
.L_x_15090:
        /* <DEDUP_REMOVED lines=12> */
.L_x_15091:
        /* <DEDUP_REMOVED lines=43> */
.L_x_15089:
        /* <DEDUP_REMOVED lines=19> */
.L_x_15093:
        /* <DEDUP_REMOVED lines=12> */
.L_x_15094:
        /* <DEDUP_REMOVED lines=43> */
.L_x_15092:
        /* <DEDUP_REMOVED lines=22> */
.L_x_15096:
        /* <DEDUP_REMOVED lines=12> */
.L_x_15097:
        /* <DEDUP_REMOVED lines=43> */
.L_x_15095:
        /* <DEDUP_REMOVED lines=20> */
.L_x_15099:
        /* <DEDUP_REMOVED lines=12> */
.L_x_15100:
        /* <DEDUP_REMOVED lines=43> */
.L_x_15098:
        /* <DEDUP_REMOVED lines=22> */
.L_x_15102:
        /* <DEDUP_REMOVED lines=12> */
.L_x_15103:
        /* <DEDUP_REMOVED lines=43> */
.L_x_15101:
[----:B------:R-:W-:Y:S01]  /*204b0*/  I2FP.F32.U32 R167, R160 ;  /* 0x000000a000a77245 */ /* 0x000fe20000201000 */
[----:B------:R-:W-:Y:S01]  /*204c0*/  IMAD.U32 R160, R161, 0x10000, RZ ;  /* 0x00010000a1a07824 */ /* 0x000fe200078e00ff */
[----:B------:R-:W-:Y:S02]  /*204d0*/  ISETP.NE.AND P2, PT, R168, 0x1, PT ;  /* 0x00000001a800780c */ /* 0x000fe40003f45270 */
[----:B------:R-:W-:Y:S01]  /*204e0*/  LOP3.LUT R214, R214, 0xfffffffd, RZ, 0xc0, !PT ;  /* 0xfffffffdd6d67812 */ /* 0x000fe200078ec0ff */
[----:B------:R-:W-:Y:S01]  /*204f0*/  FFMA.FTZ R167, R167, R0, 1.1641532182693481445e-10 ;  /* 0x2f000000a7a77423 */ /* 0x000fe20000010000 */
[----:B------:R-:W-:Y:S01]  /*20500*/  FMUL.FTZ R160, R160, UR5 ;  /* 0x00000005a0a07c20 */ /* 0x000fe20008410000 */
[----:B------:R-:W-:-:S03]  /*20510*/  MOV R161, R190 ;  /* 0x000000be00a17202 */ /* 0x000fc60000000f00 */
        /* <DEDUP_REMOVED lines=12> */
.L_x_15105:
        /* <DEDUP_REMOVED lines=12> */
.L_x_15106:
        /* <DEDUP_REMOVED lines=43> */
.L_x_15104:
        /* <DEDUP_REMOVED lines=22> */
.L_x_15108:
        /* <DEDUP_REMOVED lines=12> */
.L_x_15109:
        /* <DEDUP_REMOVED lines=43> */
.L_x_15107:
[----:B------:R-:W-:Y:S01]  /*20e20*/  ISETP.NE.AND P3, PT, R168, 0x1, PT ;  /* 0x00000001a800780c */ /* 0x000fe20003f65270 */
[----:B------:R-:W-:Y:S01]  /*20e30*/  IMAD.MOV.U32 R169, RZ, RZ, 0x2 ;  /* 0x00000002ffa97424 */ /* 0x000fe200078e00ff */
[----:B------:R-:W-:Y:S01]  /*20e40*/  I2FP.F32.U32 R161, R160 ;  /* 0x000000a000a17245 */ /* 0x000fe20000201000 */
[C---:B------:R-:W-:Y:S01]  /*20e50*/  IMAD.U32 R160, R162.reuse, 0x10000, RZ ;  /* 0x00010000a2a07824 */ /* 0x040fe200078e00ff */
[----:B------:R-:W-:-:S03]  /*20e60*/  PRMT R162, R162, 0x7632, R162 ;  /* 0x00007632a2a27816 */ /* 0x000fc600000000a2 */
[----:B------:R-:W-:Y:S01]  /*20e70*/  FFMA.FTZ R161, R161, R0, 1.1641532182693481445e-10 ;  /* 0x2f000000a1a17423 */ /* 0x000fe20000010000 */
[----:B------:R-:W-:-:S04]  /*20e80*/  FMUL.FTZ R160, R160, UR5 ;  /* 0x00000005a0a07c20 */ /* 0x000fc80008410000 */
        /* <DEDUP_REMOVED lines=11> */
.L_x_15111:
        /* <DEDUP_REMOVED lines=12> */
.L_x_15112:
        /* <DEDUP_REMOVED lines=43> */
.L_x_15110:
        /* <DEDUP_REMOVED lines=22> */
.L_x_15114:
        /* <DEDUP_REMOVED lines=12> */
.L_x_15115:
        /* <DEDUP_REMOVED lines=43> */
.L_x_15113:
[----:B------:R-:W-:Y:S01]  /*21780*/  ISETP.NE.AND P4, PT, R170, 0x1, PT ;  /* 0x00000001aa00780c */ /* 0x000fe20003f85270 */
[----:B------:R-:W-:Y:S01]  /*21790*/  IMAD.U32 R167, R162, 0x10000, RZ ;  /* 0x00010000a2a77824 */ /* 0x000fe200078e00ff */
[----:B------:R-:W-:Y:S01]  /*217a0*/  I2FP.F32.U32 R161, R161 ;  /* 0x000000a100a17245 */ /* 0x000fe20000201000 */
[----:B------:R-:W-:Y:S01]  /*217b0*/  IMAD.MOV.U32 R169, RZ, RZ, 0x2 ;  /* 0x00000002ffa97424 */ /* 0x000fe200078e00ff */
        /* <DEDUP_REMOVED lines=13> */
.L_x_15117:
        /* <DEDUP_REMOVED lines=12> */
.L_x_15118:
        /* <DEDUP_REMOVED lines=43> */
.L_x_15116:
        /* <DEDUP_REMOVED lines=22> */
.L_x_15120:
        /* <DEDUP_REMOVED lines=12> */
.L_x_15121:
        /* <DEDUP_REMOVED lines=43> */
.L_x_15119:
[----:B------:R-:W-:Y:S01]  /*220d0*/  ISETP.NE.AND P5, PT, R168, 0x1, PT ;  /* 0x00000001a800780c */ /* 0x000fe20003fa5270 */
[----:B------:R-:W-:Y:S01]  /*220e0*/  IMAD.MOV.U32 R169, RZ, RZ, 0x2 ;  /* 0x00000002ffa97424 */ /* 0x000fe200078e00ff */
[----:B------:R-:W-:Y:S01]  /*220f0*/  I2FP.F32.U32 R167, R162 ;  /* 0x000000a200a77245 */ /* 0x000fe20000201000 */
[C---:B------:R-:W-:Y:S01]  /*22100*/  IMAD.U32 R162, R163.reuse, 0x10000, RZ ;  /* 0x00010000a3a27824 */ /* 0x040fe200078e00ff */
        /* <DEDUP_REMOVED lines=14> */
.L_x_15123:
        /* <DEDUP_REMOVED lines=12> */
.L_x_15124:
        /* <DEDUP_REMOVED lines=43> */
.L_x_15122:
        /* <DEDUP_REMOVED lines=22> */
.L_x_15126:
        /* <DEDUP_REMOVED lines=12> */
.L_x_15127:
        /* <DEDUP_REMOVED lines=43> */
.L_x_15125:
        /* <DEDUP_REMOVED lines=17> */
.L_x_15129:
        /* <DEDUP_REMOVED lines=14> */
.L_x_15130:
        /* <DEDUP_REMOVED lines=43> */
.L_x_15128:
        /* <DEDUP_REMOVED lines=11> */
.L_x_15082:
[----:B------:R-:W-:Y:S01]  /*22f80*/  ISETP.NE.AND P2, PT, R174, 0x1, PT ;  /* 0x00000001ae00780c */ /* 0x000fe20003f45270 */
[----:B------:R-:W-:Y:S01]  /*22f90*/  IMAD.MOV.U32 R159, RZ, RZ, 0x2 ;  /* 0x00000002ff9f7424 */ /* 0x000fe200078e00ff */
[----:B-1----:R-:W-:Y:S01]  /*22fa0*/  MOV R156, R190 ;  /* 0x000000be009c7202 */ /* 0x002fe20000000f00 */
        /* <DEDUP_REMOVED lines=12> */
.L_x_15133:
        /* <DEDUP_REMOVED lines=12> */
.L_x_15134:
        /* <DEDUP_REMOVED lines=43> */
.L_x_15132:
        /* <DEDUP_REMOVED lines=19> */
.L_x_15136:
        /* <DEDUP_REMOVED lines=12> */
.L_x_15137:
        /* <DEDUP_REMOVED lines=43> */
.L_x_15135:
        /* <DEDUP_REMOVED lines=18> */
.L_x_15139:
        /* <DEDUP_REMOVED lines=12> */
.L_x_15140:
        /* <DEDUP_REMOVED lines=43> */
.L_x_15138:
        /* <DEDUP_REMOVED lines=19> */
.L_x_15142:
        /* <DEDUP_REMOVED lines=12> */
.L_x_15143:
        /* <DEDUP_REMOVED lines=43> */
.L_x_15141:
        /* <DEDUP_REMOVED lines=18> */
.L_x_15145:
        /* <DEDUP_REMOVED lines=12> */
.L_x_15146:
        /* <DEDUP_REMOVED lines=43> */
.L_x_15144:
[----:B------:R-:W-:Y:S01]  /*24640*/  ISETP.NE.AND P3, PT, R167, 0x1, PT ;  /* 0x00000001a700780c */ /* 0x000fe20003f65270 */
[----:B------:R-:W-:Y:S01]  /*24650*/  IMAD.MOV.U32 R166, RZ, RZ, 0x2 ;  /* 0x00000002ffa67424 */ /* 0x000fe200078e00ff */
[----:B------:R-:W-:Y:S01]  /*24660*/  I2FP.F32.U32 R161, R160 ;  /* 0x000000a000a17245 */ /* 0x000fe20000201000 */
[----:B------:R-:W-:-:S04]  /*24670*/  IMAD.U32 R160, R162, 0x10000, RZ ;  /* 0x00010000a2a07824 */ /* 0x000fc800078e00ff */
[----:B------:R-:W-:Y:S01]  /*24680*/  FFMA.FTZ R165, R161, R0, 1.1641532182693481445e-10 ;  /* 0x2f000000a1a57423 */ /* 0x000fe20000010000 */
[----:B------:R-:W-:Y:S02]  /*24690*/  PRMT R161, R162, 0x7632, R161 ;  /* 0x00007632a2a17816 */ /* 0x000fe400000000a1 */
[----:B------:R-:W-:Y:S02]  /*246a0*/  MOV R162, R190 ;  /* 0x000000be00a27202 */ /* 0x000fe40000000f00 */
        /* <DEDUP_REMOVED lines=10> */
.L_x_15148:
        /* <DEDUP_REMOVED lines=12> */
.L_x_15149:
        /* <DEDUP_REMOVED lines=43> */
.L_x_15147:
        /* <DEDUP_REMOVED lines=16> */
.L_x_15151:
        /* <DEDUP_REMOVED lines=12> */
.L_x_15152:
        /* <DEDUP_REMOVED lines=43> */
.L_x_15150:
        /* <DEDUP_REMOVED lines=17> */
.L_x_15154:
        /* <DEDUP_REMOVED lines=12> */
.L_x_15155:
        /* <DEDUP_REMOVED lines=43> */
.L_x_15153:
        /* <DEDUP_REMOVED lines=37> */
.L_x_15131:
[----:B------:R-:W-:Y:S01]  /*25600*/  SEL R175, RZ, 0x1000000, !P5 ;  /* 0x01000000ffaf7807 */ /* 0x000fe20006800000 */
[C---:B------:R-:W-:Y:S01]  /*25610*/  IMAD.WIDE.U32 R176, R211.reuse, 0x20, R2 ;  /* 0x00000020d3b07825 */ /* 0x040fe200078e0002 */
[----:B------:R-:W-:Y:S01]  /*25620*/  SEL R174, RZ, 0x10000, !P4 ;  /* 0x00010000ffae7807 */ /* 0x000fe20006000000 */
[----:B------:R-:W0:Y:S01]  /*25630*/  @P0 LDC.64 R170, c[0x0][0x398] ;  /* 0x0000e600ffaa0b82 */ /* 0x000e220000000a00 */
[----:B------:R-:W-:Y:S01]  /*25640*/  SEL R217, RZ, 0x100, !P3 ;  /* 0x00000100ffd97807 */ /* 0x000fe20005800000 */
[----:B------:R-:W-:Y:S01]  /*25650*/  IMAD.WIDE.U32 R178, R211, 0x8, R180 ;  /* 0x00000008d3b27825 */ /* 0x000fe200078e00b4 */
[C---:B------:R-:W-:Y:S01]  /*25660*/  LOP3.LUT P5, RZ, R214.reuse, 0x8, RZ, 0xc0, !PT ;  /* 0x00000008d6ff7812 */ /* 0x040fe200078ac0ff */
[----:B------:R1:W-:Y:S01]  /*25670*/  STG.E.128 desc[UR8][R176.64], R156 ;  /* 0x0000009cb0007986 */ /* 0x0003e2000c101d08 */
[C---:B------:R-:W-:Y:S01]  /*25680*/  LOP3.LUT P4, RZ, R214.reuse, 0x4, RZ, 0xc0, !PT ;  /* 0x00000004d6ff7812 */ /* 0x040fe2000788c0ff */
[----:B------:R-:W-:Y:S01]  /*25690*/  VIADD R213, R207, 0x280 ;  /* 0x00000280cfd57836 */ /* 0x000fe20000000000 */
[----:B------:R-:W-:Y:S01]  /*256a0*/  LOP3.LUT P3, RZ, R214, 0x2, RZ, 0xc0, !PT ;  /* 0x00000002d6ff7812 */ /* 0x000fe2000786c0ff */
[----:B------:R-:W2:Y:S01]  /*256b0*/  @P1 LDC.64 R166, c[0x0][0x3a0] ;  /* 0x0000e800ffa61b82 */ /* 0x000ea20000000a00 */
[----:B------:R-:W-:Y:S01]  /*256c0*/  SEL R168, RZ, 0x10000, !P4 ;  /* 0x00010000ffa87807 */ /* 0x000fe20006000000 */
[----:B------:R1:W-:Y:S01]  /*256d0*/  STG.E.128 desc[UR8][R176.64+0x10], R160 ;  /* 0x000010a0b0007986 */ /* 0x0003e2000c101d08 */
[----:B------:R-:W-:-:S02]  /*256e0*/  SEL R169, RZ, 0x1000000, !P3 ;  /* 0x01000000ffa97807 */ /* 0x000fc40005800000 */
[----:B------:R-:W-:Y:S02]  /*256f0*/  SEL R165, RZ, 0x100, !P5 ;  /* 0x00000100ffa57807 */ /* 0x000fe40006800000 */
[----:B------:R-:W-:Y:S02]  /*25700*/  LOP3.LUT P6, RZ, R214, 0x10, RZ, 0xc0, !PT ;  /* 0x00000010d6ff7812 */ /* 0x000fe400078cc0ff */
[----:B------:R-:W-:Y:S02]  /*25710*/  LOP3.LUT R217, R217, R175, R174, 0xfe, !PT ;  /* 0x000000afd9d97212 */ /* 0x000fe400078efeae */
[----:B------:R-:W-:Y:S02]  /*25720*/  LOP3.LUT R165, R165, R169, R168, 0xfe, !PT ;  /* 0x000000a9a5a57212 */ /* 0x000fe400078efea8 */
[----:B------:R-:W-:Y:S02]  /*25730*/  SEL R216, RZ, 0x1, !P2 ;  /* 0x00000001ffd87807 */ /* 0x000fe40005000000 */
[----:B------:R-:W-:Y:S01]  /*25740*/  SEL R168, RZ, 0x1, !P6 ;  /* 0x00000001ffa87807 */ /* 0x000fe20007000000 */
[----:B0-----:R-:W-:Y:S01]  /*25750*/  @P0 IMAD.WIDE.U32 R174, R213, 0x10, R170 ;  /* 0x00000010d5ae0825 */ /* 0x001fe200078e00aa */
[----:B------:R-:W-:-:S02]  /*25760*/  LOP3.LUT R217, R217, R216, RZ, 0xfc, !PT ;  /* 0x000000d8d9d97212 */ /* 0x000fc400078efcff */
[----:B------:R-:W-:Y:S01]  /*25770*/  LOP3.LUT R216, R165, R168, RZ, 0xfc, !PT ;  /* 0x000000a8a5d87212 */ /* 0x000fe200078efcff */
[----:B------:R-:W-:-:S04]  /*25780*/  IMAD.WIDE.U32 R168, R213, 0x10, R172 ;  /* 0x00000010d5a87825 */ /* 0x000fc800078e00ac */
[----:B------:R1:W-:Y:S01]  /*25790*/  STG.E.64 desc[UR8][R178.64], R216 ;  /* 0x000000d8b2007986 */ /* 0x0003e2000c101b08 */
[----:B--2---:R-:W-:Y:S01]  /*257a0*/  @P1 IMAD.WIDE.U32 R166, R213, 0x20, R166 ;  /* 0x00000020d5a61825 */ /* 0x004fe200078e00a6 */
[----:B------:R-:W-:Y:S06]  /*257b0*/  @!P0 BRA `(.L_x_15156) ;  /* 0x0000000000508947 */ /* 0x000fec0003800000 */
[----:B-1----:R-:W-:Y:S01]  /*257c0*/  SHF.L.U32 R176, R201, 0x10, RZ ;  /* 0x00000010c9b07819 */ /* 0x002fe200000006ff */
        /* <DEDUP_REMOVED lines=19> */
.L_x_15156:
[----:B------:R2:W5:Y:S04]  /*25900*/  @P0 LDG.E.128 R192, desc[UR8][R174.64] ;  /* 0x00000008aec00981 */ /* 0x000568000c1e1d00 */
[----:B------:R2:W5:Y:S04]  /*25910*/  @P1 LDG.E.128 R128, desc[UR8][R166.64] ;  /* 0x00000008a6801981 */ /* 0x000568000c1e1d00 */
[----:B------:R2:W5:Y:S04]  /*25920*/  @P1 LDG.E.128 R124, desc[UR8][R166.64+0x10] ;  /* 0x00001008a67c1981 */ /* 0x000568000c1e1d00 */
[----:B0-----:R-:W5:Y:S01]  /*25930*/  LDG.E.128 R168, desc[UR8][R168.64] ;  /* 0x00000008a8a87981 */ /* 0x001f62000c1e1d00 */
[----:B------:R-:W-:Y:S05]  /*25940*/  @!P0 BRA `(.L_x_15157) ;  /* 0x0000004800f88947 */ /* 0x000fea0003800000 */
[----:B------:R-:W-:Y:S01]  /*25950*/  ISETP.NE.AND P2, PT, R204, 0x1, PT ;  /* 0x00000001cc00780c */ /* 0x000fe20003f45270 */
[----:B-1----:R-:W-:Y:S01]  /*25960*/  IMAD.MOV.U32 R178, RZ, RZ, 0x2 ;  /* 0x00000002ffb27424 */ /* 0x002fe200078e00ff */
        /* <DEDUP_REMOVED lines=17> */
.L_x_15159:
        /* <DEDUP_REMOVED lines=12> */
.L_x_15160:
        /* <DEDUP_REMOVED lines=43> */
.L_x_15158:
        /* <DEDUP_REMOVED lines=20> */
.L_x_15162:
        /* <DEDUP_REMOVED lines=12> */
.L_x_15163:
        /* <DEDUP_REMOVED lines=43> */
.L_x_15161:
        /* <DEDUP_REMOVED lines=22> */
.L_x_15165:
        /* <DEDUP_REMOVED lines=12> */
.L_x_15166:
        /* <DEDUP_REMOVED lines=43> */
.L_x_15164:
[----:B------:R-:W-:Y:S01]  /*26770*/  I2FP.F32.U32 R177, R166 ;  /* 0x000000a600b17245 */ /* 0x000fe20000201000 */
[----:B------:R-:W-:Y:S01]  /*26780*/  IMAD.MOV.U32 R179, RZ, RZ, 0x2 ;  /* 0x00000002ffb37424 */ /* 0x000fe200078e00ff */
[----:B------:R-:W-:Y:S02]  /*26790*/  ISETP.NE.AND P2, PT, R178, 0x1, PT ;  /* 0x00000001b200780c */ /* 0x000fe40003f45270 */
[----:B------:R-:W-:Y:S01]  /*267a0*/  SHF.L.U32 R166, R168, 0x10, RZ ;  /* 0x00000010a8a67819 */ /* 0x000fe200000006ff */
[----:B------:R-:W-:Y:S01]  /*267b0*/  FFMA.FTZ R177, R177, R0, 1.1641532182693481445e-10 ;  /* 0x2f000000b1b17423 */ /* 0x000fe20000010000 */
[----:B------:R-:W-:Y:S01]  /*267c0*/  LOP3.LUT R214, R214, 0xfffffff7, RZ, 0xc0, !PT ;  /* 0xfffffff7d6d67812 */ /* 0x000fe200078ec0ff */
[----:B------:R-:W-:Y:S02]  /*267d0*/  IMAD.MOV.U32 R168, RZ, RZ, R190 ;  /* 0x000000ffffa87224 */ /* 0x000fe400078e00be */
        /* <DEDUP_REMOVED lines=12> */
.L_x_15168:
        /* <DEDUP_REMOVED lines=12> */
.L_x_15169:
        /* <DEDUP_REMOVED lines=43> */
.L_x_15167:
        /* <DEDUP_REMOVED lines=22> */
.L_x_15171:
        /* <DEDUP_REMOVED lines=12> */
.L_x_15172:
        /* <DEDUP_REMOVED lines=43> */
.L_x_15170:
        /* <DEDUP_REMOVED lines=20> */
.L_x_15174:
        /* <DEDUP_REMOVED lines=12> */
.L_x_15175:
        /* <DEDUP_REMOVED lines=43> */
.L_x_15173:
        /* <DEDUP_REMOVED lines=22> */
.L_x_15177:
        /* <DEDUP_REMOVED lines=12> */
.L_x_15178:
        /* <DEDUP_REMOVED lines=43> */
.L_x_15176:
[----:B------:R-:W-:Y:S02]  /*27a60*/  I2FP.F32.U32 R177, R168 ;  /* 0x000000a800b17245 */ /* 0x000fe40000201000 */
[----:B------:R-:W-:Y:S02]  /*27a70*/  ISETP.NE.AND P2, PT, R178, 0x1, PT ;  /* 0x00000001b200780c */ /* 0x000fe40003f45270 */
[----:B------:R-:W-:Y:S01]  /*27a80*/  SHF.L.U32 R168, R169, 0x10, RZ ;  /* 0x00000010a9a87819 */ /* 0x000fe200000006ff */
[----:B------:R-:W-:Y:S01]  /*27a90*/  FFMA.FTZ R177, R177, R0, 1.1641532182693481445e-10 ;  /* 0x2f000000b1b17423 */ /* 0x000fe20000010000 */
[----:B------:R-:W-:Y:S01]  /*27aa0*/  LOP3.LUT R214, R214, 0xfffffffd, RZ, 0xc0, !PT ;  /* 0xfffffffdd6d67812 */ /* 0x000fe200078ec0ff */
[----:B------:R-:W-:Y:S02]  /*27ab0*/  IMAD.MOV.U32 R169, RZ, RZ, R190 ;  /* 0x000000ffffa97224 */ /* 0x000fe400078e00be */
[----:B------:R-:W-:Y:S01]  /*27ac0*/  FMUL.FTZ R168, R168, UR5 ;  /* 0x00000005a8a87c20 */ /* 0x000fe20008410000 */
        /* <DEDUP_REMOVED lines=12> */
.L_x_15180:
        /* <DEDUP_REMOVED lines=12> */
.L_x_15181:
        /* <DEDUP_REMOVED lines=43> */
.L_x_15179:
        /* <DEDUP_REMOVED lines=22> */
.L_x_15183:
        /* <DEDUP_REMOVED lines=12> */
.L_x_15184:
        /* <DEDUP_REMOVED lines=43> */
.L_x_15182:
        /* <DEDUP_REMOVED lines=18> */
.L_x_15186:
        /* <DEDUP_REMOVED lines=12> */
.L_x_15187:
        /* <DEDUP_REMOVED lines=43> */
.L_x_15185:
        /* <DEDUP_REMOVED lines=22> */
.L_x_15189:
        /* <DEDUP_REMOVED lines=12> */
.L_x_15190:
        /* <DEDUP_REMOVED lines=43> */
.L_x_15188:
        /* <DEDUP_REMOVED lines=17> */
.L_x_15192:
        /* <DEDUP_REMOVED lines=12> */
.L_x_15193:
        /* <DEDUP_REMOVED lines=43> */
.L_x_15191:
[----:B------:R-:W-:Y:S01]  /*291b0*/  I2FP.F32.U32 R177, R178 ;  /* 0x000000b200b17245 */ /* 0x000fe20000201000 */
[----:B------:R-:W-:Y:S01]  /*291c0*/  IMAD.MOV.U32 R178, RZ, RZ, 0x2 ;  /* 0x00000002ffb27424 */ /* 0x000fe200078e00ff */
[----:B------:R-:W-:Y:S01]  /*291d0*/  SHF.L.U32 R176, R176, 0x10, RZ ;  /* 0x00000010b0b07819 */ /* 0x000fe200000006ff */
[----:B------:R-:W-:Y:S01]  /*291e0*/  IMAD.MOV.U32 R170, RZ, RZ, R190 ;  /* 0x000000ffffaa7224 */ /* 0x000fe200078e00be */
[----:B------:R-:W-:Y:S01]  /*291f0*/  FSEL R169, R169, RZ, P3 ;  /* 0x000000ffa9a97208 */ /* 0x000fe20001800000 */
[----:B------:R-:W-:Y:S02]  /*29200*/  FFMA.FTZ R177, R177, R0, 1.1641532182693481445e-10 ;  /* 0x2f000000b1b17423 */ /* 0x000fe40000010000 */
[----:B------:R-:W-:-:S03]  /*29210*/  FMUL.FTZ R176, R176, UR5 ;  /* 0x00000005b0b07c20 */ /* 0x000fc60008410000 */
        /* <DEDUP_REMOVED lines=15> */
.L_x_15195:
        /* <DEDUP_REMOVED lines=12> */
.L_x_15196:
        /* <DEDUP_REMOVED lines=43> */
.L_x_15194:
        /* <DEDUP_REMOVED lines=18> */
.L_x_15198:
        /* <DEDUP_REMOVED lines=12> */
.L_x_15199:
        /* <DEDUP_REMOVED lines=43> */
.L_x_15197:
        /* <DEDUP_REMOVED lines=22> */
.L_x_15201:
        /* <DEDUP_REMOVED lines=12> */
.L_x_15202:
        /* <DEDUP_REMOVED lines=43> */
.L_x_15200:
        /* <DEDUP_REMOVED lines=17> */
.L_x_15204:
        /* <DEDUP_REMOVED lines=14> */
.L_x_15205:
        /* <DEDUP_REMOVED lines=43> */
.L_x_15203:
        /* <DEDUP_REMOVED lines=9> */
[----:B------:R-:W-:Y:S01]  /*2a510*/  @P1 FADD.FTZ R171, R127, R171 ;  /* 0x000000ab7fab1221 */ /* 0x000fe20000010000 */
[----:B------:R-:W-:Y:S06]  /*2a520*/  BRA `(.L_x_15206) ;  /* 0x0000002400a07947 */ /* 0x000fec0003800000 */
.L_x_15157:
        /* <DEDUP_REMOVED lines=15> */
.L_x_15208:
        /* <DEDUP_REMOVED lines=12> */
.L_x_15209:
[----:B------:R-:W-:Y:S01]  /*2a6e0*/  IMAD.WIDE.U32 R174, R183, -0x326172a9, RZ ;  /* 0xcd9e8d57b7ae7825 */ /* 0x000fe200078e00ff */
[----:B-1----:R-:W-:-:S03]  /*2a6f0*/  LOP3.LUT R178, R188, UR11, R167, 0x96, !PT ;  /* 0x0000000bbcb27c12 */ /* 0x002fc6000f8e96a7 */
        /* <DEDUP_REMOVED lines=41> */
.L_x_15207:
        /* <DEDUP_REMOVED lines=19> */
.L_x_15211:
        /* <DEDUP_REMOVED lines=12> */
.L_x_15212:
[----:B-1----:R-:W-:Y:S01]  /*2ab80*/  IMAD.WIDE.U32 R176, R183, -0x326172a9, RZ ;  /* 0xcd9e8d57b7b07825 */ /* 0x002fe200078e00ff */
        /* <DEDUP_REMOVED lines=42> */
.L_x_15210:
        /* <DEDUP_REMOVED lines=18> */
.L_x_15214:
        /* <DEDUP_REMOVED lines=12> */
.L_x_15215:
        /* <DEDUP_REMOVED lines=43> */
.L_x_15213:
[----:B------:R-:W-:Y:S01]  /*2b2c0*/  I2FP.F32.U32 R167, R166 ;  /* 0x000000a600a77245 */ /* 0x000fe20000201000 */
[----:B-1----:R-:W-:Y:S01]  /*2b2d0*/  IMAD.MOV.U32 R176, RZ, RZ, 0x2 ;  /* 0x00000002ffb07424 */ /* 0x002fe200078e00ff */
        /* <DEDUP_REMOVED lines=17> */
.L_x_15217:
        /* <DEDUP_REMOVED lines=12> */
.L_x_15218:
        /* <DEDUP_REMOVED lines=43> */
.L_x_15216:
        /* <DEDUP_REMOVED lines=18> */
.L_x_15220:
        /* <DEDUP_REMOVED lines=12> */
.L_x_15221:
        /* <DEDUP_REMOVED lines=43> */
.L_x_15219:
[----:B------:R-:W-:Y:S01]  /*2bbf0*/  ISETP.NE.AND P3, PT, R177, 0x1, PT ;  /* 0x00000001b100780c */ /* 0x000fe20003f65270 */
[----:B------:R-:W-:Y:S01]  /*2bc00*/  IMAD.MOV.U32 R176, RZ, RZ, 0x2 ;  /* 0x00000002ffb07424 */ /* 0x000fe200078e00ff */
[----:B------:R-:W-:Y:S02]  /*2bc10*/  I2FP.F32.U32 R169, R168 ;  /* 0x000000a800a97245 */ /* 0x000fe40000201000 */
[----:B------:R-:W-:-:S03]  /*2bc20*/  SHF.L.U32 R168, R170, 0x10, RZ ;  /* 0x00000010aaa87819 */ /* 0x000fc600000006ff */
[----:B------:R-:W-:Y:S01]  /*2bc30*/  FFMA.FTZ R175, R169, R0, 1.1641532182693481445e-10 ;  /* 0x2f000000a9af7423 */ /* 0x000fe20000010000 */
[----:B------:R-:W-:Y:S01]  /*2bc40*/  PRMT R169, R170, 0x7632, R169 ;  /* 0x00007632aaa97816 */ /* 0x000fe200000000a9 */
        /* <DEDUP_REMOVED lines=11> */
.L_x_15223:
        /* <DEDUP_REMOVED lines=12> */
.L_x_15224:
        /* <DEDUP_REMOVED lines=43> */
.L_x_15222:
        /* <DEDUP_REMOVED lines=16> */
.L_x_15226:
        /* <DEDUP_REMOVED lines=12> */
.L_x_15227:
        /* <DEDUP_REMOVED lines=43> */
.L_x_15225:
        /* <DEDUP_REMOVED lines=17> */
.L_x_15229:
        /* <DEDUP_REMOVED lines=12> */
.L_x_15230:
        /* <DEDUP_REMOVED lines=43> */
.L_x_15228:
        /* <DEDUP_REMOVED lines=37> */
.L_x_15206:
        /* <DEDUP_REMOVED lines=20> */
[----:B------:R-:W-:-:S02]  /*2ccf0*/  SEL R176, RZ, 0x1, !P6 ;  /* 0x00000001ffb07807 */ /* 0x000fc40007000000 */
[----:B------:R-:W-:Y:S02]  /*2cd00*/  LOP3.LUT R179, R179, R178, RZ, 0xfc, !PT ;  /* 0x000000b2b3b37212 */ /* 0x000fe400078efcff */
[----:B------:R-:W-:Y:S01]  /*2cd10*/  LOP3.LUT R178, R175, R176, RZ, 0xfc, !PT ;  /* 0x000000b0afb27212 */ /* 0x000fe200078efcff */
[----:B------:R-:W-:-:S04]  /*2cd20*/  IMAD.WIDE.U32 R176, R215, 0x10, R172 ;  /* 0x00000010d7b07825 */ /* 0x000fc800078e00ac */
[----:B------:R1:W-:Y:S01]  /*2cd30*/  STG.E.64 desc[UR8][R222.64], R178 ;  /* 0x000000b2de007986 */ /* 0x0003e2000c101b08 */
[----:B0-----:R-:W-:-:S04]  /*2cd40*/  @P0 IMAD.WIDE.U32 R172, R215, 0x10, R218 ;  /* 0x00000010d7ac0825 */ /* 0x001fc800078e00da */
[----:B--2---:R-:W-:Y:S01]  /*2cd50*/  @P1 IMAD.WIDE.U32 R216, R215, 0x20, R216 ;  /* 0x00000020d7d81825 */ /* 0x004fe200078e00d8 */
[----:B-1----:R-:W-:Y:S06]  /*2cd60*/  @!P0 BRA `(.L_x_15231) ;  /* 0x0000000000508947 */ /* 0x002fec0003800000 */
        /* <DEDUP_REMOVED lines=20> */
.L_x_15231:
[----:B------:R1:W5:Y:S04]  /*2ceb0*/  @P0 LDG.E.128 R192, desc[UR8][R172.64] ;  /* 0x00000008acc00981 */ /* 0x000368000c1e1d00 */
[----:B------:R1:W5:Y:S04]  /*2cec0*/  @P1 LDG.E.128 R128, desc[UR8][R216.64] ;  /* 0x00000008d8801981 */ /* 0x000368000c1e1d00 */
[----:B------:R1:W5:Y:S04]  /*2ced0*/  @P1 LDG.E.128 R124, desc[UR8][R216.64+0x10] ;  /* 0x00001008d87c1981 */ /* 0x000368000c1e1d00 */
[----:B0-----:R-:W5:Y:S01]  /*2cee0*/  LDG.E.128 R176, desc[UR8][R176.64] ;  /* 0x00000008b0b07981 */ /* 0x001f62000c1e1d00 */
[----:B------:R-:W-:Y:S05]  /*2cef0*/  @!P0 BRA `(.L_x_15232) ;  /* 0x0000004800f88947 */ /* 0x000fea0003800000 */
        /* <DEDUP_REMOVED lines=15> */
.L_x_15234:
        /* <DEDUP_REMOVED lines=12> */
.L_x_15235:
        /* <DEDUP_REMOVED lines=43> */
.L_x_15233:
        /* <DEDUP_REMOVED lines=20> */
.L_x_15237:
        /* <DEDUP_REMOVED lines=12> */
.L_x_15238:
        /* <DEDUP_REMOVED lines=43> */
.L_x_15236:
        /* <DEDUP_REMOVED lines=22> */
.L_x_15240:
        /* <DEDUP_REMOVED lines=12> */
.L_x_15241:
        /* <DEDUP_REMOVED lines=43> */
.L_x_15239:
[----:B------:R-:W-:Y:S01]  /*2dce0*/  I2FP.F32.U32 R173, R173 ;  /* 0x000000ad00ad7245 */ /* 0x000fe20000201000 */
[----:B------:R-:W-:Y:S01]  /*2dcf0*/  IMAD.MOV.U32 R174, RZ, RZ, R190 ;  /* 0x000000ffffae7224 */ /* 0x000fe200078e00be */
[----:B------:R-:W-:Y:S02]  /*2dd00*/  ISETP.NE.AND P2, PT, R175, 0x1, PT ;  /* 0x00000001af00780c */ /* 0x000fe40003f45270 */
[----:B------:R-:W-:Y:S01]  /*2dd10*/  LOP3.LUT R214, R214, 0xfffffff7, RZ, 0xc0, !PT ;  /* 0xfffffff7d6d67812 */ /* 0x000fe200078ec0ff */
[----:B------:R-:W-:-:S05]  /*2dd20*/  FFMA.FTZ R173, R173, R0, 1.1641532182693481445e-10 ;  /* 0x2f000000adad7423 */ /* 0x000fca0000010000 */
[----:B------:R-:W-:Y:S01]  /*2dd30*/  FSETP.LE.FTZ.AND P4, PT, R173, UR4, PT ;  /* 0x00000004ad007c0b */ /* 0x000fe2000bf93000 */
[----:B------:R-:W-:Y:S01]  /*2dd40*/  IMAD.U32 R173, R176, 0x10000, RZ ;  /* 0x00010000b0ad7824 */ /* 0x000fe200078e00ff */
[----:B------:R-:W-:-:S03]  /*2dd50*/  MOV R176, 0x2 ;  /* 0x0000000200b07802 */ /* 0x000fc60000000f00 */
[----:B------:R-:W-:-:S08]  /*2dd60*/  FMUL.FTZ R173, R173, UR5 ;  /* 0x00000005adad7c20 */ /* 0x000fd00008410000 */
        /* <DEDUP_REMOVED lines=10> */
.L_x_15243:
        /* <DEDUP_REMOVED lines=12> */
.L_x_15244:
        /* <DEDUP_REMOVED lines=43> */
.L_x_15242:
[----:B------:R-:W-:Y:S01]  /*2e180*/  I2FP.F32.U32 R175, R174 ;  /* 0x000000ae00af7245 */ /* 0x000fe20000201000 */
[----:B------:R-:W-:Y:S01]  /*2e190*/  HFMA2 R197, -RZ, RZ, 0, 1.1920928955078125e-07 ;  /* 0x00000002ffc57431 */ /* 0x000fe200000001ff */
[----:B------:R-:W-:Y:S02]  /*2e1a0*/  PRMT R174, R192, 0x7632, R174 ;  /* 0x00007632c0ae7816 */ /* 0x000fe400000000ae */
[----:B------:R-:W-:Y:S01]  /*2e1b0*/  ISETP.NE.AND P3, PT, R176, 0x1, PT ;  /* 0x00000001b000780c */ /* 0x000fe20003f65270 */
[----:B------:R-:W-:Y:S01]  /*2e1c0*/  FFMA.FTZ R175, R175, R0, 1.1641532182693481445e-10 ;  /* 0x2f000000afaf7423 */ /* 0x000fe20000010000 */
[----:B------:R-:W-:Y:S01]  /*2e1d0*/  FSEL R173, R173, RZ, P4 ;  /* 0x000000ffadad7208 */ /* 0x000fe20002000000 */
[----:B------:R-:W-:-:S03]  /*2e1e0*/  IMAD.U32 R174, R174, 0x10000, RZ ;  /* 0x00010000aeae7824 */ /* 0x000fc600078e00ff */
[----:B------:R-:W-:Y:S01]  /*2e1f0*/  FSETP.GTU.FTZ.AND P2, PT, R175, UR4, PT ;  /* 0x00000004af007c0b */ /* 0x000fe2000bf5c000 */
[----:B------:R-:W-:-:S03]  /*2e200*/  FMUL.FTZ R174, R174, UR5 ;  /* 0x00000005aeae7c20 */ /* 0x000fc60008410000 */
[----:B------:R-:W-:Y:S02]  /*2e210*/  SEL R196, RZ, 0x1, P2 ;  /* 0x00000001ffc47807 */ /* 0x000fe40001000000 */
[----:B------:R-:W-:-:S05]  /*2e220*/  FSEL R174, R174, RZ, !P2 ;  /* 0x000000ffaeae7208 */ /* 0x000fca0005000000 */
        /* <DEDUP_REMOVED lines=12> */
.L_x_15246:
        /* <DEDUP_REMOVED lines=12> */
.L_x_15247:
        /* <DEDUP_REMOVED lines=43> */
.L_x_15245:
[----:B------:R-:W-:Y:S01]  /*2e660*/  I2FP.F32.U32 R175, R174 ;  /* 0x000000ae00af7245 */ /* 0x000fe20000201000 */
[----:B------:R-:W-:Y:S01]  /*2e670*/  IMAD.U32 R174, R177, 0x10000, RZ ;  /* 0x00010000b1ae7824 */ /* 0x000fe200078e00ff */
        /* <DEDUP_REMOVED lines=18> */
.L_x_15249:
        /* <DEDUP_REMOVED lines=12> */
.L_x_15250:
        /* <DEDUP_REMOVED lines=43> */
.L_x_15248:
        /* <DEDUP_REMOVED lines=22> */
.L_x_15252:
        /* <DEDUP_REMOVED lines=12> */
.L_x_15253:
        /* <DEDUP_REMOVED lines=43> */
.L_x_15251:
[----:B------:R-:W-:Y:S01]  /*2efe0*/  I2FP.F32.U32 R175, R175 ;  /* 0x000000af00af7245 */ /* 0x000fe20000201000 */
[----:B------:R-:W-:Y:S01]  /*2eff0*/  IMAD.MOV.U32 R176, RZ, RZ, R190 ;  /* 0x000000ffffb07224 */ /* 0x000fe200078e00be */
[----:B------:R-:W-:Y:S02]  /*2f000*/  ISETP.NE.AND P2, PT, R199, 0x1, PT ;  /* 0x00000001c700780c */ /* 0x000fe40003f45270 */
[----:B------:R-:W-:Y:S01]  /*2f010*/  LOP3.LUT R214, R214, 0xfffffffd, RZ, 0xc0, !PT ;  /* 0xfffffffdd6d67812 */ /* 0x000fe200078ec0ff */
[----:B------:R-:W-:Y:S01]  /*2f020*/  FFMA.FTZ R175, R175, R0, 1.1641532182693481445e-10 ;  /* 0x2f000000afaf7423 */ /* 0x000fe20000010000 */
[----:B------:R-:W-:-:S04]  /*2f030*/  MOV R200, 0x2 ;  /* 0x0000000200c87802 */ /* 0x000fc80000000f00 */
        /* <DEDUP_REMOVED lines=13> */
.L_x_15255:
        /* <DEDUP_REMOVED lines=12> */
.L_x_15256:
        /* <DEDUP_REMOVED lines=43> */
.L_x_15254:
[----:B------:R-:W-:Y:S01]  /*2f480*/  I2FP.F32.U32 R177, R176 ;  /* 0x000000b000b17245 */ /* 0x000fe20000201000 */
[----:B------:R-:W-:Y:S01]  /*2f490*/  HFMA2 R199, -RZ, RZ, 0, 1.1920928955078125e-07 ;  /* 0x00000002ffc77431 */ /* 0x000fe200000001ff */
        /* <DEDUP_REMOVED lines=21> */
.L_x_15258:
        /* <DEDUP_REMOVED lines=12> */
.L_x_15259:
        /* <DEDUP_REMOVED lines=43> */
.L_x_15257:
        /* <DEDUP_REMOVED lines=18> */
.L_x_15261:
        /* <DEDUP_REMOVED lines=12> */
.L_x_15262:
        /* <DEDUP_REMOVED lines=43> */
.L_x_15260:
        /* <DEDUP_REMOVED lines=22> */
.L_x_15264:
        /* <DEDUP_REMOVED lines=12> */
.L_x_15265:
        /* <DEDUP_REMOVED lines=43> */
.L_x_15263:
        /* <DEDUP_REMOVED lines=17> */
.L_x_15267:
        /* <DEDUP_REMOVED lines=12> */
.L_x_15268:
        /* <DEDUP_REMOVED lines=43> */
.L_x_15266:
        /* <DEDUP_REMOVED lines=23> */
.L_x_15270:
        /* <DEDUP_REMOVED lines=12> */
.L_x_15271:
        /* <DEDUP_REMOVED lines=43> */
.L_x_15269:
        /* <DEDUP_REMOVED lines=18> */
.L_x_15273:
        /* <DEDUP_REMOVED lines=12> */
.L_x_15274:
        /* <DEDUP_REMOVED lines=43> */
.L_x_15272:
        /* <DEDUP_REMOVED lines=22> */
.L_x_15276:
        /* <DEDUP_REMOVED lines=12> */
.L_x_15277:
        /* <DEDUP_REMOVED lines=43> */
.L_x_15275:
        /* <DEDUP_REMOVED lines=17> */
.L_x_15279:
        /* <DEDUP_REMOVED lines=14> */
.L_x_15280:
        /* <DEDUP_REMOVED lines=43> */
.L_x_15278:
[----:B------:R-:W-:Y:S02]  /*31a20*/  I2FP.F32.U32 R217, R202 ;  /* 0x000000ca00d97245 */ /* 0x000fe40000201000 */
[----:B------:R-:W-:Y:S02]  /*31a30*/  PRMT R202, R195, 0x7632, R202 ;  /* 0x00007632c3ca7816 */ /* 0x000fe400000000ca */
[----:B------:R-:W-:Y:S01]  /*31a40*/  FSEL R179, R179, RZ, P5 ;  /* 0x000000ffb3b37208 */ /* 0x000fe20002800000 */
[----:B------:R-:W-:Y:S02]  /*31a50*/  FFMA.FTZ R217, R217, R0, 1.1641532182693481445e-10 ;  /* 0x2f000000d9d97423 */ /* 0x000fe40000010000 */
        /* <DEDUP_REMOVED lines=8> */
.L_x_15232:
        /* <DEDUP_REMOVED lines=15> */
.L_x_15283:
        /* <DEDUP_REMOVED lines=12> */
.L_x_15284:
        /* <DEDUP_REMOVED lines=43> */
.L_x_15282:
[----:B------:R-:W-:Y:S01]  /*31f40*/  I2FP.F32.U32 R173, R172 ;  /* 0x000000ac00ad7245 */ /* 0x000fe20000201000 */
[----:B-----5:R-:W-:Y:S01]  /*31f50*/  IMAD.U32 R208, R176, 0x10000, RZ ;  /* 0x00010000b0d07824 */ /* 0x020fe200078e00ff */
[----:B------:R-:W-:Y:S02]  /*31f60*/  ISETP.NE.AND P2, PT, R175, 0x1, PT ;  /* 0x00000001af00780c */ /* 0x000fe40003f45270 */
[----:B------:R-:W-:Y:S01]  /*31f70*/  LOP3.LUT R214, R214, 0xffffffef, RZ, 0xc0, !PT ;  /* 0xffffffefd6d67812 */ /* 0x000fe200078ec0ff */
[----:B------:R-:W-:Y:S01]  /*31f80*/  FFMA.FTZ R173, R173, R0, 1.1641532182693481445e-10 ;  /* 0x2f000000adad7423 */ /* 0x000fe20000010000 */
        /* <DEDUP_REMOVED lines=14> */
.L_x_15286:
        /* <DEDUP_REMOVED lines=12> */
.L_x_15287:
        /* <DEDUP_REMOVED lines=43> */
.L_x_15285:
[----:B------:R-:W-:Y:S01]  /*323e0*/  I2FP.F32.U32 R173, R173 ;  /* 0x000000ad00ad7245 */ /* 0x000fe20000201000 */
[----:B------:R-:W-:Y:S01]  /*323f0*/  HFMA2 R174, -RZ, RZ, 0, 1.1920928955078125e-07 ;  /* 0x00000002ffae7431 */ /* 0x000fe200000001ff */
[----:B------:R-:W-:Y:S01]  /*32400*/  ISETP.NE.AND P2, PT, R172, 0x1, PT ;  /* 0x00000001ac00780c */ /* 0x000fe20003f45270 */
[----:B------:R-:W-:Y:S01]  /*32410*/  IMAD.U32 R210, R210, 0x10000, RZ ;  /* 0x00010000d2d27824 */ /* 0x000fe200078e00ff */
[----:B------:R-:W-:Y:S01]  /*32420*/  LOP3.LUT R214, R214, 0xfffffff7, RZ, 0xc0, !PT ;  /* 0xfffffff7d6d67812 */ /* 0x000fe200078ec0ff */
[----:B------:R-:W-:-:S05]  /*32430*/  FFMA.FTZ R173, R173, R0, 1.1641532182693481445e-10 ;  /* 0x2f000000adad7423 */ /* 0x000fca0000010000 */
        /* <DEDUP_REMOVED lines=12> */
.L_x_15289:
        /* <DEDUP_REMOVED lines=12> */
.L_x_15290:
        /* <DEDUP_REMOVED lines=43> */
.L_x_15288:
[----:B------:R-:W-:Y:S01]  /*32870*/  I2FP.F32.U32 R173, R173 ;  /* 0x000000ad00ad7245 */ /* 0x000fe20000201000 */
[----:B------:R-:W-:Y:S01]  /*32880*/  IMAD.U32 R218, R177, 0x10000, RZ ;  /* 0x00010000b1da7824 */ /* 0x000fe200078e00ff */
[----:B------:R-:W-:Y:S01]  /*32890*/  ISETP.NE.AND P2, PT, R174, 0x1, PT ;  /* 0x00000001ae00780c */ /* 0x000fe20003f45270 */
[----:B------:R-:W-:Y:S01]  /*328a0*/  IMAD.MOV.U32 R172, RZ, RZ, R190 ;  /* 0x000000ffffac7224 */ /* 0x000fe200078e00be */
[----:B------:R-:W-:Y:S01]  /*328b0*/  LOP3.LUT R214, R214, 0xfffffffb, RZ, 0xc0, !PT ;  /* 0xfffffffbd6d67812 */ /* 0x000fe200078ec0ff */
[----:B------:R-:W-:Y:S01]  /*328c0*/  FFMA.FTZ R173, R173, R0, 1.1641532182693481445e-10 ;  /* 0x2f000000adad7423 */ /* 0x000fe20000010000 */
        /* <DEDUP_REMOVED lines=13> */
.L_x_15292:
        /* <DEDUP_REMOVED lines=12> */
.L_x_15293:
        /* <DEDUP_REMOVED lines=43> */
.L_x_15291:
[----:B------:R-:W-:Y:S01]  /*32d10*/  I2FP.F32.U32 R173, R172 ;  /* 0x000000ac00ad7245 */ /* 0x000fe20000201000 */
[----:B------:R-:W-:Y:S01]  /*32d20*/  HFMA2 R174, -RZ, RZ, 0, 1.1920928955078125e-07 ;  /* 0x00000002ffae7431 */ /* 0x000fe200000001ff */
[----:B------:R-:W-:Y:S01]  /*32d30*/  ISETP.NE.AND P2, PT, R175, 0x1, PT ;  /* 0x00000001af00780c */ /* 0x000fe20003f45270 */
[----:B------:R-:W-:Y:S01]  /*32d40*/  IMAD.U32 R219, R219, 0x10000, RZ ;  /* 0x00010000dbdb7824 */ /* 0x000fe200078e00ff */
[----:B------:R-:W-:Y:S01]  /*32d50*/  LOP3.LUT R214, R214, 0xfffffffd, RZ, 0xc0, !PT ;  /* 0xfffffffdd6d67812 */ /* 0x000fe200078ec0ff */
[----:B------:R-:W-:Y:S01]  /*32d60*/  FFMA.FTZ R173, R173, R0, 1.1641532182693481445e-10 ;  /* 0x2f000000adad7423 */ /* 0x000fe20000010000 */
[----:B------:R-:W-:-:S04]  /*32d70*/  IMAD.MOV.U32 R172, RZ, RZ, R190 ;  /* 0x000000ffffac7224 */ /* 0x000fc800078e00be */
        /* <DEDUP_REMOVED lines=11> */
.L_x_15295:
        /* <DEDUP_REMOVED lines=12> */
.L_x_15296:
        /* <DEDUP_REMOVED lines=43> */
.L_x_15294:
[----:B------:R-:W-:Y:S01]  /*331a0*/  ISETP.NE.AND P3, PT, R174, 0x1, PT ;  /* 0x00000001ae00780c */ /* 0x000fe20003f65270 */
[C---:B------:R-:W-:Y:S01]  /*331b0*/  IMAD.U32 R220, R178.reuse, 0x10000, RZ ;  /* 0x00010000b2dc7824 */ /* 0x040fe200078e00ff */
[----:B------:R-:W-:Y:S01]  /*331c0*/  I2FP.F32.U32 R173, R172 ;  /* 0x000000ac00ad7245 */ /* 0x000fe20000201000 */
[----:B------:R-:W-:Y:S01]  /*331d0*/  IMAD.MOV.U32 R172, RZ, RZ, R190 ;  /* 0x000000ffffac7224 */ /* 0x000fe200078e00be */
[----:B------:R-:W-:Y:S02]  /*331e0*/  PRMT R178, R178, 0x7632, R178 ;  /* 0x00007632b2b27816 */ /* 0x000fe400000000b2 */
        /* <DEDUP_REMOVED lines=12> */
.L_x_15298:
        /* <DEDUP_REMOVED lines=12> */
.L_x_15299:
        /* <DEDUP_REMOVED lines=43> */
.L_x_15297:
        /* <DEDUP_REMOVED lines=16> */
.L_x_15301:
        /* <DEDUP_REMOVED lines=12> */
.L_x_15302:
        /* <DEDUP_REMOVED lines=43> */
.L_x_15300:
        /* <DEDUP_REMOVED lines=17> */
.L_x_15304:
        /* <DEDUP_REMOVED lines=12> */
.L_x_15305:
        /* <DEDUP_REMOVED lines=43> */
.L_x_15303:
[----:B------:R-:W-:Y:S01]  /*33f10*/  P2R R174, PR, RZ, 0x2 ;  /* 0x00000002ffae7803 */ /* 0x000fe20000000000 */
[----:B------:R-:W-:Y:S01]  /*33f20*/  FMUL.FTZ R208, R208, UR5 ;  /* 0x00000005d0d07c20 */ /* 0x000fe20008410000 */
[----:B------:R-:W-:Y:S01]  /*33f30*/  I2FP.F32.U32 R173, R172 ;  /* 0x000000ac00ad7245 */ /* 0x000fe20000201000 */
[----:B------:R-:W-:Y:S01]  /*33f40*/  FMUL.FTZ R210, R210, UR5 ;  /* 0x00000005d2d27c20 */ /* 0x000fe20008410000 */
[C---:B------:R-:W-:Y:S01]  /*33f50*/  LOP3.LUT P1, RZ, R214.reuse, 0x10, RZ, 0xc0, !PT ;  /* 0x00000010d6ff7812 */ /* 0x040fe2000782c0ff */
[----:B------:R-:W-:Y:S01]  /*33f60*/  FMUL.FTZ R219, R219, UR5 ;  /* 0x00000005dbdb7c20 */ /* 0x000fe20008410000 */
[----:B------:R-:W-:Y:S01]  /*33f70*/  P2R R175, PR, RZ, 0x1 ;  /* 0x00000001ffaf7803 */ /* 0x000fe20000000000 */
[----:B------:R-:W-:Y:S01]  /*33f80*/  FFMA.FTZ R0, R173, R0, 1.1641532182693481445e-10 ;  /* 0x2f000000ad007423 */ /* 0x000fe20000010000 */
        /* <DEDUP_REMOVED lines=29> */
.L_x_15281:
[----:B------:R-:W-:Y:S01]  /*34160*/  FADD.FTZ R208, RZ, R116 ;  /* 0x00000074ffd07221 */ /* 0x000fe20000010000 */
[----:B------:R-:W-:Y:S01]  /*34170*/  SEL R0, RZ, 0x1000000, !P5 ;  /* 0x01000000ff007807 */ /* 0x000fe20006800000 */
[----:B------:R-:W-:Y:S01]  /*34180*/  IMAD.WIDE.U32 R2, R215, 0x20, R2 ;  /* 0x00000020d7027825 */ /* 0x000fe200078e0002 */
[----:B------:R-:W-:-:S03]  /*34190*/  SEL R217, RZ, 0x10000, !P4 ;  /* 0x00010000ffd97807 */ /* 0x000fc60006000000 */
[----:B------:R-:W-:Y:S01]  /*341a0*/  FADD.FTZ R219, R208, R117 ;  /* 0x00000075d0db7221 */ /* 0x000fe20000010000 */
[C---:B------:R-:W-:Y:S01]  /*341b0*/  LOP3.LUT P6, RZ, R214.reuse, 0x8, RZ, 0xc0, !PT ;  /* 0x00000008d6ff7812 */ /* 0x040fe200078cc0ff */
[----:B------:R-:W-:Y:S01]  /*341c0*/  IMAD.WIDE.U32 R180, R215, 0x8, R180 ;  /* 0x00000008d7b47825 */ /* 0x000fe200078e00b4 */
[----:B------:R-:W-:-:S03]  /*341d0*/  LOP3.LUT P5, RZ, R214, 0x4, RZ, 0xc0, !PT ;  /* 0x00000004d6ff7812 */ /* 0x000fc600078ac0ff */
[----:B------:R-:W-:Y:S01]  /*341e0*/  FADD.FTZ R208, R219, R118 ;  /* 0x00000076dbd07221 */ /* 0x000fe20000010000 */
[----:B------:R-:W-:Y:S01]  /*341f0*/  LOP3.LUT P4, RZ, R214, 0x2, RZ, 0xc0, !PT ;  /* 0x00000002d6ff7812 */ /* 0x000fe2000788c0ff */
[----:B------:R0:W-:Y:S01]  /*34200*/  STG.E.128 desc[UR8][R2.64], R172 ;  /* 0x000000ac02007986 */ /* 0x0001e2000c101d08 */
[----:B------:R-:W-:Y:S01]  /*34210*/  SEL R221, RZ, 0x10000, !P5 ;  /* 0x00010000ffdd7807 */ /* 0x000fe20006800000 */
[----:B------:R-:W-:Y:S01]  /*34220*/  FADD.FTZ R219, R208, R119 ;  /* 0x00000077d0db7221 */ /* 0x000fe20000010000 */
[----:B------:R-:W-:Y:S01]  /*34230*/  SEL R216, RZ, 0x1000000, !P4 ;  /* 0x01000000ffd87807 */ /* 0x000fe20006000000 */
[----:B------:R0:W-:Y:S01]  /*34240*/  STG.E.128 desc[UR8][R2.64+0x10], R176 ;  /* 0x000010b002007986 */ /* 0x0001e2000c101d08 */
[----:B------:R-:W-:Y:S01]  /*34250*/  SEL R210, RZ, 0x100, !P6 ;  /* 0x00000100ffd27807 */ /* 0x000fe20007000000 */
[----:B------:R-:W-:Y:S01]  /*34260*/  FADD.FTZ R208, R219, R120 ;  /* 0x00000078dbd07221 */ /* 0x000fe20000010000 */
[----:B------:R-:W-:Y:S02]  /*34270*/  SEL R218, RZ, 0x100, !P3 ;  /* 0x00000100ffda7807 */ /* 0x000fe40005800000 */
[----:B------:R-:W-:Y:S01]  /*34280*/  LOP3.LUT P1, RZ, R214, 0x10, RZ, 0xc0, !PT ;  /* 0x00000010d6ff7812 */ /* 0x000fe2000782c0ff */
        /* <DEDUP_REMOVED lines=79> */
.L_x_15306:
[----:B01----:R-:W0:Y:S01]  /*34780*/  SHFL.BFLY PT, R3, R0, 0x1, 0x1f ;  /* 0x0c201f0000037f89 */ /* 0x003e2200000e0000 */
[----:B------:R-:W-:Y:S01]  /*34790*/  ISETP.NE.AND P1, PT, R184, RZ, PT ;  /* 0x000000ffb800720c */ /* 0x000fe20003f25270 */
        /* <DEDUP_REMOVED lines=141> */
.L_x_15308:
[----:B------:R-:W-:Y:S05]  /*35070*/  BSYNC.RECONVERGENT B0 ;  /* 0x0000000000007941 */ /* 0x000fea0003800200 */
.L_x_15307:
[----:B------:R-:W-:Y:S01]  /*35080*/  BAR.SYNC.DEFER_BLOCKING 0x0 ;  /* 0x0000000000007b1d */ /* 0x000fe20000010000 */
[----:B------:R-:W-:Y:S02]  /*35090*/  ISETP.GT.U32.AND P1, PT, R184, 0x3, PT ;  /* 0x00000003b800780c */ /* 0x000fe40003f24070 */
[----:B------:R-:W-:Y:S01]  /*350a0*/  PLOP3.LUT P3, PT, PT, PT, UP1, 0x80, 0x8 ;  /* 0x000000000008781c */ /* 0x000fe20003f6f018 */
[----:B------:R-:W-:Y:S01]  /*350b0*/  UPLOP3.LUT UP1, UPT, UPT, UPT, UP1, 0x40, 0x4 ;  /* 0x000000000004789c */ /* 0x000fe20003f2e810 */
[----:B------:R-:W-:-:S09]  /*350c0*/  PLOP3.LUT P2, PT, PT, PT, PT, 0x8, 0x80 ;  /* 0x000000000080781c */ /* 0x000fd20003f4e170 */
[----:B0-----:R-:W0:Y:S01]  /*350d0*/  @!P1 S2R R3, SR_CgaCtaId ;  /* 0x0000000000039919 */ /* 0x001e220000008800 */
[----:B------:R-:W-:Y:S02]  /*350e0*/  @!P1 PLOP3.LUT P2, PT, P3, PT, PT, 0x80, 0x8 ;  /* 0x000000000008981c */ /* 0x000fe40001f4f070 */
[----:B------:R-:W-:-:S04]  /*350f0*/  @!P1 MOV R0, 0x400 ;  /* 0x0000040000009802 */ /* 0x000fc80000000f00 */
[----:B0-----:R-:W-:Y:S02]  /*35100*/  @!P1 LEA R181, R3, R0, 0x18 ;  /* 0x0000000003b59211 */ /* 0x001fe400078ec0ff */
[----:B------:R-:W-:Y:S01]  /*35110*/  CS2R R2, SRZ ;  /* 0x0000000000027805 */ /* 0x000fe2000001ff00 */
[----:B------:R-:W-:Y:S02]  /*35120*/  HFMA2 R0, -RZ, RZ, 0, 0 ;  /* 0x00000000ff007431 */ /* 0x000fe400000001ff */
[----:B------:R-:W-:Y:S02]  /*35130*/  @!P1 IMAD.MOV.U32 R0, RZ, RZ, 0x700 ;  /* 0x00000700ff009424 */ /* 0x000fe400078e00ff */
[----:B------:R-:W-:Y:S01]  /*35140*/  @P2 VIADD R181, R181, 0x20 ;  /* 0x00000020b5b52836 */ /* 0x000fe20000000000 */
[----:B------:R-:W-:-:S03]  /*35150*/  ISETP.NE.AND P2, PT, RZ, UR37, PT ;  /* 0x00000025ff007c0c */ /* 0x000fc6000bf45270 */
[----:B------:R-:W-:Y:S02]  /*35160*/  @!P1 IMAD R180, R184, 0x8, R181 ;  /* 0x00000008b8b49824 */ /* 0x000fe400078e02b5 */
[----:B------:R-:W0:Y:S04]  /*35170*/  SHFL.DOWN PT, R181, R0, 0x2, 0x1f ;  /* 0x08401f0000b57f89 */ /* 0x000e2800000e0000 */
[----:B------:R-:W1:Y:S01]  /*35180*/  @!P1 LDS.64 R2, [R180] ;  /* 0x00000000b4029984 */ /* 0x000e620000000a00 */
[----:B------:R-:W-:Y:S01]  /*35190*/  ISETP.NE.AND P1, PT, R182, RZ, PT ;  /* 0x000000ffb600720c */ /* 0x000fe20003f25270 */
[----:B0-----:R-:W-:Y:S01]  /*351a0*/  IMAD.IADD R208, R181, 0x1, R0 ;  /* 0x00000001b5d07824 */ /* 0x001fe200078e0200 */
[----:B------:R-:W-:Y:S02]  /*351b0*/  I2FP.F32.S32 R218, R181 ;  /* 0x000000b500da7245 */ /* 0x000fe40000201400 */
[----:B------:R-:W-:-:S02]  /*351c0*/  I2FP.F32.U32 R181, R0 ;  /* 0x0000000000b57245 */ /* 0x000fc40000201000 */
[----:B------:R-:W-:Y:S01]  /*351d0*/  I2FP.F32.S32 R210, R208 ;  /* 0x000000d000d27245 */ /* 0x000fe20000201400 */
[----:B------:R-:W0:Y:S03]  /*351e0*/  SHFL.DOWN PT, R221, R208, 0x1, 0x1f ;  /* 0x08201f00d0dd7f89 */ /* 0x000e2600000e0000 */
[----:B------:R-:W2:Y:S01]  /*351f0*/  MUFU.RCP R216, R210 ;  /* 0x000000d200d87308 */ /* 0x000ea20000001000 */
[----:B-1----:R-:W1:Y:S04]  /*35200*/  SHFL.DOWN PT, R217, R2, 0x2, 0x1f ;  /* 0x08401f0002d97f89 */ /* 0x002e6800000e0000 */
[----:B------:R-:W3:Y:S01]  /*35210*/  SHFL.DOWN PT, R0, R3, 0x2, 0x1f ;  /* 0x08401f0003007f89 */ /* 0x000ee200000e0000 */
[----:B0-----:R-:W-:-:S02]  /*35220*/  IADD3 R220, PT, PT, R208, R221, RZ ;  /* 0x000000ddd0dc7210 */ /* 0x001fc40007ffe0ff */
[----:B------:R-:W-:Y:S02]  /*35230*/  I2FP.F32.S32 R221, R221 ;  /* 0x000000dd00dd7245 */ /* 0x000fe40000201400 */
[----:B------:R-:W-:-:S06]  /*35240*/  I2FP.F32.S32 R220, R220 ;  /* 0x000000dc00dc7245 */ /* 0x000fcc0000201400 */
[----:B------:R-:W0:Y:S01]  /*35250*/  MUFU.RCP R220, R220 ;  /* 0x000000dc00dc7308 */ /* 0x000e220000001000 */
[----:B-1----:R-:W-:-:S04]  /*35260*/  FMUL.FTZ R180, R217, R218 ;  /* 0x000000dad9b47220 */ /* 0x002fc80000410000 */
[----:B------:R-:W-:Y:S01]  /*35270*/  FFMA.FTZ R219, R181, R2, R180 ;  /* 0x00000002b5db7223 */ /* 0x000fe200000100b4 */
[----:B------:R-:W-:-:S03]  /*35280*/  FADD.FTZ R2, -R217, R2 ;  /* 0x00000002d9027221 */ /* 0x000fc60000010100 */
[----:B--2---:R-:W-:Y:S01]  /*35290*/  FMUL.FTZ R219, R216, R219 ;  /* 0x000000dbd8db7220 */ /* 0x004fe20000410000 */
[----:B------:R-:W-:-:S04]  /*352a0*/  FMUL.FTZ R2, R2, R2 ;  /* 0x0000000202027220 */ /* 0x000fc80000410000 */
[----:B------:R-:W1:Y:S01]  /*352b0*/  SHFL.DOWN PT, R180, R219, 0x1, 0x1f ;  /* 0x08201f00dbb47f89 */ /* 0x000e6200000e0000 */
[----:B------:R-:W-:Y:S01]  /*352c0*/  FMUL.FTZ R2, R2, R181 ;  /* 0x000000b502027220 */ /* 0x000fe20000410000 */
[----:B---3--:R-:W-:-:S03]  /*352d0*/  FADD.FTZ R181, R0, R3 ;  /* 0x0000000300b57221 */ /* 0x008fc60000010000 */
[----:B------:R-:W-:-:S04]  /*352e0*/  FMUL.FTZ R2, R2, R218 ;  /* 0x000000da02027220 */ /* 0x000fc80000410000 */
[----:B------:R-:W-:-:S05]  /*352f0*/  FFMA.FTZ R2, R216, R2, R181 ;  /* 0x00000002d8027223 */ /* 0x000fca00000100b5 */
[----:B------:R-:W2:Y:S01]  /*35300*/  SHFL.DOWN PT, R3, R2, 0x1, 0x1f ;  /* 0x08201f0002037f89 */ /* 0x000ea200000e0000 */
[----:B-1----:R-:W-:Y:S01]  /*35310*/  FMUL.FTZ R217, R180, R221 ;  /* 0x000000ddb4d97220 */ /* 0x002fe20000410000 */
[----:B------:R-:W-:-:S03]  /*35320*/  FADD.FTZ R180, R219, -R180 ;  /* 0x800000b4dbb47221 */ /* 0x000fc60000010000 */
[----:B------:R-:W-:Y:S01]  /*35330*/  FFMA.FTZ R217, R210, R219, R217 ;  /* 0x000000dbd2d97223 */ /* 0x000fe200000100d9 */
[----:B------:R-:W-:-:S03]  /*35340*/  FMUL.FTZ R181, R180, R180 ;  /* 0x000000b4b4b57220 */ /* 0x000fc60000410000 */
[----:B0-----:R-:W-:Y:S01]  /*35350*/  FMUL.FTZ R217, R220, R217 ;  /* 0x000000d9dcd97220 */ /* 0x001fe20000410000 */
[----:B------:R-:W-:-:S04]  /*35360*/  FMUL.FTZ R181, R210, R181 ;  /* 0x000000b5d2b57220 */ /* 0x000fc80000410000 */
[----:B------:R-:W-:Y:S01]  /*35370*/  FMUL.FTZ R181, R181, R221 ;  /* 0x000000ddb5b57220 */ /* 0x000fe20000410000 */
[----:B------:R-:W0:Y:S01]  /*35380*/  SHFL.IDX PT, R217, R217, RZ, 0x1f ;  /* 0x00001fffd9d97589 */ /* 0x000e2200000e0000 */
[----:B--2---:R-:W-:-:S04]  /*35390*/  FADD.FTZ R3, R2, R3 ;  /* 0x0000000302037221 */ /* 0x004fc80000010000 */
[----:B------:R-:W-:Y:S01]  /*353a0*/  FFMA.FTZ R3, R220, R181, R3 ;  /* 0x000000b5dc037223 */ /* 0x000fe20000010003 */
[----:B0-----:R-:W-:-:S05]  /*353b0*/  FSEL R210, R217, RZ, !P2 ;  /* 0x000000ffd9d27208 */ /* 0x001fca0005000000 */
[C---:B------:R-:W-:Y:S01]  /*353c0*/  FADD.FTZ R180, -R210.reuse, R117 ;  /* 0x00000075d2b47221 */ /* 0x040fe20000010100 */
[C---:B------:R-:W-:Y:S01]  /*353d0*/  FADD.FTZ R181, -R210.reuse, R118 ;  /* 0x00000076d2b57221 */ /* 0x040fe20000010100 */
[----:B------:R0:W1:Y:S01]  /*353e0*/  SHFL.IDX PT, R117, R3, RZ, 0x1f ;  /* 0x00001fff03757589 */ /* 0x00006200000e0000 */
        /* <DEDUP_REMOVED lines=8> */
[----:B0-----:R-:W0:Y:S01]  /*35470*/  @!P1 LDC.64 R2, c[0x0][0x3c0] ;  /* 0x0000f000ff029b82 */ /* 0x001e220000000a00 */
        /* <DEDUP_REMOVED lines=15> */
[----:B-1----:R-:W-:Y:S01]  /*35570*/  FFMA.FTZ R118, R117, UR16, R118 ;  /* 0x0000001075767c23 */ /* 0x002fe20008010076 */
[C---:B------:R-:W-:Y:S01]  /*35580*/  FADD.FTZ R146, -R210.reuse, R146 ;  /* 0x00000092d2927221 */ /* 0x040fe20000010100 */
[----:B------:R-:W1:Y:S01]  /*35590*/  @!P1 LDC.64 R116, c[0x0][0x3c8] ;  /* 0x0000f200ff749b82 */ /* 0x000e620000000a00 */
[----:B------:R-:W-:Y:S01]  /*355a0*/  FADD.FTZ R147, -R210, R147 ;  /* 0x00000093d2937221 */ /* 0x000fe20000010100 */
[----:B------:R-:W-:Y:S01]  /*355b0*/  FADD.FTZ R118, R118, R119 ;  /* 0x0000007776767221 */ /* 0x000fe20000010000 */
[----:B------:R-:W-:-:S02]  /*355c0*/  IMAD.U32 R119, RZ, RZ, UR12 ;  /* 0x0000000cff777e24 */ /* 0x000fc4000f8e00ff */
[C---:B------:R-:W-:Y:S01]  /*355d0*/  FADD.FTZ R148, -R210.reuse, R148 ;  /* 0x00000094d2947221 */ /* 0x040fe20000010100 */
[----:B------:R-:W-:Y:S01]  /*355e0*/  FADD.FTZ R149, -R210, R149 ;  /* 0x00000095d2957221 */ /* 0x000fe20000010100 */
[----:B------:R1:W2:Y:S01]  /*355f0*/  MUFU.RSQ R219, R118 ;  /* 0x0000007600db7308 */ /* 0x0002a20000001400 */
        /* <DEDUP_REMOVED lines=17> */
[----:B-1----:R-:W-:-:S04]  /*35710*/  @!P1 IMAD.WIDE R118, R119, 0x4, R116 ;  /* 0x0000000477769825 */ /* 0x002fc800078e0274 */
[C---:B------:R-:W-:Y:S01]  /*35720*/  FADD.FTZ R166, -R210.reuse, R166 ;  /* 0x000000a6d2a67221 */ /* 0x040fe20000010100 */
[----:B------:R-:W0:Y:S01]  /*35730*/  LDC.64 R116, c[0x0][0x428] ;  /* 0x00010a00ff747b82 */ /* 0x000e220000000a00 */
        /* <DEDUP_REMOVED lines=15> */
[C---:B------:R-:W-:Y:S01]  /*35830*/  FMUL.FTZ R121, R219.reuse, R122 ;  /* 0x0000007adb797220 */ /* 0x040fe20000410000 */
[----:B------:R1:W-:Y:S01]  /*35840*/  @!P1 STG.E desc[UR8][R2.64], R217 ;  /* 0x000000d902009986 */ /* 0x0003e2000c101908 */
[C---:B------:R-:W-:Y:S01]  /*35850*/  FMUL.FTZ R122, R219.reuse, R123 ;  /* 0x0000007bdb7a7220 */ /* 0x040fe20000410000 */
[----:B------:R-:W-:Y:S01]  /*35860*/  FMUL.FTZ R123, R219, R134 ;  /* 0x00000086db7b7220 */ /* 0x000fe20000410000 */
[----:B------:R-:W-:Y:S01]  /*35870*/  FFMA.FTZ R134, R179, R8, R64 ;  /* 0x00000008b3867223 */ /* 0x000fe20000010040 */
[C---:B------:R-:W-:Y:S01]  /*35880*/  FMUL.FTZ R221, R219.reuse, R136 ;  /* 0x00000088dbdd7220 */ /* 0x040fe20000410000 */
[----:B------:R-:W-:Y:S01]  /*35890*/  FFMA.FTZ R122, R122, R11, R67 ;  /* 0x0000000b7a7a7223 */ /* 0x000fe20000010043 */
[C---:B------:R-:W-:Y:S01]  /*358a0*/  FMUL.FTZ R136, R219.reuse, R137 ;  /* 0x00000089db887220 */ /* 0x040fe20000410000 */
[C---:B------:R-:W-:Y:S01]  /*358b0*/  FMUL.FTZ R171, R219.reuse, R0 ;  /* 0x00000000dbab7220 */ /* 0x040fe20000410000 */
[C---:B------:R-:W-:Y:S01]  /*358c0*/  FMUL.FTZ R180, R219.reuse, R180 ;  /* 0x000000b4dbb47220 */ /* 0x040fe20000410000 */
[C---:B------:R-:W-:Y:S01]  /*358d0*/  FMUL.FTZ R181, R219.reuse, R181 ;  /* 0x000000b5dbb57220 */ /* 0x040fe20000410000 */
[C---:B------:R-:W-:Y:S01]  /*358e0*/  FMUL.FTZ R230, R219.reuse, R208 ;  /* 0x000000d0dbe67220 */ /* 0x040fe20000410000 */
[C---:B------:R-:W-:Y:S01]  /*358f0*/  FMUL.FTZ R137, R219.reuse, R138 ;  /* 0x0000008adb897220 */ /* 0x040fe20000410000 */
[C---:B-1----:R-:W-:Y:S01]  /*35900*/  FMUL.FTZ R3, R219.reuse, R132 ;  /* 0x00000084db037220 */ /* 0x042fe20000410000 */
[----:B------:R-:W-:Y:S01]  /*35910*/  FMUL.FTZ R132, R219, R135 ;  /* 0x00000087db847220 */ /* 0x000fe20000410000 */
[----:B------:R-:W-:Y:S01]  /*35920*/  FFMA.FTZ R135, R121, R10, R66 ;  /* 0x0000000a79877223 */ /* 0x000fe20000010042 */
[----:B------:R-:W-:Y:S01]  /*35930*/  FFMA.FTZ R121, R120, R9, R65 ;  /* 0x0000000978797223 */ /* 0x000fe20000010041 */
[C---:B------:R-:W-:Y:S01]  /*35940*/  FMUL.FTZ R2, R219.reuse, R133 ;  /* 0x00000085db027220 */ /* 0x040fe20000410000 */
[----:B------:R-:W-:Y:S01]  /*35950*/  FMUL.FTZ R138, R219, R139 ;  /* 0x0000008bdb8a7220 */ /* 0x000fe20000410000 */
[----:B------:R1:W-:Y:S01]  /*35960*/  @!P1 STG.E desc[UR8][R118.64], R219 ;  /* 0x000000db76009986 */ /* 0x0003e2000c101908 */
        /* <DEDUP_REMOVED lines=14> */
[C---:B------:R-:W-:Y:S01]  /*35a50*/  FMUL.FTZ R169, R219.reuse, R140 ;  /* 0x0000008cdba97220 */ /* 0x040fe20000410000 */
[C---:B------:R-:W-:Y:S01]  /*35a60*/  FMUL.FTZ R0, R219.reuse, R141 ;  /* 0x0000008ddb007220 */ /* 0x040fe20000410000 */
[C---:B------:R-:W-:Y:S01]  /*35a70*/  FMUL.FTZ R141, R219.reuse, R142 ;  /* 0x0000008edb8d7220 */ /* 0x040fe20000410000 */
[C---:B------:R-:W-:Y:S01]  /*35a80*/  FMUL.FTZ R140, R219.reuse, R143 ;  /* 0x0000008fdb8c7220 */ /* 0x040fe20000410000 */
[C---:B------:R-:W-:Y:S01]  /*35a90*/  FMUL.FTZ R143, R219.reuse, R148 ;  /* 0x00000094db8f7220 */ /* 0x040fe20000410000 */
[----:B------:R-:W-:Y:S01]  /*35aa0*/  FMUL.FTZ R142, R219, R149 ;  /* 0x00000095db8e7220 */ /* 0x000fe20000410000 */
[----:B------:R-:W-:Y:S01]  /*35ab0*/  F2FP.BF16.F32.PACK_AB R122, R119, R122 ;  /* 0x0000007a777a723e */ /* 0x000fe200000010ff */
[C---:B------:R-:W-:Y:S01]  /*35ac0*/  FMUL.FTZ R149, R219.reuse, R150 ;  /* 0x00000096db957220 */ /* 0x040fe20000410000 */
[----:B------:R-:W-:Y:S01]  /*35ad0*/  F2FP.BF16.F32.PACK_AB R121, R118, R121 ;  /* 0x000000797679723e */ /* 0x000fe200000010ff */
[----:B------:R-:W-:Y:S01]  /*35ae0*/  FMUL.FTZ R148, R219, R151 ;  /* 0x00000097db947220 */ /* 0x000fe20000410000 */
[----:B------:R-:W-:Y:S01]  /*35af0*/  F2FP.BF16.F32.PACK_AB R133, R230, R133 ;  /* 0x00000085e685723e */ /* 0x000fe200000010ff */
[----:B0-----:R-:W-:Y:S01]  /*35b00*/  IMAD.WIDE.U32 R118, R207, 0x10, R116 ;  /* 0x00000010cf767825 */ /* 0x001fe200078e0074 */
[----:B------:R-:W-:-:S03]  /*35b10*/  F2FP.BF16.F32.PACK_AB R132, R180, R171 ;  /* 0x000000abb484723e */ /* 0x000fc600000010ff */
[C---:B------:R-:W-:Y:S01]  /*35b20*/  FMUL.FTZ R228, R219.reuse, R153 ;  /* 0x00000099dbe47220 */ /* 0x040fe20000410000 */
[C---:B------:R-:W-:Y:S01]  /*35b30*/  FMUL.FTZ R217, R219.reuse, R154 ;  /* 0x0000009adbd97220 */ /* 0x040fe20000410000 */
[----:B------:R-:W-:Y:S01]  /*35b40*/  FMUL.FTZ R232, R219, R155 ;  /* 0x0000009bdbe87220 */ /* 0x000fe20000410000 */
[----:B------:R-:W-:Y:S01]  /*35b50*/  F2FP.BF16.F32.PACK_AB R123, R138, R123 ;  /* 0x0000007b8a7b723e */ /* 0x000fe200000010ff */
[----:B------:R-:W-:Y:S01]  /*35b60*/  IMAD.WIDE.U32 R150, R205, 0x10, R116 ;  /* 0x00000010cd967825 */ /* 0x000fe200078e0074 */
[----:B------:R-:W-:-:S03]  /*35b70*/  F2FP.BF16.F32.PACK_AB R120, R2, R3 ;  /* 0x000000030278723e */ /* 0x000fc600000010ff */
        /* <DEDUP_REMOVED lines=12> */
[--C-:B------:R-:W-:Y:S01]  /*35c40*/  IMAD.WIDE.U32 R2, R209, 0x10, R116.reuse ;  /* 0x00000010d1027825 */ /* 0x100fe200078e0074 */
[----:B------:R0:W-:Y:S03]  /*35c50*/  STG.E.128 desc[UR8][R118.64], R132 ;  /* 0x0000008476007986 */ /* 0x0001e6000c101d08 */
[C---:B------:R-:W-:Y:S01]  /*35c60*/  FMUL.FTZ R177, R219.reuse, R152 ;  /* 0x00000098dbb17220 */ /* 0x040fe20000410000 */
[----:B------:R-:W-:Y:S01]  /*35c70*/  FMUL.FTZ R223, R219, R162 ;  /* 0x000000a2dbdf7220 */ /* 0x000fe20000410000 */
[----:B------:R-:W-:Y:S01]  /*35c80*/  IMAD.WIDE.U32 R136, R203, 0x10, R116 ;  /* 0x00000010cb887825 */ /* 0x000fe200078e0074 */
[----:B------:R1:W-:Y:S03]  /*35c90*/  STG.E.128 desc[UR8][R150.64], R120 ;  /* 0x0000007896007986 */ /* 0x0003e6000c101d08 */
[----:B------:R-:W-:Y:S01]  /*35ca0*/  FFMA.FTZ R140, R140, R23, R79 ;  /* 0x000000178c8c7223 */ /* 0x000fe2000001004f */
[----:B------:R-:W-:Y:S01]  /*35cb0*/  FMUL.FTZ R152, R219, R157 ;  /* 0x0000009ddb987220 */ /* 0x000fe20000410000 */
[----:B------:R-:W-:-:S04]  /*35cc0*/  IMAD.WIDE.U32 R138, R211, 0x10, R116 ;  /* 0x00000010d38a7825 */ /* 0x000fc800078e0074 */
[C---:B------:R-:W-:Y:S01]  /*35cd0*/  FMUL.FTZ R162, R219.reuse, R163 ;  /* 0x000000a3dba27220 */ /* 0x040fe20000410000 */
[----:B------:R-:W-:Y:S01]  /*35ce0*/  FFMA.FTZ R148, R148, R31, R87 ;  /* 0x0000001f94947223 */ /* 0x000fe20000010057 */
        /* <DEDUP_REMOVED lines=9> */
[----:B------:R-:W-:Y:S01]  /*35d80*/  FFMA.FTZ R134, R159, R40, R96 ;  /* 0x000000289f867223 */ /* 0x000fe20000010060 */
[----:B------:R-:W-:Y:S01]  /*35d90*/  FFMA.FTZ R142, R165, R48, R104 ;  /* 0x00000030a58e7223 */ /* 0x000fe20000010068 */
[----:B------:R-:W-:Y:S01]  /*35da0*/  FMUL.FTZ R218, R219, R218 ;  /* 0x000000dadbda7220 */ /* 0x000fe20000410000 */
[----:B-1----:R-:W-:Y:S01]  /*35db0*/  FFMA.FTZ R120, R143, R28, R84 ;  /* 0x0000001c8f787223 */ /* 0x002fe20000010054 */
        /* <DEDUP_REMOVED lines=46> */
[----:B------:R-:W-:Y:S01]  /*360a0*/  UIADD3 UR12, UPT, UPT, UR12, UR18, URZ ;  /* 0x000000120c0c7290 */ /* 0x000fe2000fffe0ff */
[----:B------:R-:W-:-:S02]  /*360b0*/  F2FP.BF16.F32.PACK_AB R118, R208, R173 ;  /* 0x000000add076723e */ /* 0x000fc400000010ff */
[----:B------:R-:W-:Y:S01]  /*360c0*/  F2FP.BF16.F32.PACK_AB R116, R169, R116 ;  /* 0x00000074a974723e */ /* 0x000fe200000010ff */
[----:B------:R-:W-:Y:S01]  /*360d0*/  UISETP.GE.AND UP0, UPT, UR12, UR19, UPT ;  /* 0x000000130c00728c */ /* 0x000fe2000bf06270 */
[----:B------:R-:W-:Y:S02]  /*360e0*/  F2FP.BF16.F32.PACK_AB R123, R232, R217 ;  /* 0x000000d9e87b723e */ /* 0x000fe400000010ff */
[----:B------:R-:W-:Y:S01]  /*360f0*/  F2FP.BF16.F32.PACK_AB R122, R135, R122 ;  /* 0x0000007a877a723e */ /* 0x000fe200000010ff */
[----:B------:R0:W-:Y:S01]  /*36100*/  STG.E.128 desc[UR8][R2.64], R116 ;  /* 0x0000007402007986 */ /* 0x0001e2000c101d08 */
[----:B------:R-:W-:Y:S02]  /*36110*/  F2FP.BF16.F32.PACK_AB R135, R162, R223 ;  /* 0x000000dfa287723e */ /* 0x000fe400000010ff */
[----:B------:R-:W-:Y:S01]  /*36120*/  F2FP.BF16.F32.PACK_AB R133, R154, R133 ;  /* 0x000000859a85723e */ /* 0x000fe200000010ff */
[----:B------:R0:W-:Y:S01]  /*36130*/  STG.E.128 desc[UR8][R136.64], R120 ;  /* 0x0000007888007986 */ /* 0x0001e2000c101d08 */
[----:B------:R-:W-:-:S02]  /*36140*/  F2FP.BF16.F32.PACK_AB R132, R141, R132 ;  /* 0x000000848d84723e */ /* 0x000fc400000010ff */
[----:B------:R-:W-:Y:S02]  /*36150*/  F2FP.BF16.F32.PACK_AB R143, R218, R143 ;  /* 0x0000008fda8f723e */ /* 0x000fe400000010ff */
[----:B------:R-:W-:Y:S01]  /*36160*/  F2FP.BF16.F32.PACK_AB R141, R160, R161 ;  /* 0x000000a1a08d723e */ /* 0x000fe200000010ff */
[----:B------:R0:W-:Y:S01]  /*36170*/  STG.E.128 desc[UR8][R138.64], R132 ;  /* 0x000000848a007986 */ /* 0x0001e2000c101d08 */
[----:B------:R-:W-:Y:S02]  /*36180*/  F2FP.BF16.F32.PACK_AB R140, R149, R140 ;  /* 0x0000008c958c723e */ /* 0x000fe400000010ff */
[----:B------:R-:W-:Y:S02]  /*36190*/  F2FP.BF16.F32.PACK_AB R151, R210, R151 ;  /* 0x00000097d297723e */ /* 0x000fe400000010ff */
[----:B------:R-:W-:Y:S01]  /*361a0*/  F2FP.BF16.F32.PACK_AB R150, R155, R150 ;  /* 0x000000969b96723e */ /* 0x000fe200000010ff */
[----:B------:R0:W-:Y:S01]  /*361b0*/  STG.E.128 desc[UR8][R144.64], R140 ;  /* 0x0000008c90007986 */ /* 0x0001e2000c101d08 */
[----:B------:R-:W-:-:S02]  /*361c0*/  F2FP.BF16.F32.PACK_AB R149, R222, R167 ;  /* 0x000000a7de95723e */ /* 0x000fc400000010ff */
[----:B------:R-:W-:-:S05]  /*361d0*/  F2FP.BF16.F32.PACK_AB R148, R153, R148 ;  /* 0x000000949994723e */ /* 0x000fca00000010ff */
[----:B------:R0:W-:Y:S01]  /*361e0*/  STG.E.128 desc[UR8][R146.64], R148 ;  /* 0x0000009492007986 */ /* 0x0001e2000c101d08 */
[----:B------:R-:W-:Y:S05]  /*361f0*/  BRA.U !UP0, `(.L_x_15309) ;  /* 0xfffffca908b47547 */ /* 0x000fea000b83ffff */
[----:B------:R-:W-:Y:S05]  /*36200*/  EXIT ;  /* 0x000000000000794d */ /* 0x000fea0003800000 */
.L_x_15310:
        /* <DEDUP_REMOVED lines=15> */
.L_x_27883:


//--------------------- .text._ZN10layer_norm31ln_parallel_residual_fwd_kernelINS_13Kernel_traitsIf6__halfS2_S2_fjLj7168ELj1ELj1ELj4ELj16ENS_18Kernel_traits_baseILj7168EfS2_S2_S2_fjLj128EEEEELb0ELb0ELb0EEEvNS_9FwdParamsE --------------------------
	.section	.text._ZN10layer_norm31ln_parallel_residual_fwd_kernelINS_13Kernel_traitsIf6__halfS2_S2_fjLj7168ELj1ELj1ELj4ELj16ENS_18Kernel_traits_baseILj7168EfS2_S2_S2_fjLj128EEEEELb0ELb0ELb0EEEvNS_9FwdParamsE,"ax",@progbits
	.align	128
        .global         _ZN10layer_norm31ln_parallel_residual_fwd_kernelINS_13Kernel_traitsIf6__halfS2_S2_fjLj7168ELj1ELj1ELj4ELj16ENS_18Kernel_traits_baseILj7168EfS2_S2_S2_fjLj128EEEEELb0ELb0ELb0EEEvNS_9FwdParamsE
        .type           _ZN10layer_norm31ln_parallel_residual_fwd_kernelINS_13Kernel_traitsIf6__halfS2_S2_fjLj7168ELj1ELj1ELj4ELj16ENS_18Kernel_traits_baseILj7168EfS2_S2_S2_fjLj128EEEEELb0ELb0ELb0EEEvNS_9FwdParamsE,@function
        .size           _ZN10layer_norm31ln_parallel_residual_fwd_kernelINS_13Kernel_traitsIf6__halfS2_S2_fjLj7168ELj1ELj1ELj4ELj16ENS_18Kernel_traits_baseILj7168EfS2_S2_S2_fjLj128EEEEELb0ELb0ELb0EEEvNS_9FwdParamsE,(.L_x_27884 - _ZN10layer_norm31ln_parallel_residual_fwd_kernelINS_13Kernel_traitsIf6__halfS2_S2_fjLj7168ELj1ELj1ELj4ELj16ENS_18Kernel_traits_baseILj7168EfS2_S2_S2_fjLj128EEEEELb0ELb0ELb0EEEvNS_9FwdParamsE)
        .other          _ZN10layer_norm31ln_parallel_residual_fwd_kernelINS_13Kernel_traitsIf6__halfS2_S2_fjLj7168ELj1ELj1ELj4ELj16ENS_18Kernel_traits_baseILj7168EfS2_S2_S2_fjLj128EEEEELb0ELb0ELb0EEEvNS_9FwdParamsE,@"STO_CUDA_ENTRY STV_DEFAULT"
_ZN10layer_norm31ln_parallel_residual_fwd_kernelINS_13Kernel_traitsIf6__halfS2_S2_fjLj7168ELj1ELj1ELj4ELj16ENS_18Kernel_traits_baseILj7168EfS2_S2_S2_fjLj128EEEEELb0ELb0ELb0EEEvNS_9FwdParamsE:
.text._ZN10layer_norm31ln_parallel_residual_fwd_kernelINS_13Kernel_traitsIf6__halfS2_S2_fjLj7168ELj1ELj1ELj4ELj16ENS_18Kernel_traits_baseILj7168EfS2_S2_S2_fjLj128EEEEELb0ELb0ELb0EEEvNS_9FwdParamsE:
        /* <DEDUP_REMOVED lines=11> */
[----:B------:R-:W-:Y:S02]  /*00b0*/  MOV R0, UR4 ;  /* 0x0000000400007c02 */ /* 0x000fe40008000f00 */
        /* <DEDUP_REMOVED lines=16> */
[----:B------:R-:W-:Y:S01]  /*01c0*/  ISETP.GE.U32.AND P0, PT, R7, 0x80, PT ;  /* 0x000000800700780c */ /* 0x000fe20003f06070 */
[----:B------:R-:W4:Y:S02]  /*01d0*/  LDC.64 R10, c[0x0][0x3d8] ;  /* 0x0000f600ff0a7b82 */ /* 0x000f240000000a00 */
[----:B------:R-:W4:Y:S04]  /*01e0*/  LDL.64 R20, [R1+0xb0] ;  /* 0x0000b00001147983 */ /* 0x000f280000100a00 */
[----:B------:R-:W4:Y:S02]  /*01f0*/  LDL.64 R22, [R1+0xb8] ;  /* 0x0000b80001167983 */ /* 0x000f240000100a00 */
[----:B------:R-:W4:Y:S02]  /*0200*/  LDC.64 R8, c[0x0][0x3d0] ;  /* 0x0000f400ff087b82 */ /* 0x000f240000000a00 */
[----:B------:R-:W4:Y:S02]  /*0210*/  LDL.64 R52, [R1+0x70] ;  /* 0x0000700001347983 */ /* 0x000f240000100a00 */
[----:B0-----:R-:W-:-:S02]  /*0220*/  @P0 IMAD.WIDE.U32 R2, R0, 0x20, R2 ;  /* 0x0000002000020825 */ /* 0x001fc400078e0002 */
[----:B------:R-:W4:Y:S02]  /*0230*/  LDL.64 R54, [R1+0x78] ;  /* 0x0000780001367983 */ /* 0x000f240000100a00 */
[C---:B-1----:R-:W-:Y:S01]  /*0240*/  @P0 IMAD.WIDE.U32 R4, R0.reuse, 0x20, R4 ;  /* 0x0000002000040825 */ /* 0x042fe200078e0004 */
[----:B------:R-:W-:Y:S01]  /*0250*/  ISETP.GE.U32.AND P1, PT, R7, 0x100, PT ;  /* 0x000001000700780c */ /* 0x000fe20003f26070 */
[----:B------:R-:W4:Y:S01]  /*0260*/  LDL.64 R56, [R1+0x80] ;  /* 0x0000800001387983 */ /* 0x000f220000100a00 */
[----:B------:R-:W0:Y:S03]  /*0270*/  LDC.64 R14, c[0x0][0x3d8] ;  /* 0x0000f600ff0e7b82 */ /* 0x000e260000000a00 */
[----:B------:R-:W4:Y:S04]  /*0280*/  LDL.64 R58, [R1+0x88] ;  /* 0x00008800013a7983 */ /* 0x000f280000100a00 */
[----:B------:R-:W4:Y:S01]  /*0290*/  LDL.64 R60, [R1+0x90] ;  /* 0x00009000013c7983 */ /* 0x000f220000100a00 */
[----:B------:R-:W1:Y:S03]  /*02a0*/  LDC.64 R12, c[0x0][0x3d0] ;  /* 0x0000f400ff0c7b82 */ /* 0x000e660000000a00 */
        /* <DEDUP_REMOVED lines=20> */
[----:B------:R-:W-:Y:S01]  /*03f0*/  @P1 IMAD.WIDE.U32 R8, R0, 0x20, R8 ;  /* 0x0000002000081825 */ /* 0x000fe200078e0008 */
[----:B------:R-:W3:Y:S01]  /*0400*/  @P1 LDG.E.128 R52, desc[UR8][R10.64+0x10] ;  /* 0x000010080a341981 */ /* 0x000ee2000c1e1d00 */
[C---:B------:R-:W-:Y:S01]  /*0410*/  ISETP.GE.U32.AND P2, PT, R7.reuse, 0x180, PT ;  /* 0x000001800700780c */ /* 0x040fe20003f46070 */
[----:B0-----:R-:W0:Y:S02]  /*0420*/  LDC.64 R4, c[0x0][0x3d8] ;  /* 0x0000f600ff047b82 */ /* 0x001e240000000a00 */
[----:B------:R-:W3:Y:S04]  /*0430*/  @P1 LDG.E.128 R56, desc[UR8][R10.64] ;  /* 0x000000080a381981 */ /* 0x000ee8000c1e1d00 */
[----:B------:R-:W3:Y:S04]  /*0440*/  @P1 LDG.E.128 R60, desc[UR8][R8.64+0x10] ;  /* 0x00001008083c1981 */ /* 0x000ee8000c1e1d00 */
[----:B------:R-:W3:Y:S04]  /*0450*/  @P1 LDG.E.128 R64, desc[UR8][R8.64] ;  /* 0x0000000808401981 */ /* 0x000ee8000c1e1d00 */
[----:B--2---:R2:W-:Y:S04]  /*0460*/  @P0 STL.64 [R1+0xd0], R16 ;  /* 0x0000d01001000387 */ /* 0x0045e80000100a00 */
[----:B------:R-:W-:Y:S04]  /*0470*/  @P0 STL.64 [R1+0xd8], R18 ;  /* 0x0000d81201000387 */ /* 0x000fe80000100a00 */
[----:B------:R1:W-:Y:S04]  /*0480*/  @P0 STL.64 [R1+0xe0], R28 ;  /* 0x0000e01c01000387 */ /* 0x0003e80000100a00 */
[----:B------:R0:W-:Y:S01]  /*0490*/  @P0 STL.64 [R1+0xe8], R30 ;  /* 0x0000e81e01000387 */ /* 0x0001e20000100a00 */
[----:B--2---:R-:W2:Y:S03]  /*04a0*/  LDC.64 R16, c[0x0][0x3d0] ;  /* 0x0000f400ff107b82 */ /* 0x004ea60000000a00 */
[----:B-1----:R1:W2:Y:S05]  /*04b0*/  LDL.64 R28, [R1+0x10] ;  /* 0x00001000011c7983 */ /* 0x0022aa0000100a00 */
[----:B------:R-:W1:Y:S01]  /*04c0*/  LDC.64 R18, c[0x0][0x3d8] ;  /* 0x0000f600ff127b82 */ /* 0x000e620000000a00 */
[----:B0-----:R0:W2:Y:S04]  /*04d0*/  LDL.64 R30, [R1+0x18] ;  /* 0x00001800011e7983 */ /* 0x0010a80000100a00 */
[----:B----4-:R4:W-:Y:S04]  /*04e0*/  @P0 STL.64 [R1+0xc0], R24 ;  /* 0x0000c01801000387 */ /* 0x0109e80000100a00 */
[----:B------:R0:W-:Y:S04]  /*04f0*/  @P0 STL.64 [R1+0xc8], R26 ;  /* 0x0000c81a01000387 */ /* 0x0001e80000100a00 */
[----:B----4-:R4:W4:Y:S04]  /*0500*/  LDL.64 R24, [R1] ;  /* 0x0000000001187983 */ /* 0x0109280000100a00 */
[----:B0-----:R0:W4:Y:S01]  /*0510*/  LDL.64 R26, [R1+0x8] ;  /* 0x00000800011a7983 */ /* 0x0011220000100a00 */
[----:B------:R-:W-:-:S02]  /*0520*/  ISETP.GE.U32.AND P3, PT, R7, 0x200, PT ;  /* 0x000002000700780c */ /* 0x000fc40003f66070 */
[----:B------:R-:W-:-:S05]  /*0530*/  @P1 IADD3 R0, PT, PT, R0, 0x80, RZ ;  /* 0x0000008000001810 */ /* 0x000fca0007ffe0ff */
[C---:B------:R-:W-:Y:S01]  /*0540*/  @P2 IMAD.WIDE.U32 R14, R0.reuse, 0x20, R14 ;  /* 0x00000020000e2825 */ /* 0x040fe200078e000e */
[----:B---3--:R3:W-:Y:S03]  /*0550*/  @P0 STL.64 [R1+0xb0], R20 ;  /* 0x0000b01401000387 */ /* 0x0087e60000100a00 */
[C---:B------:R-:W-:Y:S01]  /*0560*/  @P2 IMAD.WIDE.U32 R12, R0.reuse, 0x20, R12 ;  /* 0x00000020000c2825 */ /* 0x040fe200078e000c */
[----:B------:R-:W-:Y:S01]  /*0570*/  @P2 IADD3 R0, PT, PT, R0, 0x80, RZ ;  /* 0x0000008000002810 */ /* 0x000fe20007ffe0ff */
[----:B------:R-:W4:Y:S04]  /*0580*/  @P2 LDG.E.128 R36, desc[UR8][R14.64+0x10] ;  /* 0x000010080e242981 */ /* 0x000f28000c1e1d00 */
[----:B------:R0:W-:Y:S01]  /*0590*/  @P0 STL.64 [R1+0xb8], R22 ;  /* 0x0000b81601000387 */ /* 0x0001e20000100a00 */
[C---:B--2---:R-:W-:Y:S01]  /*05a0*/  @P3 IMAD.WIDE.U32 R16, R0.reuse, 0x20, R16 ;  /* 0x0000002000103825 */ /* 0x044fe200078e0010 */
[----:B---3--:R-:W2:Y:S02]  /*05b0*/  LDC.64 R20, c[0x0][0x3d0] ;  /* 0x0000f400ff147b82 */ /* 0x008ea40000000a00 */
[----:B------:R-:W3:Y:S01]  /*05c0*/  @P2 LDG.E.128 R40, desc[UR8][R14.64] ;  /* 0x000000080e282981 */ /* 0x000ee2000c1e1d00 */
[----:B-1----:R-:W-:-:S03]  /*05d0*/  @P3 IMAD.WIDE.U32 R18, R0, 0x20, R18 ;  /* 0x0000002000123825 */ /* 0x002fc600078e0012 */
[----:B------:R-:W3:Y:S02]  /*05e0*/  @P2 LDG.E.128 R44, desc[UR8][R12.64+0x10] ;  /* 0x000010080c2c2981 */ /* 0x000ee4000c1e1d00 */
[----:B0-----:R-:W0:Y:S02]  /*05f0*/  LDC.64 R22, c[0x0][0x3d8] ;  /* 0x0000f600ff167b82 */ /* 0x001e240000000a00 */
[----:B------:R-:W3:Y:S04]  /*0600*/  @P2 LDG.E.128 R48, desc[UR8][R12.64] ;  /* 0x000000080c302981 */ /* 0x000ee8000c1e1d00 */
        /* <DEDUP_REMOVED lines=8> */
[----:B------:R-:W-:Y:S01]  /*0690*/  @P1 STL.64 [R1+0xa0], R64 ;  /* 0x0000a04001001387 */ /* 0x000fe20000100a00 */
[----:B------:R-:W-:-:S03]  /*06a0*/  @P3 IADD3 R0, PT, PT, R0, 0x80, RZ ;  /* 0x0000008000003810 */ /* 0x000fc60007ffe0ff */
[----:B------:R1:W-:Y:S01]  /*06b0*/  @P1 STL.64 [R1+0xa8], R66 ;  /* 0x0000a84201001387 */ /* 0x0003e20000100a00 */
[----:B------:R-:W-:Y:S01]  /*06c0*/  ISETP.GE.U32.AND P1, PT, R7, 0x300, PT ;  /* 0x000003000700780c */ /* 0x000fe20003f26070 */
[C---:B--2---:R-:W-:Y:S02]  /*06d0*/  @P4 IMAD.WIDE.U32 R20, R0.reuse, 0x20, R20 ;  /* 0x0000002000144825 */ /* 0x044fe400078e0014 */
[----:B------:R2:W5:Y:S02]  /*06e0*/  @P3 LDG.E.128 R240, desc[UR8][R18.64+0x10] ;  /* 0x0000100812f03981 */ /* 0x000564000c1e1d00 */
[C---:B0-----:R-:W-:Y:S01]  /*06f0*/  @P4 IMAD.WIDE.U32 R22, R0.reuse, 0x20, R22 ;  /* 0x0000002000164825 */ /* 0x041fe200078e0016 */
[----:B------:R-:W-:Y:S01]  /*0700*/  @P4 IADD3 R0, PT, PT, R0, 0x80, RZ ;  /* 0x0000008000004810 */ /* 0x000fe20007ffe0ff */
[----:B------:R2:W5:Y:S04]  /*0710*/  @P4 LDG.E.128 R236, desc[UR8][R20.64] ;  /* 0x0000000814ec4981 */ /* 0x000568000c1e1d00 */
[----:B------:R2:W5:Y:S02]  /*0720*/  @P4 LDG.E.128 R228, desc[UR8][R20.64+0x10] ;  /* 0x0000100814e44981 */ /* 0x000564000c1e1d00 */
[----:B------:R-:W-:-:S02]  /*0730*/  @P1 IMAD.WIDE.U32 R2, R0, 0x20, R2 ;  /* 0x0000002000021825 */ /* 0x000fc400078e0002 */
[----:B------:R2:W5:Y:S02]  /*0740*/  @P4 LDG.E.128 R224, desc[UR8][R22.64] ;  /* 0x0000000816e04981 */ /* 0x000564000c1e1d00 */
[----:B------:R-:W-:Y:S02]  /*0750*/  @P1 IMAD.WIDE.U32 R4, R0, 0x20, R4 ;  /* 0x0000002000041825 */ /* 0x000fe400078e0004 */
[----:B------:R2:W5:Y:S04]  /*0760*/  @P4 LDG.E.128 R220, desc[UR8][R22.64+0x10] ;  /* 0x0000100816dc4981 */ /* 0x000568000c1e1d00 */
[----:B------:R2:W5:Y:S04]  /*0770*/  @P1 LDG.E.128 R216, desc[UR8][R2.64] ;  /* 0x0000000802d81981 */ /* 0x000568000c1e1d00 */
[----:B------:R2:W5:Y:S04]  /*0780*/  @P1 LDG.E.128 R212, desc[UR8][R2.64+0x10] ;  /* 0x0000100802d41981 */ /* 0x000568000c1e1d00 */
[----:B------:R2:W5:Y:S04]  /*0790*/  @P1 LDG.E.128 R208, desc[UR8][R4.64] ;  /* 0x0000000804d01981 */ /* 0x000568000c1e1d00 */
[----:B------:R2:W5:Y:S04]  /*07a0*/  @P1 LDG.E.128 R204, desc[UR8][R4.64+0x10] ;  /* 0x0000100804cc1981 */ /* 0x000568000c1e1d00 */
[----:B------:R-:W2:Y:S04]  /*07b0*/  @P3 LDG.E.128 R28, desc[UR8][R16.64+0x10] ;  /* 0x00001008101c3981 */ /* 0x000ea8000c1e1d00 */
[----:B----4-:R-:W4:Y:S04]  /*07c0*/  @P3 LDG.E.128 R24, desc[UR8][R18.64] ;  /* 0x0000000812183981 */ /* 0x010f28000c1e1d00 */
[----:B------:R0:W-:Y:S04]  /*07d0*/  @P2 STL.64 [R1+0x30], R36 ;  /* 0x0000302401002387 */ /* 0x0001e80000100a00 */
        /* <DEDUP_REMOVED lines=58> */
[----:B------:R-:W-:Y:S01]  /*0b80*/  @P1 IADD3 R0, PT, PT, R0, 0x80, RZ ;  /* 0x0000008000001810 */ /* 0x000fe20007ffe0ff */
[----:B--2---:R0:W-:Y:S04]  /*0b90*/  @P3 STL.64 [R1+0x10], R28 ;  /* 0x0000101c01003387 */ /* 0x0041e80000100a00 */
[----:B------:R0:W-:Y:S04]  /*0ba0*/  @P3 STL.64 [R1+0x18], R30 ;  /* 0x0000181e01003387 */ /* 0x0001e80000100a00 */
[----:B----4-:R0:W-:Y:S04]  /*0bb0*/  @P3 STL.64 [R1], R24 ;  /* 0x0000001801003387 */ /* 0x0101e80000100a00 */
[----:B------:R0:W-:Y:S01]  /*0bc0*/  @P3 STL.64 [R1+0x8], R26 ;  /* 0x0000081a01003387 */ /* 0x0001e20000100a00 */
[----:B------:R-:W-:Y:S05]  /*0bd0*/  @!P2 BRA `(.L_x_15314) ;  /* 0x0000004400c8a947 */ /* 0x000fea0003800000 */
[----:B------:R-:W1:Y:S08]  /*0be0*/  LDC.64 R4, c[0x0][0x3d8] ;  /* 0x0000f600ff047b82 */ /* 0x000e700000000a00 */
[----:B------:R-:W2:Y:S01]  /*0bf0*/  LDC.64 R2, c[0x0][0x3d0] ;  /* 0x0000f400ff027b82 */ /* 0x000ea20000000a00 */
[----:B-1----:R-:W-:-:S05]  /*0c00*/  IMAD.WIDE.U32 R4, R0, 0x20, R4 ;  /* 0x0000002000047825 */ /* 0x002fca00078e0004 */
        /* <DEDUP_REMOVED lines=61> */
[----:B-1----:R-:W-:Y:S06]  /*0fe0*/  BRA `(.L_x_15314) ;  /* 0x0000004000c47947 */ /* 0x002fec0003800000 */
.L_x_15313:
        /* <DEDUP_REMOVED lines=49> */
[----:B---3--:R-:W-:Y:S02]  /*1300*/  MOV R148, R46 ;  /* 0x0000002e00947202 */ /* 0x008fe40000000f00 */
[----:B----4-:R-:W-:Y:S02]  /*1310*/  MOV R149, R45 ;  /* 0x0000002d00957202 */ /* 0x010fe40000000f00 */
[----:B--2---:R-:W-:-:S02]  /*1320*/  MOV R150, R44 ;  /* 0x0000002c00967202 */ /* 0x004fc40000000f00 */
[----:B------:R-:W-:Y:S02]  /*1330*/  MOV R151, R43 ;  /* 0x0000002b00977202 */ /* 0x000fe40000000f00 */
[----:B------:R-:W-:Y:S02]  /*1340*/  MOV R46, R42 ;  /* 0x0000002a002e7202 */ /* 0x000fe40000000f00 */
[----:B------:R-:W-:Y:S02]  /*1350*/  MOV R45, R41 ;  /* 0x00000029002d7202 */ /* 0x000fe40000000f00 */
[----:B------:R-:W-:Y:S01]  /*1360*/  MOV R44, R40 ;  /* 0x00000028002c7202 */ /* 0x000fe20000000f00 */
[----:B------:R2:W3:Y:S01]  /*1370*/  @P0 LDG.E.128 R148, desc[UR8][R4.64+0x10] ;  /* 0x0000100804940981 */ /* 0x0004e2000c1e1d00 */
[----:B------:R-:W-:Y:S02]  /*1380*/  MOV R43, R39 ;  /* 0x00000027002b7202 */ /* 0x000fe40000000f00 */
[----:B------:R-:W-:-:S02]  /*1390*/  MOV R42, R38 ;  /* 0x00000026002a7202 */ /* 0x000fc40000000f00 */
[----:B------:R-:W-:Y:S02]  /*13a0*/  MOV R41, R37 ;  /* 0x0000002500297202 */ /* 0x000fe40000000f00 */
[----:B------:R-:W-:Y:S02]  /*13b0*/  MOV R38, R34 ;  /* 0x0000002200267202 */ /* 0x000fe40000000f00 */
[----:B------:R-:W-:Y:S01]  /*13c0*/  MOV R37, R33 ;  /* 0x0000002100257202 */ /* 0x000fe20000000f00 */
[----:B0-----:R-:W-:Y:S01]  /*13d0*/  @P0 IMAD.WIDE.U32 R2, R0, 0x20, R2 ;  /* 0x0000002000020825 */ /* 0x001fe200078e0002 */
[----:B------:R-:W-:Y:S01]  /*13e0*/  MOV R152, R46 ;  /* 0x0000002e00987202 */ /* 0x000fe20000000f00 */
[----:B--2---:R-:W0:Y:S01]  /*13f0*/  LDC.64 R4, c[0x0][0x3d0] ;  /* 0x0000f400ff047b82 */ /* 0x004e220000000a00 */
[----:B------:R-:W-:Y:S02]  /*1400*/  MOV R153, R45 ;  /* 0x0000002d00997202 */ /* 0x000fe40000000f00 */
[----:B------:R-:W-:Y:S01]  /*1410*/  MOV R154, R44 ;  /* 0x0000002c009a7202 */ /* 0x000fe20000000f00 */
[----:B------:R-:W5:Y:S01]  /*1420*/  @P0 LD.E.128 R52, desc[UR8][R2.64] ;  /* 0x0000000802340980 */ /* 0x000f62000c101d00 */
[----:B------:R-:W-:-:S02]  /*1430*/  MOV R155, R43 ;  /* 0x0000002b009b7202 */ /* 0x000fc40000000f00 */
[----:B------:R-:W-:Y:S01]  /*1440*/  MOV R34, R30 ;  /* 0x0000001e00227202 */ /* 0x000fe20000000f00 */
[----:B------:R2:W5:Y:S01]  /*1450*/  @P0 LD.E.128 R56, desc[UR8][R2.64+0x10] ;  /* 0x0000100802380980 */ /* 0x000562000c101d00 */
[----:B------:R-:W-:Y:S02]  /*1460*/  MOV R33, R29 ;  /* 0x0000001d00217202 */ /* 0x000fe40000000f00 */
[----:B------:R-:W-:Y:S01]  /*1470*/  MOV R29, R25 ;  /* 0x00000019001d7202 */ /* 0x000fe20000000f00 */
[----:B------:R-:W4:Y:S01]  /*1480*/  @P0 LDG.E.128 R152, desc[UR8][R8.64] ;  /* 0x0000000808980981 */ /* 0x000f22000c1e1d00 */
[----:B------:R-:W-:Y:S02]  /*1490*/  MOV R30, R24 ;  /* 0x00000018001e7202 */ /* 0x000fe40000000f00 */
[----:B------:R-:W-:Y:S02]  /*14a0*/  MOV R24, R21 ;  /* 0x0000001500187202 */ /* 0x000fe40000000f00 */
[----:B------:R-:W-:Y:S01]  /*14b0*/  MOV R25, R20 ;  /* 0x0000001400197202 */ /* 0x000fe20000000f00 */
[----:B------:R-:W4:Y:S01]  /*14c0*/  LDL R21, [R1+0x80] ;  /* 0x0000800001157983 */ /* 0x000f220000100800 */
[----:B------:R-:W-:Y:S01]  /*14d0*/  MOV R39, R35 ;  /* 0x0000002300277202 */ /* 0x000fe20000000f00 */
[----:B--2---:R-:W2:Y:S02]  /*14e0*/  LDC.64 R2, c[0x0][0x3d0] ;  /* 0x0000f400ff027b82 */ /* 0x004ea40000000a00 */
[----:B------:R-:W2:Y:S01]  /*14f0*/  LDL R20, [R1+0x84] ;  /* 0x0000840001147983 */ /* 0x000ea20000100800 */
[----:B------:R-:W-:-:S02]  /*1500*/  MOV R40, R36 ;  /* 0x0000002400287202 */ /* 0x000fc40000000f00 */
[----:B------:R-:W-:Y:S02]  /*1510*/  MOV R35, R31 ;  /* 0x0000001f00237202 */ /* 0x000fe40000000f00 */
[----:B------:R-:W-:Y:S02]  /*1520*/  MOV R36, R32 ;  /* 0x0000002000247202 */ /* 0x000fe40000000f00 */
[----:B------:R-:W-:Y:S02]  /*1530*/  MOV R31, R27 ;  /* 0x0000001b001f7202 */ /* 0x000fe40000000f00 */
[----:B------:R-:W-:Y:S02]  /*1540*/  MOV R32, R28 ;  /* 0x0000001c00207202 */ /* 0x000fe40000000f00 */
[----:B------:R-:W-:Y:S02]  /*1550*/  MOV R27, R23 ;  /* 0x00000017001b7202 */ /* 0x000fe40000000f00 */
[----:B------:R-:W-:-:S02]  /*1560*/  MOV R28, R26 ;  /* 0x0000001a001c7202 */ /* 0x000fc40000000f00 */
[----:B------:R-:W-:Y:S02]  /*1570*/  MOV R23, R18 ;  /* 0x0000001200177202 */ /* 0x000fe40000000f00 */
[----:B------:R-:W-:Y:S01]  /*1580*/  MOV R26, R19 ;  /* 0x00000013001a7202 */ /* 0x000fe20000000f00 */
[----:B------:R-:W2:Y:S01]  /*1590*/  LDL R18, [R1+0x8c] ;  /* 0x00008c0001127983 */ /* 0x000ea20000100800 */
[----:B------:R-:W-:Y:S02]  /*15a0*/  MOV R43, R37 ;  /* 0x00000025002b7202 */ /* 0x000fe40000000f00 */
[----:B------:R-:W-:Y:S01]  /*15b0*/  MOV R44, R38 ;  /* 0x00000026002c7202 */ /* 0x000fe20000000f00 */
[----:B------:R-:W2:Y:S01]  /*15c0*/  LDL R19, [R1+0x88] ;  /* 0x0000880001137983 */ /* 0x000ea20000100800 */
[----:B------:R-:W-:Y:S02]  /*15d0*/  MOV R37, R31 ;  /* 0x0000001f00257202 */ /* 0x000fe40000000f00 */
[----:B------:R-:W-:-:S02]  /*15e0*/  MOV R47, R41 ;  /* 0x00000029002f7202 */ /* 0x000fc40000000f00 */
[----:B------:R-:W-:Y:S02]  /*15f0*/  MOV R38, R32 ;  /* 0x0000002000267202 */ /* 0x000fe40000000f00 */
[----:B------:R-:W-:Y:S02]  /*1600*/  MOV R31, R27 ;  /* 0x0000001b001f7202 */ /* 0x000fe40000000f00 */
[----:B------:R-:W-:Y:S02]  /*1610*/  MOV R41, R35 ;  /* 0x0000002300297202 */ /* 0x000fe40000000f00 */
[----:B------:R-:W-:Y:S02]  /*1620*/  MOV R27, R23 ;  /* 0x00000017001b7202 */ /* 0x000fe40000000f00 */
[----:B------:R-:W-:Y:S02]  /*1630*/  MOV R46, R40 ;  /* 0x00000028002e7202 */ /* 0x000fe40000000f00 */
[----:B------:R-:W-:Y:S01]  /*1640*/  MOV R45, R39 ;  /* 0x00000027002d7202 */ /* 0x000fe20000000f00 */
[----:B---3--:R3:W-:Y:S04]  /*1650*/  @P0 STL.64 [R1+0xd0], R148 ;  /* 0x0000d09401000387 */ /* 0x0087e80000100a00 */
[----:B------:R-:W-:Y:S04]  /*1660*/  @P0 STL.64 [R1+0xd8], R150 ;  /* 0x0000d89601000387 */ /* 0x000fe80000100a00 */
[----:B------:R-:W2:Y:S01]  /*1670*/  LDL R32, [R1+0x30] ;  /* 0x0000300001207983 */ /* 0x000ea20000100800 */
[----:B---3--:R-:W-:-:S03]  /*1680*/  MOV R148, R42 ;  /* 0x0000002a00947202 */ /* 0x008fc60000000f00 */
[----:B------:R-:W3:Y:S01]  /*1690*/  LDL R23, [R1+0x34] ;  /* 0x0000340001177983 */ /* 0x000ee20000100800 */
[----:B------:R-:W-:Y:S02]  /*16a0*/  MOV R42, R36 ;  /* 0x00000024002a7202 */ /* 0x000fe40000000f00 */
[----:B----4-:R-:W-:Y:S02]  /*16b0*/  MOV R36, R21 ;  /* 0x0000001500247202 */ /* 0x010fe40000000f00 */
[----:B------:R-:W4:Y:S01]  /*16c0*/  LDL R21, [R1+0x38] ;  /* 0x0000380001157983 */ /* 0x000f220000100800 */
[----:B--2---:R-:W-:-:S03]  /*16d0*/  MOV R35, R20 ;  /* 0x0000001400237202 */ /* 0x004fc60000000f00 */
[----:B------:R-:W2:Y:S04]  /*16e0*/  LDL R20, [R1+0x3c] ;  /* 0x00003c0001147983 */ /* 0x000ea80000100800 */
[----:B------:R1:W-:Y:S04]  /*16f0*/  @P0 STL.64 [R1+0xc0], R152 ;  /* 0x0000c09801000387 */ /* 0x0003e80000100a00 */
[----:B------:R0:W-:Y:S01]  /*1700*/  @P0 STL.64 [R1+0xc8], R154 ;  /* 0x0000c89a01000387 */ /* 0x0001e20000100a00 */
[----:B-1----:R-:W-:Y:S02]  /*1710*/  MOV R152, R148 ;  /* 0x0000009400987202 */ /* 0x002fe40000000f00 */
[----:B------:R-:W-:-:S02]  /*1720*/  MOV R153, R47 ;  /* 0x0000002f00997202 */ /* 0x000fc40000000f00 */
[----:B0-----:R-:W-:Y:S02]  /*1730*/  MOV R154, R46 ;  /* 0x0000002e009a7202 */ /* 0x001fe40000000f00 */
[----:B------:R-:W-:-:S06]  /*1740*/  MOV R155, R45 ;  /* 0x0000002d009b7202 */ /* 0x000fcc0000000f00 */
[----:B------:R-:W2:Y:S01]  /*1750*/  @P0 LDG.E.128 R152, desc[UR8][R8.64+0x10] ;  /* 0x0000100808980981 */ /* 0x000ea2000c1e1d00 */
[----:B------:R-:W-:Y:S02]  /*1760*/  MOV R40, R34 ;  /* 0x0000002200287202 */ /* 0x000fe40000000f00 */
[----:B------:R-:W-:Y:S02]  /*1770*/  MOV R39, R33 ;  /* 0x0000002100277202 */ /* 0x000fe40000000f00 */
[----:B------:R-:W-:Y:S02]  /*1780*/  MOV R148, R44 ;  /* 0x0000002c00947202 */ /* 0x000fe40000000f00 */
[----:B------:R-:W-:Y:S02]  /*1790*/  MOV R47, R43 ;  /* 0x0000002b002f7202 */ /* 0x000fe40000000f00 */
[----:B------:R-:W-:Y:S02]  /*17a0*/  MOV R44, R40 ;  /* 0x00000028002c7202 */ /* 0x000fe40000000f00 */
[----:B------:R-:W-:-:S02]  /*17b0*/  MOV R43, R39 ;  /* 0x00000027002b7202 */ /* 0x000fc40000000f00 */
[----:B------:R-:W-:Y:S02]  /*17c0*/  MOV R40, R36 ;  /* 0x0000002400287202 */ /* 0x000fe40000000f00 */
[----:B------:R-:W-:Y:S02]  /*17d0*/  MOV R39, R35 ;  /* 0x0000002300277202 */ /* 0x000fe40000000f00 */
[----:B------:R-:W-:Y:S02]  /*17e0*/  MOV R34, R19 ;  /* 0x0000001300227202 */ /* 0x000fe40000000f00 */
[----:B------:R-:W-:Y:S02]  /*17f0*/  MOV R33, R18 ;  /* 0x0000001200217202 */ /* 0x000fe40000000f00 */
[----:B------:R-:W-:Y:S01]  /*1800*/  MOV R46, R42 ;  /* 0x0000002a002e7202 */ /* 0x000fe20000000f00 */
[----:B------:R-:W0:Y:S01]  /*1810*/  LDC.64 R18, c[0x0][0x3d8] ;  /* 0x0000f600ff127b82 */ /* 0x000e220000000a00 */
[----:B------:R-:W-:-:S02]  /*1820*/  MOV R45, R41 ;  /* 0x00000029002d7202 */ /* 0x000fc40000000f00 */
[----:B------:R-:W-:Y:S02]  /*1830*/  MOV R42, R38 ;  /* 0x00000026002a7202 */ /* 0x000fe40000000f00 */
[----:B------:R-:W-:Y:S02]  /*1840*/  MOV R41, R37 ;  /* 0x0000002500297202 */ /* 0x000fe40000000f00 */
[----:B------:R-:W-:Y:S02]  /*1850*/  MOV R38, R34 ;  /* 0x0000002200267202 */ /* 0x000fe40000000f00 */
[----:B------:R-:W-:Y:S02]  /*1860*/  MOV R37, R33 ;  /* 0x0000002100257202 */ /* 0x000fe40000000f00 */
[----:B------:R-:W-:-:S05]  /*1870*/  @P0 LOP3.LUT R0, R0, 0x80, RZ, 0xfc, !PT ;  /* 0x0000008000000812 */ /* 0x000fca00078efcff */
[----:B------:R-:W-:Y:S01]  /*1880*/  @P1 IMAD.WIDE.U32 R10, R0, 0x20, R10 ;  /* 0x00000020000a1825 */ /* 0x000fe200078e000a */
[----:B------:R-:W-:Y:S02]  /*1890*/  MOV R36, R32 ;  /* 0x0000002000247202 */ /* 0x000fe40000000f00 */
[----:B------:R-:W2:Y:S01]  /*18a0*/  LDL R32, [R1+0x60] ;  /* 0x0000600001207983 */ /* 0x000ea20000100800 */
[----:B---3--:R-:W-:-:S03]  /*18b0*/  MOV R35, R23 ;  /* 0x0000001700237202 */ /* 0x008fc60000000f00 */
[----:B------:R-:W3:Y:S01]  /*18c0*/  LDL R23, [R1+0x64] ;  /* 0x0000640001177983 */ /* 0x000ee20000100800 */
[----:B----4-:R-:W-:-:S03]  /*18d0*/  MOV R34, R21 ;  /* 0x0000001500227202 */ /* 0x010fc60000000f00 */
        /* <DEDUP_REMOVED lines=9> */
[----:B------:R-:W4:Y:S01]  /*1970*/  @P1 LDG.E.128 R152, desc[UR8][R10.64] ;  /* 0x000000080a981981 */ /* 0x000f22000c1e1d00 */
[----:B------:R-:W-:Y:S02]  /*1980*/  MOV R150, R44 ;  /* 0x0000002c00967202 */ /* 0x000fe40000000f00 */
[----:B------:R-:W-:Y:S02]  /*1990*/  MOV R149, R43 ;  /* 0x0000002b00957202 */ /* 0x000fe40000000f00 */
[----:B------:R-:W-:Y:S02]  /*19a0*/  MOV R148, R42 ;  /* 0x0000002a00947202 */ /* 0x000fe40000000f00 */
[----:B------:R-:W-:Y:S02]  /*19b0*/  MOV R44, R38 ;  /* 0x00000026002c7202 */ /* 0x000fe40000000f00 */
[----:B------:R-:W-:Y:S02]  /*19c0*/  MOV R43, R37 ;  /* 0x00000025002b7202 */ /* 0x000fe40000000f00 */
[----:B------:R-:W-:-:S02]  /*19d0*/  MOV R42, R34 ;  /* 0x00000022002a7202 */ /* 0x000fc40000000f00 */
[----:B------:R-:W2:Y:S01]  /*19e0*/  LDL R34, [R1+0x50] ;  /* 0x0000500001227983 */ /* 0x000ea20000100800 */
[----:B------:R-:W-:Y:S02]  /*19f0*/  MOV R45, R39 ;  /* 0x00000027002d7202 */ /* 0x000fe40000000f00 */
[----:B------:R-:W-:Y:S02]  /*1a00*/  MOV R47, R41 ;  /* 0x00000029002f7202 */ /* 0x000fe40000000f00 */
[----:B------:R-:W-:Y:S02]  /*1a10*/  MOV R39, R33 ;  /* 0x0000002100277202 */ /* 0x000fe40000000f00 */
[----:B------:R-:W2:Y:S01]  /*1a20*/  LDL R33, [R1+0x54] ;  /* 0x0000540001217983 */ /* 0x000ea20000100800 */
[----:B------:R-:W-:-:S03]  /*1a30*/  MOV R38, R32 ;  /* 0x0000002000267202 */ /* 0x000fc60000000f00 */
[----:B------:R-:W2:Y:S01]  /*1a40*/  LDL R32, [R1+0x58] ;  /* 0x0000580001207983 */ /* 0x000ea20000100800 */
[----:B---3--:R-:W-:-:S03]  /*1a50*/  MOV R37, R23 ;  /* 0x0000001700257202 */ /* 0x008fc60000000f00 */
[----:B------:R-:W3:Y:S04]  /*1a60*/  LDL R23, [R1+0x5c] ;  /* 0x00005c0001177983 */ /* 0x000ee80000100800 */
[----:B----4-:R0:W-:Y:S04]  /*1a70*/  @P1 STL.64 [R1+0xa0], R152 ;  /* 0x0000a09801001387 */ /* 0x0101e80000100a00 */
[----:B------:R1:W-:Y:S01]  /*1a80*/  @P1 STL.64 [R1+0xa8], R154 ;  /* 0x0000a89a01001387 */ /* 0x0003e20000100a00 */
[----:B0-----:R-:W-:Y:S02]  /*1a90*/  MOV R152, R150 ;  /* 0x0000009600987202 */ /* 0x001fe40000000f00 */
[----:B------:R-:W-:-:S02]  /*1aa0*/  MOV R153, R149 ;  /* 0x0000009500997202 */ /* 0x000fc40000000f00 */
[----:B-1----:R-:W-:Y:S02]  /*1ab0*/  MOV R154, R148 ;  /* 0x00000094009a7202 */ /* 0x002fe40000000f00 */
[----:B------:R-:W-:-:S06]  /*1ac0*/  MOV R155, R47 ;  /* 0x0000002f009b7202 */ /* 0x000fcc0000000f00 */
[----:B------:R0:W4:Y:S01]  /*1ad0*/  @P1 LDG.E.128 R152, desc[UR8][R10.64+0x10] ;  /* 0x000010080a981981 */ /* 0x000122000c1e1d00 */
[----:B------:R-:W-:Y:S02]  /*1ae0*/  MOV R46, R40 ;  /* 0x00000028002e7202 */ /* 0x000fe40000000f00 */
[----:B------:R-:W-:Y:S02]  /*1af0*/  MOV R40, R36 ;  /* 0x0000002400287202 */ /* 0x000fe40000000f00 */
[----:B------:R-:W-:Y:S02]  /*1b00*/  MOV R41, R35 ;  /* 0x0000002300297202 */ /* 0x000fe40000000f00 */
[----:B------:R-:W-:Y:S02]  /*1b10*/  MOV R36, R21 ;  /* 0x0000001500247202 */ /* 0x000fe40000000f00 */
[----:B--2---:R-:W-:Y:S01]  /*1b20*/  MOV R35, R20 ;  /* 0x0000001400237202 */ /* 0x004fe20000000f00 */
[----:B------:R-:W-:Y:S01]  /*1b30*/  @P1 IMAD.WIDE.U32 R12, R0, 0x20, R12 ;  /* 0x00000020000c1825 */ /* 0x000fe200078e000c */
[----:B------:R-:W-:Y:S01]  /*1b40*/  MOV R150, R46 ;  /* 0x0000002e00967202 */ /* 0x000fe20000000f00 */
[----:B------:R-:W1:Y:S01]  /*1b50*/  @P2 LDC.64 R20, c[0x0][0x440] ;  /* 0x00011000ff142b82 */ /* 0x000e620000000a00 */
[----:B------:R-:W-:-:S02]  /*1b60*/  MOV R148, R44 ;  /* 0x0000002c00947202 */ /* 0x000fc40000000f00 */
[----:B------:R-:W-:Y:S01]  /*1b70*/  MOV R47, R43 ;  /* 0x0000002b002f7202 */ /* 0x000fe20000000f00 */
[----:B------:R-:W2:Y:S01]  /*1b80*/  @P1 LDG.E.128 R24, desc[UR8][R12.64+0x10] ;  /* 0x000010080c181981 */ /* 0x000ea2000c1e1d00 */
[----:B------:R-:W-:Y:S02]  /*1b90*/  MOV R43, R39 ;  /* 0x00000027002b7202 */ /* 0x000fe40000000f00 */
[----:B------:R-:W-:Y:S02]  /*1ba0*/  MOV R46, R38 ;  /* 0x00000026002e7202 */ /* 0x000fe40000000f00 */
[----:B------:R-:W-:Y:S01]  /*1bb0*/  ISETP.GE.U32.AND P3, PT, R7, 0x200, PT ;  /* 0x000002000700780c */ /* 0x000fe20003f66070 */
[----:B------:R-:W-:Y:S01]  /*1bc0*/  @P1 IMAD.WIDE.U32 R14, R0, 0x20, R14 ;  /* 0x00000020000e1825 */ /* 0x000fe200078e000e */
[----:B------:R-:W-:Y:S01]  /*1bd0*/  MOV R44, R36 ;  /* 0x00000024002c7202 */ /* 0x000fe20000000f00 */
[----:B0-----:R-:W0:Y:S01]  /*1be0*/  LDC.64 R10, c[0x0][0x3d8] ;  /* 0x0000f600ff0a7b82 */ /* 0x001e220000000a00 */
[----:B------:R-:W-:-:S02]  /*1bf0*/  MOV R39, R35 ;  /* 0x0000002300277202 */ /* 0x000fc40000000f00 */
[----:B------:R-:W-:Y:S01]  /*1c00*/  MOV R38, R34 ;  /* 0x0000002200267202 */ /* 0x000fe20000000f00 */
[----:B------:R-:W5:Y:S01]  /*1c10*/  @P1 LD.E.128 R60, desc[UR8][R14.64] ;  /* 0x000000080e3c1980 */ /* 0x000f62000c101d00 */
[----:B------:R-:W-:Y:S02]  /*1c20*/  MOV R34, R22 ;  /* 0x0000001600227202 */ /* 0x000fe40000000f00 */
[----:B------:R-:W-:Y:S01]  /*1c30*/  MOV R149, R45 ;  /* 0x0000002d00957202 */ /* 0x000fe20000000f00 */
[----:B------:R-:W2:Y:S01]  /*1c40*/  LDL R22, [R1+0x10] ;  /* 0x0000100001167983 */ /* 0x000ea20000100800 */
[----:B------:R-:W-:Y:S01]  /*1c50*/  MOV R156, R150 ;  /* 0x00000096009c7202 */ /* 0x000fe20000000f00 */
[----:B------:R-:W0:Y:S01]  /*1c60*/  @P3 LDC.64 R8, c[0x0][0x440] ;  /* 0x00011000ff083b82 */ /* 0x000e220000000a00 */
[----:B------:R-:W-:Y:S01]  /*1c70*/  MOV R157, R149 ;  /* 0x00000095009d7202 */ /* 0x000fe20000000f00 */
[----:B------:R1:W5:Y:S01]  /*1c80*/  @P1 LD.E.128 R64, desc[UR8][R14.64+0x10] ;  /* 0x000010080e401980 */ /* 0x000362000c101d00 */
[----:B------:R-:W-:-:S02]  /*1c90*/  MOV R158, R148 ;  /* 0x00000094009e7202 */ /* 0x000fc40000000f00 */
[----:B------:R-:W-:-:S06]  /*1ca0*/  MOV R159, R47 ;  /* 0x0000002f009f7202 */ /* 0x000fcc0000000f00 */
[----:B------:R1:W2:Y:S01]  /*1cb0*/  @P1 LDG.E.128 R156, desc[UR8][R12.64] ;  /* 0x000000080c9c1981 */ /* 0x0002a2000c1e1d00 */
[----:B------:R-:W-:Y:S01]  /*1cc0*/  MOV R45, R37 ;  /* 0x00000025002d7202 */ /* 0x000fe20000000f00 */
[----:B-1----:R-:W1:Y:S01]  /*1cd0*/  LDC.64 R14, c[0x0][0x3d8] ;  /* 0x0000f600ff0e7b82 */ /* 0x002e620000000a00 */
[----:B------:R-:W-:Y:S02]  /*1ce0*/  MOV R37, R33 ;  /* 0x0000002100257202 */ /* 0x000fe40000000f00 */
[----:B------:R-:W-:Y:S02]  /*1cf0*/  MOV R33, R6 ;  /* 0x0000000600217202 */ /* 0x000fe40000000f00 */
[----:B------:R-:W2:Y:S01]  /*1d00*/  LDL R6, [R1+0x14] ;  /* 0x0000140001067983 */ /* 0x000ea20000100800 */
[----:B------:R-:W-:Y:S02]  /*1d10*/  MOV R148, R38 ;  /* 0x0000002600947202 */ /* 0x000fe40000000f00 */
[----:B------:R-:W-:Y:S01]  /*1d20*/  MOV R149, R37 ;  /* 0x0000002500957202 */ /* 0x000fe20000000f00 */
[----:B------:R-:W1:Y:S01]  /*1d30*/  LDC.64 R12, c[0x0][0x3d0] ;  /* 0x0000f400ff0c7b82 */ /* 0x000e620000000a00 */
[----:B------:R-:W-:-:S02]  /*1d40*/  MOV R36, R32 ;  /* 0x0000002000247202 */ /* 0x000fc40000000f00 */
[----:B------:R-:W2:Y:S01]  /*1d50*/  LDL R32, [R1+0x48] ;  /* 0x0000480001207983 */ /* 0x000ea20000100800 */
[----:B---3--:R-:W-:-:S03]  /*1d60*/  MOV R35, R23 ;  /* 0x0000001700237202 */ /* 0x008fc60000000f00 */
[----:B------:R-:W3:Y:S01]  /*1d70*/  LDL R23, [R1+0x4c] ;  /* 0x00004c0001177983 */ /* 0x000ee20000100800 */
[----:B------:R-:W-:Y:S02]  /*1d80*/  MOV R150, R36 ;  /* 0x0000002400967202 */ /* 0x000fe40000000f00 */
[----:B------:R-:W-:Y:S01]  /*1d90*/  MOV R151, R35 ;  /* 0x0000002300977202 */ /* 0x000fe20000000f00 */
[----:B----4-:R-:W-:Y:S04]  /*1da0*/  @P1 STL.64 [R1+0x90], R152 ;  /* 0x0000909801001387 */ /* 0x010fe80000100a00 */
[----:B------:R4:W-:Y:S04]  /*1db0*/  @P1 STL.64 [R1+0x98], R154 ;  /* 0x0000989a01001387 */ /* 0x0009e80000100a00 */
[----:B------:R0:W3:Y:S04]  /*1dc0*/  LDL R36, [R1+0x20] ;  /* 0x0000200001247983 */ /* 0x0000e80000100800 */
[----:B------:R0:W3:Y:S01]  /*1dd0*/  LDL R37, [R1+0x24] ;  /* 0x0000240001257983 */ /* 0x0000e20000100800 */
[----:B----4-:R-:W-:-:S03]  /*1de0*/  MOV R155, R39 ;  /* 0x00000027009b7202 */ /* 0x010fc60000000f00 */
[----:B------:R4:W4:Y:S01]  /*1df0*/  LDL R38, [R1+0x28] ;  /* 0x0000280001267983 */ /* 0x0009220000100800 */
[----:B------:R-:W-:Y:S02]  /*1e00*/  MOV R154, R44 ;  /* 0x0000002c009a7202 */ /* 0x000fe40000000f00 */
[----:B------:R-:W-:Y:S01]  /*1e10*/  MOV R44, R34 ;  /* 0x00000022002c7202 */ /* 0x000fe20000000f00 */
[----:B------:R0:W4:Y:S04]  /*1e20*/  LDL R39, [R1+0x2c] ;  /* 0x00002c0001277983 */ /* 0x0001280000100800 */
[----:B------:R0:W4:Y:S04]  /*1e30*/  LDL R34, [R1+0x18] ;  /* 0x0000180001227983 */ /* 0x0001280000100800 */
[----:B------:R0:W4:Y:S01]  /*1e40*/  LDL R35, [R1+0x1c] ;  /* 0x00001c0001237983 */ /* 0x0001220000100800 */
[----:B------:R-:W-:-:S02]  /*1e50*/  MOV R152, R46 ;  /* 0x0000002e00987202 */ /* 0x000fc40000000f00 */
[----:B------:R-:W-:Y:S01]  /*1e60*/  ISETP.GE.U32.AND P4, PT, R7, 0x280, PT ;  /* 0x000002800700780c */ /* 0x000fe20003f86070 */
[----:B--2---:R2:W-:Y:S01]  /*1e70*/  @P1 STL.64 [R1+0x70], R24 ;  /* 0x0000701801001387 */ /* 0x0045e20000100a00 */
[----:B------:R-:W-:-:S03]  /*1e80*/  @P1 IADD3 R0, PT, PT, R0, 0x80, RZ ;  /* 0x0000008000001810 */ /* 0x000fc60007ffe0ff */
[----:B------:R1:W-:Y:S01]  /*1e90*/  @P1 STL.64 [R1+0x78], R26 ;  /* 0x0000781a01001387 */ /* 0x0003e20000100a00 */
[----:B------:R-:W-:Y:S01]  /*1ea0*/  MOV R153, R45 ;  /* 0x0000002d00997202 */ /* 0x000fe20000000f00 */
[----:B------:R-:W-:Y:S01]  /*1eb0*/  @P2 IMAD.WIDE.U32 R16, R0, 0x20, R16 ;  /* 0x0000002000102825 */ /* 0x000fe200078e0010 */
[----:B------:R-:W-:-:S03]  /*1ec0*/  MOV R45, R33 ;  /* 0x00000021002d7202 */ /* 0x000fc60000000f00 */
[C---:B------:R-:W-:Y:S01]  /*1ed0*/  @P2 IMAD.WIDE.U32 R18, R0.reuse, 0x20, R18 ;  /* 0x0000002000122825 */ /* 0x040fe200078e0012 */
[----:B------:R-:W4:Y:S01]  /*1ee0*/  @P2 LDG.E.128 R152, desc[UR8][R16.64] ;  /* 0x0000000810982981 */ /* 0x000f22000c1e1d00 */
[----:B--2---:R-:W2:Y:S03]  /*1ef0*/  @P4 LDC.64 R24, c[0x0][0x440] ;  /* 0x00011000ff184b82 */ /* 0x004ea60000000a00 */
[----:B------:R0:W-:Y:S01]  /*1f00*/  @P1 STL.64 [R1+0x80], R156 ;  /* 0x0000809c01001387 */ /* 0x0001e20000100a00 */
[----:B------:R-:W-:-:S03]  /*1f10*/  @P2 IMAD.WIDE.U32 R20, R0, 0x20, R20 ;  /* 0x0000002000142825 */ /* 0x000fc600078e0014 */
[----:B------:R0:W-:Y:S01]  /*1f20*/  @P1 STL.64 [R1+0x88], R158 ;  /* 0x0000889e01001387 */ /* 0x0001e20000100a00 */
[----:B------:R-:W-:Y:S02]  /*1f30*/  ISETP.GE.U32.AND P1, PT, R7, 0x300, PT ;  /* 0x000003000700780c */ /* 0x000fe40003f26070 */
[----:B------:R-:W-:Y:S01]  /*1f40*/  @P2 IADD3 R0, PT, PT, R0, 0x80, RZ ;  /* 0x0000008000002810 */ /* 0x000fe20007ffe0ff */
[----:B------:R-:W4:Y:S01]  /*1f50*/  @P2 LDG.E.128 R148, desc[UR8][R16.64+0x10] ;  /* 0x0000100810942981 */ /* 0x000f22000c1e1d00 */
[----:B------:R-:W-:-:S03]  /*1f60*/  MOV R33, R6 ;  /* 0x0000000600217202 */ /* 0x000fc60000000f00 */
[C---:B------:R-:W-:Y:S01]  /*1f70*/  @P3 IMAD.WIDE.U32 R4, R0.reuse, 0x20, R4 ;  /* 0x0000002000043825 */ /* 0x040fe200078e0004 */
[----:B------:R-:W4:Y:S04]  /*1f80*/  @P2 LDG.E.128 R40, desc[UR8][R18.64+0x10] ;  /* 0x0000100812282981 */ /* 0x000f28000c1e1d00 */
[----:B------:R2:W5:Y:S01]  /*1f90*/  @P2 LD.E.128 R68, desc[UR8][R20.64] ;  /* 0x0000000814442980 */ /* 0x000562000c101d00 */
[----:B-1----:R-:W1:Y:S01]  /*1fa0*/  @P1 LDC.64 R26, c[0x0][0x440] ;  /* 0x00011000ff1a1b82 */ /* 0x002e620000000a00 */
[----:B0-----:R-:W-:Y:S02]  /*1fb0*/  @P3 IMAD.WIDE.U32 R8, R0, 0x20, R8 ;  /* 0x0000002000083825 */ /* 0x001fe400078e0008 */
[----:B------:R0:W5:Y:S04]  /*1fc0*/  @P2 LD.E.128 R72, desc[UR8][R20.64+0x10] ;  /* 0x0000100814482980 */ /* 0x000168000c101d00 */
[----:B------:R0:W5:Y:S04]  /*1fd0*/  @P3 LD.E.128 R76, desc[UR8][R8.64] ;  /* 0x00000008084c3980 */ /* 0x000168000c101d00 */
[----:B------:R0:W5:Y:S01]  /*1fe0*/  @P3 LD.E.128 R80, desc[UR8][R8.64+0x10] ;  /* 0x0000100808503980 */ /* 0x000162000c101d00 */
[----:B------:R-:W-:-:S02]  /*1ff0*/  MOV R46, R32 ;  /* 0x00000020002e7202 */ /* 0x000fc40000000f00 */
[----:B------:R-:W-:Y:S02]  /*2000*/  MOV R32, R22 ;  /* 0x0000001600207202 */ /* 0x000fe40000000f00 */
[----:B---3--:R-:W-:Y:S02]  /*2010*/  MOV R47, R23 ;  /* 0x00000017002f7202 */ /* 0x008fe40000000f00 */
[----:B------:R-:W3:Y:S04]  /*2020*/  LDC.64 R22, c[0x0][0x3d8] ;  /* 0x0000f600ff167b82 */ /* 0x000ee80000000a00 */
[----:B------:R-:W4:Y:S01]  /*2030*/  @P2 LDG.E.128 R44, desc[UR8][R18.64] ;  /* 0x00000008122c2981 */ /* 0x000f22000c1e1d00 */
[----:B---3--:R-:W-:-:S05]  /*2040*/  @P3 IMAD.WIDE.U32 R22, R0, 0x20, R22 ;  /* 0x0000002000163825 */ /* 0x008fca00078e0016 */
[----:B------:R-:W3:Y:S01]  /*2050*/  @P3 LDG.E.128 R28, desc[UR8][R22.64] ;  /* 0x00000008161c3981 */ /* 0x000ee2000c1e1d00 */
[----:B------:R-:W-:-:S03]  /*2060*/  @P3 IADD3 R0, PT, PT, R0, 0x80, RZ ;  /* 0x0000008000003810 */ /* 0x000fc60007ffe0ff */
[----:B------:R0:W5:Y:S02]  /*2070*/  @P3 LDG.E.128 R240, desc[UR8][R22.64+0x10] ;  /* 0x0000100816f03981 */ /* 0x000164000c1e1d00 */
[----:B------:R-:W-:-:S04]  /*2080*/  @P4 IMAD.WIDE.U32 R2, R0, 0x20, R2 ;  /* 0x0000002000024825 */ /* 0x000fc800078e0002 */
[C---:B------:R-:W-:Y:S01]  /*2090*/  @P4 IMAD.WIDE.U32 R10, R0.reuse, 0x20, R10 ;  /* 0x00000020000a4825 */ /* 0x040fe200078e000a */
[----:B------:R0:W5:Y:S03]  /*20a0*/  @P4 LDG.E.128 R236, desc[UR8][R2.64] ;  /* 0x0000000802ec4981 */ /* 0x000166000c1e1d00 */
[C---:B--2---:R-:W-:Y:S01]  /*20b0*/  @P4 IMAD.WIDE.U32 R24, R0.reuse, 0x20, R24 ;  /* 0x0000002000184825 */ /* 0x044fe200078e0018 */
[----:B------:R-:W-:Y:S01]  /*20c0*/  @P4 IADD3 R0, PT, PT, R0, 0x80, RZ ;  /* 0x0000008000004810 */ /* 0x000fe20007ffe0ff */
[----:B------:R0:W5:Y:S04]  /*20d0*/  @P4 LDG.E.128 R228, desc[UR8][R2.64+0x10] ;  /* 0x0000100802e44981 */ /* 0x000168000c1e1d00 */
[C---:B------:R-:W-:Y:S01]  /*20e0*/  @P1 IMAD.WIDE.U32 R12, R0.reuse, 0x20, R12 ;  /* 0x00000020000c1825 */ /* 0x040fe200078e000c */
[----:B------:R0:W5:Y:S03]  /*20f0*/  @P4 LDG.E.128 R224, desc[UR8][R10.64] ;  /* 0x000000080ae04981 */ /* 0x000166000c1e1d00 */
[C---:B------:R-:W-:Y:S01]  /*2100*/  @P1 IMAD.WIDE.U32 R14, R0.reuse, 0x20, R14 ;  /* 0x00000020000e1825 */ /* 0x040fe200078e000e */
[----:B------:R0:W5:Y:S03]  /*2110*/  @P4 LDG.E.128 R220, desc[UR8][R10.64+0x10] ;  /* 0x000010080adc4981 */ /* 0x000166000c1e1d00 */
[----:B-1----:R-:W-:Y:S01]  /*2120*/  @P1 IMAD.WIDE.U32 R26, R0, 0x20, R26 ;  /* 0x00000020001a1825 */ /* 0x002fe200078e001a */
        /* <DEDUP_REMOVED lines=8> */
[----:B----4-:R-:W2:Y:S04]  /*21b0*/  @P3 LDG.E.128 R36, desc[UR8][R4.64] ;  /* 0x0000000804243981 */ /* 0x010ea8000c1e1d00 */
[----:B------:R-:W4:Y:S04]  /*21c0*/  @P3 LDG.E.128 R32, desc[UR8][R4.64+0x10] ;  /* 0x0000100804203981 */ /* 0x000f28000c1e1d00 */
        /* <DEDUP_REMOVED lines=28> */
[----:B------:R-:W-:Y:S01]  /*2390*/  @P1 IADD3 R0, PT, PT, R0, 0x80, RZ ;  /* 0x0000008000001810 */ /* 0x000fe20007ffe0ff */
[----:B------:R0:W-:Y:S04]  /*23a0*/  @P2 STL.64 [R1+0x40], R44 ;  /* 0x0000402c01002387 */ /* 0x0001e80000100a00 */
[----:B------:R0:W-:Y:S04]  /*23b0*/  @P2 STL.64 [R1+0x48], R46 ;  /* 0x0000482e01002387 */ /* 0x0001e80000100a00 */
[----:B------:R0:W-:Y:S04]  /*23c0*/  @P2 STL.64 [R1+0x30], R40 ;  /* 0x0000302801002387 */ /* 0x0001e80000100a00 */
[----:B------:R0:W-:Y:S01]  /*23d0*/  @P2 STL.64 [R1+0x38], R42 ;  /* 0x0000382a01002387 */ /* 0x0001e20000100a00 */
[----:B------:R-:W-:-:S03]  /*23e0*/  ISETP.GE.U32.AND P2, PT, R7, 0x380, PT ;  /* 0x000003800700780c */ /* 0x000fc60003f46070 */
[----:B--2---:R0:W-:Y:S04]  /*23f0*/  @P3 STL.64 [R1+0x20], R36 ;  /* 0x0000202401003387 */ /* 0x0041e80000100a00 */
[----:B------:R0:W-:Y:S04]  /*2400*/  @P3 STL.64 [R1+0x28], R38 ;  /* 0x0000282601003387 */ /* 0x0001e80000100a00 */
[----:B----4-:R0:W-:Y:S04]  /*2410*/  @P3 STL.64 [R1+0x10], R32 ;  /* 0x0000102001003387 */ /* 0x0101e80000100a00 */
[----:B------:R0:W-:Y:S04]  /*2420*/  @P3 STL.64 [R1+0x18], R34 ;  /* 0x0000182201003387 */ /* 0x0001e80000100a00 */
[----:B---3--:R0:W-:Y:S04]  /*2430*/  @P3 STL.64 [R1], R28 ;  /* 0x0000001c01003387 */ /* 0x0081e80000100a00 */
[----:B------:R0:W-:Y:S01]  /*2440*/  @P3 STL.64 [R1+0x8], R30 ;  /* 0x0000081e01003387 */ /* 0x0001e20000100a00 */
[----:B------:R-:W-:Y:S05]  /*2450*/  @!P2 BRA `(.L_x_15314) ;  /* 0x0000002c00a8a947 */ /* 0x000fea0003800000 */
[----:B0-----:R-:W0:Y:S08]  /*2460*/  LDC.64 R8, c[0x0][0x440] ;  /* 0x00011000ff087b82 */ /* 0x001e300000000a00 */
        /* <DEDUP_REMOVED lines=40> */
.L_x_15312:
        /* <DEDUP_REMOVED lines=58> */
[----:B---3--:R-:W-:-:S03]  /*2a90*/  MOV R152, R148 ;  /* 0x0000009400987202 */ /* 0x008fc60000000f00 */
[----:B------:R2:W5:Y:S01]  /*2aa0*/  @P0 LD.E.128 R104, desc[UR8][R2.64+0x10] ;  /* 0x0000100802680980 */ /* 0x000562000c101d00 */
[----:B------:R-:W-:Y:S02]  /*2ab0*/  MOV R153, R47 ;  /* 0x0000002f00997202 */ /* 0x000fe40000000f00 */
[----:B----4-:R-:W-:Y:S01]  /*2ac0*/  MOV R154, R46 ;  /* 0x0000002e009a7202 */ /* 0x010fe20000000f00 */
[----:B------:R-:W5:Y:S01]  /*2ad0*/  @P0 LD.E.128 R52, desc[UR8][R10.64] ;  /* 0x000000080a340980 */ /* 0x000f62000c101d00 */
[----:B------:R-:W-:Y:S02]  /*2ae0*/  MOV R155, R45 ;  /* 0x0000002d009b7202 */ /* 0x000fe40000000f00 */
[----:B------:R-:W-:Y:S01]  /*2af0*/  MOV R148, R44 ;  /* 0x0000002c00947202 */ /* 0x000fe20000000f00 */
[----:B------:R-:W5:Y:S01]  /*2b00*/  @P0 LD.E.128 R56, desc[UR8][R10.64+0x10] ;  /* 0x000010080a380980 */ /* 0x000f62000c101d00 */
[----:B------:R-:W-:Y:S01]  /*2b10*/  MOV R47, R43 ;  /* 0x0000002b002f7202 */ /* 0x000fe20000000f00 */
[----:B------:R-:W-:Y:S01]  /*2b20*/  @P1 IMAD.WIDE.U32 R12, R0, 0x20, R12 ;  /* 0x00000020000c1825 */ /* 0x000fe200078e000c */
[----:B------:R-:W-:Y:S01]  /*2b30*/  MOV R46, R42 ;  /* 0x0000002a002e7202 */ /* 0x000fe20000000f00 */
[----:B------:R3:W4:Y:S01]  /*2b40*/  @P0 LDG.E.128 R152, desc[UR8][R4.64+0x10] ;  /* 0x0000100804980981 */ /* 0x000722000c1e1d00 */
[----:B------:R-:W-:Y:S01]  /*2b50*/  MOV R45, R41 ;  /* 0x00000029002d7202 */ /* 0x000fe20000000f00 */
[----:B--2---:R-:W2:Y:S01]  /*2b60*/  LDC.64 R2, c[0x0][0x3d8] ;  /* 0x0000f600ff027b82 */ /* 0x004ea20000000a00 */
[----:B------:R-:W-:-:S02]  /*2b70*/  MOV R156, R148 ;  /* 0x00000094009c7202 */ /* 0x000fc40000000f00 */
[----:B------:R-:W-:Y:S02]  /*2b80*/  MOV R157, R47 ;  /* 0x0000002f009d7202 */ /* 0x000fe40000000f00 */
[----:B------:R-:W-:Y:S02]  /*2b90*/  MOV R158, R46 ;  /* 0x0000002e009e7202 */ /* 0x000fe40000000f00 */
[----:B------:R-:W-:Y:S01]  /*2ba0*/  MOV R159, R45 ;  /* 0x0000002d009f7202 */ /* 0x000fe20000000f00 */
[----:B---3--:R-:W3:Y:S05]  /*2bb0*/  @P2 LDC.64 R4, c[0x0][0x440] ;  /* 0x00011000ff042b82 */ /* 0x008eea0000000a00 */
[----:B------:R-:W2:Y:S01]  /*2bc0*/  @P0 LDG.E.128 R156, desc[UR8][R8.64] ;  /* 0x00000008089c0981 */ /* 0x000ea2000c1e1d00 */
        /* <DEDUP_REMOVED lines=10> */
[----:B------:R-:W-:Y:S01]  /*2c70*/  MOV R25, R21 ;  /* 0x0000001500197202 */ /* 0x000fe20000000f00 */
[----:B------:R-:W3:Y:S01]  /*2c80*/  LDL R22, [R1+0x4] ;  /* 0x0000040001167983 */ /* 0x000ee20000100800 */
[----:B------:R-:W-:Y:S02]  /*2c90*/  MOV R24, R20 ;  /* 0x0000001400187202 */ /* 0x000fe40000000f00 */
[----:B------:R-:W-:Y:S01]  /*2ca0*/  MOV R23, R6 ;  /* 0x0000000600177202 */ /* 0x000fe20000000f00 */
[----:B------:R-:W3:Y:S01]  /*2cb0*/  LDL R21, [R1+0x8] ;  /* 0x0000080001157983 */ /* 0x000ee20000100800 */
[----:B------:R-:W-:-:S03]  /*2cc0*/  MOV R151, R43 ;  /* 0x0000002b00977202 */ /* 0x000fc60000000f00 */
[----:B------:R-:W3:Y:S01]  /*2cd0*/  LDL R6, [R1+0xc] ;  /* 0x00000c0001067983 */ /* 0x000ee20000100800 */
[----:B------:R-:W-:-:S03]  /*2ce0*/  MOV R150, R42 ;  /* 0x0000002a00967202 */ /* 0x000fc60000000f00 */
[----:B------:R-:W3:Y:S01]  /*2cf0*/  LDL R20, [R1] ;  /* 0x0000000001147983 */ /* 0x000ee20000100800 */
        /* <DEDUP_REMOVED lines=8> */
[----:B----4-:R4:W-:Y:S04]  /*2d80*/  @P0 STL.64 [R1+0xd0], R152 ;  /* 0x0000d09801000387 */ /* 0x0109e80000100a00 */
[----:B------:R-:W-:Y:S04]  /*2d90*/  @P0 STL.64 [R1+0xd8], R154 ;  /* 0x0000d89a01000387 */ /* 0x000fe80000100a00 */
[----:B------:R-:W3:Y:S01]  /*2da0*/  LDL R25, [R1+0x14] ;  /* 0x0000140001197983 */ /* 0x000ee20000100800 */
[----:B----4-:R-:W-:-:S03]  /*2db0*/  MOV R152, R44 ;  /* 0x0000002c00987202 */ /* 0x010fc60000000f00 */
[----:B------:R-:W4:Y:S01]  /*2dc0*/  LDL R27, [R1+0x1c] ;  /* 0x00001c00011b7983 */ /* 0x000f220000100800 */
[----:B------:R-:W-:-:S03]  /*2dd0*/  MOV R44, R26 ;  /* 0x0000001a002c7202 */ /* 0x000fc60000000f00 */
[----:B------:R-:W4:Y:S04]  /*2de0*/  LDL R26, [R1+0x18] ;  /* 0x00001800011a7983 */ /* 0x000f280000100800 */
[----:B------:R-:W4:Y:S04]  /*2df0*/  LDL R24, [R1+0x10] ;  /* 0x0000100001187983 */ /* 0x000f280000100800 */
[----:B--2---:R2:W-:Y:S04]  /*2e00*/  @P0 STL.64 [R1+0xc0], R156 ;  /* 0x0000c09c01000387 */ /* 0x0045e80000100a00 */
[----:B------:R1:W-:Y:S01]  /*2e10*/  @P0 STL.64 [R1+0xc8], R158 ;  /* 0x0000c89e01000387 */ /* 0x0003e20000100a00 */
[----:B--2---:R-:W-:-:S02]  /*2e20*/  MOV R156, R152 ;  /* 0x00000098009c7202 */ /* 0x004fc40000000f00 */
[----:B------:R-:W-:Y:S02]  /*2e30*/  MOV R157, R151 ;  /* 0x00000097009d7202 */ /* 0x000fe40000000f00 */
[----:B-1----:R-:W-:Y:S02]  /*2e40*/  MOV R158, R150 ;  /* 0x00000096009e7202 */ /* 0x002fe40000000f00 */
[----:B------:R-:W-:-:S06]  /*2e50*/  MOV R159, R149 ;  /* 0x00000095009f7202 */ /* 0x000fcc0000000f00 */
[----:B------:R1:W2:Y:S01]  /*2e60*/  @P0 LDG.E.128 R156, desc[UR8][R8.64+0x10] ;  /* 0x00001008089c0981 */ /* 0x0002a2000c1e1d00 */
[----:B------:R-:W-:Y:S02]  /*2e70*/  MOV R152, R148 ;  /* 0x0000009400987202 */ /* 0x000fe40000000f00 */
[----:B------:R-:W-:Y:S02]  /*2e80*/  MOV R151, R47 ;  /* 0x0000002f00977202 */ /* 0x000fe40000000f00 */
[----:B------:R-:W-:Y:S02]  /*2e90*/  MOV R150, R46 ;  /* 0x0000002e00967202 */ /* 0x000fe40000000f00 */
[----:B------:R-:W-:Y:S02]  /*2ea0*/  MOV R149, R45 ;  /* 0x0000002d00957202 */ /* 0x000fe40000000f00 */
[----:B------:R-:W-:Y:S01]  /*2eb0*/  MOV R148, R44 ;  /* 0x0000002c00947202 */ /* 0x000fe20000000f00 */
[----:B-1----:R-:W1:Y:S01]  /*2ec0*/  LDC.64 R8, c[0x0][0x3d0] ;  /* 0x0000f400ff087b82 */ /* 0x002e620000000a00 */
        /* <DEDUP_REMOVED lines=9> */
[----:B------:R-:W3:Y:S01]  /*2f60*/  LDL R36, [R1+0x60] ;  /* 0x0000600001247983 */ /* 0x000ee20000100800 */
[----:B------:R-:W-:Y:S02]  /*2f70*/  MOV R38, R31 ;  /* 0x0000001f00267202 */ /* 0x000fe40000000f00 */
[----:B------:R-:W-:Y:S01]  /*2f80*/  MOV R37, R30 ;  /* 0x0000001e00257202 */ /* 0x000fe20000000f00 */
[----:B------:R-:W4:Y:S04]  /*2f90*/  LDL R35, [R1+0x64] ;  /* 0x0000640001237983 */ /* 0x000f280000100800 */
[----:B------:R-:W4:Y:S04]  /*2fa0*/  LDL R31, [R1+0x68] ;  /* 0x00006800011f7983 */ /* 0x000f280000100800 */
[----:B------:R-:W4:Y:S04]  /*2fb0*/  LDL R30, [R1+0x6c] ;  /* 0x00006c00011e7983 */ /* 0x000f280000100800 */
[----:B--2---:R2:W-:Y:S04]  /*2fc0*/  @P0 STL.64 [R1+0xb0], R156 ;  /* 0x0000b09c01000387 */ /* 0x0045e80000100a00 */
[----:B------:R0:W-:Y:S01]  /*2fd0*/  @P0 STL.64 [R1+0xb8], R158 ;  /* 0x0000b89e01000387 */ /* 0x0001e20000100a00 */
[----:B--2---:R-:W-:-:S02]  /*2fe0*/  MOV R156, R152 ;  /* 0x00000098009c7202 */ /* 0x004fc40000000f00 */
[----:B------:R-:W-:Y:S02]  /*2ff0*/  MOV R157, R151 ;  /* 0x00000097009d7202 */ /* 0x000fe40000000f00 */
        /* <DEDUP_REMOVED lines=13> */
[----:B------:R-:W-:Y:S02]  /*30d0*/  MOV R42, R38 ;  /* 0x00000026002a7202 */ /* 0x000fe40000000f00 */
[----:B------:R-:W-:-:S02]  /*30e0*/  MOV R41, R37 ;  /* 0x0000002500297202 */ /* 0x000fc40000000f00 */
[----:B---3--:R-:W-:Y:S02]  /*30f0*/  MOV R40, R36 ;  /* 0x0000002400287202 */ /* 0x008fe40000000f00 */
[----:B----4-:R-:W-:Y:S01]  /*3100*/  MOV R39, R35 ;  /* 0x0000002300277202 */ /* 0x010fe20000000f00 */
        /* <DEDUP_REMOVED lines=8> */
[----:B0-----:R-:W-:-:S02]  /*3190*/  MOV R156, R152 ;  /* 0x00000098009c7202 */ /* 0x001fc40000000f00 */
[----:B------:R-:W-:Y:S02]  /*31a0*/  MOV R157, R151 ;  /* 0x00000097009d7202 */ /* 0x000fe40000000f00 */
[----:B--2---:R-:W-:Y:S02]  /*31b0*/  MOV R158, R150 ;  /* 0x00000096009e7202 */ /* 0x004fe40000000f00 */
[----:B------:R-:W-:Y:S02]  /*31c0*/  MOV R159, R149 ;  /* 0x00000095009f7202 */ /* 0x000fe40000000f00 */
[----:B------:R-:W-:Y:S02]  /*31d0*/  MOV R152, R148 ;  /* 0x0000009400987202 */ /* 0x000fe40000000f00 */
[----:B------:R-:W-:Y:S02]  /*31e0*/  MOV R151, R47 ;  /* 0x0000002f00977202 */ /* 0x000fe40000000f00 */
[----:B------:R-:W-:Y:S01]  /*31f0*/  MOV R150, R46 ;  /* 0x0000002e00967202 */ /* 0x000fe20000000f00 */
[----:B------:R0:W2:Y:S01]  /*3200*/  @P1 LDG.E.128 R156, desc[UR8][R12.64+0x10] ;  /* 0x000010080c9c1981 */ /* 0x0000a2000c1e1d00 */
[----:B------:R-:W-:-:S02]  /*3210*/  MOV R149, R45 ;  /* 0x0000002d00957202 */ /* 0x000fc40000000f00 */
[----:B------:R-:W-:Y:S02]  /*3220*/  MOV R148, R44 ;  /* 0x0000002c00947202 */ /* 0x000fe40000000f00 */
[----:B------:R-:W-:Y:S02]  /*3230*/  MOV R47, R43 ;  /* 0x0000002b002f7202 */ /* 0x000fe40000000f00 */
[----:B------:R-:W-:Y:S02]  /*3240*/  MOV R46, R42 ;  /* 0x0000002a002e7202 */ /* 0x000fe40000000f00 */
[----:B------:R-:W-:Y:S01]  /*3250*/  MOV R45, R41 ;  /* 0x00000029002d7202 */ /* 0x000fe20000000f00 */
[----:B------:R-:W-:Y:S01]  /*3260*/  @P1 IMAD.WIDE.U32 R16, R0, 0x20, R16 ;  /* 0x0000002000101825 */ /* 0x000fe200078e0010 */
[----:B------:R-:W-:Y:S01]  /*3270*/  MOV R44, R40 ;  /* 0x00000028002c7202 */ /* 0x000fe20000000f00 */
[----:B0-----:R-:W0:Y:S01]  /*3280*/  LDC.64 R12, c[0x0][0x3d8] ;  /* 0x0000f600ff0c7b82 */ /* 0x001e220000000a00 */
[----:B------:R-:W-:-:S02]  /*3290*/  MOV R43, R39 ;  /* 0x00000027002b7202 */ /* 0x000fc40000000f00 */
[----:B------:R-:W-:Y:S02]  /*32a0*/  MOV R42, R38 ;  /* 0x00000026002a7202 */ /* 0x000fe40000000f00 */
[----:B------:R-:W-:Y:S02]  /*32b0*/  MOV R41, R37 ;  /* 0x0000002500297202 */ /* 0x000fe40000000f00 */
[----:B---3--:R-:W-:Y:S02]  /*32c0*/  MOV R40, R36 ;  /* 0x0000002400287202 */ /* 0x008fe40000000f00 */
[----:B----4-:R-:W-:Y:S02]  /*32d0*/  MOV R39, R35 ;  /* 0x0000002300277202 */ /* 0x010fe40000000f00 */
[----:B------:R-:W-:Y:S02]  /*32e0*/  MOV R38, R31 ;  /* 0x0000001f00267202 */ /* 0x000fe40000000f00 */
[----:B------:R-:W-:Y:S01]  /*32f0*/  MOV R37, R30 ;  /* 0x0000001e00257202 */ /* 0x000fe20000000f00 */
[----:B------:R-:W3:Y:S01]  /*3300*/  LDL R31, [R1+0x38] ;  /* 0x00003800011f7983 */ /* 0x000ee20000100800 */
[----:B------:R-:W-:-:S02]  /*3310*/  MOV R36, R29 ;  /* 0x0000001d00247202 */ /* 0x000fc40000000f00 */
        /* <DEDUP_REMOVED lines=8> */
[----:B-1----:R-:W-:Y:S02]  /*33a0*/  MOV R158, R46 ;  /* 0x0000002e009e7202 */ /* 0x002fe40000000f00 */
[----:B------:R-:W-:Y:S02]  /*33b0*/  MOV R159, R45 ;  /* 0x0000002d009f7202 */ /* 0x000fe40000000f00 */
[----:B------:R-:W-:Y:S02]  /*33c0*/  MOV R148, R44 ;  /* 0x0000002c00947202 */ /* 0x000fe40000000f00 */
[----:B------:R-:W-:Y:S02]  /*33d0*/  MOV R47, R41 ;  /* 0x00000029002f7202 */ /* 0x000fe40000000f00 */
[----:B------:R-:W-:Y:S01]  /*33e0*/  MOV R44, R40 ;  /* 0x00000028002c7202 */ /* 0x000fe20000000f00 */
[----:B------:R-:W2:Y:S01]  /*33f0*/  @P1 LDG.E.128 R156, desc[UR8][R16.64] ;  /* 0x00000008109c1981 */ /* 0x000ea2000c1e1d00 */
[----:B------:R-:W-:-:S02]  /*3400*/  MOV R45, R39 ;  /* 0x00000027002d7202 */ /* 0x000fc40000000f00 */
[----:B------:R-:W-:Y:S02]  /*3410*/  MOV R46, R38 ;  /* 0x00000026002e7202 */ /* 0x000fe40000000f00 */
[----:B---3--:R-:W-:Y:S02]  /*3420*/  MOV R38, R31 ;  /* 0x0000001f00267202 */ /* 0x008fe40000000f00 */
[----:B----4-:R-:W-:Y:S01]  /*3430*/  MOV R39, R30 ;  /* 0x0000001e00277202 */ /* 0x010fe20000000f00 */
[----:B------:R-:W3:Y:S01]  /*3440*/  LDL R31, [R1+0x2c] ;  /* 0x00002c00011f7983 */ /* 0x000ee20000100800 */
[----:B------:R-:W-:-:S03]  /*3450*/  MOV R40, R29 ;  /* 0x0000001d00287202 */ /* 0x000fc60000000f00 */
[----:B------:R-:W3:Y:S01]  /*3460*/  LDL R29, [R1+0x24] ;  /* 0x00002400011d7983 */ /* 0x000ee20000100800 */
[----:B------:R-:W-:-:S03]  /*3470*/  MOV R41, R28 ;  /* 0x0000001c00297202 */ /* 0x000fc60000000f00 */
[----:B------:R-:W3:Y:S04]  /*3480*/  LDL R28, [R1+0x20] ;  /* 0x00002000011c7983 */ /* 0x000ee80000100800 */
[----:B------:R-:W3:Y:S01]  /*3490*/  LDL R30, [R1+0x28] ;  /* 0x00002800011e7983 */ /* 0x000ee20000100800 */
[----:B------:R-:W-:Y:S02]  /*34a0*/  MOV R33, R22 ;  /* 0x0000001600217202 */ /* 0x000fe40000000f00 */
[----:B------:R-:W-:Y:S01]  /*34b0*/  MOV R34, R21 ;  /* 0x0000001500227202 */ /* 0x000fe20000000f00 */
[----:B------:R-:W1:Y:S01]  /*34c0*/  @P2 LDC.64 R22, c[0x0][0x438] ;  /* 0x00010e00ff162b82 */ /* 0x000e620000000a00 */
[----:B------:R-:W-:-:S07]  /*34d0*/  MOV R32, R20 ;  /* 0x0000001400207202 */ /* 0x000fce0000000f00 */
[----:B------:R-:W4:Y:S01]  /*34e0*/  LDC.64 R20, c[0x0][0x3d0] ;  /* 0x0000f400ff147b82 */ /* 0x000f220000000a00 */
[----:B------:R-:W-:Y:S02]  /*34f0*/  MOV R153, R151 ;  /* 0x0000009700997202 */ /* 0x000fe40000000f00 */
[----:B------:R-:W-:Y:S02]  /*3500*/  MOV R154, R150 ;  /* 0x00000096009a7202 */ /* 0x000fe40000000f00 */
[----:B------:R-:W-:Y:S01]  /*3510*/  MOV R155, R149 ;  /* 0x00000095009b7202 */ /* 0x000fe20000000f00 */
[----:B------:R-:W-:Y:S01]  /*3520*/  @P1 IMAD.WIDE.U32 R14, R0, 0x20, R14 ;  /* 0x00000020000e1825 */ /* 0x000fe200078e000e */
[----:B------:R-:W-:-:S03]  /*3530*/  ISETP.GE.U32.AND P3, PT, R7, 0x200, PT ;  /* 0x000002000700780c */ /* 0x000fc60003f66070 */
[C---:B------:R-:W-:Y:S01]  /*3540*/  @P1 IMAD.WIDE.U32 R18, R0.reuse, 0x20, R18 ;  /* 0x0000002000121825 */ /* 0x040fe200078e0012 */
[----:B------:R-:W2:Y:S01]  /*3550*/  @P1 LDG.E.128 R152, desc[UR8][R16.64+0x10] ;  /* 0x0000100810981981 */ /* 0x000ea2000c1e1d00 */
[----:B------:R-:W-:Y:S02]  /*3560*/  @P1 IADD3 R0, PT, PT, R0, 0x80, RZ ;  /* 0x0000008000001810 */ /* 0x000fe40007ffe0ff */
[----:B------:R-:W-:Y:S01]  /*3570*/  MOV R149, R43 ;  /* 0x0000002b00957202 */ /* 0x000fe20000000f00 */
[----:B------:R-:W5:Y:S02]  /*3580*/  @P1 LD.E.128 R108, desc[UR8][R14.64] ;  /* 0x000000080e6c1980 */ /* 0x000f64000c101d00 */
[C---:B-1----:R-:W-:Y:S01]  /*3590*/  @P2 IMAD.WIDE.U32 R22, R0.reuse, 0x20, R22 ;  /* 0x0000002000162825 */ /* 0x042fe200078e0016 */
[----:B------:R-:W-:Y:S01]  /*35a0*/  MOV R150, R42 ;  /* 0x0000002a00967202 */ /* 0x000fe20000000f00 */
[----:B------:R1:W5:Y:S01]  /*35b0*/  @P1 LD.E.128 R112, desc[UR8][R14.64+0x10] ;  /* 0x000010080e701980 */ /* 0x000362000c101d00 */
[----:B------:R-:W-:Y:S01]  /*35c0*/  MOV R151, R47 ;  /* 0x0000002f00977202 */ /* 0x000fe20000000f00 */
[C---:B------:R-:W-:Y:S01]  /*35d0*/  @P2 IMAD.WIDE.U32 R2, R0.reuse, 0x20, R2 ;  /* 0x0000002000022825 */ /* 0x040fe200078e0002 */
[----:B------:R-:W-:Y:S01]  /*35e0*/  ISETP.GE.U32.AND P4, PT, R7, 0x300, PT ;  /* 0x000003000700780c */ /* 0x000fe20003f86070 */
[----:B------:R-:W2:Y:S01]  /*35f0*/  LDL R42, [R1+0x48] ;  /* 0x00004800012a7983 */ /* 0x000ea20000100800 */
[----:B------:R-:W0:Y:S01]  /*3600*/  @P3 LDC.64 R10, c[0x0][0x438] ;  /* 0x00010e00ff0a3b82 */ /* 0x000e220000000a00 */
[----:B----4-:R-:W-:-:S02]  /*3610*/  @P2 IMAD.WIDE.U32 R20, R0, 0x20, R20 ;  /* 0x0000002000142825 */ /* 0x010fc400078e0014 */
[----:B------:R-:W5:Y:S02]  /*3620*/  @P1 LD.E.128 R60, desc[UR8][R18.64] ;  /* 0x00000008123c1980 */ /* 0x000f64000c101d00 */
[C---:B------:R-:W-:Y:S01]  /*3630*/  @P2 IMAD.WIDE.U32 R4, R0.reuse, 0x20, R4 ;  /* 0x0000002000042825 */ /* 0x040fe200078e0004 */
[----:B------:R-:W-:Y:S01]  /*3640*/  @P2 IADD3 R0, PT, PT, R0, 0x80, RZ ;  /* 0x0000008000002810 */ /* 0x000fe20007ffe0ff */
[----:B------:R-:W5:Y:S01]  /*3650*/  @P1 LD.E.128 R64, desc[UR8][R18.64+0x10] ;  /* 0x0000100812401980 */ /* 0x000f62000c101d00 */
[----:B------:R-:W-:Y:S01]  /*3660*/  MOV R43, R37 ;  /* 0x00000025002b7202 */ /* 0x000fe20000000f00 */
[----:B-1----:R-:W1:Y:S01]  /*3670*/  @P3 LDC.64 R14, c[0x0][0x440] ;  /* 0x00011000ff0e3b82 */ /* 0x002e620000000a00 */
[----:B------:R-:W-:Y:S01]  /*3680*/  MOV R37, R35 ;  /* 0x0000002300257202 */ /* 0x000fe20000000f00 */
[C---:B------:R-:W-:Y:S01]  /*3690*/  @P3 IMAD.WIDE.U32 R8, R0.reuse, 0x20, R8 ;  /* 0x0000002000083825 */ /* 0x040fe200078e0008 */
[----:B------:R-:W4:Y:S04]  /*36a0*/  LDL R35, [R1+0x4c] ;  /* 0x00004c0001237983 */ /* 0x000f280000100800 */
[----:B------:R-:W4:Y:S01]  /*36b0*/  @P3 LDG.E.128 R24, desc[UR8][R8.64+0x10] ;  /* 0x0000100808183981 */ /* 0x000f22000c1e1d00 */
[----:B------:R-:W-:Y:S01]  /*36c0*/  MOV R47, R43 ;  /* 0x0000002b002f7202 */ /* 0x000fe20000000f00 */
[----:B------:R-:W4:Y:S02]  /*36d0*/  LDC.64 R16, c[0x0][0x3d0] ;  /* 0x0000f400ff107b82 */ /* 0x000f240000000a00 */
[----:B------:R-:W4:Y:S04]  /*36e0*/  @P2 LDG.E.128 R148, desc[UR8][R20.64] ;  /* 0x0000000814942981 */ /* 0x000f28000c1e1d00 */
[----:B------:R0:W4:Y:S04]  /*36f0*/  @P2 LDG.E.128 R44, desc[UR8][R20.64+0x10] ;  /* 0x00001008142c2981 */ /* 0x000128000c1e1d00 */
[----:B------:R-:W5:Y:S04]  /*3700*/  @P2 LD.E.128 R116, desc[UR8][R22.64] ;  /* 0x0000000816742980 */ /* 0x000f68000c101d00 */
[----:B------:R4:W5:Y:S01]  /*3710*/  @P2 LD.E.128 R120, desc[UR8][R22.64+0x10] ;  /* 0x0000100816782980 */ /* 0x000962000c101d00 */
[----:B0-----:R-:W0:Y:S01]  /*3720*/  LDC.64 R20, c[0x0][0x3d8] ;  /* 0x0000f600ff147b82 */ /* 0x001e220000000a00 */
[----:B------:R-:W-:-:S02]  /*3730*/  @P3 IMAD.WIDE.U32 R12, R0, 0x20, R12 ;  /* 0x00000020000c3825 */ /* 0x000fc400078e000c */
[----:B------:R-:W4:Y:S02]  /*3740*/  @P2 LDG.E.128 R36, desc[UR8][R2.64+0x10] ;  /* 0x0000100802242981 */ /* 0x000f24000c1e1d00 */
[C---:B------:R-:W-:Y:S02]  /*3750*/  @P3 IMAD.WIDE.U32 R10, R0.reuse, 0x20, R10 ;  /* 0x00000020000a3825 */ /* 0x040fe400078e000a */
[----:B------:R-:W5:Y:S02]  /*3760*/  @P2 LD.E.128 R68, desc[UR8][R4.64] ;  /* 0x0000000804442980 */ /* 0x000f64000c101d00 */
[C---:B-1----:R-:W-:Y:S02]  /*3770*/  @P3 IMAD.WIDE.U32 R14, R0.reuse, 0x20, R14 ;  /* 0x00000020000e3825 */ /* 0x042fe400078e000e */
[----:B------:R-:W5:Y:S04]  /*3780*/  @P2 LD.E.128 R72, desc[UR8][R4.64+0x10] ;  /* 0x0000100804482980 */ /* 0x000f68000c101d00 */
[----:B---3--:R-:W3:Y:S04]  /*3790*/  @P3 LDG.E.128 R28, desc[UR8][R8.64] ;  /* 0x00000008081c3981 */ /* 0x008ee8000c1e1d00 */
[----:B--2---:R-:W-:Y:S04]  /*37a0*/  @P1 STL.64 [R1+0x80], R156 ;  /* 0x0000809c01001387 */ /* 0x004fe80000100a00 */
[----:B------:R-:W-:Y:S01]  /*37b0*/  @P1 STL.64 [R1+0x88], R158 ;  /* 0x0000889e01001387 */ /* 0x000fe20000100a00 */
[----:B------:R-:W-:-:S03]  /*37c0*/  @P3 IADD3 R0, PT, PT, R0, 0x80, RZ ;  /* 0x0000008000003810 */ /* 0x000fc60007ffe0ff */
[----:B------:R-:W5:Y:S04]  /*37d0*/  @P3 LD.E.128 R124, desc[UR8][R10.64] ;  /* 0x000000080a7c3980 */ /* 0x000f68000c101d00 */
[----:B------:R-:W5:Y:S04]  /*37e0*/  @P3 LD.E.128 R128, desc[UR8][R10.64+0x10] ;  /* 0x000010080a803980 */ /* 0x000f68000c101d00 */
[----:B------:R-:W5:Y:S04]  /*37f0*/  @P3 LDG.E.128 R240, desc[UR8][R12.64+0x10] ;  /* 0x000010080cf03981 */ /* 0x000f68000c1e1d00 */
[----:B------:R-:W-:Y:S04]  /*3800*/  @P1 STL.64 [R1+0x70], R152 ;  /* 0x0000709801001387 */ /* 0x000fe80000100a00 */
[----:B------:R-:W-:Y:S01]  /*3810*/  @P1 STL.64 [R1+0x78], R154 ;  /* 0x0000789a01001387 */ /* 0x000fe20000100a00 */
[----:B------:R-:W-:-:S03]  /*3820*/  ISETP.GE.U32.AND P1, PT, R7, 0x280, PT ;  /* 0x000002800700780c */ /* 0x000fc60003f26070 */
[----:B------:R-:W5:Y:S04]  /*3830*/  @P3 LD.E.128 R76, desc[UR8][R14.64] ;  /* 0x000000080e4c3980 */ /* 0x000f68000c101d00 */
[----:B------:R-:W5:Y:S06]  /*3840*/  @P3 LD.E.128 R80, desc[UR8][R14.64+0x10] ;  /* 0x000010080e503980 */ /* 0x000f6c000c101d00 */
[----:B------:R-:W1:Y:S01]  /*3850*/  @P1 LDC.64 R18, c[0x0][0x438] ;  /* 0x00010e00ff121b82 */ /* 0x000e620000000a00 */
[----:B----4-:R-:W-:-:S07]  /*3860*/  MOV R43, R35 ;  /* 0x00000023002b7202 */ /* 0x010fce0000000f00 */
[----:B------:R-:W2:Y:S01]  /*3870*/  @P1 LDC.64 R22, c[0x0][0x440] ;  /* 0x00011000ff161b82 */ /* 0x000ea20000000a00 */
[----:B------:R-:W-:Y:S01]  /*3880*/  MOV R35, R6 ;  /* 0x0000000600237202 */ /* 0x000fe20000000f00 */
[----:B------:R4:W-:Y:S04]  /*3890*/  @P3 STL.64 [R1+0x10], R24 ;  /* 0x0000101801003387 */ /* 0x0009e80000100a00 */
[----:B------:R0:W-:Y:S04]  /*38a0*/  @P3 STL.64 [R1+0x18], R26 ;  /* 0x0000181a01003387 */ /* 0x0001e80000100a00 */
[----:B------:R1:W3:Y:S01]  /*38b0*/  @P2 LDG.E.128 R40, desc[UR8][R2.64] ;  /* 0x0000000802282981 */ /* 0x0002e2000c1e1d00 */
[----:B----4-:R-:W4:Y:S03]  /*38c0*/  LDC.64 R24, c[0x0][0x3d0] ;  /* 0x0000f400ff187b82 */ /* 0x010f260000000a00 */
[----:B------:R-:W3:Y:S05]  /*38d0*/  @P3 LDG.E.128 R32, desc[UR8][R12.64] ;  /* 0x000000080c203981 */ /* 0x000eea000c1e1d00 */
[----:B0-----:R-:W0:Y:S08]  /*38e0*/  @P4 LDC.64 R26, c[0x0][0x438] ;  /* 0x00010e00ff1a4b82 */ /* 0x001e300000000a00 */
[----:B-1----:R-:W1:Y:S01]  /*38f0*/  @P4 LDC.64 R2, c[0x0][0x440] ;  /* 0x00011000ff024b82 */ /* 0x002e620000000a00 */
[----:B------:R-:W-:-:S04]  /*3900*/  @P1 IMAD.WIDE.U32 R16, R0, 0x20, R16 ;  /* 0x0000002000101825 */ /* 0x000fc800078e0010 */
[C---:B------:R-:W-:Y:S01]  /*3910*/  @P1 IMAD.WIDE.U32 R18, R0.reuse, 0x20, R18 ;  /* 0x0000002000121825 */ /* 0x040fe200078e0012 */
[----:B------:R0:W5:Y:S03]  /*3920*/  @P1 LDG.E.128 R236, desc[UR8][R16.64] ;  /* 0x0000000810ec1981 */ /* 0x000166000c1e1d00 */
[C---:B------:R-:W-:Y:S01]  /*3930*/  @P1 IMAD.WIDE.U32 R20, R0.reuse, 0x20, R20 ;  /* 0x0000002000141825 */ /* 0x040fe200078e0014 */
[----:B------:R0:W5:Y:S03]  /*3940*/  @P1 LDG.E.128 R228, desc[UR8][R16.64+0x10] ;  /* 0x0000100810e41981 */ /* 0x000166000c1e1d00 */
[C---:B--2---:R-:W-:Y:S01]  /*3950*/  @P1 IMAD.WIDE.U32 R22, R0.reuse, 0x20, R22 ;  /* 0x0000002000161825 */ /* 0x044fe200078e0016 */
[----:B------:R-:W-:Y:S01]  /*3960*/  @P1 IADD3 R0, PT, PT, R0, 0x80, RZ ;  /* 0x0000008000001810 */ /* 0x000fe20007ffe0ff */
[----:B------:R2:W5:Y:S04]  /*3970*/  @P1 LD.E.128 R132, desc[UR8][R18.64] ;  /* 0x0000000812841980 */ /* 0x000568000c101d00 */
[C---:B----4-:R-:W-:Y:S01]  /*3980*/  @P4 IMAD.WIDE.U32 R24, R0.reuse, 0x20, R24 ;  /* 0x0000002000184825 */ /* 0x050fe200078e0018 */
[----:B------:R2:W5:Y:S03]  /*3990*/  @P1 LD.E.128 R136, desc[UR8][R18.64+0x10] ;  /* 0x0000100812881980 */ /* 0x000566000c101d00 */
[C---:B0-----:R-:W-:Y:S01]  /*39a0*/  @P4 IMAD.WIDE.U32 R26, R0.reuse, 0x20, R26 ;  /* 0x00000020001a4825 */ /* 0x041fe200078e001a */
[----:B------:R2:W5:Y:S03]  /*39b0*/  @P4 LDG.E.128 R216, desc[UR8][R24.64] ;  /* 0x0000000818d84981 */ /* 0x000566000c1e1d00 */
[C---:B-1----:R-:W-:Y:S01]  /*39c0*/  @P4 IMAD.WIDE.U32 R2, R0.reuse, 0x20, R2 ;  /* 0x0000002000024825 */ /* 0x042fe200078e0002 */
[----:B------:R2:W5:Y:S04]  /*39d0*/  @P4 LDG.E.128 R212, desc[UR8][R24.64+0x10] ;  /* 0x0000100818d44981 */ /* 0x000568000c1e1d00 */
        /* <DEDUP_REMOVED lines=8> */
[----:B---3--:R0:W-:Y:S02]  /*3a60*/  @P3 STL.64 [R1+0x20], R28 ;  /* 0x0000201c01003387 */ /* 0x0081e40000100a00 */
[----:B0-----:R-:W0:Y:S02]  /*3a70*/  LDC.64 R28, c[0x0][0x3d8] ;  /* 0x0000f600ff1c7b82 */ /* 0x001e240000000a00 */
        /* <DEDUP_REMOVED lines=16> */
[----:B--2---:R-:W-:Y:S05]  /*3b80*/  @!P1 BRA `(.L_x_15314) ;  /* 0x0000001400dc9947 */ /* 0x004fea0003800000 */
        /* <DEDUP_REMOVED lines=17> */
.L_x_15315:
        /* <DEDUP_REMOVED lines=52> */
[----:B------:R-:W-:-:S06]  /*3fe0*/  MOV R151, R43 ;  /* 0x0000002b00977202 */ /* 0x000fcc0000000f00 */
[----:B------:R2:W3:Y:S01]  /*3ff0*/  @P0 LDG.E.128 R148, desc[UR8][R2.64+0x10] ;  /* 0x0000100802940981 */ /* 0x0004e2000c1e1d00 */
[----:B------:R-:W-:Y:S02]  /*4000*/  MOV R46, R42 ;  /* 0x0000002a002e7202 */ /* 0x000fe40000000f00 */
[----:B------:R-:W-:Y:S02]  /*4010*/  MOV R45, R41 ;  /* 0x00000029002d7202 */ /* 0x000fe40000000f00 */
[----:B------:R-:W-:Y:S02]  /*4020*/  MOV R44, R40 ;  /* 0x00000028002c7202 */ /* 0x000fe40000000f00 */
[----:B------:R-:W-:Y:S02]  /*4030*/  MOV R43, R39 ;  /* 0x00000027002b7202 */ /* 0x000fe40000000f00 */
[----:B------:R-:W-:Y:S01]  /*4040*/  MOV R152, R46 ;  /* 0x0000002e00987202 */ /* 0x000fe20000000f00 */
[----:B0-----:R-:W-:Y:S01]  /*4050*/  @P0 IMAD.WIDE.U32 R4, R0, 0x20, R4 ;  /* 0x0000002000040825 */ /* 0x001fe200078e0004 */
[----:B------:R-:W-:Y:S01]  /*4060*/  MOV R153, R45 ;  /* 0x0000002d00997202 */ /* 0x000fe20000000f00 */
[----:B--2---:R-:W0:Y:S01]  /*4070*/  LDC.64 R2, c[0x0][0x3d0] ;  /* 0x0000f400ff027b82 */ /* 0x004e220000000a00 */
[----:B------:R-:W-:-:S02]  /*4080*/  MOV R154, R44 ;  /* 0x0000002c009a7202 */ /* 0x000fc40000000f00 */
[----:B------:R-:W-:Y:S01]  /*4090*/  MOV R155, R43 ;  /* 0x0000002b009b7202 */ /* 0x000fe20000000f00 */
[----:B------:R-:W5:Y:S01]  /*40a0*/  @P0 LD.E.128 R100, desc[UR8][R4.64] ;  /* 0x0000000804640980 */ /* 0x000f62000c101d00 */
[----:B------:R-:W-:Y:S02]  /*40b0*/  MOV R42, R38 ;  /* 0x00000026002a7202 */ /* 0x000fe40000000f00 */
[----:B------:R-:W-:Y:S01]  /*40c0*/  MOV R41, R37 ;  /* 0x0000002500297202 */ /* 0x000fe20000000f00 */
[----:B------:R-:W5:Y:S04]  /*40d0*/  @P0 LD.E.128 R104, desc[UR8][R4.64+0x10] ;  /* 0x0000100804680980 */ /* 0x000f68000c101d00 */
        /* <DEDUP_REMOVED lines=13> */
[----:B------:R-:W4:Y:S01]  /*41b0*/  LDL R21, [R1+0x10] ;  /* 0x0000100001157983 */ /* 0x000f220000100800 */
[----:B------:R-:W-:-:S02]  /*41c0*/  MOV R30, R19 ;  /* 0x00000013001e7202 */ /* 0x000fc40000000f00 */
[----:B------:R-:W-:Y:S01]  /*41d0*/  MOV R27, R18 ;  /* 0x00000012001b7202 */ /* 0x000fe20000000f00 */
[----:B------:R-:W4:Y:S01]  /*41e0*/  LDL R20, [R1+0x14] ;  /* 0x0000140001147983 */ /* 0x000f220000100800 */
[----:B------:R-:W-:-:S03]  /*41f0*/  MOV R44, R36 ;  /* 0x00000024002c7202 */ /* 0x000fc60000000f00 */
[----:B------:R-:W4:Y:S04]  /*4200*/  LDL R19, [R1+0x18] ;  /* 0x0000180001137983 */ /* 0x000f280000100800 */
[----:B------:R-:W4:Y:S04]  /*4210*/  LDL R18, [R1+0x1c] ;  /* 0x00001c0001127983 */ /* 0x000f280000100800 */
[----:B---3--:R3:W-:Y:S04]  /*4220*/  @P0 STL.64 [R1+0xd0], R148 ;  /* 0x0000d09401000387 */ /* 0x0087e80000100a00 */
[----:B------:R1:W-:Y:S04]  /*4230*/  @P0 STL.64 [R1+0xd8], R150 ;  /* 0x0000d89601000387 */ /* 0x0003e80000100a00 */
[----:B------:R-:W4:Y:S01]  /*4240*/  LDL R36, [R1+0x88] ;  /* 0x0000880001247983 */ /* 0x000f220000100800 */
[----:B------:R-:W-:-:S02]  /*4250*/  MOV R47, R39 ;  /* 0x00000027002f7202 */ /* 0x000fc40000000f00 */
[----:B------:R-:W-:Y:S02]  /*4260*/  MOV R39, R31 ;  /* 0x0000001f00277202 */ /* 0x000fe40000000f00 */
[----:B---3--:R-:W-:Y:S02]  /*4270*/  MOV R149, R41 ;  /* 0x0000002900957202 */ /* 0x008fe40000000f00 */
[----:B------:R-:W-:Y:S02]  /*4280*/  MOV R148, R40 ;  /* 0x0000002800947202 */ /* 0x000fe40000000f00 */
[----:B-1----:R-:W-:Y:S02]  /*4290*/  MOV R150, R42 ;  /* 0x0000002a00967202 */ /* 0x002fe40000000f00 */
[----:B------:R-:W-:Y:S02]  /*42a0*/  MOV R46, R38 ;  /* 0x00000026002e7202 */ /* 0x000fe40000000f00 */
[----:B------:R-:W-:Y:S01]  /*42b0*/  MOV R45, R37 ;  /* 0x00000025002d7202 */ /* 0x000fe20000000f00 */
[----:B------:R-:W3:Y:S01]  /*42c0*/  LDL R38, [R1+0x80] ;  /* 0x0000800001267983 */ /* 0x000ee20000100800 */
[----:B------:R-:W-:-:S03]  /*42d0*/  MOV R31, R27 ;  /* 0x0000001b001f7202 */ /* 0x000fc60000000f00 */
[----:B------:R-:W3:Y:S04]  /*42e0*/  LDL R37, [R1+0x84] ;  /* 0x0000840001257983 */ /* 0x000ee80000100800 */
[----:B------:R-:W3:Y:S04]  /*42f0*/  LDL R27, [R1+0x8c] ;  /* 0x00008c00011b7983 */ /* 0x000ee80000100800 */
[----:B--2---:R1:W-:Y:S04]  /*4300*/  @P0 STL.64 [R1+0xc0], R152 ;  /* 0x0000c09801000387 */ /* 0x0043e80000100a00 */
[----:B------:R2:W-:Y:S01]  /*4310*/  @P0 STL.64 [R1+0xc8], R154 ;  /* 0x0000c89a01000387 */ /* 0x0005e20000100a00 */
[----:B-1----:R-:W-:-:S02]  /*4320*/  MOV R152, R150 ;  /* 0x0000009600987202 */ /* 0x002fc40000000f00 */
[----:B------:R-:W-:Y:S02]  /*4330*/  MOV R153, R149 ;  /* 0x0000009500997202 */ /* 0x000fe40000000f00 */
[----:B--2---:R-:W-:Y:S02]  /*4340*/  MOV R154, R148 ;  /* 0x00000094009a7202 */ /* 0x004fe40000000f00 */
        /* <DEDUP_REMOVED lines=8> */
[----:B----4-:R-:W-:-:S02]  /*43d0*/  MOV R40, R36 ;  /* 0x0000002400287202 */ /* 0x010fc40000000f00 */
[----:B------:R-:W4:Y:S01]  /*43e0*/  LDL R36, [R1+0x68] ;  /* 0x0000680001247983 */ /* 0x000f220000100800 */
[----:B------:R-:W-:Y:S02]  /*43f0*/  MOV R150, R46 ;  /* 0x0000002e00967202 */ /* 0x000fe40000000f00 */
[----:B------:R-:W-:Y:S02]  /*4400*/  MOV R47, R43 ;  /* 0x0000002b002f7202 */ /* 0x000fe40000000f00 */
[----:B------:R-:W-:Y:S02]  /*4410*/  MOV R46, R42 ;  /* 0x0000002a002e7202 */ /* 0x000fe40000000f00 */
[----:B------:R-:W-:Y:S02]  /*4420*/  MOV R43, R39 ;  /* 0x00000027002b7202 */ /* 0x000fe40000000f00 */
[----:B------:R-:W-:Y:S02]  /*4430*/  MOV R41, R33 ;  /* 0x0000002100297202 */ /* 0x000fe40000000f00 */
[----:B---3--:R-:W-:-:S02]  /*4440*/  MOV R42, R38 ;  /* 0x00000026002a7202 */ /* 0x008fc40000000f00 */
[----:B------:R-:W-:Y:S02]  /*4450*/  MOV R38, R22 ;  /* 0x0000001600267202 */ /* 0x000fe40000000f00 */
[----:B------:R-:W3:Y:S01]  /*4460*/  LDL R22, [R1+0x50] ;  /* 0x0000500001167983 */ /* 0x000ee20000100800 */
[----:B------:R-:W-:Y:S02]  /*4470*/  MOV R39, R27 ;  /* 0x0000001b00277202 */ /* 0x000fe40000000f00 */
[----:B------:R-:W-:Y:S02]  /*4480*/  MOV R27, R23 ;  /* 0x00000017001b7202 */ /* 0x000fe40000000f00 */
[----:B------:R-:W3:Y:S01]  /*4490*/  LDL R23, [R1+0x6c] ;  /* 0x00006c0001177983 */ /* 0x000ee20000100800 */
[----:B------:R-:W-:Y:S02]  /*44a0*/  MOV R149, R45 ;  /* 0x0000002d00957202 */ /* 0x000fe40000000f00 */
[----:B------:R-:W-:-:S02]  /*44b0*/  MOV R45, R41 ;  /* 0x00000029002d7202 */ /* 0x000fc40000000f00 */
[----:B------:R-:W-:Y:S02]  /*44c0*/  MOV R41, R37 ;  /* 0x0000002500297202 */ /* 0x000fe40000000f00 */
[----:B------:R-:W-:Y:S02]  /*44d0*/  @P0 LOP3.LUT R0, R0, 0x80, RZ, 0xfc, !PT ;  /* 0x0000008000000812 */ /* 0x000fe400078efcff */
[----:B------:R-:W-:Y:S02]  /*44e0*/  MOV R37, R6 ;  /* 0x0000000600257202 */ /* 0x000fe40000000f00 */
[----:B------:R-:W3:Y:S01]  /*44f0*/  LDL R6, [R1+0x54] ;  /* 0x0000540001067983 */ /* 0x000ee20000100800 */
[----:B------:R-:W-:-:S03]  /*4500*/  @P1 IMAD.WIDE.U32 R10, R0, 0x20, R10 ;  /* 0x00000020000a1825 */ /* 0x000fc600078e000a */
[----:B--2---:R2:W-:Y:S04]  /*4510*/  @P0 STL.64 [R1+0xb0], R152 ;  /* 0x0000b09801000387 */ /* 0x0045e80000100a00 */
[----:B------:R0:W-:Y:S01]  /*4520*/  @P0 STL.64 [R1+0xb8], R154 ;  /* 0x0000b89a01000387 */ /* 0x0001e20000100a00 */
[----:B--2---:R-:W-:Y:S02]  /*4530*/  MOV R152, R150 ;  /* 0x0000009600987202 */ /* 0x004fe40000000f00 */
[----:B------:R-:W-:Y:S02]  /*4540*/  MOV R153, R149 ;  /* 0x0000009500997202 */ /* 0x000fe40000000f00 */
[----:B0-----:R-:W-:Y:S02]  /*4550*/  MOV R154, R148 ;  /* 0x00000094009a7202 */ /* 0x001fe40000000f00 */
[----:B------:R-:W-:-:S06]  /*4560*/  MOV R155, R47 ;  /* 0x0000002f009b7202 */ /* 0x000fcc0000000f00 */
[----:B------:R-:W2:Y:S01]  /*4570*/  @P1 LDG.E.128 R152, desc[UR8][R10.64] ;  /* 0x000000080a981981 */ /* 0x000ea2000c1e1d00 */
[----:B------:R-:W-:Y:S02]  /*4580*/  MOV R148, R44 ;  /* 0x0000002c00947202 */ /* 0x000fe40000000f00 */
[----:B------:R-:W-:Y:S02]  /*4590*/  MOV R44, R40 ;  /* 0x00000028002c7202 */ /* 0x000fe40000000f00 */
[----:B----4-:R-:W-:Y:S02]  /*45a0*/  MOV R40, R36 ;  /* 0x0000002400287202 */ /* 0x010fe40000000f00 */
[----:B------:R-:W4:Y:S01]  /*45b0*/  LDL R36, [R1+0x58] ;  /* 0x0000580001247983 */ /* 0x000f220000100800 */
[----:B------:R-:W-:Y:S02]  /*45c0*/  MOV R150, R46 ;  /* 0x0000002e00967202 */ /* 0x000fe40000000f00 */
[----:B------:R-:W-:-:S02]  /*45d0*/  MOV R47, R43 ;  /* 0x0000002b002f7202 */ /* 0x000fc40000000f00 */
[----:B------:R-:W-:Y:S02]  /*45e0*/  MOV R46, R42 ;  /* 0x0000002a002e7202 */ /* 0x000fe40000000f00 */
[----:B------:R-:W-:Y:S02]  /*45f0*/  MOV R43, R39 ;  /* 0x00000027002b7202 */ /* 0x000fe40000000f00 */
[----:B------:R-:W-:Y:S02]  /*4600*/  MOV R42, R38 ;  /* 0x00000026002a7202 */ /* 0x000fe40000000f00 */
[----:B---3--:R-:W-:Y:S02]  /*4610*/  MOV R38, R22 ;  /* 0x0000001600267202 */ /* 0x008fe40000000f00 */
        /* <DEDUP_REMOVED lines=16> */
[----:B------:R-:W2:Y:S01]  /*4720*/  @P1 LDG.E.128 R152, desc[UR8][R10.64+0x10] ;  /* 0x000010080a981981 */ /* 0x000ea2000c1e1d00 */
[----:B----4-:R-:W-:-:S03]  /*4730*/  MOV R40, R36 ;  /* 0x0000002400287202 */ /* 0x010fc60000000f00 */
[----:B------:R-:W4:Y:S01]  /*4740*/  LDL R36, [R1+0x38] ;  /* 0x0000380001247983 */ /* 0x000f220000100800 */
[----:B------:R-:W-:Y:S02]  /*4750*/  MOV R150, R46 ;  /* 0x0000002e00967202 */ /* 0x000fe40000000f00 */
[----:B------:R-:W-:Y:S02]  /*4760*/  MOV R47, R43 ;  /* 0x0000002b002f7202 */ /* 0x000fe40000000f00 */
[----:B------:R-:W-:Y:S02]  /*4770*/  MOV R46, R42 ;  /* 0x0000002a002e7202 */ /* 0x000fe40000000f00 */
[----:B------:R-:W-:Y:S02]  /*4780*/  MOV R43, R39 ;  /* 0x00000027002b7202 */ /* 0x000fe40000000f00 */
[----:B------:R-:W-:Y:S02]  /*4790*/  MOV R42, R38 ;  /* 0x00000026002a7202 */ /* 0x000fe40000000f00 */
[----:B------:R-:W-:-:S02]  /*47a0*/  MOV R149, R45 ;  /* 0x0000002d00957202 */ /* 0x000fc40000000f00 */
[----:B---3--:R-:W-:Y:S02]  /*47b0*/  MOV R38, R22 ;  /* 0x0000001600267202 */ /* 0x008fe40000000f00 */
[----:B------:R-:W3:Y:S01]  /*47c0*/  LDL R22, [R1+0x40] ;  /* 0x0000400001167983 */ /* 0x000ee20000100800 */
[----:B------:R-:W-:Y:S01]  /*47d0*/  @P1 IMAD.WIDE.U32 R14, R0, 0x20, R14 ;  /* 0x00000020000e1825 */ /* 0x000fe200078e000e */
[----:B------:R-:W-:-:S04]  /*47e0*/  MOV R39, R23 ;  /* 0x0000001700277202 */ /* 0x000fc80000000f00 */
[----:B------:R-:W3:Y:S04]  /*47f0*/  @P1 LDG.E.128 R24, desc[UR8][R14.64+0x10] ;  /* 0x000010080e181981 */ /* 0x000ee8000c1e1d00 */
[----:B------:R-:W3:Y:S01]  /*4800*/  LDL R23, [R1+0x3c] ;  /* 0x00003c0001177983 */ /* 0x000ee20000100800 */
[----:B------:R-:W-:Y:S02]  /*4810*/  MOV R156, R150 ;  /* 0x00000096009c7202 */ /* 0x000fe40000000f00 */
[----:B------:R-:W-:Y:S02]  /*4820*/  MOV R157, R149 ;  /* 0x00000095009d7202 */ /* 0x000fe40000000f00 */
[----:B------:R-:W-:Y:S02]  /*4830*/  MOV R158, R148 ;  /* 0x00000094009e7202 */ /* 0x000fe40000000f00 */
[----:B------:R-:W-:-:S02]  /*4840*/  MOV R159, R47 ;  /* 0x0000002f009f7202 */ /* 0x000fc40000000f00 */
[----:B------:R-:W-:-:S04]  /*4850*/  MOV R45, R41 ;  /* 0x00000029002d7202 */ /* 0x000fc80000000f00 */
[----:B------:R-:W3:Y:S01]  /*4860*/  @P1 LDG.E.128 R156, desc[UR8][R14.64] ;  /* 0x000000080e9c1981 */ /* 0x000ee2000c1e1d00 */
[----:B------:R-:W-:Y:S02]  /*4870*/  MOV R41, R37 ;  /* 0x0000002500297202 */ /* 0x000fe40000000f00 */
[----:B------:R-:W-:Y:S02]  /*4880*/  MOV R37, R6 ;  /* 0x0000000600257202 */ /* 0x000fe40000000f00 */
[----:B------:R-:W3:Y:S01]  /*4890*/  LDL R6, [R1+0x44] ;  /* 0x0000440001067983 */ /* 0x000ee20000100800 */
[----:B------:R-:W-:Y:S02]  /*48a0*/  MOV R148, R42 ;  /* 0x0000002a00947202 */ /* 0x000fe40000000f00 */
[----:B------:R-:W-:Y:S02]  /*48b0*/  MOV R149, R41 ;  /* 0x0000002900957202 */ /* 0x000fe40000000f00 */
[----:B------:R-:W-:-:S02]  /*48c0*/  MOV R150, R40 ;  /* 0x0000002800967202 */ /* 0x000fc40000000f00 */
[----:B------:R-:W-:Y:S02]  /*48d0*/  MOV R151, R39 ;  /* 0x0000002700977202 */ /* 0x000fe40000000f00 */
[----:B------:R-:W-:Y:S02]  /*48e0*/  MOV R40, R38 ;  /* 0x0000002600287202 */ /* 0x000fe40000000f00 */
[----:B------:R-:W-:Y:S01]  /*48f0*/  MOV R41, R37 ;  /* 0x0000002500297202 */ /* 0x000fe20000000f00 */
[----:B--2---:R0:W-:Y:S04]  /*4900*/  @P1 STL.64 [R1+0x90], R152 ;  /* 0x0000909801001387 */ /* 0x0041e80000100a00 */
[----:B------:R2:W-:Y:S04]  /*4910*/  @P1 STL.64 [R1+0x98], R154 ;  /* 0x0000989a01001387 */ /* 0x0005e80000100a00 */
[----:B------:R-:W3:Y:S01]  /*4920*/  LDL R47, [R1+0x4c] ;  /* 0x00004c00012f7983 */ /* 0x000ee20000100800 */
[----:B0-----:R-:W-:-:S03]  /*4930*/  MOV R152, R46 ;  /* 0x0000002e00987202 */ /* 0x001fc60000000f00 */
[----:B------:R-:W3:Y:S04]  /*4940*/  LDL R37, [R1+0x24] ;  /* 0x0000240001257983 */ /* 0x000ee80000100800 */
[----:B------:R-:W3:Y:S04]  /*4950*/  LDL R46, [R1+0x48] ;  /* 0x00004800012e7983 */ /* 0x000ee80000100800 */
[----:B------:R-:W3:Y:S04]  /*4960*/  LDL R38, [R1+0x28] ;  /* 0x0000280001267983 */ /* 0x000ee80000100800 */
[----:B------:R-:W3:Y:S01]  /*4970*/  LDL R39, [R1+0x2c] ;  /* 0x00002c0001277983 */ /* 0x000ee20000100800 */
[----:B----4-:R-:W-:-:S03]  /*4980*/  MOV R42, R36 ;  /* 0x00000024002a7202 */ /* 0x010fc60000000f00 */
[----:B------:R-:W4:Y:S01]  /*4990*/  LDL R36, [R1+0x20] ;  /* 0x0000200001247983 */ /* 0x000f220000100800 */
[----:B------:R-:W-:Y:S02]  /*49a0*/  MOV R32, R21 ;  /* 0x0000001500207202 */ /* 0x000fe40000000f00 */
[----:B------:R-:W-:Y:S02]  /*49b0*/  MOV R33, R20 ;  /* 0x0000001400217202 */ /* 0x000fe40000000f00 */
[----:B------:R-:W-:Y:S01]  /*49c0*/  MOV R34, R19 ;  /* 0x0000001300227202 */ /* 0x000fe20000000f00 */
[----:B------:R-:W0:Y:S01]  /*49d0*/  LDC.64 R20, c[0x0][0x3d8] ;  /* 0x0000f600ff147b82 */ /* 0x000e220000000a00 */
[----:B------:R-:W-:-:S07]  /*49e0*/  MOV R35, R18 ;  /* 0x0000001200237202 */ /* 0x000fce0000000f00 */
[----:B------:R-:W1:Y:S01]  /*49f0*/  @P2 LDC.64 R18, c[0x0][0x438] ;  /* 0x00010e00ff122b82 */ /* 0x000e620000000a00 */
[----:B--2---:R-:W-:Y:S02]  /*4a00*/  MOV R154, R44 ;  /* 0x0000002c009a7202 */ /* 0x004fe40000000f00 */
[----:B------:R-:W-:Y:S02]  /*4a10*/  MOV R155, R43 ;  /* 0x0000002b009b7202 */ /* 0x000fe40000000f00 */
[----:B---3--:R-:W-:Y:S02]  /*4a20*/  MOV R44, R22 ;  /* 0x00000016002c7202 */ /* 0x008fe40000000f00 */
[C---:B------:R-:W-:Y:S02]  /*4a30*/  ISETP.GE.U32.AND P3, PT, R7.reuse, 0x200, PT ;  /* 0x000002000700780c */ /* 0x040fe40003f66070 */
[----:B------:R-:W-:Y:S02]  /*4a40*/  MOV R43, R23 ;  /* 0x00000017002b7202 */ /* 0x000fe40000000f00 */
[----:B------:R-:W2:Y:S01]  /*4a50*/  LDC.64 R22, c[0x0][0x3d8] ;  /* 0x0000f600ff167b82 */ /* 0x000ea20000000a00 */
[----:B------:R-:W-:Y:S01]  /*4a60*/  ISETP.GE.U32.AND P4, PT, R7, 0x280, PT ;  /* 0x000002800700780c */ /* 0x000fe20003f86070 */
[C---:B------:R-:W-:Y:S01]  /*4a70*/  @P1 IMAD.WIDE.U32 R12, R0.reuse, 0x20, R12 ;  /* 0x00000020000c1825 */ /* 0x040fe200078e000c */
[----:B------:R-:W-:Y:S01]  /*4a80*/  @P1 IADD3 R0, PT, PT, R0, 0x80, RZ ;  /* 0x0000008000001810 */ /* 0x000fe20007ffe0ff */
[----:B------:R3:W-:Y:S01]  /*4a90*/  @P1 STL.64 [R1+0x70], R24 ;  /* 0x0000701801001387 */ /* 0x0007e20000100a00 */
[----:B------:R-:W-:-:S03]  /*4aa0*/  MOV R153, R45 ;  /* 0x0000002d00997202 */ /* 0x000fc60000000f00 */
[----:B------:R2:W-:Y:S01]  /*4ab0*/  @P1 STL.64 [R1+0x78], R26 ;  /* 0x0000781a01001387 */ /* 0x0005e20000100a00 */
[C---:B------:R-:W-:Y:S01]  /*4ac0*/  @P2 IMAD.WIDE.U32 R16, R0.reuse, 0x20, R16 ;  /* 0x0000002000102825 */ /* 0x040fe200078e0010 */
[----:B------:R-:W2:Y:S02]  /*4ad0*/  @P3 LDC.64 R4, c[0x0][0x438] ;  /* 0x00010e00ff043b82 */ /* 0x000ea40000000a00 */
[----:B------:R0:W-:Y:S01]  /*4ae0*/  @P1 STL.64 [R1+0x80], R156 ;  /* 0x0000809c01001387 */ /* 0x0001e20000100a00 */
[----:B-1----:R-:W-:-:S03]  /*4af0*/  @P2 IMAD.WIDE.U32 R18, R0, 0x20, R18 ;  /* 0x0000002000122825 */ /* 0x002fc600078e0012 */
[----:B------:R-:W5:Y:S01]  /*4b00*/  @P1 LD.E.128 R108, desc[UR8][R12.64] ;  /* 0x000000080c6c1980 */ /* 0x000f62000c101d00 */
[C---:B0-----:R-:W-:Y:S01]  /*4b10*/  @P2 IMAD.WIDE.U32 R20, R0.reuse, 0x20, R20 ;  /* 0x0000002000142825 */ /* 0x041fe200078e0014 */
[----:B---3--:R-:W0:Y:S02]  /*4b20*/  LDC.64 R24, c[0x0][0x3d8] ;  /* 0x0000f600ff187b82 */ /* 0x008e240000000a00 */
[----:B------:R1:W5:Y:S04]  /*4b30*/  @P1 LD.E.128 R112, desc[UR8][R12.64+0x10] ;  /* 0x000010080c701980 */ /* 0x000368000c101d00 */
[----:B------:R3:W-:Y:S01]  /*4b40*/  @P1 STL.64 [R1+0x88], R158 ;  /* 0x0000889e01001387 */ /* 0x0007e20000100a00 */
[----:B------:R-:W-:Y:S01]  /*4b50*/  ISETP.GE.U32.AND P1, PT, R7, 0x300, PT ;  /* 0x000003000700780c */ /* 0x000fe20003f26070 */
[----:B------:R-:W0:Y:S01]  /*4b60*/  @P4 LDC.64 R10, c[0x0][0x438] ;  /* 0x00010e00ff0a4b82 */ /* 0x000e220000000a00 */
[----:B------:R-:W-:Y:S01]  /*4b70*/  @P2 IADD3 R0, PT, PT, R0, 0x80, RZ ;  /* 0x0000008000002810 */ /* 0x000fe20007ffe0ff */
[----:B------:R-:W3:Y:S01]  /*4b80*/  @P2 LDG.E.128 R152, desc[UR8][R16.64] ;  /* 0x0000000810982981 */ /* 0x000ee2000c1e1d00 */
[----:B------:R-:W-:-:S03]  /*4b90*/  MOV R45, R6 ;  /* 0x00000006002d7202 */ /* 0x000fc60000000f00 */
[----:B------:R-:W3:Y:S01]  /*4ba0*/  @P2 LDG.E.128 R148, desc[UR8][R16.64+0x10] ;  /* 0x0000100810942981 */ /* 0x000ee2000c1e1d00 */
[C---:B------:R-:W-:Y:S01]  /*4bb0*/  @P3 IMAD.WIDE.U32 R2, R0.reuse, 0x20, R2 ;  /* 0x0000002000023825 */ /* 0x040fe200078e0002 */
[----:B-1----:R-:W1:Y:S02]  /*4bc0*/  LDC.64 R12, c[0x0][0x3d0] ;  /* 0x0000f400ff0c7b82 */ /* 0x002e640000000a00 */
[----:B------:R-:W3:Y:S01]  /*4bd0*/  @P2 LDG.E.128 R40, desc[UR8][R20.64+0x10] ;  /* 0x0000100814282981 */ /* 0x000ee2000c1e1d00 */
[----:B--2---:R-:W-:-:S03]  /*4be0*/  @P3 IMAD.WIDE.U32 R22, R0, 0x20, R22 ;  /* 0x0000002000163825 */ /* 0x004fc600078e0016 */
[----:B------:R-:W2:Y:S02]  /*4bf0*/  @P3 LDG.E.128 R32, desc[UR8][R2.64+0x10] ;  /* 0x0000100802203981 */ /* 0x000ea4000c1e1d00 */
[----:B------:R-:W1:Y:S02]  /*4c00*/  @P1 LDC.64 R14, c[0x0][0x438] ;  /* 0x00010e00ff0e1b82 */ /* 0x000e640000000a00 */
[----:B------:R-:W2:Y:S06]  /*4c10*/  @P3 LDG.E.128 R28, desc[UR8][R22.64] ;  /* 0x00000008161c3981 */ /* 0x000eac000c1e1d00 */
[----:B------:R-:W1:Y:S01]  /*4c20*/  LDC.64 R26, c[0x0][0x3d8] ;  /* 0x0000f600ff1a7b82 */ /* 0x000e620000000a00 */
[C---:B------:R-:W-:Y:S01]  /*4c30*/  @P3 IMAD.WIDE.U32 R4, R0.reuse, 0x20, R4 ;  /* 0x0000002000043825 */ /* 0x040fe200078e0004 */
[----:B------:R-:W-:Y:S01]  /*4c40*/  @P3 IADD3 R0, PT, PT, R0, 0x80, RZ ;  /* 0x0000008000003810 */ /* 0x000fe20007ffe0ff */
[----:B------:R0:W5:Y:S04]  /*4c50*/  @P3 LDG.E.128 R240, desc[UR8][R22.64+0x10] ;  /* 0x0000100816f03981 */ /* 0x000168000c1e1d00 */
[C---:B------:R-:W-:Y:S01]  /*4c60*/  @P4 IMAD.WIDE.U32 R8, R0.reuse, 0x20, R8 ;  /* 0x0000002000084825 */ /* 0x040fe200078e0008 */
[----:B------:R0:W5:Y:S04]  /*4c70*/  @P3 LD.E.128 R124, desc[UR8][R4.64] ;  /* 0x00000008047c3980 */ /* 0x000168000c101d00 */
[----:B------:R0:W5:Y:S04]  /*4c80*/  @P2 LD.E.128 R116, desc[UR8][R18.64] ;  /* 0x0000000812742980 */ /* 0x000168000c101d00 */
[----:B------:R1:W5:Y:S04]  /*4c90*/  @P2 LD.E.128 R120, desc[UR8][R18.64+0x10] ;  /* 0x0000100812782980 */ /* 0x000368000c101d00 */
[----:B------:R-:W2:Y:S01]  /*4ca0*/  @P2 LDG.E.128 R44, desc[UR8][R20.64] ;  /* 0x00000008142c2981 */ /* 0x000ea2000c1e1d00 */
[----:B0-----:R-:W-:-:S03]  /*4cb0*/  @P4 IMAD.WIDE.U32 R10, R0, 0x20, R10 ;  /* 0x00000020000a4825 */ /* 0x001fc600078e000a */
[----:B------:R0:W5:Y:S01]  /*4cc0*/  @P3 LD.E.128 R128, desc[UR8][R4.64+0x10] ;  /* 0x0000100804803980 */ /* 0x000162000c101d00 */
[C---:B------:R-:W-:Y:S01]  /*4cd0*/  @P4 IMAD.WIDE.U32 R24, R0.reuse, 0x20, R24 ;  /* 0x0000002000184825 */ /* 0x040fe200078e0018 */
[----:B------:R-:W-:Y:S02]  /*4ce0*/  @P4 IADD3 R0, PT, PT, R0, 0x80, RZ ;  /* 0x0000008000004810 */ /* 0x000fe40007ffe0ff */
[----:B------:R0:W5:Y:S03]  /*4cf0*/  @P4 LDG.E.128 R236, desc[UR8][R8.64] ;  /* 0x0000000808ec4981 */ /* 0x000166000c1e1d00 */
[C---:B-1----:R-:W-:Y:S01]  /*4d00*/  @P1 IMAD.WIDE.U32 R12, R0.reuse, 0x20, R12 ;  /* 0x00000020000c1825 */ /* 0x042fe200078e000c */
[----:B------:R0:W5:Y:S03]  /*4d10*/  @P4 LDG.E.128 R228, desc[UR8][R8.64+0x10] ;  /* 0x0000100808e44981 */ /* 0x000166000c1e1d00 */
[C---:B------:R-:W-:Y:S01]  /*4d20*/  @P1 IMAD.WIDE.U32 R14, R0.reuse, 0x20, R14 ;  /* 0x00000020000e1825 */ /* 0x040fe200078e000e */
[----:B------:R0:W5:Y:S03]  /*4d30*/  @P4 LD.E.128 R132, desc[UR8][R10.64] ;  /* 0x000000080a844980 */ /* 0x000166000c101d00 */
[----:B------:R-:W-:Y:S01]  /*4d40*/  @P1 IMAD.WIDE.U32 R26, R0, 0x20, R26 ;  /* 0x00000020001a1825 */ /* 0x000fe200078e001a */
[----:B------:R0:W5:Y:S04]  /*4d50*/  @P4 LD.E.128 R136, desc[UR8][R10.64+0x10] ;  /* 0x000010080a884980 */ /* 0x000168000c101d00 */
        /* <DEDUP_REMOVED lines=8> */
[----:B----4-:R-:W4:Y:S01]  /*4de0*/  @P3 LDG.E.128 R36, desc[UR8][R2.64] ;  /* 0x0000000802243981 */ /* 0x010f22000c1e1d00 */
        /* <DEDUP_REMOVED lines=22> */
[----:B---3--:R0:W-:Y:S04]  /*4f50*/  @P2 STL.64 [R1+0x60], R152 ;  /* 0x0000609801002387 */ /* 0x0081e80000100a00 */
[----:B------:R0:W-:Y:S04]  /*4f60*/  @P2 STL.64 [R1+0x68], R154 ;  /* 0x0000689a01002387 */ /* 0x0001e80000100a00 */
[----:B------:R0:W-:Y:S04]  /*4f70*/  @P2 STL.64 [R1+0x50], R148 ;  /* 0x0000509401002387 */ /* 0x0001e80000100a00 */
[----:B------:R0:W-:Y:S04]  /*4f80*/  @P2 STL.64 [R1+0x58], R150 ;  /* 0x0000589601002387 */ /* 0x0001e80000100a00 */
[----:B------:R0:W-:Y:S01]  /*4f90*/  @P2 STL.64 [R1+0x30], R40 ;  /* 0x0000302801002387 */ /* 0x0001e20000100a00 */
[----:B------:R-:W-:-:S02]  /*4fa0*/  CS2R R54, SRZ ;  /* 0x0000000000367805 */ /* 0x000fc4000001ff00 */
[----:B------:R-:W-:Y:S02]  /*4fb0*/  CS2R R52, SRZ ;  /* 0x0000000000347805 */ /* 0x000fe4000001ff00 */
[----:B------:R-:W-:Y:S01]  /*4fc0*/  @P1 IADD3 R0, PT, PT, R0, 0x80, RZ ;  /* 0x0000008000001810 */ /* 0x000fe20007ffe0ff */
[----:B--2---:R0:W-:Y:S04]  /*4fd0*/  @P2 STL.64 [R1+0x40], R44 ;  /* 0x0000402c01002387 */ /* 0x0041e80000100a00 */
[----:B------:R0:W-:Y:S04]  /*4fe0*/  @P2 STL.64 [R1+0x48], R46 ;  /* 0x0000482e01002387 */ /* 0x0001e80000100a00 */
[----:B------:R0:W-:Y:S01]  /*4ff0*/  @P2 STL.64 [R1+0x38], R42 ;  /* 0x0000382a01002387 */ /* 0x0001e20000100a00 */
[----:B------:R-:W-:-:S03]  /*5000*/  ISETP.GE.U32.AND P2, PT, R7, 0x380, PT ;  /* 0x000003800700780c */ /* 0x000fc60003f46070 */
[----:B----4-:R0:W-:Y:S04]  /*5010*/  @P3 STL.64 [R1+0x20], R36 ;  /* 0x0000202401003387 */ /* 0x0101e80000100a00 */
[----:B------:R0:W-:Y:S04]  /*5020*/  @P3 STL.64 [R1+0x28], R38 ;  /* 0x0000282601003387 */ /* 0x0001e80000100a00 */
[----:B------:R0:W-:Y:S04]  /*5030*/  @P3 STL.64 [R1+0x10], R32 ;  /* 0x0000102001003387 */ /* 0x0001e80000100a00 */
[----:B------:R0:W-:Y:S04]  /*5040*/  @P3 STL.64 [R1+0x18], R34 ;  /* 0x0000182201003387 */ /* 0x0001e80000100a00 */
[----:B------:R0:W-:Y:S04]  /*5050*/  @P3 STL.64 [R1], R28 ;  /* 0x0000001c01003387 */ /* 0x0001e80000100a00 */
[----:B------:R0:W-:Y:S01]  /*5060*/  @P3 STL.64 [R1+0x8], R30 ;  /* 0x0000081e01003387 */ /* 0x0001e20000100a00 */
[----:B------:R-:W-:Y:S05]  /*5070*/  @!P2 BRA `(.L_x_15314) ;  /* 0x0000000000a0a947 */ /* 0x000fea0003800000 */
[----:B0-----:R-:W0:Y:S08]  /*5080*/  LDC.64 R8, c[0x0][0x3d8] ;  /* 0x0000f600ff087b82 */ /* 0x001e300000000a00 */
        /* <DEDUP_REMOVED lines=39> */
.L_x_15314:
[----:B------:R-:W-:Y:S05]  /*5300*/  BSYNC.RECONVERGENT B0 ;  /* 0x0000000000007941 */ /* 0x000fea0003800200 */
.L_x_15311:
[----:B------:R-:W1:Y:S08]  /*5310*/  S2UR UR6, SR_CTAID.X ;  /* 0x00000000000679c3 */ /* 0x000e700000002500 */
[----:B------:R-:W1:Y:S02]  /*5320*/  LDC R0, c[0x0][0x384] ;  /* 0x0000e100ff007b82 */ /* 0x000e640000000800 */
[----:B-1----:R-:W-:-:S13]  /*5330*/  ISETP.LE.AND P1, PT, R0, UR6, PT ;  /* 0x0000000600007c0c */ /* 0x002fda000bf23270 */
[----:B------:R-:W-:Y:S05]  /*5340*/  @P1 EXIT ;  /* 0x000000000000194d */ /* 0x000fea0003800000 */
[----:B------:R-:W-:Y:S01]  /*5350*/  USHF.R.S32.HI UR5, URZ, 0x3, UR4 ;  /* 0x00000003ff057899 */ /* 0x000fe20008011404 */
[C---:B------:R-:W-:Y:S01]  /*5360*/  LOP3.LUT R0, R252.reuse, 0x60, RZ, 0xc0, !PT ;  /* 0x00000060fc007812 */ /* 0x040fe200078ec0ff */
[----:B------:R-:W1:Y:S01]  /*5370*/  LDCU.64 UR10, c[0x0][0x3a0] ;  /* 0x00007400ff0a77ac */ /* 0x000e620008000a00 */
[----:B0---4-:R-:W-:Y:S02]  /*5380*/  SHF.L.U32 R2, R252, 0x5, RZ ;  /* 0x00000005fc027819 */ /* 0x011fe400000006ff */
[----:B------:R-:W-:Y:S01]  /*5390*/  IADD3 R0, PT, PT, RZ, -R0, RZ ;  /* 0x80000000ff007210 */ /* 0x000fe20007ffe0ff */
[----:B------:R-:W-:Y:S01]  /*53a0*/  ULOP3.LUT UR7, UR5, 0x7f, URZ, 0xc0, !UPT ;  /* 0x0000007f05077892 */ /* 0x000fe2000f8ec0ff */
[----:B------:R-:W-:Y:S01]  /*53b0*/  LOP3.LUT R2, R2, 0x3e0, RZ, 0xc0, !PT ;  /* 0x000003e002027812 */ /* 0x000fe200078ec0ff */
[----:B------:R-:W-:Y:S01]  /*53c0*/  USHF.L.U32 UR5, UR5, 0x1, URZ ;  /* 0x0000000105057899 */ /* 0x000fe200080006ff */
[----:B------:R-:W1:Y:S02]  /*53d0*/  LDCU.64 UR12, c[0x0][0x398] ;  /* 0x00007300ff0c77ac */ /* 0x000e640008000a00 */
[----:B------:R-:W-:-:S02]  /*53e0*/  IADD3 R2, PT, PT, RZ, -R2, RZ ;  /* 0x80000002ff027210 */ /* 0x000fc40007ffe0ff */
[----:B------:R-:W-:Y:S01]  /*53f0*/  VIADDMNMX R0, R0, UR7, RZ, !PT ;  /* 0x0000000700007c46 */ /* 0x000fe2000f8001ff */
[----:B------:R-:W-:Y:S01]  /*5400*/  ULOP3.LUT UR5, UR5, 0xffffff00, URZ, 0xc0, !UPT ;  /* 0xffffff0005057892 */ /* 0x000fe2000f8ec0ff */
[----:B------:R-:W-:Y:S01]  /*5410*/  VIADDMNMX R2, R2, UR7, RZ, !PT ;  /* 0x0000000702027c46 */ /* 0x000fe2000f8001ff */
[----:B------:R-:W0:Y:S01]  /*5420*/  LDCU UR18, c[0x0][0x388] ;  /* 0x00007100ff1277ac */ /* 0x000e220008000800 */
[----:B------:R-:W-:Y:S02]  /*5430*/  VIMNMX R0, PT, PT, R0, 0x20, PT ;  /* 0x0000002000007848 */ /* 0x000fe40003fe0100 */
[----:B------:R-:W-:Y:S01]  /*5440*/  VIMNMX R2, PT, PT, R2, 0x20, PT ;  /* 0x0000002002027848 */ /* 0x000fe20003fe0100 */
[----:B------:R-:W2:Y:S01]  /*5450*/  LDCU.U8 UR14, c[0x0][0x410] ;  /* 0x00008200ff0e77ac */ /* 0x000ea20008000000 */
[----:B------:R-:W-:Y:S02]  /*5460*/  LEA R0, R0, UR5, 0x3 ;  /* 0x0000000500007c11 */ /* 0x000fe4000f8e18ff */
[----:B------:R-:W-:Y:S01]  /*5470*/  LEA R250, R2, UR5, 0x3 ;  /* 0x0000000502fa7c11 */ /* 0x000fe2000f8e18ff */
[----:B------:R-:W3:Y:S01]  /*5480*/  LDCU UR15, c[0x0][0x400] ;  /* 0x00008000ff0f77ac */ /* 0x000ee20008000800 */
[----:B------:R-:W-:Y:S01]  /*5490*/  I2FP.F32.U32 R0, R0 ;  /* 0x0000000000007245 */ /* 0x000fe20000201000 */
[----:B-1----:R-:W-:-:S03]  /*54a0*/  ULOP3.LUT UP0, URZ, UR10, UR12, URZ, 0xfc, !UPT ;  /* 0x0000000c0aff7292 */ /* 0x002fc6000f80fcff */
[----:B------:R1:W4:Y:S01]  /*54b0*/  MUFU.RCP R251, R0 ;  /* 0x0000000000fb7308 */ /* 0x0003220000001000 */
[----:B------:R-:W0:Y:S01]  /*54c0*/  LDCU.64 UR20, c[0x0][0x398] ;  /* 0x00007300ff1477ac */ /* 0x000e220008000a00 */
[----:B------:R-:W0:Y:S01]  /*54d0*/  LDCU.64 UR22, c[0x0][0x3a0] ;  /* 0x00007400ff1677ac */ /* 0x000e220008000a00 */
[----:B------:R-:W0:Y:S01]  /*54e0*/  LDCU.64 UR16, c[0x0][0x380] ;  /* 0x00007000ff1077ac */ /* 0x000e220008000a00 */
[----:B------:R-:W-:Y:S02]  /*54f0*/  ULOP3.LUT UP0, URZ, UR11, UR13, URZ, 0xfc, UP0 ;  /* 0x0000000d0bff7292 */ /* 0x000fe4000800fcff */
[----:B------:R-:W-:Y:S01]  /*5500*/  UPLOP3.LUT UP2, UPT, UPT, UPT, UPT, 0x40, 0x4 ;  /* 0x000000000004789c */ /* 0x000fe20003f4e870 */
[----:B------:R-:W-:-:S10]  /*5510*/  UMOV UR5, UR6 ;  /* 0x0000000600057c82 */ /* 0x000fd40008000000 */
.L_x_15376:
[----:B0-----:R-:W-:Y:S01]  /*5520*/  UIMAD UR4, UR5, UR18, URZ ;  /* 0x00000012050472a4 */ /* 0x001fe2000f8e02ff */
[----:B------:R-:W-:Y:S03]  /*5530*/  BSSY.RECONVERGENT B0, `(.L_x_15316) ;  /* 0x000008d000007945 */ /* 0x000fe60003800200 */
[----:B------:R-:W-:-:S04]  /*5540*/  USHF.R.S32.HI UR6, URZ, 0x1f, UR4 ;  /* 0x0000001fff067899 */ /* 0x000fc80008011404 */
[----:B------:R-:W-:-:S06]  /*5550*/  ULEA.HI UR6, UR6, UR4, URZ, 0x3 ;  /* 0x0000000406067291 */ /* 0x000fcc000f8f18ff */
[----:B------:R-:W-:-:S04]  /*5560*/  MOV R6, UR6 ;  /* 0x0000000600067c02 */ /* 0x000fc80008000f00 */
[----:B------:R-:W-:-:S04]  /*5570*/  LEA.HI.SX32 R6, R6, R252, 0x1d ;  /* 0x000000fc06067211 */ /* 0x000fc800078feaff */
[----:B--234-:R-:W-:Y:S01]  /*5580*/  MOV R232, R6 ;  /* 0x0000000600e87202 */ /* 0x01cfe20000000f00 */
        /* <DEDUP_REMOVED lines=15> */
[----:B------:R-:W-:Y:S05]  /*5680*/  @!P1 BRA `(.L_x_15319) ;  /* 0x0000000000b49947 */ /* 0x000fea0003800000 */
[----:B-----5:R-:W-:Y:S02]  /*5690*/  HADD2.F32 R5, -RZ, R148.H0_H0 ;  /* 0x20000094ff057230 */ /* 0x020fe40000004100 */
[----:B------:R-:W-:Y:S02]  /*56a0*/  HADD2.F32 R36, -RZ, R44.H0_H0 ;  /* 0x2000002cff247230 */ /* 0x000fe40000004100 */
[----:B------:R-:W-:Y:S02]  /*56b0*/  HADD2.F32 R22, -RZ, R148.H1_H1 ;  /* 0x30000094ff167230 */ /* 0x000fe40000004100 */
[----:B------:R-:W-:Y:S02]  /*56c0*/  HADD2.F32 R21, -RZ, R44.H1_H1 ;  /* 0x3000002cff157230 */ /* 0x000fe40000004100 */
[----:B------:R-:W-:Y:S01]  /*56d0*/  FADD.FTZ R5, R5, R36 ;  /* 0x0000002405057221 */ /* 0x000fe20000010000 */
[----:B------:R-:W-:Y:S02]  /*56e0*/  HADD2.F32 R38, -RZ, R149.H1_H1 ;  /* 0x30000095ff267230 */ /* 0x000fe40000004100 */
[----:B------:R-:W-:-:S02]  /*56f0*/  HADD2.F32 R36, -RZ, R45.H1_H1 ;  /* 0x3000002dff247230 */ /* 0x000fc40000004100 */
[----:B------:R-:W-:Y:S01]  /*5700*/  FADD.FTZ R22, R22, R21 ;  /* 0x0000001516167221 */ /* 0x000fe20000010000 */
[----:B------:R-:W-:Y:S02]  /*5710*/  HADD2.F32 R21, -RZ, R149.H0_H0 ;  /* 0x20000095ff157230 */ /* 0x000fe40000004100 */
[----:B------:R-:W-:Y:S02]  /*5720*/  HADD2.F32 R37, -RZ, R45.H0_H0 ;  /* 0x2000002dff257230 */ /* 0x000fe40000004100 */
[----:B------:R-:W-:Y:S01]  /*5730*/  FADD.FTZ R38, R38, R36 ;  /* 0x0000002426267221 */ /* 0x000fe20000010000 */
[----:B------:R-:W-:Y:S02]  /*5740*/  HADD2.F32 R36, -RZ, R40.H1_H1 ;  /* 0x30000028ff247230 */ /* 0x000fe40000004100 */
[----:B------:R-:W-:Y:S02]  /*5750*/  HADD2.F32 R39, -RZ, R46.H0_H0 ;  /* 0x2000002eff277230 */ /* 0x000fe40000004100 */
[----:B------:R-:W-:Y:S01]  /*5760*/  FADD.FTZ R21, R21, R37 ;  /* 0x0000002515157221 */ /* 0x000fe20000010000 */
[----:B------:R-:W-:-:S02]  /*5770*/  HADD2.F32 R37, -RZ, R40.H0_H0 ;  /* 0x20000028ff257230 */ /* 0x000fc40000004100 */
[----:B------:R-:W-:Y:S01]  /*5780*/  FADD.FTZ R22, R22, R36 ;  /* 0x0000002416167221 */ /* 0x000fe20000010000 */
[----:B------:R-:W-:Y:S02]  /*5790*/  HADD2.F32 R36, -RZ, R150.H0_H0 ;  /* 0x20000096ff247230 */ /* 0x000fe40000004100 */
[----:B------:R-:W-:Y:S02]  /*57a0*/  HADD2.F32 R148, -RZ, R46.H1_H1 ;  /* 0x3000002eff947230 */ /* 0x000fe40000004100 */
[----:B------:R-:W-:Y:S01]  /*57b0*/  FADD.FTZ R5, R5, R37 ;  /* 0x0000002505057221 */ /* 0x000fe20000010000 */
[--C-:B------:R-:W-:Y:S02]  /*57c0*/  HADD2.F32 R37, -RZ, R41.reuse.H0_H0 ;  /* 0x20000029ff257230 */ /* 0x100fe40000004100 */
[----:B------:R-:W-:Y:S01]  /*57d0*/  FADD.FTZ R36, R36, R39 ;  /* 0x0000002724247221 */ /* 0x000fe20000010000 */
[----:B------:R-:W-:Y:S02]  /*57e0*/  HADD2.F32 R39, -RZ, R41.H1_H1 ;  /* 0x30000029ff277230 */ /* 0x000fe40000004100 */
[----:B------:R-:W-:Y:S01]  /*57f0*/  FADD.FTZ R21, R21, R37 ;  /* 0x0000002515157221 */ /* 0x000fe20000010000 */
[----:B------:R-:W-:-:S02]  /*5800*/  HADD2.F32 R37, -RZ, R150.H1_H1 ;  /* 0x30000096ff257230 */ /* 0x000fc40000004100 */
[----:B------:R-:W-:Y:S01]  /*5810*/  FADD.FTZ R154, R38, R39 ;  /* 0x00000027269a7221 */ /* 0x000fe20000010000 */
[--C-:B------:R-:W-:Y:S02]  /*5820*/  HADD2.F32 R39, -RZ, R42.reuse.H0_H0 ;  /* 0x2000002aff277230 */ /* 0x100fe40000004100 */
[----:B------:R-:W-:Y:S02]  /*5830*/  HADD2.F32 R38, -RZ, R42.H1_H1 ;  /* 0x3000002aff267230 */ /* 0x000fe40000004100 */
[----:B------:R-:W-:Y:S01]  /*5840*/  FADD.FTZ R37, R37, R148 ;  /* 0x0000009425257221 */ /* 0x000fe20000010000 */
[----:B------:R-:W-:Y:S01]  /*5850*/  FADD.FTZ R153, R36, R39 ;  /* 0x0000002724997221 */ /* 0x000fe20000010000 */
[----:B------:R-:W-:Y:S02]  /*5860*/  HADD2.F32 R36, -RZ, R151.H0_H0 ;  /* 0x20000097ff247230 */ /* 0x000fe40000004100 */
[----:B------:R-:W-:Y:S01]  /*5870*/  FADD.FTZ R155, R37, R38 ;  /* 0x00000026259b7221 */ /* 0x000fe20000010000 */
[----:B------:R-:W-:-:S04]  /*5880*/  HADD2.F32 R37, -RZ, R47.H0_H0 ;  /* 0x2000002fff257230 */ /* 0x000fc80000004100 */
[----:B------:R-:W-:Y:S01]  /*5890*/  F2FP.F16.F32.PACK_AB R38, R155, R153 ;  /* 0x000000999b26723e */ /* 0x000fe200000000ff */
[----:B------:R-:W-:Y:S01]  /*58a0*/  FADD.FTZ R36, R36, R37 ;  /* 0x0000002524247221 */ /* 0x000fe20000010000 */
[----:B------:R-:W-:-:S05]  /*58b0*/  HADD2.F32 R37, -RZ, R43.H0_H0 ;  /* 0x2000002bff257230 */ /* 0x000fca0000004100 */
[----:B------:R-:W-:Y:S01]  /*58c0*/  FADD.FTZ R156, R36, R37 ;  /* 0x00000025249c7221 */ /* 0x000fe20000010000 */
[----:B------:R-:W-:Y:S02]  /*58d0*/  HADD2.F32 R36, -RZ, R151.H1_H1 ;  /* 0x30000097ff247230 */ /* 0x000fe40000004100 */
[----:B------:R-:W-:-:S05]  /*58e0*/  HADD2.F32 R37, -RZ, R47.H1_H1 ;  /* 0x3000002fff257230 */ /* 0x000fca0000004100 */
[----:B------:R-:W-:Y:S01]  /*58f0*/  FADD.FTZ R36, R36, R37 ;  /* 0x0000002524247221 */ /* 0x000fe20000010000 */
[----:B------:R-:W-:-:S05]  /*5900*/  HADD2.F32 R37, -RZ, R43.H1_H1 ;  /* 0x3000002bff257230 */ /* 0x000fca0000004100 */
[----:B------:R-:W-:Y:S01]  /*5910*/  FADD.FTZ R169, R36, R37 ;  /* 0x0000002524a97221 */ /* 0x000fe20000010000 */
[----:B------:R-:W-:Y:S02]  /*5920*/  F2FP.F16.F32.PACK_AB R37, R154, R21 ;  /* 0x000000159a25723e */ /* 0x000fe400000000ff */
[----:B------:R-:W-:Y:S02]  /*5930*/  F2FP.F16.F32.PACK_AB R36, R22, R5 ;  /* 0x000000051624723e */ /* 0x000fe400000000ff */
[----:B------:R-:W-:Y:S01]  /*5940*/  F2FP.F16.F32.PACK_AB R39, R169, R156 ;  /* 0x0000009ca927723e */ /* 0x000fe200000000ff */
[----:B------:R-:W-:Y:S06]  /*5950*/  BRA `(.L_x_15320) ;  /* 0x00000004000c7947 */ /* 0x000fec0003800000 */
.L_x_15319:
[--C-:B-----5:R-:W-:Y:S02]  /*5960*/  HADD2.F32 R5, -RZ, R148.reuse.H0_H0 ;  /* 0x20000094ff057230 */ /* 0x120fe40000004100 */
[----:B------:R-:W-:Y:S02]  /*5970*/  HADD2.F32 R22, -RZ, R148.H1_H1 ;  /* 0x30000094ff167230 */ /* 0x000fe40000004100 */
[--C-:B------:R-:W-:Y:S02]  /*5980*/  HADD2.F32 R36, -RZ, R44.reuse.H0_H0 ;  /* 0x2000002cff247230 */ /* 0x100fe40000004100 */
[----:B------:R-:W-:Y:S02]  /*5990*/  HADD2.F32 R21, -RZ, R44.H1_H1 ;  /* 0x3000002cff157230 */ /* 0x000fe40000004100 */
[----:B------:R-:W-:Y:S02]  /*59a0*/  HADD2.F32 R38, -RZ, R45.H0_H0 ;  /* 0x2000002dff267230 */ /* 0x000fe40000004100 */
[----:B------:R-:W-:Y:S01]  /*59b0*/  FADD.FTZ R5, R5, R36 ;  /* 0x0000002405057221 */ /* 0x000fe20000010000 */
[----:B------:R-:W-:-:S02]  /*59c0*/  HADD2.F32 R36, -RZ, R149.H1_H1 ;  /* 0x30000095ff247230 */ /* 0x000fc40000004100 */
[----:B------:R-:W-:Y:S01]  /*59d0*/  FADD.FTZ R22, R22, R21 ;  /* 0x0000001516167221 */ /* 0x000fe20000010000 */
[----:B------:R-:W-:Y:S02]  /*59e0*/  HADD2.F32 R21, -RZ, R149.H0_H0 ;  /* 0x20000095ff157230 */ /* 0x000fe40000004100 */
[----:B------:R-:W-:Y:S02]  /*59f0*/  HADD2.F32 R37, -RZ, R45.H1_H1 ;  /* 0x3000002dff257230 */ /* 0x000fe40000004100 */
[--C-:B------:R-:W-:Y:S02]  /*5a00*/  HADD2.F32 R39, -RZ, R46.reuse.H0_H0 ;  /* 0x2000002eff277230 */ /* 0x100fe40000004100 */
[----:B------:R-:W-:Y:S01]  /*5a10*/  FADD.FTZ R21, R21, R38 ;  /* 0x0000002615157221 */ /* 0x000fe20000010000 */
[----:B------:R-:W-:Y:S02]  /*5a20*/  HADD2.F32 R38, -RZ, R46.H1_H1 ;  /* 0x3000002eff267230 */ /* 0x000fe40000004100 */
[----:B------:R-:W-:Y:S01]  /*5a30*/  FADD.FTZ R154, R36, R37 ;  /* 0x00000025249a7221 */ /* 0x000fe20000010000 */
[----:B------:R-:W-:-:S02]  /*5a40*/  HADD2.F32 R37, -RZ, R150.H0_H0 ;  /* 0x20000096ff257230 */ /* 0x000fc40000004100 */
[----:B------:R-:W-:-:S03]  /*5a50*/  HADD2.F32 R36, -RZ, R150.H1_H1 ;  /* 0x30000096ff247230 */ /* 0x000fc60000004100 */
[----:B------:R-:W-:Y:S01]  /*5a60*/  FADD.FTZ R153, R37, R39 ;  /* 0x0000002725997221 */ /* 0x000fe20000010000 */
[----:B------:R-:W-:Y:S02]  /*5a70*/  HADD2.F32 R37, -RZ, R47.H0_H0 ;  /* 0x2000002fff257230 */ /* 0x000fe40000004100 */
[----:B------:R-:W-:Y:S01]  /*5a80*/  FADD.FTZ R155, R36, R38 ;  /* 0x00000026249b7221 */ /* 0x000fe20000010000 */
[----:B------:R-:W-:-:S04]  /*5a90*/  HADD2.F32 R36, -RZ, R151.H0_H0 ;  /* 0x20000097ff247230 */ /* 0x000fc80000004100 */
[----:B------:R-:W-:Y:S01]  /*5aa0*/  F2FP.F16.F32.PACK_AB R38, R155, R153 ;  /* 0x000000999b26723e */ /* 0x000fe200000000ff */
[----:B------:R-:W-:Y:S01]  /*5ab0*/  FADD.FTZ R156, R36, R37 ;  /* 0x00000025249c7221 */ /* 0x000fe20000010000 */
[----:B------:R-:W-:Y:S02]  /*5ac0*/  HADD2.F32 R36, -RZ, R151.H1_H1 ;  /* 0x30000097ff247230 */ /* 0x000fe40000004100 */
[----:B------:R-:W-:-:S05]  /*5ad0*/  HADD2.F32 R37, -RZ, R47.H1_H1 ;  /* 0x3000002fff257230 */ /* 0x000fca0000004100 */
[----:B------:R-:W-:Y:S01]  /*5ae0*/  FADD.FTZ R169, R36, R37 ;  /* 0x0000002524a97221 */ /* 0x000fe20000010000 */
[----:B------:R-:W-:Y:S02]  /*5af0*/  F2FP.F16.F32.PACK_AB R37, R154, R21 ;  /* 0x000000159a25723e */ /* 0x000fe400000000ff */
[----:B------:R-:W-:Y:S02]  /*5b00*/  F2FP.F16.F32.PACK_AB R36, R22, R5 ;  /* 0x000000051624723e */ /* 0x000fe400000000ff */
[----:B------:R-:W-:Y:S01]  /*5b10*/  F2FP.F16.F32.PACK_AB R39, R169, R156 ;  /* 0x0000009ca927723e */ /* 0x000fe200000000ff */
[----:B------:R-:W-:Y:S06]  /*5b20*/  BRA `(.L_x_15320) ;  /* 0x0000000000987947 */ /* 0x000fec0003800000 */
.L_x_15318:
[----:B------:R-:W-:Y:S05]  /*5b30*/  @!P1 BRA `(.L_x_15321) ;  /* 0x0000000000749947 */ /* 0x000fea0003800000 */
        /* <DEDUP_REMOVED lines=29> */
.L_x_15321:
        /* <DEDUP_REMOVED lines=8> */
.L_x_15320:
[----:B------:R-:W0:Y:S01]  /*5d90*/  @UP0 LDCU.64 UR6, c[0x0][0x3a8] ;  /* 0x00007500ff0607ac */ /* 0x000e220008000a00 */
[----:B------:R-:W-:Y:S01]  /*5da0*/  PLOP3.LUT P0, PT, PT, PT, UP0, 0x80, 0x8 ;  /* 0x000000000008781c */ /* 0x000fe20003f0f008 */
[----:B------:R-:W-:Y:S01]  /*5db0*/  HFMA2 R148, -RZ, RZ, 0, 9.5367431640625e-07 ;  /* 0x00000010ff947431 */ /* 0x000fe200000001ff */
[----:B------:R-:W-:Y:S02]  /*5dc0*/  PLOP3.LUT P1, PT, PT, PT, UP0, 0x80, 0x8 ;  /* 0x000000000008781c */ /* 0x000fe40003f2f008 */
[----:B------:R-:W-:-:S09]  /*5dd0*/  IADD3 R232, PT, PT, R6, 0x80, RZ ;  /* 0x0000008006e87810 */ /* 0x000fd20007ffe0ff */
[----:B0-----:R-:W-:-:S05]  /*5de0*/  @P0 IMAD.WIDE.U32 R148, R6, R148, UR6 ;  /* 0x0000000606940e25 */ /* 0x001fca000f8e0094 */
[----:B------:R0:W-:Y:S02]  /*5df0*/  @P1 STG.E.128 desc[UR8][R148.64], R36 ;  /* 0x0000002494001986 */ /* 0x0001e4000c101d08 */
.L_x_15317:
[----:B--23--:R-:W-:Y:S05]  /*5e00*/  BSYNC.RECONVERGENT B0 ;  /* 0x0000000000007941 */ /* 0x00cfea0003800200 */
.L_x_15316:
        /* <DEDUP_REMOVED lines=15> */
[----:B------:R2:W5:Y:S02]  /*5f00*/  @P1 LDG.E.128 R40, desc[UR8][R148.64] ;  /* 0x0000000894281981 */ /* 0x000564000c1e1d00 */
[----:B--2---:R-:W-:-:S06]  /*5f10*/  IMAD.WIDE.U32 R148, R232, 0x10, R150 ;  /* 0x00000010e8947825 */ /* 0x004fcc00078e0096 */
[----:B------:R-:W5:Y:S01]  /*5f20*/  LDG.E.128 R148, desc[UR8][R148.64] ;  /* 0x0000000894947981 */ /* 0x000f62000c1e1d00 */
[----:B------:R-:W-:-:S04]  /*5f30*/  UISETP.NE.U32.AND UP1, UPT, UR20, URZ, UPT ;  /* 0x000000ff1400728c */ /* 0x000fc8000bf25070 */
[----:B------:R-:W-:-:S09]  /*5f40*/  UISETP.NE.AND.EX UP1, UPT, UR21, URZ, UPT, UP1 ;  /* 0x000000ff1500728c */ /* 0x000fd2000bf25310 */
[----:B------:R-:W-:Y:S05]  /*5f50*/  BRA.U UP1, `(.L_x_15324) ;  /* 0x0000000101a47547 */ /* 0x000fea000b800000 */
        /* <DEDUP_REMOVED lines=12> */
.L_x_15325:
        /* <DEDUP_REMOVED lines=14> */
[----:B------:R-:W-:-:S02]  /*6100*/  HADD2.F32 R36, -RZ, R150.H1_H1 ;  /* 0x30000096ff247230 */ /* 0x000fc40000004100 */
[----:B------:R-:W-:-:S03]  /*6110*/  HADD2.F32 R35, -RZ, R150.H0_H0 ;  /* 0x20000096ff237230 */ /* 0x000fc60000004100 */
        /* <DEDUP_REMOVED lines=13> */
.L_x_15324:
[----:B------:R-:W-:-:S04]  /*61f0*/  UISETP.NE.U32.AND UP1, UPT, UR22, URZ, UPT ;  /* 0x000000ff1600728c */ /* 0x000fc8000bf25070 */
[----:B------:R-:W-:-:S09]  /*6200*/  UISETP.NE.AND.EX UP1, UPT, UR23, URZ, UPT, UP1 ;  /* 0x000000ff1700728c */ /* 0x000fd2000bf25310 */
[----:B------:R-:W-:Y:S05]  /*6210*/  BRA.U UP1, `(.L_x_15327) ;  /* 0x0000000101747547 */ /* 0x000fea000b800000 */
        /* <DEDUP_REMOVED lines=29> */
.L_x_15327:
        /* <DEDUP_REMOVED lines=25> */
[--C-:B------:R-:W-:Y:S02]  /*6580*/  HADD2.F32 R37, -RZ, R42.reuse.H1_H1 ;  /* 0x3000002aff257230 */ /* 0x100fe40000004100 */
[----:B------:R-:W-:Y:S02]  /*6590*/  HADD2.F32 R38, -RZ, R42.H0_H0 ;  /* 0x2000002aff267230 */ /* 0x000fe40000004100 */
[----:B------:R-:W-:-:S04]  /*65a0*/  FADD.FTZ R36, R39, R36 ;  /* 0x0000002427247221 */ /* 0x000fc80000010000 */
        /* <DEDUP_REMOVED lines=15> */
[----:B------:R-:W-:-:S07]  /*66a0*/  F2FP.F16.F32.PACK_AB R39, R170, R158 ;  /* 0x0000009eaa27723e */ /* 0x000fce00000000ff */
.L_x_15326:
[----:B------:R-:W0:Y:S01]  /*66b0*/  @UP0 LDCU.64 UR6, c[0x0][0x3a8] ;  /* 0x00007500ff0607ac */ /* 0x000e220008000a00 */
[----:B------:R-:W-:Y:S02]  /*66c0*/  PLOP3.LUT P0, PT, PT, PT, UP0, 0x80, 0x8 ;  /* 0x000000000008781c */ /* 0x000fe40003f0f008 */
[----:B------:R-:W-:Y:S02]  /*66d0*/  PLOP3.LUT P1, PT, PT, PT, UP0, 0x80, 0x8 ;  /* 0x000000000008781c */ /* 0x000fe40003f2f008 */
[----:B------:R-:W-:-:S09]  /*66e0*/  MOV R148, 0x10 ;  /* 0x0000001000947802 */ /* 0x000fd20000000f00 */
[C---:B0-----:R-:W-:Y:S01]  /*66f0*/  @P0 IMAD.WIDE.U32 R148, R232.reuse, R148, UR6 ;  /* 0x00000006e8940e25 */ /* 0x041fe2000f8e0094 */
[----:B------:R-:W-:-:S04]  /*6700*/  IADD3 R232, PT, PT, R232, 0x80, RZ ;  /* 0x00000080e8e87810 */ /* 0x000fc80007ffe0ff */
[----:B------:R2:W-:Y:S03]  /*6710*/  @P1 STG.E.128 desc[UR8][R148.64], R36 ;  /* 0x0000002494001986 */ /* 0x0005e6000c101d08 */
.L_x_15323:
[----:B------:R-:W-:Y:S05]  /*6720*/  BSYNC.RECONVERGENT B0 ;  /* 0x0000000000007941 */ /* 0x000fea0003800200 */
.L_x_15322:
        /* <DEDUP_REMOVED lines=8> */
[----:B0-2---:R-:W0:Y:S02]  /*67b0*/  @P0 LDC.64 R148, c[0x0][0x398] ;  /* 0x0000e600ff940b82 */ /* 0x005e240000000a00 */
[----:B0-----:R-:W-:-:S05]  /*67c0*/  @P0 IMAD.WIDE.U32 R148, R232, 0x10, R148 ;  /* 0x00000010e8940825 */ /* 0x001fca00078e0094 */
[----:B------:R0:W5:Y:S02]  /*67d0*/  @P0 LDG.E.128 R44, desc[UR8][R148.64] ;  /* 0x00000008942c0981 */ /* 0x000164000c1e1d00 */
[----:B0-----:R-:W0:Y:S02]  /*67e0*/  @P2 LDC.64 R148, c[0x0][0x3a0] ;  /* 0x0000e800ff942b82 */ /* 0x001e240000000a00 */
[----:B0-----:R-:W-:-:S05]  /*67f0*/  @P2 IMAD.WIDE.U32 R148, R232, 0x10, R148 ;  /* 0x00000010e8942825 */ /* 0x001fca00078e0094 */
[----:B------:R3:W5:Y:S02]  /*6800*/  @P2 LDG.E.128 R40, desc[UR8][R148.64] ;  /* 0x0000000894282981 */ /* 0x000764000c1e1d00 */
[----:B---3--:R-:W-:-:S06]  /*6810*/  IMAD.WIDE.U32 R148, R232, 0x10, R150 ;  /* 0x00000010e8947825 */ /* 0x008fcc00078e0096 */
        /* <DEDUP_REMOVED lines=16> */
.L_x_15331:
[----:B-----5:R-:W-:Y:S02]  /*6920*/  HADD2.F32 R18, -RZ, R148.H1_H1 ;  /* 0x30000094ff127230 */ /* 0x020fe40000004100 */
[----:B------:R-:W-:Y:S02]  /*6930*/  HADD2.F32 R17, -RZ, R40.H1_H1 ;  /* 0x30000028ff117230 */ /* 0x000fe40000004100 */
[----:B------:R-:W-:Y:S02]  /*6940*/  HADD2.F32 R36, -RZ, R41.H0_H0 ;  /* 0x20000029ff247230 */ /* 0x000fe40000004100 */
[----:B------:R-:W-:Y:S02]  /*6950*/  HADD2.F32 R3, -RZ, R148.H0_H0 ;  /* 0x20000094ff037230 */ /* 0x000fe40000004100 */
[----:B------:R-:W-:Y:S01]  /*6960*/  FADD.FTZ R18, R17, R18 ;  /* 0x0000001211127221 */ /* 0x000fe20000010000 */
[----:B------:R-:W-:Y:S02]  /*6970*/  HADD2.F32 R17, -RZ, R149.H0_H0 ;  /* 0x20000095ff117230 */ /* 0x000fe40000004100 */
[----:B------:R-:W-:-:S02]  /*6980*/  HADD2.F32 R33, -RZ, R40.H0_H0 ;  /* 0x20000028ff217230 */ /* 0x000fc40000004100 */
[----:B------:R-:W-:Y:S02]  /*6990*/  HADD2.F32 R37, -RZ, R42.H1_H1 ;  /* 0x3000002aff257230 */ /* 0x000fe40000004100 */
[----:B------:R-:W-:Y:S01]  /*69a0*/  FADD.FTZ R17, R36, R17 ;  /* 0x0000001124117221 */ /* 0x000fe20000010000 */
[----:B------:R-:W-:Y:S02]  /*69b0*/  HADD2.F32 R36, -RZ, R150.H1_H1 ;  /* 0x30000096ff247230 */ /* 0x000fe40000004100 */
[----:B------:R-:W-:Y:S01]  /*69c0*/  FADD.FTZ R3, R33, R3 ;  /* 0x0000000321037221 */ /* 0x000fe20000010000 */
[----:B------:R-:W-:Y:S02]  /*69d0*/  HADD2.F32 R34, -RZ, R149.H1_H1 ;  /* 0x30000095ff227230 */ /* 0x000fe40000004100 */
[----:B------:R-:W-:Y:S02]  /*69e0*/  HADD2.F32 R33, -RZ, R41.H1_H1 ;  /* 0x30000029ff217230 */ /* 0x000fe40000004100 */
[----:B------:R-:W-:Y:S01]  /*69f0*/  FADD.FTZ R159, R37, R36 ;  /* 0x00000024259f7221 */ /* 0x000fe20000010000 */
[----:B------:R-:W-:-:S02]  /*6a00*/  HADD2.F32 R36, -RZ, R151.H0_H0 ;  /* 0x20000097ff247230 */ /* 0x000fc40000004100 */
[----:B------:R-:W-:Y:S02]  /*6a10*/  HADD2.F32 R37, -RZ, R43.H0_H0 ;  /* 0x2000002bff257230 */ /* 0x000fe40000004100 */
[----:B------:R-:W-:Y:S01]  /*6a20*/  FADD.FTZ R34, R33, R34 ;  /* 0x0000002221227221 */ /* 0x000fe20000010000 */
[----:B------:R-:W-:Y:S02]  /*6a30*/  HADD2.F32 R33, -RZ, R150.H0_H0 ;  /* 0x20000096ff217230 */ /* 0x000fe40000004100 */
[----:B------:R-:W-:Y:S02]  /*6a40*/  HADD2.F32 R38, -RZ, R42.H0_H0 ;  /* 0x2000002aff267230 */ /* 0x000fe40000004100 */
[----:B------:R-:W-:Y:S01]  /*6a50*/  FADD.FTZ R160, R37, R36 ;  /* 0x0000002425a07221 */ /* 0x000fe20000010000 */
[----:B------:R-:W-:Y:S02]  /*6a60*/  HADD2.F32 R36, -RZ, R151.H1_H1 ;  /* 0x30000097ff247230 */ /* 0x000fe40000004100 */
[----:B------:R-:W-:-:S02]  /*6a70*/  HADD2.F32 R37, -RZ, R43.H1_H1 ;  /* 0x3000002bff257230 */ /* 0x000fc40000004100 */
[----:B------:R-:W-:-:S03]  /*6a80*/  FADD.FTZ R33, R38, R33 ;  /* 0x0000002126217221 */ /* 0x000fc60000010000 */
[----:B------:R-:W-:Y:S02]  /*6a90*/  FADD.FTZ R171, R37, R36 ;  /* 0x0000002425ab7221 */ /* 0x000fe40000010000 */
[----:B------:R-:W-:Y:S02]  /*6aa0*/  F2FP.F16.F32.PACK_AB R38, R159, R33 ;  /* 0x000000219f26723e */ /* 0x000fe400000000ff */
[----:B------:R-:W-:Y:S02]  /*6ab0*/  F2FP.F16.F32.PACK_AB R37, R34, R17 ;  /* 0x000000112225723e */ /* 0x000fe400000000ff */
[----:B------:R-:W-:Y:S02]  /*6ac0*/  F2FP.F16.F32.PACK_AB R39, R171, R160 ;  /* 0x000000a0ab27723e */ /* 0x000fe400000000ff */
[----:B------:R-:W-:Y:S01]  /*6ad0*/  F2FP.F16.F32.PACK_AB R36, R18, R3 ;  /* 0x000000031224723e */ /* 0x000fe200000000ff */
[----:B------:R-:W-:Y:S06]  /*6ae0*/  BRA `(.L_x_15332) ;  /* 0x0000000400307947 */ /* 0x000fec0003800000 */
.L_x_15330:
[----:B------:R-:W-:-:S04]  /*6af0*/  UISETP.NE.U32.AND UP1, UPT, UR22, URZ, UPT ;  /* 0x000000ff1600728c */ /* 0x000fc8000bf25070 */
[----:B------:R-:W-:-:S09]  /*6b00*/  UISETP.NE.AND.EX UP1, UPT, UR23, URZ, UPT, UP1 ;  /* 0x000000ff1700728c */ /* 0x000fd2000bf25310 */
[----:B------:R-:W-:Y:S05]  /*6b10*/  BRA.U UP1, `(.L_x_15333) ;  /* 0x0000000101747547 */ /* 0x000fea000b800000 */
        /* <DEDUP_REMOVED lines=29> */
.L_x_15333:
        /* <DEDUP_REMOVED lines=26> */
[----:B------:R-:W-:Y:S01]  /*6e90*/  FADD.FTZ R36, R38, R36 ;  /* 0x0000002426247221 */ /* 0x000fe20000010000 */
[----:B------:R-:W-:-:S03]  /*6ea0*/  HADD2.F32 R38, -RZ, R42.H0_H0 ;  /* 0x2000002aff267230 */ /* 0x000fc60000004100 */
        /* <DEDUP_REMOVED lines=16> */
.L_x_15332:
[----:B------:R-:W0:Y:S01]  /*6fb0*/  @UP0 LDCU.64 UR6, c[0x0][0x3a8] ;  /* 0x00007500ff0607ac */ /* 0x000e220008000a00 */
[----:B------:R-:W-:Y:S01]  /*6fc0*/  PLOP3.LUT P0, PT, PT, PT, UP0, 0x80, 0x8 ;  /* 0x000000000008781c */ /* 0x000fe20003f0f008 */
[----:B------:R-:W-:Y:S01]  /*6fd0*/  HFMA2 R148, -RZ, RZ, 0, 9.5367431640625e-07 ;  /* 0x00000010ff947431 */ /* 0x000fe200000001ff */
[----:B------:R-:W-:-:S11]  /*6fe0*/  PLOP3.LUT P2, PT, PT, PT, UP0, 0x80, 0x8 ;  /* 0x000000000008781c */ /* 0x000fd60003f4f008 */
[C---:B0-----:R-:W-:Y:S01]  /*6ff0*/  @P0 IMAD.WIDE.U32 R148, R232.reuse, R148, UR6 ;  /* 0x00000006e8940e25 */ /* 0x041fe2000f8e0094 */
[----:B------:R-:W-:-:S04]  /*7000*/  IADD3 R232, PT, PT, R232, 0x80, RZ ;  /* 0x00000080e8e87810 */ /* 0x000fc80007ffe0ff */
[----:B------:R3:W-:Y:S03]  /*7010*/  @P2 STG.E.128 desc[UR8][R148.64], R36 ;  /* 0x0000002494002986 */ /* 0x0007e6000c101d08 */
.L_x_15329:
[----:B------:R-:W-:Y:S05]  /*7020*/  BSYNC.RECONVERGENT B0 ;  /* 0x0000000000007941 */ /* 0x000fea0003800200 */
.L_x_15328:
[----:B------:R-:W-:Y:S01]  /*7030*/  ISETP.GE.U32.AND P2, PT, R7, 0x200, PT ;  /* 0x000002000700780c */ /* 0x000fe20003f46070 */
[----:B------:R-:W-:-:S12]  /*7040*/  BSSY.RECONVERGENT B0, `(.L_x_15334) ;  /* 0x000008e000007945 */ /* 0x000fd80003800200 */
[----:B------:R-:W-:Y:S05]  /*7050*/  @!P2 BRA `(.L_x_15335) ;  /* 0x000000080030a947 */ /* 0x000fea0003800000 */
[----:B------:R-:W-:Y:S01]  /*7060*/  ISETP.NE.U32.AND P0, PT, RZ, UR20, PT ;  /* 0x00000014ff007c0c */ /* 0x000fe2000bf05070 */
[----:B------:R-:W1:Y:S01]  /*7070*/  LDC.64 R150, c[0x0][0x390] ;  /* 0x0000e400ff967b82 */ /* 0x000e620000000a00 */
[----:B------:R-:W-:Y:S02]  /*7080*/  ISETP.NE.U32.AND P3, PT, RZ, UR22, PT ;  /* 0x00000016ff007c0c */ /* 0x000fe4000bf65070 */
[----:B------:R-:W-:Y:S02]  /*7090*/  ISETP.NE.AND.EX P0, PT, RZ, UR21, PT, P0 ;  /* 0x00000015ff007c0c */ /* 0x000fe4000bf05300 */
[----:B------:R-:W-:-:S11]  /*70a0*/  ISETP.NE.AND.EX P3, PT, RZ, UR23, PT, P3 ;  /* 0x00000017ff007c0c */ /* 0x000fd6000bf65330 */
[----:B0-23--:R-:W0:Y:S02]  /*70b0*/  @P0 LDC.64 R148, c[0x0][0x398] ;  /* 0x0000e600ff940b82 */ /* 0x00de240000000a00 */
[----:B0-----:R-:W-:-:S05]  /*70c0*/  @P0 IMAD.WIDE.U32 R148, R232, 0x10, R148 ;  /* 0x00000010e8940825 */ /* 0x001fca00078e0094 */
[----:B------:R0:W5:Y:S02]  /*70d0*/  @P0 LDG.E.128 R44, desc[UR8][R148.64] ;  /* 0x00000008942c0981 */ /* 0x000164000c1e1d00 */
[----:B0-----:R-:W0:Y:S02]  /*70e0*/  @P3 LDC.64 R148, c[0x0][0x3a0] ;  /* 0x0000e800ff943b82 */ /* 0x001e240000000a00 */
[----:B0-----:R-:W-:-:S05]  /*70f0*/  @P3 IMAD.WIDE.U32 R148, R232, 0x10, R148 ;  /* 0x00000010e8943825 */ /* 0x001fca00078e0094 */
[----:B------:R1:W5:Y:S02]  /*7100*/  @P3 LDG.E.128 R40, desc[UR8][R148.64] ;  /* 0x0000000894283981 */ /* 0x000364000c1e1d00 */
[----:B-1----:R-:W-:-:S06]  /*7110*/  IMAD.WIDE.U32 R148, R232, 0x10, R150 ;  /* 0x00000010e8947825 */ /* 0x002fcc00078e0096 */
        /* <DEDUP_REMOVED lines=16> */
.L_x_15337:
        /* <DEDUP_REMOVED lines=29> */
.L_x_15336:
        /* <DEDUP_REMOVED lines=32> */
.L_x_15339:
        /* <DEDUP_REMOVED lines=44> */
.L_x_15338:
[----:B------:R-:W0:Y:S01]  /*78b0*/  @UP0 LDCU.64 UR6, c[0x0][0x3a8] ;  /* 0x00007500ff0607ac */ /* 0x000e220008000a00 */
[----:B------:R-:W-:Y:S02]  /*78c0*/  PLOP3.LUT P0, PT, PT, PT, UP0, 0x80, 0x8 ;  /* 0x000000000008781c */ /* 0x000fe40003f0f008 */
[----:B------:R-:W-:Y:S02]  /*78d0*/  PLOP3.LUT P3, PT, PT, PT, UP0, 0x80, 0x8 ;  /* 0x000000000008781c */ /* 0x000fe40003f6f008 */
[----:B------:R-:W-:-:S09]  /*78e0*/  MOV R148, 0x10 ;  /* 0x0000001000947802 */ /* 0x000fd20000000f00 */
[C---:B0-----:R-:W-:Y:S01]  /*78f0*/  @P0 IMAD.WIDE.U32 R148, R232.reuse, R148, UR6 ;  /* 0x00000006e8940e25 */ /* 0x041fe2000f8e0094 */
[----:B------:R-:W-:-:S04]  /*7900*/  IADD3 R232, PT, PT, R232, 0x80, RZ ;  /* 0x00000080e8e87810 */ /* 0x000fc80007ffe0ff */
[----:B------:R0:W-:Y:S03]  /*7910*/  @P3 STG.E.128 desc[UR8][R148.64], R36 ;  /* 0x0000002494003986 */ /* 0x0001e6000c101d08 */
.L_x_15335:
[----:B------:R-:W-:Y:S05]  /*7920*/  BSYNC.RECONVERGENT B0 ;  /* 0x0000000000007941 */ /* 0x000fea0003800200 */
.L_x_15334:
        /* <DEDUP_REMOVED lines=31> */
.L_x_15343:
        /* <DEDUP_REMOVED lines=29> */
.L_x_15342:
        /* <DEDUP_REMOVED lines=32> */
.L_x_15345:
        /* <DEDUP_REMOVED lines=44> */
.L_x_15344:
[----:B------:R-:W0:Y:S01]  /*81b0*/  @UP0 LDCU.64 UR6, c[0x0][0x3a8] ;  /* 0x00007500ff0607ac */ /* 0x000e220008000a00 */
[----:B------:R-:W-:Y:S01]  /*81c0*/  PLOP3.LUT P0, PT, PT, PT, UP0, 0x80, 0x8 ;  /* 0x000000000008781c */ /* 0x000fe20003f0f008 */
[----:B------:R-:W-:Y:S01]  /*81d0*/  HFMA2 R148, -RZ, RZ, 0, 9.5367431640625e-07 ;  /* 0x00000010ff947431 */ /* 0x000fe200000001ff */
[----:B------:R-:W-:-:S11]  /*81e0*/  PLOP3.LUT P4, PT, PT, PT, UP0, 0x80, 0x8 ;  /* 0x000000000008781c */ /* 0x000fd60003f8f008 */
[C---:B0-----:R-:W-:Y:S01]  /*81f0*/  @P0 IMAD.WIDE.U32 R148, R232.reuse, R148, UR6 ;  /* 0x00000006e8940e25 */ /* 0x041fe2000f8e0094 */
[----:B------:R-:W-:-:S04]  /*8200*/  IADD3 R232, PT, PT, R232, 0x80, RZ ;  /* 0x00000080e8e87810 */ /* 0x000fc80007ffe0ff */
[----:B------:R0:W-:Y:S03]  /*8210*/  @P4 STG.E.128 desc[UR8][R148.64], R36 ;  /* 0x0000002494004986 */ /* 0x0001e6000c101d08 */
.L_x_15341:
[----:B------:R-:W-:Y:S05]  /*8220*/  BSYNC.RECONVERGENT B0 ;  /* 0x0000000000007941 */ /* 0x000fea0003800200 */
.L_x_15340:
        /* <DEDUP_REMOVED lines=31> */
.L_x_15349:
        /* <DEDUP_REMOVED lines=29> */
.L_x_15348:
        /* <DEDUP_REMOVED lines=32> */
.L_x_15351:
        /* <DEDUP_REMOVED lines=44> */
.L_x_15350:
[----:B------:R-:W0:Y:S01]  /*8ab0*/  @UP0 LDCU.64 UR6, c[0x0][0x3a8] ;  /* 0x00007500ff0607ac */ /* 0x000e220008000a00 */
[----:B------:R-:W-:Y:S02]  /*8ac0*/  PLOP3.LUT P0, PT, PT, PT, UP0, 0x80, 0x8 ;  /* 0x000000000008781c */ /* 0x000fe40003f0f008 */
[----:B------:R-:W-:Y:S02]  /*8ad0*/  PLOP3.LUT P5, PT, PT, PT, UP0, 0x80, 0x8 ;  /* 0x000000000008781c */ /* 0x000fe40003faf008 */
[----:B------:R-:W-:-:S09]  /*8ae0*/  MOV R148, 0x10 ;  /* 0x0000001000947802 */ /* 0x000fd20000000f00 */
[C---:B0-----:R-:W-:Y:S01]  /*8af0*/  @P0 IMAD.WIDE.U32 R148, R232.reuse, R148, UR6 ;  /* 0x00000006e8940e25 */ /* 0x041fe2000f8e0094 */
[----:B------:R-:W-:-:S04]  /*8b00*/  IADD3 R232, PT, PT, R232, 0x80, RZ ;  /* 0x00000080e8e87810 */ /* 0x000fc80007ffe0ff */
[----:B------:R0:W-:Y:S03]  /*8b10*/  @P5 STG.E.128 desc[UR8][R148.64], R36 ;  /* 0x0000002494005986 */ /* 0x0001e6000c101d08 */
.L_x_15347:
[----:B------:R-:W-:Y:S05]  /*8b20*/  BSYNC.RECONVERGENT B0 ;  /* 0x0000000000007941 */ /* 0x000fea0003800200 */
.L_x_15346:
[----:B------:R-:W-:Y:S01]  /*8b30*/  ISETP.GE.U32.AND P5, PT, R7, 0x380, PT ;  /* 0x000003800700780c */ /* 0x000fe20003fa6070 */
[----:B------:R-:W-:-:S12]  /*8b40*/  BSSY.RECONVERGENT B0, `(.L_x_15352) ;  /* 0x000008d000007945 */ /* 0x000fd80003800200 */
[----:B------:R-:W-:Y:S05]  /*8b50*/  @!P5 BRA `(.L_x_15353) ;  /* 0x00000008002cd947 */ /* 0x000fea0003800000 */
[----:B------:R-:W-:Y:S01]  /*8b60*/  ISETP.NE.U32.AND P0, PT, RZ, UR20, PT ;  /* 0x00000014ff007c0c */ /* 0x000fe2000bf05070 */
[----:B0-23--:R-:W0:Y:S03]  /*8b70*/  LDC.64 R148, c[0x0][0x390] ;  /* 0x0000e400ff947b82 */ /* 0x00de260000000a00 */
[----:B------:R-:W-:-:S13]  /*8b80*/  ISETP.NE.AND.EX P0, PT, RZ, UR21, PT, P0 ;  /* 0x00000015ff007c0c */ /* 0x000fda000bf05300 */
[----:B------:R-:W2:Y:S02]  /*8b90*/  @P0 LDC.64 R24, c[0x0][0x398] ;  /* 0x0000e600ff180b82 */ /* 0x000ea40000000a00 */
[----:B--2---:R-:W-:-:S05]  /*8ba0*/  @P0 IMAD.WIDE.U32 R24, R232, 0x10, R24 ;  /* 0x00000010e8180825 */ /* 0x004fca00078e0018 */
[----:B------:R2:W5:Y:S01]  /*8bb0*/  @P0 LDG.E.128 R44, desc[UR8][R24.64] ;  /* 0x00000008182c0981 */ /* 0x000562000c1e1d00 */
[----:B------:R-:W-:-:S04]  /*8bc0*/  ISETP.NE.U32.AND P0, PT, RZ, UR22, PT ;  /* 0x00000016ff007c0c */ /* 0x000fc8000bf05070 */
[----:B------:R-:W-:-:S13]  /*8bd0*/  ISETP.NE.AND.EX P0, PT, RZ, UR23, PT, P0 ;  /* 0x00000017ff007c0c */ /* 0x000fda000bf05300 */
[----:B--2---:R-:W2:Y:S02]  /*8be0*/  @P0 LDC.64 R24, c[0x0][0x3a0] ;  /* 0x0000e800ff180b82 */ /* 0x004ea40000000a00 */
[----:B--2---:R-:W-:-:S05]  /*8bf0*/  @P0 IMAD.WIDE.U32 R24, R232, 0x10, R24 ;  /* 0x00000010e8180825 */ /* 0x004fca00078e0018 */
        /* <DEDUP_REMOVED lines=18> */
.L_x_15355:
        /* <DEDUP_REMOVED lines=29> */
.L_x_15354:
        /* <DEDUP_REMOVED lines=32> */
.L_x_15357:
        /* <DEDUP_REMOVED lines=44> */
.L_x_15356:
[----:B------:R-:W0:Y:S01]  /*93b0*/  @UP0 LDCU.64 UR6, c[0x0][0x3a8] ;  /* 0x00007500ff0607ac */ /* 0x000e220008000a00 */
[----:B------:R-:W-:Y:S01]  /*93c0*/  PLOP3.LUT P0, PT, PT, PT, UP0, 0x80, 0x8 ;  /* 0x000000000008781c */ /* 0x000fe20003f0f008 */
[----:B------:R-:W-:-:S12]  /*93d0*/  HFMA2 R148, -RZ, RZ, 0, 9.5367431640625e-07 ;  /* 0x00000010ff947431 */ /* 0x000fd800000001ff */
[----:B0-----:R-:W-:Y:S01]  /*93e0*/  @P0 IMAD.WIDE.U32 R148, R232, R148, UR6 ;  /* 0x00000006e8940e25 */ /* 0x001fe2000f8e0094 */
[----:B------:R-:W-:-:S13]  /*93f0*/  PLOP3.LUT P0, PT, PT, PT, UP0, 0x80, 0x8 ;  /* 0x000000000008781c */ /* 0x000fda0003f0f008 */
[----:B------:R0:W-:Y:S02]  /*9400*/  @P0 STG.E.128 desc[UR8][R148.64], R36 ;  /* 0x0000002494000986 */ /* 0x0001e4000c101d08 */
.L_x_15353:
[----:B------:R-:W-:Y:S05]  /*9410*/  BSYNC.RECONVERGENT B0 ;  /* 0x0000000000007941 */ /* 0x000fea0003800200 */
.L_x_15352:
        /* <DEDUP_REMOVED lines=69> */
[----:B------:R-:W2:Y:S02]  /*9870*/  SHFL.BFLY PT, R149, R148, 0x1, 0x1f ;  /* 0x0c201f0094957f89 */ /* 0x000ea400000e0000 */
[----:B--2---:R-:W-:-:S05]  /*9880*/  FADD.FTZ R149, R148, R149 ;  /* 0x0000009594957221 */ /* 0x004fca0000010000 */
[----:B------:R-:W2:Y:S02]  /*9890*/  SHFL.BFLY PT, R148, R149, 0x2, 0x1f ;  /* 0x0c401f0095947f89 */ /* 0x000ea400000e0000 */
[----:B--2---:R-:W-:-:S05]  /*98a0*/  FADD.FTZ R148, R149, R148 ;  /* 0x0000009495947221 */ /* 0x004fca0000010000 */
[----:B------:R-:W2:Y:S02]  /*98b0*/  SHFL.BFLY PT, R149, R148, 0x4, 0x1f ;  /* 0x0c801f0094957f89 */ /* 0x000ea400000e0000 */
[----:B--2---:R-:W-:-:S05]  /*98c0*/  FADD.FTZ R149, R148, R149 ;  /* 0x0000009594957221 */ /* 0x004fca0000010000 */
[----:B------:R-:W2:Y:S02]  /*98d0*/  SHFL.BFLY PT, R148, R149, 0x8, 0x1f ;  /* 0x0d001f0095947f89 */ /* 0x000ea400000e0000 */
[----:B--2---:R-:W-:-:S05]  /*98e0*/  FADD.FTZ R148, R149, R148 ;  /* 0x0000009495947221 */ /* 0x004fca0000010000 */
[----:B------:R-:W2:Y:S02]  /*98f0*/  SHFL.BFLY PT, R149, R148, 0x10, 0x1f ;  /* 0x0e001f0094957f89 */ /* 0x000ea400000e0000 */
[----:B--2---:R-:W-:-:S04]  /*9900*/  FADD.FTZ R148, R148, R149 ;  /* 0x0000009594947221 */ /* 0x004fc80000010000 */
        /* <DEDUP_REMOVED lines=138> */
.L_x_15359:
[----:B------:R-:W-:Y:S05]  /*a1b0*/  BSYNC.RECONVERGENT B0 ;  /* 0x0000000000007941 */ /* 0x000fea0003800200 */
.L_x_15358:
[----:B------:R-:W-:Y:S01]  /*a1c0*/  LOP3.LUT R151, R252, 0x1f, RZ, 0xc0, !PT ;  /* 0x0000001ffc977812 */ /* 0x000fe200078ec0ff */
[----:B------:R-:W-:Y:S01]  /*a1d0*/  BAR.SYNC.DEFER_BLOCKING 0x0 ;  /* 0x0000000000007b1d */ /* 0x000fe20000010000 */
[----:B0-----:R-:W-:Y:S02]  /*a1e0*/  MOV R150, RZ ;  /* 0x000000ff00967202 */ /* 0x001fe40000000f00 */
[----:B------:R-:W-:Y:S02]  /*a1f0*/  CS2R R148, SRZ ;  /* 0x0000000000947805 */ /* 0x000fe4000001ff00 */
[----:B------:R-:W-:Y:S01]  /*a200*/  ISETP.GT.U32.AND P6, PT, R151, 0x3, PT ;  /* 0x000000039700780c */ /* 0x000fe20003fc4070 */
[----:B------:R-:W-:-:S12]  /*a210*/  BSSY.RECONVERGENT B0, `(.L_x_15360) ;  /* 0x000000a000007945 */ /* 0x000fd80003800200 */
        /* <DEDUP_REMOVED lines=9> */
.L_x_15361:
[----:B------:R-:W-:Y:S05]  /*a2b0*/  BSYNC.RECONVERGENT B0 ;  /* 0x0000000000007941 */ /* 0x000fea0003800200 */
.L_x_15360:
[----:B0-----:R-:W0:Y:S01]  /*a2c0*/  SHFL.DOWN PT, R232, R148, 0x2, 0x1f ;  /* 0x08401f0094e87f89 */ /* 0x001e2200000e0000 */
[----:B------:R-:W-:Y:S01]  /*a2d0*/  I2FP.F32.S32 R233, R150 ;  /* 0x0000009600e97245 */ /* 0x000fe20000201400 */
[----:B------:R-:W-:Y:S01]  /*a2e0*/  BSSY.RECONVERGENT B0, `(.L_x_15362) ;  /* 0x0000076000007945 */ /* 0x000fe20003800200 */
[----:B------:R-:W-:Y:S01]  /*a2f0*/  ISETP.NE.AND P6, PT, RZ, UR14, PT ;  /* 0x0000000eff007c0c */ /* 0x000fe2000bfc5270 */
[----:B------:R-:W2:Y:S01]  /*a300*/  SHFL.DOWN PT, R151, R150, 0x2, 0x1f ;  /* 0x08401f0096977f89 */ /* 0x000ea200000e0000 */
[----:B0-----:R-:W-:Y:S01]  /*a310*/  FADD.FTZ R234, -R232, R148 ;  /* 0x00000094e8ea7221 */ /* 0x001fe20000010100 */
[----:B--2---:R-:W-:-:S03]  /*a320*/  I2FP.F32.S32 R235, R151 ;  /* 0x0000009700eb7245 */ /* 0x004fc60000201400 */
        /* <DEDUP_REMOVED lines=13> */
[----:B------:R-:W2:Y:S01]  /*a400*/  SHFL.DOWN PT, R232, R151, 0x1, 0x1f ;  /* 0x08201f0097e87f89 */ /* 0x000ea200000e0000 */
[----:B0-----:R-:W-:-:S02]  /*a410*/  IADD3 R150, PT, PT, R150, R233, RZ ;  /* 0x000000e996967210 */ /* 0x001fc40007ffe0ff */
[----:B------:R-:W-:Y:S01]  /*a420*/  I2FP.F32.S32 R233, R233 ;  /* 0x000000e900e97245 */ /* 0x000fe20000201400 */
[----:B--2---:R-:W-:Y:S01]  /*a430*/  FADD.FTZ R234, R151, -R232 ;  /* 0x800000e897ea7221 */ /* 0x004fe20000010000 */
[----:B------:R-:W-:-:S03]  /*a440*/  I2FP.F32.S32 R150, R150 ;  /* 0x0000009600967245 */ /* 0x000fc60000201400 */
[----:B------:R-:W-:Y:S01]  /*a450*/  FMUL.FTZ R232, R232, R233 ;  /* 0x000000e9e8e87220 */ /* 0x000fe20000410000 */
[----:B------:R-:W-:Y:S02]  /*a460*/  FMUL.FTZ R234, R234, R234 ;  /* 0x000000eaeaea7220 */ /* 0x000fe40000410000 */
[----:B------:R-:W0:Y:S02]  /*a470*/  MUFU.RCP R150, R150 ;  /* 0x0000009600967308 */ /* 0x000e240000001000 */
[C---:B------:R-:W-:Y:S01]  /*a480*/  FMUL.FTZ R234, R148.reuse, R234 ;  /* 0x000000ea94ea7220 */ /* 0x040fe20000410000 */
[----:B------:R-:W-:Y:S02]  /*a490*/  FFMA.FTZ R148, R148, R151, R232 ;  /* 0x0000009794947223 */ /* 0x000fe400000100e8 */
[----:B------:R-:W2:Y:S01]  /*a4a0*/  SHFL.DOWN PT, R151, R149, 0x1, 0x1f ;  /* 0x08201f0095977f89 */ /* 0x000ea200000e0000 */
[----:B------:R-:W-:Y:S01]  /*a4b0*/  FMUL.FTZ R234, R234, R233 ;  /* 0x000000e9eaea7220 */ /* 0x000fe20000410000 */
[----:B--2---:R-:W-:-:S02]  /*a4c0*/  FADD.FTZ R149, R149, R151 ;  /* 0x0000009795957221 */ /* 0x004fc40000010000 */
[----:B------:R-:W2:Y:S02]  /*a4d0*/  LDC R151, c[0x0][0x448] ;  /* 0x00011200ff977b82 */ /* 0x000ea40000000800 */
[C---:B0-----:R-:W-:Y:S01]  /*a4e0*/  FFMA.FTZ R149, R150.reuse, R234, R149 ;  /* 0x000000ea96957223 */ /* 0x041fe20000010095 */
[----:B------:R-:W-:-:S04]  /*a4f0*/  FMUL.FTZ R150, R150, R148 ;  /* 0x0000009496967220 */ /* 0x000fc80000410000 */
[----:B------:R-:W2:Y:S04]  /*a500*/  SHFL.IDX PT, R148, R149, RZ, 0x1f ;  /* 0x00001fff95947589 */ /* 0x000ea800000e0000 */
[----:B------:R-:W0:Y:S01]  /*a510*/  SHFL.IDX PT, R150, R150, RZ, 0x1f ;  /* 0x00001fff96967589 */ /* 0x000e2200000e0000 */
[----:B--2---:R-:W-:Y:S01]  /*a520*/  FFMA.FTZ R148, R148, UR15, R151 ;  /* 0x0000000f94947c23 */ /* 0x004fe20008010097 */
[----:B0-----:R-:W-:-:S05]  /*a530*/  FMUL.FTZ R149, R150, R150 ;  /* 0x0000009696957220 */ /* 0x001fca0000410000 */
[----:B------:R-:W-:Y:S02]  /*a540*/  FSEL R149, R149, RZ, P6 ;  /* 0x000000ff95957208 */ /* 0x000fe40003000000 */
[----:B------:R-:W-:-:S03]  /*a550*/  ISETP.NE.AND P6, PT, R252, RZ, PT ;  /* 0x000000fffc00720c */ /* 0x000fc60003fc5270 */
[----:B------:R-:W-:-:S04]  /*a560*/  FADD.FTZ R148, R148, R149 ;  /* 0x0000009594947221 */ /* 0x000fc80000010000 */
[----:B------:R0:W2:Y:S06]  /*a570*/  MUFU.RSQ R151, R148 ;  /* 0x0000009400977308 */ /* 0x0000ac0000001400 */
[----:B0-----:R-:W0:Y:S01]  /*a580*/  @!P6 LDC.64 R148, c[0x0][0x3c0] ;  /* 0x0000f000ff94eb82 */ /* 0x001e220000000a00 */
[----:B--2---:R-:W-:Y:S02]  /*a590*/  R2UR UR4, R151 ;  /* 0x00000000970472ca */ /* 0x004fe400000e0000 */
        /* <DEDUP_REMOVED lines=11> */
[----:B------:R-:W2:Y:S04]  /*a650*/  LDL R245, [R1+0xe0] ;  /* 0x0000e00001f57983 */ /* 0x000ea80000100800 */
[----:B------:R-:W3:Y:S01]  /*a660*/  LDL R244, [R1+0xe4] ;  /* 0x0000e40001f47983 */ /* 0x000ee20000100800 */
[----:B0-----:R-:W-:Y:S01]  /*a670*/  FADD.FTZ R149, R5, -UR6 ;  /* 0x8000000605957e21 */ /* 0x001fe20008010000 */
[----:B------:R-:W-:Y:S01]  /*a680*/  FADD.FTZ R148, R22, -UR6 ;  /* 0x8000000616947e21 */ /* 0x000fe20008010000 */
[----:B------:R-:W-:Y:S01]  /*a690*/  FADD.FTZ R151, R154, -UR6 ;  /* 0x800000069a977e21 */ /* 0x000fe20008010000 */
[----:B------:R-:W4:Y:S01]  /*a6a0*/  LDL R232, [R1+0xec] ;  /* 0x0000ec0001e87983 */ /* 0x000f220000100800 */
[----:B------:R-:W-:Y:S01]  /*a6b0*/  FMUL.FTZ R234, R149, UR4 ;  /* 0x0000000495ea7c20 */ /* 0x000fe20008410000 */
[----:B------:R-:W-:-:S02]  /*a6c0*/  FMUL.FTZ R235, R148, UR4 ;  /* 0x0000000494eb7c20 */ /* 0x000fc40008410000 */
[----:B------:R-:W4:Y:S04]  /*a6d0*/  LDL R249, [R1+0xd0] ;  /* 0x0000d00001f97983 */ /* 0x000f280000100800 */
[----:B------:R-:W4:Y:S04]  /*a6e0*/  LDL R248, [R1+0xd4] ;  /* 0x0000d40001f87983 */ /* 0x000f280000100800 */
[----:B------:R-:W4:Y:S01]  /*a6f0*/  LDL R233, [R1+0xdc] ;  /* 0x0000dc0001e97983 */ /* 0x000f220000100800 */
[----:B------:R-:W-:Y:S01]  /*a700*/  FADD.FTZ R150, R153, -UR6 ;  /* 0x8000000699967e21 */ /* 0x000fe20008010000 */
[----:B--2--5:R-:W-:Y:S01]  /*a710*/  FFMA.FTZ R148, R234, R245, R100 ;  /* 0x000000f5ea947223 */ /* 0x024fe20000010064 */
[----:B------:R-:W-:-:S02]  /*a720*/  FMUL.FTZ R245, R151, UR4 ;  /* 0x0000000497f57c20 */ /* 0x000fc40008410000 */
[----:B------:R-:W2:Y:S01]  /*a730*/  LDL R151, [R1+0xe8] ;  /* 0x0000e80001977983 */ /* 0x000ea20000100800 */
[----:B---3--:R-:W-:-:S05]  /*a740*/  FFMA.FTZ R149, R235, R244, R101 ;  /* 0x000000f4eb957223 */ /* 0x008fca0000010065 */
[----:B------:R-:W-:Y:S01]  /*a750*/  F2FP.F16.F32.PACK_AB R148, R149, R148 ;  /* 0x000000949594723e */ /* 0x000fe200000000ff */
[----:B------:R-:W-:-:S04]  /*a760*/  FADD.FTZ R149, R21, -UR6 ;  /* 0x8000000615957e21 */ /* 0x000fc80008010000 */
[----:B------:R-:W-:Y:S01]  /*a770*/  FMUL.FTZ R244, R149, UR4 ;  /* 0x0000000495f47c20 */ /* 0x000fe20008410000 */
[----:B------:R-:W-:Y:S01]  /*a780*/  FADD.FTZ R149, R155, -UR6 ;  /* 0x800000069b957e21 */ /* 0x000fe20008010000 */
[----:B------:R-:W-:-:S03]  /*a790*/  FMUL.FTZ R246, R150, UR4 ;  /* 0x0000000496f67c20 */ /* 0x000fc60008410000 */
[----:B------:R-:W-:Y:S01]  /*a7a0*/  FMUL.FTZ R247, R149, UR4 ;  /* 0x0000000495f77c20 */ /* 0x000fe20008410000 */
[----:B----4-:R-:W-:Y:S01]  /*a7b0*/  FFMA.FTZ R150, R245, R232, R103 ;  /* 0x000000e8f5967223 */ /* 0x010fe20000010067 */
[----:B------:R-:W-:Y:S01]  /*a7c0*/  FFMA.FTZ R232, R246, R249, R104 ;  /* 0x000000f9f6e87223 */ /* 0x000fe20000010068 */
[----:B--2---:R-:W-:Y:S01]  /*a7d0*/  FFMA.FTZ R149, R244, R151, R102 ;  /* 0x00000097f4957223 */ /* 0x004fe20000010066 */
[----:B------:R-:W-:-:S04]  /*a7e0*/  FFMA.FTZ R151, R247, R248, R105 ;  /* 0x000000f8f7977223 */ /* 0x000fc80000010069 */
[----:B------:R-:W-:Y:S02]  /*a7f0*/  F2FP.F16.F32.PACK_AB R149, R150, R149 ;  /* 0x000000959695723e */ /* 0x000fe400000000ff */
[----:B------:R-:W-:Y:S01]  /*a800*/  F2FP.F16.F32.PACK_AB R150, R151, R232 ;  /* 0x000000e89796723e */ /* 0x000fe200000000ff */
[----:B------:R-:W-:-:S04]  /*a810*/  FADD.FTZ R151, R156, -UR6 ;  /* 0x800000069c977e21 */ /* 0x000fc80008010000 */
[----:B------:R-:W-:Y:S02]  /*a820*/  FMUL.FTZ R248, R151, UR4 ;  /* 0x0000000497f87c20 */ /* 0x000fe40008410000 */
[----:B------:R-:W2:Y:S01]  /*a830*/  LDL R151, [R1+0xd8] ;  /* 0x0000d80001977983 */ /* 0x000ea20000100800 */
[----:B------:R-:W-:-:S04]  /*a840*/  FADD.FTZ R232, R169, -UR6 ;  /* 0x80000006a9e87e21 */ /* 0x000fc80008010000 */
[----:B------:R-:W-:Y:S01]  /*a850*/  FMUL.FTZ R249, R232, UR4 ;  /* 0x00000004e8f97c20 */ /* 0x000fe20008410000 */
[----:B--2---:R-:W-:-:S03]  /*a860*/  FFMA.FTZ R232, R248, R151, R106 ;  /* 0x00000097f8e87223 */ /* 0x004fc6000001006a */
[----:B------:R-:W-:-:S05]  /*a870*/  FFMA.FTZ R151, R249, R233, R107 ;  /* 0x000000e9f9977223 */ /* 0x000fca000001006b */
[----:B------:R-:W-:Y:S02]  /*a880*/  F2FP.F16.F32.PACK_AB R151, R151, R232 ;  /* 0x000000e89797723e */ /* 0x000fe400000000ff */
        /* <DEDUP_REMOVED lines=13> */
[----:B------:R-:W-:Y:S01]  /*a960*/  F2FP.F16.F32.PACK_AB R151, R148, R151 ;  /* 0x000000979497723e */ /* 0x000fe200000000ff */
[----:B----4-:R-:W-:Y:S01]  /*a970*/  FFMA.FTZ R149, R244, R149, R54 ;  /* 0x00000095f4957223 */ /* 0x010fe20000010036 */
[----:B------:R-:W-:Y:S01]  /*a980*/  FFMA.FTZ R150, R246, R150, R56 ;  /* 0x00000096f6967223 */ /* 0x000fe20000010038 */
[----:B------:R-:W-:Y:S01]  /*a990*/  FFMA.FTZ R232, R247, R232, R57 ;  /* 0x000000e8f7e87223 */ /* 0x000fe20000010039 */
[----:B------:R-:W-:-:S04]  /*a9a0*/  FFMA.FTZ R233, R245, R233, R55 ;  /* 0x000000e9f5e97223 */ /* 0x000fc80000010037 */
[----:B------:R-:W-:Y:S02]  /*a9b0*/  F2FP.F16.F32.PACK_AB R150, R232, R150 ;  /* 0x00000096e896723e */ /* 0x000fe400000000ff */
[----:B------:R-:W-:Y:S01]  /*a9c0*/  F2FP.F16.F32.PACK_AB R149, R233, R149 ;  /* 0x00000095e995723e */ /* 0x000fe200000000ff */
[----:B--2---:R-:W-:Y:S01]  /*a9d0*/  FFMA.FTZ R235, R235, R248, R53 ;  /* 0x000000f8ebeb7223 */ /* 0x004fe20000010035 */
[----:B---3--:R-:W-:Y:S02]  /*a9e0*/  FFMA.FTZ R148, R234, R249, R52 ;  /* 0x000000f9ea947223 */ /* 0x008fe40000010034 */
[----:B------:R-:W0:Y:S03]  /*a9f0*/  LDC.64 R248, c[0x0][0x430] ;  /* 0x00010c00fff87b82 */ /* 0x000e260000000a00 */
[----:B------:R-:W-:Y:S01]  /*aa00*/  F2FP.F16.F32.PACK_AB R148, R235, R148 ;  /* 0x00000094eb94723e */ /* 0x000fe200000000ff */
[----:B0-----:R-:W-:-:S05]  /*aa10*/  IMAD.WIDE.U32 R232, R6, 0x10, R248 ;  /* 0x0000001006e87825 */ /* 0x001fca00078e00f8 */
[----:B------:R2:W-:Y:S01]  /*aa20*/  STG.E.128 desc[UR8][R232.64], R148 ;  /* 0x00000094e8007986 */ /* 0x0005e2000c101d08 */
[----:B------:R-:W-:-:S07]  /*aa30*/  IADD3 R6, PT, PT, R6, 0x80, RZ ;  /* 0x0000008006067810 */ /* 0x000fce0007ffe0ff */
.L_x_15363:
[----:B------:R-:W-:Y:S05]  /*aa40*/  BSYNC.RECONVERGENT B0 ;  /* 0x0000000000007941 */ /* 0x000fea0003800200 */
.L_x_15362:
[----:B------:R-:W-:Y:S01]  /*aa50*/  ISETP.GE.U32.AND P6, PT, R7, 0x100, PT ;  /* 0x000001000700780c */ /* 0x000fe20003fc6070 */
[----:B------:R-:W-:-:S12]  /*aa60*/  BSSY.RECONVERGENT B0, `(.L_x_15364) ;  /* 0x0000041000007945 */ /* 0x000fd80003800200 */
[----:B------:R-:W-:Y:S05]  /*aa70*/  @!P6 BRA `(.L_x_15365) ;  /* 0x0000000000fce947 */ /* 0x000fea0003800000 */
[----:B0-2---:R-:W2:Y:S01]  /*aa80*/  LDL R151, [R1+0xa0] ;  /* 0x0000a00001977983 */ /* 0x005ea20000100800 */
[----:B------:R-:W-:-:S03]  /*aa90*/  FADD.FTZ R149, R4, -UR6 ;  /* 0x8000000604957e21 */ /* 0x000fc60008010000 */
[----:B------:R-:W3:Y:S01]  /*aaa0*/  LDL R150, [R1+0xa4] ;  /* 0x0000a40001967983 */ /* 0x000ee20000100800 */
[----:B------:R-:W-:Y:S01]  /*aab0*/  FADD.FTZ R148, R20, -UR6 ;  /* 0x8000000614947e21 */ /* 0x000fe20008010000 */
[----:B------:R-:W-:Y:S02]  /*aac0*/  FMUL.FTZ R234, R149, UR4 ;  /* 0x0000000495ea7c20 */ /* 0x000fe40008410000 */
[----:B------:R-:W4:Y:S01]  /*aad0*/  LDL R249, [R1+0xac] ;  /* 0x0000ac0001f97983 */ /* 0x000f220000100800 */
[----:B------:R-:W-:-:S03]  /*aae0*/  FMUL.FTZ R235, R148, UR4 ;  /* 0x0000000494eb7c20 */ /* 0x000fc60008410000 */
[----:B------:R-:W4:Y:S04]  /*aaf0*/  LDL R232, [R1+0x90] ;  /* 0x0000900001e87983 */ /* 0x000f280000100800 */
[----:B------:R-:W4:Y:S04]  /*ab00*/  LDL R248, [R1+0x94] ;  /* 0x0000940001f87983 */ /* 0x000f280000100800 */
[----:B------:R-:W4:Y:S01]  /*ab10*/  LDL R233, [R1+0x9c] ;  /* 0x00009c0001e97983 */ /* 0x000f220000100800 */
[----:B--2--5:R-:W-:Y:S01]  /*ab20*/  FFMA.FTZ R148, R234, R151, R108 ;  /* 0x00000097ea947223 */ /* 0x024fe2000001006c */
[----:B------:R-:W-:Y:S01]  /*ab30*/  FADD.FTZ R151, R152, -UR6 ;  /* 0x8000000698977e21 */ /* 0x000fe20008010000 */
[----:B---3--:R-:W-:-:S03]  /*ab40*/  FFMA.FTZ R149, R235, R150, R109 ;  /* 0x00000096eb957223 */ /* 0x008fc6000001006d */
[----:B------:R-:W-:Y:S01]  /*ab50*/  FMUL.FTZ R245, R151, UR4 ;  /* 0x0000000497f57c20 */ /* 0x000fe20008410000 */
[----:B------:R-:W-:Y:S01]  /*ab60*/  FADD.FTZ R150, R35, -UR6 ;  /* 0x8000000623967e21 */ /* 0x000fe20008010000 */
[----:B------:R-:W2:Y:S01]  /*ab70*/  LDL R151, [R1+0xa8] ;  /* 0x0000a80001977983 */ /* 0x000ea20000100800 */
        /* <DEDUP_REMOVED lines=47> */
.L_x_15365:
[----:B------:R-:W-:Y:S05]  /*ae70*/  BSYNC.RECONVERGENT B0 ;  /* 0x0000000000007941 */ /* 0x000fea0003800200 */
.L_x_15364:
[----:B------:R-:W-:Y:S04]  /*ae80*/  BSSY.RECONVERGENT B0, `(.L_x_15366) ;  /* 0x0000041000007945 */ /* 0x000fe80003800200 */
[----:B------:R-:W-:Y:S05]  /*ae90*/  @!P1 BRA `(.L_x_15367) ;  /* 0x0000000000fc9947 */ /* 0x000fea0003800000 */
[----:B0-23--:R-:W2:Y:S01]  /*aea0*/  LDL R151, [R1+0x60] ;  /* 0x0000600001977983 */ /* 0x00dea20000100800 */
        /* <DEDUP_REMOVED lines=62> */
.L_x_15367:
[----:B------:R-:W-:Y:S05]  /*b290*/  BSYNC.RECONVERGENT B0 ;  /* 0x0000000000007941 */ /* 0x000fea0003800200 */
.L_x_15366:
[----:B------:R-:W-:Y:S04]  /*b2a0*/  BSSY.RECONVERGENT B0, `(.L_x_15368) ;  /* 0x000003d000007945 */ /* 0x000fe80003800200 */
[----:B------:R-:W-:Y:S05]  /*b2b0*/  @!P2 BRA `(.L_x_15369) ;  /* 0x0000000000eca947 */ /* 0x000fea0003800000 */
[----:B0-234-:R-:W2:Y:S01]  /*b2c0*/  LDL R151, [R1+0x20] ;  /* 0x0000200001977983 */ /* 0x01dea20000100800 */
        /* <DEDUP_REMOVED lines=44> */
[----:B------:R-:W-:Y:S01]  /*b590*/  F2FP.F16.F32.PACK_AB R151, R148, R151 ;  /* 0x000000979497723e */ /* 0x000fe200000000ff */
[----:B---3--:R-:W-:Y:S02]  /*b5a0*/  FFMA.FTZ R235, R235, R248, R77 ;  /* 0x000000f8ebeb7223 */ /* 0x008fe4000001004d */
[----:B------:R-:W0:Y:S01]  /*b5b0*/  LDC.64 R248, c[0x0][0x430] ;  /* 0x00010c00fff87b82 */ /* 0x000e220000000a00 */
[----:B--2---:R-:W-:Y:S01]  /*b5c0*/  FFMA.FTZ R148, R234, R150, R76 ;  /* 0x00000096ea947223 */ /* 0x004fe2000001004c */
[----:B----4-:R-:W-:Y:S01]  /*b5d0*/  FFMA.FTZ R149, R244, R232, R78 ;  /* 0x000000e8f4957223 */ /* 0x010fe2000001004e */
[----:B------:R-:W-:Y:S01]  /*b5e0*/  FFMA.FTZ R150, R246, R240, R80 ;  /* 0x000000f0f6967223 */ /* 0x000fe20000010050 */
[----:B------:R-:W-:Y:S01]  /*b5f0*/  FFMA.FTZ R232, R247, R241, R81 ;  /* 0x000000f1f7e87223 */ /* 0x000fe20000010051 */
[----:B------:R-:W-:Y:S01]  /*b600*/  FFMA.FTZ R233, R245, R233, R79 ;  /* 0x000000e9f5e97223 */ /* 0x000fe2000001004f */
[----:B------:R-:W-:-:S03]  /*b610*/  F2FP.F16.F32.PACK_AB R148, R235, R148 ;  /* 0x00000094eb94723e */ /* 0x000fc600000000ff */
[----:B------:R-:W-:Y:S02]  /*b620*/  F2FP.F16.F32.PACK_AB R150, R232, R150 ;  /* 0x00000096e896723e */ /* 0x000fe400000000ff */
[----:B------:R-:W-:Y:S01]  /*b630*/  F2FP.F16.F32.PACK_AB R149, R233, R149 ;  /* 0x00000095e995723e */ /* 0x000fe200000000ff */
[----:B0-----:R-:W-:-:S05]  /*b640*/  IMAD.WIDE.U32 R232, R6, 0x10, R248 ;  /* 0x0000001006e87825 */ /* 0x001fca00078e00f8 */
[----:B------:R0:W-:Y:S01]  /*b650*/  STG.E.128 desc[UR8][R232.64], R148 ;  /* 0x00000094e8007986 */ /* 0x0001e2000c101d08 */
[----:B------:R-:W-:-:S07]  /*b660*/  IADD3 R6, PT, PT, R6, 0x80, RZ ;  /* 0x0000008006067810 */ /* 0x000fce0007ffe0ff */
.L_x_15369:
[----:B------:R-:W-:Y:S05]  /*b670*/  BSYNC.RECONVERGENT B0 ;  /* 0x0000000000007941 */ /* 0x000fea0003800200 */
.L_x_15368:
        /* <DEDUP_REMOVED lines=15> */
[----:B------:R-:W-:Y:S01]  /*b770*/  F2FP.F16.F32.PACK_AB R148, R149, R148 ;  /* 0x000000949594723e */ /* 0x000fe200000000ff */
[----:B------:R-:W-:-:S04]  /*b780*/  FADD.FTZ R149, R13, -UR6 ;  /* 0x800000060d957e21 */ /* 0x000fc80008010000 */
[----:B------:R-:W-:Y:S01]  /*b790*/  FMUL.FTZ R244, R149, UR4 ;  /* 0x0000000495f47c20 */ /* 0x000fe20008410000 */
[----:B------:R-:W-:-:S04]  /*b7a0*/  FADD.FTZ R149, R163, -UR6 ;  /* 0x80000006a3957e21 */ /* 0x000fc80008010000 */
[----:B------:R-:W-:Y:S01]  /*b7b0*/  FMUL.FTZ R247, R149, UR4 ;  /* 0x0000000495f77c20 */ /* 0x000fe20008410000 */
[----:B------:R-:W-:-:S03]  /*b7c0*/  FFMA.FTZ R149, R244, R238, R134 ;  /* 0x000000eef4957223 */ /* 0x000fc60000010086 */
[----:B------:R-:W-:Y:S02]  /*b7d0*/  FFMA.FTZ R151, R247, R229, R137 ;  /* 0x000000e5f7977223 */ /* 0x000fe40000010089 */
[----:B------:R-:W-:-:S03]  /*b7e0*/  F2FP.F16.F32.PACK_AB R149, R150, R149 ;  /* 0x000000959695723e */ /* 0x000fc600000000ff */
[----:B------:R-:W-:Y:S01]  /*b7f0*/  F2FP.F16.F32.PACK_AB R150, R151, R232 ;  /* 0x000000e89796723e */ /* 0x000fe200000000ff */
[----:B------:R-:W-:Y:S01]  /*b800*/  FADD.FTZ R151, R164, -UR6 ;  /* 0x80000006a4977e21 */ /* 0x000fe20008010000 */
[----:B------:R-:W-:-:S03]  /*b810*/  FADD.FTZ R232, R173, -UR6 ;  /* 0x80000006ade87e21 */ /* 0x000fc60008010000 */
[----:B------:R-:W-:Y:S01]  /*b820*/  FMUL.FTZ R248, R151, UR4 ;  /* 0x0000000497f87c20 */ /* 0x000fe20008410000 */
[----:B------:R-:W-:-:S03]  /*b830*/  FMUL.FTZ R249, R232, UR4 ;  /* 0x00000004e8f97c20 */ /* 0x000fc60008410000 */
[----:B------:R-:W-:Y:S01]  /*b840*/  FFMA.FTZ R232, R248, R230, R138 ;  /* 0x000000e6f8e87223 */ /* 0x000fe2000001008a */
[----:B------:R-:W-:-:S05]  /*b850*/  FFMA.FTZ R151, R249, R231, R139 ;  /* 0x000000e7f9977223 */ /* 0x000fca000001008b */
[----:B------:R-:W-:Y:S02]  /*b860*/  F2FP.F16.F32.PACK_AB R151, R151, R232 ;  /* 0x000000e89797723e */ /* 0x000fe400000000ff */
        /* <DEDUP_REMOVED lines=9> */
[----:B------:R-:W-:Y:S01]  /*b900*/  F2FP.F16.F32.PACK_AB R151, R148, R151 ;  /* 0x000000979497723e */ /* 0x000fe200000000ff */
[----:B------:R-:W-:Y:S01]  /*b910*/  FFMA.FTZ R233, R245, R227, R87 ;  /* 0x000000e3f5e97223 */ /* 0x000fe20000010057 */
[----:B------:R-:W-:-:S02]  /*b920*/  FFMA.FTZ R148, R234, R224, R84 ;  /* 0x000000e0ea947223 */ /* 0x000fc40000010054 */
[----:B------:R-:W-:Y:S02]  /*b930*/  F2FP.F16.F32.PACK_AB R150, R232, R150 ;  /* 0x00000096e896723e */ /* 0x000fe400000000ff */
[----:B------:R-:W-:Y:S02]  /*b940*/  F2FP.F16.F32.PACK_AB R149, R233, R149 ;  /* 0x00000095e995723e */ /* 0x000fe400000000ff */
[----:B------:R-:W-:Y:S01]  /*b950*/  F2FP.F16.F32.PACK_AB R148, R235, R148 ;  /* 0x00000094eb94723e */ /* 0x000fe200000000ff */
[C---:B0-----:R-:W-:Y:S01]  /*b960*/  IMAD.WIDE.U32 R232, R6.reuse, 0x10, R248 ;  /* 0x0000001006e87825 */ /* 0x041fe200078e00f8 */
[----:B------:R-:W-:-:S04]  /*b970*/  IADD3 R6, PT, PT, R6, 0x80, RZ ;  /* 0x0000008006067810 */ /* 0x000fc80007ffe0ff */
[----:B------:R0:W-:Y:S03]  /*b980*/  STG.E.128 desc[UR8][R232.64], R148 ;  /* 0x00000094e8007986 */ /* 0x0001e6000c101d08 */
.L_x_15371:
[----:B------:R-:W-:Y:S05]  /*b990*/  BSYNC.RECONVERGENT B0 ;  /* 0x0000000000007941 */ /* 0x000fea0003800200 */
.L_x_15370:
        /* <DEDUP_REMOVED lines=49> */
.L_x_15373:
[----:B------:R-:W-:Y:S05]  /*bcb0*/  BSYNC.RECONVERGENT B0 ;  /* 0x0000000000007941 */ /* 0x000fea0003800200 */
.L_x_15372:
        /* <DEDUP_REMOVED lines=46> */
[----:B0-----:R-:W-:-:S05]  /*bfa0*/  IMAD.WIDE.U32 R232, R6, 0x10, R248 ;  /* 0x0000001006e87825 */ /* 0x001fca00078e00f8 */
[----:B------:R0:W-:Y:S02]  /*bfb0*/  STG.E.128 desc[UR8][R232.64], R148 ;  /* 0x00000094e8007986 */ /* 0x0001e4000c101d08 */
.L_x_15375:
[----:B------:R-:W-:Y:S05]  /*bfc0*/  BSYNC.RECONVERGENT B0 ;  /* 0x0000000000007941 */ /* 0x000fea0003800200 */
.L_x_15374:
[----:B------:R-:W-:Y:S02]  /*bfd0*/  UIADD3 UR5, UPT, UPT, UR5, UR16, URZ ;  /* 0x0000001005057290 */ /* 0x000fe4000fffe0ff */
[----:B------:R-:W-:Y:S02]  /*bfe0*/  UPLOP3.LUT UP2, UPT, UPT, UPT, UP2, 0x40, 0x4 ;  /* 0x000000000004789c */ /* 0x000fe40003f4e820 */
[----:B------:R-:W-:-:S09]  /*bff0*/  UISETP.GE.AND UP1, UPT, UR5, UR17, UPT ;  /* 0x000000110500728c */ /* 0x000fd2000bf26270 */
[----:B------:R-:W-:Y:S05]  /*c000*/  BRA.U !UP1, `(.L_x_15376) ;  /* 0xffffff9509447547 */ /* 0x000fea000b83ffff */
[----:B------:R-:W-:Y:S05]  /*c010*/  EXIT ;  /* 0x000000000000794d */ /* 0x000fea0003800000 */
.L_x_15377:
        /* <DEDUP_REMOVED lines=14> */
.L_x_27884:


//--------------------- .text._ZN10layer_norm31ln_parallel_residual_fwd_kernelINS_13Kernel_traitsIf6__halfS2_S2_fjLj7168ELj1ELj1ELj4ELj16ENS_18Kernel_traits_baseILj7168EfS2_S2_S2_fjLj128EEEEELb0ELb0ELb1EEEvNS_9FwdParamsE --------------------------
	.section	.text._ZN10layer_norm31ln_parallel_residual_fwd_kernelINS_13Kernel_traitsIf6__halfS2_S2_fjLj7168ELj1ELj1ELj4ELj16ENS_18Kernel_traits_baseILj7168EfS2_S2_S2_fjLj128EEEEELb0ELb0ELb1EEEvNS_9FwdParamsE,"ax",@progbits
	.align	128
        .global         _ZN10layer_norm31ln_parallel_residual_fwd_kernelINS_13Kernel_traitsIf6__halfS2_S2_fjLj7168ELj1ELj1ELj4ELj16ENS_18Kernel_traits_baseILj7168EfS2_S2_S2_fjLj128EEEEELb0ELb0ELb1EEEvNS_9FwdParamsE
        .type           _ZN10layer_norm31ln_parallel_residual_fwd_kernelINS_13Kernel_traitsIf6__halfS2_S2_fjLj7168ELj1ELj1ELj4ELj16ENS_18Kernel_traits_baseILj7168EfS2_S2_S2_fjLj128EEEEELb0ELb0ELb1EEEvNS_9FwdParamsE,@function
        .size           _ZN10layer_norm31ln_parallel_residual_fwd_kernelINS_13Kernel_traitsIf6__halfS2_S2_fjLj7168ELj1ELj1ELj4ELj16ENS_18Kernel_traits_baseILj7168EfS2_S2_S2_fjLj128EEEEELb0ELb0ELb1EEEvNS_9FwdParamsE,(.L_x_27885 - _ZN10layer_norm31ln_parallel_residual_fwd_kernelINS_13Kernel_traitsIf6__halfS2_S2_fjLj7168ELj1ELj1ELj4ELj16ENS_18Kernel_traits_baseILj7168EfS2_S2_S2_fjLj128EEEEELb0ELb0ELb1EEEvNS_9FwdParamsE)
        .other          _ZN10layer_norm31ln_parallel_residual_fwd_kernelINS_13Kernel_traitsIf6__halfS2_S2_fjLj7168ELj1ELj1ELj4ELj16ENS_18Kernel_traits_baseILj7168EfS2_S2_S2_fjLj128EEEEELb0ELb0ELb1EEEvNS_9FwdParamsE,@"STO_CUDA_ENTRY STV_DEFAULT"
_ZN10layer_norm31ln_parallel_residual_fwd_kernelINS_13Kernel_traitsIf6__halfS2_S2_fjLj7168ELj1ELj1ELj4ELj16ENS_18Kernel_traits_baseILj7168EfS2_S2_S2_fjLj128EEEEELb0ELb0ELb1EEEvNS_9FwdParamsE:
.text._ZN10layer_norm31ln_parallel_residual_fwd_kernelINS_13Kernel_traitsIf6__halfS2_S2_fjLj7168ELj1ELj1ELj4ELj16ENS_18Kernel_traits_baseILj7168EfS2_S2_S2_fjLj128EEEEELb0ELb0ELb1EEEvNS_9FwdParamsE:
        /* <DEDUP_REMOVED lines=135> */
.L_x_15379:
        /* <DEDUP_REMOVED lines=49> */
.L_x_15378:
        /* <DEDUP_REMOVED lines=97> */
.L_x_15381:
        /* <DEDUP_REMOVED lines=104> */
.L_x_15380:
        /* <DEDUP_REMOVED lines=10> */
.L_x_15414:
        /* <DEDUP_REMOVED lines=21> */
[--C-:B-----5:R-:W-:Y:S02]  /*1a00*/  HADD2.F32 R225, -RZ, R228.reuse.H0_H0 ;  /* 0x200000e4ffe17230 */ /* 0x120fe40000004100 */
[----:B------:R-:W-:Y:S02]  /*1a10*/  HADD2.F32 R228, -RZ, R228.H1_H1 ;  /* 0x300000e4ffe47230 */ /* 0x000fe40000004100 */
[--C-:B------:R-:W-:Y:S02]  /*1a20*/  HADD2.F32 R0, -RZ, R32.reuse.H0_H0 ;  /* 0x20000020ff007230 */ /* 0x100fe40000004100 */
[----:B------:R-:W-:Y:S02]  /*1a30*/  HADD2.F32 R5, -RZ, R32.H1_H1 ;  /* 0x30000020ff057230 */ /* 0x000fe40000004100 */
[--C-:B------:R-:W-:Y:S02]  /*1a40*/  HADD2.F32 R226, -RZ, R229.reuse.H0_H0 ;  /* 0x200000e5ffe27230 */ /* 0x100fe40000004100 */
[----:B------:R-:W-:Y:S01]  /*1a50*/  FADD.FTZ R225, R225, R0 ;  /* 0x00000000e1e17221 */ /* 0x000fe20000010000 */
[----:B------:R-:W-:-:S02]  /*1a60*/  HADD2.F32 R227, -RZ, R229.H1_H1 ;  /* 0x300000e5ffe37230 */ /* 0x000fc40000004100 */
[----:B------:R-:W-:Y:S01]  /*1a70*/  FADD.FTZ R228, R228, R5 ;  /* 0x00000005e4e47221 */ /* 0x000fe20000010000 */
[--C-:B------:R-:W-:Y:S02]  /*1a80*/  HADD2.F32 R5, -RZ, R33.reuse.H0_H0 ;  /* 0x20000021ff057230 */ /* 0x100fe40000004100 */
[----:B------:R-:W-:Y:S02]  /*1a90*/  HADD2.F32 R0, -RZ, R33.H1_H1 ;  /* 0x30000021ff007230 */ /* 0x000fe40000004100 */
[--C-:B------:R-:W-:Y:S02]  /*1aa0*/  HADD2.F32 R223, -RZ, R230.reuse.H0_H0 ;  /* 0x200000e6ffdf7230 */ /* 0x100fe40000004100 */
[----:B------:R-:W-:Y:S01]  /*1ab0*/  FADD.FTZ R226, R226, R5 ;  /* 0x00000005e2e27221 */ /* 0x000fe20000010000 */
[----:B------:R-:W-:Y:S02]  /*1ac0*/  HADD2.F32 R224, -RZ, R230.H1_H1 ;  /* 0x300000e6ffe07230 */ /* 0x000fe40000004100 */
[----:B------:R-:W-:Y:S01]  /*1ad0*/  FADD.FTZ R227, R227, R0 ;  /* 0x00000000e3e37221 */ /* 0x000fe20000010000 */
[----:B------:R-:W-:-:S02]  /*1ae0*/  HADD2.F32 R0, -RZ, R34.H0_H0 ;  /* 0x20000022ff007230 */ /* 0x000fc40000004100 */
[----:B------:R-:W-:Y:S02]  /*1af0*/  HADD2.F32 R5, -RZ, R34.H1_H1 ;  /* 0x30000022ff057230 */ /* 0x000fe40000004100 */
[--C-:B------:R-:W-:Y:S02]  /*1b00*/  HADD2.F32 R221, -RZ, R231.reuse.H0_H0 ;  /* 0x200000e7ffdd7230 */ /* 0x100fe40000004100 */
[----:B------:R-:W-:Y:S01]  /*1b10*/  FADD.FTZ R223, R223, R0 ;  /* 0x00000000dfdf7221 */ /* 0x000fe20000010000 */
[----:B------:R-:W-:Y:S02]  /*1b20*/  HADD2.F32 R222, -RZ, R231.H1_H1 ;  /* 0x300000e7ffde7230 */ /* 0x000fe40000004100 */
[----:B------:R-:W-:Y:S01]  /*1b30*/  FADD.FTZ R224, R224, R5 ;  /* 0x00000005e0e07221 */ /* 0x000fe20000010000 */
[--C-:B------:R-:W-:Y:S02]  /*1b40*/  HADD2.F32 R0, -RZ, R35.reuse.H0_H0 ;  /* 0x20000023ff007230 */ /* 0x100fe40000004100 */
[----:B------:R-:W-:-:S03]  /*1b50*/  HADD2.F32 R5, -RZ, R35.H1_H1 ;  /* 0x30000023ff057230 */ /* 0x000fc60000004100 */
        /* <DEDUP_REMOVED lines=9> */
[--C-:B------:R-:W-:Y:S02]  /*1bf0*/  HADD2.F32 R0, -RZ, R31.reuse.H0_H0 ;  /* 0x2000001fff007230 */ /* 0x100fe40000004100 */
[----:B------:R-:W-:Y:S01]  /*1c00*/  FADD.FTZ R224, R224, R5 ;  /* 0x00000005e0e07221 */ /* 0x000fe20000010000 */
[----:B------:R-:W-:Y:S02]  /*1c10*/  HADD2.F32 R5, -RZ, R31.H1_H1 ;  /* 0x3000001fff057230 */ /* 0x000fe40000004100 */
[----:B------:R-:W-:Y:S01]  /*1c20*/  FADD.FTZ R221, R221, R0 ;  /* 0x00000000dddd7221 */ /* 0x000fe20000010000 */
[----:B------:R-:W-:Y:S02]  /*1c30*/  HADD2.F32 R0, -RZ, R29.H1_H1 ;  /* 0x3000001dff007230 */ /* 0x000fe40000004100 */
[----:B------:R-:W-:Y:S01]  /*1c40*/  FADD.FTZ R222, R222, R5 ;  /* 0x00000005dede7221 */ /* 0x000fe20000010000 */
[----:B------:R-:W-:Y:S01]  /*1c50*/  HADD2.F32 R5, -RZ, R28.H1_H1 ;  /* 0x3000001cff057230 */ /* 0x000fe20000004100 */
[----:B------:R-:W-:Y:S01]  /*1c60*/  F2FP.F16.F32.PACK_AB R26, R224, R223 ;  /* 0x000000dfe01a723e */ /* 0x000fe200000000ff */
[----:B------:R-:W-:-:S02]  /*1c70*/  FADD.FTZ R227, R227, R0 ;  /* 0x00000000e3e37221 */ /* 0x000fc40000010000 */
[----:B------:R-:W-:Y:S01]  /*1c80*/  F2FP.F16.F32.PACK_AB R27, R222, R221 ;  /* 0x000000ddde1b723e */ /* 0x000fe200000000ff */
[----:B------:R-:W-:Y:S02]  /*1c90*/  FADD.FTZ R228, R228, R5 ;  /* 0x00000005e4e47221 */ /* 0x000fe40000010000 */
[----:B------:R-:W-:-:S03]  /*1ca0*/  F2FP.F16.F32.PACK_AB R25, R227, R226 ;  /* 0x000000e2e319723e */ /* 0x000fc600000000ff */
[----:B------:R-:W-:Y:S01]  /*1cb0*/  F2FP.F16.F32.PACK_AB R24, R228, R225 ;  /* 0x000000e1e418723e */ /* 0x000fe200000000ff */
[----:B------:R-:W-:Y:S06]  /*1cc0*/  BRA `(.L_x_15384) ;  /* 0x00000004000c7947 */ /* 0x000fec0003800000 */
.L_x_15383:
[----:B-----5:R-:W-:Y:S02]  /*1cd0*/  HADD2.F32 R225, -RZ, R228.H0_H0 ;  /* 0x200000e4ffe17230 */ /* 0x020fe40000004100 */
[----:B------:R-:W-:Y:S02]  /*1ce0*/  HADD2.F32 R0, -RZ, R32.H0_H0 ;  /* 0x20000020ff007230 */ /* 0x000fe40000004100 */
[----:B------:R-:W-:Y:S02]  /*1cf0*/  HADD2.F32 R226, -RZ, R229.H0_H0 ;  /* 0x200000e5ffe27230 */ /* 0x000fe40000004100 */
[----:B------:R-:W-:Y:S02]  /*1d00*/  HADD2.F32 R5, -RZ, R33.H0_H0 ;  /* 0x20000021ff057230 */ /* 0x000fe40000004100 */
[----:B------:R-:W-:Y:S01]  /*1d10*/  FADD.FTZ R225, R225, R0 ;  /* 0x00000000e1e17221 */ /* 0x000fe20000010000 */
[--C-:B------:R-:W-:Y:S02]  /*1d20*/  HADD2.F32 R223, -RZ, R230.reuse.H0_H0 ;  /* 0x200000e6ffdf7230 */ /* 0x100fe40000004100 */
        /* <DEDUP_REMOVED lines=14> */
[----:B------:R-:W-:Y:S01]  /*1e10*/  HADD2.F32 R0, -RZ, R33.H1_H1 ;  /* 0x30000021ff007230 */ /* 0x000fe20000004100 */
[----:B------:R-:W-:Y:S01]  /*1e20*/  F2FP.F16.F32.PACK_AB R26, R224, R223 ;  /* 0x000000dfe01a723e */ /* 0x000fe200000000ff */
[----:B------:R-:W-:-:S02]  /*1e30*/  HADD2.F32 R5, -RZ, R32.H1_H1 ;  /* 0x30000020ff057230 */ /* 0x000fc40000004100 */
[----:B------:R-:W-:Y:S01]  /*1e40*/  F2FP.F16.F32.PACK_AB R27, R222, R221 ;  /* 0x000000ddde1b723e */ /* 0x000fe200000000ff */
[----:B------:R-:W-:Y:S02]  /*1e50*/  FADD.FTZ R227, R227, R0 ;  /* 0x00000000e3e37221 */ /* 0x000fe40000010000 */
[----:B------:R-:W-:-:S03]  /*1e60*/  FADD.FTZ R228, R228, R5 ;  /* 0x00000005e4e47221 */ /* 0x000fc60000010000 */
[----:B------:R-:W-:Y:S02]  /*1e70*/  F2FP.F16.F32.PACK_AB R25, R227, R226 ;  /* 0x000000e2e319723e */ /* 0x000fe400000000ff */
[----:B------:R-:W-:Y:S01]  /*1e80*/  F2FP.F16.F32.PACK_AB R24, R228, R225 ;  /* 0x000000e1e418723e */ /* 0x000fe200000000ff */
[----:B------:R-:W-:Y:S06]  /*1e90*/  BRA `(.L_x_15384) ;  /* 0x0000000000987947 */ /* 0x000fec0003800000 */
.L_x_15382:
[----:B------:R-:W-:Y:S05]  /*1ea0*/  @!P2 BRA `(.L_x_15385) ;  /* 0x000000000074a947 */ /* 0x000fea0003800000 */
        /* <DEDUP_REMOVED lines=29> */
.L_x_15385:
        /* <DEDUP_REMOVED lines=8> */
.L_x_15384:
        /* <DEDUP_REMOVED lines=27> */
.L_x_15387:
        /* <DEDUP_REMOVED lines=9> */
[--C-:B-1----:R-:W-:Y:S02]  /*2340*/  HADD2.F32 R3, -RZ, R28.reuse.H0_H0 ;  /* 0x2000001cff037230 */ /* 0x102fe40000004100 */
[----:B------:R-:W-:Y:S02]  /*2350*/  HADD2.F32 R217, -RZ, R28.H1_H1 ;  /* 0x3000001cffd97230 */ /* 0x000fe40000004100 */
[----:B------:R-:W-:Y:S02]  /*2360*/  HADD2.F32 R9, -RZ, R9.H1_H1 ;  /* 0x30000009ff097230 */ /* 0x000fe40000004100 */
[----:B------:R-:W-:Y:S01]  /*2370*/  FADD.FTZ R216, R3, R216 ;  /* 0x000000d803d87221 */ /* 0x000fe20000010000 */
[----:B------:R-:W-:-:S02]  /*2380*/  HADD2.F32 R219, -RZ, R29.H1_H1 ;  /* 0x3000001dffdb7230 */ /* 0x000fc40000004100 */
[----:B------:R-:W-:Y:S01]  /*2390*/  FADD.FTZ R217, R217, R8 ;  /* 0x00000008d9d97221 */ /* 0x000fe20000010000 */
[----:B------:R-:W-:Y:S02]  /*23a0*/  HADD2.F32 R10, -RZ, R10.H1_H1 ;  /* 0x3000000aff0a7230 */ /* 0x000fe40000004100 */
[----:B------:R-:W-:Y:S02]  /*23b0*/  HADD2.F32 R208, -RZ, R30.H1_H1 ;  /* 0x3000001effd07230 */ /* 0x000fe40000004100 */
[----:B------:R-:W-:Y:S01]  /*23c0*/  FADD.FTZ R219, R219, R9 ;  /* 0x00000009dbdb7221 */ /* 0x000fe20000010000 */
[----:B------:R-:W-:Y:S01]  /*23d0*/  HADD2.F32 R0, -RZ, R31.H0_H0 ;  /* 0x2000001fff007230 */ /* 0x000fe20000004100 */
[----:B------:R-:W-:Y:S01]  /*23e0*/  F2FP.F16.F32.PACK_AB R24, R217, R216 ;  /* 0x000000d8d918723e */ /* 0x000fe200000000ff */
[----:B------:R-:W-:Y:S02]  /*23f0*/  HADD2.F32 R11, -RZ, R11.H1_H1 ;  /* 0x3000000bff0b7230 */ /* 0x000fe40000004100 */
[----:B------:R-:W-:Y:S01]  /*2400*/  FADD.FTZ R208, R208, R10 ;  /* 0x0000000ad0d07221 */ /* 0x000fe20000010000 */
[----:B------:R-:W-:-:S02]  /*2410*/  HADD2.F32 R210, -RZ, R31.H1_H1 ;  /* 0x3000001fffd27230 */ /* 0x000fc40000004100 */
[----:B------:R-:W-:Y:S01]  /*2420*/  FADD.FTZ R209, R0, R209 ;  /* 0x000000d100d17221 */ /* 0x000fe20000010000 */
[----:B------:R-:W-:Y:S02]  /*2430*/  F2FP.F16.F32.PACK_AB R25, R219, R218 ;  /* 0x000000dadb19723e */ /* 0x000fe400000000ff */
[----:B------:R-:W-:Y:S01]  /*2440*/  F2FP.F16.F32.PACK_AB R26, R208, R207 ;  /* 0x000000cfd01a723e */ /* 0x000fe200000000ff */
[----:B------:R-:W-:-:S05]  /*2450*/  FADD.FTZ R210, R210, R11 ;  /* 0x0000000bd2d27221 */ /* 0x000fca0000010000 */
[----:B------:R-:W-:Y:S01]  /*2460*/  F2FP.F16.F32.PACK_AB R27, R210, R209 ;  /* 0x000000d1d21b723e */ /* 0x000fe200000000ff */
[----:B------:R-:W-:Y:S06]  /*2470*/  BRA `(.L_x_15388) ;  /* 0x0000000400307947 */ /* 0x000fec0003800000 */
.L_x_15386:
        /* <DEDUP_REMOVED lines=32> */
.L_x_15389:
[----:B-----5:R-:W-:Y:S02]  /*2680*/  HADD2.F32 R217, -RZ, R8.H1_H1 ;  /* 0x30000008ffd97230 */ /* 0x020fe40000004100 */
[----:B------:R-:W-:Y:S02]  /*2690*/  HADD2.F32 R0, -RZ, R32.H1_H1 ;  /* 0x30000020ff007230 */ /* 0x000fe40000004100 */
[--C-:B------:R-:W-:Y:S02]  /*26a0*/  HADD2.F32 R218, -RZ, R9.reuse.H0_H0 ;  /* 0x20000009ffda7230 */ /* 0x100fe40000004100 */
[----:B------:R-:W-:Y:S02]  /*26b0*/  HADD2.F32 R219, -RZ, R9.H1_H1 ;  /* 0x30000009ffdb7230 */ /* 0x000fe40000004100 */
[----:B------:R-:W-:Y:S01]  /*26c0*/  FADD.FTZ R217, R0, R217 ;  /* 0x000000d900d97221 */ /* 0x000fe20000010000 */
[--C-:B-1----:R-:W-:Y:S02]  /*26d0*/  HADD2.F32 R2, -RZ, R33.reuse.H0_H0 ;  /* 0x20000021ff027230 */ /* 0x102fe40000004100 */
[----:B------:R-:W-:-:S02]  /*26e0*/  HADD2.F32 R0, -RZ, R33.H1_H1 ;  /* 0x30000021ff007230 */ /* 0x000fc40000004100 */
[----:B------:R-:W-:Y:S02]  /*26f0*/  HADD2.F32 R216, -RZ, R8.H0_H0 ;  /* 0x20000008ffd87230 */ /* 0x000fe40000004100 */
[----:B------:R-:W-:Y:S01]  /*2700*/  FADD.FTZ R218, R2, R218 ;  /* 0x000000da02da7221 */ /* 0x000fe20000010000 */
[----:B------:R-:W-:Y:S02]  /*2710*/  HADD2.F32 R3, -RZ, R32.H0_H0 ;  /* 0x20000020ff037230 */ /* 0x000fe40000004100 */
[----:B------:R-:W-:Y:S01]  /*2720*/  FADD.FTZ R219, R0, R219 ;  /* 0x000000db00db7221 */ /* 0x000fe20000010000 */
[--C-:B------:R-:W-:Y:S02]  /*2730*/  HADD2.F32 R2, -RZ, R28.reuse.H0_H0 ;  /* 0x2000001cff027230 */ /* 0x100fe40000004100 */
[----:B------:R-:W-:Y:S02]  /*2740*/  HADD2.F32 R0, -RZ, R28.H1_H1 ;  /* 0x3000001cff007230 */ /* 0x000fe40000004100 */
[----:B------:R-:W-:Y:S01]  /*2750*/  FADD.FTZ R216, R3, R216 ;  /* 0x000000d803d87221 */ /* 0x000fe20000010000 */
[----:B------:R-:W-:-:S02]  /*2760*/  HADD2.F32 R207, -RZ, R10.H0_H0 ;  /* 0x2000000affcf7230 */ /* 0x000fc40000004100 */
[----:B------:R-:W-:Y:S02]  /*2770*/  HADD2.F32 R208, -RZ, R10.H1_H1 ;  /* 0x3000000affd07230 */ /* 0x000fe40000004100 */
[----:B------:R-:W-:Y:S01]  /*2780*/  FADD.FTZ R216, R2, R216 ;  /* 0x000000d802d87221 */ /* 0x000fe20000010000 */
[----:B------:R-:W-:Y:S01]  /*2790*/  FADD.FTZ R217, R0, R217 ;  /* 0x000000d900d97221 */ /* 0x000fe20000010000 */
[--C-:B------:R-:W-:Y:S02]  /*27a0*/  HADD2.F32 R2, -RZ, R34.reuse.H0_H0 ;  /* 0x20000022ff027230 */ /* 0x100fe40000004100 */
[----:B------:R-:W-:Y:S02]  /*27b0*/  HADD2.F32 R0, -RZ, R29.H0_H0 ;  /* 0x2000001dff007230 */ /* 0x000fe40000004100 */
[----:B------:R-:W-:Y:S02]  /*27c0*/  HADD2.F32 R209, -RZ, R31.H0_H0 ;  /* 0x2000001fffd17230 */ /* 0x000fe40000004100 */
[----:B------:R-:W-:Y:S01]  /*27d0*/  FADD.FTZ R207, R2, R207 ;  /* 0x000000cf02cf7221 */ /* 0x000fe20000010000 */
[----:B------:R-:W-:-:S02]  /*27e0*/  HADD2.F32 R2, -RZ, R34.H1_H1 ;  /* 0x30000022ff027230 */ /* 0x000fc40000004100 */
[----:B------:R-:W-:Y:S01]  /*27f0*/  FADD.FTZ R218, R0, R218 ;  /* 0x000000da00da7221 */ /* 0x000fe20000010000 */
[----:B------:R-:W-:Y:S01]  /*2800*/  HADD2.F32 R0, -RZ, R29.H1_H1 ;  /* 0x3000001dff007230 */ /* 0x000fe20000004100 */
[----:B------:R-:W-:Y:S01]  /*2810*/  F2FP.F16.F32.PACK_AB R24, R217, R216 ;  /* 0x000000d8d918723e */ /* 0x000fe200000000ff */
[----:B------:R-:W-:Y:S02]  /*2820*/  HADD2.F32 R210, -RZ, R31.H1_H1 ;  /* 0x3000001fffd27230 */ /* 0x000fe40000004100 */
[----:B------:R-:W-:Y:S01]  /*2830*/  FADD.FTZ R208, R2, R208 ;  /* 0x000000d002d07221 */ /* 0x000fe20000010000 */
[--C-:B------:R-:W-:Y:S02]  /*2840*/  HADD2.F32 R2, -RZ, R30.reuse.H0_H0 ;  /* 0x2000001eff027230 */ /* 0x100fe40000004100 */
[----:B------:R-:W-:Y:S01]  /*2850*/  FADD.FTZ R219, R0, R219 ;  /* 0x000000db00db7221 */ /* 0x000fe20000010000 */
[----:B------:R-:W-:Y:S02]  /*2860*/  HADD2.F32 R0, -RZ, R30.H1_H1 ;  /* 0x3000001eff007230 */ /* 0x000fe40000004100 */
[----:B------:R-:W-:Y:S01]  /*2870*/  FADD.FTZ R207, R2, R207 ;  /* 0x000000cf02cf7221 */ /* 0x000fe20000010000 */
[----:B------:R-:W-:-:S02]  /*2880*/  HADD2.F32 R2, -RZ, R35.H0_H0 ;  /* 0x20000023ff027230 */ /* 0x000fc40000004100 */
[----:B------:R-:W-:Y:S01]  /*2890*/  FADD.FTZ R208, R0, R208 ;  /* 0x000000d000d07221 */ /* 0x000fe20000010000 */
[--C-:B------:R-:W-:Y:S01]  /*28a0*/  HADD2.F32 R0, -RZ, R11.reuse.H0_H0 ;  /* 0x2000000bff007230 */ /* 0x100fe20000004100 */
[----:B------:R-:W-:Y:S01]  /*28b0*/  F2FP.F16.F32.PACK_AB R25, R219, R218 ;  /* 0x000000dadb19723e */ /* 0x000fe200000000ff */
[----:B------:R-:W-:Y:S02]  /*28c0*/  HADD2.F32 R11, -RZ, R11.H1_H1 ;  /* 0x3000000bff0b7230 */ /* 0x000fe40000004100 */
[----:B------:R-:W-:Y:S01]  /*28d0*/  F2FP.F16.F32.PACK_AB R26, R208, R207 ;  /* 0x000000cfd01a723e */ /* 0x000fe200000000ff */
[----:B------:R-:W-:-:S04]  /*28e0*/  FADD.FTZ R0, R2, R0 ;  /* 0x0000000002007221 */ /* 0x000fc80000010000 */
[----:B------:R-:W-:Y:S01]  /*28f0*/  FADD.FTZ R209, R209, R0 ;  /* 0x00000000d1d17221 */ /* 0x000fe20000010000 */
[----:B------:R-:W-:-:S05]  /*2900*/  HADD2.F32 R0, -RZ, R35.H1_H1 ;  /* 0x30000023ff007230 */ /* 0x000fca0000004100 */
[----:B------:R-:W-:-:S04]  /*2910*/  FADD.FTZ R0, R0, R11 ;  /* 0x0000000b00007221 */ /* 0x000fc80000010000 */
[----:B------:R-:W-:-:S05]  /*2920*/  FADD.FTZ R210, R210, R0 ;  /* 0x00000000d2d27221 */ /* 0x000fca0000010000 */
[----:B------:R-:W-:-:S07]  /*2930*/  F2FP.F16.F32.PACK_AB R27, R210, R209 ;  /* 0x000000d1d21b723e */ /* 0x000fce00000000ff */
.L_x_15388:
[----:B-1----:R-:W0:Y:S08]  /*2940*/  @P0 LDC.64 R2, c[0x0][0x3a8] ;  /* 0x0000ea00ff020b82 */ /* 0x002e300000000a00 */
[----:B------:R-:W1:Y:S08]  /*2950*/  @P2 LDC.64 R6, c[0x0][0x3a0] ;  /* 0x0000e800ff062b82 */ /* 0x000e700000000a00 */
[----:B------:R-:W2:Y:S01]  /*2960*/  @P1 LDC.64 R8, c[0x0][0x398] ;  /* 0x0000e600ff081b82 */ /* 0x000ea20000000a00 */
[----:B0-----:R-:W-:-:S05]  /*2970*/  @P0 IMAD.WIDE.U32 R2, R197, 0x10, R2 ;  /* 0x00000010c5020825 */ /* 0x001fca00078e0002 */
[----:B------:R0:W-:Y:S02]  /*2980*/  @P0 STG.E.128 desc[UR6][R2.64], R24 ;  /* 0x0000001802000986 */ /* 0x0001e4000c101d06 */
[----:B0-----:R-:W-:-:S05]  /*2990*/  IADD3 R3, PT, PT, R215, 0x100, RZ ;  /* 0x00000100d7037810 */ /* 0x001fca0007ffe0ff */
[----:B-1----:R-:W-:-:S04]  /*29a0*/  @P2 IMAD.WIDE.U32 R6, R3, 0x10, R6 ;  /* 0x0000001003062825 */ /* 0x002fc800078e0006 */
[C---:B--2---:R-:W-:Y:S01]  /*29b0*/  @P1 IMAD.WIDE.U32 R8, R3.reuse, 0x10, R8 ;  /* 0x0000001003081825 */ /* 0x044fe200078e0008 */
[----:B------:R0:W5:Y:S04]  /*29c0*/  @P2 LDG.E.128 R28, desc[UR6][R6.64] ;  /* 0x00000006061c2981 */ /* 0x000168000c1e1d00 */
[----:B------:R1:W5:Y:S01]  /*29d0*/  @P1 LDG.E.128 R32, desc[UR6][R8.64] ;  /* 0x0000000608201981 */ /* 0x000362000c1e1d00 */
[----:B0-----:R-:W-:-:S05]  /*29e0*/  IMAD.WIDE.U32 R6, R3, 0x10, R204 ;  /* 0x0000001003067825 */ /* 0x001fca00078e00cc */
[----:B------:R1:W5:Y:S01]  /*29f0*/  LDG.E.128 R200, desc[UR6][R6.64] ;  /* 0x0000000606c87981 */ /* 0x000362000c1e1d00 */
        /* <DEDUP_REMOVED lines=11> */
.L_x_15391:
[--C-:B-----5:R-:W-:Y:S02]  /*2ab0*/  HADD2.F32 R0, -RZ, R200.reuse.H0_H0 ;  /* 0x200000c8ff007230 */ /* 0x120fe40000004100 */
[----:B------:R-:W-:Y:S02]  /*2ac0*/  HADD2.F32 R2, -RZ, R200.H1_H1 ;  /* 0x300000c8ff027230 */ /* 0x000fe40000004100 */
[--C-:B-1----:R-:W-:Y:S02]  /*2ad0*/  HADD2.F32 R6, -RZ, R28.reuse.H0_H0 ;  /* 0x2000001cff067230 */ /* 0x102fe40000004100 */
[----:B------:R-:W-:-:S03]  /*2ae0*/  HADD2.F32 R5, -RZ, R28.H1_H1 ;  /* 0x3000001cff057230 */ /* 0x000fc60000004100 */
[----:B------:R-:W-:Y:S01]  /*2af0*/  FADD.FTZ R198, R6, R0 ;  /* 0x0000000006c67221 */ /* 0x000fe20000010000 */
[--C-:B------:R-:W-:Y:S02]  /*2b00*/  HADD2.F32 R0, -RZ, R201.reuse.H1_H1 ;  /* 0x300000c9ff007230 */ /* 0x100fe40000004100 */
[----:B------:R-:W-:Y:S01]  /*2b10*/  FADD.FTZ R199, R5, R2 ;  /* 0x0000000205c77221 */ /* 0x000fe20000010000 */
[----:B------:R-:W-:Y:S02]  /*2b20*/  HADD2.F32 R2, -RZ, R201.H0_H0 ;  /* 0x200000c9ff027230 */ /* 0x000fe40000004100 */
[--C-:B------:R-:W-:Y:S02]  /*2b30*/  HADD2.F32 R6, -RZ, R29.reuse.H0_H0 ;  /* 0x2000001dff067230 */ /* 0x100fe40000004100 */
[----:B------:R-:W-:Y:S01]  /*2b40*/  HADD2.F32 R5, -RZ, R29.H1_H1 ;  /* 0x3000001dff057230 */ /* 0x000fe20000004100 */
[----:B------:R-:W-:Y:S02]  /*2b50*/  F2FP.F16.F32.PACK_AB R24, R199, R198 ;  /* 0x000000c6c718723e */ /* 0x000fe400000000ff */
[----:B------:R-:W-:Y:S01]  /*2b60*/  FADD.FTZ R200, R6, R2 ;  /* 0x0000000206c87221 */ /* 0x000fe20000010000 */
[----:B------:R-:W-:-:S02]  /*2b70*/  HADD2.F32 R2, -RZ, R202.H1_H1 ;  /* 0x300000caff027230 */ /* 0x000fc40000004100 */
[----:B------:R-:W-:Y:S01]  /*2b80*/  FADD.FTZ R201, R5, R0 ;  /* 0x0000000005c97221 */ /* 0x000fe20000010000 */
[----:B------:R-:W-:Y:S02]  /*2b90*/  HADD2.F32 R0, -RZ, R202.H0_H0 ;  /* 0x200000caff007230 */ /* 0x000fe40000004100 */
[--C-:B------:R-:W-:Y:S02]  /*2ba0*/  HADD2.F32 R6, -RZ, R30.reuse.H0_H0 ;  /* 0x2000001eff067230 */ /* 0x100fe40000004100 */
[----:B------:R-:W-:Y:S01]  /*2bb0*/  HADD2.F32 R5, -RZ, R30.H1_H1 ;  /* 0x3000001eff057230 */ /* 0x000fe20000004100 */
[----:B------:R-:W-:Y:S02]  /*2bc0*/  F2FP.F16.F32.PACK_AB R25, R201, R200 ;  /* 0x000000c8c919723e */ /* 0x000fe400000000ff */
        /* <DEDUP_REMOVED lines=8> */
[----:B------:R-:W-:-:S05]  /*2c50*/  FADD.FTZ R192, R2, R0 ;  /* 0x0000000002c07221 */ /* 0x000fca0000010000 */
[----:B------:R-:W-:Y:S01]  /*2c60*/  F2FP.F16.F32.PACK_AB R27, R192, R191 ;  /* 0x000000bfc01b723e */ /* 0x000fe200000000ff */
[----:B------:R-:W-:Y:S06]  /*2c70*/  BRA `(.L_x_15392) ;  /* 0x0000000400287947 */ /* 0x000fec0003800000 */
.L_x_15390:
[----:B------:R-:W-:Y:S05]  /*2c80*/  BRA.U UP0, `(.L_x_15393) ;  /* 0x0000000100747547 */ /* 0x000fea000b800000 */
        /* <DEDUP_REMOVED lines=29> */
.L_x_15393:
[----:B-----5:R-:W-:Y:S02]  /*2e60*/  HADD2.F32 R0, -RZ, R200.H0_H0 ;  /* 0x200000c8ff007230 */ /* 0x020fe40000004100 */
[----:B-1----:R-:W-:Y:S02]  /*2e70*/  HADD2.F32 R6, -RZ, R32.H0_H0 ;  /* 0x20000020ff067230 */ /* 0x002fe40000004100 */
[----:B------:R-:W-:Y:S02]  /*2e80*/  HADD2.F32 R2, -RZ, R200.H1_H1 ;  /* 0x300000c8ff027230 */ /* 0x000fe40000004100 */
[----:B------:R-:W-:Y:S02]  /*2e90*/  HADD2.F32 R5, -RZ, R32.H1_H1 ;  /* 0x30000020ff057230 */ /* 0x000fe40000004100 */
[----:B------:R-:W-:Y:S01]  /*2ea0*/  FADD.FTZ R6, R6, R0 ;  /* 0x0000000006067221 */ /* 0x000fe20000010000 */
[--C-:B------:R-:W-:Y:S02]  /*2eb0*/  HADD2.F32 R8, -RZ, R33.reuse.H0_H0 ;  /* 0x20000021ff087230 */ /* 0x100fe40000004100 */
[----:B------:R-:W-:-:S02]  /*2ec0*/  HADD2.F32 R7, -RZ, R33.H1_H1 ;  /* 0x30000021ff077230 */ /* 0x000fc40000004100 */
[----:B------:R-:W-:Y:S01]  /*2ed0*/  FADD.FTZ R0, R5, R2 ;  /* 0x0000000205007221 */ /* 0x000fe20000010000 */
[--C-:B------:R-:W-:Y:S02]  /*2ee0*/  HADD2.F32 R2, -RZ, R201.reuse.H0_H0 ;  /* 0x200000c9ff027230 */ /* 0x100fe40000004100 */
[----:B------:R-:W-:-:S03]  /*2ef0*/  HADD2.F32 R5, -RZ, R201.H1_H1 ;  /* 0x300000c9ff057230 */ /* 0x000fc60000004100 */
        /* <DEDUP_REMOVED lines=8> */
[----:B------:R-:W-:Y:S02]  /*2f80*/  HADD2.F32 R7, -RZ, R34.H0_H0 ;  /* 0x20000022ff077230 */ /* 0x000fe40000004100 */
[----:B------:R-:W-:Y:S01]  /*2f90*/  FADD.FTZ R200, R6, R2 ;  /* 0x0000000206c87221 */ /* 0x000fe20000010000 */
[----:B------:R-:W-:Y:S01]  /*2fa0*/  HADD2.F32 R6, -RZ, R29.H1_H1 ;  /* 0x3000001dff067230 */ /* 0x000fe20000004100 */
[----:B------:R-:W-:Y:S01]  /*2fb0*/  F2FP.F16.F32.PACK_AB R24, R199, R198 ;  /* 0x000000c6c718723e */ /* 0x000fe200000000ff */
[----:B------:R-:W-:Y:S02]  /*2fc0*/  HADD2.F32 R2, -RZ, R202.H1_H1 ;  /* 0x300000caff027230 */ /* 0x000fe40000004100 */
[----:B------:R-:W-:Y:S01]  /*2fd0*/  FADD.FTZ R0, R7, R0 ;  /* 0x0000000007007221 */ /* 0x000fe20000010000 */
[----:B------:R-:W-:Y:S02]  /*2fe0*/  HADD2.F32 R7, -RZ, R34.H1_H1 ;  /* 0x30000022ff077230 */ /* 0x000fe40000004100 */
[----:B------:R-:W-:Y:S01]  /*2ff0*/  FADD.FTZ R201, R6, R5 ;  /* 0x0000000506c97221 */ /* 0x000fe20000010000 */
[----:B------:R-:W-:-:S02]  /*3000*/  HADD2.F32 R6, -RZ, R30.H0_H0 ;  /* 0x2000001eff067230 */ /* 0x000fc40000004100 */
[----:B------:R-:W-:Y:S02]  /*3010*/  HADD2.F32 R5, -RZ, R30.H1_H1 ;  /* 0x3000001eff057230 */ /* 0x000fe40000004100 */
[----:B------:R-:W-:Y:S01]  /*3020*/  FADD.FTZ R2, R7, R2 ;  /* 0x0000000207027221 */ /* 0x000fe20000010000 */
[----:B------:R-:W-:Y:S01]  /*3030*/  F2FP.F16.F32.PACK_AB R25, R201, R200 ;  /* 0x000000c8c919723e */ /* 0x000fe200000000ff */
        /* <DEDUP_REMOVED lines=12> */
[----:B------:R-:W-:-:S05]  /*3100*/  FADD.FTZ R192, R2, R0 ;  /* 0x0000000002c07221 */ /* 0x000fca0000010000 */
[----:B------:R-:W-:-:S07]  /*3110*/  F2FP.F16.F32.PACK_AB R27, R192, R191 ;  /* 0x000000bfc01b723e */ /* 0x000fce00000000ff */
.L_x_15392:
[----:B-1----:R-:W0:Y:S01]  /*3120*/  @P0 LDC.64 R6, c[0x0][0x3a8] ;  /* 0x0000ea00ff060b82 */ /* 0x002e220000000a00 */
        /* <DEDUP_REMOVED lines=22> */
.L_x_15395:
[--C-:B-----5:R-:W-:Y:S02]  /*3290*/  HADD2.F32 R0, -RZ, R8.reuse.H0_H0 ;  /* 0x20000008ff007230 */ /* 0x120fe40000004100 */
[----:B0-----:R-:W-:Y:S02]  /*32a0*/  HADD2.F32 R6, -RZ, R8.H1_H1 ;  /* 0x30000008ff067230 */ /* 0x001fe40000004100 */
[--C-:B------:R-:W-:Y:S02]  /*32b0*/  HADD2.F32 R7, -RZ, R28.reuse.H0_H0 ;  /* 0x2000001cff077230 */ /* 0x100fe40000004100 */
[----:B------:R-:W-:Y:S02]  /*32c0*/  HADD2.F32 R5, -RZ, R28.H1_H1 ;  /* 0x3000001cff057230 */ /* 0x000fe40000004100 */
[----:B------:R-:W-:Y:S02]  /*32d0*/  HADD2.F32 R8, -RZ, R29.H1_H1 ;  /* 0x3000001dff087230 */ /* 0x000fe40000004100 */
[----:B------:R-:W-:Y:S01]  /*32e0*/  FADD.FTZ R0, R7, R0 ;  /* 0x0000000007007221 */ /* 0x000fe20000010000 */
[----:B------:R-:W-:-:S02]  /*32f0*/  HADD2.F32 R7, -RZ, R9.H1_H1 ;  /* 0x30000009ff077230 */ /* 0x000fc40000004100 */
[----:B------:R-:W-:Y:S01]  /*3300*/  FADD.FTZ R6, R5, R6 ;  /* 0x0000000605067221 */ /* 0x000fe20000010000 */
[----:B------:R-:W-:Y:S02]  /*3310*/  HADD2.F32 R5, -RZ, R9.H0_H0 ;  /* 0x20000009ff057230 */ /* 0x000fe40000004100 */
[----:B------:R-:W-:Y:S02]  /*3320*/  HADD2.F32 R9, -RZ, R29.H0_H0 ;  /* 0x2000001dff097230 */ /* 0x000fe40000004100 */
[----:B------:R-:W-:Y:S01]  /*3330*/  FADD.FTZ R7, R8, R7 ;  /* 0x0000000708077221 */ /* 0x000fe20000010000 */
[----:B------:R-:W-:Y:S01]  /*3340*/  HADD2.F32 R8, -RZ, R10.H0_H0 ;  /* 0x2000000aff087230 */ /* 0x000fe20000004100 */
[----:B------:R-:W-:Y:S01]  /*3350*/  F2FP.F16.F32.PACK_AB R24, R6, R0 ;  /* 0x000000000618723e */ /* 0x000fe200000000ff */
[----:B------:R-:W-:Y:S02]  /*3360*/  HADD2.F32 R12, -RZ, R30.H0_H0 ;  /* 0x2000001eff0c7230 */ /* 0x000fe40000004100 */
[----:B------:R-:W-:Y:S01]  /*3370*/  FADD.FTZ R5, R9, R5 ;  /* 0x0000000509057221 */ /* 0x000fe20000010000 */
[----:B------:R-:W-:-:S02]  /*3380*/  HADD2.F32 R9, -RZ, R10.H1_H1 ;  /* 0x3000000aff097230 */ /* 0x000fc40000004100 */
[----:B------:R-:W-:Y:S02]  /*3390*/  HADD2.F32 R10, -RZ, R30.H1_H1 ;  /* 0x3000001eff0a7230 */ /* 0x000fe40000004100 */
[----:B------:R-:W-:Y:S01]  /*33a0*/  FADD.FTZ R8, R12, R8 ;  /* 0x000000080c087221 */ /* 0x000fe20000010000 */
[----:B------:R-:W-:Y:S01]  /*33b0*/  HADD2.F32 R12, -RZ, R31.H0_H0 ;  /* 0x2000001fff0c7230 */ /* 0x000fe20000004100 */
[----:B------:R-:W-:Y:S01]  /*33c0*/  F2FP.F16.F32.PACK_AB R25, R7, R5 ;  /* 0x000000050719723e */ /* 0x000fe200000000ff */
[----:B------:R-:W-:Y:S01]  /*33d0*/  FADD.FTZ R9, R10, R9 ;  /* 0x000000090a097221 */ /* 0x000fe20000010000 */
[--C-:B------:R-:W-:Y:S02]  /*33e0*/  HADD2.F32 R10, -RZ, R11.reuse.H0_H0 ;  /* 0x2000000bff0a7230 */ /* 0x100fe40000004100 */
[----:B------:R-:W-:Y:S02]  /*33f0*/  HADD2.F32 R11, -RZ, R11.H1_H1 ;  /* 0x3000000bff0b7230 */ /* 0x000fe40000004100 */
[----:B------:R-:W-:Y:S01]  /*3400*/  F2FP.F16.F32.PACK_AB R26, R9, R8 ;  /* 0x00000008091a723e */ /* 0x000fe200000000ff */
[----:B------:R-:W-:Y:S01]  /*3410*/  FADD.FTZ R10, R12, R10 ;  /* 0x0000000a0c0a7221 */ /* 0x000fe20000010000 */
[----:B------:R-:W-:-:S05]  /*3420*/  HADD2.F32 R12, -RZ, R31.H1_H1 ;  /* 0x3000001fff0c7230 */ /* 0x000fca0000004100 */
[----:B------:R-:W-:-:S05]  /*3430*/  FADD.FTZ R11, R12, R11 ;  /* 0x0000000b0c0b7221 */ /* 0x000fca0000010000 */
[----:B------:R-:W-:Y:S01]  /*3440*/  F2FP.F16.F32.PACK_AB R27, R11, R10 ;  /* 0x0000000a0b1b723e */ /* 0x000fe200000000ff */
[----:B------:R-:W-:Y:S06]  /*3450*/  BRA `(.L_x_15396) ;  /* 0x0000000400287947 */ /* 0x000fec0003800000 */
.L_x_15394:
[----:B------:R-:W-:Y:S05]  /*3460*/  BRA.U UP0, `(.L_x_15397) ;  /* 0x0000000100747547 */ /* 0x000fea000b800000 */
        /* <DEDUP_REMOVED lines=29> */
.L_x_15397:
        /* <DEDUP_REMOVED lines=17> */
[----:B------:R-:W-:Y:S01]  /*3750*/  FADD.FTZ R0, R9, R0 ;  /* 0x0000000009007221 */ /* 0x000fe20000010000 */
[----:B------:R-:W-:Y:S02]  /*3760*/  HADD2.F32 R9, -RZ, R29.H0_H0 ;  /* 0x2000001dff097230 */ /* 0x000fe40000004100 */
[----:B------:R-:W-:Y:S01]  /*3770*/  FADD.FTZ R8, R12, R8 ;  /* 0x000000080c087221 */ /* 0x000fe20000010000 */
[----:B------:R-:W-:Y:S01]  /*3780*/  HADD2.F32 R12, -RZ, R34.H1_H1 ;  /* 0x30000022ff0c7230 */ /* 0x000fe20000004100 */
[----:B------:R-:W-:Y:S01]  /*3790*/  F2FP.F16.F32.PACK_AB R24, R6, R0 ;  /* 0x000000000618723e */ /* 0x000fe200000000ff */
[----:B------:R-:W-:Y:S01]  /*37a0*/  FADD.FTZ R5, R9, R5 ;  /* 0x0000000509057221 */ /* 0x000fe20000010000 */
[----:B------:R-:W-:-:S02]  /*37b0*/  HADD2.F32 R9, -RZ, R10.H1_H1 ;  /* 0x3000000aff097230 */ /* 0x000fc40000004100 */
        /* <DEDUP_REMOVED lines=8> */
[--C-:B------:R-:W-:Y:S01]  /*3840*/  HADD2.F32 R10, -RZ, R11.reuse.H0_H0 ;  /* 0x2000000bff0a7230 */ /* 0x100fe20000004100 */
[----:B------:R-:W-:Y:S01]  /*3850*/  F2FP.F16.F32.PACK_AB R25, R7, R5 ;  /* 0x000000050719723e */ /* 0x000fe200000000ff */
[----:B------:R-:W-:-:S02]  /*3860*/  HADD2.F32 R11, -RZ, R11.H1_H1 ;  /* 0x3000000bff0b7230 */ /* 0x000fc40000004100 */
[----:B------:R-:W-:Y:S01]  /*3870*/  F2FP.F16.F32.PACK_AB R26, R9, R8 ;  /* 0x00000008091a723e */ /* 0x000fe200000000ff */
[----:B------:R-:W-:Y:S01]  /*3880*/  FADD.FTZ R10, R12, R10 ;  /* 0x0000000a0c0a7221 */ /* 0x000fe20000010000 */
[----:B------:R-:W-:-:S05]  /*3890*/  HADD2.F32 R12, -RZ, R31.H0_H0 ;  /* 0x2000001fff0c7230 */ /* 0x000fca0000004100 */
[----:B------:R-:W-:Y:S01]  /*38a0*/  FADD.FTZ R10, R12, R10 ;  /* 0x0000000a0c0a7221 */ /* 0x000fe20000010000 */
[----:B------:R-:W-:-:S05]  /*38b0*/  HADD2.F32 R12, -RZ, R35.H1_H1 ;  /* 0x30000023ff0c7230 */ /* 0x000fca0000004100 */
[----:B------:R-:W-:Y:S01]  /*38c0*/  FADD.FTZ R11, R12, R11 ;  /* 0x0000000b0c0b7221 */ /* 0x000fe20000010000 */
[----:B------:R-:W-:-:S05]  /*38d0*/  HADD2.F32 R12, -RZ, R31.H1_H1 ;  /* 0x3000001fff0c7230 */ /* 0x000fca0000004100 */
[----:B------:R-:W-:-:S05]  /*38e0*/  FADD.FTZ R11, R12, R11 ;  /* 0x0000000b0c0b7221 */ /* 0x000fca0000010000 */
[----:B------:R-:W-:-:S07]  /*38f0*/  F2FP.F16.F32.PACK_AB R27, R11, R10 ;  /* 0x0000000a0b1b723e */ /* 0x000fce00000000ff */
.L_x_15396:
        /* <DEDUP_REMOVED lines=23> */
.L_x_15399:
[--C-:B-----5:R-:W-:Y:S02]  /*3a70*/  HADD2.F32 R13, -RZ, R20.reuse.H0_H0 ;  /* 0x20000014ff0d7230 */ /* 0x120fe40000004100 */
[----:B0-----:R-:W-:Y:S02]  /*3a80*/  HADD2.F32 R14, -RZ, R20.H1_H1 ;  /* 0x30000014ff0e7230 */ /* 0x001fe40000004100 */
        /* <DEDUP_REMOVED lines=8> */
[----:B------:R-:W-:Y:S02]  /*3b10*/  HADD2.F32 R19, -RZ, R22.H1_H1 ;  /* 0x30000016ff137230 */ /* 0x000fe40000004100 */
[----:B------:R-:W-:Y:S01]  /*3b20*/  FADD.FTZ R15, R18, R15 ;  /* 0x0000000f120f7221 */ /* 0x000fe20000010000 */
[----:B------:R-:W-:Y:S02]  /*3b30*/  HADD2.F32 R20, -RZ, R30.H0_H0 ;  /* 0x2000001eff147230 */ /* 0x000fe40000004100 */
[----:B------:R-:W-:Y:S01]  /*3b40*/  FADD.FTZ R16, R17, R16 ;  /* 0x0000001011107221 */ /* 0x000fe20000010000 */
[----:B------:R-:W-:Y:S01]  /*3b50*/  HADD2.F32 R17, -RZ, R22.H0_H0 ;  /* 0x20000016ff117230 */ /* 0x000fe20000004100 */
[----:B------:R-:W-:Y:S01]  /*3b60*/  F2FP.F16.F32.PACK_AB R24, R14, R13 ;  /* 0x0000000d0e18723e */ /* 0x000fe200000000ff */
[----:B------:R-:W-:-:S02]  /*3b70*/  HADD2.F32 R18, -RZ, R30.H1_H1 ;  /* 0x3000001eff127230 */ /* 0x000fc40000004100 */
[--C-:B------:R-:W-:Y:S02]  /*3b80*/  HADD2.F32 R21, -RZ, R31.reuse.H1_H1 ;  /* 0x3000001fff157230 */ /* 0x100fe40000004100 */
[----:B------:R-:W-:Y:S01]  /*3b90*/  FADD.FTZ R17, R20, R17 ;  /* 0x0000001114117221 */ /* 0x000fe20000010000 */
[----:B------:R-:W-:Y:S02]  /*3ba0*/  HADD2.F32 R20, -RZ, R31.H0_H0 ;  /* 0x2000001fff147230 */ /* 0x000fe40000004100 */
[----:B------:R-:W-:Y:S01]  /*3bb0*/  FADD.FTZ R19, R18, R19 ;  /* 0x0000001312137221 */ /* 0x000fe20000010000 */
[----:B------:R-:W-:Y:S01]  /*3bc0*/  HADD2.F32 R18, -RZ, R23.H0_H0 ;  /* 0x20000017ff127230 */ /* 0x000fe20000004100 */
[----:B------:R-:W-:-:S03]  /*3bd0*/  F2FP.F16.F32.PACK_AB R25, R16, R15 ;  /* 0x0000000f1019723e */ /* 0x000fc600000000ff */
[----:B------:R-:W-:Y:S01]  /*3be0*/  F2FP.F16.F32.PACK_AB R26, R19, R17 ;  /* 0x00000011131a723e */ /* 0x000fe200000000ff */
[----:B------:R-:W-:Y:S01]  /*3bf0*/  FADD.FTZ R18, R20, R18 ;  /* 0x0000001214127221 */ /* 0x000fe20000010000 */
[----:B------:R-:W-:-:S05]  /*3c00*/  HADD2.F32 R20, -RZ, R23.H1_H1 ;  /* 0x30000017ff147230 */ /* 0x000fca0000004100 */
[----:B------:R-:W-:-:S05]  /*3c10*/  FADD.FTZ R20, R21, R20 ;  /* 0x0000001415147221 */ /* 0x000fca0000010000 */
[----:B------:R-:W-:Y:S01]  /*3c20*/  F2FP.F16.F32.PACK_AB R27, R20, R18 ;  /* 0x00000012141b723e */ /* 0x000fe200000000ff */
[----:B------:R-:W-:Y:S06]  /*3c30*/  BRA `(.L_x_15400) ;  /* 0x0000000400287947 */ /* 0x000fec0003800000 */
.L_x_15398:
[----:B------:R-:W-:Y:S05]  /*3c40*/  BRA.U UP0, `(.L_x_15401) ;  /* 0x0000000100747547 */ /* 0x000fea000b800000 */
        /* <DEDUP_REMOVED lines=29> */
.L_x_15401:
        /* <DEDUP_REMOVED lines=10> */
[----:B------:R-:W-:Y:S02]  /*3ec0*/  HADD2.F32 R19, -RZ, R34.H0_H0 ;  /* 0x20000022ff137230 */ /* 0x000fe40000004100 */
[----:B------:R-:W-:Y:S01]  /*3ed0*/  FADD.FTZ R15, R18, R15 ;  /* 0x0000000f120f7221 */ /* 0x000fe20000010000 */
[--C-:B------:R-:W-:Y:S02]  /*3ee0*/  HADD2.F32 R18, -RZ, R28.reuse.H0_H0 ;  /* 0x2000001cff127230 */ /* 0x100fe40000004100 */
[----:B------:R-:W-:Y:S01]  /*3ef0*/  FADD.FTZ R16, R17, R16 ;  /* 0x0000001011107221 */ /* 0x000fe20000010000 */
[----:B------:R-:W-:-:S02]  /*3f00*/  HADD2.F32 R17, -RZ, R28.H1_H1 ;  /* 0x3000001cff117230 */ /* 0x000fc40000004100 */
[----:B------:R-:W-:Y:S02]  /*3f10*/  HADD2.F32 R20, -RZ, R34.H1_H1 ;  /* 0x30000022ff147230 */ /* 0x000fe40000004100 */
[----:B------:R-:W-:Y:S01]  /*3f20*/  FADD.FTZ R13, R18, R13 ;  /* 0x0000000d120d7221 */ /* 0x000fe20000010000 */
[----:B------:R-:W-:Y:S02]  /*3f30*/  HADD2.F32 R18, -RZ, R29.H0_H0 ;  /* 0x2000001dff127230 */ /* 0x000fe40000004100 */
[----:B------:R-:W-:Y:S01]  /*3f40*/  FADD.FTZ R14, R17, R14 ;  /* 0x0000000e110e7221 */ /* 0x000fe20000010000 */
[----:B------:R-:W-:Y:S02]  /*3f50*/  HADD2.F32 R17, -RZ, R22.H0_H0 ;  /* 0x20000016ff117230 */ /* 0x000fe40000004100 */
[----:B------:R-:W-:Y:S02]  /*3f60*/  HADD2.F32 R21, -RZ, R31.H1_H1 ;  /* 0x3000001fff157230 */ /* 0x000fe40000004100 */
[----:B------:R-:W-:Y:S01]  /*3f70*/  FADD.FTZ R15, R18, R15 ;  /* 0x0000000f120f7221 */ /* 0x000fe20000010000 */
[----:B------:R-:W-:-:S02]  /*3f80*/  HADD2.F32 R18, -RZ, R29.H1_H1 ;  /* 0x3000001dff127230 */ /* 0x000fc40000004100 */
[----:B------:R-:W-:Y:S01]  /*3f90*/  FADD.FTZ R17, R19, R17 ;  /* 0x0000001113117221 */ /* 0x000fe20000010000 */
[----:B------:R-:W-:Y:S01]  /*3fa0*/  HADD2.F32 R19, -RZ, R22.H1_H1 ;  /* 0x30000016ff137230 */ /* 0x000fe20000004100 */
[----:B------:R-:W-:Y:S01]  /*3fb0*/  F2FP.F16.F32.PACK_AB R24, R14, R13 ;  /* 0x0000000d0e18723e */ /* 0x000fe200000000ff */
[----:B------:R-:W-:Y:S01]  /*3fc0*/  FADD.FTZ R16, R18, R16 ;  /* 0x0000001012107221 */ /* 0x000fe20000010000 */
[--C-:B------:R-:W-:Y:S02]  /*3fd0*/  HADD2.F32 R18, -RZ, R30.reuse.H1_H1 ;  /* 0x3000001eff127230 */ /* 0x100fe40000004100 */
[----:B------:R-:W-:Y:S01]  /*3fe0*/  FADD.FTZ R19, R20, R19 ;  /* 0x0000001314137221 */ /* 0x000fe20000010000 */
[----:B------:R-:W-:Y:S01]  /*3ff0*/  HADD2.F32 R20, -RZ, R30.H0_H0 ;  /* 0x2000001eff147230 */ /* 0x000fe20000004100 */
[----:B------:R-:W-:Y:S02]  /*4000*/  F2FP.F16.F32.PACK_AB R25, R16, R15 ;  /* 0x0000000f1019723e */ /* 0x000fe400000000ff */
[----:B------:R-:W-:Y:S01]  /*4010*/  FADD.FTZ R19, R18, R19 ;  /* 0x0000001312137221 */ /* 0x000fe20000010000 */
[----:B------:R-:W-:-:S02]  /*4020*/  HADD2.F32 R18, -RZ, R23.H0_H0 ;  /* 0x20000017ff127230 */ /* 0x000fc40000004100 */
[----:B------:R-:W-:Y:S01]  /*4030*/  FADD.FTZ R17, R20, R17 ;  /* 0x0000001114117221 */ /* 0x000fe20000010000 */
[----:B------:R-:W-:Y:S02]  /*4040*/  HADD2.F32 R20, -RZ, R35.H0_H0 ;  /* 0x20000023ff147230 */ /* 0x000fe40000004100 */
[----:B------:R-:W-:Y:S02]  /*4050*/  HADD2.F32 R23, -RZ, R23.H1_H1 ;  /* 0x30000017ff177230 */ /* 0x000fe40000004100 */
[----:B------:R-:W-:Y:S01]  /*4060*/  F2FP.F16.F32.PACK_AB R26, R19, R17 ;  /* 0x00000011131a723e */ /* 0x000fe200000000ff */
[----:B------:R-:W-:Y:S01]  /*4070*/  FADD.FTZ R18, R20, R18 ;  /* 0x0000001214127221 */ /* 0x000fe20000010000 */
[----:B------:R-:W-:-:S05]  /*4080*/  HADD2.F32 R20, -RZ, R31.H0_H0 ;  /* 0x2000001fff147230 */ /* 0x000fca0000004100 */
[----:B------:R-:W-:Y:S01]  /*4090*/  FADD.FTZ R18, R20, R18 ;  /* 0x0000001214127221 */ /* 0x000fe20000010000 */
[----:B------:R-:W-:-:S05]  /*40a0*/  HADD2.F32 R20, -RZ, R35.H1_H1 ;  /* 0x30000023ff147230 */ /* 0x000fca0000004100 */
[----:B------:R-:W-:-:S04]  /*40b0*/  FADD.FTZ R20, R20, R23 ;  /* 0x0000001714147221 */ /* 0x000fc80000010000 */
[----:B------:R-:W-:-:S05]  /*40c0*/  FADD.FTZ R20, R21, R20 ;  /* 0x0000001415147221 */ /* 0x000fca0000010000 */
[----:B------:R-:W-:-:S07]  /*40d0*/  F2FP.F16.F32.PACK_AB R27, R20, R18 ;  /* 0x00000012141b723e */ /* 0x000fce00000000ff */
.L_x_15400:
        /* <DEDUP_REMOVED lines=23> */
.L_x_15403:
[--C-:B0----5:R-:W-:Y:S02]  /*4250*/  HADD2.F32 R22, -RZ, R184.reuse.H0_H0 ;  /* 0x200000b8ff167230 */ /* 0x121fe40000004100 */
        /* <DEDUP_REMOVED lines=8> */
[----:B------:R-:W-:-:S03]  /*42e0*/  HADD2.F32 R26, -RZ, R29.H1_H1 ;  /* 0x3000001dff1a7230 */ /* 0x000fc60000004100 */
[----:B------:R-:W-:Y:S01]  /*42f0*/  FADD.FTZ R188, R27, R24 ;  /* 0x000000181bbc7221 */ /* 0x000fe20000010000 */
[--C-:B------:R-:W-:Y:S02]  /*4300*/  HADD2.F32 R24, -RZ, R186.reuse.H1_H1 ;  /* 0x300000baff187230 */ /* 0x100fe40000004100 */
[----:B------:R-:W-:Y:S01]  /*4310*/  FADD.FTZ R193, R26, R25 ;  /* 0x000000191ac17221 */ /* 0x000fe20000010000 */
[----:B------:R-:W-:Y:S02]  /*4320*/  HADD2.F32 R25, -RZ, R186.H0_H0 ;  /* 0x200000baff197230 */ /* 0x000fe40000004100 */
[--C-:B------:R-:W-:Y:S02]  /*4330*/  HADD2.F32 R27, -RZ, R30.reuse.H0_H0 ;  /* 0x2000001eff1b7230 */ /* 0x100fe40000004100 */
        /* <DEDUP_REMOVED lines=14> */
.L_x_15402:
[----:B------:R-:W-:Y:S05]  /*4420*/  BRA.U UP0, `(.L_x_15405) ;  /* 0x0000000100747547 */ /* 0x000fea000b800000 */
        /* <DEDUP_REMOVED lines=29> */
.L_x_15405:
[----:B0----5:R-:W-:Y:S02]  /*4600*/  HADD2.F32 R22, -RZ, R184.H0_H0 ;  /* 0x200000b8ff167230 */ /* 0x021fe40000004100 */
[----:B------:R-:W-:Y:S02]  /*4610*/  HADD2.F32 R25, -RZ, R32.H0_H0 ;  /* 0x20000020ff197230 */ /* 0x000fe40000004100 */
[----:B------:R-:W-:Y:S02]  /*4620*/  HADD2.F32 R23, -RZ, R184.H1_H1 ;  /* 0x300000b8ff177230 */ /* 0x000fe40000004100 */
[----:B------:R-:W-:Y:S02]  /*4630*/  HADD2.F32 R24, -RZ, R32.H1_H1 ;  /* 0x30000020ff187230 */ /* 0x000fe40000004100 */
[----:B------:R-:W-:Y:S01]  /*4640*/  FADD.FTZ R22, R25, R22 ;  /* 0x0000001619167221 */ /* 0x000fe20000010000 */
[----:B------:R-:W-:Y:S02]  /*4650*/  HADD2.F32 R25, -RZ, R185.H0_H0 ;  /* 0x200000b9ff197230 */ /* 0x000fe40000004100 */
[----:B------:R-:W-:-:S02]  /*4660*/  HADD2.F32 R27, -RZ, R33.H0_H0 ;  /* 0x20000021ff1b7230 */ /* 0x000fc40000004100 */
[----:B------:R-:W-:Y:S01]  /*4670*/  FADD.FTZ R23, R24, R23 ;  /* 0x0000001718177221 */ /* 0x000fe20000010000 */
[----:B------:R-:W-:Y:S02]  /*4680*/  HADD2.F32 R26, -RZ, R185.H1_H1 ;  /* 0x300000b9ff1a7230 */ /* 0x000fe40000004100 */
[----:B------:R-:W-:Y:S02]  /*4690*/  HADD2.F32 R24, -RZ, R33.H1_H1 ;  /* 0x30000021ff187230 */ /* 0x000fe40000004100 */
[----:B------:R-:W-:Y:S01]  /*46a0*/  FADD.FTZ R25, R27, R25 ;  /* 0x000000191b197221 */ /* 0x000fe20000010000 */
[----:B------:R-:W-:Y:S02]  /*46b0*/  HADD2.F32 R27, -RZ, R28.H0_H0 ;  /* 0x2000001cff1b7230 */ /* 0x000fe40000004100 */
[----:B------:R-:W-:Y:S02]  /*46c0*/  HADD2.F32 R184, -RZ, R34.H0_H0 ;  /* 0x20000022ffb87230 */ /* 0x000fe40000004100 */
[----:B------:R-:W-:Y:S01]  /*46d0*/  FADD.FTZ R26, R24, R26 ;  /* 0x0000001a181a7221 */ /* 0x000fe20000010000 */
[----:B------:R-:W-:-:S02]  /*46e0*/  HADD2.F32 R24, -RZ, R28.H1_H1 ;  /* 0x3000001cff187230 */ /* 0x000fc40000004100 */
[----:B------:R-:W-:Y:S01]  /*46f0*/  FADD.FTZ R22, R27, R22 ;  /* 0x000000161b167221 */ /* 0x000fe20000010000 */
[--C-:B------:R-:W-:Y:S02]  /*4700*/  HADD2.F32 R27, -RZ, R29.reuse.H0_H0 ;  /* 0x2000001dff1b7230 */ /* 0x100fe40000004100 */
[----:B------:R-:W-:Y:S01]  /*4710*/  FADD.FTZ R23, R24, R23 ;  /* 0x0000001718177221 */ /* 0x000fe20000010000 */
[--C-:B------:R-:W-:Y:S02]  /*4720*/  HADD2.F32 R24, -RZ, R186.reuse.H0_H0 ;  /* 0x200000baff187230 */ /* 0x100fe40000004100 */
[----:B------:R-:W-:Y:S01]  /*4730*/  FADD.FTZ R188, R27, R25 ;  /* 0x000000191bbc7221 */ /* 0x000fe20000010000 */
[----:B------:R-:W-:Y:S02]  /*4740*/  HADD2.F32 R27, -RZ, R29.H1_H1 ;  /* 0x3000001dff1b7230 */ /* 0x000fe40000004100 */
        /* <DEDUP_REMOVED lines=23> */
.L_x_15404:
        /* <DEDUP_REMOVED lines=23> */
.L_x_15407:
[--C-:B-----5:R-:W-:Y:S02]  /*4a30*/  HADD2.F32 R24, -RZ, R184.reuse.H0_H0 ;  /* 0x200000b8ff187230 */ /* 0x120fe40000004100 */
[----:B------:R-:W-:Y:S02]  /*4a40*/  HADD2.F32 R25, -RZ, R184.H1_H1 ;  /* 0x300000b8ff197230 */ /* 0x000fe40000004100 */
[--C-:B------:R-:W-:Y:S02]  /*4a50*/  HADD2.F32 R27, -RZ, R28.reuse.H0_H0 ;  /* 0x2000001cff1b7230 */ /* 0x100fe40000004100 */
        /* <DEDUP_REMOVED lines=26> */
.L_x_15406:
[----:B------:R-:W-:Y:S05]  /*4c00*/  BRA.U UP0, `(.L_x_15409) ;  /* 0x0000000100747547 */ /* 0x000fea000b800000 */
        /* <DEDUP_REMOVED lines=29> */
.L_x_15409:
[--C-:B-----5:R-:W-:Y:S02]  /*4de0*/  HADD2.F32 R27, -RZ, R184.reuse.H0_H0 ;  /* 0x200000b8ff1b7230 */ /* 0x120fe40000004100 */
[----:B------:R-:W-:Y:S02]  /*4df0*/  HADD2.F32 R24, -RZ, R184.H1_H1 ;  /* 0x300000b8ff187230 */ /* 0x000fe40000004100 */
        /* <DEDUP_REMOVED lines=9> */
[--C-:B------:R-:W-:Y:S02]  /*4e90*/  HADD2.F32 R184, -RZ, R28.reuse.H1_H1 ;  /* 0x3000001cffb87230 */ /* 0x100fe40000004100 */
[----:B------:R-:W-:Y:S01]  /*4ea0*/  FADD.FTZ R25, R185, R25 ;  /* 0x00000019b9197221 */ /* 0x000fe20000010000 */
[----:B------:R-:W-:Y:S02]  /*4eb0*/  HADD2.F32 R185, -RZ, R28.H0_H0 ;  /* 0x2000001cffb97230 */ /* 0x000fe40000004100 */
[----:B------:R-:W-:Y:S01]  /*4ec0*/  FADD.FTZ R205, R184, R24 ;  /* 0x00000018b8cd7221 */ /* 0x000fe20000010000 */
[----:B------:R-:W-:-:S02]  /*4ed0*/  HADD2.F32 R24, -RZ, R186.H0_H0 ;  /* 0x200000baff187230 */ /* 0x000fc40000004100 */
[--C-:B------:R-:W-:Y:S02]  /*4ee0*/  HADD2.F32 R184, -RZ, R34.reuse.H0_H0 ;  /* 0x20000022ffb87230 */ /* 0x100fe40000004100 */
[----:B------:R-:W-:Y:S01]  /*4ef0*/  FADD.FTZ R204, R185, R27 ;  /* 0x0000001bb9cc7221 */ /* 0x000fe20000010000 */
[--C-:B------:R-:W-:Y:S02]  /*4f00*/  HADD2.F32 R27, -RZ, R29.reuse.H0_H0 ;  /* 0x2000001dff1b7230 */ /* 0x100fe40000004100 */
[----:B------:R-:W-:Y:S01]  /*4f10*/  FADD.FTZ R24, R184, R24 ;  /* 0x00000018b8187221 */ /* 0x000fe20000010000 */
[----:B------:R-:W-:Y:S02]  /*4f20*/  HADD2.F32 R184, -RZ, R34.H1_H1 ;  /* 0x30000022ffb87230 */ /* 0x000fe40000004100 */
[----:B------:R-:W-:Y:S01]  /*4f30*/  FADD.FTZ R206, R27, R25 ;  /* 0x000000191bce7221 */ /* 0x000fe20000010000 */
[----:B------:R-:W-:Y:S02]  /*4f40*/  HADD2.F32 R27, -RZ, R29.H1_H1 ;  /* 0x3000001dff1b7230 */ /* 0x000fe40000004100 */
        /* <DEDUP_REMOVED lines=21> */
.L_x_15408:
        /* <DEDUP_REMOVED lines=203> */
.L_x_15411:
[----:B----4-:R-:W-:Y:S05]  /*5d50*/  BSYNC.RECONVERGENT B0 ;  /* 0x0000000000007941 */ /* 0x010fea0003800200 */
.L_x_15410:
        /* <DEDUP_REMOVED lines=15> */
.L_x_15413:
[----:B------:R-:W-:Y:S05]  /*5e50*/  BSYNC.RECONVERGENT B0 ;  /* 0x0000000000007941 */ /* 0x000fea0003800200 */
.L_x_15412:
        /* <DEDUP_REMOVED lines=55> */
[C---:B------:R-:W-:Y:S01]  /*61d0*/  FMUL.FTZ R231, R229.reuse, R185 ;  /* 0x000000b9e5e77220 */ /* 0x040fe20000410000 */
[----:B------:R-:W-:Y:S01]  /*61e0*/  FADD.FTZ R185, -R230, R226 ;  /* 0x000000e2e6b97221 */ /* 0x000fe20000010100 */
[----:B------:R-:W4:Y:S01]  /*61f0*/  LDL R225, [R1+0x8] ;  /* 0x0000080001e17983 */ /* 0x000f220000100800 */
[----:B------:R-:W-:-:S03]  /*6200*/  FMUL.FTZ R252, R229, R184 ;  /* 0x000000b8e5fc7220 */ /* 0x000fc60000410000 */
[----:B------:R-:W5:Y:S01]  /*6210*/  LDL R226, [R1+0x14] ;  /* 0x0000140001e27983 */ /* 0x000f620000100800 */
[----:B--2---:R-:W-:Y:S01]  /*6220*/  FFMA.FTZ R187, R252, R248, R187 ;  /* 0x000000f8fcbb7223 */ /* 0x004fe200000100bb */
[----:B---3--:R-:W-:Y:S01]  /*6230*/  FFMA.FTZ R184, R231, R249, R228 ;  /* 0x000000f9e7b87223 */ /* 0x008fe200000100e4 */
[----:B------:R-:W-:Y:S02]  /*6240*/  FMUL.FTZ R228, R229, R185 ;  /* 0x000000b9e5e47220 */ /* 0x000fe40000410000 */
[----:B------:R-:W2:Y:S02]  /*6250*/  LDL R185, [R1+0xc] ;  /* 0x00000c0001b97983 */ /* 0x000ea40000100800 */
[----:B------:R-:W-:Y:S01]  /*6260*/  F2FP.F16.F32.PACK_AB R184, R184, R187 ;  /* 0x000000bbb8b8723e */ /* 0x000fe200000000ff */
[C---:B------:R-:W-:Y:S02]  /*6270*/  FADD.FTZ R187, -R230.reuse, R223 ;  /* 0x000000dfe6bb7221 */ /* 0x040fe40000010100 */
[----:B------:R-:W3:Y:S01]  /*6280*/  LDL R223, [R1+0x10] ;  /* 0x0000100001df7983 */ /* 0x000ee20000100800 */
[----:B------:R-:W-:-:S04]  /*6290*/  FADD.FTZ R186, -R230, R227 ;  /* 0x000000e3e6ba7221 */ /* 0x000fc80000010100 */
[----:B------:R-:W-:Y:S01]  /*62a0*/  FMUL.FTZ R227, R229, R186 ;  /* 0x000000bae5e37220 */ /* 0x000fe20000410000 */
[----:B----4-:R-:W-:Y:S01]  /*62b0*/  FFMA.FTZ R225, R228, R250, R225 ;  /* 0x000000fae4e17223 */ /* 0x010fe200000100e1 */
[----:B------:R-:W-:-:S04]  /*62c0*/  FADD.FTZ R186, -R230, R224 ;  /* 0x000000e0e6ba7221 */ /* 0x000fc80000010100 */
[----:B------:R-:W-:Y:S01]  /*62d0*/  FMUL.FTZ R224, R229, R186 ;  /* 0x000000bae5e07220 */ /* 0x000fe20000410000 */
[----:B------:R-:W-:-:S03]  /*62e0*/  FADD.FTZ R186, -R230, R222 ;  /* 0x000000dee6ba7221 */ /* 0x000fc60000010100 */
[----:B-----5:R-:W-:Y:S01]  /*62f0*/  FFMA.FTZ R222, R224, R245, R226 ;  /* 0x000000f5e0de7223 */ /* 0x020fe200000100e2 */
[----:B------:R-:W-:Y:S01]  /*6300*/  FMUL.FTZ R226, R229, R186 ;  /* 0x000000bae5e27220 */ /* 0x000fe20000410000 */
[----:B--2---:R-:W-:-:S05]  /*6310*/  FFMA.FTZ R185, R227, R251, R185 ;  /* 0x000000fbe3b97223 */ /* 0x004fca00000100b9 */
[----:B------:R-:W-:Y:S01]  /*6320*/  F2FP.F16.F32.PACK_AB R185, R185, R225 ;  /* 0x000000e1b9b9723e */ /* 0x000fe200000000ff */
[----:B------:R-:W-:Y:S01]  /*6330*/  FMUL.FTZ R225, R229, R187 ;  /* 0x000000bbe5e17220 */ /* 0x000fe20000410000 */
[----:B------:R-:W-:-:S03]  /*6340*/  FADD.FTZ R187, -R230, R221 ;  /* 0x000000dde6bb7221 */ /* 0x000fc60000010100 */
[----:B---3--:R-:W-:Y:S01]  /*6350*/  FFMA.FTZ R223, R225, R244, R223 ;  /* 0x000000f4e1df7223 */ /* 0x008fe200000100df */
[----:B------:R-:W-:Y:S02]  /*6360*/  FMUL.FTZ R221, R229, R187 ;  /* 0x000000bbe5dd7220 */ /* 0x000fe40000410000 */
[----:B------:R-:W2:Y:S02]  /*6370*/  LDL R187, [R1+0x1c] ;  /* 0x00001c0001bb7983 */ /* 0x000ea40000100800 */
[----:B------:R-:W-:Y:S02]  /*6380*/  F2FP.F16.F32.PACK_AB R186, R222, R223 ;  /* 0x000000dfdeba723e */ /* 0x000fe400000000ff */
[----:B------:R-:W3:Y:S01]  /*6390*/  LDL R222, [R1+0x18] ;  /* 0x0000180001de7983 */ /* 0x000ee20000100800 */
[----:B--2---:R-:W-:Y:S01]  /*63a0*/  FFMA.FTZ R187, R226, R247, R187 ;  /* 0x000000f7e2bb7223 */ /* 0x004fe200000100bb */
[----:B---3--:R-:W-:-:S05]  /*63b0*/  FFMA.FTZ R222, R221, R246, R222 ;  /* 0x000000f6ddde7223 */ /* 0x008fca00000100de */
[----:B------:R-:W-:Y:S02]  /*63c0*/  F2FP.F16.F32.PACK_AB R187, R187, R222 ;  /* 0x000000debbbb723e */ /* 0x000fe400000000ff */
[----:B------:R-:W0:Y:S02]  /*63d0*/  LDC.64 R222, c[0x0][0x428] ;  /* 0x00010a00ffde7b82 */ /* 0x000e240000000a00 */
[----:B0-----:R-:W-:-:S05]  /*63e0*/  IMAD.WIDE.U32 R222, R215, 0x10, R222 ;  /* 0x00000010d7de7825 */ /* 0x001fca00078e00de */
[----:B------:R0:W-:Y:S02]  /*63f0*/  STG.E.128 desc[UR6][R222.64], R184 ;  /* 0x000000b8de007986 */ /* 0x0001e4000c101d06 */
[----:B0-----:R-:W-:Y:S01]  /*6400*/  FFMA.FTZ R187, R221, R238, R42 ;  /* 0x000000eeddbb7223 */ /* 0x001fe2000001002a */
[----:B------:R-:W-:Y:S01]  /*6410*/  FFMA.FTZ R221, R224, R237, R41 ;  /* 0x000000ede0dd7223 */ /* 0x000fe20000010029 */
[----:B------:R-:W-:Y:S01]  /*6420*/  FFMA.FTZ R222, R227, R243, R39 ;  /* 0x000000f3e3de7223 */ /* 0x000fe20000010027 */
[----:B------:R-:W2:Y:S04]  /*6430*/  LDL R224, [R1+0x2c] ;  /* 0x00002c0001e07983 */ /* 0x000ea80000100800 */
[----:B------:R-:W3:Y:S01]  /*6440*/  LDL R227, [R1+0x28] ;  /* 0x0000280001e37983 */ /* 0x000ee20000100800 */
[----:B------:R-:W-:-:S03]  /*6450*/  FFMA.FTZ R186, R225, R236, R40 ;  /* 0x000000ece1ba7223 */ /* 0x000fc60000010028 */
[----:B------:R-:W4:Y:S01]  /*6460*/  LDL R225, [R1+0x30] ;  /* 0x0000300001e17983 */ /* 0x000f220000100800 */
[----:B------:R-:W-:Y:S01]  /*6470*/  FFMA.FTZ R223, R231, R241, R37 ;  /* 0x000000f1e7df7223 */ /* 0x000fe20000010025 */
[----:B------:R-:W-:Y:S02]  /*6480*/  F2FP.F16.F32.PACK_AB R186, R221, R186 ;  /* 0x000000baddba723e */ /* 0x000fe400000000ff */
[----:B------:R-:W5:Y:S04]  /*6490*/  LDL R231, [R1+0x24] ;  /* 0x0000240001e77983 */ /* 0x000f680000100800 */
[----:B------:R-:W5:Y:S01]  /*64a0*/  LDL R221, [R1+0x20] ;  /* 0x0000200001dd7983 */ /* 0x000f620000100800 */
[----:B------:R-:W-:Y:S01]  /*64b0*/  FFMA.FTZ R184, R226, R239, R43 ;  /* 0x000000efe2b87223 */ /* 0x000fe2000001002b */
[----:B------:R-:W-:-:S02]  /*64c0*/  FFMA.FTZ R185, R228, R242, R38 ;  /* 0x000000f2e4b97223 */ /* 0x000fc40000010026 */
[----:B------:R-:W5:Y:S02]  /*64d0*/  LDL R226, [R1+0x3c] ;  /* 0x00003c0001e27983 */ /* 0x000f640000100800 */
[----:B------:R-:W-:Y:S01]  /*64e0*/  F2FP.F16.F32.PACK_AB R187, R184, R187 ;  /* 0x000000bbb8bb723e */ /* 0x000fe200000000ff */
[----:B------:R-:W-:Y:S01]  /*64f0*/  FFMA.FTZ R184, R252, R240, R36 ;  /* 0x000000f0fcb87223 */ /* 0x000fe20000010024 */
[----:B------:R-:W5:Y:S04]  /*6500*/  LDL R228, [R1+0x34] ;  /* 0x0000340001e47983 */ /* 0x000f680000100800 */
[----:B------:R-:W5:Y:S01]  /*6510*/  LDL R252, [R1+0x38] ;  /* 0x0000380001fc7983 */ /* 0x000f620000100800 */
[----:B------:R-:W-:Y:S02]  /*6520*/  F2FP.F16.F32.PACK_AB R185, R222, R185 ;  /* 0x000000b9deb9723e */ /* 0x000fe400000000ff */
[----:B------:R-:W-:-:S02]  /*6530*/  F2FP.F16.F32.PACK_AB R184, R223, R184 ;  /* 0x000000b8dfb8723e */ /* 0x000fc400000000ff */
        /* <DEDUP_REMOVED lines=15> */
[----:B------:R-:W2:Y:S03]  /*6630*/  LDL R227, [R1+0x50] ;  /* 0x0000500001e37983 */ /* 0x000ea60000100800 */
[----:B------:R-:W-:Y:S01]  /*6640*/  F2FP.F16.F32.PACK_AB R185, R186, R185 ;  /* 0x000000b9bab9723e */ /* 0x000fe200000000ff */
[----:B------:R-:W-:-:S04]  /*6650*/  FADD.FTZ R186, -R230, R207 ;  /* 0x000000cfe6ba7221 */ /* 0x000fc80000010100 */
[----:B------:R-:W-:-:S04]  /*6660*/  FMUL.FTZ R207, R229, R186 ;  /* 0x000000bae5cf7220 */ /* 0x000fc80000410000 */
[----:B----4-:R-:W-:Y:S02]  /*6670*/  FFMA.FTZ R186, R207, R180, R225 ;  /* 0x000000b4cfba7223 */ /* 0x010fe400000100e1 */
[----:B------:R-:W1:Y:S01]  /*6680*/  LDC.64 R224, c[0x0][0x428] ;  /* 0x00010a00ffe07b82 */ /* 0x000e620000000a00 */
[----:B-----5:R-:W-:Y:S01]  /*6690*/  FFMA.FTZ R184, R217, R232, R221 ;  /* 0x000000e8d9b87223 */ /* 0x020fe200000100dd */
[----:B------:R-:W-:Y:S01]  /*66a0*/  FFMA.FTZ R187, R216, R233, R231 ;  /* 0x000000e9d8bb7223 */ /* 0x000fe200000100e7 */
[----:B------:R-:W-:Y:S01]  /*66b0*/  FMUL.FTZ R221, R229, R209 ;  /* 0x000000d1e5dd7220 */ /* 0x000fe20000410000 */
[----:B------:R-:W3:Y:S03]  /*66c0*/  LDL R231, [R1+0x48] ;  /* 0x0000480001e77983 */ /* 0x000ee60000100800 */
[----:B------:R-:W-:Y:S01]  /*66d0*/  F2FP.F16.F32.PACK_AB R184, R187, R184 ;  /* 0x000000b8bbb8723e */ /* 0x000fe200000000ff */
[C---:B------:R-:W-:Y:S01]  /*66e0*/  FADD.FTZ R187, -R230.reuse, R208 ;  /* 0x000000d0e6bb7221 */ /* 0x040fe20000010100 */
[----:B------:R-:W-:-:S03]  /*66f0*/  FADD.FTZ R208, -R230, R210 ;  /* 0x000000d2e6d07221 */ /* 0x000fc60000010100 */
[C---:B------:R-:W-:Y:S01]  /*6700*/  FMUL.FTZ R210, R229.reuse, R187 ;  /* 0x000000bbe5d27220 */ /* 0x040fe20000410000 */
[----:B------:R-:W-:Y:S01]  /*6710*/  FMUL.FTZ R219, R229, R208 ;  /* 0x000000d0e5db7220 */ /* 0x000fe20000410000 */
[----:B------:R-:W-:Y:S02]  /*6720*/  FFMA.FTZ R187, R221, R182, R252 ;  /* 0x000000b6ddbb7223 */ /* 0x000fe400000100fc */
[----:B------:R-:W-:Y:S01]  /*6730*/  FFMA.FTZ R209, R210, R181, R228 ;  /* 0x000000b5d2d17223 */ /* 0x000fe200000100e4 */
[----:B------:R-:W-:Y:S01]  /*6740*/  FFMA.FTZ R208, R219, R183, R226 ;  /* 0x000000b7dbd07223 */ /* 0x000fe200000100e2 */
[----:B------:R-:W4:Y:S03]  /*6750*/  LDL R252, [R1+0x44] ;  /* 0x0000440001fc7983 */ /* 0x000f260000100800 */
[----:B------:R-:W-:Y:S01]  /*6760*/  F2FP.F16.F32.PACK_AB R186, R209, R186 ;  /* 0x000000bad1ba723e */ /* 0x000fe200000000ff */
[----:B------:R-:W5:Y:S01]  /*6770*/  LDL R228, [R1+0x4c] ;  /* 0x00004c0001e47983 */ /* 0x000f620000100800 */
[----:B------:R-:W-:Y:S01]  /*6780*/  F2FP.F16.F32.PACK_AB R187, R208, R187 ;  /* 0x000000bbd0bb723e */ /* 0x000fe200000000ff */
[----:B-1----:R-:W-:-:S02]  /*6790*/  IMAD.WIDE.U32 R208, R197, 0x10, R224 ;  /* 0x00000010c5d07825 */ /* 0x002fc400078e00e0 */
[----:B------:R-:W2:Y:S04]  /*67a0*/  LDL R224, [R1+0x5c] ;  /* 0x00005c0001e07983 */ /* 0x000ea80000100800 */
[----:B------:R1:W-:Y:S04]  /*67b0*/  STG.E.128 desc[UR6][R208.64], R184 ;  /* 0x000000b8d0007986 */ /* 0x0003e8000c101d06 */
[----:B------:R-:W3:Y:S04]  /*67c0*/  LDL R226, [R1+0x54] ;  /* 0x0000540001e27983 */ /* 0x000ee80000100800 */
[----:B------:R-:W3:Y:S01]  /*67d0*/  LDL R225, [R1+0x58] ;  /* 0x0000580001e17983 */ /* 0x000ee20000100800 */
[----:B-1----:R-:W-:-:S03]  /*67e0*/  FFMA.FTZ R187, R221, R134, R50 ;  /* 0x00000086ddbb7223 */ /* 0x002fc60000010032 */
[----:B------:R-:W5:Y:S01]  /*67f0*/  LDL R221, [R1+0x40] ;  /* 0x0000400001dd7983 */ /* 0x000f620000100800 */
[----:B------:R-:W-:Y:S01]  /*6800*/  FFMA.FTZ R184, R219, R135, R51 ;  /* 0x00000087dbb87223 */ /* 0x000fe20000010033 */
[----:B------:R-:W-:Y:S01]  /*6810*/  FFMA.FTZ R185, R218, R138, R46 ;  /* 0x0000008adab97223 */ /* 0x000fe2000001002e */
[----:B------:R-:W-:Y:S01]  /*6820*/  FFMA.FTZ R186, R207, R132, R48 ;  /* 0x00000084cfba7223 */ /* 0x000fe20000010030 */
[----:B------:R-:W-:Y:S01]  /*6830*/  FFMA.FTZ R208, R215, R139, R47 ;  /* 0x0000008bd7d07223 */ /* 0x000fe2000001002f */
[----:B------:R-:W-:Y:S01]  /*6840*/  FFMA.FTZ R209, R216, R137, R45 ;  /* 0x00000089d8d17223 */ /* 0x000fe2000001002d */
[----:B------:R-:W-:Y:S01]  /*6850*/  F2FP.F16.F32.PACK_AB R187, R184, R187 ;  /* 0x000000bbb8bb723e */ /* 0x000fe200000000ff */
[----:B------:R-:W-:Y:S01]  /*6860*/  FFMA.FTZ R184, R217, R136, R44 ;  /* 0x00000088d9b87223 */ /* 0x000fe2000001002c */
[----:B------:R-:W-:Y:S01]  /*6870*/  FFMA.FTZ R207, R210, R133, R49 ;  /* 0x00000085d2cf7223 */ /* 0x000fe20000010031 */
[----:B------:R-:W-:Y:S01]  /*6880*/  F2FP.F16.F32.PACK_AB R185, R208, R185 ;  /* 0x000000b9d0b9723e */ /* 0x000fe200000000ff */
[----:B------:R-:W3:Y:S01]  /*6890*/  LDL R217, [R1+0x68] ;  /* 0x0000680001d97983 */ /* 0x000ee20000100800 */
[----:B------:R-:W1:Y:S01]  /*68a0*/  LDC.64 R218, c[0x0][0x428] ;  /* 0x00010a00ffda7b82 */ /* 0x000e620000000a00 */
[----:B------:R-:W-:Y:S01]  /*68b0*/  F2FP.F16.F32.PACK_AB R184, R209, R184 ;  /* 0x000000b8d1b8723e */ /* 0x000fe200000000ff */
[----:B0-----:R-:W-:Y:S01]  /*68c0*/  IMAD.WIDE.U32 R208, R197, 0x10, R222 ;  /* 0x00000010c5d07825 */ /* 0x001fe200078e00de */
[----:B------:R-:W-:Y:S01]  /*68d0*/  F2FP.F16.F32.PACK_AB R186, R207, R186 ;  /* 0x000000bacfba723e */ /* 0x000fe200000000ff */
[----:B------:R-:W3:Y:S04]  /*68e0*/  LDL R216, [R1+0x6c] ;  /* 0x00006c0001d87983 */ /* 0x000ee80000100800 */
[----:B------:R0:W-:Y:S04]  /*68f0*/  STG.E.128 desc[UR6][R208.64], R184 ;  /* 0x000000b8d0007986 */ /* 0x0001e8000c101d06 */
[----:B------:R-:W3:Y:S01]  /*6900*/  LDL R215, [R1+0x70] ;  /* 0x0000700001d77983 */ /* 0x000ee20000100800 */
[----:B------:R-:W-:-:S03]  /*6910*/  FADD.FTZ R191, -R230, R191 ;  /* 0x000000bfe6bf7221 */ /* 0x000fc60000010100 */
[----:B------:R-:W3:Y:S01]  /*6920*/  LDL R210, [R1+0x74] ;  /* 0x0000740001d27983 */ /* 0x000ee20000100800 */
[C---:B0-----:R-:W-:Y:S01]  /*6930*/  FADD.FTZ R184, -R230.reuse, R198 ;  /* 0x000000c6e6b87221 */ /* 0x041fe20000010100 */
[C---:B------:R-:W-:Y:S01]  /*6940*/  FADD.FTZ R185, -R230.reuse, R199 ;  /* 0x000000c7e6b97221 */ /* 0x040fe20000010100 */
[C---:B------:R-:W-:Y:S01]  /*6950*/  FADD.FTZ R186, -R230.reuse, R200 ;  /* 0x000000c8e6ba7221 */ /* 0x040fe20000010100 */
[----:B------:R-:W-:Y:S01]  /*6960*/  FADD.FTZ R187, -R230, R201 ;  /* 0x000000c9e6bb7221 */ /* 0x000fe20000010100 */
[C---:B------:R-:W-:Y:S01]  /*6970*/  FMUL.FTZ R200, R229.reuse, R184 ;  /* 0x000000b8e5c87220 */ /* 0x040fe20000410000 */
[C---:B------:R-:W-:Y:S01]  /*6980*/  FMUL.FTZ R197, R229.reuse, R185 ;  /* 0x000000b9e5c57220 */ /* 0x040fe20000410000 */
[----:B------:R-:W3:Y:S01]  /*6990*/  LDL R209, [R1+0x78] ;  /* 0x0000780001d17983 */ /* 0x000ee20000100800 */
[----:B------:R-:W-:-:S03]  /*69a0*/  FMUL.FTZ R198, R229, R187 ;  /* 0x000000bbe5c67220 */ /* 0x000fc60000410000 */
[----:B------:R-:W3:Y:S01]  /*69b0*/  LDL R208, [R1+0x7c] ;  /* 0x00007c0001d07983 */ /* 0x000ee20000100800 */
[----:B----4-:R-:W-:Y:S01]  /*69c0*/  FFMA.FTZ R187, R197, R177, R252 ;  /* 0x000000b1c5bb7223 */ /* 0x010fe200000100fc */
[----:B-----5:R-:W-:Y:S02]  /*69d0*/  FFMA.FTZ R184, R200, R176, R221 ;  /* 0x000000b0c8b87223 */ /* 0x020fe400000100dd */
[----:B------:R-:W4:Y:S03]  /*69e0*/  LDL R221, [R1+0x64] ;  /* 0x0000640001dd7983 */ /* 0x000f260000100800 */
[----:B------:R-:W-:Y:S01]  /*69f0*/  F2FP.F16.F32.PACK_AB R184, R187, R184 ;  /* 0x000000b8bbb8723e */ /* 0x000fe200000000ff */
[C---:B------:R-:W-:Y:S01]  /*6a00*/  FADD.FTZ R187, -R230.reuse, R190 ;  /* 0x000000bee6bb7221 */ /* 0x040fe20000010100 */
[----:B------:R-:W-:-:S04]  /*6a10*/  FADD.FTZ R190, -R230, R192 ;  /* 0x000000c0e6be7221 */ /* 0x000fc80000010100 */
[----:B------:R-:W-:-:S04]  /*6a20*/  FMUL.FTZ R207, R229, R190 ;  /* 0x000000bee5cf7220 */ /* 0x000fc80000410000 */
[----:B--2---:R-:W-:Y:S02]  /*6a30*/  FFMA.FTZ R190, R207, R175, R224 ;  /* 0x000000afcfbe7223 */ /* 0x004fe400000100e0 */
[----:B------:R-:W2:Y:S01]  /*6a40*/  LDL R224, [R1+0x60] ;  /* 0x0000600001e07983 */ /* 0x000ea20000100800 */
[----:B------:R-:W-:Y:S01]  /*6a50*/  FMUL.FTZ R199, R229, R186 ;  /* 0x000000bae5c77220 */ /* 0x000fe20000410000 */
[----:B------:R-:W-:-:S03]  /*6a60*/  FFMA.FTZ R186, R198, R179, R228 ;  /* 0x000000b3c6ba7223 */ /* 0x000fc600000100e4 */
[----:B---3--:R-:W-:-:S05]  /*6a70*/  FFMA.FTZ R185, R199, R178, R231 ;  /* 0x000000b2c7b97223 */ /* 0x008fca00000100e7 */
[----:B------:R-:W-:Y:S01]  /*6a80*/  F2FP.F16.F32.PACK_AB R185, R186, R185 ;  /* 0x000000b9bab9723e */ /* 0x000fe200000000ff */
[----:B------:R-:W-:Y:S01]  /*6a90*/  FADD.FTZ R186, -R230, R189 ;  /* 0x000000bde6ba7221 */ /* 0x000fe20000010100 */
[C---:B------:R-:W-:Y:S01]  /*6aa0*/  FMUL.FTZ R189, R229.reuse, R187 ;  /* 0x000000bbe5bd7220 */ /* 0x040fe20000410000 */
[C---:B------:R-:W-:Y:S02]  /*6ab0*/  FMUL.FTZ R201, R229.reuse, R191 ;  /* 0x000000bfe5c97220 */ /* 0x040fe40000410000 */
[----:B------:R-:W-:Y:S01]  /*6ac0*/  FMUL.FTZ R192, R229, R186 ;  /* 0x000000bae5c07220 */ /* 0x000fe20000410000 */
[----:B------:R-:W-:Y:S01]  /*6ad0*/  FFMA.FTZ R191, R189, R173, R226 ;  /* 0x000000adbdbf7223 */ /* 0x000fe200000100e2 */
[----:B------:R-:W-:Y:S02]  /*6ae0*/  FFMA.FTZ R187, R201, R174, R225 ;  /* 0x000000aec9bb7223 */ /* 0x000fe400000100e1 */
[----:B------:R-:W-:Y:S01]  /*6af0*/  FFMA.FTZ R186, R192, R172, R227 ;  /* 0x000000acc0ba7223 */ /* 0x000fe200000100e3 */
[----:B------:R-:W-:Y:S01]  /*6b00*/  FFMA.FTZ R189, R189, R125, R57 ;  /* 0x0000007dbdbd7223 */ /* 0x000fe20000010039 */
[----:B------:R-:W-:Y:S01]  /*6b10*/  FADD.FTZ R0, -R230, R0 ;  /* 0x00000000e6007221 */ /* 0x000fe20000010100 */
[----:B------:R-:W-:Y:S01]  /*6b20*/  F2FP.F16.F32.PACK_AB R187, R190, R187 ;  /* 0x000000bbbebb723e */ /* 0x000fe200000000ff */
[----:B------:R-:W3:Y:S01]  /*6b30*/  LDL R226, [R1+0x80] ;  /* 0x0000800001e27983 */ /* 0x000ee20000100800 */
[----:B------:R-:W-:Y:S01]  /*6b40*/  F2FP.F16.F32.PACK_AB R186, R191, R186 ;  /* 0x000000babfba723e */ /* 0x000fe200000000ff */
[----:B-1----:R-:W-:-:S02]  /*6b50*/  IMAD.WIDE.U32 R190, R3, 0x10, R218 ;  /* 0x0000001003be7825 */ /* 0x002fc400078e00da */
[----:B------:R-:W5:Y:S04]  /*6b60*/  LDL R225, [R1+0x84] ;  /* 0x0000840001e17983 */ /* 0x000f680000100800 */
        /* <DEDUP_REMOVED lines=8> */
[----:B------:R-:W-:-:S02]  /*6bf0*/  F2FP.F16.F32.PACK_AB R186, R189, R186 ;  /* 0x000000babdba723e */ /* 0x000fc400000000ff */
[----:B------:R-:W-:Y:S02]  /*6c00*/  F2FP.F16.F32.PACK_AB R187, R190, R187 ;  /* 0x000000bbbebb723e */ /* 0x000fe400000000ff */
[----:B------:R-:W-:Y:S01]  /*6c10*/  F2FP.F16.F32.PACK_AB R185, R191, R185 ;  /* 0x000000b9bfb9723e */ /* 0x000fe200000000ff */
[----:B------:R-:W-:Y:S01]  /*6c20*/  IMAD.WIDE.U32 R190, R3, 0x10, R222 ;  /* 0x0000001003be7825 */ /* 0x000fe200078e00de */
[----:B------:R-:W-:-:S03]  /*6c30*/  F2FP.F16.F32.PACK_AB R184, R192, R184 ;  /* 0x000000b8c0b8723e */ /* 0x000fc600000000ff */
[C---:B------:R-:W-:Y:S01]  /*6c40*/  FADD.FTZ R3, -R230.reuse, R6 ;  /* 0x00000006e6037221 */ /* 0x040fe20000010100 */
[C---:B------:R-:W-:Y:S01]  /*6c50*/  FADD.FTZ R189, -R230.reuse, R8 ;  /* 0x00000008e6bd7221 */ /* 0x040fe20000010100 */
[----:B------:R0:W-:Y:S01]  /*6c60*/  STG.E.128 desc[UR6][R190.64], R184 ;  /* 0x000000b8be007986 */ /* 0x0001e2000c101d06 */
[C---:B------:R-:W-:Y:S01]  /*6c70*/  FADD.FTZ R207, -R230.reuse, R11 ;  /* 0x0000000be6cf7221 */ /* 0x040fe20000010100 */
[C---:B------:R-:W-:Y:S01]  /*6c80*/  FADD.FTZ R8, -R230.reuse, R16 ;  /* 0x00000010e6087221 */ /* 0x040fe20000010100 */
[C---:B------:R-:W-:Y:S01]  /*6c90*/  FADD.FTZ R11, -R230.reuse, R18 ;  /* 0x00000012e60b7221 */ /* 0x040fe20000010100 */
[C---:B------:R-:W-:Y:S02]  /*6ca0*/  FADD.FTZ R200, -R230.reuse, R214 ;  /* 0x000000d6e6c87221 */ /* 0x040fe40000010100 */
[----:B------:R-:W5:Y:S01]  /*6cb0*/  LDL R214, [R1+0x9c] ;  /* 0x00009c0001d67983 */ /* 0x000f620000100800 */
[C---:B0-----:R-:W-:Y:S01]  /*6cc0*/  FADD.FTZ R184, -R230.reuse, R5 ;  /* 0x00000005e6b87221 */ /* 0x041fe20000010100 */
        /* <DEDUP_REMOVED lines=23> */
[----:B----4-:R-:W-:-:S03]  /*6e40*/  FFMA.FTZ R185, R187, R169, R221 ;  /* 0x000000a9bbb97223 */ /* 0x010fc600000100dd */
        /* <DEDUP_REMOVED lines=9> */
[----:B------:R-:W-:Y:S01]  /*6ee0*/  FMUL.FTZ R207, R229, R207 ;  /* 0x000000cfe5cf7220 */ /* 0x000fe20000410000 */
[C---:B------:R-:W-:Y:S01]  /*6ef0*/  FADD.FTZ R10, -R230.reuse, R19 ;  /* 0x00000013e60a7221 */ /* 0x040fe20000010100 */
[----:B------:R-:W-:Y:S01]  /*6f00*/  FADD.FTZ R6, -R230, R14 ;  /* 0x0000000ee6067221 */ /* 0x000fe20000010100 */
[----:B------:R-:W-:Y:S01]  /*6f10*/  FFMA.FTZ R19, R206, R165, R210 ;  /* 0x000000a5ce137223 */ /* 0x000fe200000100d2 */
[----:B------:R-:W-:Y:S01]  /*6f20*/  FADD.FTZ R14, -R230, R22 ;  /* 0x00000016e60e7221 */ /* 0x000fe20000010100 */
[----:B------:R-:W-:Y:S01]  /*6f30*/  FFMA.FTZ R0, R212, R166, R209 ;  /* 0x000000a6d4007223 */ /* 0x000fe200000100d1 */
[----:B------:R-:W-:Y:S01]  /*6f40*/  FFMA.FTZ R3, R207, R167, R208 ;  /* 0x000000a7cf037223 */ /* 0x000fe200000100d0 */
[C---:B------:R-:W-:Y:S01]  /*6f50*/  FADD.FTZ R22, -R230.reuse, R193 ;  /* 0x000000c1e6167221 */ /* 0x040fe20000010100 */
[C---:B------:R-:W-:Y:S01]  /*6f60*/  FADD.FTZ R193, -R230.reuse, R202 ;  /* 0x000000cae6c17221 */ /* 0x040fe20000010100 */
[----:B------:R-:W-:Y:S01]  /*6f70*/  FMUL.FTZ R209, R229, R10 ;  /* 0x0000000ae5d17220 */ /* 0x000fe20000410000 */
[----:B------:R-:W-:Y:S01]  /*6f80*/  FADD.FTZ R197, -R230, R211 ;  /* 0x000000d3e6c57221 */ /* 0x000fe20000010100 */
[----:B------:R-:W-:Y:S01]  /*6f90*/  F2FP.F16.F32.PACK_AB R18, R19, R18 ;  /* 0x000000121312723e */ /* 0x000fe200000000ff */
[----:B------:R-:W-:Y:S01]  /*6fa0*/  FMUL.FTZ R10, R229, R14 ;  /* 0x0000000ee50a7220 */ /* 0x000fe20000410000 */
[----:B------:R-:W-:Y:S01]  /*6fb0*/  F2FP.F16.F32.PACK_AB R16, R185, R16 ;  /* 0x00000010b910723e */ /* 0x000fe200000000ff */
[C---:B------:R-:W-:Y:S01]  /*6fc0*/  FMUL.FTZ R210, R229.reuse, R11 ;  /* 0x0000000be5d27220 */ /* 0x040fe20000410000 */
[----:B------:R-:W-:Y:S01]  /*6fd0*/  F2FP.F16.F32.PACK_AB R17, R184, R17 ;  /* 0x00000011b811723e */ /* 0x000fe200000000ff */
[----:B------:R-:W-:Y:S01]  /*6fe0*/  FMUL.FTZ R14, R229, R22 ;  /* 0x00000016e50e7220 */ /* 0x000fe20000410000 */
[----:B------:R-:W-:Y:S01]  /*6ff0*/  F2FP.F16.F32.PACK_AB R19, R3, R0 ;  /* 0x000000000313723e */ /* 0x000fe200000000ff */
        /* <DEDUP_REMOVED lines=29> */
[----:B------:R-:W2:Y:S03]  /*71d0*/  LDL R220, [R1+0xb4] ;  /* 0x0000b40001dc7983 */ /* 0x000ea60000100800 */
[----:B------:R-:W-:Y:S01]  /*71e0*/  IMAD.WIDE.U32 R198, R21, 0x10, R222 ;  /* 0x0000001015c67825 */ /* 0x000fe200078e00de */
[----:B------:R-:W2:Y:S01]  /*71f0*/  LDL R212, [R1+0xd8] ;  /* 0x0000d80001d47983 */ /* 0x000ea20000100800 */
[----:B0-----:R-:W-:-:S02]  /*7200*/  F2FP.F16.F32.PACK_AB R19, R195, R194 ;  /* 0x000000c2c313723e */ /* 0x001fc400000000ff */
[----:B---3--:R-:W-:Y:S01]  /*7210*/  FFMA.FTZ R184, R189, R160, R226 ;  /* 0x000000a0bdb87223 */ /* 0x008fe200000100e2 */
[----:B------:R-:W-:Y:S01]  /*7220*/  F2FP.F16.F32.PACK_AB R18, R196, R193 ;  /* 0x000000c1c412723e */ /* 0x000fe200000000ff */
[----:B-----5:R-:W-:Y:S01]  /*7230*/  FFMA.FTZ R195, R190, R161, R225 ;  /* 0x000000a1bec37223 */ /* 0x020fe200000100e1 */
[----:B------:R-:W-:Y:S01]  /*7240*/  F2FP.F16.F32.PACK_AB R17, R197, R192 ;  /* 0x000000c0c511723e */ /* 0x000fe200000000ff */
[----:B------:R-:W-:Y:S01]  /*7250*/  FFMA.FTZ R16, R186, R120, R60 ;  /* 0x00000078ba107223 */ /* 0x000fe2000001003c */
[----:B------:R-:W-:Y:S01]  /*7260*/  FFMA.FTZ R196, R187, R121, R61 ;  /* 0x00000079bbc47223 */ /* 0x000fe2000001003d */
[----:B------:R-:W3:Y:S01]  /*7270*/  LDL R226, [R1+0xa0] ;  /* 0x0000a00001e27983 */ /* 0x000ee20000100800 */
[----:B------:R-:W-:-:S03]  /*7280*/  FFMA.FTZ R192, R211, R159, R214 ;  /* 0x0000009fd3c07223 */ /* 0x000fc600000100d6 */
[----:B------:R-:W5:Y:S01]  /*7290*/  LDL R225, [R1+0xa4] ;  /* 0x0000a40001e17983 */ /* 0x000f620000100800 */
[----:B------:R-:W-:Y:S01]  /*72a0*/  F2FP.F16.F32.PACK_AB R16, R196, R16 ;  /* 0x00000010c410723e */ /* 0x000fe200000000ff */
[----:B------:R-:W-:Y:S01]  /*72b0*/  IMAD.WIDE.U32 R196, R12, 0x10, R222 ;  /* 0x000000100cc47825 */ /* 0x000fe200078e00de */
[----:B------:R-:W-:-:S03]  /*72c0*/  F2FP.F16.F32.PACK_AB R184, R195, R184 ;  /* 0x000000b8c3b8723e */ /* 0x000fc600000000ff */
[----:B------:R-:W-:-:S04]  /*72d0*/  IMAD.WIDE.U32 R204, R12, 0x10, R218 ;  /* 0x000000100ccc7825 */ /* 0x000fc800078e00da */
[----:B------:R-:W-:Y:S01]  /*72e0*/  FMUL.FTZ R13, R229, R20 ;  /* 0x00000014e50d7220 */ /* 0x000fe20000410000 */
[----:B------:R-:W-:Y:S01]  /*72f0*/  IMAD.WIDE.U32 R200, R203, 0x10, R222 ;  /* 0x00000010cbc87825 */ /* 0x000fe200078e00de */
[----:B------:R-:W5:Y:S04]  /*7300*/  LDL R214, [R1+0xd0] ;  /* 0x0000d00001d67983 */ /* 0x000f680000100800 */
[----:B------:R-:W5:Y:S04]  /*7310*/  LDL R223, [R1+0xb8] ;  /* 0x0000b80001df7983 */ /* 0x000f680000100800 */
[----:B------:R-:W5:Y:S01]  /*7320*/  LDL R222, [R1+0xa8] ;  /* 0x0000a80001de7983 */ /* 0x000f620000100800 */
[----:B------:R-:W-:Y:S01]  /*7330*/  FFMA.FTZ R186, R208, R156, R217 ;  /* 0x0000009cd0ba7223 */ /* 0x000fe200000100d9 */
[----:B------:R-:W-:Y:S01]  /*7340*/  FFMA.FTZ R193, R209, R157, R216 ;  /* 0x0000009dd1c17223 */ /* 0x000fe200000100d8 */
[----:B------:R-:W-:-:S04]  /*7350*/  FFMA.FTZ R187, R210, R158, R215 ;  /* 0x0000009ed2bb7223 */ /* 0x000fc800000100d7 */
[----:B------:R-:W-:Y:S01]  /*7360*/  F2FP.F16.F32.PACK_AB R186, R193, R186 ;  /* 0x000000bac1ba723e */ /* 0x000fe200000000ff */
[----:B------:R-:W-:Y:S01]  /*7370*/  FMUL.FTZ R20, R229, R213 ;  /* 0x000000d5e5147220 */ /* 0x000fe20000410000 */
[----:B------:R-:W5:Y:S01]  /*7380*/  LDL R216, [R1+0xc8] ;  /* 0x0000c80001d87983 */ /* 0x000f620000100800 */
[----:B------:R-:W-:Y:S01]  /*7390*/  F2FP.F16.F32.PACK_AB R187, R192, R187 ;  /* 0x000000bbc0bb723e */ /* 0x000fe200000000ff */
[----:B------:R-:W-:Y:S02]  /*73a0*/  IMAD.WIDE.U32 R192, R21, 0x10, R218 ;  /* 0x0000001015c07825 */ /* 0x000fe400078e00da */
[----:B------:R-:W5:Y:S04]  /*73b0*/  LDL R215, [R1+0xcc] ;  /* 0x0000cc0001d77983 */ /* 0x000f680000100800 */
[----:B------:R-:W5:Y:S04]  /*73c0*/  LDL R213, [R1+0xd4] ;  /* 0x0000d40001d57983 */ /* 0x000f680000100800 */
[----:B------:R-:W5:Y:S04]  /*73d0*/  LDL R217, [R1+0xc4] ;  /* 0x0000c40001d97983 */ /* 0x000f680000100800 */
[----:B------:R-:W-:Y:S01]  /*73e0*/  STG.E.128 desc[UR6][R206.64], R16 ;  /* 0x00000010ce007986 */ /* 0x000fe2000c101d06 */
[----:B----4-:R-:W-:-:S03]  /*73f0*/  FFMA.FTZ R194, R202, R163, R221 ;  /* 0x000000a3cac27223 */ /* 0x010fc600000100dd */
[----:B------:R-:W4:Y:S01]  /*7400*/  LDL R221, [R1+0xac] ;  /* 0x0000ac0001dd7983 */ /* 0x000f220000100800 */
[----:B--2---:R-:W-:-:S03]  /*7410*/  FFMA.FTZ R185, R191, R162, R224 ;  /* 0x000000a2bfb97223 */ /* 0x004fc600000100e0 */
[----:B------:R-:W2:Y:S02]  /*7420*/  LDL R224, [R1+0xb0] ;  /* 0x0000b00001e07983 */ /* 0x000ea40000100800 */
[----:B------:R-:W-:Y:S01]  /*7430*/  F2FP.F16.F32.PACK_AB R185, R194, R185 ;  /* 0x000000b9c2b9723e */ /* 0x000fe200000000ff */
        /* <DEDUP_REMOVED lines=13> */
[----:B------:R-:W-:Y:S02]  /*7510*/  F2FP.F16.F32.PACK_AB R19, R16, R19 ;  /* 0x000000131013723e */ /* 0x000fe400000000ff */
[----:B------:R-:W-:Y:S01]  /*7520*/  F2FP.F16.F32.PACK_AB R16, R12, R2 ;  /* 0x000000020c10723e */ /* 0x000fe200000000ff */
[----:B------:R-:W-:Y:S01]  /*7530*/  FFMA.FTZ R2, R15, R100, R80 ;  /* 0x000000640f027223 */ /* 0x000fe20000010050 */
[----:B------:R-:W-:Y:S01]  /*7540*/  F2FP.F16.F32.PACK_AB R18, R185, R18 ;  /* 0x00000012b912723e */ /* 0x000fe200000000ff */
[----:B------:R-:W-:Y:S01]  /*7550*/  FFMA.FTZ R12, R23, R102, R82 ;  /* 0x00000066170c7223 */ /* 0x000fe20000010052 */
[----:B------:R-:W-:Y:S01]  /*7560*/  F2FP.F16.F32.PACK_AB R17, R186, R17 ;  /* 0x00000011ba11723e */ /* 0x000fe200000000ff */
[----:B------:R-:W-:Y:S01]  /*7570*/  FFMA.FTZ R191, R188, R103, R83 ;  /* 0x00000067bcbf7223 */ /* 0x000fe20000010053 */
[C---:B------:R-:W-:Y:S01]  /*7580*/  FFMA.FTZ R186, R22.reuse, R149, R220 ;  /* 0x0000009516ba7223 */ /* 0x040fe200000100dc */
[----:B------:R-:W-:-:S03]  /*7590*/  FFMA.FTZ R22, R22, R101, R81 ;  /* 0x0000006516167223 */ /* 0x000fc60000010051 */
[----:B------:R-:W-:Y:S01]  /*75a0*/  F2FP.F16.F32.PACK_AB R191, R191, R12 ;  /* 0x0000000cbfbf723e */ /* 0x000fe200000000ff */
[C---:B------:R-:W-:Y:S01]  /*75b0*/  FFMA.FTZ R12, R11.reuse, R105, R77 ;  /* 0x000000690b0c7223 */ /* 0x040fe2000001004d */
[----:B---3--:R-:W-:Y:S01]  /*75c0*/  FFMA.FTZ R21, R10, R152, R226 ;  /* 0x000000980a157223 */ /* 0x008fe200000100e2 */
[----:B-----5:R-:W-:-:S05]  /*75d0*/  FFMA.FTZ R184, R11, R153, R225 ;  /* 0x000000990bb87223 */ /* 0x020fca00000100e1 */
[----:B------:R-:W-:Y:S02]  /*75e0*/  F2FP.F16.F32.PACK_AB R184, R184, R21 ;  /* 0x00000015b8b8723e */ /* 0x000fe400000000ff */
[----:B------:R-:W-:Y:S01]  /*75f0*/  F2FP.F16.F32.PACK_AB R190, R22, R2 ;  /* 0x0000000216be723e */ /* 0x000fe200000000ff */
[C---:B------:R-:W-:Y:S01]  /*7600*/  FFMA.FTZ R22, R13.reuse, R106, R78 ;  /* 0x0000006a0d167223 */ /* 0x040fe2000001004e */
        /* <DEDUP_REMOVED lines=9> */
[----:B----4-:R-:W-:-:S05]  /*76a0*/  FFMA.FTZ R187, R14, R155, R221 ;  /* 0x0000009b0ebb7223 */ /* 0x010fca00000100dd */
[----:B------:R-:W-:Y:S01]  /*76b0*/  F2FP.F16.F32.PACK_AB R185, R187, R185 ;  /* 0x000000b9bbb9723e */ /* 0x000fe200000000ff */
[----:B--2---:R-:W-:Y:S01]  /*76c0*/  FFMA.FTZ R21, R15, R148, R224 ;  /* 0x000000940f157223 */ /* 0x004fe200000100e0 */
[----:B------:R-:W-:Y:S01]  /*76d0*/  FFMA.FTZ R15, R23, R150, R223 ;  /* 0x00000096170f7223 */ /* 0x000fe200000100df */
[----:B------:R-:W-:-:S05]  /*76e0*/  FFMA.FTZ R23, R188, R151, R219 ;  /* 0x00000097bc177223 */ /* 0x000fca00000100db */
[----:B------:R-:W-:Y:S01]  /*76f0*/  F2FP.F16.F32.PACK_AB R187, R23, R15 ;  /* 0x0000000f17bb723e */ /* 0x000fe200000000ff */
[----:B------:R-:W-:Y:S01]  /*7700*/  FFMA.FTZ R23, R14, R107, R79 ;  /* 0x0000006b0e177223 */ /* 0x000fe2000001004f */
[----:B------:R-:W-:-:S05]  /*7710*/  FFMA.FTZ R14, R6, R147, R215 ;  /* 0x00000093060e7223 */ /* 0x000fca00000100d7 */
[----:B------:R-:W-:Y:S02]  /*7720*/  F2FP.F16.F32.PACK_AB R13, R14, R13 ;  /* 0x0000000d0e0d723e */ /* 0x000fe400000000ff */
[----:B------:R-:W-:Y:S02]  /*7730*/  F2FP.F16.F32.PACK_AB R14, R11, R10 ;  /* 0x0000000a0b0e723e */ /* 0x000fe400000000ff */
[----:B------:R-:W1:Y:S01]  /*7740*/  LDC.64 R10, c[0x0][0x380] ;  /* 0x0000e000ff0a7b82 */ /* 0x000e620000000a00 */
[----:B------:R-:W-:Y:S01]  /*7750*/  F2FP.F16.F32.PACK_AB R186, R186, R21 ;  /* 0x00000015baba723e */ /* 0x000fe200000000ff */
[----:B------:R-:W-:Y:S01]  /*7760*/  FFMA.FTZ R15, R0, R144, R218 ;  /* 0x00000090000f7223 */ /* 0x000fe200000100da */
[----:B------:R-:W-:Y:S01]  /*7770*/  FFMA.FTZ R21, R3, R145, R217 ;  /* 0x0000009103157223 */ /* 0x000fe200000100d9 */
[----:B------:R-:W-:Y:S01]  /*7780*/  F2FP.F16.F32.PACK_AB R188, R12, R2 ;  /* 0x000000020cbc723e */ /* 0x000fe200000000ff */
[----:B------:R-:W-:Y:S01]  /*7790*/  FFMA.FTZ R2, R5, R98, R86 ;  /* 0x0000006205027223 */ /* 0x000fe20000010056 */
[----:B------:R-:W-:Y:S01]  /*77a0*/  F2FP.F16.F32.PACK_AB R189, R23, R22 ;  /* 0x0000001617bd723e */ /* 0x000fe200000000ff */
[----:B------:R-:W-:Y:S01]  /*77b0*/  FFMA.FTZ R5, R9, R142, R212 ;  /* 0x0000008e09057223 */ /* 0x000fe200000100d4 */
[----:B------:R-:W-:Y:S01]  /*77c0*/  F2FP.F16.F32.PACK_AB R12, R21, R15 ;  /* 0x0000000f150c723e */ /* 0x000fe200000000ff */
[----:B------:R-:W-:Y:S01]  /*77d0*/  FFMA.FTZ R0, R0, R96, R84 ;  /* 0x0000006000007223 */ /* 0x000fe20000010054 */
[----:B------:R-:W-:Y:S01]  /*77e0*/  FFMA.FTZ R9, R9, R94, R90 ;  /* 0x0000005e09097223 */ /* 0x000fe2000001005a */
[C---:B------:R-:W-:Y:S01]  /*77f0*/  FFMA.FTZ R23, R20.reuse, R95, R91 ;  /* 0x0000005f14177223 */ /* 0x040fe2000001005b */
[----:B------:R-:W-:Y:S01]  /*7800*/  FFMA.FTZ R15, R20, R143, R202 ;  /* 0x0000008f140f7223 */ /* 0x000fe200000100ca */
[----:B------:R-:W-:Y:S01]  /*7810*/  FFMA.FTZ R6, R6, R99, R87 ;  /* 0x0000006306067223 */ /* 0x000fe20000010057 */
[----:B------:R-:W-:Y:S01]  /*7820*/  FFMA.FTZ R3, R3, R97, R85 ;  /* 0x0000006103037223 */ /* 0x000fe20000010055 */
[----:B------:R-:W-:-:S02]  /*7830*/  F2FP.F16.F32.PACK_AB R22, R8, R7 ;  /* 0x000000070816723e */ /* 0x000fc400000000ff */
[----:B------:R-:W-:Y:S02]  /*7840*/  F2FP.F16.F32.PACK_AB R15, R15, R5 ;  /* 0x000000050f0f723e */ /* 0x000fe400000000ff */
[----:B------:R-:W-:Y:S02]  /*7850*/  F2FP.F16.F32.PACK_AB R23, R23, R9 ;  /* 0x000000091717723e */ /* 0x000fe400000000ff */
[----:B------:R-:W-:Y:S02]  /*7860*/  F2FP.F16.F32.PACK_AB R21, R6, R2 ;  /* 0x000000020615723e */ /* 0x000fe400000000ff */
[----:B------:R-:W-:Y:S01]  /*7870*/  F2FP.F16.F32.PACK_AB R20, R3, R0 ;  /* 0x000000000314723e */ /* 0x000fe200000000ff */
        /* <DEDUP_REMOVED lines=8> */
.L_x_15415:
        /* <DEDUP_REMOVED lines=16> */
.L_x_27885:


//--------------------- .text._ZN10layer_norm31ln_parallel_residual_fwd_kernelINS_13Kernel_traitsIf6__halfS2_S2_fjLj7168ELj1ELj1ELj4ELj16ENS_18Kernel_traits_baseILj7168EfS2_S2_S2_fjLj128EEEEELb0ELb1ELb0EEEvNS_9FwdParamsE --------------------------
	.section	.text._ZN10layer_norm31ln_parallel_residual_fwd_kernelINS_13Kernel_traitsIf6__halfS2_S2_fjLj7168ELj1ELj1ELj4ELj16ENS_18Kernel_traits_baseILj7168EfS2_S2_S2_fjLj128EEEEELb0ELb1ELb0EEEvNS_9FwdParamsE,"ax",@progbits
	.align	128
        .global         _ZN10layer_norm31ln_parallel_residual_fwd_kernelINS_13Kernel_traitsIf6__halfS2_S2_fjLj7168ELj1ELj1ELj4ELj16ENS_18Kernel_traits_baseILj7168EfS2_S2_S2_fjLj128EEEEELb0ELb1ELb0EEEvNS_9FwdParamsE
        .type           _ZN10layer_norm31ln_parallel_residual_fwd_kernelINS_13Kernel_traitsIf6__halfS2_S2_fjLj7168ELj1ELj1ELj4ELj16ENS_18Kernel_traits_baseILj7168EfS2_S2_S2_fjLj128EEEEELb0ELb1ELb0EEEvNS_9FwdParamsE,@function
        .size           _ZN10layer_norm31ln_parallel_residual_fwd_kernelINS_13Kernel_traitsIf6__halfS2_S2_fjLj7168ELj1ELj1ELj4ELj16ENS_18Kernel_traits_baseILj7168EfS2_S2_S2_fjLj128EEEEELb0ELb1ELb0EEEvNS_9FwdParamsE,(.L_x_27886 - _ZN10layer_norm31ln_parallel_residual_fwd_kernelINS_13Kernel_traitsIf6__halfS2_S2_fjLj7168ELj1ELj1ELj4ELj16ENS_18Kernel_traits_baseILj7168EfS2_S2_S2_fjLj128EEEEELb0ELb1ELb0EEEvNS_9FwdParamsE)
        .other          _ZN10layer_norm31ln_parallel_residual_fwd_kernelINS_13Kernel_traitsIf6__halfS2_S2_fjLj7168ELj1ELj1ELj4ELj16ENS_18Kernel_traits_baseILj7168EfS2_S2_S2_fjLj128EEEEELb0ELb1ELb0EEEvNS_9FwdParamsE,@"STO_CUDA_ENTRY STV_DEFAULT"
_ZN10layer_norm31ln_parallel_residual_fwd_kernelINS_13Kernel_traitsIf6__halfS2_S2_fjLj7168ELj1ELj1ELj4ELj16ENS_18Kernel_traits_baseILj7168EfS2_S2_S2_fjLj128EEEEELb0ELb1ELb0EEEvNS_9FwdParamsE:
.text._ZN10layer_norm31ln_parallel_residual_fwd_kernelINS_13Kernel_traitsIf6__halfS2_S2_fjLj7168ELj1ELj1ELj4ELj16ENS_18Kernel_traits_baseILj7168EfS2_S2_S2_fjLj128EEEEELb0ELb1ELb0EEEvNS_9FwdParamsE:
        /* <DEDUP_REMOVED lines=89> */
.L_x_15417:
        /* <DEDUP_REMOVED lines=69> */
.L_x_15418:
[----:B------:R-:W-:Y:S05]  /*09e0*/  BSYNC.RECONVERGENT B0 ;  /* 0x0000000000007941 */ /* 0x000fea0003800200 */
.L_x_15416:
[----:B------:R-:W1:Y:S02]  /*09f0*/  LDCU UR4, c[0x0][0x384] ;  /* 0x00007080ff0477ac */ /* 0x000e640008000800 */
[----:B-1----:R-:W-:-:S13]  /*0a00*/  ISETP.GE.AND P1, PT, R0, UR4, PT ;  /* 0x0000000400007c0c */ /* 0x002fda000bf26270 */
[----:B------:R-:W-:Y:S05]  /*0a10*/  @P1 EXIT ;  /* 0x000000000000194d */ /* 0x000fea0003800000 */
[----:B------:R-:W-:Y:S01]  /*0a20*/  SHF.R.S32.HI R29, RZ, 0x3, R29 ;  /* 0x00000003ff1d7819 */ /* 0x000fe2000001141d */
[----:B0-----:R-:W0:Y:S01]  /*0a30*/  LDC.64 R6, c[0x0][0x398] ;  /* 0x0000e600ff067b82 */ /* 0x001e220000000a00 */
        /* <DEDUP_REMOVED lines=21> */
.L_x_15479:
        /* <DEDUP_REMOVED lines=23> */
[----:B0-----:R-:W-:Y:S02]  /*0d00*/  HADD2.F32 R6, -RZ, R44.H0_H0 ;  /* 0x2000002cff067230 */ /* 0x001fe40000004100 */
        /* <DEDUP_REMOVED lines=25> */
[----:B------:R-:W-:Y:S02]  /*0ea0*/  HADD2.F32 R6, -RZ, R40.H0_H0 ;  /* 0x20000028ff067230 */ /* 0x000fe40000004100 */
        /* <DEDUP_REMOVED lines=17> */
.L_x_15422:
[----:B-----5:R-:W-:Y:S02]  /*0fc0*/  HADD2.F32 R5, -RZ, R160.H0_H0 ;  /* 0x200000a0ff057230 */ /* 0x020fe40000004100 */
[----:B0-----:R-:W-:Y:S02]  /*0fd0*/  HADD2.F32 R6, -RZ, R44.H0_H0 ;  /* 0x2000002cff067230 */ /* 0x001fe40000004100 */
[----:B------:R-:W-:Y:S02]  /*0fe0*/  HADD2.F32 R7, -RZ, R161.H0_H0 ;  /* 0x200000a1ff077230 */ /* 0x000fe40000004100 */
[----:B------:R-:W-:Y:S02]  /*0ff0*/  HADD2.F32 R20, -RZ, R45.H0_H0 ;  /* 0x2000002dff147230 */ /* 0x000fe40000004100 */
[----:B------:R-:W-:Y:S01]  /*1000*/  FADD.FTZ R5, R5, R6 ;  /* 0x0000000605057221 */ /* 0x000fe20000010000 */
[----:B------:R-:W-:Y:S02]  /*1010*/  HADD2.F32 R33, -RZ, R162.H0_H0 ;  /* 0x200000a2ff217230 */ /* 0x000fe40000004100 */
[----:B------:R-:W-:-:S02]  /*1020*/  HADD2.F32 R34, -RZ, R46.H0_H0 ;  /* 0x2000002eff227230 */ /* 0x000fc40000004100 */
[----:B------:R-:W-:Y:S01]  /*1030*/  FADD.FTZ R7, R7, R20 ;  /* 0x0000001407077221 */ /* 0x000fe20000010000 */
[----:B------:R-:W-:Y:S02]  /*1040*/  HADD2.F32 R175, -RZ, R163.H0_H0 ;  /* 0x200000a3ffaf7230 */ /* 0x000fe40000004100 */
[----:B------:R-:W-:Y:S02]  /*1050*/  HADD2.F32 R6, -RZ, R47.H0_H0 ;  /* 0x2000002fff067230 */ /* 0x000fe40000004100 */
[----:B------:R-:W-:Y:S01]  /*1060*/  FADD.FTZ R33, R33, R34 ;  /* 0x0000002221217221 */ /* 0x000fe20000010000 */
[----:B------:R-:W-:Y:S02]  /*1070*/  HADD2.F32 R160, -RZ, R160.H1_H1 ;  /* 0x300000a0ffa07230 */ /* 0x000fe40000004100 */
[----:B------:R-:W-:Y:S02]  /*1080*/  HADD2.F32 R161, -RZ, R161.H1_H1 ;  /* 0x300000a1ffa17230 */ /* 0x000fe40000004100 */
[----:B------:R-:W-:Y:S01]  /*1090*/  FADD.FTZ R175, R175, R6 ;  /* 0x00000006afaf7221 */ /* 0x000fe20000010000 */
[----:B------:R-:W-:-:S02]  /*10a0*/  HADD2.F32 R162, -RZ, R162.H1_H1 ;  /* 0x300000a2ffa27230 */ /* 0x000fc40000004100 */
[----:B------:R-:W-:Y:S02]  /*10b0*/  HADD2.F32 R163, -RZ, R163.H1_H1 ;  /* 0x300000a3ffa37230 */ /* 0x000fe40000004100 */
[----:B------:R-:W-:Y:S02]  /*10c0*/  HADD2.F32 R176, -RZ, R47.H1_H1 ;  /* 0x3000002fffb07230 */ /* 0x000fe40000004100 */
        /* <DEDUP_REMOVED lines=12> */
.L_x_15421:
[----:B------:R-:W-:Y:S05]  /*1190*/  @!P2 BRA `(.L_x_15424) ;  /* 0x000000000074a947 */ /* 0x000fea0003800000 */
        /* <DEDUP_REMOVED lines=29> */
.L_x_15424:
[--C-:B-----5:R-:W-:Y:S02]  /*1370*/  HADD2.F32 R5, -RZ, R160.reuse.H0_H0 ;  /* 0x200000a0ff057230 */ /* 0x120fe40000004100 */
[----:B0-----:R-:W-:Y:S02]  /*1380*/  HADD2.F32 R6, -RZ, R160.H1_H1 ;  /* 0x300000a0ff067230 */ /* 0x001fe40000004100 */
[--C-:B------:R-:W-:Y:S02]  /*1390*/  HADD2.F32 R7, -RZ, R161.reuse.H0_H0 ;  /* 0x200000a1ff077230 */ /* 0x100fe40000004100 */
[----:B------:R-:W-:Y:S02]  /*13a0*/  HADD2.F32 R20, -RZ, R161.H1_H1 ;  /* 0x300000a1ff147230 */ /* 0x000fe40000004100 */
[--C-:B------:R-:W-:Y:S02]  /*13b0*/  HADD2.F32 R33, -RZ, R162.reuse.H0_H0 ;  /* 0x200000a2ff217230 */ /* 0x100fe40000004100 */
[----:B------:R-:W-:-:S02]  /*13c0*/  HADD2.F32 R34, -RZ, R162.H1_H1 ;  /* 0x300000a2ff227230 */ /* 0x000fc40000004100 */
[--C-:B------:R-:W-:Y:S02]  /*13d0*/  HADD2.F32 R175, -RZ, R163.reuse.H0_H0 ;  /* 0x200000a3ffaf7230 */ /* 0x100fe40000004100 */
[----:B------:R-:W-:-:S07]  /*13e0*/  HADD2.F32 R176, -RZ, R163.H1_H1 ;  /* 0x300000a3ffb07230 */ /* 0x000fce0000004100 */
.L_x_15423:
[----:B------:R-:W0:Y:S01]  /*13f0*/  @P1 LDC.64 R160, c[0x0][0x3a8] ;  /* 0x0000ea00ffa01b82 */ /* 0x000e220000000a00 */
[C---:B------:R-:W-:Y:S01]  /*1400*/  IADD3 R190, PT, PT, R189.reuse, 0x80, RZ ;  /* 0x00000080bdbe7810 */ /* 0x040fe20007ffe0ff */
[----:B0-----:R-:W-:-:S05]  /*1410*/  @P1 IMAD.WIDE.U32 R160, R189, 0x10, R160 ;  /* 0x00000010bda01825 */ /* 0x001fca00078e00a0 */
[----:B------:R0:W-:Y:S02]  /*1420*/  @P1 STG.E.128 desc[UR6][R160.64], R36 ;  /* 0x00000024a0001986 */ /* 0x0001e4000c101d06 */
.L_x_15420:
[----:B------:R-:W-:Y:S05]  /*1430*/  BSYNC.RECONVERGENT B0 ;  /* 0x0000000000007941 */ /* 0x000fea0003800200 */
.L_x_15419:
[----:B------:R-:W-:Y:S01]  /*1440*/  ISETP.GE.U32.AND P0, PT, R2, 0x100, PT ;  /* 0x000001000200780c */ /* 0x000fe20003f06070 */
[----:B------:R-:W-:Y:S03]  /*1450*/  BSSY.RECONVERGENT B0, `(.L_x_15425) ;  /* 0x000008c000007945 */ /* 0x000fe60003800200 */
[----:B0-----:R-:W-:-:S09]  /*1460*/  P2R R160, PR, RZ, 0x1 ;  /* 0x00000001ffa07803 */ /* 0x001fd20000000000 */
        /* <DEDUP_REMOVED lines=29> */
.L_x_15428:
        /* <DEDUP_REMOVED lines=29> */
.L_x_15427:
        /* <DEDUP_REMOVED lines=32> */
.L_x_15430:
        /* <DEDUP_REMOVED lines=44> */
.L_x_15429:
[----:B------:R-:W0:Y:S02]  /*1cd0*/  @P1 LDC.64 R160, c[0x0][0x3a8] ;  /* 0x0000ea00ffa01b82 */ /* 0x000e240000000a00 */
[C---:B0-----:R-:W-:Y:S01]  /*1ce0*/  @P1 IMAD.WIDE.U32 R160, R190.reuse, 0x10, R160 ;  /* 0x00000010bea01825 */ /* 0x041fe200078e00a0 */
[----:B------:R-:W-:-:S04]  /*1cf0*/  IADD3 R190, PT, PT, R190, 0x80, RZ ;  /* 0x00000080bebe7810 */ /* 0x000fc80007ffe0ff */
[----:B------:R0:W-:Y:S03]  /*1d00*/  @P1 STG.E.128 desc[UR6][R160.64], R36 ;  /* 0x00000024a0001986 */ /* 0x0001e6000c101d06 */
.L_x_15426:
[----:B------:R-:W-:Y:S05]  /*1d10*/  BSYNC.RECONVERGENT B0 ;  /* 0x0000000000007941 */ /* 0x000fea0003800200 */
.L_x_15425:
        /* <DEDUP_REMOVED lines=32> */
.L_x_15434:
        /* <DEDUP_REMOVED lines=29> */
.L_x_15433:
        /* <DEDUP_REMOVED lines=32> */
.L_x_15436:
        /* <DEDUP_REMOVED lines=44> */
.L_x_15435:
[----:B------:R-:W0:Y:S02]  /*25b0*/  @P1 LDC.64 R160, c[0x0][0x3a8] ;  /* 0x0000ea00ffa01b82 */ /* 0x000e240000000a00 */
[C---:B0-----:R-:W-:Y:S01]  /*25c0*/  @P1 IMAD.WIDE.U32 R160, R190.reuse, 0x10, R160 ;  /* 0x00000010bea01825 */ /* 0x041fe200078e00a0 */
[----:B------:R-:W-:-:S04]  /*25d0*/  IADD3 R190, PT, PT, R190, 0x80, RZ ;  /* 0x00000080bebe7810 */ /* 0x000fc80007ffe0ff */
[----:B------:R0:W-:Y:S03]  /*25e0*/  @P1 STG.E.128 desc[UR6][R160.64], R36 ;  /* 0x00000024a0001986 */ /* 0x0001e6000c101d06 */
.L_x_15432:
[----:B------:R-:W-:Y:S05]  /*25f0*/  BSYNC.RECONVERGENT B0 ;  /* 0x0000000000007941 */ /* 0x000fea0003800200 */
.L_x_15431:
[----:B------:R-:W-:Y:S01]  /*2600*/  ISETP.GE.U32.AND P2, PT, R2, 0x200, PT ;  /* 0x000002000200780c */ /* 0x000fe20003f46070 */
[----:B------:R-:W-:-:S12]  /*2610*/  BSSY.RECONVERGENT B0, `(.L_x_15437) ;  /* 0x000008b000007945 */ /* 0x000fd80003800200 */
[----:B------:R-:W-:Y:S05]  /*2620*/  @!P2 BRA `(.L_x_15438) ;  /* 0x000000080024a947 */ /* 0x000fea0003800000 */
[----:B------:R-:W-:Y:S01]  /*2630*/  ISETP.NE.U32.AND P0, PT, RZ, UR12, PT ;  /* 0x0000000cff007c0c */ /* 0x000fe2000bf05070 */
[----:B0-----:R-:W0:Y:S01]  /*2640*/  LDC.64 R160, c[0x0][0x390] ;  /* 0x0000e400ffa07b82 */ /* 0x001e220000000a00 */
        /* <DEDUP_REMOVED lines=26> */
.L_x_15440:
        /* <DEDUP_REMOVED lines=29> */
.L_x_15439:
        /* <DEDUP_REMOVED lines=32> */
.L_x_15442:
        /* <DEDUP_REMOVED lines=44> */
.L_x_15441:
[----:B------:R-:W0:Y:S02]  /*2e80*/  @P1 LDC.64 R160, c[0x0][0x3a8] ;  /* 0x0000ea00ffa01b82 */ /* 0x000e240000000a00 */
[C---:B0-----:R-:W-:Y:S01]  /*2e90*/  @P1 IMAD.WIDE.U32 R160, R190.reuse, 0x10, R160 ;  /* 0x00000010bea01825 */ /* 0x041fe200078e00a0 */
[----:B------:R-:W-:-:S04]  /*2ea0*/  IADD3 R190, PT, PT, R190, 0x80, RZ ;  /* 0x00000080bebe7810 */ /* 0x000fc80007ffe0ff */
[----:B------:R1:W-:Y:S03]  /*2eb0*/  @P1 STG.E.128 desc[UR6][R160.64], R36 ;  /* 0x00000024a0001986 */ /* 0x0003e6000c101d06 */
.L_x_15438:
[----:B------:R-:W-:Y:S05]  /*2ec0*/  BSYNC.RECONVERGENT B0 ;  /* 0x0000000000007941 */ /* 0x000fea0003800200 */
.L_x_15437:
        /* <DEDUP_REMOVED lines=31> */
.L_x_15446:
        /* <DEDUP_REMOVED lines=29> */
.L_x_15445:
        /* <DEDUP_REMOVED lines=32> */
.L_x_15448:
        /* <DEDUP_REMOVED lines=44> */
.L_x_15447:
[----:B------:R-:W0:Y:S02]  /*3750*/  @P1 LDC.64 R160, c[0x0][0x3a8] ;  /* 0x0000ea00ffa01b82 */ /* 0x000e240000000a00 */
[C---:B0-----:R-:W-:Y:S01]  /*3760*/  @P1 IMAD.WIDE.U32 R160, R190.reuse, 0x10, R160 ;  /* 0x00000010bea01825 */ /* 0x041fe200078e00a0 */
[----:B------:R-:W-:-:S04]  /*3770*/  IADD3 R190, PT, PT, R190, 0x80, RZ ;  /* 0x00000080bebe7810 */ /* 0x000fc80007ffe0ff */
[----:B------:R2:W-:Y:S03]  /*3780*/  @P1 STG.E.128 desc[UR6][R160.64], R36 ;  /* 0x00000024a0001986 */ /* 0x0005e6000c101d06 */
.L_x_15444:
[----:B------:R-:W-:Y:S05]  /*3790*/  BSYNC.RECONVERGENT B0 ;  /* 0x0000000000007941 */ /* 0x000fea0003800200 */
.L_x_15443:
[----:B------:R-:W-:Y:S01]  /*37a0*/  ISETP.GE.U32.AND P4, PT, R2, 0x300, PT ;  /* 0x000003000200780c */ /* 0x000fe20003f86070 */
[----:B------:R-:W-:-:S12]  /*37b0*/  BSSY.RECONVERGENT B0, `(.L_x_15449) ;  /* 0x000008b000007945 */ /* 0x000fd80003800200 */
[----:B------:R-:W-:Y:S05]  /*37c0*/  @!P4 BRA `(.L_x_15450) ;  /* 0x000000080024c947 */ /* 0x000fea0003800000 */
[----:B------:R-:W-:-:S04]  /*37d0*/  ISETP.NE.U32.AND P0, PT, RZ, UR12, PT ;  /* 0x0000000cff007c0c */ /* 0x000fc8000bf05070 */
[----:B------:R-:W-:-:S13]  /*37e0*/  ISETP.NE.AND.EX P0, PT, RZ, UR13, PT, P0 ;  /* 0x0000000dff007c0c */ /* 0x000fda000bf05300 */
[----:B012---:R-:W0:Y:S02]  /*37f0*/  @P0 LDC.64 R160, c[0x0][0x398] ;  /* 0x0000e600ffa00b82 */ /* 0x007e240000000a00 */
        /* <DEDUP_REMOVED lines=25> */
.L_x_15452:
        /* <DEDUP_REMOVED lines=29> */
.L_x_15451:
        /* <DEDUP_REMOVED lines=32> */
.L_x_15454:
        /* <DEDUP_REMOVED lines=44> */
.L_x_15453:
[----:B------:R-:W0:Y:S02]  /*4020*/  @P1 LDC.64 R160, c[0x0][0x3a8] ;  /* 0x0000ea00ffa01b82 */ /* 0x000e240000000a00 */
[C---:B0-----:R-:W-:Y:S01]  /*4030*/  @P1 IMAD.WIDE.U32 R160, R190.reuse, 0x10, R160 ;  /* 0x00000010bea01825 */ /* 0x041fe200078e00a0 */
[----:B------:R-:W-:-:S04]  /*4040*/  IADD3 R190, PT, PT, R190, 0x80, RZ ;  /* 0x00000080bebe7810 */ /* 0x000fc80007ffe0ff */
[----:B------:R3:W-:Y:S03]  /*4050*/  @P1 STG.E.128 desc[UR6][R160.64], R36 ;  /* 0x00000024a0001986 */ /* 0x0007e6000c101d06 */
.L_x_15450:
[----:B------:R-:W-:Y:S05]  /*4060*/  BSYNC.RECONVERGENT B0 ;  /* 0x0000000000007941 */ /* 0x000fea0003800200 */
.L_x_15449:
[----:B------:R-:W-:Y:S01]  /*4070*/  ISETP.GE.U32.AND P5, PT, R2, 0x380, PT ;  /* 0x000003800200780c */ /* 0x000fe20003fa6070 */
[----:B------:R-:W-:-:S12]  /*4080*/  BSSY.RECONVERGENT B0, `(.L_x_15455) ;  /* 0x000008a000007945 */ /* 0x000fd80003800200 */
[----:B------:R-:W-:Y:S05]  /*4090*/  @!P5 BRA `(.L_x_15456) ;  /* 0x000000080020d947 */ /* 0x000fea0003800000 */
[----:B------:R-:W-:Y:S01]  /*40a0*/  ISETP.NE.U32.AND P0, PT, RZ, UR12, PT ;  /* 0x0000000cff007c0c */ /* 0x000fe2000bf05070 */
[----:B0123--:R-:W0:Y:S03]  /*40b0*/  LDC.64 R160, c[0x0][0x390] ;  /* 0x0000e400ffa07b82 */ /* 0x00fe260000000a00 */
        /* <DEDUP_REMOVED lines=26> */
.L_x_15458:
        /* <DEDUP_REMOVED lines=29> */
.L_x_15457:
        /* <DEDUP_REMOVED lines=32> */
.L_x_15460:
        /* <DEDUP_REMOVED lines=44> */
.L_x_15459:
[----:B------:R-:W0:Y:S02]  /*48f0*/  @P1 LDC.64 R160, c[0x0][0x3a8] ;  /* 0x0000ea00ffa01b82 */ /* 0x000e240000000a00 */
[----:B0-----:R-:W-:-:S05]  /*4900*/  @P1 IMAD.WIDE.U32 R160, R190, 0x10, R160 ;  /* 0x00000010bea01825 */ /* 0x001fca00078e00a0 */
[----:B------:R4:W-:Y:S02]  /*4910*/  @P1 STG.E.128 desc[UR6][R160.64], R36 ;  /* 0x00000024a0001986 */ /* 0x0009e4000c101d06 */
.L_x_15456:
[----:B------:R-:W-:Y:S05]  /*4920*/  BSYNC.RECONVERGENT B0 ;  /* 0x0000000000007941 */ /* 0x000fea0003800200 */
.L_x_15455:
        /* <DEDUP_REMOVED lines=84> */
[----:B------:R-:W-:Y:S02]  /*4e70*/  FADD.FTZ R192, R11, -R162 ;  /* 0x800000a20bc07221 */ /* 0x000fe40000010000 */
        /* <DEDUP_REMOVED lines=133> */
.L_x_15462:
[----:B------:R-:W-:Y:S05]  /*56d0*/  BSYNC.RECONVERGENT B0 ;  /* 0x0000000000007941 */ /* 0x000fea0003800200 */
.L_x_15461:
        /* <DEDUP_REMOVED lines=13> */
.L_x_15464:
[----:B------:R-:W-:Y:S05]  /*57b0*/  BSYNC.RECONVERGENT B0 ;  /* 0x0000000000007941 */ /* 0x000fea0003800200 */
.L_x_15463:
        /* <DEDUP_REMOVED lines=77> */
[----:B------:R-:W-:Y:S01]  /*5c90*/  F2FP.F16.F32.PACK_AB R160, R161, R160 ;  /* 0x000000a0a1a0723e */ /* 0x000fe200000000ff */
[----:B-1----:R-:W-:Y:S01]  /*5ca0*/  IMAD.WIDE.U32 R190, R189, 0x10, R190 ;  /* 0x00000010bdbe7825 */ /* 0x002fe200078e00be */
[----:B------:R-:W-:-:S02]  /*5cb0*/  F2FP.F16.F32.PACK_AB R161, R196, R163 ;  /* 0x000000a3c4a1723e */ /* 0x000fc400000000ff */
[----:B------:R-:W-:Y:S02]  /*5cc0*/  F2FP.F16.F32.PACK_AB R162, R197, R162 ;  /* 0x000000a2c5a2723e */ /* 0x000fe400000000ff */
[----:B------:R-:W-:Y:S02]  /*5cd0*/  F2FP.F16.F32.PACK_AB R163, R204, R199 ;  /* 0x000000c7cca3723e */ /* 0x000fe400000000ff */
[----:B------:R-:W-:-:S03]  /*5ce0*/  IADD3 R189, PT, PT, R189, 0x80, RZ ;  /* 0x00000080bdbd7810 */ /* 0x000fc60007ffe0ff */
[----:B------:R1:W-:Y:S04]  /*5cf0*/  STG.E.128 desc[UR6][R190.64], R160 ;  /* 0x000000a0be007986 */ /* 0x0003e8000c101d06 */
.L_x_15466:
[----:B------:R-:W-:Y:S05]  /*5d00*/  BSYNC.RECONVERGENT B0 ;  /* 0x0000000000007941 */ /* 0x000fea0003800200 */
.L_x_15465:
[----:B------:R-:W-:Y:S01]  /*5d10*/  ISETP.GE.U32.AND P6, PT, R2, 0x100, PT ;  /* 0x000001000200780c */ /* 0x000fe20003fc6070 */
        /* <DEDUP_REMOVED lines=34> */
.L_x_15468:
[----:B------:R-:W-:Y:S05]  /*5f40*/  BSYNC.RECONVERGENT B0 ;  /* 0x0000000000007941 */ /* 0x000fea0003800200 */
.L_x_15467:
[----:B------:R-:W-:Y:S01]  /*5f50*/  ISETP.GE.U32.AND P6, PT, R2, 0x180, PT ;  /* 0x000001800200780c */ /* 0x000fe20003fc6070 */
        /* <DEDUP_REMOVED lines=34> */
.L_x_15470:
[----:B------:R-:W-:Y:S05]  /*6180*/  BSYNC.RECONVERGENT B0 ;  /* 0x0000000000007941 */ /* 0x000fea0003800200 */
.L_x_15469:
[----:B------:R-:W-:Y:S04]  /*6190*/  BSSY.RECONVERGENT B0, `(.L_x_15471) ;  /* 0x0000022000007945 */ /* 0x000fe80003800200 */
        /* <DEDUP_REMOVED lines=33> */
.L_x_15472:
[----:B------:R-:W-:Y:S05]  /*63b0*/  BSYNC.RECONVERGENT B0 ;  /* 0x0000000000007941 */ /* 0x000fea0003800200 */
.L_x_15471:
[----:B------:R-:W-:Y:S04]  /*63c0*/  BSSY.RECONVERGENT B0, `(.L_x_15473) ;  /* 0x0000022000007945 */ /* 0x000fe80003800200 */
        /* <DEDUP_REMOVED lines=33> */
.L_x_15474:
[----:B------:R-:W-:Y:S05]  /*65e0*/  BSYNC.RECONVERGENT B0 ;  /* 0x0000000000007941 */ /* 0x000fea0003800200 */
.L_x_15473:
        /* <DEDUP_REMOVED lines=28> */
[----:B0-----:R-:W-:Y:S01]  /*67b0*/  IMAD.WIDE.U32 R190, R189, 0x10, R190 ;  /* 0x00000010bdbe7825 */ /* 0x001fe200078e00be */
[----:B------:R-:W-:-:S02]  /*67c0*/  F2FP.F16.F32.PACK_AB R161, R196, R163 ;  /* 0x000000a3c4a1723e */ /* 0x000fc400000000ff */
[----:B------:R-:W-:Y:S02]  /*67d0*/  F2FP.F16.F32.PACK_AB R162, R197, R162 ;  /* 0x000000a2c5a2723e */ /* 0x000fe400000000ff */
[----:B------:R-:W-:Y:S02]  /*67e0*/  F2FP.F16.F32.PACK_AB R163, R204, R199 ;  /* 0x000000c7cca3723e */ /* 0x000fe400000000ff */
[----:B------:R-:W-:-:S03]  /*67f0*/  IADD3 R189, PT, PT, R189, 0x80, RZ ;  /* 0x00000080bdbd7810 */ /* 0x000fc60007ffe0ff */
[----:B------:R0:W-:Y:S04]  /*6800*/  STG.E.128 desc[UR6][R190.64], R160 ;  /* 0x000000a0be007986 */ /* 0x0001e8000c101d06 */
.L_x_15476:
[----:B------:R-:W-:Y:S05]  /*6810*/  BSYNC.RECONVERGENT B0 ;  /* 0x0000000000007941 */ /* 0x000fea0003800200 */
.L_x_15475:
        /* <DEDUP_REMOVED lines=28> */
[----:B------:R-:W-:-:S02]  /*69e0*/  F2FP.F16.F32.PACK_AB R163, R204, R163 ;  /* 0x000000a3cca3723e */ /* 0x000fc400000000ff */
[----:B------:R-:W-:Y:S02]  /*69f0*/  F2FP.F16.F32.PACK_AB R162, R195, R194 ;  /* 0x000000c2c3a2723e */ /* 0x000fe400000000ff */
[----:B------:R-:W-:Y:S02]  /*6a00*/  F2FP.F16.F32.PACK_AB R161, R196, R161 ;  /* 0x000000a1c4a1723e */ /* 0x000fe400000000ff */
[----:B------:R-:W-:-:S05]  /*6a10*/  F2FP.F16.F32.PACK_AB R160, R193, R160 ;  /* 0x000000a0c1a0723e */ /* 0x000fca00000000ff */
[----:B------:R0:W-:Y:S02]  /*6a20*/  STG.E.128 desc[UR6][R190.64], R160 ;  /* 0x000000a0be007986 */ /* 0x0001e4000c101d06 */
.L_x_15478:
[----:B------:R-:W-:Y:S05]  /*6a30*/  BSYNC.RECONVERGENT B0 ;  /* 0x0000000000007941 */ /* 0x000fea0003800200 */
.L_x_15477:
[----:B01234-:R-:W0:Y:S01]  /*6a40*/  LDC.64 R160, c[0x0][0x380] ;  /* 0x0000e000ffa07b82 */ /* 0x01fe220000000a00 */
[----:B------:R-:W-:Y:S01]  /*6a50*/  UPLOP3.LUT UP1, UPT, UPT, UPT, UP1, 0x40, 0x4 ;  /* 0x000000000004789c */ /* 0x000fe20003f2e810 */
[----:B0-----:R-:W-:-:S04]  /*6a60*/  IADD3 R0, PT, PT, R0, R160, RZ ;  /* 0x000000a000007210 */ /* 0x001fc80007ffe0ff */
[----:B------:R-:W-:-:S13]  /*6a70*/  ISETP.GE.AND P2, PT, R0, R161, PT ;  /* 0x000000a10000720c */ /* 0x000fda0003f46270 */
[----:B------:R-:W-:Y:S05]  /*6a80*/  @!P2 BRA `(.L_x_15479) ;  /* 0xffffffa00040a947 */ /* 0x000fea000383ffff */
[----:B------:R-:W-:Y:S05]  /*6a90*/  EXIT ;  /* 0x000000000000794d */ /* 0x000fea0003800000 */
.L_x_15480:
        /* <DEDUP_REMOVED lines=14> */
.L_x_27886:


//--------------------- .text._ZN10layer_norm31ln_parallel_residual_fwd_kernelINS_13Kernel_traitsIf6__halfS2_S2_fjLj7168ELj1ELj1ELj4ELj16ENS_18Kernel_traits_baseILj7168EfS2_S2_S2_fjLj128EEEEELb0ELb1ELb1EEEvNS_9FwdParamsE --------------------------
	.section	.text._ZN10layer_norm31ln_parallel_residual_fwd_kernelINS_13Kernel_traitsIf6__halfS2_S2_fjLj7168ELj1ELj1ELj4ELj16ENS_18Kernel_traits_baseILj7168EfS2_S2_S2_fjLj128EEEEELb0ELb1ELb1EEEvNS_9FwdParamsE,"ax",@progbits
	.align	128
        .global         _ZN10layer_norm31ln_parallel_residual_fwd_kernelINS_13Kernel_traitsIf6__halfS2_S2_fjLj7168ELj1ELj1ELj4ELj16ENS_18Kernel_traits_baseILj7168EfS2_S2_S2_fjLj128EEEEELb0ELb1ELb1EEEvNS_9FwdParamsE
        .type           _ZN10layer_norm31ln_parallel_residual_fwd_kernelINS_13Kernel_traitsIf6__halfS2_S2_fjLj7168ELj1ELj1ELj4ELj16ENS_18Kernel_traits_baseILj7168EfS2_S2_S2_fjLj128EEEEELb0ELb1ELb1EEEvNS_9FwdParamsE,@function
        .size           _ZN10layer_norm31ln_parallel_residual_fwd_kernelINS_13Kernel_traitsIf6__halfS2_S2_fjLj7168ELj1ELj1ELj4ELj16ENS_18Kernel_traits_baseILj7168EfS2_S2_S2_fjLj128EEEEELb0ELb1ELb1EEEvNS_9FwdParamsE,(.L_x_27887 - _ZN10layer_norm31ln_parallel_residual_fwd_kernelINS_13Kernel_traitsIf6__halfS2_S2_fjLj7168ELj1ELj1ELj4ELj16ENS_18Kernel_traits_baseILj7168EfS2_S2_S2_fjLj128EEEEELb0ELb1ELb1EEEvNS_9FwdParamsE)
        .other          _ZN10layer_norm31ln_parallel_residual_fwd_kernelINS_13Kernel_traitsIf6__halfS2_S2_fjLj7168ELj1ELj1ELj4ELj16ENS_18Kernel_traits_baseILj7168EfS2_S2_S2_fjLj128EEEEELb0ELb1ELb1EEEvNS_9FwdParamsE,@"STO_CUDA_ENTRY STV_DEFAULT"
_ZN10layer_norm31ln_parallel_residual_fwd_kernelINS_13Kernel_traitsIf6__halfS2_S2_fjLj7168ELj1ELj1ELj4ELj16ENS_18Kernel_traits_baseILj7168EfS2_S2_S2_fjLj128EEEEELb0ELb1ELb1EEEvNS_9FwdParamsE:
.text._ZN10layer_norm31ln_parallel_residual_fwd_kernelINS_13Kernel_traitsIf6__halfS2_S2_fjLj7168ELj1ELj1ELj4ELj16ENS_18Kernel_traits_baseILj7168EfS2_S2_S2_fjLj128EEEEELb0ELb1ELb1EEEvNS_9FwdParamsE:
        /* <DEDUP_REMOVED lines=46> */
.L_x_15481:
        /* <DEDUP_REMOVED lines=44> */
.L_x_15482:
        /* <DEDUP_REMOVED lines=10> */
.L_x_15515:
        /* <DEDUP_REMOVED lines=14> */
[----:B------:R0:W5:Y:S01]  /*0720*/  @P2 LDG.E.128 R8, desc[UR6][R136.64] ;  /* 0x0000000688082981 */ /* 0x000162000c1e1d00 */
[----:B------:R-:W-:Y:S05]  /*0730*/  @!P1 BRA `(.L_x_15483) ;  /* 0x00000004002c9947 */ /* 0x000fea0003800000 */
[----:B------:R-:W-:Y:S05]  /*0740*/  @!P2 BRA `(.L_x_15484) ;  /* 0x0000000000b4a947 */ /* 0x000fea0003800000 */
[----:B-----5:R-:W-:Y:S02]  /*0750*/  HADD2.F32 R0, -RZ, R128.H0_H0 ;  /* 0x20000080ff007230 */ /* 0x020fe40000004100 */
[----:B------:R-:W-:Y:S02]  /*0760*/  HADD2.F32 R5, -RZ, R12.H0_H0 ;  /* 0x2000000cff057230 */ /* 0x000fe40000004100 */
[--C-:B------:R-:W-:Y:S02]  /*0770*/  HADD2.F32 R4, -RZ, R129.reuse.H0_H0 ;  /* 0x20000081ff047230 */ /* 0x100fe40000004100 */
[----:B------:R-:W-:Y:S02]  /*0780*/  HADD2.F32 R128, -RZ, R128.H1_H1 ;  /* 0x30000080ff807230 */ /* 0x000fe40000004100 */
[----:B------:R-:W-:Y:S01]  /*0790*/  FADD.FTZ R0, R0, R5 ;  /* 0x0000000500007221 */ /* 0x000fe20000010000 */
[----:B------:R-:W-:Y:S02]  /*07a0*/  HADD2.F32 R129, -RZ, R129.H1_H1 ;  /* 0x30000081ff817230 */ /* 0x000fe40000004100 */
[----:B------:R-:W-:-:S02]  /*07b0*/  HADD2.F32 R5, -RZ, R12.H1_H1 ;  /* 0x3000000cff057230 */ /* 0x000fc40000004100 */
[--C-:B------:R-:W-:Y:S02]  /*07c0*/  HADD2.F32 R7, -RZ, R13.reuse.H0_H0 ;  /* 0x2000000dff077230 */ /* 0x100fe40000004100 */
[----:B------:R-:W-:Y:S02]  /*07d0*/  HADD2.F32 R6, -RZ, R13.H1_H1 ;  /* 0x3000000dff067230 */ /* 0x000fe40000004100 */
[----:B------:R-:W-:Y:S01]  /*07e0*/  FADD.FTZ R5, R128, R5 ;  /* 0x0000000580057221 */ /* 0x000fe20000010000 */
[--C-:B0-----:R-:W-:Y:S02]  /*07f0*/  HADD2.F32 R134, -RZ, R131.reuse.H0_H0 ;  /* 0x20000083ff867230 */ /* 0x101fe40000004100 */
[----:B------:R-:W-:Y:S01]  /*0800*/  FADD.FTZ R4, R4, R7 ;  /* 0x0000000704047221 */ /* 0x000fe20000010000 */
[----:B------:R-:W-:Y:S02]  /*0810*/  HADD2.F32 R136, -RZ, R131.H1_H1 ;  /* 0x30000083ff887230 */ /* 0x000fe40000004100 */
[----:B------:R-:W-:Y:S01]  /*0820*/  FADD.FTZ R6, R129, R6 ;  /* 0x0000000681067221 */ /* 0x000fe20000010000 */
[----:B------:R-:W-:-:S02]  /*0830*/  HADD2.F32 R132, -RZ, R130.H0_H0 ;  /* 0x20000082ff847230 */ /* 0x000fc40000004100 */
[----:B------:R-:W-:Y:S02]  /*0840*/  HADD2.F32 R131, -RZ, R14.H0_H0 ;  /* 0x2000000eff837230 */ /* 0x000fe40000004100 */
        /* <DEDUP_REMOVED lines=29> */
.L_x_15484:
        /* <DEDUP_REMOVED lines=29> */
.L_x_15483:
        /* <DEDUP_REMOVED lines=30> */
.L_x_15486:
        /* <DEDUP_REMOVED lines=8> */
.L_x_15485:
[----:B------:R-:W1:Y:S01]  /*0e50*/  LDC.64 R138, c[0x0][0x398] ;  /* 0x0000e600ff8a7b82 */ /* 0x000e620000000a00 */
[----:B0-----:R-:W-:-:S05]  /*0e60*/  IADD3 R137, PT, PT, R141, 0x80, RZ ;  /* 0x000000808d897810 */ /* 0x001fca0007ffe0ff */
[----:B------:R-:W-:Y:S02]  /*0e70*/  IMAD.WIDE.U32 R168, R137, 0x10, R2 ;  /* 0x0000001089a87825 */ /* 0x000fe400078e0002 */
[----:B------:R-:W0:Y:S08]  /*0e80*/  @P0 LDC.64 R128, c[0x0][0x3a8] ;  /* 0x0000ea00ff800b82 */ /* 0x000e300000000a00 */
[----:B------:R-:W4:Y:S01]  /*0e90*/  @P2 LDC.64 R134, c[0x0][0x3a0] ;  /* 0x0000e800ff862b82 */ /* 0x000f220000000a00 */
[----:B-1----:R-:W-:-:S04]  /*0ea0*/  ISETP.NE.U32.AND P1, PT, R138, RZ, PT ;  /* 0x000000ff8a00720c */ /* 0x002fc80003f25070 */
[----:B------:R-:W-:Y:S01]  /*0eb0*/  ISETP.NE.AND.EX P1, PT, R139, RZ, PT, P1 ;  /* 0x000000ff8b00720c */ /* 0x000fe20003f25310 */
[----:B0-----:R-:W-:-:S05]  /*0ec0*/  @P0 IMAD.WIDE.U32 R128, R141, 0x10, R128 ;  /* 0x000000108d800825 */ /* 0x001fca00078e0080 */
        /* <DEDUP_REMOVED lines=16> */
[--C-:B------:R-:W-:Y:S02]  /*0fd0*/  HADD2.F32 R183, -RZ, R169.reuse.H0_H0 ;  /* 0x200000a9ffb77230 */ /* 0x100fe40000004100 */
[----:B------:R-:W-:Y:S02]  /*0fe0*/  HADD2.F32 R168, -RZ, R169.H1_H1 ;  /* 0x300000a9ffa87230 */ /* 0x000fe40000004100 */
[----:B------:R-:W-:-:S02]  /*0ff0*/  HADD2.F32 R170, -RZ, R170.H1_H1 ;  /* 0x300000aaffaa7230 */ /* 0x000fc40000004100 */
[--C-:B------:R-:W-:Y:S02]  /*1000*/  HADD2.F32 R181, -RZ, R171.reuse.H0_H0 ;  /* 0x200000abffb57230 */ /* 0x100fe40000004100 */
[----:B------:R-:W-:Y:S01]  /*1010*/  HADD2.F32 R166, -RZ, R171.H1_H1 ;  /* 0x300000abffa67230 */ /* 0x000fe20000004100 */
[----:B------:R-:W-:Y:S06]  /*1020*/  BRA `(.L_x_15489) ;  /* 0x0000000400a47947 */ /* 0x000fec0003800000 */
.L_x_15488:
[----:B-----5:R-:W-:Y:S02]  /*1030*/  HADD2.F32 R187, -RZ, R168.H0_H0 ;  /* 0x200000a8ffbb7230 */ /* 0x020fe40000004100 */
[----:B------:R-:W-:Y:S02]  /*1040*/  HADD2.F32 R0, -RZ, R8.H0_H0 ;  /* 0x20000008ff007230 */ /* 0x000fe40000004100 */
[----:B------:R-:W-:Y:S02]  /*1050*/  HADD2.F32 R172, -RZ, R168.H1_H1 ;  /* 0x300000a8ffac7230 */ /* 0x000fe40000004100 */
[----:B------:R-:W-:Y:S02]  /*1060*/  HADD2.F32 R185, -RZ, R170.H0_H0 ;  /* 0x200000aaffb97230 */ /* 0x000fe40000004100 */
[----:B------:R-:W-:Y:S01]  /*1070*/  FADD.FTZ R187, R0, R187 ;  /* 0x000000bb00bb7221 */ /* 0x000fe20000010000 */
[--C-:B------:R-:W-:Y:S02]  /*1080*/  HADD2.F32 R183, -RZ, R169.reuse.H0_H0 ;  /* 0x200000a9ffb77230 */ /* 0x100fe40000004100 */
[----:B------:R-:W-:-:S02]  /*1090*/  HADD2.F32 R168, -RZ, R169.H1_H1 ;  /* 0x300000a9ffa87230 */ /* 0x000fc40000004100 */
        /* <DEDUP_REMOVED lines=22> */
.L_x_15487:
[----:B------:R-:W-:-:S04]  /*1200*/  UISETP.NE.U32.AND UP0, UPT, UR10, URZ, UPT ;  /* 0x000000ff0a00728c */ /* 0x000fc8000bf05070 */
[----:B------:R-:W-:-:S09]  /*1210*/  UISETP.NE.AND.EX UP0, UPT, UR11, URZ, UPT, UP0 ;  /* 0x000000ff0b00728c */ /* 0x000fd2000bf05300 */
[----:B------:R-:W-:Y:S05]  /*1220*/  BRA.U UP0, `(.L_x_15490) ;  /* 0x0000000100747547 */ /* 0x000fea000b800000 */
        /* <DEDUP_REMOVED lines=29> */
.L_x_15490:
        /* <DEDUP_REMOVED lines=8> */
[----:B------:R-:W-:Y:S02]  /*1480*/  HADD2.F32 R130, -RZ, R171.H0_H0 ;  /* 0x200000abff827230 */ /* 0x000fe40000004100 */
[--C-:B------:R-:W-:Y:S02]  /*1490*/  HADD2.F32 R129, -RZ, R14.reuse.H0_H0 ;  /* 0x2000000eff817230 */ /* 0x100fe40000004100 */
[----:B------:R-:W-:Y:S02]  /*14a0*/  HADD2.F32 R131, -RZ, R14.H1_H1 ;  /* 0x3000000eff837230 */ /* 0x000fe40000004100 */
[----:B------:R-:W-:Y:S02]  /*14b0*/  HADD2.F32 R7, -RZ, R15.H0_H0 ;  /* 0x2000000fff077230 */ /* 0x000fe40000004100 */
[----:B------:R-:W-:Y:S01]  /*14c0*/  FADD.FTZ R128, R129, R128 ;  /* 0x0000008081807221 */ /* 0x000fe20000010000 */
[----:B------:R-:W-:-:S02]  /*14d0*/  HADD2.F32 R168, -RZ, R168.H1_H1 ;  /* 0x300000a8ffa87230 */ /* 0x000fc40000004100 */
[----:B------:R-:W-:Y:S01]  /*14e0*/  FADD.FTZ R170, R131, R170 ;  /* 0x000000aa83aa7221 */ /* 0x000fe20000010000 */
[----:B------:R-:W-:Y:S02]  /*14f0*/  HADD2.F32 R169, -RZ, R169.H1_H1 ;  /* 0x300000a9ffa97230 */ /* 0x000fe40000004100 */
[----:B------:R-:W-:Y:S01]  /*1500*/  FADD.FTZ R130, R7, R130 ;  /* 0x0000008207827221 */ /* 0x000fe20000010000 */
[----:B------:R-:W-:Y:S02]  /*1510*/  HADD2.F32 R171, -RZ, R171.H1_H1 ;  /* 0x300000abffab7230 */ /* 0x000fe40000004100 */
[----:B------:R-:W-:Y:S02]  /*1520*/  HADD2.F32 R5, -RZ, R12.H1_H1 ;  /* 0x3000000cff057230 */ /* 0x000fe40000004100 */
[----:B------:R-:W-:Y:S02]  /*1530*/  HADD2.F32 R6, -RZ, R13.H1_H1 ;  /* 0x3000000dff067230 */ /* 0x000fe40000004100 */
[----:B------:R-:W-:-:S02]  /*1540*/  HADD2.F32 R132, -RZ, R15.H1_H1 ;  /* 0x3000000fff847230 */ /* 0x000fc40000004100 */
        /* <DEDUP_REMOVED lines=23> */
.L_x_15489:
        /* <DEDUP_REMOVED lines=23> */
.L_x_15492:
        /* <DEDUP_REMOVED lines=9> */
[----:B0-----:R-:W-:Y:S02]  /*18c0*/  HADD2.F32 R4, -RZ, R9.H0_H0 ;  /* 0x20000009ff047230 */ /* 0x001fe40000004100 */
        /* <DEDUP_REMOVED lines=19> */
.L_x_15491:
        /* <DEDUP_REMOVED lines=30> */
.L_x_15494:
[----:B-----5:R-:W-:Y:S02]  /*1be0*/  HADD2.F32 R0, -RZ, R128.H0_H0 ;  /* 0x20000080ff007230 */ /* 0x020fe40000004100 */
[----:B0-----:R-:W-:Y:S02]  /*1bf0*/  HADD2.F32 R5, -RZ, R12.H0_H0 ;  /* 0x2000000cff057230 */ /* 0x001fe40000004100 */
        /* <DEDUP_REMOVED lines=8> */
[--C-:B------:R-:W-:Y:S02]  /*1c80*/  HADD2.F32 R134, -RZ, R131.reuse.H0_H0 ;  /* 0x20000083ff867230 */ /* 0x100fe40000004100 */
        /* <DEDUP_REMOVED lines=33> */
.L_x_15493:
        /* <DEDUP_REMOVED lines=23> */
.L_x_15496:
        /* <DEDUP_REMOVED lines=29> */
.L_x_15495:
        /* <DEDUP_REMOVED lines=30> */
.L_x_15498:
        /* <DEDUP_REMOVED lines=44> */
.L_x_15497:
        /* <DEDUP_REMOVED lines=17> */
[----:B0-----:R-:W-:Y:S02]  /*2790*/  HADD2.F32 R144, -RZ, R129.H1_H1 ;  /* 0x30000081ff907230 */ /* 0x001fe40000004100 */
[--C-:B------:R-:W-:Y:S02]  /*27a0*/  HADD2.F32 R159, -RZ, R130.reuse.H0_H0 ;  /* 0x20000082ff9f7230 */ /* 0x100fe40000004100 */
[----:B------:R-:W-:-:S02]  /*27b0*/  HADD2.F32 R142, -RZ, R130.H1_H1 ;  /* 0x30000082ff8e7230 */ /* 0x000fc40000004100 */
[--C-:B------:R-:W-:Y:S02]  /*27c0*/  HADD2.F32 R157, -RZ, R131.reuse.H0_H0 ;  /* 0x20000083ff9d7230 */ /* 0x100fe40000004100 */
[----:B------:R-:W-:Y:S01]  /*27d0*/  HADD2.F32 R140, -RZ, R131.H1_H1 ;  /* 0x30000083ff8c7230 */ /* 0x000fe20000004100 */
[----:B------:R-:W-:Y:S06]  /*27e0*/  BRA `(.L_x_15501) ;  /* 0x00000004009c7947 */ /* 0x000fec0003800000 */
.L_x_15500:
        /* <DEDUP_REMOVED lines=29> */
.L_x_15499:
        /* <DEDUP_REMOVED lines=30> */
.L_x_15502:
        /* <DEDUP_REMOVED lines=44> */
.L_x_15501:
        /* <DEDUP_REMOVED lines=23> */
.L_x_15504:
[----:B-----5:R-:W-:Y:S02]  /*2fd0*/  HADD2.F32 R155, -RZ, R128.H0_H0 ;  /* 0x20000080ff9b7230 */ /* 0x020fe40000004100 */
[----:B------:R-:W-:Y:S02]  /*2fe0*/  HADD2.F32 R0, -RZ, R8.H0_H0 ;  /* 0x20000008ff007230 */ /* 0x000fe40000004100 */
[----:B0-----:R-:W-:Y:S02]  /*2ff0*/  HADD2.F32 R149, -RZ, R129.H0_H0 ;  /* 0x20000081ff957230 */ /* 0x001fe40000004100 */
        /* <DEDUP_REMOVED lines=26> */
.L_x_15503:
[----:B------:R-:W-:Y:S05]  /*31a0*/  BRA.U UP0, `(.L_x_15506) ;  /* 0x0000000100747547 */ /* 0x000fea000b800000 */
        /* <DEDUP_REMOVED lines=29> */
.L_x_15506:
        /* <DEDUP_REMOVED lines=44> */
.L_x_15505:
        /* <DEDUP_REMOVED lines=14> */
[----:B-----5:R-:W-:Y:S02]  /*3720*/  HADD2.F32 R167, -RZ, R130.H0_H0 ;  /* 0x20000082ffa77230 */ /* 0x020fe40000004100 */
[--C-:B------:R-:W-:Y:S02]  /*3730*/  HADD2.F32 R163, -RZ, R128.reuse.H0_H0 ;  /* 0x20000080ffa37230 */ /* 0x100fe40000004100 */
[----:B------:R-:W-:Y:S02]  /*3740*/  HADD2.F32 R146, -RZ, R128.H1_H1 ;  /* 0x30000080ff927230 */ /* 0x000fe40000004100 */
[--C-:B------:R-:W-:Y:S02]  /*3750*/  HADD2.F32 R165, -RZ, R129.reuse.H0_H0 ;  /* 0x20000081ffa57230 */ /* 0x100fe40000004100 */
[----:B------:R-:W-:Y:S02]  /*3760*/  HADD2.F32 R148, -RZ, R129.H1_H1 ;  /* 0x30000081ff947230 */ /* 0x000fe40000004100 */
[----:B------:R-:W-:-:S02]  /*3770*/  HADD2.F32 R130, -RZ, R130.H1_H1 ;  /* 0x30000082ff827230 */ /* 0x000fc40000004100 */
[--C-:B------:R-:W-:Y:S02]  /*3780*/  HADD2.F32 R169, -RZ, R131.reuse.H0_H0 ;  /* 0x20000083ffa97230 */ /* 0x100fe40000004100 */
[----:B------:R-:W-:Y:S01]  /*3790*/  HADD2.F32 R150, -RZ, R131.H1_H1 ;  /* 0x30000083ff967230 */ /* 0x000fe20000004100 */
[----:B------:R-:W-:Y:S06]  /*37a0*/  BRA `(.L_x_15509) ;  /* 0x00000004009c7947 */ /* 0x000fec0003800000 */
.L_x_15508:
        /* <DEDUP_REMOVED lines=10> */
[----:B0-----:R-:W-:Y:S02]  /*3850*/  HADD2.F32 R4, -RZ, R10.H0_H0 ;  /* 0x2000000aff047230 */ /* 0x001fe40000004100 */
        /* <DEDUP_REMOVED lines=18> */
.L_x_15507:
        /* <DEDUP_REMOVED lines=30> */
.L_x_15510:
[----:B-----5:R-:W-:Y:S02]  /*3b60*/  HADD2.F32 R2, -RZ, R129.H0_H0 ;  /* 0x20000081ff027230 */ /* 0x020fe40000004100 */
[----:B0-----:R-:W-:Y:S02]  /*3b70*/  HADD2.F32 R6, -RZ, R130.H0_H0 ;  /* 0x20000082ff067230 */ /* 0x001fe40000004100 */
[----:B------:R-:W-:Y:S02]  /*3b80*/  HADD2.F32 R5, -RZ, R13.H0_H0 ;  /* 0x2000000dff057230 */ /* 0x000fe40000004100 */
[----:B------:R-:W-:Y:S02]  /*3b90*/  HADD2.F32 R7, -RZ, R14.H0_H0 ;  /* 0x2000000eff077230 */ /* 0x000fe40000004100 */
[----:B------:R-:W-:Y:S02]  /*3ba0*/  HADD2.F32 R0, -RZ, R128.H0_H0 ;  /* 0x20000080ff007230 */ /* 0x000fe40000004100 */
[----:B------:R-:W-:Y:S01]  /*3bb0*/  FADD.FTZ R2, R5, R2 ;  /* 0x0000000205027221 */ /* 0x000fe20000010000 */
[----:B------:R-:W-:-:S02]  /*3bc0*/  HADD2.F32 R3, -RZ, R12.H0_H0 ;  /* 0x2000000cff037230 */ /* 0x000fc40000004100 */
[----:B------:R-:W-:Y:S01]  /*3bd0*/  FADD.FTZ R6, R7, R6 ;  /* 0x0000000607067221 */ /* 0x000fe20000010000 */
[----:B------:R-:W-:Y:S02]  /*3be0*/  HADD2.F32 R129, -RZ, R129.H1_H1 ;  /* 0x30000081ff817230 */ /* 0x000fe40000004100 */
[----:B------:R-:W-:Y:S02]  /*3bf0*/  HADD2.F32 R4, -RZ, R13.H1_H1 ;  /* 0x3000000dff047230 */ /* 0x000fe40000004100 */
[----:B------:R-:W-:Y:S01]  /*3c00*/  FADD.FTZ R0, R3, R0 ;  /* 0x0000000003007221 */ /* 0x000fe20000010000 */
[--C-:B------:R-:W-:Y:S02]  /*3c10*/  HADD2.F32 R146, -RZ, R131.reuse.H0_H0 ;  /* 0x20000083ff927230 */ /* 0x100fe40000004100 */
[----:B------:R-:W-:Y:S02]  /*3c20*/  HADD2.F32 R148, -RZ, R131.H1_H1 ;  /* 0x30000083ff947230 */ /* 0x000fe40000004100 */
[----:B------:R-:W-:Y:S01]  /*3c30*/  FADD.FTZ R4, R4, R129 ;  /* 0x0000008104047221 */ /* 0x000fe20000010000 */
[----:B------:R-:W-:-:S02]  /*3c40*/  HADD2.F32 R5, -RZ, R15.H0_H0 ;  /* 0x2000000fff057230 */ /* 0x000fc40000004100 */
[----:B------:R-:W-:Y:S02]  /*3c50*/  HADD2.F32 R7, -RZ, R15.H1_H1 ;  /* 0x3000000fff077230 */ /* 0x000fe40000004100 */
[----:B------:R-:W-:Y:S02]  /*3c60*/  HADD2.F32 R163, -RZ, R8.H0_H0 ;  /* 0x20000008ffa37230 */ /* 0x000fe40000004100 */
[----:B------:R-:W-:Y:S01]  /*3c70*/  FADD.FTZ R169, R5, R146 ;  /* 0x0000009205a97221 */ /* 0x000fe20000010000 */
[----:B------:R-:W-:Y:S02]  /*3c80*/  HADD2.F32 R128, -RZ, R128.H1_H1 ;  /* 0x30000080ff807230 */ /* 0x000fe40000004100 */
[----:B------:R-:W-:Y:S01]  /*3c90*/  FADD.FTZ R148, R7, R148 ;  /* 0x0000009407947221 */ /* 0x000fe20000010000 */
[----:B------:R-:W-:Y:S02]  /*3ca0*/  HADD2.F32 R130, -RZ, R130.H1_H1 ;  /* 0x30000082ff827230 */ /* 0x000fe40000004100 */
[----:B------:R-:W-:Y:S01]  /*3cb0*/  FADD.FTZ R163, R163, R0 ;  /* 0x00000000a3a37221 */ /* 0x000fe20000010000 */
[----:B------:R-:W-:-:S02]  /*3cc0*/  HADD2.F32 R3, -RZ, R12.H1_H1 ;  /* 0x3000000cff037230 */ /* 0x000fc40000004100 */
[----:B------:R-:W-:Y:S02]  /*3cd0*/  HADD2.F32 R131, -RZ, R14.H1_H1 ;  /* 0x3000000eff837230 */ /* 0x000fe40000004100 */
[----:B------:R-:W-:Y:S02]  /*3ce0*/  HADD2.F32 R129, -RZ, R11.H1_H1 ;  /* 0x3000000bff817230 */ /* 0x000fe40000004100 */
        /* <DEDUP_REMOVED lines=19> */
.L_x_15509:
        /* <DEDUP_REMOVED lines=180> */
[----:B------:R-:W1:Y:S02]  /*4960*/  SHFL.BFLY PT, R0, R3, 0x1, 0x1f ;  /* 0x0c201f0003007f89 */ /* 0x000e6400000e0000 */
[----:B-1----:R-:W-:-:S05]  /*4970*/  FADD.FTZ R131, R3, R0 ;  /* 0x0000000003837221 */ /* 0x002fca0000010000 */
[----:B------:R-:W1:Y:S02]  /*4980*/  SHFL.BFLY PT, R0, R131, 0x2, 0x1f ;  /* 0x0c401f0083007f89 */ /* 0x000e6400000e0000 */
[----:B-1----:R-:W-:Y:S02]  /*4990*/  FADD.FTZ R152, R131, R0 ;  /* 0x0000000083987221 */ /* 0x002fe40000010000 */
[----:B------:R-:W1:Y:S03]  /*49a0*/  S2R R0, SR_TID.X ;  /* 0x0000000000007919 */ /* 0x000e660000002100 */
[----:B------:R-:W4:Y:S02]  /*49b0*/  SHFL.BFLY PT, R129, R152, 0x4, 0x1f ;  /* 0x0c801f0098817f89 */ /* 0x000f2400000e0000 */
[----:B----4-:R-:W-:Y:S02]  /*49c0*/  FADD.FTZ R156, R152, R129 ;  /* 0x00000081989c7221 */ /* 0x010fe40000010000 */
[----:B------:R-:W4:Y:S01]  /*49d0*/  @P0 LDC.64 R128, c[0x0][0x3a8] ;  /* 0x0000ea00ff800b82 */ /* 0x000f220000000a00 */
[----:B-1----:R-:W-:-:S02]  /*49e0*/  LOP3.LUT P2, RZ, R0, 0x1f, RZ, 0xc0, !PT ;  /* 0x0000001f00ff7812 */ /* 0x002fc4000784c0ff */
[----:B------:R-:W1:Y:S01]  /*49f0*/  SHFL.BFLY PT, R171, R156, 0x8, 0x1f ;  /* 0x0d001f009cab7f89 */ /* 0x000e6200000e0000 */
[----:B----4-:R-:W-:-:S04]  /*4a00*/  @P0 IMAD.WIDE.U32 R128, R147, 0x10, R128 ;  /* 0x0000001093800825 */ /* 0x010fc800078e0080 */
[----:B-1----:R-:W-:Y:S01]  /*4a10*/  FADD.FTZ R171, R156, R171 ;  /* 0x000000ab9cab7221 */ /* 0x002fe20000010000 */
[----:B------:R-:W-:Y:S04]  /*4a20*/  @P0 STG.E.128 desc[UR6][R128.64], R4 ;  /* 0x0000000480000986 */ /* 0x000fe8000c101d06 */
        /* <DEDUP_REMOVED lines=10> */
.L_x_15512:
[----:B--23--:R-:W-:Y:S05]  /*4ad0*/  BSYNC.RECONVERGENT B0 ;  /* 0x0000000000007941 */ /* 0x00cfea0003800200 */
.L_x_15511:
[----:B-1----:R-:W-:Y:S01]  /*4ae0*/  LOP3.LUT R2, R0, 0x1f, RZ, 0xc0, !PT ;  /* 0x0000001f00027812 */ /* 0x002fe200078ec0ff */
[----:B------:R-:W-:Y:S01]  /*4af0*/  BAR.SYNC.DEFER_BLOCKING 0x0 ;  /* 0x0000000000007b1d */ /* 0x000fe20000010000 */
[----:B------:R-:W-:Y:S02]  /*4b00*/  HFMA2 R128, -RZ, RZ, 0, 0 ;  /* 0x00000000ff807431 */ /* 0x000fe400000001ff */
[----:B------:R-:W-:Y:S02]  /*4b10*/  ISETP.GT.U32.AND P2, PT, R2, 0x3, PT ;  /* 0x000000030200780c */ /* 0x000fe40003f44070 */
[----:B------:R-:W-:Y:S01]  /*4b20*/  CS2R R2, SRZ ;  /* 0x0000000000027805 */ /* 0x000fe2000001ff00 */
[----:B------:R-:W-:Y:S10]  /*4b30*/  BSSY.RECONVERGENT B0, `(.L_x_15513) ;  /* 0x000000a000007945 */ /* 0x000ff40003800200 */
[----:B------:R-:W-:Y:S05]  /*4b40*/  @P2 BRA `(.L_x_15514) ;  /* 0x0000000000202947 */ /* 0x000fea0003800000 */
[----:B------:R-:W1:Y:S01]  /*4b50*/  S2UR UR5, SR_CgaCtaId ;  /* 0x00000000000579c3 */ /* 0x000e620000008800 */
[----:B------:R-:W-:Y:S01]  /*4b60*/  UMOV UR4, 0x400 ;  /* 0x0000040000047882 */ /* 0x000fe20000000000 */
[----:B------:R-:W-:Y:S02]  /*4b70*/  SHF.L.U32 R2, R0, 0x3, RZ ;  /* 0x0000000300027819 */ /* 0x000fe400000006ff */
[----:B------:R-:W-:Y:S02]  /*4b80*/  MOV R128, 0x700 ;  /* 0x0000070000807802 */ /* 0x000fe40000000f00 */
[----:B------:R-:W-:Y:S01]  /*4b90*/  LOP3.LUT R2, R2, 0xf8, RZ, 0xc0, !PT ;  /* 0x000000f802027812 */ /* 0x000fe200078ec0ff */
[----:B-1----:R-:W-:-:S04]  /*4ba0*/  ULEA UR4, UR5, UR4, 0x18 ;  /* 0x0000000405047291 */ /* 0x002fc8000f8ec0ff */
[----:B------:R-:W-:-:S09]  /*4bb0*/  @UP1 UIADD3 UR4, UPT, UPT, UR4, 0x20, URZ ;  /* 0x0000002004041890 */ /* 0x000fd2000fffe0ff */
[----:B------:R-:W1:Y:S03]  /*4bc0*/  LDS.64 R2, [R2+UR4] ;  /* 0x0000000402027984 */ /* 0x000e660008000a00 */
.L_x_15514:
[----:B------:R-:W-:Y:S05]  /*4bd0*/  BSYNC.RECONVERGENT B0 ;  /* 0x0000000000007941 */ /* 0x000fea0003800200 */
.L_x_15513:
[----:B------:R-:W2:Y:S01]  /*4be0*/  SHFL.DOWN PT, R129, R128, 0x2, 0x1f ;  /* 0x08401f0080817f89 */ /* 0x000ea200000e0000 */
[----:B------:R-:W-:Y:S01]  /*4bf0*/  ISETP.NE.AND P2, PT, R0, RZ, PT ;  /* 0x000000ff0000720c */ /* 0x000fe20003f45270 */
[----:B------:R-:W-:Y:S01]  /*4c00*/  UPLOP3.LUT UP1, UPT, UPT, UPT, UP1, 0x40, 0x4 ;  /* 0x000000000004789c */ /* 0x000fe20003f2e810 */
[----:B------:R-:W-:Y:S01]  /*4c10*/  ISETP.NE.AND P3, PT, RZ, UR12, PT ;  /* 0x0000000cff007c0c */ /* 0x000fe2000bf65270 */
[----:B-1----:R-:W1:Y:S04]  /*4c20*/  SHFL.DOWN PT, R131, R2, 0x2, 0x1f ;  /* 0x08401f0002837f89 */ /* 0x002e6800000e0000 */
[----:B------:R-:W3:Y:S01]  /*4c30*/  SHFL.DOWN PT, R152, R3, 0x2, 0x1f ;  /* 0x08401f0003987f89 */ /* 0x000ee200000e0000 */
[----:B--2---:R-:W-:Y:S02]  /*4c40*/  IADD3 R156, PT, PT, R129, R128, RZ ;  /* 0x00000080819c7210 */ /* 0x004fe40007ffe0ff */
[----:B------:R-:W-:-:S02]  /*4c50*/  I2FP.F32.S32 R192, R129 ;  /* 0x0000008100c07245 */ /* 0x000fc40000201400 */
[----:B------:R-:W-:Y:S01]  /*4c60*/  I2FP.F32.S32 R160, R156 ;  /* 0x0000009c00a07245 */ /* 0x000fe20000201400 */
[----:B0-----:R-:W0:Y:S01]  /*4c70*/  SHFL.DOWN PT, R209, R156, 0x1, 0x1f ;  /* 0x08201f009cd17f89 */ /* 0x001e2200000e0000 */
[----:B------:R-:W-:Y:S01]  /*4c80*/  I2FP.F32.U32 R129, R128 ;  /* 0x0000008000817245 */ /* 0x000fe20000201000 */
[C---:B-1----:R-:W-:Y:S01]  /*4c90*/  FMUL.FTZ R194, R131.reuse, R192 ;  /* 0x000000c083c27220 */ /* 0x042fe20000410000 */
[----:B------:R-:W1:Y:S01]  /*4ca0*/  MUFU.RCP R171, R160 ;  /* 0x000000a000ab7308 */ /* 0x000e620000001000 */
[----:B------:R-:W-:Y:S01]  /*4cb0*/  FADD.FTZ R131, -R131, R2 ;  /* 0x0000000283837221 */ /* 0x000fe20000010100 */
[----:B---3--:R-:W-:Y:S01]  /*4cc0*/  FADD.FTZ R152, R152, R3 ;  /* 0x0000000398987221 */ /* 0x008fe20000010000 */
[----:B------:R-:W-:Y:S02]  /*4cd0*/  FFMA.FTZ R194, R129, R2, R194 ;  /* 0x0000000281c27223 */ /* 0x000fe400000100c2 */
[----:B------:R-:W-:-:S04]  /*4ce0*/  FMUL.FTZ R131, R131, R131 ;  /* 0x0000008383837220 */ /* 0x000fc80000410000 */
[----:B------:R-:W-:-:S04]  /*4cf0*/  FMUL.FTZ R131, R131, R129 ;  /* 0x0000008183837220 */ /* 0x000fc80000410000 */
[----:B------:R-:W-:Y:S01]  /*4d00*/  FMUL.FTZ R131, R131, R192 ;  /* 0x000000c083837220 */ /* 0x000fe20000410000 */
[----:B-1----:R-:W-:-:S03]  /*4d10*/  FMUL.FTZ R207, R171, R194 ;  /* 0x000000c2abcf7220 */ /* 0x002fc60000410000 */
[----:B------:R-:W-:Y:S01]  /*4d20*/  FFMA.FTZ R131, R171, R131, R152 ;  /* 0x00000083ab837223 */ /* 0x000fe20000010098 */
[-C--:B0-----:R-:W-:Y:S01]  /*4d30*/  IADD3 R156, PT, PT, R156, R209.reuse, RZ ;  /* 0x000000d19c9c7210 */ /* 0x081fe20007ffe0ff */
        /* <DEDUP_REMOVED lines=8> */
[----:B------:R-:W-:-:S03]  /*4dc0*/  FFMA.FTZ R129, R160, R207, R129 ;  /* 0x000000cfa0817223 */ /* 0x000fc60000010081 */
[----:B------:R-:W-:Y:S01]  /*4dd0*/  FMUL.FTZ R160, R160, R3 ;  /* 0x00000003a0a07220 */ /* 0x000fe20000410000 */
[----:B--2---:R-:W-:Y:S01]  /*4de0*/  FMUL.FTZ R171, R156, R129 ;  /* 0x000000819cab7220 */ /* 0x004fe20000410000 */
[----:B-1----:R-:W-:Y:S02]  /*4df0*/  FADD.FTZ R3, R131, R128 ;  /* 0x0000008083037221 */ /* 0x002fe40000010000 */
[----:B------:R-:W-:Y:S01]  /*4e00*/  FMUL.FTZ R160, R160, R209 ;  /* 0x000000d1a0a07220 */ /* 0x000fe20000410000 */
[----:B------:R-:W0:Y:S02]  /*4e10*/  LDC R131, c[0x0][0x448] ;  /* 0x00011200ff837b82 */ /* 0x000e240000000800 */
[----:B------:R-:W1:Y:S01]  /*4e20*/  SHFL.IDX PT, R171, R171, RZ, 0x1f ;  /* 0x00001fffabab7589 */ /* 0x000e6200000e0000 */
[----:B------:R-:W-:-:S05]  /*4e30*/  FFMA.FTZ R160, R156, R160, R3 ;  /* 0x000000a09ca07223 */ /* 0x000fca0000010003 */
[----:B------:R-:W2:Y:S01]  /*4e40*/  @!P2 LDC.64 R128, c[0x0][0x3c0] ;  /* 0x0000f000ff80ab82 */ /* 0x000ea20000000a00 */
[----:B------:R-:W0:Y:S01]  /*4e50*/  SHFL.IDX PT, R160, R160, RZ, 0x1f ;  /* 0x00001fffa0a07589 */ /* 0x000e2200000e0000 */
[C---:B-1----:R-:W-:Y:S01]  /*4e60*/  FMUL.FTZ R2, R171.reuse, R171 ;  /* 0x000000abab027220 */ /* 0x042fe20000410000 */
[----:B------:R-:W-:-:S04]  /*4e70*/  FSEL R152, R171, RZ, !P3 ;  /* 0x000000ffab987208 */ /* 0x000fc80005800000 */
[----:B------:R-:W-:Y:S01]  /*4e80*/  FSEL R3, R2, RZ, P3 ;  /* 0x000000ff02037208 */ /* 0x000fe20001800000 */
[----:B------:R-:W-:Y:S01]  /*4e90*/  FADD.FTZ R212, -R152, R155 ;  /* 0x0000009b98d47221 */ /* 0x000fe20000010100 */
[----:B0-----:R-:W-:Y:S01]  /*4ea0*/  FFMA.FTZ R2, R160, UR9, R131 ;  /* 0x00000009a0027c23 */ /* 0x001fe20008010083 */
        /* <DEDUP_REMOVED lines=58> */
[----:B--2---:R-:W-:Y:S01]  /*5250*/  @!P2 IMAD.WIDE R128, R133, 0x4, R128 ;  /* 0x000000048580a825 */ /* 0x004fe200078e0280 */
[----:B------:R-:W2:Y:S03]  /*5260*/  LDC.64 R152, c[0x0][0x428] ;  /* 0x00010a00ff987b82 */ /* 0x000ea60000000a00 */
[C---:B-1----:R-:W-:Y:S01]  /*5270*/  FMUL.FTZ R149, R155.reuse, R131 ;  /* 0x000000839b957220 */ /* 0x042fe20000410000 */
[C---:B------:R-:W-:Y:S01]  /*5280*/  FMUL.FTZ R131, R155.reuse, R156 ;  /* 0x0000009c9b837220 */ /* 0x040fe20000410000 */
[C---:B------:R-:W-:Y:S01]  /*5290*/  FMUL.FTZ R151, R155.reuse, R158 ;  /* 0x0000009e9b977220 */ /* 0x040fe20000410000 */
[----:B------:R1:W-:Y:S01]  /*52a0*/  @!P2 STG.E desc[UR6][R128.64], R171 ;  /* 0x000000ab8000a986 */ /* 0x0003e2000c101906 */
[C---:B------:R-:W-:Y:S01]  /*52b0*/  FMUL.FTZ R201, R155.reuse, R192 ;  /* 0x000000c09bc97220 */ /* 0x040fe20000410000 */
[C---:B------:R-:W-:Y:S01]  /*52c0*/  FMUL.FTZ R154, R155.reuse, R154 ;  /* 0x0000009a9b9a7220 */ /* 0x040fe20000410000 */
[C---:B------:R-:W-:Y:S01]  /*52d0*/  FMUL.FTZ R197, R155.reuse, R160 ;  /* 0x000000a09bc57220 */ /* 0x040fe20000410000 */
[C---:B------:R-:W-:Y:S01]  /*52e0*/  FMUL.FTZ R199, R155.reuse, R164 ;  /* 0x000000a49bc77220 */ /* 0x040fe20000410000 */
[----:B------:R-:W-:Y:S01]  /*52f0*/  FMUL.FTZ R192, R155, R162 ;  /* 0x000000a29bc07220 */ /* 0x000fe20000410000 */
[----:B0-----:R-:W-:-:S04]  /*5300*/  @!P2 IMAD.WIDE R2, R133, 0x4, R2 ;  /* 0x000000048502a825 */ /* 0x001fc800078e0202 */
[----:B------:R-:W-:Y:S01]  /*5310*/  FMUL.FTZ R195, R155, R130 ;  /* 0x000000829bc37220 */ /* 0x000fe20000410000 */
[----:B------:R-:W-:Y:S01]  /*5320*/  FFMA.FTZ R130, R197, R120, R64 ;  /* 0x00000078c5827223 */ /* 0x000fe20000010040 */
[----:B------:R-:W-:Y:S01]  /*5330*/  FFMA.FTZ R192, R192, R123, R67 ;  /* 0x0000007bc0c07223 */ /* 0x000fe20000010043 */
[----:B------:R-:W-:Y:S01]  /*5340*/  FFMA.FTZ R199, R199, R121, R65 ;  /* 0x00000079c7c77223 */ /* 0x000fe20000010041 */
[----:B------:R-:W-:Y:S01]  /*5350*/  FMUL.FTZ R203, R155, R194 ;  /* 0x000000c29bcb7220 */ /* 0x000fe20000410000 */
[----:B-1----:R-:W-:Y:S01]  /*5360*/  FFMA.FTZ R129, R131, R126, R70 ;  /* 0x0000007e83817223 */ /* 0x002fe20000010046 */
[----:B------:R-:W-:Y:S01]  /*5370*/  FFMA.FTZ R128, R151, R127, R71 ;  /* 0x0000007f97807223 */ /* 0x000fe20000010047 */
[----:B------:R-:W-:Y:S01]  /*5380*/  FFMA.FTZ R131, R201, R122, R66 ;  /* 0x0000007ac9837223 */ /* 0x000fe20000010042 */
[C---:B------:R-:W-:Y:S01]  /*5390*/  FMUL.FTZ R172, R155.reuse, R172 ;  /* 0x000000ac9bac7220 */ /* 0x040fe20000410000 */
[C---:B------:R-:W-:Y:S01]  /*53a0*/  FMUL.FTZ R159, R155.reuse, R222 ;  /* 0x000000de9b9f7220 */ /* 0x040fe20000410000 */
[----:B------:R-:W-:Y:S01]  /*53b0*/  FMUL.FTZ R136, R155, R202 ;  /* 0x000000ca9b887220 */ /* 0x000fe20000410000 */
[----:B------:R-:W-:Y:S01]  /*53c0*/  F2FP.F16.F32.PACK_AB R129, R128, R129 ;  /* 0x000000818081723e */ /* 0x000fe200000000ff */
[----:B------:R-:W-:Y:S01]  /*53d0*/  FFMA.FTZ R128, R149, R124, R68 ;  /* 0x0000007c95807223 */ /* 0x000fe20000010044 */
[----:B------:R-:W-:Y:S01]  /*53e0*/  FFMA.FTZ R149, R154, R125, R69 ;  /* 0x0000007d9a957223 */ /* 0x000fe20000010045 */
[C---:B------:R-:W-:Y:S01]  /*53f0*/  FMUL.FTZ R205, R155.reuse, R196 ;  /* 0x000000c49bcd7220 */ /* 0x040fe20000410000 */
[----:B------:R-:W-:Y:S01]  /*5400*/  FMUL.FTZ R193, R155, R148 ;  /* 0x000000949bc17220 */ /* 0x000fe20000410000 */
[----:B------:R0:W-:Y:S01]  /*5410*/  @!P2 STG.E desc[UR6][R2.64], R155 ;  /* 0x0000009b0200a986 */ /* 0x0001e2000c101906 */
[----:B------:R-:W-:Y:S01]  /*5420*/  F2FP.F16.F32.PACK_AB R131, R192, R131 ;  /* 0x00000083c083723e */ /* 0x000fe200000000ff */
[----:B------:R-:W-:Y:S01]  /*5430*/  FFMA.FTZ R148, R203, R116, R60 ;  /* 0x00000074cb947223 */ /* 0x000fe2000001003c */
[----:B------:R-:W-:Y:S01]  /*5440*/  F2FP.F16.F32.PACK_AB R130, R199, R130 ;  /* 0x00000082c782723e */ /* 0x000fe200000000ff */
[----:B--2---:R-:W-:Y:S01]  /*5450*/  IMAD.WIDE.U32 R196, R141, 0x10, R152 ;  /* 0x000000108dc47825 */ /* 0x004fe200078e0098 */
[----:B------:R-:W-:-:S03]  /*5460*/  F2FP.F16.F32.PACK_AB R128, R149, R128 ;  /* 0x000000809580723e */ /* 0x000fc600000000ff */
        /* <DEDUP_REMOVED lines=11> */
[----:B------:R-:W-:Y:S01]  /*5520*/  F2FP.F16.F32.PACK_AB R148, R3, R148 ;  /* 0x000000940394723e */ /* 0x000fe200000000ff */
        /* <DEDUP_REMOVED lines=13> */
[----:B0-----:R-:W-:Y:S01]  /*5600*/  F2FP.F16.F32.PACK_AB R129, R136, R159 ;  /* 0x0000009f8881723e */ /* 0x001fe200000000ff */
[----:B------:R-:W-:Y:S01]  /*5610*/  FFMA.FTZ R136, R161, R100, R44 ;  /* 0x00000064a1887223 */ /* 0x000fe2000001002c */
[----:B------:R-:W-:Y:S01]  /*5620*/  F2FP.F16.F32.PACK_AB R128, R132, R157 ;  /* 0x0000009d8480723e */ /* 0x000fe200000000ff */
[C---:B------:R-:W-:Y:S01]  /*5630*/  FMUL.FTZ R165, R155.reuse, R214 ;  /* 0x000000d69ba57220 */ /* 0x040fe20000410000 */
[C---:B------:R-:W-:Y:S01]  /*5640*/  FMUL.FTZ R144, R155.reuse, R184 ;  /* 0x000000b89b907220 */ /* 0x040fe20000410000 */
[----:B------:R-:W-:Y:S01]  /*5650*/  FMUL.FTZ R171, R155, R216 ;  /* 0x000000d89bab7220 */ /* 0x000fe20000410000 */
[----:B------:R-:W-:Y:S01]  /*5660*/  F2FP.F16.F32.PACK_AB R136, R143, R136 ;  /* 0x000000888f88723e */ /* 0x000fe200000000ff */
        /* <DEDUP_REMOVED lines=34> */
[----:B------:R-:W-:Y:S01]  /*5890*/  IMAD.WIDE.U32 R198, R137, 0x10, R152 ;  /* 0x0000001089c67825 */ /* 0x000fe200078e0098 */
[----:B------:R-:W-:-:S03]  /*58a0*/  F2FP.F16.F32.PACK_AB R131, R156, R169 ;  /* 0x000000a99c83723e */ /* 0x000fc600000000ff */
[----:B------:R-:W-:Y:S01]  /*58b0*/  FFMA.FTZ R137, R165, R102, R46 ;  /* 0x00000066a5897223 */ /* 0x000fe2000001002e */
[----:B------:R-:W-:Y:S01]  /*58c0*/  F2FP.F16.F32.PACK_AB R146, R157, R146 ;  /* 0x000000929d92723e */ /* 0x000fe200000000ff */
[--C-:B------:R-:W-:Y:S01]  /*58d0*/  IMAD.WIDE.U32 R134, R135, 0x10, R152.reuse ;  /* 0x0000001087867825 */ /* 0x100fe200078e0098 */
[----:B------:R-:W-:Y:S01]  /*58e0*/  F2FP.F16.F32.PACK_AB R151, R168, R151 ;  /* 0x00000097a897723e */ /* 0x000fe200000000ff */
[----:B------:R-:W0:Y:S01]  /*58f0*/  LDC.64 R156, c[0x0][0x380] ;  /* 0x0000e000ff9c7b82 */ /* 0x000e220000000a00 */
[----:B------:R-:W-:Y:S01]  /*5900*/  F2FP.F16.F32.PACK_AB R150, R155, R150 ;  /* 0x000000969b96723e */ /* 0x000fe200000000ff */
[----:B------:R-:W-:-:S04]  /*5910*/  IMAD.WIDE.U32 R140, R139, 0x10, R152 ;  /* 0x000000108b8c7825 */ /* 0x000fc800078e0098 */
[----:B------:R-:W-:Y:S01]  /*5920*/  FFMA.FTZ R144, R144, R103, R47 ;  /* 0x0000006790907223 */ /* 0x000fe2000001002f */
[----:B------:R-:W-:Y:S01]  /*5930*/  FFMA.FTZ R138, R171, R96, R40 ;  /* 0x00000060ab8a7223 */ /* 0x000fe20000010028 */
[----:B------:R-:W-:Y:S01]  /*5940*/  FFMA.FTZ R163, R163, R104, R48 ;  /* 0x00000068a3a37223 */ /* 0x000fe20000010030 */
[----:B------:R-:W-:Y:S01]  /*5950*/  IMAD.WIDE.U32 R154, R145, 0x10, R152 ;  /* 0x00000010919a7825 */ /* 0x000fe200078e0098 */
[----:B------:R1:W-:Y:S03]  /*5960*/  STG.E.128 desc[UR6][R198.64], R148 ;  /* 0x00000094c6007986 */ /* 0x0003e6000c101d06 */
[----:B------:R-:W-:Y:S01]  /*5970*/  FFMA.FTZ R145, R158, R97, R41 ;  /* 0x000000619e917223 */ /* 0x000fe20000010029 */
[----:B------:R-:W-:Y:S01]  /*5980*/  FFMA.FTZ R142, R142, R105, R49 ;  /* 0x000000698e8e7223 */ /* 0x000fe20000010031 */
[----:B------:R-:W-:-:S04]  /*5990*/  IMAD.WIDE.U32 R152, R147, 0x10, R152 ;  /* 0x0000001093987825 */ /* 0x000fc800078e0098 */
[----:B------:R-:W-:Y:S01]  /*59a0*/  FFMA.FTZ R147, R176, R89, R33 ;  /* 0x00000059b0937223 */ /* 0x000fe20000010021 */
[----:B------:R-:W-:Y:S01]  /*59b0*/  FFMA.FTZ R139, R177, R98, R42 ;  /* 0x00000062b18b7223 */ /* 0x000fe2000001002a */
[----:B------:R-:W-:Y:S01]  /*59c0*/  FFMA.FTZ R182, R182, R99, R43 ;  /* 0x00000063b6b67223 */ /* 0x000fe2000001002b */
[----:B------:R-:W-:Y:S01]  /*59d0*/  FFMA.FTZ R210, R210, R91, R35 ;  /* 0x0000005bd2d27223 */ /* 0x000fe20000010023 */
[----:B------:R-:W-:Y:S01]  /*59e0*/  F2FP.F16.F32.PACK_AB R138, R145, R138 ;  /* 0x0000008a918a723e */ /* 0x000fe200000000ff */
[----:B------:R-:W-:Y:S01]  /*59f0*/  FFMA.FTZ R160, R160, R95, R39 ;  /* 0x0000005fa0a07223 */ /* 0x000fe20000010027 */
[----:B------:R-:W-:Y:S01]  /*5a00*/  F2FP.F16.F32.PACK_AB R137, R144, R137 ;  /* 0x000000899089723e */ /* 0x000fe200000000ff */
        /* <DEDUP_REMOVED lines=23> */
[----:B------:R1:W-:Y:S01]  /*5b80*/  STG.E.128 desc[UR6][R2.64], R128 ;  /* 0x0000008002007986 */ /* 0x0003e2000c101d06 */
[----:B------:R-:W-:Y:S02]  /*5b90*/  F2FP.F16.F32.PACK_AB R149, R160, R149 ;  /* 0x00000095a095723e */ /* 0x000fe400000000ff */
[----:B------:R-:W-:Y:S01]  /*5ba0*/  F2FP.F16.F32.PACK_AB R147, R250, R147 ;  /* 0x00000093fa93723e */ /* 0x000fe200000000ff */
[----:B------:R1:W-:Y:S01]  /*5bb0*/  STG.E.128 desc[UR6][R134.64], R136 ;  /* 0x0000008886007986 */ /* 0x0003e2000c101d06 */
[----:B------:R-:W-:Y:S02]  /*5bc0*/  F2FP.F16.F32.PACK_AB R145, R238, R145 ;  /* 0x00000091ee91723e */ /* 0x000fe400000000ff */
[----:B------:R-:W-:Y:S01]  /*5bd0*/  F2FP.F16.F32.PACK_AB R144, R143, R144 ;  /* 0x000000908f90723e */ /* 0x000fe200000000ff */
[----:B------:R1:W-:Y:S01]  /*5be0*/  STG.E.128 desc[UR6][R140.64], R148 ;  /* 0x000000948c007986 */ /* 0x0003e2000c101d06 */
[----:B------:R-:W-:-:S02]  /*5bf0*/  F2FP.F16.F32.PACK_AB R167, R166, R195 ;  /* 0x000000c3a6a7723e */ /* 0x000fc400000000ff */
[----:B------:R-:W-:Y:S01]  /*5c00*/  F2FP.F16.F32.PACK_AB R166, R246, R193 ;  /* 0x000000c1f6a6723e */ /* 0x000fe200000000ff */
[----:B------:R1:W-:Y:S01]  /*5c10*/  STG.E.128 desc[UR6][R154.64], R144 ;  /* 0x000000909a007986 */ /* 0x0003e2000c101d06 */
[----:B------:R-:W-:Y:S02]  /*5c20*/  F2FP.F16.F32.PACK_AB R165, R244, R189 ;  /* 0x000000bdf4a5723e */ /* 0x000fe400000000ff */
[----:B------:R-:W-:Y:S02]  /*5c30*/  F2FP.F16.F32.PACK_AB R164, R164, R185 ;  /* 0x000000b9a4a4723e */ /* 0x000fe400000000ff */
[----:B0-----:R-:W-:-:S03]  /*5c40*/  IADD3 R133, PT, PT, R133, R156, RZ ;  /* 0x0000009c85857210 */ /* 0x001fc60007ffe0ff */
[----:B------:R1:W-:Y:S01]  /*5c50*/  STG.E.128 desc[UR6][R152.64], R164 ;  /* 0x000000a498007986 */ /* 0x0003e2000c101d06 */
[----:B------:R-:W-:-:S13]  /*5c60*/  ISETP.GE.AND P2, PT, R133, R157, PT ;  /* 0x0000009d8500720c */ /* 0x000fda0003f46270 */
[----:B------:R-:W-:Y:S05]  /*5c70*/  @!P2 BRA `(.L_x_15515) ;  /* 0xffffffa80070a947 */ /* 0x000fea000383ffff */
[----:B------:R-:W-:Y:S05]  /*5c80*/  EXIT ;  /* 0x000000000000794d */ /* 0x000fea0003800000 */
.L_x_15516:
        /* <DEDUP_REMOVED lines=15> */
.L_x_27887:


//--------------------- .text._ZN10layer_norm31ln_parallel_residual_fwd_kernelINS_13Kernel_traitsIf6__halfS2_S2_fjLj7168ELj1ELj1ELj4ELj16ENS_18Kernel_traits_baseILj7168EfS2_S2_S2_fjLj128EEEEELb1ELb0ELb0EEEvNS_9FwdParamsE --------------------------
	.section	.text._ZN10layer_norm31ln_parallel_residual_fwd_kernelINS_13Kernel_traitsIf6__halfS2_S2_fjLj7168ELj1ELj1ELj4ELj16ENS_18Kernel_traits_baseILj7168EfS2_S2_S2_fjLj128EEEEELb1ELb0ELb0EEEvNS_9FwdParamsE,"ax",@progbits
	.align	128
        .global         _ZN10layer_norm31ln_parallel_residual_fwd_kernelINS_13Kernel_traitsIf6__halfS2_S2_fjLj7168ELj1ELj1ELj4ELj16ENS_18Kernel_traits_baseILj7168EfS2_S2_S2_fjLj128EEEEELb1ELb0ELb0EEEvNS_9FwdParamsE
        .type           _ZN10layer_norm31ln_parallel_residual_fwd_kernelINS_13Kernel_traitsIf6__halfS2_S2_fjLj7168ELj1ELj1ELj4ELj16ENS_18Kernel_traits_baseILj7168EfS2_S2_S2_fjLj128EEEEELb1ELb0ELb0EEEvNS_9FwdParamsE,@function
        .size           _ZN10layer_norm31ln_parallel_residual_fwd_kernelINS_13Kernel_traitsIf6__halfS2_S2_fjLj7168ELj1ELj1ELj4ELj16ENS_18Kernel_traits_baseILj7168EfS2_S2_S2_fjLj128EEEEELb1ELb0ELb0EEEvNS_9FwdParamsE,(.L_x_27888 - _ZN10layer_norm31ln_parallel_residual_fwd_kernelINS_13Kernel_traitsIf6__halfS2_S2_fjLj7168ELj1ELj1ELj4ELj16ENS_18Kernel_traits_baseILj7168EfS2_S2_S2_fjLj128EEEEELb1ELb0ELb0EEEvNS_9FwdParamsE)
        .other          _ZN10layer_norm31ln_parallel_residual_fwd_kernelINS_13Kernel_traitsIf6__halfS2_S2_fjLj7168ELj1ELj1ELj4ELj16ENS_18Kernel_traits_baseILj7168EfS2_S2_S2_fjLj128EEEEELb1ELb0ELb0EEEvNS_9FwdParamsE,@"STO_CUDA_ENTRY STV_DEFAULT"
_ZN10layer_norm31ln_parallel_residual_fwd_kernelINS_13Kernel_traitsIf6__halfS2_S2_fjLj7168ELj1ELj1ELj4ELj16ENS_18Kernel_traits_baseILj7168EfS2_S2_S2_fjLj128EEEEELb1ELb0ELb0EEEvNS_9FwdParamsE:
.text._ZN10layer_norm31ln_parallel_residual_fwd_kernelINS_13Kernel_traitsIf6__halfS2_S2_fjLj7168ELj1ELj1ELj4ELj16ENS_18Kernel_traits_baseILj7168EfS2_S2_S2_fjLj128EEEEELb1ELb0ELb0EEEvNS_9FwdParamsE:
        /* <DEDUP_REMOVED lines=287> */
.L_x_15519:
        /* <DEDUP_REMOVED lines=438> */
.L_x_15518:
        /* <DEDUP_REMOVED lines=225> */
[----:B------:R-:W4:Y:S04]  /*3b60*/  LDL R41, [R1+0x74] ;  /* 0x0000740001297983 */ /* 0x000f280000100800 */
        /* <DEDUP_REMOVED lines=11> */
[----:B------:R-:W-:Y:S02]  /*3c20*/  IMAD.MOV.U32 R53, RZ, RZ, R49 ;  /* 0x000000ffff357224 */ /* 0x000fe400078e0031 */
[----:B------:R-:W-:Y:S01]  /*3c30*/  IMAD.MOV.U32 R52, RZ, RZ, R48 ;  /* 0x000000ffff347224 */ /* 0x000fe200078e0030 */
[----:B--2---:R-:W-:Y:S01]  /*3c40*/  MOV R48, R44 ;  /* 0x0000002c00307202 */ /* 0x004fe20000000f00 */
[----:B------:R-:W-:Y:S01]  /*3c50*/  IMAD.MOV.U32 R50, RZ, RZ, R46 ;  /* 0x000000ffff327224 */ /* 0x000fe200078e002e */
[----:B------:R-:W-:Y:S01]  /*3c60*/  ISETP.GE.U32.AND P2, PT, R24, 0x200, PT ;  /* 0x000002001800780c */ /* 0x000fe20003f46070 */
[----:B------:R-:W-:Y:S01]  /*3c70*/  IMAD.MOV.U32 R49, RZ, RZ, R45 ;  /* 0x000000ffff317224 */ /* 0x000fe200078e002d */
[----:B----4-:R-:W-:Y:S01]  /*3c80*/  MOV R45, R41 ;  /* 0x00000029002d7202 */ /* 0x010fe20000000f00 */
[----:B------:R-:W-:Y:S01]  /*3c90*/  IMAD.MOV.U32 R47, RZ, RZ, R43 ;  /* 0x000000ffff2f7224 */ /* 0x000fe200078e002b */
[----:B-1----:R-:W1:Y:S01]  /*3ca0*/  LDC.64 R14, c[0x0][0x3d0] ;  /* 0x0000f400ff0e7b82 */ /* 0x002e620000000a00 */
[----:B------:R-:W-:Y:S01]  /*3cb0*/  IMAD.MOV.U32 R46, RZ, RZ, R42 ;  /* 0x000000ffff2e7224 */ /* 0x000fe200078e002a */
[----:B------:R-:W-:Y:S01]  /*3cc0*/  MOV R42, R37 ;  /* 0x00000025002a7202 */ /* 0x000fe20000000f00 */
[----:B------:R-:W-:Y:S01]  /*3cd0*/  IMAD.MOV.U32 R44, RZ, RZ, R39 ;  /* 0x000000ffff2c7224 */ /* 0x000fe200078e0027 */
[----:B------:R-:W2:Y:S01]  /*3ce0*/  LDL R37, [R1+0x60] ;  /* 0x0000600001257983 */ /* 0x000ea20000100800 */
[----:B------:R-:W-:-:S02]  /*3cf0*/  IMAD.MOV.U32 R43, RZ, RZ, R38 ;  /* 0x000000ffff2b7224 */ /* 0x000fc400078e0026 */
[----:B------:R-:W-:Y:S01]  /*3d00*/  IMAD.MOV.U32 R41, RZ, RZ, R36 ;  /* 0x000000ffff297224 */ /* 0x000fe200078e0024 */
[----:B------:R-:W4:Y:S01]  /*3d10*/  LDL R39, [R1+0x58] ;  /* 0x0000580001277983 */ /* 0x000f220000100800 */
[C---:B------:R-:W-:Y:S01]  /*3d20*/  @P1 IMAD.WIDE.U32 R26, R0.reuse, 0x20, R26 ;  /* 0x00000020001a1825 */ /* 0x040fe200078e001a */
[----:B------:R-:W1:Y:S02]  /*3d30*/  @P2 LDC.64 R8, c[0x0][0x438] ;  /* 0x00010e00ff082b82 */ /* 0x000e640000000a00 */
[----:B------:R-:W2:Y:S04]  /*3d40*/  LDL R38, [R1+0x5c] ;  /* 0x00005c0001267983 */ /* 0x000ea80000100800 */
[----:B------:R-:W2:Y:S01]  /*3d50*/  LDL R36, [R1+0x64] ;  /* 0x0000640001247983 */ /* 0x000ea20000100800 */
[C---:B0-----:R-:W-:Y:S01]  /*3d60*/  @P1 IMAD.WIDE.U32 R28, R0.reuse, 0x20, R28 ;  /* 0x00000020001c1825 */ /* 0x041fe200078e001c */
[----:B------:R-:W0:Y:S03]  /*3d70*/  @P2 LDC.64 R12, c[0x0][0x440] ;  /* 0x00011000ff0c2b82 */ /* 0x000e260000000a00 */
[----:B------:R-:W-:Y:S01]  /*3d80*/  @P1 IMAD.WIDE.U32 R2, R0, 0x20, R2 ;  /* 0x0000002000021825 */ /* 0x000fe200078e0002 */
[----:B------:R-:W-:Y:S01]  /*3d90*/  ISETP.GE.U32.AND P3, PT, R24, 0x300, PT ;  /* 0x000003001800780c */ /* 0x000fe20003f66070 */
[----:B------:R-:W5:Y:S02]  /*3da0*/  @P1 LD.E.128 R152, desc[UR10][R28.64] ;  /* 0x0000000a1c981980 */ /* 0x000f64000c101d00 */
[----:B------:R-:W-:-:S02]  /*3db0*/  @P1 IMAD.WIDE.U32 R4, R0, 0x20, R4 ;  /* 0x0000002000041825 */ /* 0x000fc400078e0004 */
[----:B------:R-:W5:Y:S04]  /*3dc0*/  @P1 LD.E.128 R156, desc[UR10][R28.64+0x10] ;  /* 0x0000100a1c9c1980 */ /* 0x000f68000c101d00 */
[----:B---3--:R3:W-:Y:S04]  /*3dd0*/  @P0 STL.64 [R1+0xa8], R120 ;  /* 0x0000a87801000387 */ /* 0x0087e80000100a00 */
[----:B------:R1:W-:Y:S01]  /*3de0*/  @P0 STL.64 [R1+0xb0], R122 ;  /* 0x0000b07a01000387 */ /* 0x0003e20000100a00 */
[----:B------:R-:W-:-:S03]  /*3df0*/  @P1 VIADD R0, R0, 0x80 ;  /* 0x0000008000001836 */ /* 0x000fc60000000000 */
[----:B------:R-:W5:Y:S01]  /*3e00*/  @P1 LD.E.128 R72, desc[UR10][R4.64] ;  /* 0x0000000a04481980 */ /* 0x000f62000c101d00 */
[----:B---3--:R-:W-:Y:S01]  /*3e10*/  IMAD.MOV.U32 R120, RZ, RZ, R116 ;  /* 0x000000ffff787224 */ /* 0x008fe200078e0074 */
[----:B------:R-:W-:Y:S02]  /*3e20*/  MOV R121, R55 ;  /* 0x0000003700797202 */ /* 0x000fe40000000f00 */
[----:B------:R-:W5:Y:S01]  /*3e30*/  @P1 LD.E.128 R76, desc[UR10][R4.64+0x10] ;  /* 0x0000100a044c1980 */ /* 0x000f62000c101d00 */
[----:B-1----:R-:W-:Y:S02]  /*3e40*/  IMAD.MOV.U32 R122, RZ, RZ, R54 ;  /* 0x000000ffff7a7224 */ /* 0x002fe400078e0036 */
        /* <DEDUP_REMOVED lines=9> */
[----:B------:R-:W-:Y:S01]  /*3ee0*/  MOV R47, R43 ;  /* 0x0000002b002f7202 */ /* 0x000fe20000000f00 */
[----:B------:R-:W-:-:S02]  /*3ef0*/  IMAD.MOV.U32 R49, RZ, RZ, R45 ;  /* 0x000000ffff317224 */ /* 0x000fc400078e002d */
[----:B------:R-:W-:Y:S01]  /*3f00*/  IMAD.MOV.U32 R48, RZ, RZ, R44 ;  /* 0x000000ffff307224 */ /* 0x000fe200078e002c */
[----:B----4-:R-:W-:Y:S01]  /*3f10*/  MOV R44, R39 ;  /* 0x00000027002c7202 */ /* 0x010fe20000000f00 */
[----:B------:R-:W-:Y:S01]  /*3f20*/  IMAD.MOV.U32 R46, RZ, RZ, R42 ;  /* 0x000000ffff2e7224 */ /* 0x000fe200078e002a */
[----:B------:R-:W4:Y:S01]  /*3f30*/  LDL R39, [R1+0xc] ;  /* 0x00000c0001277983 */ /* 0x000f220000100800 */
[----:B------:R-:W-:Y:S01]  /*3f40*/  IMAD.MOV.U32 R45, RZ, RZ, R41 ;  /* 0x000000ffff2d7224 */ /* 0x000fe200078e0029 */
[----:B--2---:R-:W-:Y:S01]  /*3f50*/  MOV R41, R36 ;  /* 0x0000002400297202 */ /* 0x004fe20000000f00 */
[----:B------:R-:W-:Y:S01]  /*3f60*/  IMAD.MOV.U32 R43, RZ, RZ, R38 ;  /* 0x000000ffff2b7224 */ /* 0x000fe200078e0026 */
[----:B------:R-:W4:Y:S01]  /*3f70*/  LDL R36, [R1] ;  /* 0x0000000001247983 */ /* 0x000f220000100800 */
[----:B------:R-:W-:-:S03]  /*3f80*/  IMAD.MOV.U32 R42, RZ, RZ, R37 ;  /* 0x000000ffff2a7224 */ /* 0x000fc600078e0025 */
[----:B------:R-:W4:Y:S04]  /*3f90*/  LDL R37, [R1+0x4] ;  /* 0x0000040001257983 */ /* 0x000f280000100800 */
[----:B------:R-:W4:Y:S04]  /*3fa0*/  LDL R38, [R1+0x8] ;  /* 0x0000080001267983 */ /* 0x000f280000100800 */
[----:B---3--:R1:W-:Y:S04]  /*3fb0*/  @P1 STL.64 [R1+0x98], R120 ;  /* 0x0000987801001387 */ /* 0x0083e80000100a00 */
        /* <DEDUP_REMOVED lines=18> */
[----:B------:R-:W-:Y:S01]  /*40e0*/  MOV R46, R42 ;  /* 0x0000002a002e7202 */ /* 0x000fe20000000f00 */
[----:B------:R-:W-:Y:S01]  /*40f0*/  IMAD.MOV.U32 R44, RZ, RZ, R40 ;  /* 0x000000ffff2c7224 */ /* 0x000fe200078e0028 */
[----:B------:R-:W-:Y:S01]  /*4100*/  MOV R40, R19 ;  /* 0x0000001300287202 */ /* 0x000fe20000000f00 */
[----:B------:R-:W-:Y:S01]  /*4110*/  IMAD.MOV.U32 R45, RZ, RZ, R41 ;  /* 0x000000ffff2d7224 */ /* 0x000fe200078e0029 */
[----:B------:R-:W3:Y:S01]  /*4120*/  LDL R19, [R1+0x10] ;  /* 0x0000100001137983 */ /* 0x000ee20000100800 */
[----:B------:R-:W-:Y:S01]  /*4130*/  IMAD.MOV.U32 R31, RZ, RZ, R16 ;  /* 0x000000ffff1f7224 */ /* 0x000fe200078e0010 */
[----:B-1----:R-:W1:Y:S01]  /*4140*/  LDC.64 R26, c[0x0][0x3d8] ;  /* 0x0000f600ff1a7b82 */ /* 0x002e620000000a00 */
[----:B------:R-:W-:Y:S01]  /*4150*/  @P2 IMAD.WIDE.U32 R6, R0, 0x20, R6 ;  /* 0x0000002000062825 */ /* 0x000fe200078e0006 */
[----:B------:R-:W4:Y:S03]  /*4160*/  LDL R16, [R1+0x14] ;  /* 0x0000140001107983 */ /* 0x000f260000100800 */
[----:B------:R-:W-:Y:S01]  /*4170*/  IMAD.MOV.U32 R42, RZ, RZ, R30 ;  /* 0x000000ffff2a7224 */ /* 0x000fe200078e001e */
[----:B------:R-:W-:Y:S01]  /*4180*/  MOV R118, R54 ;  /* 0x0000003600767202 */ /* 0x000fe20000000f00 */
[----:B------:R-:W-:Y:S01]  /*4190*/  IMAD.MOV.U32 R41, RZ, RZ, R25 ;  /* 0x000000ffff297224 */ /* 0x000fe200078e0019 */
[----:B------:R-:W3:Y:S01]  /*41a0*/  LDL R30, [R1+0x40] ;  /* 0x00004000011e7983 */ /* 0x000ee20000100800 */
[----:B------:R-:W-:Y:S01]  /*41b0*/  IMAD.MOV.U32 R117, RZ, RZ, R55 ;  /* 0x000000ffff757224 */ /* 0x000fe200078e0037 */
[----:B------:R-:W1:Y:S02]  /*41c0*/  @P0 LDC.64 R20, c[0x0][0x438] ;  /* 0x00010e00ff140b82 */ /* 0x000e640000000a00 */
[----:B------:R-:W4:Y:S01]  /*41d0*/  LDL R25, [R1+0x44] ;  /* 0x0000440001197983 */ /* 0x000f220000100800 */
[----:B------:R-:W-:Y:S01]  /*41e0*/  IMAD.MOV.U32 R54, RZ, RZ, R46 ;  /* 0x000000ffff367224 */ /* 0x000fe200078e002e */
[----:B------:R-:W-:Y:S01]  /*41f0*/  MOV R55, R45 ;  /* 0x0000002d00377202 */ /* 0x000fe20000000f00 */
[----:B------:R-:W-:Y:S01]  /*4200*/  IMAD.MOV.U32 R45, RZ, RZ, R43 ;  /* 0x000000ffff2d7224 */ /* 0x000fe200078e002b */
[----:B------:R-:W4:Y:S01]  /*4210*/  @P2 LDG.E.128 R32, desc[UR10][R6.64+0x10] ;  /* 0x0000100a06202981 */ /* 0x000f22000c1e1d00 */
[----:B------:R-:W-:Y:S01]  /*4220*/  IMAD.MOV.U32 R46, RZ, RZ, R42 ;  /* 0x000000ffff2e7224 */ /* 0x000fe200078e002a */
[----:B------:R-:W1:Y:S02]  /*4230*/  @P0 LDC.64 R28, c[0x0][0x440] ;  /* 0x00011000ff1c0b82 */ /* 0x000e640000000a00 */
[----:B--2---:R2:W-:Y:S04]  /*4240*/  @P1 STL.64 [R1+0x88], R120 ;  /* 0x0000887801001387 */ /* 0x0045e80000100a00 */
[----:B------:R0:W-:Y:S04]  /*4250*/  @P1 STL.64 [R1+0x90], R122 ;  /* 0x0000907a01001387 */ /* 0x0001e80000100a00 */
[----:B------:R-:W4:Y:S04]  /*4260*/  LDL R42, [R1+0x18] ;  /* 0x00001800012a7983 */ /* 0x000f280000100800 */
[----:B------:R-:W4:Y:S01]  /*4270*/  LDL R43, [R1+0x1c] ;  /* 0x00001c00012b7983 */ /* 0x000f220000100800 */
[----:B--2---:R-:W-:Y:S01]  /*4280*/  IMAD.MOV.U32 R120, RZ, RZ, R52 ;  /* 0x000000ffff787224 */ /* 0x004fe200078e0034 */
[----:B------:R-:W-:Y:S01]  /*4290*/  MOV R121, R51 ;  /* 0x0000003300797202 */ /* 0x000fe20000000f00 */
[----:B0-----:R-:W-:-:S02]  /*42a0*/  IMAD.MOV.U32 R122, RZ, RZ, R50 ;  /* 0x000000ffff7a7224 */ /* 0x001fc400078e0032 */
[----:B------:R-:W-:Y:S02]  /*42b0*/  IMAD.MOV.U32 R123, RZ, RZ, R49 ;  /* 0x000000ffff7b7224 */ /* 0x000fe400078e0031 */
[----:B------:R-:W-:Y:S02]  /*42c0*/  IMAD.MOV.U32 R119, RZ, RZ, R53 ;  /* 0x000000ffff777224 */ /* 0x000fe400078e0035 */
[C---:B------:R-:W-:Y:S01]  /*42d0*/  @P2 IMAD.WIDE.U32 R8, R0.reuse, 0x20, R8 ;  /* 0x0000002000082825 */ /* 0x040fe200078e0008 */
[----:B------:R-:W-:Y:S01]  /*42e0*/  MOV R52, R48 ;  /* 0x0000003000347202 */ /* 0x000fe20000000f00 */
[----:B------:R-:W2:Y:S02]  /*42f0*/  @P1 LDG.E.128 R120, desc[UR10][R2.64] ;  /* 0x0000000a02781981 */ /* 0x000ea4000c1e1d00 */
[C---:B------:R-:W-:Y:S02]  /*4300*/  @P2 IMAD.WIDE.U32 R10, R0.reuse, 0x20, R10 ;  /* 0x00000020000a2825 */ /* 0x040fe400078e000a */
[----:B------:R0:W2:Y:S02]  /*4310*/  @P1 LDG.E.128 R116, desc[UR10][R2.64+0x10] ;  /* 0x0000100a02741981 */ /* 0x0000a4000c1e1d00 */
[C---:B------:R-:W-:Y:S01]  /*4320*/  @P2 IMAD.WIDE.U32 R12, R0.reuse, 0x20, R12 ;  /* 0x00000020000c2825 */ /* 0x040fe200078e000c */
[----:B---3--:R-:W-:Y:S01]  /*4330*/  MOV R50, R30 ;  /* 0x0000001e00327202 */ /* 0x008fe20000000f00 */
[----:B------:R3:W5:Y:S02]  /*4340*/  @P2 LD.E.128 R160, desc[UR10][R8.64] ;  /* 0x0000000a08a02980 */ /* 0x000764000c101d00 */
[----:B------:R-:W-:-:S02]  /*4350*/  @P2 VIADD R0, R0, 0x80 ;  /* 0x0000008000002836 */ /* 0x000fc40000000000 */
[----:B------:R-:W-:Y:S01]  /*4360*/  IMAD.MOV.U32 R53, RZ, RZ, R47 ;  /* 0x000000ffff357224 */ /* 0x000fe200078e002f */
[----:B------:R-:W-:Y:S01]  /*4370*/  MOV R47, R41 ;  /* 0x00000029002f7202 */ /* 0x000fe20000000f00 */
[----:B------:R-:W-:Y:S01]  /*4380*/  IMAD.MOV.U32 R48, RZ, RZ, R40 ;  /* 0x000000ffff307224 */ /* 0x000fe200078e0028 */
[----:B----4-:R-:W-:Y:S01]  /*4390*/  MOV R41, R16 ;  /* 0x0000001000297202 */ /* 0x010fe20000000f00 */
[----:B------:R-:W-:Y:S01]  /*43a0*/  @P0 IMAD.WIDE.U32 R14, R0, 0x20, R14 ;  /* 0x00000020000e0825 */ /* 0x000fe200078e000e */
[----:B------:R4:W-:Y:S01]  /*43b0*/  @P2 STL.64 [R1+0x48], R32 ;  /* 0x0000482001002387 */ /* 0x0009e20000100a00 */
[----:B0-----:R-:W0:Y:S02]  /*43c0*/  @P3 LDC.64 R2, c[0x0][0x440] ;  /* 0x00011000ff023b82 */ /* 0x001e240000000a00 */
[----:B------:R-:W-:Y:S01]  /*43d0*/  IMAD.MOV.U32 R40, RZ, RZ, R19 ;  /* 0x000000ffff287224 */ /* 0x000fe200078e0013 */
[----:B------:R-:W3:Y:S01]  /*43e0*/  @P2 LDG.E.128 R52, desc[UR10][R6.64] ;  /* 0x0000000a06342981 */ /* 0x000ee2000c1e1d00 */
[----:B------:R-:W-:-:S02]  /*43f0*/  IMAD.MOV.U32 R49, RZ, RZ, R31 ;  /* 0x000000ffff317224 */ /* 0x000fc400078e001f */
[----:B------:R-:W-:Y:S01]  /*4400*/  IMAD.MOV.U32 R51, RZ, RZ, R25 ;  /* 0x000000ffff337224 */ /* 0x000fe200078e0019 */
[----:B------:R-:W3:Y:S01]  /*4410*/  @P0 LDG.E.128 R36, desc[UR10][R14.64+0x10] ;  /* 0x0000100a0e240981 */ /* 0x000ee2000c1e1d00 */
[----:B------:R-:W0:Y:S03]  /*4420*/  LDC.64 R30, c[0x0][0x3d0] ;  /* 0x0000f400ff1e7b82 */ /* 0x000e260000000a00 */
[----:B------:R1:W-:Y:S04]  /*4430*/  @P2 STL.64 [R1+0x50], R34 ;  /* 0x0000502201002387 */ /* 0x0003e80000100a00 */
[----:B------:R-:W3:Y:S01]  /*4440*/  @P2 LDG.E.128 R48, desc[UR10][R10.64] ;  /* 0x0000000a0a302981 */ /* 0x000ee2000c1e1d00 */
[----:B----4-:R-:W4:Y:S03]  /*4450*/  @P3 LDC.64 R32, c[0x0][0x438] ;  /* 0x00010e00ff203b82 */ /* 0x010f260000000a00 */
[----:B------:R-:W3:Y:S04]  /*4460*/  @P2 LDG.E.128 R44, desc[UR10][R10.64+0x10] ;  /* 0x0000100a0a2c2981 */ /* 0x000ee8000c1e1d00 */
[----:B------:R0:W5:Y:S01]  /*4470*/  @P2 LD.E.128 R164, desc[UR10][R8.64+0x10] ;  /* 0x0000100a08a42980 */ /* 0x000162000c101d00 */
[----:B-1----:R-:W1:Y:S01]  /*4480*/  LDC.64 R34, c[0x0][0x3d8] ;  /* 0x0000f600ff227b82 */ /* 0x002e620000000a00 */
[----:B------:R-:W-:-:S02]  /*4490*/  @P0 IMAD.WIDE.U32 R20, R0, 0x20, R20 ;  /* 0x0000002000140825 */ /* 0x000fc400078e0014 */
[----:B------:R0:W5:Y:S02]  /*44a0*/  @P2 LD.E.128 R80, desc[UR10][R12.64] ;  /* 0x0000000a0c502980 */ /* 0x000164000c101d00 */
[C---:B------:R-:W-:Y:S02]  /*44b0*/  @P0 IMAD.WIDE.U32 R26, R0.reuse, 0x20, R26 ;  /* 0x00000020001a0825 */ /* 0x040fe400078e001a */
[----:B------:R0:W5:Y:S02]  /*44c0*/  @P2 LD.E.128 R84, desc[UR10][R12.64+0x10] ;  /* 0x0000100a0c542980 */ /* 0x000164000c101d00 */
[C---:B------:R-:W-:Y:S01]  /*44d0*/  @P0 IMAD.WIDE.U32 R28, R0.reuse, 0x20, R28 ;  /* 0x00000020001c0825 */ /* 0x040fe200078e001c */
[----:B------:R-:W-:Y:S01]  /*44e0*/  @P0 IADD3 R0, PT, PT, R0, 0x80, RZ ;  /* 0x0000008000000810 */ /* 0x000fe20007ffe0ff */
[----:B------:R0:W5:Y:S04]  /*44f0*/  @P0 LD.E.128 R180, desc[UR10][R20.64] ;  /* 0x0000000a14b40980 */ /* 0x000168000c101d00 */
[C---:B0-----:R-:W-:Y:S01]  /*4500*/  @P3 IMAD.WIDE.U32 R30, R0.reuse, 0x20, R30 ;  /* 0x00000020001e3825 */ /* 0x041fe200078e001e */
[----:B------:R0:W5:Y:S03]  /*4510*/  @P0 LD.E.128 R184, desc[UR10][R20.64+0x10] ;  /* 0x0000100a14b80980 */ /* 0x000166000c101d00 */
[C---:B----4-:R-:W-:Y:S01]  /*4520*/  @P3 IMAD.WIDE.U32 R32, R0.reuse, 0x20, R32 ;  /* 0x0000002000203825 */ /* 0x050fe200078e0020 */
[----:B------:R0:W5:Y:S03]  /*4530*/  @P3 LDG.E.128 R240, desc[UR10][R30.64] ;  /* 0x0000000a1ef03981 */ /* 0x000166000c1e1d00 */
[C---:B------:R-:W-:Y:S01]  /*4540*/  @P3 IMAD.WIDE.U32 R2, R0.reuse, 0x20, R2 ;  /* 0x0000002000023825 */ /* 0x040fe200078e0002 */
[----:B------:R0:W5:Y:S03]  /*4550*/  @P3 LDG.E.128 R236, desc[UR10][R30.64+0x10] ;  /* 0x0000100a1eec3981 */ /* 0x000166000c1e1d00 */
[C---:B-1----:R-:W-:Y:S01]  /*4560*/  @P3 IMAD.WIDE.U32 R34, R0.reuse, 0x20, R34 ;  /* 0x0000002000223825 */ /* 0x042fe200078e0022 */
        /* <DEDUP_REMOVED lines=10> */
[----:B------:R-:W4:Y:S04]  /*4610*/  @P0 LDG.E.128 R40, desc[UR10][R14.64] ;  /* 0x0000000a0e280981 */ /* 0x000f28000c1e1d00 */
[----:B--2---:R0:W-:Y:S04]  /*4620*/  @P1 STL.64 [R1+0x78], R120 ;  /* 0x0000787801001387 */ /* 0x0041e80000100a00 */
[----:B------:R0:W-:Y:S04]  /*4630*/  @P1 STL.64 [R1+0x80], R122 ;  /* 0x0000807a01001387 */ /* 0x0001e80000100a00 */
[----:B------:R0:W-:Y:S04]  /*4640*/  @P1 STL.64 [R1+0x68], R116 ;  /* 0x0000687401001387 */ /* 0x0001e80000100a00 */
[----:B------:R0:W-:Y:S04]  /*4650*/  @P1 STL.64 [R1+0x70], R118 ;  /* 0x0000707601001387 */ /* 0x0001e80000100a00 */
[----:B---3--:R0:W-:Y:S04]  /*4660*/  @P2 STL.64 [R1+0x58], R52 ;  /* 0x0000583401002387 */ /* 0x0081e80000100a00 */
[----:B------:R0:W-:Y:S04]  /*4670*/  @P2 STL.64 [R1+0x60], R54 ;  /* 0x0000603601002387 */ /* 0x0001e80000100a00 */
[----:B------:R0:W-:Y:S04]  /*4680*/  @P0 STL.64 [R1], R36 ;  /* 0x0000002401000387 */ /* 0x0001e80000100a00 */
[----:B------:R0:W-:Y:S01]  /*4690*/  @P0 STL.64 [R1+0x8], R38 ;  /* 0x0000082601000387 */ /* 0x0001e20000100a00 */
[----:B------:R-:W-:-:S03]  /*46a0*/  @P3 VIADD R0, R0, 0x80 ;  /* 0x0000008000003836 */ /* 0x000fc60000000000 */
[----:B----4-:R0:W-:Y:S04]  /*46b0*/  @P0 STL.64 [R1+0x10], R40 ;  /* 0x0000102801000387 */ /* 0x0101e80000100a00 */
[----:B------:R0:W-:Y:S04]  /*46c0*/  @P2 STL.64 [R1+0x38], R48 ;  /* 0x0000383001002387 */ /* 0x0001e80000100a00 */
[----:B------:R0:W-:Y:S04]  /*46d0*/  @P2 STL.64 [R1+0x40], R50 ;  /* 0x0000403201002387 */ /* 0x0001e80000100a00 */
[----:B------:R0:W-:Y:S04]  /*46e0*/  @P0 STL.64 [R1+0x18], R42 ;  /* 0x0000182a01000387 */ /* 0x0001e80000100a00 */
        /* <DEDUP_REMOVED lines=21> */
.L_x_15521:
        /* <DEDUP_REMOVED lines=52> */
[----:B--2---:R-:W-:Y:S01]  /*4b80*/  IMAD.MOV.U32 R55, RZ, RZ, R47 ;  /* 0x000000ffff377224 */ /* 0x004fe200078e002f */
[----:B------:R-:W-:Y:S01]  /*4b90*/  MOV R47, R43 ;  /* 0x0000002b002f7202 */ /* 0x000fe20000000f00 */
[----:B------:R-:W-:-:S02]  /*4ba0*/  IMAD.MOV.U32 R54, RZ, RZ, R48 ;  /* 0x000000ffff367224 */ /* 0x000fc400078e0030 */
[----:B------:R-:W-:Y:S01]  /*4bb0*/  IMAD.MOV.U32 R48, RZ, RZ, R44 ;  /* 0x000000ffff307224 */ /* 0x000fe200078e002c */
[----:B------:R-:W-:Y:S01]  /*4bc0*/  MOV R117, R49 ;  /* 0x0000003100757202 */ /* 0x000fe20000000f00 */
[----:B------:R-:W-:Y:S02]  /*4bd0*/  IMAD.MOV.U32 R116, RZ, RZ, R50 ;  /* 0x000000ffff747224 */ /* 0x000fe400078e0032 */
[----:B------:R-:W-:Y:S01]  /*4be0*/  IMAD.MOV.U32 R118, RZ, RZ, R48 ;  /* 0x000000ffff767224 */ /* 0x000fe200078e0030 */
[----:B------:R2:W3:Y:S01]  /*4bf0*/  @P3 LDG.E.128 R52, desc[UR10][R2.64+0x10] ;  /* 0x0000100a02343981 */ /* 0x0004e2000c1e1d00 */
[----:B------:R-:W-:-:S06]  /*4c00*/  IMAD.MOV.U32 R119, RZ, RZ, R47 ;  /* 0x000000ffff777224 */ /* 0x000fcc00078e002f */
[----:B------:R-:W4:Y:S01]  /*4c10*/  @P3 LDG.E.128 R116, desc[UR10][R6.64] ;  /* 0x0000000a06743981 */ /* 0x000f22000c1e1d00 */
[----:B------:R-:W-:Y:S01]  /*4c20*/  MOV R44, R40 ;  /* 0x00000028002c7202 */ /* 0x000fe20000000f00 */
[----:B------:R-:W-:Y:S01]  /*4c30*/  IMAD.MOV.U32 R46, RZ, RZ, R42 ;  /* 0x000000ffff2e7224 */ /* 0x000fe200078e002a */
[C---:B------:R-:W-:Y:S01]  /*4c40*/  ISETP.GE.U32.AND P1, PT, R24.reuse, 0x180, PT ;  /* 0x000001801800780c */ /* 0x040fe20003f26070 */
[----:B------:R-:W-:Y:S01]  /*4c50*/  IMAD.MOV.U32 R45, RZ, RZ, R41 ;  /* 0x000000ffff2d7224 */ /* 0x000fe200078e0029 */
[----:B------:R-:W-:Y:S01]  /*4c60*/  MOV R41, R37 ;  /* 0x0000002500297202 */ /* 0x000fe20000000f00 */
[----:B------:R-:W-:Y:S01]  /*4c70*/  IMAD.MOV.U32 R40, RZ, RZ, R36 ;  /* 0x000000ffff287224 */ /* 0x000fe200078e0024 */
[----:B------:R-:W-:Y:S01]  /*4c80*/  ISETP.GE.U32.AND P2, PT, R24, 0x200, PT ;  /* 0x000002001800780c */ /* 0x000fe20003f46070 */
[----:B------:R-:W-:Y:S01]  /*4c90*/  IMAD.MOV.U32 R43, RZ, RZ, R39 ;  /* 0x000000ffff2b7224 */ /* 0x000fe200078e0027 */
[----:B--2---:R-:W2:Y:S01]  /*4ca0*/  LDC.64 R2, c[0x0][0x3d0] ;  /* 0x0000f400ff027b82 */ /* 0x004ea20000000a00 */
[----:B------:R-:W-:Y:S01]  /*4cb0*/  IMAD.MOV.U32 R42, RZ, RZ, R38 ;  /* 0x000000ffff2a7224 */ /* 0x000fe200078e0026 */
[----:B------:R-:W-:Y:S01]  /*4cc0*/  MOV R38, R34 ;  /* 0x0000002200267202 */ /* 0x000fe20000000f00 */
[----:B------:R-:W-:-:S02]  /*4cd0*/  IMAD.MOV.U32 R36, RZ, RZ, R30 ;  /* 0x000000ffff247224 */ /* 0x000fc400078e001e */
[----:B------:R-:W-:Y:S01]  /*4ce0*/  IMAD.MOV.U32 R39, RZ, RZ, R35 ;  /* 0x000000ffff277224 */ /* 0x000fe200078e0023 */
[----:B------:R-:W-:Y:S01]  /*4cf0*/  MOV R35, R27 ;  /* 0x0000001b00237202 */ /* 0x000fe20000000f00 */
[----:B------:R-:W-:Y:S01]  /*4d00*/  IMAD.MOV.U32 R37, RZ, RZ, R31 ;  /* 0x000000ffff257224 */ /* 0x000fe200078e001f */
[----:B------:R-:W2:Y:S01]  /*4d10*/  LDL R27, [R1+0xb8] ;  /* 0x0000b800011b7983 */ /* 0x000ea20000100800 */
[----:B------:R-:W-:Y:S01]  /*4d20*/  IMAD.MOV.U32 R30, RZ, RZ, R25 ;  /* 0x000000ffff1e7224 */ /* 0x000fe200078e0019 */
[----:B------:R-:W-:Y:S01]  /*4d30*/  MOV R25, R21 ;  /* 0x0000001500197202 */ /* 0x000fe20000000f00 */
[----:B------:R-:W-:Y:S01]  /*4d40*/  IMAD.MOV.U32 R31, RZ, RZ, R26 ;  /* 0x000000ffff1f7224 */ /* 0x000fe200078e001a */
[----:B------:R-:W2:Y:S01]  /*4d50*/  LDL R21, [R1+0xc0] ;  /* 0x0000c00001157983 */ /* 0x000ea20000100800 */
[----:B------:R-:W-:-:S03]  /*4d60*/  IMAD.MOV.U32 R34, RZ, RZ, R20 ;  /* 0x000000ffff227224 */ /* 0x000fc600078e0014 */
[----:B------:R-:W2:Y:S01]  /*4d70*/  LDL R26, [R1+0xbc] ;  /* 0x0000bc00011a7983 */ /* 0x000ea20000100800 */
[----:B------:R-:W-:-:S03]  /*4d80*/  MOV R51, R43 ;  /* 0x0000002b00337202 */ /* 0x000fc60000000f00 */
[----:B------:R-:W2:Y:S01]  /*4d90*/  LDL R20, [R1+0xc4] ;  /* 0x0000c40001147983 */ /* 0x000ea20000100800 */
[----:B------:R-:W-:Y:S01]  /*4da0*/  MOV R48, R40 ;  /* 0x0000002800307202 */ /* 0x000fe20000000f00 */
[----:B------:R-:W-:Y:S01]  /*4db0*/  IMAD.MOV.U32 R43, RZ, RZ, R35 ;  /* 0x000000ffff2b7224 */ /* 0x000fe200078e0023 */
[----:B------:R-:W-:Y:S01]  /*4dc0*/  MOV R40, R34 ;  /* 0x0000002200287202 */ /* 0x000fe20000000f00 */
[----:B---3--:R3:W-:Y:S04]  /*4dd0*/  @P3 STL.64 [R1+0x108], R52 ;  /* 0x0001083401003387 */ /* 0x0087e80000100a00 */
[----:B------:R0:W-:Y:S04]  /*4de0*/  @P3 STL.64 [R1+0x110], R54 ;  /* 0x0001103601003387 */ /* 0x0001e80000100a00 */
[----:B------:R-:W2:Y:S01]  /*4df0*/  LDL R35, [R1+0xb4] ;  /* 0x0000b40001237983 */ /* 0x000ea20000100800 */
[----:B---3--:R-:W-:Y:S01]  /*4e00*/  IMAD.MOV.U32 R53, RZ, RZ, R45 ;  /* 0x000000ffff357224 */ /* 0x008fe200078e002d */
[----:B------:R-:W-:Y:S01]  /*4e10*/  MOV R45, R37 ;  /* 0x00000025002d7202 */ /* 0x000fe20000000f00 */
[----:B------:R-:W-:Y:S01]  /*4e20*/  IMAD.MOV.U32 R52, RZ, RZ, R44 ;  /* 0x000000ffff347224 */ /* 0x000fe200078e002c */
[----:B------:R-:W3:Y:S01]  /*4e30*/  LDL R37, [R1+0xac] ;  /* 0x0000ac0001257983 */ /* 0x000ee20000100800 */
[----:B0-----:R-:W-:Y:S01]  /*4e40*/  MOV R54, R46 ;  /* 0x0000002e00367202 */ /* 0x001fe20000000f00 */
[----:B------:R-:W-:-:S02]  /*4e50*/  IMAD.MOV.U32 R44, RZ, RZ, R36 ;  /* 0x000000ffff2c7224 */ /* 0x000fc400078e0024 */
[----:B------:R-:W3:Y:S04]  /*4e60*/  LDL R36, [R1+0xb0] ;  /* 0x0000b00001247983 */ /* 0x000ee80000100800 */
[----:B------:R-:W3:Y:S04]  /*4e70*/  LDL R34, [R1+0xa8] ;  /* 0x0000a80001227983 */ /* 0x000ee80000100800 */
[----:B----4-:R0:W-:Y:S04]  /*4e80*/  @P3 STL.64 [R1+0xf8], R116 ;  /* 0x0000f87401003387 */ /* 0x0101e80000100a00 */
[----:B------:R4:W-:Y:S01]  /*4e90*/  @P3 STL.64 [R1+0x100], R118 ;  /* 0x0001007601003387 */ /* 0x0009e20000100a00 */
[----:B0-----:R-:W-:Y:S01]  /*4ea0*/  IMAD.MOV.U32 R116, RZ, RZ, R54 ;  /* 0x000000ffff747224 */ /* 0x001fe200078e0036 */
[----:B------:R-:W-:Y:S01]  /*4eb0*/  MOV R117, R53 ;  /* 0x0000003500757202 */ /* 0x000fe20000000f00 */
[----:B----4-:R-:W-:-:S02]  /*4ec0*/  IMAD.MOV.U32 R118, RZ, RZ, R52 ;  /* 0x000000ffff767224 */ /* 0x010fc400078e0034 */
[----:B------:R-:W-:-:S06]  /*4ed0*/  IMAD.MOV.U32 R119, RZ, RZ, R51 ;  /* 0x000000ffff777224 */ /* 0x000fcc00078e0033 */
[----:B------:R0:W4:Y:S01]  /*4ee0*/  @P3 LDG.E.128 R116, desc[UR10][R6.64+0x10] ;  /* 0x0000100a06743981 */ /* 0x000122000c1e1d00 */
[----:B------:R-:W-:Y:S02]  /*4ef0*/  IMAD.MOV.U32 R50, RZ, RZ, R42 ;  /* 0x000000ffff327224 */ /* 0x000fe400078e002a */
[----:B------:R-:W-:Y:S01]  /*4f00*/  IMAD.MOV.U32 R47, RZ, RZ, R39 ;  /* 0x000000ffff2f7224 */ /* 0x000fe200078e0027 */
[----:B--2---:R-:W-:Y:S01]  /*4f10*/  MOV R39, R21 ;  /* 0x0000001500277202 */ /* 0x004fe20000000f00 */
[----:B------:R-:W-:Y:S02]  /*4f20*/  IMAD.MOV.U32 R49, RZ, RZ, R41 ;  /* 0x000000ffff317224 */ /* 0x000fe400078e0029 */
[----:B------:R-:W-:Y:S02]  /*4f30*/  IMAD.MOV.U32 R46, RZ, RZ, R38 ;  /* 0x000000ffff2e7224 */ /* 0x000fe400078e0026 */
[----:B------:R-:W-:Y:S01]  /*4f40*/  IMAD.MOV.U32 R41, RZ, RZ, R26 ;  /* 0x000000ffff297224 */ /* 0x000fe200078e001a */
[----:B0-----:R-:W0:Y:S01]  /*4f50*/  LDC.64 R6, c[0x0][0x3d0] ;  /* 0x0000f400ff067b82 */ /* 0x001e220000000a00 */
[----:B------:R-:W-:-:S02]  /*4f60*/  IMAD.MOV.U32 R42, RZ, RZ, R27 ;  /* 0x000000ffff2a7224 */ /* 0x000fc400078e001b */
[----:B------:R-:W-:Y:S01]  /*4f70*/  IMAD.MOV.U32 R38, RZ, RZ, R20 ;  /* 0x000000ffff267224 */ /* 0x000fe200078e0014 */
[----:B------:R-:W-:Y:S01]  /*4f80*/  MOV R54, R50 ;  /* 0x0000003200367202 */ /* 0x000fe20000000f00 */
[----:B------:R-:W-:Y:S01]  /*4f90*/  IMAD.MOV.U32 R53, RZ, RZ, R49 ;  /* 0x000000ffff357224 */ /* 0x000fe200078e0031 */
[----:B------:R-:W-:Y:S01]  /*4fa0*/  MOV R51, R47 ;  /* 0x0000002f00337202 */ /* 0x000fe20000000f00 */
[----:B------:R-:W-:Y:S01]  /*4fb0*/  IMAD.MOV.U32 R52, RZ, RZ, R48 ;  /* 0x000000ffff347224 */ /* 0x000fe200078e0030 */
[----:B------:R-:W-:Y:S01]  /*4fc0*/  MOV R48, R44 ;  /* 0x0000002c00307202 */ /* 0x000fe20000000f00 */
[----:B------:R-:W-:Y:S01]  /*4fd0*/  IMAD.MOV.U32 R50, RZ, RZ, R46 ;  /* 0x000000ffff327224 */ /* 0x000fe200078e002e */
[----:B------:R-:W2:Y:S01]  /*4fe0*/  @P1 LDC.64 R20, c[0x0][0x438] ;  /* 0x00010e00ff141b82 */ /* 0x000ea20000000a00 */
[----:B------:R-:W-:Y:S01]  /*4ff0*/  IMAD.MOV.U32 R49, RZ, RZ, R45 ;  /* 0x000000ffff317224 */ /* 0x000fe200078e002d */
[----:B------:R-:W-:Y:S01]  /*5000*/  MOV R45, R41 ;  /* 0x00000029002d7202 */ /* 0x000fe20000000f00 */
[----:B------:R-:W-:-:S02]  /*5010*/  IMAD.MOV.U32 R47, RZ, RZ, R43 ;  /* 0x000000ffff2f7224 */ /* 0x000fc400078e002b */
[----:B------:R-:W-:Y:S02]  /*5020*/  IMAD.MOV.U32 R46, RZ, RZ, R42 ;  /* 0x000000ffff2e7224 */ /* 0x000fe400078e002a */
[----:B------:R-:W-:Y:S01]  /*5030*/  IMAD.MOV.U32 R44, RZ, RZ, R39 ;  /* 0x000000ffff2c7224 */ /* 0x000fe200078e0027 */
[----:B------:R-:W0:Y:S01]  /*5040*/  LDC.64 R26, c[0x0][0x3d8] ;  /* 0x0000f600ff1a7b82 */ /* 0x000e220000000a00 */
[----:B------:R-:W-:Y:S02]  /*5050*/  IMAD.MOV.U32 R43, RZ, RZ, R38 ;  /* 0x000000ffff2b7224 */ /* 0x000fe400078e0026 */
[C---:B------:R-:W-:Y:S01]  /*5060*/  @P3 IMAD.WIDE.U32 R4, R0.reuse, 0x20, R4 ;  /* 0x0000002000043825 */ /* 0x040fe200078e0004 */
[----:B------:R-:W-:-:S04]  /*5070*/  @P3 LOP3.LUT R0, R0, 0x80, RZ, 0xfc, !PT ;  /* 0x0000008000003812 */ /* 0x000fc800078efcff */
[----:B------:R-:W5:Y:S01]  /*5080*/  @P3 LD.E.128 R104, desc[UR10][R4.64] ;  /* 0x0000000a04683980 */ /* 0x000f62000c101d00 */
[----:B------:R-:W-:-:S03]  /*5090*/  @P0 IMAD.WIDE.U32 R8, R0, 0x20, R8 ;  /* 0x0000002000080825 */ /* 0x000fc600078e0008 */
[----:B------:R1:W5:Y:S01]  /*50a0*/  @P3 LD.E.128 R108, desc[UR10][R4.64+0x10] ;  /* 0x0000100a046c3980 */ /* 0x000362000c101d00 */
[----:B------:R-:W-:Y:S01]  /*50b0*/  IMAD.MOV.U32 R39, RZ, RZ, R35 ;  /* 0x000000ffff277224 */ /* 0x000fe200078e0023 */
[----:B------:R-:W-:Y:S02]  /*50c0*/  MOV R35, R29 ;  /* 0x0000001d00237202 */ /* 0x000fe40000000f00 */
[----:B---3--:R-:W-:Y:S01]  /*50d0*/  MOV R42, R37 ;  /* 0x00000025002a7202 */ /* 0x008fe20000000f00 */
[----:B------:R-:W-:Y:S01]  /*50e0*/  IMAD.MOV.U32 R37, RZ, RZ, R33 ;  /* 0x000000ffff257224 */ /* 0x000fe200078e0021 */
[----:B------:R-:W3:Y:S01]  /*50f0*/  LDL R29, [R1+0x44] ;  /* 0x00004400011d7983 */ /* 0x000ee20000100800 */
[----:B------:R-:W-:Y:S01]  /*5100*/  IMAD.MOV.U32 R41, RZ, RZ, R36 ;  /* 0x000000ffff297224 */ /* 0x000fe200078e0024 */
[----:B-1----:R-:W1:Y:S01]  /*5110*/  @P2 LDC.64 R4, c[0x0][0x438] ;  /* 0x00010e00ff042b82 */ /* 0x002e620000000a00 */
[----:B------:R-:W-:Y:S01]  /*5120*/  IMAD.MOV.U32 R36, RZ, RZ, R32 ;  /* 0x000000ffff247224 */ /* 0x000fe200078e0020 */
[----:B------:R-:W2:Y:S01]  /*5130*/  LDL R33, [R1+0x3c] ;  /* 0x00003c0001217983 */ /* 0x000ea20000100800 */
[----:B------:R-:W-:Y:S01]  /*5140*/  MOV R38, R34 ;  /* 0x0000002200267202 */ /* 0x000fe20000000f00 */
[----:B------:R-:W-:-:S02]  /*5150*/  IMAD.MOV.U32 R34, RZ, RZ, R28 ;  /* 0x000000ffff227224 */ /* 0x000fc400078e001c */
[----:B------:R-:W2:Y:S04]  /*5160*/  LDL R32, [R1+0x40] ;  /* 0x0000400001207983 */ /* 0x000ea80000100800 */
[----:B------:R-:W2:Y:S04]  /*5170*/  LDL R28, [R1+0x38] ;  /* 0x00003800011c7983 */ /* 0x000ea80000100800 */
[----:B----4-:R4:W-:Y:S04]  /*5180*/  @P3 STL.64 [R1+0xe8], R116 ;  /* 0x0000e87401003387 */ /* 0x0109e80000100a00 */
[----:B------:R0:W-:Y:S01]  /*5190*/  @P3 STL.64 [R1+0xf0], R118 ;  /* 0x0000f07601003387 */ /* 0x0001e20000100a00 */
[----:B----4-:R-:W-:Y:S01]  /*51a0*/  IMAD.MOV.U32 R116, RZ, RZ, R54 ;  /* 0x000000ffff747224 */ /* 0x010fe200078e0036 */
[----:B------:R-:W-:Y:S01]  /*51b0*/  MOV R117, R53 ;  /* 0x0000003500757202 */ /* 0x000fe20000000f00 */
[----:B0-----:R-:W-:-:S02]  /*51c0*/  IMAD.MOV.U32 R118, RZ, RZ, R52 ;  /* 0x000000ffff767224 */ /* 0x001fc400078e0034 */
[----:B------:R-:W-:-:S06]  /*51d0*/  IMAD.MOV.U32 R119, RZ, RZ, R51 ;  /* 0x000000ffff777224 */ /* 0x000fcc00078e0033 */
[----:B------:R-:W4:Y:S01]  /*51e0*/  @P0 LDG.E.128 R116, desc[UR10][R8.64] ;  /* 0x0000000a08740981 */ /* 0x000f22000c1e1d00 */
        /* <DEDUP_REMOVED lines=10> */
[----:B------:R-:W-:Y:S01]  /*5290*/  MOV R45, R41 ;  /* 0x00000029002d7202 */ /* 0x000fe20000000f00 */
[----:B------:R-:W-:Y:S02]  /*52a0*/  IMAD.MOV.U32 R44, RZ, RZ, R39 ;  /* 0x000000ffff2c7224 */ /* 0x000fe400078e0027 */
[----:B------:R-:W-:Y:S02]  /*52b0*/  IMAD.MOV.U32 R46, RZ, RZ, R42 ;  /* 0x000000ffff2e7224 */ /* 0x000fe400078e002a */
[----:B------:R-:W-:Y:S02]  /*52c0*/  IMAD.MOV.U32 R39, RZ, RZ, R35 ;  /* 0x000000ffff277224 */ /* 0x000fe400078e0023 */
[----:B------:R-:W-:Y:S02]  /*52d0*/  IMAD.MOV.U32 R36, RZ, RZ, R34 ;  /* 0x000000ffff247224 */ /* 0x000fe400078e0022 */
[----:B------:R-:W-:-:S04]  /*52e0*/  @P0 IMAD.WIDE.U32 R12, R0, 0x20, R12 ;  /* 0x00000020000c0825 */ /* 0x000fc800078e000c */
[----:B---3--:R-:W-:Y:S02]  /*52f0*/  IMAD.MOV.U32 R35, RZ, RZ, R29 ;  /* 0x000000ffff237224 */ /* 0x008fe400078e001d */
[----:B------:R-:W3:Y:S01]  /*5300*/  LDL R29, [R1+0x94] ;  /* 0x00009400011d7983 */ /* 0x000ee20000100800 */
[----:B--2---:R-:W-:-:S03]  /*5310*/  MOV R42, R33 ;  /* 0x00000021002a7202 */ /* 0x004fc60000000f00 */
[----:B------:R-:W2:Y:S01]  /*5320*/  LDL R33, [R1+0x8c] ;  /* 0x00008c0001217983 */ /* 0x000ea20000100800 */
[----:B------:R-:W-:-:S03]  /*5330*/  IMAD.MOV.U32 R41, RZ, RZ, R32 ;  /* 0x000000ffff297224 */ /* 0x000fc600078e0020 */
[----:B------:R-:W2:Y:S01]  /*5340*/  LDL R32, [R1+0x90] ;  /* 0x0000900001207983 */ /* 0x000ea20000100800 */
[----:B------:R-:W-:-:S03]  /*5350*/  MOV R34, R28 ;  /* 0x0000001c00227202 */ /* 0x000fc60000000f00 */
[----:B------:R-:W2:Y:S04]  /*5360*/  LDL R28, [R1+0x88] ;  /* 0x00008800011c7983 */ /* 0x000ea80000100800 */
[----:B----4-:R0:W-:Y:S04]  /*5370*/  @P0 STL.64 [R1+0xd8], R116 ;  /* 0x0000d87401000387 */ /* 0x0101e80000100a00 */
[----:B------:R4:W-:Y:S01]  /*5380*/  @P0 STL.64 [R1+0xe0], R118 ;  /* 0x0000e07601000387 */ /* 0x0009e20000100a00 */
[----:B0-----:R-:W-:Y:S02]  /*5390*/  IMAD.MOV.U32 R116, RZ, RZ, R54 ;  /* 0x000000ffff747224 */ /* 0x001fe400078e0036 */
[----:B------:R-:W-:Y:S01]  /*53a0*/  IMAD.MOV.U32 R117, RZ, RZ, R53 ;  /* 0x000000ffff757224 */ /* 0x000fe200078e0035 */
[----:B------:R-:W-:Y:S01]  /*53b0*/  MOV R53, R49 ;  /* 0x0000003100357202 */ /* 0x000fe20000000f00 */
[----:B----4-:R-:W-:Y:S01]  /*53c0*/  IMAD.MOV.U32 R119, RZ, RZ, R51 ;  /* 0x000000ffff777224 */ /* 0x010fe200078e0033 */
[----:B------:R-:W-:Y:S01]  /*53d0*/  MOV R118, R52 ;  /* 0x0000003400767202 */ /* 0x000fe20000000f00 */
[----:B------:R-:W-:-:S02]  /*53e0*/  IMAD.MOV.U32 R54, RZ, RZ, R50 ;  /* 0x000000ffff367224 */ /* 0x000fc400078e0032 */
[----:B------:R-:W-:Y:S02]  /*53f0*/  IMAD.MOV.U32 R52, RZ, RZ, R48 ;  /* 0x000000ffff347224 */ /* 0x000fe400078e0030 */
[----:B------:R-:W-:Y:S01]  /*5400*/  IMAD.MOV.U32 R51, RZ, RZ, R47 ;  /* 0x000000ffff337224 */ /* 0x000fe200078e002f */
[----:B------:R-:W-:Y:S01]  /*5410*/  MOV R121, R53 ;  /* 0x0000003500797202 */ /* 0x000fe20000000f00 */
[----:B------:R-:W-:Y:S01]  /*5420*/  IMAD.MOV.U32 R120, RZ, RZ, R54 ;  /* 0x000000ffff787224 */ /* 0x000fe200078e0036 */
[----:B------:R-:W4:Y:S01]  /*5430*/  @P0 LDG.E.128 R116, desc[UR10][R8.64+0x10] ;  /* 0x0000100a08740981 */ /* 0x000f22000c1e1d00 */
[----:B------:R-:W-:Y:S02]  /*5440*/  IMAD.MOV.U32 R122, RZ, RZ, R52 ;  /* 0x000000ffff7a7224 */ /* 0x000fe400078e0034 */
[----:B------:R-:W-:Y:S01]  /*5450*/  IMAD.MOV.U32 R123, RZ, RZ, R51 ;  /* 0x000000ffff7b7224 */ /* 0x000fe200078e0033 */
[----:B------:R-:W-:Y:S01]  /*5460*/  MOV R50, R46 ;  /* 0x0000002e00327202 */ /* 0x000fe20000000f00 */
[----:B------:R-:W-:-:S02]  /*5470*/  IMAD.MOV.U32 R49, RZ, RZ, R45 ;  /* 0x000000ffff317224 */ /* 0x000fc400078e002d */
[----:B------:R-:W-:Y:S02]  /*5480*/  IMAD.MOV.U32 R46, RZ, RZ, R42 ;  /* 0x000000ffff2e7224 */ /* 0x000fe400078e002a */
[----:B------:R-:W-:Y:S01]  /*5490*/  IMAD.MOV.U32 R45, RZ, RZ, R41 ;  /* 0x000000ffff2d7224 */ /* 0x000fe200078e0029 */
[----:B------:R-:W4:Y:S04]  /*54a0*/  LDL R42, [R1+0x9c] ;  /* 0x00009c00012a7983 */ /* 0x000f280000100800 */
[----:B------:R-:W4:Y:S04]  /*54b0*/  LDL R41, [R1+0xa0] ;  /* 0x0000a00001297983 */ /* 0x000f280000100800 */
        /* <DEDUP_REMOVED lines=8> */
[----:B------:R-:W-:-:S02]  /*5540*/  IMAD.MOV.U32 R53, RZ, RZ, R48 ;  /* 0x000000ffff357224 */ /* 0x000fc400078e0030 */
[----:B------:R-:W-:Y:S02]  /*5550*/  IMAD.MOV.U32 R49, RZ, RZ, R46 ;  /* 0x000000ffff317224 */ /* 0x000fe400078e002e */
[----:B------:R-:W-:Y:S01]  /*5560*/  IMAD.MOV.U32 R48, RZ, RZ, R43 ;  /* 0x000000ffff307224 */ /* 0x000fe200078e002b */
[----:B---3--:R-:W-:Y:S02]  /*5570*/  MOV R35, R29 ;  /* 0x0000001d00237202 */ /* 0x008fe40000000f00 */
[----:B------:R-:W3:Y:S01]  /*5580*/  LDL R29, [R1+0xa4] ;  /* 0x0000a400011d7983 */ /* 0x000ee20000100800 */
[----:B--2---:R-:W-:Y:S02]  /*5590*/  IMAD.MOV.U32 R34, RZ, RZ, R32 ;  /* 0x000000ffff227224 */ /* 0x004fe400078e0020 */
[----:B------:R-:W-:Y:S02]  /*55a0*/  IMAD.MOV.U32 R32, RZ, RZ, R28 ;  /* 0x000000ffff207224 */ /* 0x000fe400078e001c */
[----:B------:R-:W2:Y:S04]  /*55b0*/  LDL R28, [R1+0x98] ;  /* 0x00009800011c7983 */ /* 0x000ea80000100800 */
[----:B----4-:R0:W-:Y:S04]  /*55c0*/  @P0 STL.64 [R1+0xc8], R116 ;  /* 0x0000c87401000387 */ /* 0x0101e80000100a00 */
[----:B------:R-:W-:Y:S04]  /*55d0*/  @P0 STL.64 [R1+0xd0], R118 ;  /* 0x0000d07601000387 */ /* 0x000fe80000100a00 */
[----:B------:R-:W4:Y:S01]  /*55e0*/  LDL R43, [R1+0x6c] ;  /* 0x00006c00012b7983 */ /* 0x000f220000100800 */
[----:B0-----:R-:W-:Y:S01]  /*55f0*/  MOV R116, R47 ;  /* 0x0000002f00747202 */ /* 0x001fe20000000f00 */
[----:B------:R-:W-:Y:S01]  /*5600*/  IMAD.MOV.U32 R47, RZ, RZ, R42 ;  /* 0x000000ffff2f7224 */ /* 0x000fe200078e002a */
[----:B------:R-:W-:Y:S01]  /*5610*/  MOV R46, R41 ;  /* 0x00000029002e7202 */ /* 0x000fe20000000f00 */
[----:B------:R-:W4:Y:S04]  /*5620*/  LDL R42, [R1+0x70] ;  /* 0x00007000012a7983 */ /* 0x000f280000100800 */
[----:B------:R-:W4:Y:S04]  /*5630*/  LDL R41, [R1+0x74] ;  /* 0x0000740001297983 */ /* 0x000f280000100800 */
[----:B------:R-:W4:Y:S04]  /*5640*/  LDL R44, [R1+0x68] ;  /* 0x00006800012c7983 */ /* 0x000f280000100800 */
[----:B------:R0:W-:Y:S04]  /*5650*/  @P0 STL.64 [R1+0xb8], R120 ;  /* 0x0000b87801000387 */ /* 0x0001e80000100a00 */
[----:B------:R1:W-:Y:S01]  /*5660*/  @P0 STL.64 [R1+0xc0], R122 ;  /* 0x0000c07a01000387 */ /* 0x0003e20000100a00 */
[----:B0-----:R-:W-:-:S02]  /*5670*/  IMAD.MOV.U32 R120, RZ, RZ, R116 ;  /* 0x000000ffff787224 */ /* 0x001fc400078e0074 */
[----:B------:R-:W-:Y:S01]  /*5680*/  IMAD.MOV.U32 R121, RZ, RZ, R55 ;  /* 0x000000ffff797224 */ /* 0x000fe200078e0037 */
[----:B-1----:R-:W-:Y:S01]  /*5690*/  MOV R122, R54 ;  /* 0x00000036007a7202 */ /* 0x002fe20000000f00 */
[----:B------:R-:W-:-:S06]  /*56a0*/  IMAD.MOV.U32 R123, RZ, RZ, R53 ;  /* 0x000000ffff7b7224 */ /* 0x000fcc00078e0035 */
[----:B------:R-:W4:Y:S01]  /*56b0*/  @P0 LDG.E.128 R120, desc[UR10][R12.64+0x10] ;  /* 0x0000100a0c780981 */ /* 0x000f22000c1e1d00 */
[----:B------:R-:W-:Y:S01]  /*56c0*/  IMAD.MOV.U32 R50, RZ, RZ, R45 ;  /* 0x000000ffff327224 */ /* 0x000fe200078e002d */
[----:B------:R-:W-:Y:S01]  /*56d0*/  MOV R55, R47 ;  /* 0x0000002f00377202 */ /* 0x000fe20000000f00 */
[----:B------:R-:W-:Y:S02]  /*56e0*/  IMAD.MOV.U32 R54, RZ, RZ, R46 ;  /* 0x000000ffff367224 */ /* 0x000fe400078e002e */
[C---:B------:R-:W-:Y:S01]  /*56f0*/  @P0 IMAD.WIDE.U32 R10, R0.reuse, 0x20, R10 ;  /* 0x00000020000a0825 */ /* 0x040fe200078e000a */
[----:B------:R-:W-:Y:S02]  /*5700*/  @P0 IADD3 R0, PT, PT, R0, 0x80, RZ ;  /* 0x0000008000000810 */ /* 0x000fe40007ffe0ff */
[----:B------:R-:W-:Y:S01]  /*5710*/  MOV R130, R54 ;  /* 0x0000003600827202 */ /* 0x000fe20000000f00 */
[----:B------:R-:W-:Y:S01]  /*5720*/  IMAD.MOV.U32 R129, RZ, RZ, R55 ;  /* 0x000000ffff817224 */ /* 0x000fe200078e0037 */
[----:B------:R-:W-:Y:S01]  /*5730*/  LOP3.LUT R22, R22, 0xfffffdff, RZ, 0xc0, !PT ;  /* 0xfffffdff16167812 */ /* 0x000fe200078ec0ff */
[----:B------:R-:W-:Y:S01]  /*5740*/  @P1 IMAD.WIDE.U32 R14, R0, 0x20, R14 ;  /* 0x00000020000e1825 */ /* 0x000fe200078e000e */
[----:B------:R-:W5:Y:S04]  /*5750*/  @P0 LD.E.128 R112, desc[UR10][R10.64] ;  /* 0x0000000a0a700980 */ /* 0x000f68000c101d00 */
[----:B------:R-:W4:Y:S01]  /*5760*/  @P1 LDG.E.128 R32, desc[UR10][R14.64+0x10] ;  /* 0x0000100a0e201981 */ /* 0x000f22000c1e1d00 */
[----:B---3--:R-:W-:-:S03]  /*5770*/  IMAD.MOV.U32 R45, RZ, RZ, R29 ;  /* 0x000000ffff2d7224 */ /* 0x008fc600078e001d */
[----:B------:R0:W5:Y:S01]  /*5780*/  @P0 LD.E.128 R148, desc[UR10][R10.64+0x10] ;  /* 0x0000100a0a940980 */ /* 0x000162000c101d00 */
[----:B------:R-:W-:Y:S02]  /*5790*/  IMAD.MOV.U32 R53, RZ, RZ, R45 ;  /* 0x000000ffff357224 */ /* 0x000fe400078e002d */
[----:B--2---:R-:W-:Y:S02]  /*57a0*/  IMAD.MOV.U32 R52, RZ, RZ, R28 ;  /* 0x000000ffff347224 */ /* 0x004fe400078e001c */
[----:B----4-:R-:W-:Y:S01]  /*57b0*/  IMAD.MOV.U32 R47, RZ, RZ, R43 ;  /* 0x000000ffff2f7224 */ /* 0x010fe200078e002b */
[----:B------:R-:W1:Y:S01]  /*57c0*/  LDC.64 R28, c[0x0][0x3d8] ;  /* 0x0000f600ff1c7b82 */ /* 0x000e620000000a00 */
[----:B------:R-:W-:Y:S02]  /*57d0*/  IMAD.MOV.U32 R116, RZ, RZ, R52 ;  /* 0x000000ffff747224 */ /* 0x000fe400078e0034 */
[----:B------:R-:W-:Y:S02]  /*57e0*/  IMAD.MOV.U32 R43, RZ, RZ, R31 ;  /* 0x000000ffff2b7224 */ /* 0x000fe400078e001f */
[----:B------:R-:W-:Y:S01]  /*57f0*/  IMAD.MOV.U32 R46, RZ, RZ, R42 ;  /* 0x000000ffff2e7224 */ /* 0x000fe200078e002a */
[----:B------:R-:W-:Y:S01]  /*5800*/  MOV R42, R30 ;  /* 0x0000001e002a7202 */ /* 0x000fe20000000f00 */
[----:B------:R-:W-:Y:S01]  /*5810*/  @P1 IMAD.WIDE.U32 R20, R0, 0x20, R20 ;  /* 0x0000002000141825 */ /* 0x000fe200078e0014 */
[----:B------:R-:W2:Y:S01]  /*5820*/  LDL R30, [R1+0x60] ;  /* 0x00006000011e7983 */ /* 0x000ea20000100800 */
[----:B------:R-:W-:Y:S01]  /*5830*/  MOV R45, R41 ;  /* 0x00000029002d7202 */ /* 0x000fe20000000f00 */
[----:B0-----:R-:W0:Y:S01]  /*5840*/  LDC.64 R10, c[0x0][0x3d0] ;  /* 0x0000f400ff0a7b82 */ /* 0x001e220000000a00 */
[----:B------:R-:W-:Y:S01]  /*5850*/  IMAD.MOV.U32 R41, RZ, RZ, R25 ;  /* 0x000000ffff297224 */ /* 0x000fe200078e0019 */
[----:B------:R-:W-:Y:S01]  /*5860*/  MOV R52, R44 ;  /* 0x0000002c00347202 */ /* 0x000fe20000000f00 */
[----:B------:R-:W-:Y:S01]  /*5870*/  IMAD.MOV.U32 R44, RZ, RZ, R40 ;  /* 0x000000ffff2c7224 */ /* 0x000fe200078e0028 */
[----:B------:R-:W3:Y:S01]  /*5880*/  LDL R25, [R1+0x64] ;  /* 0x0000640001197983 */ /* 0x000ee20000100800 */
[----:B------:R-:W-:Y:S01]  /*5890*/  IMAD.MOV.U32 R40, RZ, RZ, R19 ;  /* 0x000000ffff287224 */ /* 0x000fe200078e0013 */
[----:B------:R-:W-:-:S02]  /*58a0*/  MOV R31, R16 ;  /* 0x00000010001f7202 */ /* 0x000fc40000000f00 */
[----:B------:R-:W4:Y:S04]  /*58b0*/  LDL R19, [R1+0x48] ;  /* 0x0000480001137983 */ /* 0x000f280000100800 */
[----:B------:R-:W4:Y:S01]  /*58c0*/  LDL R16, [R1+0x4c] ;  /* 0x00004c0001107983 */ /* 0x000f220000100800 */
[----:B------:R-:W-:Y:S01]  /*58d0*/  MOV R124, R44 ;  /* 0x0000002c007c7202 */ /* 0x000fe20000000f00 */
[----:B------:R-:W-:Y:S01]  /*58e0*/  IMAD.MOV.U32 R128, RZ, RZ, R116 ;  /* 0x000000ffff807224 */ /* 0x000fe200078e0074 */
[----:B------:R-:W-:Y:S01]  /*58f0*/  MOV R127, R41 ;  /* 0x00000029007f7202 */ /* 0x000fe20000000f00 */
[----:B------:R-:W-:Y:S01]  /*5900*/  IMAD.MOV.U32 R125, RZ, RZ, R43 ;  /* 0x000000ffff7d7224 */ /* 0x000fe200078e002b */
[----:B------:R-:W-:Y:S01]  /*5910*/  @P3 LOP3.LUT R22, R22, 0x200, RZ, 0xfc, !PT ;  /* 0x0000020016163812 */ /* 0x000fe200078efcff */
[----:B------:R-:W-:Y:S01]  /*5920*/  IMAD.MOV.U32 R126, RZ, RZ, R42 ;  /* 0x000000ffff7e7224 */ /* 0x000fe200078e002a */
[----:B------:R0:W5:Y:S01]  /*5930*/  @P1 LD.E.128 R152, desc[UR10][R20.64] ;  /* 0x0000000a14981980 */ /* 0x000162000c101d00 */
[----:B------:R-:W-:-:S02]  /*5940*/  IMAD.MOV.U32 R116, RZ, RZ, R40 ;  /* 0x000000ffff747224 */ /* 0x000fc400078e0028 */
[----:B------:R-:W-:Y:S01]  /*5950*/  IMAD.MOV.U32 R131, RZ, RZ, R53 ;  /* 0x000000ffff837224 */ /* 0x000fe200078e0035 */
[----:B------:R0:W5:Y:S04]  /*5960*/  @P1 LD.E.128 R156, desc[UR10][R20.64+0x10] ;  /* 0x0000100a149c1980 */ /* 0x000168000c101d00 */
[----:B------:R1:W-:Y:S04]  /*5970*/  @P0 STL.64 [R1+0xa8], R120 ;  /* 0x0000a87801000387 */ /* 0x0003e80000100a00 */
[----:B------:R0:W-:Y:S04]  /*5980*/  @P0 STL.64 [R1+0xb0], R122 ;  /* 0x0000b07a01000387 */ /* 0x0001e80000100a00 */
[----:B------:R0:W4:Y:S04]  /*5990*/  LDL R54, [R1+0x50] ;  /* 0x0000500001367983 */ /* 0x0001280000100800 */
[----:B------:R2:W4:Y:S01]  /*59a0*/  LDL R55, [R1+0x54] ;  /* 0x0000540001377983 */ /* 0x0005220000100800 */
[----:B-1----:R-:W-:Y:S01]  /*59b0*/  MOV R121, R47 ;  /* 0x0000002f00797202 */ /* 0x002fe20000000f00 */
[----:B0-----:R-:W-:-:S02]  /*59c0*/  IMAD.MOV.U32 R122, RZ, RZ, R46 ;  /* 0x000000ffff7a7224 */ /* 0x001fc400078e002e */
[----:B------:R0:W4:Y:S01]  /*59d0*/  LDL R44, [R1+0x28] ;  /* 0x00002800012c7983 */ /* 0x0001220000100800 */
[----:B------:R-:W-:-:S03]  /*59e0*/  IMAD.MOV.U32 R123, RZ, RZ, R45 ;  /* 0x000000ffff7b7224 */ /* 0x000fc600078e002d */
[----:B------:R0:W4:Y:S04]  /*59f0*/  LDL R45, [R1+0x2c] ;  /* 0x00002c00012d7983 */ /* 0x0001280000100800 */
[----:B------:R0:W4:Y:S04]  /*5a00*/  LDL R46, [R1+0x30] ;  /* 0x00003000012e7983 */ /* 0x0001280000100800 */
[----:B------:R0:W4:Y:S04]  /*5a10*/  LDL R47, [R1+0x34] ;  /* 0x00003400012f7983 */ /* 0x0001280000100800 */
[----:B------:R0:W4:Y:S04]  /*5a20*/  LDL R40, [R1+0x10] ;  /* 0x0000100001287983 */ /* 0x0001280000100800 */
[----:B------:R0:W4:Y:S04]  /*5a30*/  LDL R41, [R1+0x14] ;  /* 0x0000140001297983 */ /* 0x0001280000100800 */
[----:B------:R0:W4:Y:S04]  /*5a40*/  LDL R42, [R1+0x18] ;  /* 0x00001800012a7983 */ /* 0x0001280000100800 */
[----:B------:R0:W4:Y:S01]  /*5a50*/  LDL R43, [R1+0x1c] ;  /* 0x00001c00012b7983 */ /* 0x0001220000100800 */
[----:B------:R-:W-:Y:S01]  /*5a60*/  ISETP.GE.U32.AND P3, PT, R24, 0x280, PT ;  /* 0x000002801800780c */ /* 0x000fe20003f66070 */
[----:B------:R-:W-:-:S02]  /*5a70*/  IMAD.MOV.U32 R120, RZ, RZ, R52 ;  /* 0x000000ffff787224 */ /* 0x000fc400078e0034 */
[----:B------:R-:W-:Y:S01]  /*5a80*/  @P1 IMAD.WIDE.U32 R26, R0, 0x20, R26 ;  /* 0x00000020001a1825 */ /* 0x000fe200078e001a */
[----:B------:R-:W-:Y:S01]  /*5a90*/  ISETP.GE.U32.AND P0, PT, R24, 0x300, PT ;  /* 0x000003001800780c */ /* 0x000fe20003f06070 */
[----:B------:R-:W4:Y:S02]  /*5aa0*/  @P1 LDG.E.128 R128, desc[UR10][R14.64] ;  /* 0x0000000a0e801981 */ /* 0x000f24000c1e1d00 */
[----:B------:R-:W-:Y:S02]  /*5ab0*/  @P1 VIADD R0, R0, 0x80 ;  /* 0x0000008000001836 */ /* 0x000fe40000000000 */
[----:B------:R-:W-:Y:S01]  /*5ac0*/  IMAD.MOV.U32 R117, RZ, RZ, R31 ;  /* 0x000000ffff757224 */ /* 0x000fe200078e001f */
[----:B------:R-:W4:Y:S01]  /*5ad0*/  @P1 LDG.E.128 R120, desc[UR10][R26.64+0x10] ;  /* 0x0000100a1a781981 */ /* 0x000f22000c1e1d00 */
[C---:B------:R-:W-:Y:S02]  /*5ae0*/  @P2 IMAD.WIDE.U32 R2, R0.reuse, 0x20, R2 ;  /* 0x0000002000022825 */ /* 0x040fe400078e0002 */
[----:B------:R-:W1:Y:S01]  /*5af0*/  @P3 LDC.64 R8, c[0x0][0x438] ;  /* 0x00010e00ff083b82 */ /* 0x000e620000000a00 */
[----:B------:R-:W4:Y:S01]  /*5b00*/  @P1 LDG.E.128 R124, desc[UR10][R26.64] ;  /* 0x0000000a1a7c1981 */ /* 0x000f22000c1e1d00 */
[----:B------:R-:W-:-:S04]  /*5b10*/  @P2 IMAD.WIDE.U32 R4, R0, 0x20, R4 ;  /* 0x0000002000042825 */ /* 0x000fc800078e0004 */
[C---:B------:R-:W-:Y:S01]  /*5b20*/  @P2 IMAD.WIDE.U32 R28, R0.reuse, 0x20, R28 ;  /* 0x00000020001c2825 */ /* 0x040fe200078e001c */
[----:B------:R0:W-:Y:S01]  /*5b30*/  @P1 STL.64 [R1+0x88], R32 ;  /* 0x0000882001001387 */ /* 0x0001e20000100a00 */
[----:B------:R-:W4:Y:S02]  /*5b40*/  @P0 LDC.64 R12, c[0x0][0x438] ;  /* 0x00010e00ff0c0b82 */ /* 0x000f240000000a00 */
[----:B------:R-:W-:Y:S01]  /*5b50*/  @P2 VIADD R0, R0, 0x80 ;  /* 0x0000008000002836 */ /* 0x000fe20000000000 */
[----:B------:R-:W4:Y:S03]  /*5b60*/  @P2 LDG.E.128 R48, desc[UR10][R28.64] ;  /* 0x0000000a1c302981 */ /* 0x000f26000c1e1d00 */
[C---:B------:R-:W-:Y:S01]  /*5b70*/  @P3 IMAD.WIDE.U32 R6, R0.reuse, 0x20, R6 ;  /* 0x0000002000063825 */ /* 0x040fe200078e0006 */
[----:B------:R1:W5:Y:S01]  /*5b80*/  @P2 LD.E.128 R160, desc[UR10][R4.64] ;  /* 0x0000000a04a02980 */ /* 0x000362000c101d00 */
[----:B0-----:R-:W0:Y:S03]  /*5b90*/  LDC.64 R32, c[0x0][0x3d8] ;  /* 0x0000f600ff207b82 */ /* 0x001e260000000a00 */
[----:B------:R-:W4:Y:S01]  /*5ba0*/  @P3 LDG.E.128 R36, desc[UR10][R6.64+0x10] ;  /* 0x0000100a06243981 */ /* 0x000f22000c1e1d00 */
[----:B-1----:R-:W-:-:S03]  /*5bb0*/  @P3 IMAD.WIDE.U32 R8, R0, 0x20, R8 ;  /* 0x0000002000083825 */ /* 0x002fc600078e0008 */
[----:B------:R1:W5:Y:S04]  /*5bc0*/  @P2 LD.E.128 R164, desc[UR10][R4.64+0x10] ;  /* 0x0000100a04a42980 */ /* 0x000368000c101d00 */
[----:B------:R1:W5:Y:S04]  /*5bd0*/  @P3 LD.E.128 R180, desc[UR10][R8.64] ;  /* 0x0000000a08b43980 */ /* 0x000368000c101d00 */
[----:B------:R1:W5:Y:S01]  /*5be0*/  @P3 LD.E.128 R184, desc[UR10][R8.64+0x10] ;  /* 0x0000100a08b83980 */ /* 0x000362000c101d00 */
[----:B--2---:R-:W-:Y:S02]  /*5bf0*/  MOV R118, R30 ;  /* 0x0000001e00767202 */ /* 0x004fe40000000f00 */
[----:B------:R-:W2:Y:S01]  /*5c00*/  LDC.64 R30, c[0x0][0x3d8] ;  /* 0x0000f600ff1e7b82 */ /* 0x000ea20000000a00 */
[----:B---3--:R-:W-:-:S02]  /*5c10*/  IMAD.MOV.U32 R119, RZ, RZ, R25 ;  /* 0x000000ffff777224 */ /* 0x008fc400078e0019 */
[----:B----4-:R-:W-:-:S04]  /*5c20*/  IMAD.MOV.U32 R52, RZ, RZ, R19 ;  /* 0x000000ffff347224 */ /* 0x010fc800078e0013 */
[----:B------:R-:W3:Y:S01]  /*5c30*/  @P2 LDG.E.128 R116, desc[UR10][R2.64] ;  /* 0x0000000a02742981 */ /* 0x000ee2000c1e1d00 */
[----:B------:R-:W-:-:S06]  /*5c40*/  MOV R53, R16 ;  /* 0x0000001000357202 */ /* 0x000fcc0000000f00 */
[----:B------:R-:W4:Y:S04]  /*5c50*/  @P2 LDG.E.128 R52, desc[UR10][R2.64+0x10] ;  /* 0x0000100a02342981 */ /* 0x000f28000c1e1d00 */
[----:B------:R-:W4:Y:S04]  /*5c60*/  @P2 LDG.E.128 R44, desc[UR10][R28.64+0x10] ;  /* 0x0000100a1c2c2981 */ /* 0x000f28000c1e1d00 */
[----:B------:R-:W4:Y:S01]  /*5c70*/  @P3 LDG.E.128 R40, desc[UR10][R6.64] ;  /* 0x0000000a06283981 */ /* 0x000f22000c1e1d00 */
[C---:B--2---:R-:W-:Y:S01]  /*5c80*/  @P3 IMAD.WIDE.U32 R30, R0.reuse, 0x20, R30 ;  /* 0x00000020001e3825 */ /* 0x044fe200078e001e */
[----:B------:R-:W-:-:S04]  /*5c90*/  @P3 IADD3 R0, PT, PT, R0, 0x80, RZ ;  /* 0x0000008000003810 */ /* 0x000fc80007ffe0ff */
[----:B------:R1:W5:Y:S01]  /*5ca0*/  @P3 LDG.E.128 R248, desc[UR10][R30.64] ;  /* 0x0000000a1ef83981 */ /* 0x000362000c1e1d00 */
[----:B------:R-:W-:-:S03]  /*5cb0*/  @P0 IMAD.WIDE.U32 R10, R0, 0x20, R10 ;  /* 0x00000020000a0825 */ /* 0x000fc600078e000a */
[----:B------:R1:W5:Y:S01]  /*5cc0*/  @P3 LDG.E.128 R244, desc[UR10][R30.64+0x10] ;  /* 0x0000100a1ef43981 */ /* 0x000362000c1e1d00 */
[----:B------:R-:W-:-:S03]  /*5cd0*/  @P0 IMAD.WIDE.U32 R12, R0, 0x20, R12 ;  /* 0x00000020000c0825 */ /* 0x000fc600078e000c */
[----:B------:R1:W5:Y:S01]  /*5ce0*/  @P0 LDG.E.128 R240, desc[UR10][R10.64] ;  /* 0x0000000a0af00981 */ /* 0x000362000c1e1d00 */
[----:B0-----:R-:W-:-:S03]  /*5cf0*/  @P0 IMAD.WIDE.U32 R32, R0, 0x20, R32 ;  /* 0x0000002000200825 */ /* 0x001fc600078e0020 */
        /* <DEDUP_REMOVED lines=53> */
[----:B-1----:R-:W1:Y:S01]  /*6050*/  LDC.64 R4, c[0x0][0x438] ;  /* 0x00010e00ff047b82 */ /* 0x002e620000000a00 */
[----:B0-----:R-:W-:-:S05]  /*6060*/  IMAD.WIDE.U32 R6, R0, 0x20, R6 ;  /* 0x0000002000067825 */ /* 0x001fca00078e0006 */
[----:B------:R3:W5:Y:S01]  /*6070*/  LDG.E.128 R216, desc[UR10][R6.64] ;  /* 0x0000000a06d87981 */ /* 0x000762000c1e1d00 */
[----:B--2---:R-:W-:-:S03]  /*6080*/  IMAD.WIDE.U32 R2, R0, 0x20, R2 ;  /* 0x0000002000027825 */ /* 0x004fc600078e0002 */
[----:B------:R3:W5:Y:S04]  /*6090*/  LDG.E.128 R212, desc[UR10][R6.64+0x10] ;  /* 0x0000100a06d47981 */ /* 0x000768000c1e1d00 */
[----:B------:R3:W5:Y:S01]  /*60a0*/  LDG.E.128 R224, desc[UR10][R2.64] ;  /* 0x0000000a02e07981 */ /* 0x000762000c1e1d00 */
[----:B-1----:R-:W-:-:S03]  /*60b0*/  IMAD.WIDE.U32 R4, R0, 0x20, R4 ;  /* 0x0000002000047825 */ /* 0x002fc600078e0004 */
        /* <DEDUP_REMOVED lines=31> */
.L_x_15520:
[----:B------:R-:W-:Y:S05]  /*62b0*/  BSYNC.RECONVERGENT B0 ;  /* 0x0000000000007941 */ /* 0x000fea0003800200 */
.L_x_15517:
[----:B------:R-:W2:Y:S08]  /*62c0*/  S2UR UR4, SR_CTAID.X ;  /* 0x00000000000479c3 */ /* 0x000eb00000002500 */
[----:B------:R-:W2:Y:S02]  /*62d0*/  LDC R0, c[0x0][0x384] ;  /* 0x0000e100ff007b82 */ /* 0x000ea40000000800 */
[----:B--2---:R-:W-:-:S13]  /*62e0*/  ISETP.LE.AND P0, PT, R0, UR4, PT ;  /* 0x0000000400007c0c */ /* 0x004fda000bf03270 */
[----:B------:R-:W-:Y:S05]  /*62f0*/  @P0 EXIT ;  /* 0x000000000000094d */ /* 0x000fea0003800000 */
[----:B------:R-:W2:Y:S01]  /*6300*/  LDC R0, c[0x0][0x360] ;  /* 0x0000d800ff007b82 */ /* 0x000ea20000000800 */
[----:B0---4-:R-:W-:Y:S01]  /*6310*/  IMAD.HI.U32 R2, R23, -0x2daee0ad, RZ ;  /* 0xd2511f5317027827 */ /* 0x011fe200078e00ff */
[----:B------:R-:W-:-:S03]  /*6320*/  UIADD3 UR7, UPT, UPT, UR9, -0x4498517b, URZ ;  /* 0xbb67ae8509077890 */ /* 0x000fc6000fffe0ff */
[----:B------:R-:W-:Y:S01]  /*6330*/  HFMA2 R15, -RZ, RZ, 0, 0 ;  /* 0x00000000ff0f7431 */ /* 0x000fe200000001ff */
[----:B------:R-:W-:Y:S01]  /*6340*/  UIADD3 UR6, UPT, UPT, UR8, -0x61c88647, URZ ;  /* 0x9e3779b908067890 */ /* 0x000fe2000fffe0ff */
[----:B-1----:R-:W-:Y:S01]  /*6350*/  IMAD R6, R23, -0x2daee0ad, RZ ;  /* 0xd2511f5317067824 */ /* 0x002fe200078e02ff */
[----:B------:R-:W-:Y:S01]  /*6360*/  LOP3.LUT R2, R2, UR9, RZ, 0x3c, !PT ;  /* 0x0000000902027c12 */ /* 0x000fe2000f8e3cff */
[----:B------:R-:W-:Y:S01]  /*6370*/  UIADD3 UR12, UPT, UPT, UR8, -0xe443238, URZ ;  /* 0xf1bbcdc8080c7890 */ /* 0x000fe2000fffe0ff */
[----:B------:R-:W-:Y:S01]  /*6380*/  LOP3.LUT R18, R18, 0x3, RZ, 0xc0, !PT ;  /* 0x0000000312127812 */ /* 0x000fe200078ec0ff */
[----:B------:R-:W-:Y:S02]  /*6390*/  UIADD3 UR21, UPT, UPT, UR9, -0x695add53, URZ ;  /* 0x96a522ad09157890 */ /* 0x000fe4000fffe0ff */
[C---:B------:R-:W-:Y:S01]  /*63a0*/  IMAD.HI.U32 R3, R2.reuse, -0x326172a9, RZ ;  /* 0xcd9e8d5702037827 */ /* 0x040fe200078e00ff */
[----:B------:R-:W-:Y:S02]  /*63b0*/  UIADD3 UR13, UPT, UPT, UR9, -0x24c28bd8, URZ ;  /* 0xdb3d7428090d7890 */ /* 0x000fe4000fffe0ff */
[----:B------:R-:W-:Y:S01]  /*63c0*/  UIADD3 UR22, UPT, UPT, UR8, -0x700cb87f, URZ ;  /* 0x8ff3478108167890 */ /* 0x000fe2000fffe0ff */
[----:B------:R-:W-:Y:S01]  /*63d0*/  IMAD R7, R2, -0x326172a9, RZ ;  /* 0xcd9e8d5702077824 */ /* 0x000fe200078e02ff */
[----:B------:R-:W0:Y:S01]  /*63e0*/  LDCU.U8 UR18, c[0x0][0x410] ;  /* 0x00008200ff1277ac */ /* 0x000e220008000000 */
[----:B------:R-:W1:Y:S01]  /*63f0*/  LDCU UR19, c[0x0][0x400] ;  /* 0x00008000ff1377ac */ /* 0x000e620008000800 */
[----:B--2---:R-:W-:Y:S01]  /*6400*/  IMAD R21, R0, UR4, R179 ;  /* 0x0000000400157c24 */ /* 0x004fe2000f8e02b3 */
[----:B------:R-:W2:Y:S03]  /*6410*/  LDCU.64 UR14, c[0x0][0x3a0] ;  /* 0x00007400ff0e77ac */ /* 0x000ea60008000a00 */
[C---:B------:R-:W-:Y:S01]  /*6420*/  IMAD.HI.U32 R0, R21.reuse, -0x326172a9, RZ ;  /* 0xcd9e8d5715007827 */ /* 0x040fe200078e00ff */
[----:B------:R-:W3:Y:S03]  /*6430*/  LDCU.64 UR16, c[0x0][0x380] ;  /* 0x00007000ff1077ac */ /* 0x000ee60008000a00 */
        /* <DEDUP_REMOVED lines=59> */
[----:B------:R-:W4:Y:S03]  /*67f0*/  LDCU UR7, c[0x0][0x388] ;  /* 0x00007100ff0777ac */ /* 0x000f260008000800 */
        /* <DEDUP_REMOVED lines=24> */
[----:B------:R-:W1:Y:S01]  /*6980*/  MUFU.RCP R2, R3 ;  /* 0x0000000300027308 */ /* 0x000e620000001000 */
[----:B------:R-:W-:Y:S02]  /*6990*/  LOP3.LUT R20, R5, UR22, R20, 0x96, !PT ;  /* 0x0000001605147c12 */ /* 0x000fe4000f8e9614 */
[----:B------:R-:W-:Y:S01]  /*69a0*/  LEA R0, R4, UR6, 0x3 ;  /* 0x0000000604007c11 */ /* 0x000fe2000f8e18ff */
[----:B-1----:R1:W-:Y:S04]  /*69b0*/  STL [R1+0x24], R2 ;  /* 0x0000240201007387 */ /* 0x0023e80000100800 */
[----:B0-234-:R1:W-:Y:S02]  /*69c0*/  STL [R1+0x20], R0 ;  /* 0x0000200001007387 */ /* 0x01d3e40000100800 */
.L_x_16414:
        /* <DEDUP_REMOVED lines=41> */
.L_x_15527:
        /* <DEDUP_REMOVED lines=12> */
.L_x_15529:
[----:B------:R-:W-:Y:S05]  /*6d20*/  BSYNC.RECONVERGENT B2 ;  /* 0x0000000000027941 */ /* 0x000fea0003800200 */
.L_x_15528:
        /* <DEDUP_REMOVED lines=62> */
.L_x_15526:
[----:B------:R-:W-:Y:S05]  /*7110*/  BSYNC.RECONVERGENT B1 ;  /* 0x0000000000017941 */ /* 0x000fea0003800200 */
.L_x_15525:
[----:B------:R-:W0:Y:S01]  /*7120*/  LDC R179, c[0x0][0x404] ;  /* 0x00010100ffb37b82 */ /* 0x000e220000000800 */
[----:B------:R-:W-:Y:S01]  /*7130*/  I2FP.F32.U32 R13, R13 ;  /* 0x0000000d000d7245 */ /* 0x000fe20000201000 */
[----:B------:R-:W-:Y:S01]  /*7140*/  IMAD.MOV.U32 R177, RZ, RZ, 0x2f800000 ;  /* 0x2f800000ffb17424 */ /* 0x000fe200078e00ff */
[----:B------:R-:W-:Y:S01]  /*7150*/  ISETP.NE.AND P3, PT, R38, 0x1, PT ;  /* 0x000000012600780c */ /* 0x000fe20003f65270 */
[----:B-----5:R-:W-:Y:S01]  /*7160*/  @P1 HADD2.F32 R18, -RZ, R48.H0_H0 ;  /* 0x20000030ff121230 */ /* 0x020fe20000004100 */
[----:B------:R-:W-:Y:S01]  /*7170*/  LOP3.LUT R22, R22, 0xffffffef, RZ, 0xc0, !PT ;  /* 0xffffffef16167812 */ /* 0x000fe200078ec0ff */
[----:B------:R-:W-:Y:S01]  /*7180*/  FFMA.FTZ R13, R13, R177, 1.1641532182693481445e-10 ;  /* 0x2f0000000d0d7423 */ /* 0x000fe200000100b1 */
[----:B------:R-:W-:Y:S01]  /*7190*/  BSSY.RECONVERGENT B1, `(.L_x_15530) ;  /* 0x0000060000017945 */ /* 0x000fe20003800200 */
[----:B------:R-:W2:Y:S01]  /*71a0*/  LDC R178, c[0x0][0x408] ;  /* 0x00010200ffb27b82 */ /* 0x000ea20000000800 */
[----:B------:R-:W-:Y:S02]  /*71b0*/  IMAD.MOV.U32 R37, RZ, RZ, R16 ;  /* 0x000000ffff257224 */ /* 0x000fe400078e0010 */
[----:B0-----:R-:W-:Y:S01]  /*71c0*/  FSETP.GTU.FTZ.AND P2, PT, R13, R179, PT ;  /* 0x000000b30d00720b */ /* 0x001fe20003f5c000 */
[----:B------:R-:W-:-:S05]  /*71d0*/  HADD2.F32 R13, -RZ, R116.H0_H0 ;  /* 0x20000074ff0d7230 */ /* 0x000fca0000004100 */
[----:B--2---:R-:W-:-:S05]  /*71e0*/  FMUL.FTZ R13, R13, R178 ;  /* 0x000000b20d0d7220 */ /* 0x004fca0000410000 */
        /* <DEDUP_REMOVED lines=15> */
.L_x_15532:
        /* <DEDUP_REMOVED lines=12> */
.L_x_15534:
[----:B------:R-:W-:Y:S05]  /*73a0*/  BSYNC.RECONVERGENT B2 ;  /* 0x0000000000027941 */ /* 0x000fea0003800200 */
.L_x_15533:
        /* <DEDUP_REMOVED lines=62> */
.L_x_15531:
[----:B------:R-:W-:Y:S05]  /*7790*/  BSYNC.RECONVERGENT B1 ;  /* 0x0000000000017941 */ /* 0x000fea0003800200 */
.L_x_15530:
[----:B------:R-:W-:Y:S01]  /*77a0*/  I2FP.F32.U32 R37, R37 ;  /* 0x0000002500257245 */ /* 0x000fe20000201000 */
[----:B------:R-:W-:Y:S01]  /*77b0*/  BSSY.RECONVERGENT B1, `(.L_x_15535) ;  /* 0x0000063000017945 */ /* 0x000fe20003800200 */
[----:B------:R-:W-:Y:S01]  /*77c0*/  ISETP.NE.AND P3, PT, R18, 0x1, PT ;  /* 0x000000011200780c */ /* 0x000fe20003f65270 */
[----:B------:R-:W-:Y:S01]  /*77d0*/  IMAD.MOV.U32 R128, RZ, RZ, 0x2 ;  /* 0x00000002ff807424 */ /* 0x000fe200078e00ff */
[----:B------:R-:W-:Y:S01]  /*77e0*/  LOP3.LUT R22, R22, 0xfffffff7, RZ, 0xc0, !PT ;  /* 0xfffffff716167812 */ /* 0x000fe200078ec0ff */
[----:B------:R-:W-:-:S05]  /*77f0*/  FFMA.FTZ R37, R37, R177, 1.1641532182693481445e-10 ;  /* 0x2f00000025257423 */ /* 0x000fca00000100b1 */
[----:B------:R-:W-:Y:S01]  /*7800*/  FSETP.GTU.FTZ.AND P2, PT, R37, R179, PT ;  /* 0x000000b32500720b */ /* 0x000fe20003f5c000 */
[----:B------:R-:W-:-:S05]  /*7810*/  HADD2.F32 R37, -RZ, R116.H1_H1 ;  /* 0x30000074ff257230 */ /* 0x000fca0000004100 */
[----:B------:R-:W-:-:S05]  /*7820*/  FMUL.FTZ R37, R37, R178 ;  /* 0x000000b225257220 */ /* 0x000fca0000410000 */
        /* <DEDUP_REMOVED lines=16> */
.L_x_15537:
        /* <DEDUP_REMOVED lines=12> */
.L_x_15539:
[----:B------:R-:W-:Y:S05]  /*79f0*/  BSYNC.RECONVERGENT B2 ;  /* 0x0000000000027941 */ /* 0x000fea0003800200 */
.L_x_15538:
        /* <DEDUP_REMOVED lines=62> */
.L_x_15536:
[----:B------:R-:W-:Y:S05]  /*7de0*/  BSYNC.RECONVERGENT B1 ;  /* 0x0000000000017941 */ /* 0x000fea0003800200 */
.L_x_15535:
[----:B------:R-:W-:Y:S01]  /*7df0*/  I2FP.F32.U32 R18, R37 ;  /* 0x0000002500127245 */ /* 0x000fe20000201000 */
[----:B------:R-:W-:Y:S01]  /*7e00*/  BSSY.RECONVERGENT B1, `(.L_x_15540) ;  /* 0x0000063000017945 */ /* 0x000fe20003800200 */
[----:B------:R-:W-:Y:S01]  /*7e10*/  ISETP.NE.AND P2, PT, R128, 0x1, PT ;  /* 0x000000018000780c */ /* 0x000fe20003f45270 */
[----:B------:R-:W-:Y:S01]  /*7e20*/  IMAD.MOV.U32 R130, RZ, RZ, R16 ;  /* 0x000000ffff827224 */ /* 0x000fe200078e0010 */
[----:B------:R-:W-:Y:S01]  /*7e30*/  LOP3.LUT R22, R22, 0xfffffffb, RZ, 0xc0, !PT ;  /* 0xfffffffb16167812 */ /* 0x000fe200078ec0ff */
[----:B------:R-:W-:-:S05]  /*7e40*/  FFMA.FTZ R18, R18, R177, 1.1641532182693481445e-10 ;  /* 0x2f00000012127423 */ /* 0x000fca00000100b1 */
[----:B------:R-:W-:Y:S01]  /*7e50*/  FSETP.GTU.FTZ.AND P3, PT, R18, R179, PT ;  /* 0x000000b31200720b */ /* 0x000fe20003f7c000 */
[----:B------:R-:W-:-:S05]  /*7e60*/  HADD2.F32 R18, -RZ, R117.H0_H0 ;  /* 0x20000075ff127230 */ /* 0x000fca0000004100 */
[----:B------:R-:W-:-:S05]  /*7e70*/  FMUL.FTZ R18, R18, R178 ;  /* 0x000000b212127220 */ /* 0x000fca0000410000 */
[----:B------:R-:W-:Y:S01]  /*7e80*/  FSEL R37, R18, RZ, !P3 ;  /* 0x000000ff12257208 */ /* 0x000fe20005800000 */
[----:B------:R-:W-:Y:S01]  /*7e90*/  @P1 HADD2.F32 R18, -RZ, R49.H0_H0 ;  /* 0x20000031ff121230 */ /* 0x000fe20000004100 */
[----:B------:R-:W-:-:S04]  /*7ea0*/  PLOP3.LUT P3, PT, P3, PT, PT, 0x8, 0x80 ;  /* 0x000000000080781c */ /* 0x000fc80001f6e170 */
[----:B------:R-:W-:Y:S01]  /*7eb0*/  @P1 FADD.FTZ R37, R18, R37 ;  /* 0x0000002512251221 */ /* 0x000fe20000010000 */
[----:B------:R-:W-:-:S04]  /*7ec0*/  IMAD.MOV.U32 R18, RZ, RZ, 0x2 ;  /* 0x00000002ff127424 */ /* 0x000fc800078e00ff */
[----:B------:R-:W-:-:S04]  /*7ed0*/  F2FP.F16.F32.PACK_AB R170, RZ, R37 ;  /* 0x00000025ffaa723e */ /* 0x000fc800000000ff */
        /* <DEDUP_REMOVED lines=10> */
.L_x_15542:
        /* <DEDUP_REMOVED lines=12> */
.L_x_15544:
[----:B------:R-:W-:Y:S05]  /*8040*/  BSYNC.RECONVERGENT B2 ;  /* 0x0000000000027941 */ /* 0x000fea0003800200 */
.L_x_15543:
        /* <DEDUP_REMOVED lines=62> */
.L_x_15541:
[----:B------:R-:W-:Y:S05]  /*8430*/  BSYNC.RECONVERGENT B1 ;  /* 0x0000000000017941 */ /* 0x000fea0003800200 */
.L_x_15540:
[----:B------:R-:W-:Y:S01]  /*8440*/  I2FP.F32.U32 R128, R130 ;  /* 0x0000008200807245 */ /* 0x000fe20000201000 */
[----:B------:R-:W-:Y:S01]  /*8450*/  HADD2.F32 R117, -RZ, R117.H1_H1 ;  /* 0x30000075ff757230 */ /* 0x000fe20000004100 */
[----:B------:R-:W-:Y:S01]  /*8460*/  LOP3.LUT R22, R22, 0xfffffffd, RZ, 0xc0, !PT ;  /* 0xfffffffd16167812 */ /* 0x000fe200078ec0ff */
[----:B------:R-:W-:Y:S01]  /*8470*/  BSSY.RECONVERGENT B1, `(.L_x_15545) ;  /* 0x0000061000017945 */ /* 0x000fe20003800200 */
[----:B------:R-:W-:Y:S02]  /*8480*/  HFMA2 R130, -RZ, RZ, 0, 1.1920928955078125e-07 ;  /* 0x00000002ff827431 */ /* 0x000fe400000001ff */
[----:B------:R-:W-:Y:S01]  /*8490*/  FFMA.FTZ R128, R128, R177, 1.1641532182693481445e-10 ;  /* 0x2f00000080807423 */ /* 0x000fe200000100b1 */
[----:B------:R-:W-:-:S04]  /*84a0*/  FMUL.FTZ R117, R117, R178 ;  /* 0x000000b275757220 */ /* 0x000fc80000410000 */
[----:B------:R-:W-:Y:S01]  /*84b0*/  FSETP.GTU.FTZ.AND P2, PT, R128, R179, PT ;  /* 0x000000b38000720b */ /* 0x000fe20003f5c000 */
[----:B------:R-:W-:-:S03]  /*84c0*/  IMAD.MOV.U32 R128, RZ, RZ, R16 ;  /* 0x000000ffff807224 */ /* 0x000fc600078e0010 */
[----:B------:R-:W-:Y:S01]  /*84d0*/  FSEL R129, R117, RZ, !P2 ;  /* 0x000000ff75817208 */ /* 0x000fe20005000000 */
[----:B------:R-:W-:Y:S01]  /*84e0*/  @P1 HADD2.F32 R117, -RZ, R49.H1_H1 ;  /* 0x30000031ff751230 */ /* 0x000fe20000004100 */
[----:B------:R-:W-:-:S04]  /*84f0*/  PLOP3.LUT P2, PT, P2, PT, PT, 0x8, 0x80 ;  /* 0x000000000080781c */ /* 0x000fc8000174e170 */
[----:B------:R-:W-:-:S05]  /*8500*/  @P1 FADD.FTZ R129, R117, R129 ;  /* 0x0000008175811221 */ /* 0x000fca0000010000 */
[----:B------:R-:W-:-:S04]  /*8510*/  F2FP.F16.F32.PACK_AB R117, RZ, R129 ;  /* 0x00000081ff75723e */ /* 0x000fc800000000ff */
        /* <DEDUP_REMOVED lines=11> */
.L_x_15547:
        /* <DEDUP_REMOVED lines=12> */
.L_x_15549:
[----:B------:R-:W-:Y:S05]  /*8690*/  BSYNC.RECONVERGENT B2 ;  /* 0x0000000000027941 */ /* 0x000fea0003800200 */
.L_x_15548:
        /* <DEDUP_REMOVED lines=62> */
.L_x_15546:
[----:B------:R-:W-:Y:S05]  /*8a80*/  BSYNC.RECONVERGENT B1 ;  /* 0x0000000000017941 */ /* 0x000fea0003800200 */
.L_x_15545:
        /* <DEDUP_REMOVED lines=8> */
[----:B------:R-:W-:-:S03]  /*8b10*/  @P1 HADD2.F32 R18, -RZ, R50.H0_H0 ;  /* 0x20000032ff121230 */ /* 0x000fc60000004100 */
        /* <DEDUP_REMOVED lines=14> */
.L_x_15552:
        /* <DEDUP_REMOVED lines=12> */
.L_x_15554:
[----:B------:R-:W-:Y:S05]  /*8cc0*/  BSYNC.RECONVERGENT B2 ;  /* 0x0000000000027941 */ /* 0x000fea0003800200 */
.L_x_15553:
        /* <DEDUP_REMOVED lines=62> */
.L_x_15551:
[----:B------:R-:W-:Y:S05]  /*90b0*/  BSYNC.RECONVERGENT B1 ;  /* 0x0000000000017941 */ /* 0x000fea0003800200 */
.L_x_15550:
        /* <DEDUP_REMOVED lines=9> */
[----:B------:R-:W-:Y:S01]  /*9150*/  FSEL R130, R118, RZ, !P3 ;  /* 0x000000ff76827208 */ /* 0x000fe20005800000 */
[----:B------:R-:W-:Y:S01]  /*9160*/  @P1 HADD2.F32 R118, -RZ, R50.H1_H1 ;  /* 0x30000032ff761230 */ /* 0x000fe20000004100 */
        /* <DEDUP_REMOVED lines=12> */
.L_x_15557:
        /* <DEDUP_REMOVED lines=12> */
.L_x_15559:
[----:B------:R-:W-:Y:S05]  /*92f0*/  BSYNC.RECONVERGENT B2 ;  /* 0x0000000000027941 */ /* 0x000fea0003800200 */
.L_x_15558:
        /* <DEDUP_REMOVED lines=62> */
.L_x_15556:
[----:B------:R-:W-:Y:S05]  /*96e0*/  BSYNC.RECONVERGENT B1 ;  /* 0x0000000000017941 */ /* 0x000fea0003800200 */
.L_x_15555:
        /* <DEDUP_REMOVED lines=8> */
[----:B------:R-:W-:-:S03]  /*9770*/  @P1 HADD2.F32 R18, -RZ, R51.H0_H0 ;  /* 0x20000033ff121230 */ /* 0x000fc60000004100 */
        /* <DEDUP_REMOVED lines=14> */
.L_x_15562:
        /* <DEDUP_REMOVED lines=12> */
.L_x_15564:
[----:B------:R-:W-:Y:S05]  /*9920*/  BSYNC.RECONVERGENT B2 ;  /* 0x0000000000027941 */ /* 0x000fea0003800200 */
.L_x_15563:
        /* <DEDUP_REMOVED lines=62> */
.L_x_15561:
[----:B------:R-:W-:Y:S05]  /*9d10*/  BSYNC.RECONVERGENT B1 ;  /* 0x0000000000017941 */ /* 0x000fea0003800200 */
.L_x_15560:
[----:B------:R-:W-:Y:S01]  /*9d20*/  I2FP.F32.U32 R142, R142 ;  /* 0x0000008e008e7245 */ /* 0x000fe20000201000 */
[----:B------:R-:W-:Y:S01]  /*9d30*/  HADD2.F32 R119, -RZ, R119.H1_H1 ;  /* 0x30000077ff777230 */ /* 0x000fe20000004100 */
[----:B------:R-:W-:Y:S02]  /*9d40*/  PRMT R118, R171, 0x5410, R118 ;  /* 0x00005410ab767816 */ /* 0x000fe40000000076 */
[----:B------:R-:W-:Y:S01]  /*9d50*/  PRMT R117, R170, 0x5410, R117 ;  /* 0x00005410aa757816 */ /* 0x000fe20000000075 */
[----:B------:R-:W-:Y:S01]  /*9d60*/  FFMA.FTZ R142, R142, R177, 1.1641532182693481445e-10 ;  /* 0x2f0000008e8e7423 */ /* 0x000fe200000100b1 */
[----:B------:R-:W-:Y:S01]  /*9d70*/  FMUL.FTZ R119, R119, R178 ;  /* 0x000000b277777220 */ /* 0x000fe20000410000 */
[----:B------:R-:W-:-:S03]  /*9d80*/  PRMT R116, R168, 0x5410, R116 ;  /* 0x00005410a8747816 */ /* 0x000fc60000000074 */
[----:B------:R-:W-:-:S04]  /*9d90*/  FSETP.GTU.FTZ.AND P5, PT, R142, R179, PT ;  /* 0x000000b38e00720b */ /* 0x000fc80003fbc000 */
[----:B------:R-:W-:Y:S01]  /*9da0*/  FSEL R142, R119, RZ, !P5 ;  /* 0x000000ff778e7208 */ /* 0x000fe20006800000 */
[----:B------:R-:W-:Y:S01]  /*9db0*/  @P1 HADD2.F32 R119, -RZ, R51.H1_H1 ;  /* 0x30000033ff771230 */ /* 0x000fe20000004100 */
[----:B------:R-:W-:-:S04]  /*9dc0*/  PLOP3.LUT P5, PT, P5, PT, PT, 0x8, 0x80 ;  /* 0x000000000080781c */ /* 0x000fc80002fae170 */
[----:B------:R-:W-:-:S05]  /*9dd0*/  @P1 FADD.FTZ R142, R119, R142 ;  /* 0x0000008e778e1221 */ /* 0x000fca0000010000 */
[----:B------:R-:W-:-:S04]  /*9de0*/  F2FP.F16.F32.PACK_AB R119, RZ, R142 ;  /* 0x0000008eff77723e */ /* 0x000fc800000000ff */
[----:B------:R-:W-:Y:S01]  /*9df0*/  PRMT R119, R176, 0x5410, R119 ;  /* 0x00005410b0777816 */ /* 0x000fe20000000077 */
[----:B------:R-:W-:Y:S06]  /*9e00*/  BRA `(.L_x_15565) ;  /* 0x0000006400087947 */ /* 0x000fec0003800000 */
.L_x_15524:
        /* <DEDUP_REMOVED lines=16> */
.L_x_15568:
        /* <DEDUP_REMOVED lines=12> */
.L_x_15570:
[----:B------:R-:W-:Y:S05]  /*9fd0*/  BSYNC.RECONVERGENT B2 ;  /* 0x0000000000027941 */ /* 0x000fea0003800200 */
.L_x_15569:
        /* <DEDUP_REMOVED lines=62> */
.L_x_15567:
[----:B------:R-:W-:Y:S05]  /*a3c0*/  BSYNC.RECONVERGENT B1 ;  /* 0x0000000000017941 */ /* 0x000fea0003800200 */
.L_x_15566:
        /* <DEDUP_REMOVED lines=8> */
[----:B------:R-:W2:Y:S01]  /*a450*/  LDC R142, c[0x0][0x408] ;  /* 0x00010200ff8e7b82 */ /* 0x000ea20000000800 */
[----:B------:R-:W-:Y:S02]  /*a460*/  MOV R9, R16 ;  /* 0x0000001000097202 */ /* 0x000fe40000000f00 */
[----:B0-----:R-:W-:Y:S01]  /*a470*/  FSETP.GTU.FTZ.AND P2, PT, R5, R173, PT ;  /* 0x000000ad0500720b */ /* 0x001fe20003f5c000 */
[----:B-----5:R-:W-:-:S03]  /*a480*/  HADD2.F32 R5, -RZ, R116.H0_H0 ;  /* 0x20000074ff057230 */ /* 0x020fc60000004100 */
[----:B------:R-:W-:Y:S02]  /*a490*/  PLOP3.LUT P4, PT, P2, PT, PT, 0x8, 0x80 ;  /* 0x000000000080781c */ /* 0x000fe4000178e170 */
[----:B--2---:R-:W-:-:S05]  /*a4a0*/  FMUL.FTZ R5, R5, R142 ;  /* 0x0000008e05057220 */ /* 0x004fca0000410000 */
[----:B------:R-:W-:-:S06]  /*a4b0*/  FSEL R5, R5, RZ, !P2 ;  /* 0x000000ff05057208 */ /* 0x000fcc0005000000 */
        /* <DEDUP_REMOVED lines=10> */
.L_x_15573:
        /* <DEDUP_REMOVED lines=12> */
.L_x_15575:
[----:B------:R-:W-:Y:S05]  /*a620*/  BSYNC.RECONVERGENT B2 ;  /* 0x0000000000027941 */ /* 0x000fea0003800200 */
.L_x_15574:
        /* <DEDUP_REMOVED lines=62> */
.L_x_15572:
[----:B------:R-:W-:Y:S05]  /*aa10*/  BSYNC.RECONVERGENT B1 ;  /* 0x0000000000017941 */ /* 0x000fea0003800200 */
.L_x_15571:
[----:B------:R-:W-:Y:S01]  /*aa20*/  I2FP.F32.U32 R7, R9 ;  /* 0x0000000900077245 */ /* 0x000fe20000201000 */
[----:B------:R-:W-:Y:S01]  /*aa30*/  BSSY.RECONVERGENT B1, `(.L_x_15576) ;  /* 0x0000064000017945 */ /* 0x000fe20003800200 */
[----:B------:R-:W-:-:S03]  /*aa40*/  ISETP.NE.AND P3, PT, R6, 0x1, PT ;  /* 0x000000010600780c */ /* 0x000fc60003f65270 */
[----:B------:R-:W-:-:S05]  /*aa50*/  FFMA.FTZ R7, R7, R178, 1.1641532182693481445e-10 ;  /* 0x2f00000007077423 */ /* 0x000fca00000100b2 */
[----:B------:R-:W-:Y:S01]  /*aa60*/  FSETP.GTU.FTZ.AND P2, PT, R7, R173, PT ;  /* 0x000000ad0700720b */ /* 0x000fe20003f5c000 */
[----:B------:R-:W-:-:S05]  /*aa70*/  HADD2.F32 R7, -RZ, R52.H0_H0 ;  /* 0x20000034ff077230 */ /* 0x000fca0000004100 */
[----:B------:R-:W-:-:S05]  /*aa80*/  FMUL.FTZ R7, R7, R142 ;  /* 0x0000008e07077220 */ /* 0x000fca0000410000 */
[----:B------:R-:W-:-:S05]  /*aa90*/  FSEL R7, R7, RZ, !P2 ;  /* 0x000000ff07077208 */ /* 0x000fca0005000000 */
[----:B------:R-:W-:Y:S01]  /*aaa0*/  FADD.FTZ R5, R5, R7 ;  /* 0x0000000705057221 */ /* 0x000fe20000010000 */
[----:B------:R-:W-:-:S05]  /*aab0*/  @P1 HADD2.F32 R7, -RZ, R48.H0_H0 ;  /* 0x20000030ff071230 */ /* 0x000fca0000004100 */
[--C-:B------:R-:W-:Y:S01]  /*aac0*/  @P1 FADD.FTZ R13, R7, R5.reuse ;  /* 0x00000005070d1221 */ /* 0x100fe20000010000 */
[----:B------:R-:W-:Y:S01]  /*aad0*/  @!P1 IMAD.MOV.U32 R13, RZ, RZ, R5 ;  /* 0x000000ffff0d9224 */ /* 0x000fe200078e0005 */
[----:B------:R-:W-:Y:S01]  /*aae0*/  SEL R5, RZ, 0x1, P2 ;  /* 0x00000001ff057807 */ /* 0x000fe20001000000 */
[----:B------:R-:W-:-:S03]  /*aaf0*/  IMAD.MOV.U32 R7, RZ, RZ, 0x2 ;  /* 0x00000002ff077424 */ /* 0x000fc600078e00ff */
[----:B------:R-:W-:Y:S02]  /*ab00*/  PRMT R12, R5, 0x7610, R12 ;  /* 0x00007610050c7816 */ /* 0x000fe4000000000c */
[----:B------:R-:W-:Y:S02]  /*ab10*/  F2FP.F16.F32.PACK_AB R168, RZ, R13 ;  /* 0x0000000dffa8723e */ /* 0x000fe400000000ff */
[----:B------:R-:W-:Y:S01]  /*ab20*/  MOV R5, R16 ;  /* 0x0000001000057202 */ /* 0x000fe20000000f00 */
        /* <DEDUP_REMOVED lines=9> */
.L_x_15578:
        /* <DEDUP_REMOVED lines=12> */
.L_x_15580:
[----:B------:R-:W-:Y:S05]  /*ac80*/  BSYNC.RECONVERGENT B2 ;  /* 0x0000000000027941 */ /* 0x000fea0003800200 */
.L_x_15579:
        /* <DEDUP_REMOVED lines=62> */
.L_x_15577:
[----:B------:R-:W-:Y:S05]  /*b070*/  BSYNC.RECONVERGENT B1 ;  /* 0x0000000000017941 */ /* 0x000fea0003800200 */
.L_x_15576:
[----:B------:R-:W-:Y:S01]  /*b080*/  I2FP.F32.U32 R5, R5 ;  /* 0x0000000500057245 */ /* 0x000fe20000201000 */
[----:B------:R-:W-:Y:S01]  /*b090*/  BSSY.RECONVERGENT B1, `(.L_x_15581) ;  /* 0x0000060000017945 */ /* 0x000fe20003800200 */
[----:B------:R-:W-:Y:S01]  /*b0a0*/  ISETP.NE.AND P3, PT, R7, 0x1, PT ;  /* 0x000000010700780c */ /* 0x000fe20003f65270 */
[----:B------:R-:W-:Y:S01]  /*b0b0*/  IMAD.MOV.U32 R6, RZ, RZ, 0x2 ;  /* 0x00000002ff067424 */ /* 0x000fe200078e00ff */
[----:B------:R-:W-:Y:S01]  /*b0c0*/  LOP3.LUT R22, R22, 0xfffffff7, RZ, 0xc0, !PT ;  /* 0xfffffff716167812 */ /* 0x000fe200078ec0ff */
[----:B------:R-:W-:Y:S01]  /*b0d0*/  FFMA.FTZ R5, R5, R178, 1.1641532182693481445e-10 ;  /* 0x2f00000005057423 */ /* 0x000fe200000100b2 */
[----:B------:R-:W-:-:S04]  /*b0e0*/  IMAD.MOV.U32 R9, RZ, RZ, R16 ;  /* 0x000000ffff097224 */ /* 0x000fc800078e0010 */
[----:B------:R-:W-:Y:S01]  /*b0f0*/  FSETP.GTU.FTZ.AND P2, PT, R5, R173, PT ;  /* 0x000000ad0500720b */ /* 0x000fe20003f5c000 */
[----:B------:R-:W-:-:S03]  /*b100*/  HADD2.F32 R5, -RZ, R116.H1_H1 ;  /* 0x30000074ff057230 */ /* 0x000fc60000004100 */
[----:B------:R-:W-:Y:S02]  /*b110*/  PLOP3.LUT P4, PT, P2, PT, PT, 0x8, 0x80 ;  /* 0x000000000080781c */ /* 0x000fe4000178e170 */
[----:B------:R-:W-:-:S05]  /*b120*/  FMUL.FTZ R5, R5, R142 ;  /* 0x0000008e05057220 */ /* 0x000fca0000410000 */
[----:B------:R-:W-:-:S06]  /*b130*/  FSEL R5, R5, RZ, !P2 ;  /* 0x000000ff05057208 */ /* 0x000fcc0005000000 */
        /* <DEDUP_REMOVED lines=10> */
.L_x_15583:
        /* <DEDUP_REMOVED lines=12> */
.L_x_15585:
[----:B------:R-:W-:Y:S05]  /*b2a0*/  BSYNC.RECONVERGENT B2 ;  /* 0x0000000000027941 */ /* 0x000fea0003800200 */
.L_x_15584:
        /* <DEDUP_REMOVED lines=62> */
.L_x_15582:
[----:B------:R-:W-:Y:S05]  /*b690*/  BSYNC.RECONVERGENT B1 ;  /* 0x0000000000017941 */ /* 0x000fea0003800200 */
.L_x_15581:
[----:B------:R-:W-:Y:S01]  /*b6a0*/  I2FP.F32.U32 R7, R9 ;  /* 0x0000000900077245 */ /* 0x000fe20000201000 */
[----:B------:R-:W-:Y:S01]  /*b6b0*/  BSSY.RECONVERGENT B1, `(.L_x_15586) ;  /* 0x0000064000017945 */ /* 0x000fe20003800200 */
[----:B------:R-:W-:Y:S01]  /*b6c0*/  ISETP.NE.AND P3, PT, R6, 0x1, PT ;  /* 0x000000010600780c */ /* 0x000fe20003f65270 */
[----:B------:R-:W-:Y:S02]  /*b6d0*/  IMAD.MOV.U32 R9, RZ, RZ, R16 ;  /* 0x000000ffff097224 */ /* 0x000fe400078e0010 */
[----:B------:R-:W-:-:S05]  /*b6e0*/  FFMA.FTZ R7, R7, R178, 1.1641532182693481445e-10 ;  /* 0x2f00000007077423 */ /* 0x000fca00000100b2 */
[----:B------:R-:W-:Y:S01]  /*b6f0*/  FSETP.GTU.FTZ.AND P2, PT, R7, R173, PT ;  /* 0x000000ad0700720b */ /* 0x000fe20003f5c000 */
[----:B------:R-:W-:-:S05]  /*b700*/  HADD2.F32 R7, -RZ, R52.H1_H1 ;  /* 0x30000034ff077230 */ /* 0x000fca0000004100 */
[----:B------:R-:W-:-:S05]  /*b710*/  FMUL.FTZ R7, R7, R142 ;  /* 0x0000008e07077220 */ /* 0x000fca0000410000 */
[----:B------:R-:W-:-:S05]  /*b720*/  FSEL R7, R7, RZ, !P2 ;  /* 0x000000ff07077208 */ /* 0x000fca0005000000 */
[----:B------:R-:W-:Y:S01]  /*b730*/  FADD.FTZ R5, R5, R7 ;  /* 0x0000000705057221 */ /* 0x000fe20000010000 */
[----:B------:R-:W-:-:S05]  /*b740*/  @P1 HADD2.F32 R7, -RZ, R48.H1_H1 ;  /* 0x30000030ff071230 */ /* 0x000fca0000004100 */
[----:B------:R-:W-:Y:S01]  /*b750*/  @P1 FADD.FTZ R38, R7, R5 ;  /* 0x0000000507261221 */ /* 0x000fe20000010000 */
[----:B------:R-:W-:Y:S01]  /*b760*/  @!P1 MOV R38, R5 ;  /* 0x0000000500269202 */ /* 0x000fe20000000f00 */
[----:B------:R-:W-:Y:S01]  /*b770*/  IMAD.MOV.U32 R7, RZ, RZ, 0x2 ;  /* 0x00000002ff077424 */ /* 0x000fe200078e00ff */
[----:B------:R-:W-:Y:S02]  /*b780*/  SEL R5, RZ, 0x1, P2 ;  /* 0x00000001ff057807 */ /* 0x000fe40001000000 */
[----:B------:R-:W-:Y:S02]  /*b790*/  F2FP.F16.F32.PACK_AB R116, RZ, R38 ;  /* 0x00000026ff74723e */ /* 0x000fe400000000ff */
[----:B------:R-:W-:Y:S01]  /*b7a0*/  PRMT R11, R5, 0x7610, R11 ;  /* 0x00007610050b7816 */ /* 0x000fe2000000000b */
        /* <DEDUP_REMOVED lines=9> */
.L_x_15588:
        /* <DEDUP_REMOVED lines=12> */
.L_x_15590:
[----:B------:R-:W-:Y:S05]  /*b900*/  BSYNC.RECONVERGENT B2 ;  /* 0x0000000000027941 */ /* 0x000fea0003800200 */
.L_x_15589:
        /* <DEDUP_REMOVED lines=62> */
.L_x_15587:
[----:B------:R-:W-:Y:S05]  /*bcf0*/  BSYNC.RECONVERGENT B1 ;  /* 0x0000000000017941 */ /* 0x000fea0003800200 */
.L_x_15586:
        /* <DEDUP_REMOVED lines=8> */
[----:B------:R-:W-:-:S05]  /*bd80*/  HADD2.F32 R5, -RZ, R117.H0_H0 ;  /* 0x20000075ff057230 */ /* 0x000fca0000004100 */
[----:B------:R-:W-:-:S05]  /*bd90*/  FMUL.FTZ R5, R5, R142 ;  /* 0x0000008e05057220 */ /* 0x000fca0000410000 */
        /* <DEDUP_REMOVED lines=12> */
.L_x_15593:
        /* <DEDUP_REMOVED lines=12> */
.L_x_15595:
[----:B------:R-:W-:Y:S05]  /*bf20*/  BSYNC.RECONVERGENT B2 ;  /* 0x0000000000027941 */ /* 0x000fea0003800200 */
.L_x_15594:
        /* <DEDUP_REMOVED lines=62> */
.L_x_15592:
[----:B------:R-:W-:Y:S05]  /*c310*/  BSYNC.RECONVERGENT B1 ;  /* 0x0000000000017941 */ /* 0x000fea0003800200 */
.L_x_15591:
[----:B------:R-:W-:Y:S01]  /*c320*/  I2FP.F32.U32 R7, R9 ;  /* 0x0000000900077245 */ /* 0x000fe20000201000 */
[----:B------:R-:W-:Y:S01]  /*c330*/  BSSY.RECONVERGENT B1, `(.L_x_15596) ;  /* 0x0000064000017945 */ /* 0x000fe20003800200 */
[----:B------:R-:W-:-:S03]  /*c340*/  IMAD.MOV.U32 R9, RZ, RZ, R16 ;  /* 0x000000ffff097224 */ /* 0x000fc600078e0010 */
        /* <DEDUP_REMOVED lines=10> */
[----:B------:R-:W-:Y:S01]  /*c3f0*/  HFMA2 R7, -RZ, RZ, 0, 1.1920928955078125e-07 ;  /* 0x00000002ff077431 */ /* 0x000fe200000001ff */
[----:B------:R-:W-:Y:S02]  /*c400*/  ISETP.NE.AND P2, PT, R6, 0x1, PT ;  /* 0x000000010600780c */ /* 0x000fe40003f45270 */
[----:B------:R-:W-:Y:S02]  /*c410*/  F2FP.F16.F32.PACK_AB R170, RZ, R37 ;  /* 0x00000025ffaa723e */ /* 0x000fe400000000ff */
        /* <DEDUP_REMOVED lines=10> */
.L_x_15598:
        /* <DEDUP_REMOVED lines=12> */
.L_x_15600:
[----:B------:R-:W-:Y:S05]  /*c580*/  BSYNC.RECONVERGENT B2 ;  /* 0x0000000000027941 */ /* 0x000fea0003800200 */
.L_x_15599:
        /* <DEDUP_REMOVED lines=62> */
.L_x_15597:
[----:B------:R-:W-:Y:S05]  /*c970*/  BSYNC.RECONVERGENT B1 ;  /* 0x0000000000017941 */ /* 0x000fea0003800200 */
.L_x_15596:
[----:B------:R-:W-:Y:S01]  /*c980*/  I2FP.F32.U32 R5, R9 ;  /* 0x0000000900057245 */ /* 0x000fe20000201000 */
[----:B------:R-:W-:Y:S01]  /*c990*/  BSSY.RECONVERGENT B1, `(.L_x_15601) ;  /* 0x0000060000017945 */ /* 0x000fe20003800200 */
[----:B------:R-:W-:Y:S01]  /*c9a0*/  LOP3.LUT R22, R22, 0xfffffffd, RZ, 0xc0, !PT ;  /* 0xfffffffd16167812 */ /* 0x000fe200078ec0ff */
[----:B------:R-:W-:Y:S01]  /*c9b0*/  IMAD.MOV.U32 R6, RZ, RZ, 0x2 ;  /* 0x00000002ff067424 */ /* 0x000fe200078e00ff */
[----:B------:R-:W-:Y:S01]  /*c9c0*/  MOV R9, R16 ;  /* 0x0000001000097202 */ /* 0x000fe20000000f00 */
[----:B------:R-:W-:-:S05]  /*c9d0*/  FFMA.FTZ R5, R5, R178, 1.1641532182693481445e-10 ;  /* 0x2f00000005057423 */ /* 0x000fca00000100b2 */
[----:B------:R-:W-:Y:S01]  /*c9e0*/  FSETP.GTU.FTZ.AND P2, PT, R5, R173, PT ;  /* 0x000000ad0500720b */ /* 0x000fe20003f5c000 */
[----:B------:R-:W-:-:S05]  /*c9f0*/  HADD2.F32 R5, -RZ, R117.H1_H1 ;  /* 0x30000075ff057230 */ /* 0x000fca0000004100 */
        /* <DEDUP_REMOVED lines=14> */
.L_x_15603:
        /* <DEDUP_REMOVED lines=12> */
.L_x_15605:
[----:B------:R-:W-:Y:S05]  /*cba0*/  BSYNC.RECONVERGENT B2 ;  /* 0x0000000000027941 */ /* 0x000fea0003800200 */
.L_x_15604:
        /* <DEDUP_REMOVED lines=62> */
.L_x_15602:
[----:B------:R-:W-:Y:S05]  /*cf90*/  BSYNC.RECONVERGENT B1 ;  /* 0x0000000000017941 */ /* 0x000fea0003800200 */
.L_x_15601:
[----:B------:R-:W-:Y:S01]  /*cfa0*/  I2FP.F32.U32 R7, R9 ;  /* 0x0000000900077245 */ /* 0x000fe20000201000 */
[----:B------:R-:W-:Y:S01]  /*cfb0*/  BSSY.RECONVERGENT B1, `(.L_x_15606) ;  /* 0x0000064000017945 */ /* 0x000fe20003800200 */
[----:B------:R-:W-:-:S03]  /*cfc0*/  MOV R8, R16 ;  /* 0x0000001000087202 */ /* 0x000fc60000000f00 */
[----:B------:R-:W-:-:S05]  /*cfd0*/  FFMA.FTZ R7, R7, R178, 1.1641532182693481445e-10 ;  /* 0x2f00000007077423 */ /* 0x000fca00000100b2 */
[----:B------:R-:W-:Y:S01]  /*cfe0*/  FSETP.GTU.FTZ.AND P2, PT, R7, R173, PT ;  /* 0x000000ad0700720b */ /* 0x000fe20003f5c000 */
[----:B------:R-:W-:-:S05]  /*cff0*/  HADD2.F32 R7, -RZ, R53.H1_H1 ;  /* 0x30000035ff077230 */ /* 0x000fca0000004100 */
[----:B------:R-:W-:-:S05]  /*d000*/  FMUL.FTZ R7, R7, R142 ;  /* 0x0000008e07077220 */ /* 0x000fca0000410000 */
[----:B------:R-:W-:-:S05]  /*d010*/  FSEL R7, R7, RZ, !P2 ;  /* 0x000000ff07077208 */ /* 0x000fca0005000000 */
[----:B------:R-:W-:Y:S01]  /*d020*/  FADD.FTZ R5, R5, R7 ;  /* 0x0000000705057221 */ /* 0x000fe20000010000 */
[----:B------:R-:W-:-:S05]  /*d030*/  @P1 HADD2.F32 R7, -RZ, R49.H1_H1 ;  /* 0x30000031ff071230 */ /* 0x000fca0000004100 */
[--C-:B------:R-:W-:Y:S01]  /*d040*/  @P1 FADD.FTZ R129, R7, R5.reuse ;  /* 0x0000000507811221 */ /* 0x100fe20000010000 */
[----:B------:R-:W-:Y:S01]  /*d050*/  @!P1 IMAD.MOV.U32 R129, RZ, RZ, R5 ;  /* 0x000000ffff819224 */ /* 0x000fe200078e0005 */
[----:B------:R-:W-:Y:S01]  /*d060*/  SEL R5, RZ, 0x1, P2 ;  /* 0x00000001ff057807 */ /* 0x000fe20001000000 */
[----:B------:R-:W-:Y:S01]  /*d070*/  IMAD.MOV.U32 R7, RZ, RZ, 0x2 ;  /* 0x00000002ff077424 */ /* 0x000fe200078e00ff */
        /* <DEDUP_REMOVED lines=12> */
.L_x_15608:
        /* <DEDUP_REMOVED lines=12> */
.L_x_15610:
[----:B------:R-:W-:Y:S05]  /*d200*/  BSYNC.RECONVERGENT B2 ;  /* 0x0000000000027941 */ /* 0x000fea0003800200 */
.L_x_15609:
        /* <DEDUP_REMOVED lines=62> */
.L_x_15607:
[----:B------:R-:W-:Y:S05]  /*d5f0*/  BSYNC.RECONVERGENT B1 ;  /* 0x0000000000017941 */ /* 0x000fea0003800200 */
.L_x_15606:
[----:B------:R-:W-:Y:S01]  /*d600*/  I2FP.F32.U32 R5, R8 ;  /* 0x0000000800057245 */ /* 0x000fe20000201000 */
[----:B------:R-:W-:Y:S01]  /*d610*/  BSSY.RECONVERGENT B1, `(.L_x_15611) ;  /* 0x000005e000017945 */ /* 0x000fe20003800200 */
[----:B------:R-:W-:Y:S01]  /*d620*/  ISETP.NE.AND P3, PT, R7, 0x1, PT ;  /* 0x000000010700780c */ /* 0x000fe20003f65270 */
[----:B------:R-:W-:Y:S02]  /*d630*/  IMAD.MOV.U32 R6, RZ, RZ, 0x2 ;  /* 0x00000002ff067424 */ /* 0x000fe400078e00ff */
[----:B------:R-:W-:Y:S01]  /*d640*/  FFMA.FTZ R5, R5, R178, 1.1641532182693481445e-10 ;  /* 0x2f00000005057423 */ /* 0x000fe200000100b2 */
[----:B------:R-:W-:-:S04]  /*d650*/  IMAD.MOV.U32 R8, RZ, RZ, R16 ;  /* 0x000000ffff087224 */ /* 0x000fc800078e0010 */
[----:B------:R-:W-:Y:S01]  /*d660*/  FSETP.GTU.FTZ.AND P2, PT, R5, R173, PT ;  /* 0x000000ad0500720b */ /* 0x000fe20003f5c000 */
[----:B------:R-:W-:-:S05]  /*d670*/  HADD2.F32 R5, -RZ, R118.H0_H0 ;  /* 0x20000076ff057230 */ /* 0x000fca0000004100 */
        /* <DEDUP_REMOVED lines=12> */
.L_x_15613:
        /* <DEDUP_REMOVED lines=12> */
.L_x_15615:
[----:B------:R-:W-:Y:S05]  /*d800*/  BSYNC.RECONVERGENT B2 ;  /* 0x0000000000027941 */ /* 0x000fea0003800200 */
.L_x_15614:
        /* <DEDUP_REMOVED lines=62> */
.L_x_15612:
[----:B------:R-:W-:Y:S05]  /*dbf0*/  BSYNC.RECONVERGENT B1 ;  /* 0x0000000000017941 */ /* 0x000fea0003800200 */
.L_x_15611:
        /* <DEDUP_REMOVED lines=10> */
[----:B------:R-:W-:Y:S01]  /*dca0*/  @P1 FADD.FTZ R128, R7, R5 ;  /* 0x0000000507801221 */ /* 0x000fe20000010000 */
[----:B------:R-:W-:Y:S01]  /*dcb0*/  @!P1 MOV R128, R5 ;  /* 0x0000000500809202 */ /* 0x000fe20000000f00 */
[----:B------:R-:W-:Y:S01]  /*dcc0*/  IMAD.MOV.U32 R7, RZ, RZ, 0x2 ;  /* 0x00000002ff077424 */ /* 0x000fe200078e00ff */
[----:B------:R-:W-:Y:S02]  /*dcd0*/  SEL R5, RZ, 0x1, P3 ;  /* 0x00000001ff057807 */ /* 0x000fe40001800000 */
[----:B------:R-:W-:Y:S02]  /*dce0*/  ISETP.NE.AND P3, PT, R6, 0x1, PT ;  /* 0x000000010600780c */ /* 0x000fe40003f65270 */
[----:B------:R-:W-:Y:S02]  /*dcf0*/  F2FP.F16.F32.PACK_AB R172, RZ, R128 ;  /* 0x00000080ffac723e */ /* 0x000fe400000000ff */
[----:B------:R-:W-:-:S09]  /*dd00*/  PRMT R8, R5, 0x7610, R8 ;  /* 0x0000761005087816 */ /* 0x000fd20000000008 */
        /* <DEDUP_REMOVED lines=9> */
.L_x_15618:
        /* <DEDUP_REMOVED lines=12> */
.L_x_15620:
[----:B------:R-:W-:Y:S05]  /*de60*/  BSYNC.RECONVERGENT B2 ;  /* 0x0000000000027941 */ /* 0x000fea0003800200 */
.L_x_15619:
        /* <DEDUP_REMOVED lines=62> */
.L_x_15617:
[----:B------:R-:W-:Y:S05]  /*e250*/  BSYNC.RECONVERGENT B1 ;  /* 0x0000000000017941 */ /* 0x000fea0003800200 */
.L_x_15616:
[----:B------:R-:W-:Y:S01]  /*e260*/  I2FP.F32.U32 R5, R130 ;  /* 0x0000008200057245 */ /* 0x000fe20000201000 */
[----:B------:R-:W-:Y:S01]  /*e270*/  BSSY.RECONVERGENT B1, `(.L_x_15621) ;  /* 0x000005e000017945 */ /* 0x000fe20003800200 */
[----:B------:R-:W-:Y:S01]  /*e280*/  ISETP.NE.AND P4, PT, R7, 0x1, PT ;  /* 0x000000010700780c */ /* 0x000fe20003f85270 */
[----:B------:R-:W-:Y:S02]  /*e290*/  HFMA2 R6, -RZ, RZ, 0, 1.1920928955078125e-07 ;  /* 0x00000002ff067431 */ /* 0x000fe400000001ff */
[----:B------:R-:W-:-:S05]  /*e2a0*/  FFMA.FTZ R5, R5, R178, 1.1641532182693481445e-10 ;  /* 0x2f00000005057423 */ /* 0x000fca00000100b2 */
[----:B------:R-:W-:Y:S01]  /*e2b0*/  FSETP.GTU.FTZ.AND P3, PT, R5, R173, PT ;  /* 0x000000ad0500720b */ /* 0x000fe20003f7c000 */
[----:B------:R-:W-:Y:S02]  /*e2c0*/  HADD2.F32 R5, -RZ, R118.H1_H1 ;  /* 0x30000076ff057230 */ /* 0x000fe40000004100 */
[----:B------:R-:W-:-:S03]  /*e2d0*/  IMAD.MOV.U32 R118, RZ, RZ, R16 ;  /* 0x000000ffff767224 */ /* 0x000fc600078e0010 */
        /* <DEDUP_REMOVED lines=12> */
.L_x_15623:
        /* <DEDUP_REMOVED lines=12> */
.L_x_15625:
[----:B------:R-:W-:Y:S05]  /*e460*/  BSYNC.RECONVERGENT B2 ;  /* 0x0000000000027941 */ /* 0x000fea0003800200 */
.L_x_15624:
        /* <DEDUP_REMOVED lines=62> */
.L_x_15622:
[----:B------:R-:W-:Y:S05]  /*e850*/  BSYNC.RECONVERGENT B1 ;  /* 0x0000000000017941 */ /* 0x000fea0003800200 */
.L_x_15621:
[----:B------:R-:W-:Y:S01]  /*e860*/  I2FP.F32.U32 R7, R118 ;  /* 0x0000007600077245 */ /* 0x000fe20000201000 */
[----:B------:R-:W-:Y:S01]  /*e870*/  BSSY.RECONVERGENT B1, `(.L_x_15626) ;  /* 0x0000063000017945 */ /* 0x000fe20003800200 */
[----:B------:R-:W-:-:S03]  /*e880*/  HFMA2 R131, -RZ, RZ, 0, 1.1920928955078125e-07 ;  /* 0x00000002ff837431 */ /* 0x000fc600000001ff */
        /* <DEDUP_REMOVED lines=8> */
[----:B------:R-:W-:Y:S01]  /*e910*/  SEL R7, RZ, 0x1, P4 ;  /* 0x00000001ff077807 */ /* 0x000fe20002000000 */
[----:B------:R-:W-:Y:S01]  /*e920*/  @!P1 IMAD.MOV.U32 R130, RZ, RZ, R5 ;  /* 0x000000ffff829224 */ /* 0x000fe200078e0005 */
[----:B------:R-:W-:Y:S01]  /*e930*/  ISETP.NE.AND P4, PT, R6, 0x1, PT ;  /* 0x000000010600780c */ /* 0x000fe20003f85270 */
[----:B------:R-:W-:-:S03]  /*e940*/  IMAD.MOV.U32 R5, RZ, RZ, R16 ;  /* 0x000000ffff057224 */ /* 0x000fc600078e0010 */
[----:B------:R-:W-:-:S09]  /*e950*/  F2FP.F16.F32.PACK_AB R118, RZ, R130 ;  /* 0x00000082ff76723e */ /* 0x000fd200000000ff */
        /* <DEDUP_REMOVED lines=9> */
.L_x_15628:
        /* <DEDUP_REMOVED lines=12> */
.L_x_15630:
[----:B------:R-:W-:Y:S05]  /*eab0*/  BSYNC.RECONVERGENT B2 ;  /* 0x0000000000027941 */ /* 0x000fea0003800200 */
.L_x_15629:
        /* <DEDUP_REMOVED lines=62> */
.L_x_15627:
[----:B------:R-:W-:Y:S05]  /*eea0*/  BSYNC.RECONVERGENT B1 ;  /* 0x0000000000017941 */ /* 0x000fea0003800200 */
.L_x_15626:
[----:B------:R-:W-:Y:S01]  /*eeb0*/  I2FP.F32.U32 R5, R5 ;  /* 0x0000000500057245 */ /* 0x000fe20000201000 */
[----:B------:R-:W-:Y:S01]  /*eec0*/  BSSY.RECONVERGENT B1, `(.L_x_15631) ;  /* 0x000005e000017945 */ /* 0x000fe20003800200 */
[----:B------:R-:W-:Y:S01]  /*eed0*/  ISETP.NE.AND P5, PT, R131, 0x1, PT ;  /* 0x000000018300780c */ /* 0x000fe20003fa5270 */
[----:B------:R-:W-:Y:S01]  /*eee0*/  IMAD.MOV.U32 R18, RZ, RZ, 0x2 ;  /* 0x00000002ff127424 */ /* 0x000fe200078e00ff */
[----:B------:R-:W-:Y:S01]  /*eef0*/  MOV R6, R16 ;  /* 0x0000001000067202 */ /* 0x000fe20000000f00 */
[----:B------:R-:W-:-:S05]  /*ef00*/  FFMA.FTZ R5, R5, R178, 1.1641532182693481445e-10 ;  /* 0x2f00000005057423 */ /* 0x000fca00000100b2 */
        /* <DEDUP_REMOVED lines=14> */
.L_x_15633:
        /* <DEDUP_REMOVED lines=12> */
.L_x_15635:
[----:B------:R-:W-:Y:S05]  /*f0b0*/  BSYNC.RECONVERGENT B2 ;  /* 0x0000000000027941 */ /* 0x000fea0003800200 */
.L_x_15634:
        /* <DEDUP_REMOVED lines=60> */
[----:B------:R-:W-:Y:S01]  /*f480*/  LOP3.LUT R20, R18, UR5, R175, 0x96, !PT ;  /* 0x0000000512147c12 */ /* 0x000fe2000f8e96af */
[----:B------:R-:W-:-:S07]  /*f490*/  HFMA2 R18, -RZ, RZ, 0, 0 ;  /* 0x00000000ff127431 */ /* 0x000fce00000001ff */
.L_x_15632:
[----:B------:R-:W-:Y:S05]  /*f4a0*/  BSYNC.RECONVERGENT B1 ;  /* 0x0000000000017941 */ /* 0x000fea0003800200 */
.L_x_15631:
[----:B------:R-:W-:Y:S01]  /*f4b0*/  I2FP.F32.U32 R6, R6 ;  /* 0x0000000600067245 */ /* 0x000fe20000201000 */
[----:B------:R-:W-:Y:S01]  /*f4c0*/  HADD2.F32 R131, -RZ, R55.H0_H0 ;  /* 0x20000037ff837230 */ /* 0x000fe20000004100 */
        /* <DEDUP_REMOVED lines=10> */
[----:B------:R-:W-:-:S05]  /*f570*/  @P1 HADD2.F32 R131, -RZ, R51.H0_H0 ;  /* 0x20000033ff831230 */ /* 0x000fca0000004100 */
        /* <DEDUP_REMOVED lines=12> */
.L_x_15638:
        /* <DEDUP_REMOVED lines=12> */
.L_x_15640:
[----:B------:R-:W-:Y:S05]  /*f700*/  BSYNC.RECONVERGENT B2 ;  /* 0x0000000000027941 */ /* 0x000fea0003800200 */
.L_x_15639:
        /* <DEDUP_REMOVED lines=62> */
.L_x_15637:
[----:B------:R-:W-:Y:S05]  /*faf0*/  BSYNC.RECONVERGENT B1 ;  /* 0x0000000000017941 */ /* 0x000fea0003800200 */
.L_x_15636:
[----:B------:R-:W-:Y:S01]  /*fb00*/  I2FP.F32.U32 R5, R176 ;  /* 0x000000b000057245 */ /* 0x000fe20000201000 */
[----:B------:R-:W-:Y:S01]  /*fb10*/  BSSY.RECONVERGENT B1, `(.L_x_15641) ;  /* 0x0000061000017945 */ /* 0x000fe20003800200 */
[----:B------:R-:W-:Y:S01]  /*fb20*/  ISETP.NE.AND P6, PT, R174, 0x1, PT ;  /* 0x00000001ae00780c */ /* 0x000fe20003fc5270 */
[----:B------:R-:W-:Y:S02]  /*fb30*/  IMAD.MOV.U32 R18, RZ, RZ, 0x2 ;  /* 0x00000002ff127424 */ /* 0x000fe400078e00ff */
        /* <DEDUP_REMOVED lines=16> */
.L_x_15643:
        /* <DEDUP_REMOVED lines=15> */
.L_x_15645:
[----:B------:R-:W-:Y:S05]  /*fd30*/  BSYNC.RECONVERGENT B2 ;  /* 0x0000000000027941 */ /* 0x000fea0003800200 */
.L_x_15644:
        /* <DEDUP_REMOVED lines=62> */
.L_x_15642:
[----:B------:R-:W-:Y:S05]  /*10120*/  BSYNC.RECONVERGENT B1 ;  /* 0x0000000000017941 */ /* 0x000fea0003800200 */
.L_x_15641:
[----:B------:R-:W-:Y:S02]  /*10130*/  I2FP.F32.U32 R119, R119 ;  /* 0x0000007700777245 */ /* 0x000fe40000201000 */
[----:B------:R-:W-:Y:S02]  /*10140*/  PRMT R118, R172, 0x5410, R118 ;  /* 0x00005410ac767816 */ /* 0x000fe40000000076 */
[----:B------:R-:W-:Y:S01]  /*10150*/  PRMT R117, R170, 0x5410, R117 ;  /* 0x00005410aa757816 */ /* 0x000fe20000000075 */
[----:B------:R-:W-:Y:S01]  /*10160*/  FFMA.FTZ R119, R119, R178, 1.1641532182693481445e-10 ;  /* 0x2f00000077777423 */ /* 0x000fe200000100b2 */
[----:B------:R-:W-:-:S04]  /*10170*/  PRMT R116, R168, 0x5410, R116 ;  /* 0x00005410a8747816 */ /* 0x000fc80000000074 */
[----:B------:R-:W-:Y:S01]  /*10180*/  FSETP.GTU.FTZ.AND P6, PT, R119, R173, PT ;  /* 0x000000ad7700720b */ /* 0x000fe20003fdc000 */
[----:B------:R-:W-:-:S05]  /*10190*/  HADD2.F32 R119, -RZ, R55.H1_H1 ;  /* 0x30000037ff777230 */ /* 0x000fca0000004100 */
[----:B------:R-:W-:-:S05]  /*101a0*/  FMUL.FTZ R119, R119, R142 ;  /* 0x0000008e77777220 */ /* 0x000fca0000410000 */
[----:B------:R-:W-:-:S05]  /*101b0*/  FSEL R119, R119, RZ, !P6 ;  /* 0x000000ff77777208 */ /* 0x000fca0007000000 */
[----:B------:R-:W-:Y:S01]  /*101c0*/  FADD.FTZ R5, R5, R119 ;  /* 0x0000007705057221 */ /* 0x000fe20000010000 */
[----:B------:R-:W-:-:S05]  /*101d0*/  @P1 HADD2.F32 R119, -RZ, R51.H1_H1 ;  /* 0x30000033ff771230 */ /* 0x000fca0000004100 */
[----:B------:R-:W-:Y:S01]  /*101e0*/  @P1 FADD.FTZ R142, R119, R5 ;  /* 0x00000005778e1221 */ /* 0x000fe20000010000 */
[----:B------:R-:W-:Y:S02]  /*101f0*/  @!P1 MOV R142, R5 ;  /* 0x00000005008e9202 */ /* 0x000fe40000000f00 */
[----:B------:R-:W-:Y:S02]  /*10200*/  SEL R5, RZ, 0x1, P6 ;  /* 0x00000001ff057807 */ /* 0x000fe40003000000 */
[----:B------:R-:W-:-:S04]  /*10210*/  F2FP.F16.F32.PACK_AB R119, RZ, R142 ;  /* 0x0000008eff77723e */ /* 0x000fc800000000ff */
[----:B------:R-:W-:-:S07]  /*10220*/  PRMT R119, R171, 0x5410, R119 ;  /* 0x00005410ab777816 */ /* 0x000fce0000000077 */
.L_x_15565:
        /* <DEDUP_REMOVED lines=43> */
.L_x_15646:
[----:B------:R-:W-:Y:S01]  /*104e0*/  IMAD.MOV.U32 R168, RZ, RZ, R169 ;  /* 0x000000ffffa87224 */ /* 0x000fe200078e00a9 */
[----:B------:R-:W-:-:S07]  /*104f0*/  IADD3 R169, PT, PT, R14, 0x80, RZ ;  /* 0x000000800ea97810 */ /* 0x000fce0007ffe0ff */
.L_x_15523:
[----:B------:R-:W-:Y:S05]  /*10500*/  BSYNC.RECONVERGENT B0 ;  /* 0x0000000000007941 */ /* 0x000fea0003800200 */
.L_x_15522:
[----:B------:R-:W-:Y:S01]  /*10510*/  ISETP.GE.U32.AND P0, PT, R24, 0x100, PT ;  /* 0x000001001800780c */ /* 0x000fe20003f06070 */
[----:B------:R-:W-:Y:S01]  /*10520*/  BSSY.RECONVERGENT B0, `(.L_x_15647) ;  /* 0x00009ae000007945 */ /* 0x000fe20003800200 */
[----:B------:R-:W-:-:S11]  /*10530*/  LOP3.LUT R22, R22, 0xfffff7ff, RZ, 0xc0, !PT ;  /* 0xfffff7ff16167812 */ /* 0x000fd600078ec0ff */
[----:B------:R-:W-:Y:S01]  /*10540*/  @P0 LOP3.LUT R22, R22, 0x800, RZ, 0xfc, !PT ;  /* 0x0000080016160812 */ /* 0x000fe200078efcff */
[----:B------:R-:W-:Y:S06]  /*10550*/  @!P0 BRA `(.L_x_15648) ;  /* 0x0000009800a88947 */ /* 0x000fec0003800000 */
[----:B------:R-:W-:Y:S01]  /*10560*/  ISETP.NE.U32.AND P0, PT, RZ, UR12, PT ;  /* 0x0000000cff007c0c */ /* 0x000fe2000bf05070 */
[----:B0-2---:R-:W0:Y:S01]  /*10570*/  LDC.64 R118, c[0x0][0x390] ;  /* 0x0000e400ff767b82 */ /* 0x005e220000000a00 */
        /* <DEDUP_REMOVED lines=28> */
.L_x_15652:
        /* <DEDUP_REMOVED lines=12> */
.L_x_15654:
[----:B------:R-:W-:Y:S05]  /*10800*/  BSYNC.RECONVERGENT B2 ;  /* 0x0000000000027941 */ /* 0x000fea0003800200 */
.L_x_15653:
        /* <DEDUP_REMOVED lines=62> */
.L_x_15651:
[----:B------:R-:W-:Y:S05]  /*10bf0*/  BSYNC.RECONVERGENT B1 ;  /* 0x0000000000017941 */ /* 0x000fea0003800200 */
.L_x_15650:
        /* <DEDUP_REMOVED lines=8> */
[----:B------:R-:W2:Y:S04]  /*10c80*/  LDC R143, c[0x0][0x408] ;  /* 0x00010200ff8f7b82 */ /* 0x000ea80000000800 */
[----:B0-----:R-:W-:Y:S01]  /*10c90*/  FSETP.GTU.FTZ.AND P2, PT, R5, R173, PT ;  /* 0x000000ad0500720b */ /* 0x001fe20003f5c000 */
[----:B-----5:R-:W-:-:S03]  /*10ca0*/  HADD2.F32 R5, -RZ, R116.H0_H0 ;  /* 0x20000074ff057230 */ /* 0x020fc60000004100 */
[----:B------:R-:W-:Y:S02]  /*10cb0*/  PLOP3.LUT P4, PT, P2, PT, PT, 0x8, 0x80 ;  /* 0x000000000080781c */ /* 0x000fe4000178e170 */
[----:B--2---:R-:W-:-:S05]  /*10cc0*/  FMUL.FTZ R5, R5, R143 ;  /* 0x0000008f05057220 */ /* 0x004fca0000410000 */
[----:B------:R-:W-:Y:S01]  /*10cd0*/  FSEL R10, R5, RZ, !P2 ;  /* 0x000000ff050a7208 */ /* 0x000fe20005000000 */
[----:B------:R-:W-:-:S05]  /*10ce0*/  IMAD.MOV.U32 R5, RZ, RZ, 0x2 ;  /* 0x00000002ff057424 */ /* 0x000fca00078e00ff */
        /* <DEDUP_REMOVED lines=10> */
.L_x_15657:
        /* <DEDUP_REMOVED lines=12> */
.L_x_15659:
[----:B------:R-:W-:Y:S05]  /*10e50*/  BSYNC.RECONVERGENT B2 ;  /* 0x0000000000027941 */ /* 0x000fea0003800200 */
.L_x_15658:
        /* <DEDUP_REMOVED lines=62> */
.L_x_15656:
[----:B------:R-:W-:Y:S05]  /*11240*/  BSYNC.RECONVERGENT B1 ;  /* 0x0000000000017941 */ /* 0x000fea0003800200 */
.L_x_15655:
        /* <DEDUP_REMOVED lines=9> */
[----:B------:R-:W-:-:S05]  /*112e0*/  FSEL R4, R4, RZ, !P2 ;  /* 0x000000ff04047208 */ /* 0x000fca0005000000 */
[----:B------:R-:W-:Y:S01]  /*112f0*/  FADD.FTZ R6, R10, R4 ;  /* 0x000000040a067221 */ /* 0x000fe20000010000 */
[----:B------:R-:W-:-:S05]  /*11300*/  @P1 HADD2.F32 R4, -RZ, R48.H0_H0 ;  /* 0x20000030ff041230 */ /* 0x000fca0000004100 */
[----:B------:R-:W-:Y:S01]  /*11310*/  @P1 FADD.FTZ R4, R4, R6 ;  /* 0x0000000604041221 */ /* 0x000fe20000010000 */
[----:B------:R-:W-:Y:S02]  /*11320*/  @!P1 MOV R4, R6 ;  /* 0x0000000600049202 */ /* 0x000fe40000000f00 */
        /* <DEDUP_REMOVED lines=12> */
.L_x_15662:
        /* <DEDUP_REMOVED lines=12> */
.L_x_15664:
[----:B------:R-:W-:Y:S05]  /*114b0*/  BSYNC.RECONVERGENT B2 ;  /* 0x0000000000027941 */ /* 0x000fea0003800200 */
.L_x_15663:
        /* <DEDUP_REMOVED lines=62> */
.L_x_15661:
[----:B------:R-:W-:Y:S05]  /*118a0*/  BSYNC.RECONVERGENT B1 ;  /* 0x0000000000017941 */ /* 0x000fea0003800200 */
.L_x_15660:
        /* <DEDUP_REMOVED lines=8> */
[----:B------:R-:W-:-:S05]  /*11930*/  HADD2.F32 R5, -RZ, R116.H1_H1 ;  /* 0x30000074ff057230 */ /* 0x000fca0000004100 */
        /* <DEDUP_REMOVED lines=13> */
.L_x_15667:
        /* <DEDUP_REMOVED lines=12> */
.L_x_15669:
[----:B------:R-:W-:Y:S05]  /*11ad0*/  BSYNC.RECONVERGENT B2 ;  /* 0x0000000000027941 */ /* 0x000fea0003800200 */
.L_x_15668:
        /* <DEDUP_REMOVED lines=62> */
.L_x_15666:
[----:B------:R-:W-:Y:S05]  /*11ec0*/  BSYNC.RECONVERGENT B1 ;  /* 0x0000000000017941 */ /* 0x000fea0003800200 */
.L_x_15665:
[----:B------:R-:W-:Y:S01]  /*11ed0*/  I2FP.F32.U32 R7, R9 ;  /* 0x0000000900077245 */ /* 0x000fe20000201000 */
[----:B------:R-:W-:Y:S01]  /*11ee0*/  BSSY.RECONVERGENT B1, `(.L_x_15670) ;  /* 0x0000064000017945 */ /* 0x000fe20003800200 */
[----:B------:R-:W-:-:S03]  /*11ef0*/  IMAD.MOV.U32 R9, RZ, RZ, R16 ;  /* 0x000000ffff097224 */ /* 0x000fc600078e0010 */
        /* <DEDUP_REMOVED lines=23> */
.L_x_15672:
        /* <DEDUP_REMOVED lines=12> */
.L_x_15674:
[----:B------:R-:W-:Y:S05]  /*12130*/  BSYNC.RECONVERGENT B2 ;  /* 0x0000000000027941 */ /* 0x000fea0003800200 */
.L_x_15673:
        /* <DEDUP_REMOVED lines=62> */
.L_x_15671:
[----:B------:R-:W-:Y:S05]  /*12520*/  BSYNC.RECONVERGENT B1 ;  /* 0x0000000000017941 */ /* 0x000fea0003800200 */
.L_x_15670:
[----:B------:R-:W-:Y:S01]  /*12530*/  I2FP.F32.U32 R5, R9 ;  /* 0x0000000900057245 */ /* 0x000fe20000201000 */
[----:B------:R-:W-:Y:S01]  /*12540*/  BSSY.RECONVERGENT B1, `(.L_x_15675) ;  /* 0x0000060000017945 */ /* 0x000fe20003800200 */
[----:B------:R-:W-:Y:S01]  /*12550*/  LOP3.LUT R22, R22, 0xfffffffb, RZ, 0xc0, !PT ;  /* 0xfffffffb16167812 */ /* 0x000fe200078ec0ff */
[----:B------:R-:W-:Y:S01]  /*12560*/  IMAD.MOV.U32 R6, RZ, RZ, 0x2 ;  /* 0x00000002ff067424 */ /* 0x000fe200078e00ff */
[----:B------:R-:W-:Y:S01]  /*12570*/  MOV R9, R16 ;  /* 0x0000001000097202 */ /* 0x000fe20000000f00 */
[----:B------:R-:W-:-:S05]  /*12580*/  FFMA.FTZ R5, R5, R178, 1.1641532182693481445e-10 ;  /* 0x2f00000005057423 */ /* 0x000fca00000100b2 */
[----:B------:R-:W-:Y:S01]  /*12590*/  FSETP.GTU.FTZ.AND P2, PT, R5, R173, PT ;  /* 0x000000ad0500720b */ /* 0x000fe20003f5c000 */
[----:B------:R-:W-:-:S05]  /*125a0*/  HADD2.F32 R5, -RZ, R117.H0_H0 ;  /* 0x20000075ff057230 */ /* 0x000fca0000004100 */
        /* <DEDUP_REMOVED lines=14> */
.L_x_15677:
        /* <DEDUP_REMOVED lines=12> */
.L_x_15679:
[----:B------:R-:W-:Y:S05]  /*12750*/  BSYNC.RECONVERGENT B2 ;  /* 0x0000000000027941 */ /* 0x000fea0003800200 */
.L_x_15678:
        /* <DEDUP_REMOVED lines=62> */
.L_x_15676:
[----:B------:R-:W-:Y:S05]  /*12b40*/  BSYNC.RECONVERGENT B1 ;  /* 0x0000000000017941 */ /* 0x000fea0003800200 */
.L_x_15675:
[----:B------:R-:W-:Y:S01]  /*12b50*/  I2FP.F32.U32 R7, R9 ;  /* 0x0000000900077245 */ /* 0x000fe20000201000 */
[----:B------:R-:W-:Y:S01]  /*12b60*/  BSSY.RECONVERGENT B1, `(.L_x_15680) ;  /* 0x0000064000017945 */ /* 0x000fe20003800200 */
[----:B------:R-:W-:-:S03]  /*12b70*/  MOV R9, R16 ;  /* 0x0000001000097202 */ /* 0x000fc60000000f00 */
        /* <DEDUP_REMOVED lines=8> */
[----:B------:R-:W-:Y:S01]  /*12c00*/  SEL R7, RZ, 0x1, P2 ;  /* 0x00000001ff077807 */ /* 0x000fe20001000000 */
[----:B------:R-:W-:Y:S01]  /*12c10*/  @!P1 IMAD.MOV.U32 R35, RZ, RZ, R5 ;  /* 0x000000ffff239224 */ /* 0x000fe200078e0005 */
[----:B------:R-:W-:Y:S02]  /*12c20*/  ISETP.NE.AND P2, PT, R6, 0x1, PT ;  /* 0x000000010600780c */ /* 0x000fe40003f45270 */
[----:B------:R-:W-:Y:S01]  /*12c30*/  PRMT R10, R7, 0x7610, R10 ;  /* 0x00007610070a7816 */ /* 0x000fe2000000000a */
[----:B------:R-:W-:Y:S01]  /*12c40*/  IMAD.MOV.U32 R7, RZ, RZ, 0x2 ;  /* 0x00000002ff077424 */ /* 0x000fe200078e00ff */
[----:B------:R-:W-:-:S09]  /*12c50*/  F2FP.F16.F32.PACK_AB R5, RZ, R35 ;  /* 0x00000023ff05723e */ /* 0x000fd200000000ff */
        /* <DEDUP_REMOVED lines=9> */
.L_x_15682:
        /* <DEDUP_REMOVED lines=12> */
.L_x_15684:
[----:B------:R-:W-:Y:S05]  /*12db0*/  BSYNC.RECONVERGENT B2 ;  /* 0x0000000000027941 */ /* 0x000fea0003800200 */
.L_x_15683:
        /* <DEDUP_REMOVED lines=62> */
.L_x_15681:
[----:B------:R-:W-:Y:S05]  /*131a0*/  BSYNC.RECONVERGENT B1 ;  /* 0x0000000000017941 */ /* 0x000fea0003800200 */
.L_x_15680:
[----:B------:R-:W-:Y:S01]  /*131b0*/  I2FP.F32.U32 R6, R9 ;  /* 0x0000000900067245 */ /* 0x000fe20000201000 */
[----:B------:R-:W-:Y:S01]  /*131c0*/  BSSY.RECONVERGENT B1, `(.L_x_15685) ;  /* 0x0000060000017945 */ /* 0x000fe20003800200 */
[----:B------:R-:W-:Y:S01]  /*131d0*/  LOP3.LUT R22, R22, 0xfffffffd, RZ, 0xc0, !PT ;  /* 0xfffffffd16167812 */ /* 0x000fe200078ec0ff */
[----:B------:R-:W-:Y:S02]  /*131e0*/  IMAD.MOV.U32 R9, RZ, RZ, R16 ;  /* 0x000000ffff097224 */ /* 0x000fe400078e0010 */
[----:B------:R-:W-:-:S05]  /*131f0*/  FFMA.FTZ R6, R6, R178, 1.1641532182693481445e-10 ;  /* 0x2f00000006067423 */ /* 0x000fca00000100b2 */
[----:B------:R-:W-:Y:S01]  /*13200*/  FSETP.GTU.FTZ.AND P2, PT, R6, R173, PT ;  /* 0x000000ad0600720b */ /* 0x000fe20003f5c000 */
[----:B------:R-:W-:-:S05]  /*13210*/  HADD2.F32 R6, -RZ, R117.H1_H1 ;  /* 0x30000075ff067230 */ /* 0x000fca0000004100 */
        /* <DEDUP_REMOVED lines=15> */
.L_x_15687:
        /* <DEDUP_REMOVED lines=12> */
.L_x_15689:
[----:B------:R-:W-:Y:S05]  /*133d0*/  BSYNC.RECONVERGENT B2 ;  /* 0x0000000000027941 */ /* 0x000fea0003800200 */
.L_x_15688:
        /* <DEDUP_REMOVED lines=62> */
.L_x_15686:
[----:B------:R-:W-:Y:S05]  /*137c0*/  BSYNC.RECONVERGENT B1 ;  /* 0x0000000000017941 */ /* 0x000fea0003800200 */
.L_x_15685:
[----:B------:R-:W-:Y:S01]  /*137d0*/  I2FP.F32.U32 R7, R9 ;  /* 0x0000000900077245 */ /* 0x000fe20000201000 */
[----:B------:R-:W-:Y:S01]  /*137e0*/  @P1 HADD2.F32 R8, -RZ, R49.H1_H1 ;  /* 0x30000031ff081230 */ /* 0x000fe20000004100 */
[----:B------:R-:W-:Y:S03]  /*137f0*/  BSSY.RECONVERGENT B1, `(.L_x_15690) ;  /* 0x0000063000017945 */ /* 0x000fe60003800200 */
[----:B------:R-:W-:-:S05]  /*13800*/  FFMA.FTZ R7, R7, R178, 1.1641532182693481445e-10 ;  /* 0x2f00000007077423 */ /* 0x000fca00000100b2 */
[----:B------:R-:W-:Y:S01]  /*13810*/  FSETP.GTU.FTZ.AND P2, PT, R7, R173, PT ;  /* 0x000000ad0700720b */ /* 0x000fe20003f5c000 */
[----:B------:R-:W-:-:S05]  /*13820*/  HADD2.F32 R7, -RZ, R53.H1_H1 ;  /* 0x30000035ff077230 */ /* 0x000fca0000004100 */
        /* <DEDUP_REMOVED lines=20> */
.L_x_15692:
        /* <DEDUP_REMOVED lines=12> */
.L_x_15694:
[----:B------:R-:W-:Y:S05]  /*13a30*/  BSYNC.RECONVERGENT B2 ;  /* 0x0000000000027941 */ /* 0x000fea0003800200 */
.L_x_15693:
        /* <DEDUP_REMOVED lines=62> */
.L_x_15691:
[----:B------:R-:W-:Y:S05]  /*13e20*/  BSYNC.RECONVERGENT B1 ;  /* 0x0000000000017941 */ /* 0x000fea0003800200 */
.L_x_15690:
[----:B------:R-:W-:Y:S01]  /*13e30*/  I2FP.F32.U32 R6, R8 ;  /* 0x0000000800067245 */ /* 0x000fe20000201000 */
[----:B------:R-:W-:Y:S01]  /*13e40*/  BSSY.RECONVERGENT B1, `(.L_x_15695) ;  /* 0x000005e000017945 */ /* 0x000fe20003800200 */
[----:B------:R-:W-:Y:S01]  /*13e50*/  ISETP.NE.AND P3, PT, R7, 0x1, PT ;  /* 0x000000010700780c */ /* 0x000fe20003f65270 */
[----:B------:R-:W-:Y:S02]  /*13e60*/  IMAD.MOV.U32 R126, RZ, RZ, R16 ;  /* 0x000000ffff7e7224 */ /* 0x000fe400078e0010 */
[----:B------:R-:W-:-:S05]  /*13e70*/  FFMA.FTZ R6, R6, R178, 1.1641532182693481445e-10 ;  /* 0x2f00000006067423 */ /* 0x000fca00000100b2 */
[----:B------:R-:W-:Y:S01]  /*13e80*/  FSETP.GTU.FTZ.AND P2, PT, R6, R173, PT ;  /* 0x000000ad0600720b */ /* 0x000fe20003f5c000 */
[----:B------:R-:W-:-:S05]  /*13e90*/  HADD2.F32 R6, -RZ, R118.H0_H0 ;  /* 0x20000076ff067230 */ /* 0x000fca0000004100 */
        /* <DEDUP_REMOVED lines=13> */
.L_x_15697:
        /* <DEDUP_REMOVED lines=12> */
.L_x_15699:
[----:B------:R-:W-:Y:S05]  /*14030*/  BSYNC.RECONVERGENT B2 ;  /* 0x0000000000027941 */ /* 0x000fea0003800200 */
.L_x_15698:
        /* <DEDUP_REMOVED lines=62> */
.L_x_15696:
[----:B------:R-:W-:Y:S05]  /*14420*/  BSYNC.RECONVERGENT B1 ;  /* 0x0000000000017941 */ /* 0x000fea0003800200 */
.L_x_15695:
        /* <DEDUP_REMOVED lines=12> */
[----:B------:R-:W-:Y:S02]  /*144f0*/  SEL R7, RZ, 0x1, P3 ;  /* 0x00000001ff077807 */ /* 0x000fe40001800000 */
[----:B------:R-:W-:Y:S02]  /*14500*/  ISETP.NE.AND P3, PT, R6, 0x1, PT ;  /* 0x000000010600780c */ /* 0x000fe40003f65270 */
[----:B------:R-:W-:Y:S01]  /*14510*/  PRMT R8, R7, 0x7610, R8 ;  /* 0x0000761007087816 */ /* 0x000fe20000000008 */
[----:B------:R-:W-:Y:S01]  /*14520*/  HFMA2 R7, -RZ, RZ, 0, 1.1920928955078125e-07 ;  /* 0x00000002ff077431 */ /* 0x000fe200000001ff */
        /* <DEDUP_REMOVED lines=10> */
.L_x_15702:
        /* <DEDUP_REMOVED lines=12> */
.L_x_15704:
[----:B------:R-:W-:Y:S05]  /*14690*/  BSYNC.RECONVERGENT B2 ;  /* 0x0000000000027941 */ /* 0x000fea0003800200 */
.L_x_15703:
        /* <DEDUP_REMOVED lines=62> */
.L_x_15701:
[----:B------:R-:W-:Y:S05]  /*14a80*/  BSYNC.RECONVERGENT B1 ;  /* 0x0000000000017941 */ /* 0x000fea0003800200 */
.L_x_15700:
[----:B------:R-:W-:Y:S01]  /*14a90*/  I2FP.F32.U32 R6, R132 ;  /* 0x0000008400067245 */ /* 0x000fe20000201000 */
[----:B------:R-:W-:Y:S01]  /*14aa0*/  BSSY.RECONVERGENT B1, `(.L_x_15705) ;  /* 0x000005e000017945 */ /* 0x000fe20003800200 */
[----:B------:R-:W-:Y:S02]  /*14ab0*/  ISETP.NE.AND P4, PT, R7, 0x1, PT ;  /* 0x000000010700780c */ /* 0x000fe40003f85270 */
[----:B------:R-:W-:Y:S01]  /*14ac0*/  MOV R132, R16 ;  /* 0x0000001000847202 */ /* 0x000fe20000000f00 */
[----:B------:R-:W-:-:S05]  /*14ad0*/  FFMA.FTZ R6, R6, R178, 1.1641532182693481445e-10 ;  /* 0x2f00000006067423 */ /* 0x000fca00000100b2 */
[----:B------:R-:W-:Y:S01]  /*14ae0*/  FSETP.GTU.FTZ.AND P3, PT, R6, R173, PT ;  /* 0x000000ad0600720b */ /* 0x000fe20003f7c000 */
[----:B------:R-:W-:-:S05]  /*14af0*/  HADD2.F32 R6, -RZ, R118.H1_H1 ;  /* 0x30000076ff067230 */ /* 0x000fca0000004100 */
        /* <DEDUP_REMOVED lines=13> */
.L_x_15707:
        /* <DEDUP_REMOVED lines=12> */
.L_x_15709:
[----:B------:R-:W-:Y:S05]  /*14c90*/  BSYNC.RECONVERGENT B2 ;  /* 0x0000000000027941 */ /* 0x000fea0003800200 */
.L_x_15708:
        /* <DEDUP_REMOVED lines=62> */
.L_x_15706:
[----:B------:R-:W-:Y:S05]  /*15080*/  BSYNC.RECONVERGENT B1 ;  /* 0x0000000000017941 */ /* 0x000fea0003800200 */
.L_x_15705:
[----:B------:R-:W-:Y:S01]  /*15090*/  I2FP.F32.U32 R7, R132 ;  /* 0x0000008400077245 */ /* 0x000fe20000201000 */
[----:B------:R-:W-:Y:S01]  /*150a0*/  @P1 HADD2.F32 R18, -RZ, R50.H1_H1 ;  /* 0x30000032ff121230 */ /* 0x000fe20000004100 */
[----:B------:R-:W-:Y:S01]  /*150b0*/  BSSY.RECONVERGENT B1, `(.L_x_15710) ;  /* 0x0000062000017945 */ /* 0x000fe20003800200 */
[----:B------:R-:W-:Y:S01]  /*150c0*/  IMAD.MOV.U32 R171, RZ, RZ, 0x2 ;  /* 0x00000002ffab7424 */ /* 0x000fe200078e00ff */
[----:B------:R-:W-:Y:S01]  /*150d0*/  MOV R133, R16 ;  /* 0x0000001000857202 */ /* 0x000fe20000000f00 */
[----:B------:R-:W-:-:S05]  /*150e0*/  FFMA.FTZ R7, R7, R178, 1.1641532182693481445e-10 ;  /* 0x2f00000007077423 */ /* 0x000fca00000100b2 */
[----:B------:R-:W-:Y:S01]  /*150f0*/  FSETP.GTU.FTZ.AND P4, PT, R7, R173, PT ;  /* 0x000000ad0700720b */ /* 0x000fe20003f9c000 */
[----:B------:R-:W-:-:S05]  /*15100*/  HADD2.F32 R7, -RZ, R54.H1_H1 ;  /* 0x30000036ff077230 */ /* 0x000fca0000004100 */
[----:B------:R-:W-:-:S05]  /*15110*/  FMUL.FTZ R7, R7, R143 ;  /* 0x0000008f07077220 */ /* 0x000fca0000410000 */
[----:B------:R-:W-:-:S05]  /*15120*/  FSEL R7, R7, RZ, !P4 ;  /* 0x000000ff07077208 */ /* 0x000fca0006000000 */
[----:B------:R-:W-:-:S04]  /*15130*/  FADD.FTZ R7, R118, R7 ;  /* 0x0000000776077221 */ /* 0x000fc80000010000 */
[--C-:B------:R-:W-:Y:S01]  /*15140*/  @P1 FADD.FTZ R132, R18, R7.reuse ;  /* 0x0000000712841221 */ /* 0x100fe20000010000 */
[----:B------:R-:W-:Y:S01]  /*15150*/  @!P1 IMAD.MOV.U32 R132, RZ, RZ, R7 ;  /* 0x000000ffff849224 */ /* 0x000fe200078e0007 */
[----:B------:R-:W-:Y:S02]  /*15160*/  SEL R7, RZ, 0x1, P4 ;  /* 0x00000001ff077807 */ /* 0x000fe40002000000 */
[----:B------:R-:W-:Y:S02]  /*15170*/  ISETP.NE.AND P4, PT, R6, 0x1, PT ;  /* 0x000000010600780c */ /* 0x000fe40003f85270 */
[----:B------:R-:W-:-:S11]  /*15180*/  F2FP.F16.F32.PACK_AB R118, RZ, R132 ;  /* 0x00000084ff76723e */ /* 0x000fd600000000ff */
        /* <DEDUP_REMOVED lines=9> */
.L_x_15712:
        /* <DEDUP_REMOVED lines=12> */
.L_x_15714:
[----:B------:R-:W-:Y:S05]  /*152e0*/  BSYNC.RECONVERGENT B2 ;  /* 0x0000000000027941 */ /* 0x000fea0003800200 */
.L_x_15713:
        /* <DEDUP_REMOVED lines=62> */
.L_x_15711:
[----:B------:R-:W-:Y:S05]  /*156d0*/  BSYNC.RECONVERGENT B1 ;  /* 0x0000000000017941 */ /* 0x000fea0003800200 */
.L_x_15710:
        /* <DEDUP_REMOVED lines=20> */
.L_x_15717:
        /* <DEDUP_REMOVED lines=12> */
.L_x_15719:
[----:B------:R-:W-:Y:S05]  /*158e0*/  BSYNC.RECONVERGENT B2 ;  /* 0x0000000000027941 */ /* 0x000fea0003800200 */
.L_x_15718:
        /* <DEDUP_REMOVED lines=62> */
.L_x_15716:
[----:B------:R-:W-:Y:S05]  /*15cd0*/  BSYNC.RECONVERGENT B1 ;  /* 0x0000000000017941 */ /* 0x000fea0003800200 */
.L_x_15715:
[----:B------:R-:W-:Y:S01]  /*15ce0*/  I2FP.F32.U32 R133, R133 ;  /* 0x0000008500857245 */ /* 0x000fe20000201000 */
[----:B------:R-:W-:Y:S01]  /*15cf0*/  HADD2.F32 R171, -RZ, R55.H0_H0 ;  /* 0x20000037ffab7230 */ /* 0x000fe20000004100 */
        /* <DEDUP_REMOVED lines=10> */
[----:B------:R-:W-:-:S05]  /*15da0*/  @P1 HADD2.F32 R133, -RZ, R51.H0_H0 ;  /* 0x20000033ff851230 */ /* 0x000fca0000004100 */
[--C-:B------:R-:W-:Y:S01]  /*15db0*/  @P1 FADD.FTZ R133, R133, R6.reuse ;  /* 0x0000000685851221 */ /* 0x100fe20000010000 */
[----:B------:R-:W-:Y:S02]  /*15dc0*/  @!P1 MOV R133, R6 ;  /* 0x0000000600859202 */ /* 0x000fe40000000f00 */
[----:B------:R-:W-:Y:S02]  /*15dd0*/  PRMT R6, R171, 0x7610, R6 ;  /* 0x00007610ab067816 */ /* 0x000fe40000000006 */
        /* <DEDUP_REMOVED lines=10> */
.L_x_15722:
        /* <DEDUP_REMOVED lines=12> */
.L_x_15724:
[----:B------:R-:W-:Y:S05]  /*15f40*/  BSYNC.RECONVERGENT B2 ;  /* 0x0000000000027941 */ /* 0x000fea0003800200 */
.L_x_15723:
        /* <DEDUP_REMOVED lines=62> */
.L_x_15721:
[----:B------:R-:W-:Y:S05]  /*16330*/  BSYNC.RECONVERGENT B1 ;  /* 0x0000000000017941 */ /* 0x000fea0003800200 */
.L_x_15720:
        /* <DEDUP_REMOVED lines=20> */
.L_x_15727:
        /* <DEDUP_REMOVED lines=15> */
.L_x_15729:
[----:B------:R-:W-:Y:S05]  /*16570*/  BSYNC.RECONVERGENT B2 ;  /* 0x0000000000027941 */ /* 0x000fea0003800200 */
.L_x_15728:
        /* <DEDUP_REMOVED lines=62> */
.L_x_15726:
[----:B------:R-:W-:Y:S05]  /*16960*/  BSYNC.RECONVERGENT B1 ;  /* 0x0000000000017941 */ /* 0x000fea0003800200 */
.L_x_15725:
[----:B------:R-:W-:Y:S02]  /*16970*/  I2FP.F32.U32 R174, R176 ;  /* 0x000000b000ae7245 */ /* 0x000fe40000201000 */
[----:B------:R-:W-:Y:S02]  /*16980*/  PRMT R117, R5, 0x5410, R117 ;  /* 0x0000541005757816 */ /* 0x000fe40000000075 */
[----:B------:R-:W-:Y:S01]  /*16990*/  PRMT R118, R172, 0x5410, R118 ;  /* 0x00005410ac767816 */ /* 0x000fe20000000076 */
[----:B------:R-:W-:Y:S01]  /*169a0*/  FFMA.FTZ R174, R174, R178, 1.1641532182693481445e-10 ;  /* 0x2f000000aeae7423 */ /* 0x000fe200000100b2 */
[----:B------:R-:W-:-:S04]  /*169b0*/  PRMT R116, R168, 0x5410, R116 ;  /* 0x00005410a8747816 */ /* 0x000fc80000000074 */
[----:B------:R-:W-:Y:S01]  /*169c0*/  FSETP.GTU.FTZ.AND P6, PT, R174, R173, PT ;  /* 0x000000adae00720b */ /* 0x000fe20003fdc000 */
[----:B------:R-:W-:-:S05]  /*169d0*/  HADD2.F32 R173, -RZ, R55.H1_H1 ;  /* 0x30000037ffad7230 */ /* 0x000fca0000004100 */
[----:B------:R-:W-:Y:S01]  /*169e0*/  FMUL.FTZ R143, R173, R143 ;  /* 0x0000008fad8f7220 */ /* 0x000fe20000410000 */
[----:B------:R-:W-:-:S04]  /*169f0*/  SEL R173, RZ, 0x1, P6 ;  /* 0x00000001ffad7807 */ /* 0x000fc80003000000 */
[----:B------:R-:W-:Y:S02]  /*16a00*/  FSEL R143, R143, RZ, !P6 ;  /* 0x000000ff8f8f7208 */ /* 0x000fe40007000000 */
[----:B------:R-:W-:-:S03]  /*16a10*/  PRMT R5, R173, 0x7610, R5 ;  /* 0x00007610ad057816 */ /* 0x000fc60000000005 */
[----:B------:R-:W-:Y:S01]  /*16a20*/  FADD.FTZ R119, R119, R143 ;  /* 0x0000008f77777221 */ /* 0x000fe20000010000 */
[----:B------:R-:W-:-:S05]  /*16a30*/  @P1 HADD2.F32 R143, -RZ, R51.H1_H1 ;  /* 0x30000033ff8f1230 */ /* 0x000fca0000004100 */
[--C-:B------:R-:W-:Y:S01]  /*16a40*/  @P1 FADD.FTZ R143, R143, R119.reuse ;  /* 0x000000778f8f1221 */ /* 0x100fe20000010000 */
[----:B------:R-:W-:-:S05]  /*16a50*/  @!P1 IMAD.MOV.U32 R143, RZ, RZ, R119 ;  /* 0x000000ffff8f9224 */ /* 0x000fca00078e0077 */
[----:B------:R-:W-:-:S04]  /*16a60*/  F2FP.F16.F32.PACK_AB R119, RZ, R143 ;  /* 0x0000008fff77723e */ /* 0x000fc800000000ff */
[----:B------:R-:W-:Y:S01]  /*16a70*/  PRMT R119, R171, 0x5410, R119 ;  /* 0x00005410ab777816 */ /* 0x000fe20000000077 */
[----:B------:R-:W-:Y:S06]  /*16a80*/  BRA `(.L_x_15730) ;  /* 0x0000003000a87947 */ /* 0x000fec0003800000 */
.L_x_15649:
        /* <DEDUP_REMOVED lines=16> */
.L_x_15733:
        /* <DEDUP_REMOVED lines=12> */
.L_x_15735:
[----:B------:R-:W-:Y:S05]  /*16c50*/  BSYNC.RECONVERGENT B2 ;  /* 0x0000000000027941 */ /* 0x000fea0003800200 */
.L_x_15734:
        /* <DEDUP_REMOVED lines=62> */
.L_x_15732:
[----:B------:R-:W-:Y:S05]  /*17040*/  BSYNC.RECONVERGENT B1 ;  /* 0x0000000000017941 */ /* 0x000fea0003800200 */
.L_x_15731:
        /* <DEDUP_REMOVED lines=28> */
.L_x_15738:
        /* <DEDUP_REMOVED lines=12> */
.L_x_15740:
[----:B------:R-:W-:Y:S05]  /*172d0*/  BSYNC.RECONVERGENT B2 ;  /* 0x0000000000027941 */ /* 0x000fea0003800200 */
.L_x_15739:
        /* <DEDUP_REMOVED lines=62> */
.L_x_15737:
[----:B------:R-:W-:Y:S05]  /*176c0*/  BSYNC.RECONVERGENT B1 ;  /* 0x0000000000017941 */ /* 0x000fea0003800200 */
.L_x_15736:
        /* <DEDUP_REMOVED lines=25> */
.L_x_15743:
        /* <DEDUP_REMOVED lines=12> */
.L_x_15745:
[----:B------:R-:W-:Y:S05]  /*17920*/  BSYNC.RECONVERGENT B2 ;  /* 0x0000000000027941 */ /* 0x000fea0003800200 */
.L_x_15744:
        /* <DEDUP_REMOVED lines=62> */
.L_x_15742:
[----:B------:R-:W-:Y:S05]  /*17d10*/  BSYNC.RECONVERGENT B1 ;  /* 0x0000000000017941 */ /* 0x000fea0003800200 */
.L_x_15741:
[----:B------:R-:W-:Y:S01]  /*17d20*/  I2FP.F32.U32 R18, R35 ;  /* 0x0000002300127245 */ /* 0x000fe20000201000 */
[----:B------:R-:W-:Y:S01]  /*17d30*/  BSSY.RECONVERGENT B1, `(.L_x_15746) ;  /* 0x0000063000017945 */ /* 0x000fe20003800200 */
[----:B------:R-:W-:Y:S01]  /*17d40*/  LOP3.LUT R22, R22, 0xfffffffb, RZ, 0xc0, !PT ;  /* 0xfffffffb16167812 */ /* 0x000fe200078ec0ff */
[----:B------:R-:W-:Y:S02]  /*17d50*/  IMAD.MOV.U32 R132, RZ, RZ, R16 ;  /* 0x000000ffff847224 */ /* 0x000fe400078e0010 */
        /* <DEDUP_REMOVED lines=21> */
.L_x_15748:
        /* <DEDUP_REMOVED lines=12> */
.L_x_15750:
[----:B------:R-:W-:Y:S05]  /*17f70*/  BSYNC.RECONVERGENT B2 ;  /* 0x0000000000027941 */ /* 0x000fea0003800200 */
.L_x_15749:
        /* <DEDUP_REMOVED lines=62> */
.L_x_15747:
[----:B------:R-:W-:Y:S05]  /*18360*/  BSYNC.RECONVERGENT B1 ;  /* 0x0000000000017941 */ /* 0x000fea0003800200 */
.L_x_15746:
        /* <DEDUP_REMOVED lines=25> */
.L_x_15753:
        /* <DEDUP_REMOVED lines=12> */
.L_x_15755:
[----:B------:R-:W-:Y:S05]  /*185c0*/  BSYNC.RECONVERGENT B2 ;  /* 0x0000000000027941 */ /* 0x000fea0003800200 */
.L_x_15754:
        /* <DEDUP_REMOVED lines=62> */
.L_x_15752:
[----:B------:R-:W-:Y:S05]  /*189b0*/  BSYNC.RECONVERGENT B1 ;  /* 0x0000000000017941 */ /* 0x000fea0003800200 */
.L_x_15751:
        /* <DEDUP_REMOVED lines=23> */
.L_x_15758:
        /* <DEDUP_REMOVED lines=12> */
.L_x_15760:
[----:B------:R-:W-:Y:S05]  /*18bf0*/  BSYNC.RECONVERGENT B2 ;  /* 0x0000000000027941 */ /* 0x000fea0003800200 */
.L_x_15759:
        /* <DEDUP_REMOVED lines=62> */
.L_x_15757:
[----:B------:R-:W-:Y:S05]  /*18fe0*/  BSYNC.RECONVERGENT B1 ;  /* 0x0000000000017941 */ /* 0x000fea0003800200 */
.L_x_15756:
        /* <DEDUP_REMOVED lines=23> */
.L_x_15763:
        /* <DEDUP_REMOVED lines=12> */
.L_x_15765:
[----:B------:R-:W-:Y:S05]  /*19220*/  BSYNC.RECONVERGENT B2 ;  /* 0x0000000000027941 */ /* 0x000fea0003800200 */
.L_x_15764:
        /* <DEDUP_REMOVED lines=62> */
.L_x_15762:
[----:B------:R-:W-:Y:S05]  /*19610*/  BSYNC.RECONVERGENT B1 ;  /* 0x0000000000017941 */ /* 0x000fea0003800200 */
.L_x_15761:
        /* <DEDUP_REMOVED lines=23> */
.L_x_15768:
        /* <DEDUP_REMOVED lines=12> */
.L_x_15770:
[----:B------:R-:W-:Y:S05]  /*19850*/  BSYNC.RECONVERGENT B2 ;  /* 0x0000000000027941 */ /* 0x000fea0003800200 */
.L_x_15769:
        /* <DEDUP_REMOVED lines=62> */
.L_x_15767:
[----:B------:R-:W-:Y:S05]  /*19c40*/  BSYNC.RECONVERGENT B1 ;  /* 0x0000000000017941 */ /* 0x000fea0003800200 */
.L_x_15766:
        /* <DEDUP_REMOVED lines=13> */
[----:B------:R-:W-:-:S07]  /*19d20*/  PRMT R119, R173, 0x5410, R119 ;  /* 0x00005410ad777816 */ /* 0x000fce0000000077 */
.L_x_15730:
        /* <DEDUP_REMOVED lines=43> */
.L_x_15771:
[----:B------:R-:W-:Y:S01]  /*19fe0*/  MOV R168, R170 ;  /* 0x000000aa00a87202 */ /* 0x000fe20000000f00 */
[----:B------:R-:W-:-:S07]  /*19ff0*/  VIADD R169, R169, 0x80 ;  /* 0x00000080a9a97836 */ /* 0x000fce0000000000 */
.L_x_15648:
[----:B------:R-:W-:Y:S05]  /*1a000*/  BSYNC.RECONVERGENT B0 ;  /* 0x0000000000007941 */ /* 0x000fea0003800200 */
.L_x_15647:
        /* <DEDUP_REMOVED lines=35> */
.L_x_15777:
        /* <DEDUP_REMOVED lines=12> */
.L_x_15779:
[----:B------:R-:W-:Y:S05]  /*1a300*/  BSYNC.RECONVERGENT B2 ;  /* 0x0000000000027941 */ /* 0x000fea0003800200 */
.L_x_15778:
        /* <DEDUP_REMOVED lines=62> */
.L_x_15776:
[----:B------:R-:W-:Y:S05]  /*1a6f0*/  BSYNC.RECONVERGENT B1 ;  /* 0x0000000000017941 */ /* 0x000fea0003800200 */
.L_x_15775:
        /* <DEDUP_REMOVED lines=11> */
[----:B-----5:R-:W-:-:S05]  /*1a7b0*/  HADD2.F32 R3, -RZ, R116.H0_H0 ;  /* 0x20000074ff037230 */ /* 0x020fca0000004100 */
[----:B--2---:R-:W-:-:S05]  /*1a7c0*/  FMUL.FTZ R3, R3, R144 ;  /* 0x0000009003037220 */ /* 0x004fca0000410000 */
        /* <DEDUP_REMOVED lines=12> */
.L_x_15782:
        /* <DEDUP_REMOVED lines=12> */
.L_x_15784:
[----:B------:R-:W-:Y:S05]  /*1a950*/  BSYNC.RECONVERGENT B2 ;  /* 0x0000000000027941 */ /* 0x000fea0003800200 */
.L_x_15783:
        /* <DEDUP_REMOVED lines=62> */
.L_x_15781:
[----:B------:R-:W-:Y:S05]  /*1ad40*/  BSYNC.RECONVERGENT B1 ;  /* 0x0000000000017941 */ /* 0x000fea0003800200 */
.L_x_15780:
[----:B------:R-:W-:Y:S01]  /*1ad50*/  I2FP.F32.U32 R5, R5 ;  /* 0x0000000500057245 */ /* 0x000fe20000201000 */
[----:B------:R-:W-:Y:S01]  /*1ad60*/  BSSY.RECONVERGENT B1, `(.L_x_15785) ;  /* 0x0000064000017945 */ /* 0x000fe20003800200 */
[----:B------:R-:W-:Y:S01]  /*1ad70*/  IMAD.MOV.U32 R7, RZ, RZ, 0x2 ;  /* 0x00000002ff077424 */ /* 0x000fe200078e00ff */
[----:B------:R-:W-:Y:S02]  /*1ad80*/  MOV R9, R16 ;  /* 0x0000001000097202 */ /* 0x000fe40000000f00 */
        /* <DEDUP_REMOVED lines=22> */
.L_x_15787:
        /* <DEDUP_REMOVED lines=12> */
.L_x_15789:
[----:B------:R-:W-:Y:S05]  /*1afb0*/  BSYNC.RECONVERGENT B2 ;  /* 0x0000000000027941 */ /* 0x000fea0003800200 */
.L_x_15788:
        /* <DEDUP_REMOVED lines=62> */
.L_x_15786:
[----:B------:R-:W-:Y:S05]  /*1b3a0*/  BSYNC.RECONVERGENT B1 ;  /* 0x0000000000017941 */ /* 0x000fea0003800200 */
.L_x_15785:
[----:B------:R-:W-:Y:S01]  /*1b3b0*/  I2FP.F32.U32 R5, R9 ;  /* 0x0000000900057245 */ /* 0x000fe20000201000 */
[----:B------:R-:W-:Y:S01]  /*1b3c0*/  BSSY.RECONVERGENT B1, `(.L_x_15790) ;  /* 0x0000060000017945 */ /* 0x000fe20003800200 */
[----:B------:R-:W-:Y:S01]  /*1b3d0*/  LOP3.LUT R22, R22, 0xfffffff7, RZ, 0xc0, !PT ;  /* 0xfffffff716167812 */ /* 0x000fe200078ec0ff */
[----:B------:R-:W-:Y:S02]  /*1b3e0*/  IMAD.MOV.U32 R6, RZ, RZ, 0x2 ;  /* 0x00000002ff067424 */ /* 0x000fe400078e00ff */
[----:B------:R-:W-:Y:S01]  /*1b3f0*/  FFMA.FTZ R5, R5, R178, 1.1641532182693481445e-10 ;  /* 0x2f00000005057423 */ /* 0x000fe200000100b2 */
[----:B------:R-:W-:-:S04]  /*1b400*/  IMAD.MOV.U32 R9, RZ, RZ, R16 ;  /* 0x000000ffff097224 */ /* 0x000fc800078e0010 */
        /* <DEDUP_REMOVED lines=16> */
.L_x_15792:
        /* <DEDUP_REMOVED lines=12> */
.L_x_15794:
[----:B------:R-:W-:Y:S05]  /*1b5d0*/  BSYNC.RECONVERGENT B2 ;  /* 0x0000000000027941 */ /* 0x000fea0003800200 */
.L_x_15793:
        /* <DEDUP_REMOVED lines=62> */
.L_x_15791:
[----:B------:R-:W-:Y:S05]  /*1b9c0*/  BSYNC.RECONVERGENT B1 ;  /* 0x0000000000017941 */ /* 0x000fea0003800200 */
.L_x_15790:
        /* <DEDUP_REMOVED lines=26> */
.L_x_15797:
        /* <DEDUP_REMOVED lines=12> */
.L_x_15799:
[----:B------:R-:W-:Y:S05]  /*1bc30*/  BSYNC.RECONVERGENT B2 ;  /* 0x0000000000027941 */ /* 0x000fea0003800200 */
.L_x_15798:
        /* <DEDUP_REMOVED lines=62> */
.L_x_15796:
[----:B------:R-:W-:Y:S05]  /*1c020*/  BSYNC.RECONVERGENT B1 ;  /* 0x0000000000017941 */ /* 0x000fea0003800200 */
.L_x_15795:
[----:B------:R-:W-:Y:S01]  /*1c030*/  I2FP.F32.U32 R5, R9 ;  /* 0x0000000900057245 */ /* 0x000fe20000201000 */
[----:B------:R-:W-:Y:S01]  /*1c040*/  BSSY.RECONVERGENT B1, `(.L_x_15800) ;  /* 0x0000060000017945 */ /* 0x000fe20003800200 */
[----:B------:R-:W-:Y:S01]  /*1c050*/  LOP3.LUT R22, R22, 0xfffffffb, RZ, 0xc0, !PT ;  /* 0xfffffffb16167812 */ /* 0x000fe200078ec0ff */
[----:B------:R-:W-:Y:S02]  /*1c060*/  HFMA2 R6, -RZ, RZ, 0, 1.1920928955078125e-07 ;  /* 0x00000002ff067431 */ /* 0x000fe400000001ff */
[----:B------:R-:W-:Y:S02]  /*1c070*/  IMAD.MOV.U32 R9, RZ, RZ, R16 ;  /* 0x000000ffff097224 */ /* 0x000fe400078e0010 */
        /* <DEDUP_REMOVED lines=17> */
.L_x_15802:
        /* <DEDUP_REMOVED lines=12> */
.L_x_15804:
[----:B------:R-:W-:Y:S05]  /*1c250*/  BSYNC.RECONVERGENT B2 ;  /* 0x0000000000027941 */ /* 0x000fea0003800200 */
.L_x_15803:
        /* <DEDUP_REMOVED lines=62> */
.L_x_15801:
[----:B------:R-:W-:Y:S05]  /*1c640*/  BSYNC.RECONVERGENT B1 ;  /* 0x0000000000017941 */ /* 0x000fea0003800200 */
.L_x_15800:
        /* <DEDUP_REMOVED lines=26> */
.L_x_15807:
        /* <DEDUP_REMOVED lines=12> */
.L_x_15809:
[----:B------:R-:W-:Y:S05]  /*1c8b0*/  BSYNC.RECONVERGENT B2 ;  /* 0x0000000000027941 */ /* 0x000fea0003800200 */
.L_x_15808:
        /* <DEDUP_REMOVED lines=62> */
.L_x_15806:
[----:B------:R-:W-:Y:S05]  /*1cca0*/  BSYNC.RECONVERGENT B1 ;  /* 0x0000000000017941 */ /* 0x000fea0003800200 */
.L_x_15805:
[----:B------:R-:W-:Y:S01]  /*1ccb0*/  I2FP.F32.U32 R6, R9 ;  /* 0x0000000900067245 */ /* 0x000fe20000201000 */
[----:B------:R-:W-:Y:S01]  /*1ccc0*/  BSSY.RECONVERGENT B1, `(.L_x_15810) ;  /* 0x0000060000017945 */ /* 0x000fe20003800200 */
[----:B------:R-:W-:Y:S02]  /*1ccd0*/  LOP3.LUT R22, R22, 0xfffffffd, RZ, 0xc0, !PT ;  /* 0xfffffffd16167812 */ /* 0x000fe400078ec0ff */
[----:B------:R-:W-:Y:S01]  /*1cce0*/  MOV R9, R16 ;  /* 0x0000001000097202 */ /* 0x000fe20000000f00 */
        /* <DEDUP_REMOVED lines=18> */
.L_x_15812:
        /* <DEDUP_REMOVED lines=12> */
.L_x_15814:
[----:B------:R-:W-:Y:S05]  /*1ced0*/  BSYNC.RECONVERGENT B2 ;  /* 0x0000000000027941 */ /* 0x000fea0003800200 */
.L_x_15813:
        /* <DEDUP_REMOVED lines=62> */
.L_x_15811:
[----:B------:R-:W-:Y:S05]  /*1d2c0*/  BSYNC.RECONVERGENT B1 ;  /* 0x0000000000017941 */ /* 0x000fea0003800200 */
.L_x_15810:
        /* <DEDUP_REMOVED lines=15> */
[----:B------:R-:W-:Y:S02]  /*1d3c0*/  F2FP.F16.F32.PACK_AB R117, RZ, R125 ;  /* 0x0000007dff75723e */ /* 0x000fe400000000ff */
        /* <DEDUP_REMOVED lines=10> */
.L_x_15817:
        /* <DEDUP_REMOVED lines=12> */
.L_x_15819:
[----:B------:R-:W-:Y:S05]  /*1d530*/  BSYNC.RECONVERGENT B2 ;  /* 0x0000000000027941 */ /* 0x000fea0003800200 */
.L_x_15818:
        /* <DEDUP_REMOVED lines=62> */
.L_x_15816:
[----:B------:R-:W-:Y:S05]  /*1d920*/  BSYNC.RECONVERGENT B1 ;  /* 0x0000000000017941 */ /* 0x000fea0003800200 */
.L_x_15815:
        /* <DEDUP_REMOVED lines=20> */
.L_x_15822:
        /* <DEDUP_REMOVED lines=12> */
.L_x_15824:
[----:B------:R-:W-:Y:S05]  /*1db30*/  BSYNC.RECONVERGENT B2 ;  /* 0x0000000000027941 */ /* 0x000fea0003800200 */
.L_x_15823:
        /* <DEDUP_REMOVED lines=62> */
.L_x_15821:
[----:B------:R-:W-:Y:S05]  /*1df20*/  BSYNC.RECONVERGENT B1 ;  /* 0x0000000000017941 */ /* 0x000fea0003800200 */
.L_x_15820:
        /* <DEDUP_REMOVED lines=26> */
.L_x_15827:
        /* <DEDUP_REMOVED lines=12> */
.L_x_15829:
[----:B------:R-:W-:Y:S05]  /*1e190*/  BSYNC.RECONVERGENT B2 ;  /* 0x0000000000027941 */ /* 0x000fea0003800200 */
.L_x_15828:
        /* <DEDUP_REMOVED lines=62> */
.L_x_15826:
[----:B------:R-:W-:Y:S05]  /*1e580*/  BSYNC.RECONVERGENT B1 ;  /* 0x0000000000017941 */ /* 0x000fea0003800200 */
.L_x_15825:
        /* <DEDUP_REMOVED lines=20> */
.L_x_15832:
        /* <DEDUP_REMOVED lines=12> */
.L_x_15834:
[----:B------:R-:W-:Y:S05]  /*1e790*/  BSYNC.RECONVERGENT B2 ;  /* 0x0000000000027941 */ /* 0x000fea0003800200 */
.L_x_15833:
        /* <DEDUP_REMOVED lines=62> */
.L_x_15831:
[----:B------:R-:W-:Y:S05]  /*1eb80*/  BSYNC.RECONVERGENT B1 ;  /* 0x0000000000017941 */ /* 0x000fea0003800200 */
.L_x_15830:
[----:B------:R-:W-:Y:S01]  /*1eb90*/  I2FP.F32.U32 R7, R134 ;  /* 0x0000008600077245 */ /* 0x000fe20000201000 */
[----:B------:R-:W-:Y:S01]  /*1eba0*/  @P1 HADD2.F32 R18, -RZ, R50.H1_H1 ;  /* 0x30000032ff121230 */ /* 0x000fe20000004100 */
[----:B------:R-:W-:Y:S01]  /*1ebb0*/  BSSY.RECONVERGENT B1, `(.L_x_15835) ;  /* 0x0000062000017945 */ /* 0x000fe20003800200 */
[----:B------:R-:W-:Y:S02]  /*1ebc0*/  HFMA2 R171, -RZ, RZ, 0, 1.1920928955078125e-07 ;  /* 0x00000002ffab7431 */ /* 0x000fe400000001ff */
[----:B------:R-:W-:Y:S02]  /*1ebd0*/  IMAD.MOV.U32 R135, RZ, RZ, R16 ;  /* 0x000000ffff877224 */ /* 0x000fe400078e0010 */
        /* <DEDUP_REMOVED lines=20> */
.L_x_15837:
        /* <DEDUP_REMOVED lines=12> */
.L_x_15839:
[----:B------:R-:W-:Y:S05]  /*1ede0*/  BSYNC.RECONVERGENT B2 ;  /* 0x0000000000027941 */ /* 0x000fea0003800200 */
.L_x_15838:
        /* <DEDUP_REMOVED lines=62> */
.L_x_15836:
[----:B------:R-:W-:Y:S05]  /*1f1d0*/  BSYNC.RECONVERGENT B1 ;  /* 0x0000000000017941 */ /* 0x000fea0003800200 */
.L_x_15835:
        /* <DEDUP_REMOVED lines=20> */
.L_x_15842:
        /* <DEDUP_REMOVED lines=12> */
.L_x_15844:
[----:B------:R-:W-:Y:S05]  /*1f3e0*/  BSYNC.RECONVERGENT B2 ;  /* 0x0000000000027941 */ /* 0x000fea0003800200 */
.L_x_15843:
        /* <DEDUP_REMOVED lines=62> */
.L_x_15841:
[----:B------:R-:W-:Y:S05]  /*1f7d0*/  BSYNC.RECONVERGENT B1 ;  /* 0x0000000000017941 */ /* 0x000fea0003800200 */
.L_x_15840:
        /* <DEDUP_REMOVED lines=14> */
[--C-:B------:R-:W-:Y:S01]  /*1f8c0*/  @!P1 IMAD.MOV.U32 R135, RZ, RZ, R6.reuse ;  /* 0x000000ffff879224 */ /* 0x100fe200078e0006 */
[----:B------:R-:W-:-:S04]  /*1f8d0*/  PRMT R6, R171, 0x7610, R6 ;  /* 0x00007610ab067816 */ /* 0x000fc80000000006 */
        /* <DEDUP_REMOVED lines=10> */
.L_x_15847:
        /* <DEDUP_REMOVED lines=12> */
.L_x_15849:
[----:B------:R-:W-:Y:S05]  /*1fa40*/  BSYNC.RECONVERGENT B2 ;  /* 0x0000000000027941 */ /* 0x000fea0003800200 */
.L_x_15848:
        /* <DEDUP_REMOVED lines=62> */
.L_x_15846:
[----:B------:R-:W-:Y:S05]  /*1fe30*/  BSYNC.RECONVERGENT B1 ;  /* 0x0000000000017941 */ /* 0x000fea0003800200 */
.L_x_15845:
        /* <DEDUP_REMOVED lines=20> */
.L_x_15852:
        /* <DEDUP_REMOVED lines=15> */
.L_x_15854:
[----:B------:R-:W-:Y:S05]  /*20070*/  BSYNC.RECONVERGENT B2 ;  /* 0x0000000000027941 */ /* 0x000fea0003800200 */
.L_x_15853:
        /* <DEDUP_REMOVED lines=62> */
.L_x_15851:
[----:B------:R-:W-:Y:S05]  /*20460*/  BSYNC.RECONVERGENT B1 ;  /* 0x0000000000017941 */ /* 0x000fea0003800200 */
.L_x_15850:
        /* <DEDUP_REMOVED lines=13> */
[----:B------:R-:W-:Y:S01]  /*20540*/  @P1 FADD.FTZ R144, R144, R119 ;  /* 0x0000007790901221 */ /* 0x000fe20000010000 */
[----:B------:R-:W-:-:S04]  /*20550*/  @!P1 MOV R144, R119 ;  /* 0x0000007700909202 */ /* 0x000fc80000000f00 */
[----:B------:R-:W-:-:S04]  /*20560*/  F2FP.F16.F32.PACK_AB R119, RZ, R144 ;  /* 0x00000090ff77723e */ /* 0x000fc800000000ff */
[----:B------:R-:W-:Y:S01]  /*20570*/  PRMT R119, R171, 0x5410, R119 ;  /* 0x00005410ab777816 */ /* 0x000fe20000000077 */
[----:B------:R-:W-:Y:S06]  /*20580*/  BRA `(.L_x_15855) ;  /* 0x0000003000a87947 */ /* 0x000fec0003800000 */
.L_x_15774:
        /* <DEDUP_REMOVED lines=16> */
.L_x_15858:
        /* <DEDUP_REMOVED lines=12> */
.L_x_15860:
[----:B------:R-:W-:Y:S05]  /*20750*/  BSYNC.RECONVERGENT B2 ;  /* 0x0000000000027941 */ /* 0x000fea0003800200 */
.L_x_15859:
        /* <DEDUP_REMOVED lines=62> */
.L_x_15857:
[----:B------:R-:W-:Y:S05]  /*20b40*/  BSYNC.RECONVERGENT B1 ;  /* 0x0000000000017941 */ /* 0x000fea0003800200 */
.L_x_15856:
[----:B------:R-:W0:Y:S01]  /*20b50*/  LDC R252, c[0x0][0x404] ;  /* 0x00010100fffc7b82 */ /* 0x000e220000000800 */
[----:B------:R-:W-:Y:S01]  /*20b60*/  I2FP.F32.U32 R3, R3 ;  /* 0x0000000300037245 */ /* 0x000fe20000201000 */
[----:B------:R-:W-:Y:S01]  /*20b70*/  HFMA2 R178, -RZ, RZ, 0.1171875, 0 ;  /* 0x2f800000ffb27431 */ /* 0x000fe200000001ff */
[----:B------:R-:W-:Y:S01]  /*20b80*/  ISETP.NE.AND P2, PT, R34, 0x1, PT ;  /* 0x000000012200780c */ /* 0x000fe20003f45270 */
[----:B-----5:R-:W-:Y:S01]  /*20b90*/  @P1 HADD2.F32 R18, -RZ, R48.H0_H0 ;  /* 0x20000030ff121230 */ /* 0x020fe20000004100 */
[----:B------:R-:W-:Y:S01]  /*20ba0*/  LOP3.LUT R22, R22, 0xffffffef, RZ, 0xc0, !PT ;  /* 0xffffffef16167812 */ /* 0x000fe200078ec0ff */
[----:B------:R-:W-:Y:S01]  /*20bb0*/  BSSY.RECONVERGENT B1, `(.L_x_15861) ;  /* 0x0000061000017945 */ /* 0x000fe20003800200 */
[----:B------:R-:W-:Y:S01]  /*20bc0*/  FFMA.FTZ R3, R3, R178, 1.1641532182693481445e-10 ;  /* 0x2f00000003037423 */ /* 0x000fe200000100b2 */
[----:B------:R-:W2:Y:S01]  /*20bd0*/  LDC R179, c[0x0][0x408] ;  /* 0x00010200ffb37b82 */ /* 0x000ea20000000800 */
[----:B------:R-:W-:-:S03]  /*20be0*/  IMAD.MOV.U32 R33, RZ, RZ, R16 ;  /* 0x000000ffff217224 */ /* 0x000fc600078e0010 */
[----:B0-----:R-:W-:Y:S01]  /*20bf0*/  FSETP.GTU.FTZ.AND P3, PT, R3, R252, PT ;  /* 0x000000fc0300720b */ /* 0x001fe20003f7c000 */
[----:B------:R-:W-:-:S05]  /*20c00*/  HADD2.F32 R3, -RZ, R116.H0_H0 ;  /* 0x20000074ff037230 */ /* 0x000fca0000004100 */
[----:B--2---:R-:W-:-:S05]  /*20c10*/  FMUL.FTZ R3, R3, R179 ;  /* 0x000000b303037220 */ /* 0x004fca0000410000 */
        /* <DEDUP_REMOVED lines=15> */
.L_x_15863:
        /* <DEDUP_REMOVED lines=12> */
.L_x_15865:
[----:B------:R-:W-:Y:S05]  /*20dd0*/  BSYNC.RECONVERGENT B2 ;  /* 0x0000000000027941 */ /* 0x000fea0003800200 */
.L_x_15864:
        /* <DEDUP_REMOVED lines=62> */
.L_x_15862:
[----:B------:R-:W-:Y:S05]  /*211c0*/  BSYNC.RECONVERGENT B1 ;  /* 0x0000000000017941 */ /* 0x000fea0003800200 */
.L_x_15861:
[----:B------:R-:W-:Y:S01]  /*211d0*/  I2FP.F32.U32 R33, R33 ;  /* 0x0000002100217245 */ /* 0x000fe20000201000 */
[----:B------:R-:W-:Y:S01]  /*211e0*/  BSSY.RECONVERGENT B1, `(.L_x_15866) ;  /* 0x0000063000017945 */ /* 0x000fe20003800200 */
[----:B------:R-:W-:Y:S01]  /*211f0*/  LOP3.LUT R22, R22, 0xfffffff7, RZ, 0xc0, !PT ;  /* 0xfffffff716167812 */ /* 0x000fe200078ec0ff */
[----:B------:R-:W-:Y:S02]  /*21200*/  HFMA2 R124, -RZ, RZ, 0, 1.1920928955078125e-07 ;  /* 0x00000002ff7c7431 */ /* 0x000fe400000001ff */
        /* <DEDUP_REMOVED lines=8> */
[----:B------:R-:W-:-:S04]  /*21290*/  IMAD.MOV.U32 R33, RZ, RZ, R16 ;  /* 0x000000ffff217224 */ /* 0x000fc800078e0010 */
        /* <DEDUP_REMOVED lines=12> */
.L_x_15868:
        /* <DEDUP_REMOVED lines=12> */
.L_x_15870:
[----:B------:R-:W-:Y:S05]  /*21420*/  BSYNC.RECONVERGENT B2 ;  /* 0x0000000000027941 */ /* 0x000fea0003800200 */
.L_x_15869:
        /* <DEDUP_REMOVED lines=62> */
.L_x_15867:
[----:B------:R-:W-:Y:S05]  /*21810*/  BSYNC.RECONVERGENT B1 ;  /* 0x0000000000017941 */ /* 0x000fea0003800200 */
.L_x_15866:
[----:B------:R-:W-:Y:S01]  /*21820*/  I2FP.F32.U32 R18, R33 ;  /* 0x0000002100127245 */ /* 0x000fe20000201000 */
[----:B------:R-:W-:Y:S01]  /*21830*/  BSSY.RECONVERGENT B1, `(.L_x_15871) ;  /* 0x0000063000017945 */ /* 0x000fe20003800200 */
[----:B------:R-:W-:Y:S02]  /*21840*/  LOP3.LUT R22, R22, 0xfffffffb, RZ, 0xc0, !PT ;  /* 0xfffffffb16167812 */ /* 0x000fe400078ec0ff */
[----:B------:R-:W-:Y:S01]  /*21850*/  MOV R134, R16 ;  /* 0x0000001000867202 */ /* 0x000fe20000000f00 */
        /* <DEDUP_REMOVED lines=21> */
.L_x_15873:
        /* <DEDUP_REMOVED lines=12> */
.L_x_15875:
[----:B------:R-:W-:Y:S05]  /*21a70*/  BSYNC.RECONVERGENT B2 ;  /* 0x0000000000027941 */ /* 0x000fea0003800200 */
.L_x_15874:
        /* <DEDUP_REMOVED lines=62> */
.L_x_15872:
[----:B------:R-:W-:Y:S05]  /*21e60*/  BSYNC.RECONVERGENT B1 ;  /* 0x0000000000017941 */ /* 0x000fea0003800200 */
.L_x_15871:
[----:B------:R-:W-:Y:S01]  /*21e70*/  I2FP.F32.U32 R124, R134 ;  /* 0x00000086007c7245 */ /* 0x000fe20000201000 */
[----:B------:R-:W-:Y:S01]  /*21e80*/  HADD2.F32 R117, -RZ, R117.H1_H1 ;  /* 0x30000075ff757230 */ /* 0x000fe20000004100 */
[----:B------:R-:W-:Y:S01]  /*21e90*/  LOP3.LUT R22, R22, 0xfffffffd, RZ, 0xc0, !PT ;  /* 0xfffffffd16167812 */ /* 0x000fe200078ec0ff */
[----:B------:R-:W-:Y:S01]  /*21ea0*/  BSSY.RECONVERGENT B1, `(.L_x_15876) ;  /* 0x0000061000017945 */ /* 0x000fe20003800200 */
[----:B------:R-:W-:Y:S02]  /*21eb0*/  IMAD.MOV.U32 R134, RZ, RZ, 0x2 ;  /* 0x00000002ff867424 */ /* 0x000fe400078e00ff */
        /* <DEDUP_REMOVED lines=20> */
.L_x_15878:
        /* <DEDUP_REMOVED lines=12> */
.L_x_15880:
[----:B------:R-:W-:Y:S05]  /*220c0*/  BSYNC.RECONVERGENT B2 ;  /* 0x0000000000027941 */ /* 0x000fea0003800200 */
.L_x_15879:
        /* <DEDUP_REMOVED lines=62> */
.L_x_15877:
[----:B------:R-:W-:Y:S05]  /*224b0*/  BSYNC.RECONVERGENT B1 ;  /* 0x0000000000017941 */ /* 0x000fea0003800200 */
.L_x_15876:
        /* <DEDUP_REMOVED lines=23> */
.L_x_15883:
        /* <DEDUP_REMOVED lines=12> */
.L_x_15885:
[----:B------:R-:W-:Y:S05]  /*226f0*/  BSYNC.RECONVERGENT B2 ;  /* 0x0000000000027941 */ /* 0x000fea0003800200 */
.L_x_15884:
        /* <DEDUP_REMOVED lines=62> */
.L_x_15882:
[----:B------:R-:W-:Y:S05]  /*22ae0*/  BSYNC.RECONVERGENT B1 ;  /* 0x0000000000017941 */ /* 0x000fea0003800200 */
.L_x_15881:
        /* <DEDUP_REMOVED lines=23> */
.L_x_15888:
        /* <DEDUP_REMOVED lines=12> */
.L_x_15890:
[----:B------:R-:W-:Y:S05]  /*22d20*/  BSYNC.RECONVERGENT B2 ;  /* 0x0000000000027941 */ /* 0x000fea0003800200 */
.L_x_15889:
        /* <DEDUP_REMOVED lines=62> */
.L_x_15887:
[----:B------:R-:W-:Y:S05]  /*23110*/  BSYNC.RECONVERGENT B1 ;  /* 0x0000000000017941 */ /* 0x000fea0003800200 */
.L_x_15886:
        /* <DEDUP_REMOVED lines=23> */
.L_x_15893:
        /* <DEDUP_REMOVED lines=12> */
.L_x_15895:
[----:B------:R-:W-:Y:S05]  /*23350*/  BSYNC.RECONVERGENT B2 ;  /* 0x0000000000027941 */ /* 0x000fea0003800200 */
.L_x_15894:
        /* <DEDUP_REMOVED lines=62> */
.L_x_15892:
[----:B------:R-:W-:Y:S05]  /*23740*/  BSYNC.RECONVERGENT B1 ;  /* 0x0000000000017941 */ /* 0x000fea0003800200 */
.L_x_15891:
        /* <DEDUP_REMOVED lines=14> */
.L_x_15855:
        /* <DEDUP_REMOVED lines=43> */
.L_x_15896:
[----:B------:R-:W-:Y:S02]  /*23ae0*/  IMAD.MOV.U32 R168, RZ, RZ, R170 ;  /* 0x000000ffffa87224 */ /* 0x000fe400078e00aa */
[----:B------:R-:W-:-:S07]  /*23af0*/  VIADD R169, R169, 0x80 ;  /* 0x00000080a9a97836 */ /* 0x000fce0000000000 */
.L_x_15773:
[----:B------:R-:W-:Y:S05]  /*23b00*/  BSYNC.RECONVERGENT B0 ;  /* 0x0000000000007941 */ /* 0x000fea0003800200 */
.L_x_15772:
        /* <DEDUP_REMOVED lines=35> */
.L_x_15902:
        /* <DEDUP_REMOVED lines=12> */
.L_x_15904:
[----:B------:R-:W-:Y:S05]  /*23e00*/  BSYNC.RECONVERGENT B2 ;  /* 0x0000000000027941 */ /* 0x000fea0003800200 */
.L_x_15903:
        /* <DEDUP_REMOVED lines=62> */
.L_x_15901:
[----:B------:R-:W-:Y:S05]  /*241f0*/  BSYNC.RECONVERGENT B1 ;  /* 0x0000000000017941 */ /* 0x000fea0003800200 */
.L_x_15900:
[----:B------:R-:W0:Y:S01]  /*24200*/  LDC R173, c[0x0][0x404] ;  /* 0x00010100ffad7b82 */ /* 0x000e220000000800 */
[----:B------:R-:W-:Y:S01]  /*24210*/  I2FP.F32.U32 R2, R2 ;  /* 0x0000000200027245 */ /* 0x000fe20000201000 */
[----:B------:R-:W-:Y:S01]  /*24220*/  IMAD.MOV.U32 R178, RZ, RZ, 0x2f800000 ;  /* 0x2f800000ffb27424 */ /* 0x000fe200078e00ff */
[----:B------:R-:W-:Y:S01]  /*24230*/  LOP3.LUT R22, R22, 0xffffffef, RZ, 0xc0, !PT ;  /* 0xffffffef16167812 */ /* 0x000fe200078ec0ff */
[----:B------:R-:W-:Y:S01]  /*24240*/  BSSY.RECONVERGENT B1, `(.L_x_15905) ;  /* 0x0000060000017945 */ /* 0x000fe20003800200 */
[----:B------:R-:W-:Y:S02]  /*24250*/  HFMA2 R6, -RZ, RZ, 0, 1.1920928955078125e-07 ;  /* 0x00000002ff067431 */ /* 0x000fe400000001ff */
[----:B------:R-:W-:Y:S01]  /*24260*/  FFMA.FTZ R2, R2, R178, 1.1641532182693481445e-10 ;  /* 0x2f00000002027423 */ /* 0x000fe200000100b2 */
[----:B------:R-:W-:Y:S01]  /*24270*/  IMAD.MOV.U32 R5, RZ, RZ, R16 ;  /* 0x000000ffff057224 */ /* 0x000fe200078e0010 */
[----:B------:R-:W1:Y:S03]  /*24280*/  LDC R145, c[0x0][0x408] ;  /* 0x00010200ff917b82 */ /* 0x000e660000000800 */
[----:B0-----:R-:W-:Y:S01]  /*24290*/  FSETP.GTU.FTZ.AND P2, PT, R2, R173, PT ;  /* 0x000000ad0200720b */ /* 0x001fe20003f5c000 */
[----:B-----5:R-:W-:-:S05]  /*242a0*/  HADD2.F32 R2, -RZ, R116.H0_H0 ;  /* 0x20000074ff027230 */ /* 0x020fca0000004100 */
        /* <DEDUP_REMOVED lines=14> */
.L_x_15907:
        /* <DEDUP_REMOVED lines=12> */
.L_x_15909:
[----:B------:R-:W-:Y:S05]  /*24450*/  BSYNC.RECONVERGENT B2 ;  /* 0x0000000000027941 */ /* 0x000fea0003800200 */
.L_x_15908:
        /* <DEDUP_REMOVED lines=62> */
.L_x_15906:
[----:B------:R-:W-:Y:S05]  /*24840*/  BSYNC.RECONVERGENT B1 ;  /* 0x0000000000017941 */ /* 0x000fea0003800200 */
.L_x_15905:
[----:B------:R-:W-:Y:S01]  /*24850*/  I2FP.F32.U32 R5, R5 ;  /* 0x0000000500057245 */ /* 0x000fe20000201000 */
[----:B------:R-:W-:Y:S01]  /*24860*/  BSSY.RECONVERGENT B1, `(.L_x_15910) ;  /* 0x0000064000017945 */ /* 0x000fe20003800200 */
[----:B------:R-:W-:Y:S02]  /*24870*/  HFMA2 R7, -RZ, RZ, 0, 1.1920928955078125e-07 ;  /* 0x00000002ff077431 */ /* 0x000fe400000001ff */
[----:B------:R-:W-:Y:S02]  /*24880*/  IMAD.MOV.U32 R9, RZ, RZ, R16 ;  /* 0x000000ffff097224 */ /* 0x000fe400078e0010 */
        /* <DEDUP_REMOVED lines=22> */
.L_x_15912:
        /* <DEDUP_REMOVED lines=12> */
.L_x_15914:
[----:B------:R-:W-:Y:S05]  /*24ab0*/  BSYNC.RECONVERGENT B2 ;  /* 0x0000000000027941 */ /* 0x000fea0003800200 */
.L_x_15913:
        /* <DEDUP_REMOVED lines=62> */
.L_x_15911:
[----:B------:R-:W-:Y:S05]  /*24ea0*/  BSYNC.RECONVERGENT B1 ;  /* 0x0000000000017941 */ /* 0x000fea0003800200 */
.L_x_15910:
        /* <DEDUP_REMOVED lines=22> */
.L_x_15917:
        /* <DEDUP_REMOVED lines=12> */
.L_x_15919:
[----:B------:R-:W-:Y:S05]  /*250d0*/  BSYNC.RECONVERGENT B2 ;  /* 0x0000000000027941 */ /* 0x000fea0003800200 */
.L_x_15918:
        /* <DEDUP_REMOVED lines=62> */
.L_x_15916:
[----:B------:R-:W-:Y:S05]  /*254c0*/  BSYNC.RECONVERGENT B1 ;  /* 0x0000000000017941 */ /* 0x000fea0003800200 */
.L_x_15915:
        /* <DEDUP_REMOVED lines=26> */
.L_x_15922:
        /* <DEDUP_REMOVED lines=12> */
.L_x_15924:
[----:B------:R-:W-:Y:S05]  /*25730*/  BSYNC.RECONVERGENT B2 ;  /* 0x0000000000027941 */ /* 0x000fea0003800200 */
.L_x_15923:
        /* <DEDUP_REMOVED lines=62> */
.L_x_15921:
[----:B------:R-:W-:Y:S05]  /*25b20*/  BSYNC.RECONVERGENT B1 ;  /* 0x0000000000017941 */ /* 0x000fea0003800200 */
.L_x_15920:
[----:B------:R-:W-:Y:S01]  /*25b30*/  I2FP.F32.U32 R5, R9 ;  /* 0x0000000900057245 */ /* 0x000fe20000201000 */
[----:B------:R-:W-:Y:S01]  /*25b40*/  BSSY.RECONVERGENT B1, `(.L_x_15925) ;  /* 0x0000060000017945 */ /* 0x000fe20003800200 */
[----:B------:R-:W-:Y:S01]  /*25b50*/  LOP3.LUT R22, R22, 0xfffffffb, RZ, 0xc0, !PT ;  /* 0xfffffffb16167812 */ /* 0x000fe200078ec0ff */
[----:B------:R-:W-:Y:S02]  /*25b60*/  IMAD.MOV.U32 R6, RZ, RZ, 0x2 ;  /* 0x00000002ff067424 */ /* 0x000fe400078e00ff */
[----:B------:R-:W-:Y:S01]  /*25b70*/  FFMA.FTZ R5, R5, R178, 1.1641532182693481445e-10 ;  /* 0x2f00000005057423 */ /* 0x000fe200000100b2 */
[----:B------:R-:W-:-:S04]  /*25b80*/  IMAD.MOV.U32 R9, RZ, RZ, R16 ;  /* 0x000000ffff097224 */ /* 0x000fc800078e0010 */
        /* <DEDUP_REMOVED lines=16> */
.L_x_15927:
        /* <DEDUP_REMOVED lines=12> */
.L_x_15929:
[----:B------:R-:W-:Y:S05]  /*25d50*/  BSYNC.RECONVERGENT B2 ;  /* 0x0000000000027941 */ /* 0x000fea0003800200 */
.L_x_15928:
        /* <DEDUP_REMOVED lines=62> */
.L_x_15926:
[----:B------:R-:W-:Y:S05]  /*26140*/  BSYNC.RECONVERGENT B1 ;  /* 0x0000000000017941 */ /* 0x000fea0003800200 */
.L_x_15925:
        /* <DEDUP_REMOVED lines=11> */
[----:B------:R-:W-:Y:S02]  /*26200*/  SEL R7, RZ, 0x1, P2 ;  /* 0x00000001ff077807 */ /* 0x000fe40001000000 */
[----:B------:R-:W-:Y:S02]  /*26210*/  ISETP.NE.AND P2, PT, R6, 0x1, PT ;  /* 0x000000010600780c */ /* 0x000fe40003f45270 */
[----:B------:R-:W-:Y:S02]  /*26220*/  @!P1 MOV R31, R5 ;  /* 0x00000005001f9202 */ /* 0x000fe40000000f00 */
[----:B------:R-:W-:Y:S01]  /*26230*/  PRMT R10, R7, 0x7610, R10 ;  /* 0x00007610070a7816 */ /* 0x000fe2000000000a */
[----:B------:R-:W-:Y:S01]  /*26240*/  IMAD.MOV.U32 R7, RZ, RZ, 0x2 ;  /* 0x00000002ff077424 */ /* 0x000fe200078e00ff */
        /* <DEDUP_REMOVED lines=10> */
.L_x_15932:
        /* <DEDUP_REMOVED lines=12> */
.L_x_15934:
[----:B------:R-:W-:Y:S05]  /*263b0*/  BSYNC.RECONVERGENT B2 ;  /* 0x0000000000027941 */ /* 0x000fea0003800200 */
.L_x_15933:
        /* <DEDUP_REMOVED lines=62> */
.L_x_15931:
[----:B------:R-:W-:Y:S05]  /*267a0*/  BSYNC.RECONVERGENT B1 ;  /* 0x0000000000017941 */ /* 0x000fea0003800200 */
.L_x_15930:
        /* <DEDUP_REMOVED lines=22> */
.L_x_15937:
        /* <DEDUP_REMOVED lines=12> */
.L_x_15939:
[----:B------:R-:W-:Y:S05]  /*269d0*/  BSYNC.RECONVERGENT B2 ;  /* 0x0000000000027941 */ /* 0x000fea0003800200 */
.L_x_15938:
        /* <DEDUP_REMOVED lines=62> */
.L_x_15936:
[----:B------:R-:W-:Y:S05]  /*26dc0*/  BSYNC.RECONVERGENT B1 ;  /* 0x0000000000017941 */ /* 0x000fea0003800200 */
.L_x_15935:
        /* <DEDUP_REMOVED lines=11> */
[----:B------:R-:W-:Y:S01]  /*26e80*/  SEL R7, RZ, 0x1, P2 ;  /* 0x00000001ff077807 */ /* 0x000fe20001000000 */
[----:B------:R-:W-:Y:S01]  /*26e90*/  IMAD.MOV.U32 R8, RZ, RZ, R16 ;  /* 0x000000ffff087224 */ /* 0x000fe200078e0010 */
        /* <DEDUP_REMOVED lines=13> */
.L_x_15942:
        /* <DEDUP_REMOVED lines=12> */
.L_x_15944:
[----:B------:R-:W-:Y:S05]  /*27030*/  BSYNC.RECONVERGENT B2 ;  /* 0x0000000000027941 */ /* 0x000fea0003800200 */
.L_x_15943:
        /* <DEDUP_REMOVED lines=62> */
.L_x_15941:
[----:B------:R-:W-:Y:S05]  /*27420*/  BSYNC.RECONVERGENT B1 ;  /* 0x0000000000017941 */ /* 0x000fea0003800200 */
.L_x_15940:
[----:B------:R-:W-:Y:S01]  /*27430*/  I2FP.F32.U32 R6, R8 ;  /* 0x0000000800067245 */ /* 0x000fe20000201000 */
[----:B------:R-:W-:Y:S01]  /*27440*/  BSSY.RECONVERGENT B1, `(.L_x_15945) ;  /* 0x000005e000017945 */ /* 0x000fe20003800200 */
[----:B------:R-:W-:Y:S02]  /*27450*/  ISETP.NE.AND P3, PT, R7, 0x1, PT ;  /* 0x000000010700780c */ /* 0x000fe40003f65270 */
[----:B------:R-:W-:Y:S01]  /*27460*/  MOV R122, R16 ;  /* 0x00000010007a7202 */ /* 0x000fe20000000f00 */
        /* <DEDUP_REMOVED lines=16> */
.L_x_15947:
        /* <DEDUP_REMOVED lines=12> */
.L_x_15949:
[----:B------:R-:W-:Y:S05]  /*27630*/  BSYNC.RECONVERGENT B2 ;  /* 0x0000000000027941 */ /* 0x000fea0003800200 */
.L_x_15948:
        /* <DEDUP_REMOVED lines=62> */
.L_x_15946:
[----:B------:R-:W-:Y:S05]  /*27a20*/  BSYNC.RECONVERGENT B1 ;  /* 0x0000000000017941 */ /* 0x000fea0003800200 */
.L_x_15945:
        /* <DEDUP_REMOVED lines=26> */
.L_x_15952:
        /* <DEDUP_REMOVED lines=12> */
.L_x_15954:
[----:B------:R-:W-:Y:S05]  /*27c90*/  BSYNC.RECONVERGENT B2 ;  /* 0x0000000000027941 */ /* 0x000fea0003800200 */
.L_x_15953:
        /* <DEDUP_REMOVED lines=62> */
.L_x_15951:
[----:B------:R-:W-:Y:S05]  /*28080*/  BSYNC.RECONVERGENT B1 ;  /* 0x0000000000017941 */ /* 0x000fea0003800200 */
.L_x_15950:
        /* <DEDUP_REMOVED lines=20> */
.L_x_15957:
        /* <DEDUP_REMOVED lines=12> */
.L_x_15959:
[----:B------:R-:W-:Y:S05]  /*28290*/  BSYNC.RECONVERGENT B2 ;  /* 0x0000000000027941 */ /* 0x000fea0003800200 */
.L_x_15958:
        /* <DEDUP_REMOVED lines=62> */
.L_x_15956:
[----:B------:R-:W-:Y:S05]  /*28680*/  BSYNC.RECONVERGENT B1 ;  /* 0x0000000000017941 */ /* 0x000fea0003800200 */
.L_x_15955:
[----:B------:R-:W-:Y:S01]  /*28690*/  I2FP.F32.U32 R7, R136 ;  /* 0x0000008800077245 */ /* 0x000fe20000201000 */
[----:B------:R-:W-:Y:S01]  /*286a0*/  @P1 HADD2.F32 R18, -RZ, R50.H1_H1 ;  /* 0x30000032ff121230 */ /* 0x000fe20000004100 */
[----:B------:R-:W-:Y:S01]  /*286b0*/  BSSY.RECONVERGENT B1, `(.L_x_15960) ;  /* 0x0000062000017945 */ /* 0x000fe20003800200 */
[----:B------:R-:W-:Y:S02]  /*286c0*/  IMAD.MOV.U32 R171, RZ, RZ, 0x2 ;  /* 0x00000002ffab7424 */ /* 0x000fe400078e00ff */
[----:B------:R-:W-:Y:S01]  /*286d0*/  FFMA.FTZ R7, R7, R178, 1.1641532182693481445e-10 ;  /* 0x2f00000007077423 */ /* 0x000fe200000100b2 */
[----:B------:R-:W-:-:S04]  /*286e0*/  IMAD.MOV.U32 R137, RZ, RZ, R16 ;  /* 0x000000ffff897224 */ /* 0x000fc800078e0010 */
[----:B------:R-:W-:Y:S01]  /*286f0*/  FSETP.GTU.FTZ.AND P4, PT, R7, R173, PT ;  /* 0x000000ad0700720b */ /* 0x000fe20003f9c000 */
[----:B------:R-:W-:-:S05]  /*28700*/  HADD2.F32 R7, -RZ, R54.H1_H1 ;  /* 0x30000036ff077230 */ /* 0x000fca0000004100 */
[----:B------:R-:W-:-:S05]  /*28710*/  FMUL.FTZ R7, R7, R145 ;  /* 0x0000009107077220 */ /* 0x000fca0000410000 */
[----:B------:R-:W-:-:S05]  /*28720*/  FSEL R7, R7, RZ, !P4 ;  /* 0x000000ff07077208 */ /* 0x000fca0006000000 */
[----:B------:R-:W-:-:S04]  /*28730*/  FADD.FTZ R7, R118, R7 ;  /* 0x0000000776077221 */ /* 0x000fc80000010000 */
[----:B------:R-:W-:Y:S01]  /*28740*/  @P1 FADD.FTZ R136, R18, R7 ;  /* 0x0000000712881221 */ /* 0x000fe20000010000 */
[----:B------:R-:W-:Y:S02]  /*28750*/  @!P1 MOV R136, R7 ;  /* 0x0000000700889202 */ /* 0x000fe40000000f00 */
[----:B------:R-:W-:Y:S02]  /*28760*/  SEL R7, RZ, 0x1, P4 ;  /* 0x00000001ff077807 */ /* 0x000fe40002000000 */
[----:B------:R-:W-:Y:S02]  /*28770*/  ISETP.NE.AND P4, PT, R6, 0x1, PT ;  /* 0x000000010600780c */ /* 0x000fe40003f85270 */
[----:B------:R-:W-:-:S11]  /*28780*/  F2FP.F16.F32.PACK_AB R118, RZ, R136 ;  /* 0x00000088ff76723e */ /* 0x000fd600000000ff */
        /* <DEDUP_REMOVED lines=9> */
.L_x_15962:
        /* <DEDUP_REMOVED lines=12> */
.L_x_15964:
[----:B------:R-:W-:Y:S05]  /*288e0*/  BSYNC.RECONVERGENT B2 ;  /* 0x0000000000027941 */ /* 0x000fea0003800200 */
.L_x_15963:
        /* <DEDUP_REMOVED lines=62> */
.L_x_15961:
[----:B------:R-:W-:Y:S05]  /*28cd0*/  BSYNC.RECONVERGENT B1 ;  /* 0x0000000000017941 */ /* 0x000fea0003800200 */
.L_x_15960:
[----:B------:R-:W-:Y:S01]  /*28ce0*/  I2FP.F32.U32 R6, R137 ;  /* 0x0000008900067245 */ /* 0x000fe20000201000 */
[----:B------:R-:W-:Y:S01]  /*28cf0*/  BSSY.RECONVERGENT B1, `(.L_x_15965) ;  /* 0x000005e000017945 */ /* 0x000fe20003800200 */
[----:B------:R-:W-:Y:S01]  /*28d00*/  ISETP.NE.AND P5, PT, R171, 0x1, PT ;  /* 0x00000001ab00780c */ /* 0x000fe20003fa5270 */
[----:B------:R-:W-:Y:S02]  /*28d10*/  HFMA2 R18, -RZ, RZ, 0, 1.1920928955078125e-07 ;  /* 0x00000002ff127431 */ /* 0x000fe400000001ff */
[----:B------:R-:W-:Y:S02]  /*28d20*/  IMAD.MOV.U32 R137, RZ, RZ, R16 ;  /* 0x000000ffff897224 */ /* 0x000fe400078e0010 */
        /* <DEDUP_REMOVED lines=15> */
.L_x_15967:
        /* <DEDUP_REMOVED lines=12> */
.L_x_15969:
[----:B------:R-:W-:Y:S05]  /*28ee0*/  BSYNC.RECONVERGENT B2 ;  /* 0x0000000000027941 */ /* 0x000fea0003800200 */
.L_x_15968:
        /* <DEDUP_REMOVED lines=62> */
.L_x_15966:
[----:B------:R-:W-:Y:S05]  /*292d0*/  BSYNC.RECONVERGENT B1 ;  /* 0x0000000000017941 */ /* 0x000fea0003800200 */
.L_x_15965:
[----:B------:R-:W-:Y:S01]  /*292e0*/  I2FP.F32.U32 R137, R137 ;  /* 0x0000008900897245 */ /* 0x000fe20000201000 */
[----:B------:R-:W-:Y:S01]  /*292f0*/  HADD2.F32 R171, -RZ, R55.H0_H0 ;  /* 0x20000037ffab7230 */ /* 0x000fe20000004100 */
[----:B------:R-:W-:Y:S01]  /*29300*/  BSSY.RECONVERGENT B1, `(.L_x_15970) ;  /* 0x0000063000017945 */ /* 0x000fe20003800200 */
        /* <DEDUP_REMOVED lines=23> */
.L_x_15972:
        /* <DEDUP_REMOVED lines=12> */
.L_x_15974:
[----:B------:R-:W-:Y:S05]  /*29540*/  BSYNC.RECONVERGENT B2 ;  /* 0x0000000000027941 */ /* 0x000fea0003800200 */
.L_x_15973:
        /* <DEDUP_REMOVED lines=62> */
.L_x_15971:
[----:B------:R-:W-:Y:S05]  /*29930*/  BSYNC.RECONVERGENT B1 ;  /* 0x0000000000017941 */ /* 0x000fea0003800200 */
.L_x_15970:
        /* <DEDUP_REMOVED lines=20> */
.L_x_15977:
        /* <DEDUP_REMOVED lines=15> */
.L_x_15979:
[----:B------:R-:W-:Y:S05]  /*29b70*/  BSYNC.RECONVERGENT B2 ;  /* 0x0000000000027941 */ /* 0x000fea0003800200 */
.L_x_15978:
        /* <DEDUP_REMOVED lines=62> */
.L_x_15976:
[----:B------:R-:W-:Y:S05]  /*29f60*/  BSYNC.RECONVERGENT B1 ;  /* 0x0000000000017941 */ /* 0x000fea0003800200 */
.L_x_15975:
        /* <DEDUP_REMOVED lines=18> */
.L_x_15899:
[----:B------:R-:W-:Y:S01]  /*2a090*/  ISETP.NE.AND P2, PT, R18, 0x1, PT ;  /* 0x000000011200780c */ /* 0x000fe20003f45270 */
[----:B------:R-:W-:Y:S01]  /*2a0a0*/  BSSY.RECONVERGENT B1, `(.L_x_15981) ;  /* 0x000005a000017945 */ /* 0x000fe20003800200 */
[----:B------:R-:W-:Y:S01]  /*2a0b0*/  IMAD.MOV.U32 R32, RZ, RZ, 0x2 ;  /* 0x00000002ff207424 */ /* 0x000fe200078e00ff */
[----:B-1----:R-:W-:Y:S01]  /*2a0c0*/  MOV R2, R16 ;  /* 0x0000001000027202 */ /* 0x002fe20000000f00 */
        /* <DEDUP_REMOVED lines=12> */
.L_x_15983:
        /* <DEDUP_REMOVED lines=12> */
.L_x_15985:
[----:B------:R-:W-:Y:S05]  /*2a250*/  BSYNC.RECONVERGENT B2 ;  /* 0x0000000000027941 */ /* 0x000fea0003800200 */
.L_x_15984:
        /* <DEDUP_REMOVED lines=62> */
.L_x_15982:
[----:B------:R-:W-:Y:S05]  /*2a640*/  BSYNC.RECONVERGENT B1 ;  /* 0x0000000000017941 */ /* 0x000fea0003800200 */
.L_x_15981:
[----:B------:R-:W0:Y:S01]  /*2a650*/  LDC R252, c[0x0][0x404] ;  /* 0x00010100fffc7b82 */ /* 0x000e220000000800 */
[----:B------:R-:W-:Y:S01]  /*2a660*/  I2FP.F32.U32 R2, R2 ;  /* 0x0000000200027245 */ /* 0x000fe20000201000 */
[----:B------:R-:W-:Y:S01]  /*2a670*/  IMAD.MOV.U32 R178, RZ, RZ, 0x2f800000 ;  /* 0x2f800000ffb27424 */ /* 0x000fe200078e00ff */
[----:B------:R-:W-:Y:S01]  /*2a680*/  LOP3.LUT R22, R22, 0xffffffef, RZ, 0xc0, !PT ;  /* 0xffffffef16167812 */ /* 0x000fe200078ec0ff */
[----:B-----5:R-:W-:Y:S01]  /*2a690*/  @P1 HADD2.F32 R18, -RZ, R48.H0_H0 ;  /* 0x20000030ff121230 */ /* 0x020fe20000004100 */
[----:B------:R-:W-:Y:S01]  /*2a6a0*/  BSSY.RECONVERGENT B1, `(.L_x_15986) ;  /* 0x0000062000017945 */ /* 0x000fe20003800200 */
[----:B------:R-:W-:Y:S01]  /*2a6b0*/  FFMA.FTZ R2, R2, R178, 1.1641532182693481445e-10 ;  /* 0x2f00000002027423 */ /* 0x000fe200000100b2 */
[----:B------:R-:W-:Y:S01]  /*2a6c0*/  MOV R31, R16 ;  /* 0x00000010001f7202 */ /* 0x000fe20000000f00 */
[----:B------:R-:W1:Y:S03]  /*2a6d0*/  LDC R179, c[0x0][0x408] ;  /* 0x00010200ffb37b82 */ /* 0x000e660000000800 */
[----:B0-----:R-:W-:Y:S01]  /*2a6e0*/  FSETP.GTU.FTZ.AND P2, PT, R2, R252, PT ;  /* 0x000000fc0200720b */ /* 0x001fe20003f5c000 */
[----:B------:R-:W-:-:S05]  /*2a6f0*/  HADD2.F32 R2, -RZ, R116.H0_H0 ;  /* 0x20000074ff027230 */ /* 0x000fca0000004100 */
[----:B-1----:R-:W-:-:S05]  /*2a700*/  FMUL.FTZ R2, R2, R179 ;  /* 0x000000b302027220 */ /* 0x002fca0000410000 */
[----:B------:R-:W-:Y:S02]  /*2a710*/  FSEL R2, R2, RZ, !P2 ;  /* 0x000000ff02027208 */ /* 0x000fe40005000000 */
[----:B------:R-:W-:-:S03]  /*2a720*/  PLOP3.LUT P2, PT, P2, PT, PT, 0x8, 0x80 ;  /* 0x000000000080781c */ /* 0x000fc6000174e170 */
[----:B------:R-:W-:Y:S01]  /*2a730*/  @P1 FADD.FTZ R2, R18, R2 ;  /* 0x0000000212021221 */ /* 0x000fe20000010000 */
[----:B------:R-:W-:-:S04]  /*2a740*/  IMAD.MOV.U32 R18, RZ, RZ, 0x2 ;  /* 0x00000002ff127424 */ /* 0x000fc800078e00ff */
[----:B------:R-:W-:-:S05]  /*2a750*/  F2FP.F16.F32.PACK_AB R168, RZ, R2 ;  /* 0x00000002ffa8723e */ /* 0x000fca00000000ff */
        /* <DEDUP_REMOVED lines=11> */
.L_x_15988:
        /* <DEDUP_REMOVED lines=12> */
.L_x_15990:
[----:B------:R-:W-:Y:S05]  /*2a8d0*/  BSYNC.RECONVERGENT B2 ;  /* 0x0000000000027941 */ /* 0x000fea0003800200 */
.L_x_15989:
        /* <DEDUP_REMOVED lines=62> */
.L_x_15987:
[----:B------:R-:W-:Y:S05]  /*2acc0*/  BSYNC.RECONVERGENT B1 ;  /* 0x0000000000017941 */ /* 0x000fea0003800200 */
.L_x_15986:
[----:B------:R-:W-:Y:S01]  /*2acd0*/  I2FP.F32.U32 R31, R31 ;  /* 0x0000001f001f7245 */ /* 0x000fe20000201000 */
[----:B------:R-:W-:Y:S01]  /*2ace0*/  BSSY.RECONVERGENT B1, `(.L_x_15991) ;  /* 0x0000063000017945 */ /* 0x000fe20003800200 */
[----:B------:R-:W-:Y:S01]  /*2acf0*/  LOP3.LUT R22, R22, 0xfffffff7, RZ, 0xc0, !PT ;  /* 0xfffffff716167812 */ /* 0x000fe200078ec0ff */
[----:B------:R-:W-:Y:S02]  /*2ad00*/  IMAD.MOV.U32 R122, RZ, RZ, 0x2 ;  /* 0x00000002ff7a7424 */ /* 0x000fe400078e00ff */
        /* <DEDUP_REMOVED lines=21> */
.L_x_15993:
        /* <DEDUP_REMOVED lines=12> */
.L_x_15995:
[----:B------:R-:W-:Y:S05]  /*2af20*/  BSYNC.RECONVERGENT B2 ;  /* 0x0000000000027941 */ /* 0x000fea0003800200 */
.L_x_15994:
        /* <DEDUP_REMOVED lines=62> */
.L_x_15992:
[----:B------:R-:W-:Y:S05]  /*2b310*/  BSYNC.RECONVERGENT B1 ;  /* 0x0000000000017941 */ /* 0x000fea0003800200 */
.L_x_15991:
        /* <DEDUP_REMOVED lines=12> */
[----:B------:R-:W-:-:S04]  /*2b3e0*/  HFMA2 R18, -RZ, RZ, 0, 1.1920928955078125e-07 ;  /* 0x00000002ff127431 */ /* 0x000fc800000001ff */
        /* <DEDUP_REMOVED lines=12> */
.L_x_15998:
        /* <DEDUP_REMOVED lines=12> */
.L_x_16000:
[----:B------:R-:W-:Y:S05]  /*2b570*/  BSYNC.RECONVERGENT B2 ;  /* 0x0000000000027941 */ /* 0x000fea0003800200 */
.L_x_15999:
        /* <DEDUP_REMOVED lines=62> */
.L_x_15997:
[----:B------:R-:W-:Y:S05]  /*2b960*/  BSYNC.RECONVERGENT B1 ;  /* 0x0000000000017941 */ /* 0x000fea0003800200 */
.L_x_15996:
[----:B------:R-:W-:Y:S01]  /*2b970*/  I2FP.F32.U32 R122, R136 ;  /* 0x00000088007a7245 */ /* 0x000fe20000201000 */
[----:B------:R-:W-:Y:S01]  /*2b980*/  HADD2.F32 R117, -RZ, R117.H1_H1 ;  /* 0x30000075ff757230 */ /* 0x000fe20000004100 */
[----:B------:R-:W-:Y:S01]  /*2b990*/  LOP3.LUT R22, R22, 0xfffffffd, RZ, 0xc0, !PT ;  /* 0xfffffffd16167812 */ /* 0x000fe200078ec0ff */
[----:B------:R-:W-:Y:S01]  /*2b9a0*/  BSSY.RECONVERGENT B1, `(.L_x_16001) ;  /* 0x0000061000017945 */ /* 0x000fe20003800200 */
[----:B------:R-:W-:Y:S02]  /*2b9b0*/  IMAD.MOV.U32 R136, RZ, RZ, 0x2 ;  /* 0x00000002ff887424 */ /* 0x000fe400078e00ff */
[----:B------:R-:W-:Y:S01]  /*2b9c0*/  FFMA.FTZ R122, R122, R178, 1.1641532182693481445e-10 ;  /* 0x2f0000007a7a7423 */ /* 0x000fe200000100b2 */
[----:B------:R-:W-:-:S04]  /*2b9d0*/  FMUL.FTZ R117, R117, R179 ;  /* 0x000000b375757220 */ /* 0x000fc80000410000 */
[----:B------:R-:W-:Y:S02]  /*2b9e0*/  FSETP.GTU.FTZ.AND P2, PT, R122, R252, PT ;  /* 0x000000fc7a00720b */ /* 0x000fe40003f5c000 */
[----:B------:R-:W-:Y:S02]  /*2b9f0*/  MOV R122, R16 ;  /* 0x00000010007a7202 */ /* 0x000fe40000000f00 */
        /* <DEDUP_REMOVED lines=16> */
.L_x_16003:
        /* <DEDUP_REMOVED lines=12> */
.L_x_16005:
[----:B------:R-:W-:Y:S05]  /*2bbc0*/  BSYNC.RECONVERGENT B2 ;  /* 0x0000000000027941 */ /* 0x000fea0003800200 */
.L_x_16004:
        /* <DEDUP_REMOVED lines=62> */
.L_x_16002:
[----:B------:R-:W-:Y:S05]  /*2bfb0*/  BSYNC.RECONVERGENT B1 ;  /* 0x0000000000017941 */ /* 0x000fea0003800200 */
.L_x_16001:
        /* <DEDUP_REMOVED lines=23> */
.L_x_16008:
        /* <DEDUP_REMOVED lines=12> */
.L_x_16010:
[----:B------:R-:W-:Y:S05]  /*2c1f0*/  BSYNC.RECONVERGENT B2 ;  /* 0x0000000000027941 */ /* 0x000fea0003800200 */
.L_x_16009:
        /* <DEDUP_REMOVED lines=62> */
.L_x_16007:
[----:B------:R-:W-:Y:S05]  /*2c5e0*/  BSYNC.RECONVERGENT B1 ;  /* 0x0000000000017941 */ /* 0x000fea0003800200 */
.L_x_16006:
        /* <DEDUP_REMOVED lines=23> */
.L_x_16013:
        /* <DEDUP_REMOVED lines=12> */
.L_x_16015:
[----:B------:R-:W-:Y:S05]  /*2c820*/  BSYNC.RECONVERGENT B2 ;  /* 0x0000000000027941 */ /* 0x000fea0003800200 */
.L_x_16014:
        /* <DEDUP_REMOVED lines=62> */
.L_x_16012:
[----:B------:R-:W-:Y:S05]  /*2cc10*/  BSYNC.RECONVERGENT B1 ;  /* 0x0000000000017941 */ /* 0x000fea0003800200 */
.L_x_16011:
        /* <DEDUP_REMOVED lines=23> */
.L_x_16018:
        /* <DEDUP_REMOVED lines=12> */
.L_x_16020:
[----:B------:R-:W-:Y:S05]  /*2ce50*/  BSYNC.RECONVERGENT B2 ;  /* 0x0000000000027941 */ /* 0x000fea0003800200 */
.L_x_16019:
        /* <DEDUP_REMOVED lines=62> */
.L_x_16017:
[----:B------:R-:W-:Y:S05]  /*2d240*/  BSYNC.RECONVERGENT B1 ;  /* 0x0000000000017941 */ /* 0x000fea0003800200 */
.L_x_16016:
        /* <DEDUP_REMOVED lines=14> */
.L_x_15980:
        /* <DEDUP_REMOVED lines=43> */
.L_x_16021:
[----:B------:R-:W-:Y:S01]  /*2d5e0*/  IMAD.MOV.U32 R168, RZ, RZ, R170 ;  /* 0x000000ffffa87224 */ /* 0x000fe200078e00aa */
[----:B------:R-:W-:-:S07]  /*2d5f0*/  IADD3 R169, PT, PT, R169, 0x80, RZ ;  /* 0x00000080a9a97810 */ /* 0x000fce0007ffe0ff */
.L_x_15898:
[----:B------:R-:W-:Y:S05]  /*2d600*/  BSYNC.RECONVERGENT B0 ;  /* 0x0000000000007941 */ /* 0x000fea0003800200 */
.L_x_15897:
[----:B------:R-:W-:Y:S01]  /*2d610*/  ISETP.GE.U32.AND P0, PT, R24, 0x280, PT ;  /* 0x000002801800780c */ /* 0x000fe20003f06070 */
[----:B------:R-:W-:Y:S01]  /*2d620*/  BSSY.RECONVERGENT B0, `(.L_x_16022) ;  /* 0x00009ae000007945 */ /* 0x000fe20003800200 */
[----:B------:R-:W-:-:S11]  /*2d630*/  LOP3.LUT R22, R22, 0xffffff7f, RZ, 0xc0, !PT ;  /* 0xffffff7f16167812 */ /* 0x000fd600078ec0ff */
[----:B------:R-:W-:Y:S01]  /*2d640*/  @P0 LOP3.LUT R22, R22, 0x80, RZ, 0xfc, !PT ;  /* 0x0000008016160812 */ /* 0x000fe200078efcff */
[----:B------:R-:W-:Y:S06]  /*2d650*/  @!P0 BRA `(.L_x_16023) ;  /* 0x0000009800a88947 */ /* 0x000fec0003800000 */
        /* <DEDUP_REMOVED lines=30> */
.L_x_16027:
        /* <DEDUP_REMOVED lines=12> */
.L_x_16029:
[----:B------:R-:W-:Y:S05]  /*2d900*/  BSYNC.RECONVERGENT B2 ;  /* 0x0000000000027941 */ /* 0x000fea0003800200 */
.L_x_16028:
        /* <DEDUP_REMOVED lines=62> */
.L_x_16026:
[----:B------:R-:W-:Y:S05]  /*2dcf0*/  BSYNC.RECONVERGENT B1 ;  /* 0x0000000000017941 */ /* 0x000fea0003800200 */
.L_x_16025:
[----:B------:R-:W0:Y:S01]  /*2dd00*/  LDC R173, c[0x0][0x404] ;  /* 0x00010100ffad7b82 */ /* 0x000e220000000800 */
[----:B------:R-:W-:Y:S01]  /*2dd10*/  I2FP.F32.U32 R0, R0 ;  /* 0x0000000000007245 */ /* 0x000fe20000201000 */
[----:B------:R-:W-:Y:S02]  /*2dd20*/  HFMA2 R178, -RZ, RZ, 0.1171875, 0 ;  /* 0x2f800000ffb27431 */ /* 0x000fe400000001ff */
[----:B-----5:R-:W-:Y:S01]  /*2dd30*/  HADD2.F32 R5, -RZ, R116.H0_H0 ;  /* 0x20000074ff057230 */ /* 0x020fe20000004100 */
[----:B------:R-:W-:Y:S01]  /*2dd40*/  LOP3.LUT R22, R22, 0xffffffef, RZ, 0xc0, !PT ;  /* 0xffffffef16167812 */ /* 0x000fe200078ec0ff */
[----:B------:R-:W-:Y:S01]  /*2dd50*/  BSSY.RECONVERGENT B1, `(.L_x_16030) ;  /* 0x000005f000017945 */ /* 0x000fe20003800200 */
[----:B------:R-:W-:Y:S02]  /*2dd60*/  IMAD.MOV.U32 R6, RZ, RZ, 0x2 ;  /* 0x00000002ff067424 */ /* 0x000fe400078e00ff */
[----:B------:R-:W-:Y:S01]  /*2dd70*/  FFMA.FTZ R0, R0, R178, 1.1641532182693481445e-10 ;  /* 0x2f00000000007423 */ /* 0x000fe200000100b2 */
[----:B------:R-:W1:Y:S04]  /*2dd80*/  LDC R146, c[0x0][0x408] ;  /* 0x00010200ff927b82 */ /* 0x000e680000000800 */
[----:B0-----:R-:W-:Y:S01]  /*2dd90*/  FSETP.GTU.FTZ.AND P2, PT, R0, R173, PT ;  /* 0x000000ad0000720b */ /* 0x001fe20003f5c000 */
[----:B-1----:R-:W-:Y:S01]  /*2dda0*/  FMUL.FTZ R0, R5, R146 ;  /* 0x0000009205007220 */ /* 0x002fe20000410000 */
[----:B------:R-:W-:-:S04]  /*2ddb0*/  IMAD.MOV.U32 R5, RZ, RZ, R16 ;  /* 0x000000ffff057224 */ /* 0x000fc800078e0010 */
        /* <DEDUP_REMOVED lines=13> */
.L_x_16032:
        /* <DEDUP_REMOVED lines=12> */
.L_x_16034:
[----:B------:R-:W-:Y:S05]  /*2df50*/  BSYNC.RECONVERGENT B2 ;  /* 0x0000000000027941 */ /* 0x000fea0003800200 */
.L_x_16033:
        /* <DEDUP_REMOVED lines=62> */
.L_x_16031:
[----:B------:R-:W-:Y:S05]  /*2e340*/  BSYNC.RECONVERGENT B1 ;  /* 0x0000000000017941 */ /* 0x000fea0003800200 */
.L_x_16030:
[----:B------:R-:W-:Y:S01]  /*2e350*/  I2FP.F32.U32 R5, R5 ;  /* 0x0000000500057245 */ /* 0x000fe20000201000 */
[----:B------:R-:W-:Y:S01]  /*2e360*/  BSSY.RECONVERGENT B1, `(.L_x_16035) ;  /* 0x0000064000017945 */ /* 0x000fe20003800200 */
[----:B------:R-:W-:Y:S02]  /*2e370*/  IMAD.MOV.U32 R7, RZ, RZ, 0x2 ;  /* 0x00000002ff077424 */ /* 0x000fe400078e00ff */
        /* <DEDUP_REMOVED lines=23> */
.L_x_16037:
        /* <DEDUP_REMOVED lines=12> */
.L_x_16039:
[----:B------:R-:W-:Y:S05]  /*2e5b0*/  BSYNC.RECONVERGENT B2 ;  /* 0x0000000000027941 */ /* 0x000fea0003800200 */
.L_x_16038:
        /* <DEDUP_REMOVED lines=62> */
.L_x_16036:
[----:B------:R-:W-:Y:S05]  /*2e9a0*/  BSYNC.RECONVERGENT B1 ;  /* 0x0000000000017941 */ /* 0x000fea0003800200 */
.L_x_16035:
[----:B------:R-:W-:Y:S01]  /*2e9b0*/  I2FP.F32.U32 R5, R9 ;  /* 0x0000000900057245 */ /* 0x000fe20000201000 */
[----:B------:R-:W-:Y:S01]  /*2e9c0*/  BSSY.RECONVERGENT B1, `(.L_x_16040) ;  /* 0x0000060000017945 */ /* 0x000fe20003800200 */
[----:B------:R-:W-:Y:S01]  /*2e9d0*/  LOP3.LUT R22, R22, 0xfffffff7, RZ, 0xc0, !PT ;  /* 0xfffffff716167812 */ /* 0x000fe200078ec0ff */
[----:B------:R-:W-:Y:S02]  /*2e9e0*/  HFMA2 R6, -RZ, RZ, 0, 1.1920928955078125e-07 ;  /* 0x00000002ff067431 */ /* 0x000fe400000001ff */
[----:B------:R-:W-:Y:S02]  /*2e9f0*/  IMAD.MOV.U32 R9, RZ, RZ, R16 ;  /* 0x000000ffff097224 */ /* 0x000fe400078e0010 */
        /* <DEDUP_REMOVED lines=17> */
.L_x_16042:
        /* <DEDUP_REMOVED lines=12> */
.L_x_16044:
[----:B------:R-:W-:Y:S05]  /*2ebd0*/  BSYNC.RECONVERGENT B2 ;  /* 0x0000000000027941 */ /* 0x000fea0003800200 */
.L_x_16043:
        /* <DEDUP_REMOVED lines=62> */
.L_x_16041:
[----:B------:R-:W-:Y:S05]  /*2efc0*/  BSYNC.RECONVERGENT B1 ;  /* 0x0000000000017941 */ /* 0x000fea0003800200 */
.L_x_16040:
        /* <DEDUP_REMOVED lines=26> */
.L_x_16047:
        /* <DEDUP_REMOVED lines=12> */
.L_x_16049:
[----:B------:R-:W-:Y:S05]  /*2f230*/  BSYNC.RECONVERGENT B2 ;  /* 0x0000000000027941 */ /* 0x000fea0003800200 */
.L_x_16048:
        /* <DEDUP_REMOVED lines=62> */
.L_x_16046:
[----:B------:R-:W-:Y:S05]  /*2f620*/  BSYNC.RECONVERGENT B1 ;  /* 0x0000000000017941 */ /* 0x000fea0003800200 */
.L_x_16045:
        /* <DEDUP_REMOVED lines=22> */
.L_x_16052:
        /* <DEDUP_REMOVED lines=12> */
.L_x_16054:
[----:B------:R-:W-:Y:S05]  /*2f850*/  BSYNC.RECONVERGENT B2 ;  /* 0x0000000000027941 */ /* 0x000fea0003800200 */
.L_x_16053:
        /* <DEDUP_REMOVED lines=62> */
.L_x_16051:
[----:B------:R-:W-:Y:S05]  /*2fc40*/  BSYNC.RECONVERGENT B1 ;  /* 0x0000000000017941 */ /* 0x000fea0003800200 */
.L_x_16050:
        /* <DEDUP_REMOVED lines=26> */
.L_x_16057:
        /* <DEDUP_REMOVED lines=12> */
.L_x_16059:
[----:B------:R-:W-:Y:S05]  /*2feb0*/  BSYNC.RECONVERGENT B2 ;  /* 0x0000000000027941 */ /* 0x000fea0003800200 */
.L_x_16058:
        /* <DEDUP_REMOVED lines=62> */
.L_x_16056:
[----:B------:R-:W-:Y:S05]  /*302a0*/  BSYNC.RECONVERGENT B1 ;  /* 0x0000000000017941 */ /* 0x000fea0003800200 */
.L_x_16055:
        /* <DEDUP_REMOVED lines=22> */
.L_x_16062:
        /* <DEDUP_REMOVED lines=12> */
.L_x_16064:
[----:B------:R-:W-:Y:S05]  /*304d0*/  BSYNC.RECONVERGENT B2 ;  /* 0x0000000000027941 */ /* 0x000fea0003800200 */
.L_x_16063:
        /* <DEDUP_REMOVED lines=62> */
.L_x_16061:
[----:B------:R-:W-:Y:S05]  /*308c0*/  BSYNC.RECONVERGENT B1 ;  /* 0x0000000000017941 */ /* 0x000fea0003800200 */
.L_x_16060:
        /* <DEDUP_REMOVED lines=26> */
.L_x_16067:
        /* <DEDUP_REMOVED lines=12> */
.L_x_16069:
[----:B------:R-:W-:Y:S05]  /*30b30*/  BSYNC.RECONVERGENT B2 ;  /* 0x0000000000027941 */ /* 0x000fea0003800200 */
.L_x_16068:
        /* <DEDUP_REMOVED lines=62> */
.L_x_16066:
[----:B------:R-:W-:Y:S05]  /*30f20*/  BSYNC.RECONVERGENT B1 ;  /* 0x0000000000017941 */ /* 0x000fea0003800200 */
.L_x_16065:
        /* <DEDUP_REMOVED lines=20> */
.L_x_16072:
        /* <DEDUP_REMOVED lines=12> */
.L_x_16074:
[----:B------:R-:W-:Y:S05]  /*31130*/  BSYNC.RECONVERGENT B2 ;  /* 0x0000000000027941 */ /* 0x000fea0003800200 */
.L_x_16073:
        /* <DEDUP_REMOVED lines=62> */
.L_x_16071:
[----:B------:R-:W-:Y:S05]  /*31520*/  BSYNC.RECONVERGENT B1 ;  /* 0x0000000000017941 */ /* 0x000fea0003800200 */
.L_x_16070:
        /* <DEDUP_REMOVED lines=26> */
.L_x_16077:
        /* <DEDUP_REMOVED lines=12> */
.L_x_16079:
[----:B------:R-:W-:Y:S05]  /*31790*/  BSYNC.RECONVERGENT B2 ;  /* 0x0000000000027941 */ /* 0x000fea0003800200 */
.L_x_16078:
        /* <DEDUP_REMOVED lines=62> */
.L_x_16076:
[----:B------:R-:W-:Y:S05]  /*31b80*/  BSYNC.RECONVERGENT B1 ;  /* 0x0000000000017941 */ /* 0x000fea0003800200 */
.L_x_16075:
        /* <DEDUP_REMOVED lines=20> */
.L_x_16082:
        /* <DEDUP_REMOVED lines=12> */
.L_x_16084:
[----:B------:R-:W-:Y:S05]  /*31d90*/  BSYNC.RECONVERGENT B2 ;  /* 0x0000000000027941 */ /* 0x000fea0003800200 */
.L_x_16083:
        /* <DEDUP_REMOVED lines=62> */
.L_x_16081:
[----:B------:R-:W-:Y:S05]  /*32180*/  BSYNC.RECONVERGENT B1 ;  /* 0x0000000000017941 */ /* 0x000fea0003800200 */
.L_x_16080:
        /* <DEDUP_REMOVED lines=25> */
.L_x_16087:
        /* <DEDUP_REMOVED lines=12> */
.L_x_16089:
[----:B------:R-:W-:Y:S05]  /*323e0*/  BSYNC.RECONVERGENT B2 ;  /* 0x0000000000027941 */ /* 0x000fea0003800200 */
.L_x_16088:
        /* <DEDUP_REMOVED lines=62> */
.L_x_16086:
[----:B------:R-:W-:Y:S05]  /*327d0*/  BSYNC.RECONVERGENT B1 ;  /* 0x0000000000017941 */ /* 0x000fea0003800200 */
.L_x_16085:
        /* <DEDUP_REMOVED lines=20> */
.L_x_16092:
        /* <DEDUP_REMOVED lines=12> */
.L_x_16094:
[----:B------:R-:W-:Y:S05]  /*329e0*/  BSYNC.RECONVERGENT B2 ;  /* 0x0000000000027941 */ /* 0x000fea0003800200 */
.L_x_16093:
        /* <DEDUP_REMOVED lines=62> */
.L_x_16091:
[----:B------:R-:W-:Y:S05]  /*32dd0*/  BSYNC.RECONVERGENT B1 ;  /* 0x0000000000017941 */ /* 0x000fea0003800200 */
.L_x_16090:
        /* <DEDUP_REMOVED lines=26> */
.L_x_16097:
        /* <DEDUP_REMOVED lines=12> */
.L_x_16099:
[----:B------:R-:W-:Y:S05]  /*33040*/  BSYNC.RECONVERGENT B2 ;  /* 0x0000000000027941 */ /* 0x000fea0003800200 */
.L_x_16098:
        /* <DEDUP_REMOVED lines=62> */
.L_x_16096:
[----:B------:R-:W-:Y:S05]  /*33430*/  BSYNC.RECONVERGENT B1 ;  /* 0x0000000000017941 */ /* 0x000fea0003800200 */
.L_x_16095:
        /* <DEDUP_REMOVED lines=20> */
.L_x_16102:
        /* <DEDUP_REMOVED lines=15> */
.L_x_16104:
[----:B------:R-:W-:Y:S05]  /*33670*/  BSYNC.RECONVERGENT B2 ;  /* 0x0000000000027941 */ /* 0x000fea0003800200 */
.L_x_16103:
        /* <DEDUP_REMOVED lines=62> */
.L_x_16101:
[----:B------:R-:W-:Y:S05]  /*33a60*/  BSYNC.RECONVERGENT B1 ;  /* 0x0000000000017941 */ /* 0x000fea0003800200 */
.L_x_16100:
        /* <DEDUP_REMOVED lines=18> */
.L_x_16024:
        /* <DEDUP_REMOVED lines=16> */
.L_x_16108:
        /* <DEDUP_REMOVED lines=12> */
.L_x_16110:
[----:B------:R-:W-:Y:S05]  /*33d50*/  BSYNC.RECONVERGENT B2 ;  /* 0x0000000000027941 */ /* 0x000fea0003800200 */
.L_x_16109:
        /* <DEDUP_REMOVED lines=62> */
.L_x_16107:
[----:B------:R-:W-:Y:S05]  /*34140*/  BSYNC.RECONVERGENT B1 ;  /* 0x0000000000017941 */ /* 0x000fea0003800200 */
.L_x_16106:
[----:B------:R-:W0:Y:S01]  /*34150*/  LDC R252, c[0x0][0x404] ;  /* 0x00010100fffc7b82 */ /* 0x000e220000000800 */
[----:B------:R-:W-:Y:S01]  /*34160*/  I2FP.F32.U32 R0, R0 ;  /* 0x0000000000007245 */ /* 0x000fe20000201000 */
[----:B------:R-:W-:Y:S01]  /*34170*/  IMAD.MOV.U32 R178, RZ, RZ, 0x2f800000 ;  /* 0x2f800000ffb27424 */ /* 0x000fe200078e00ff */
[----:B------:R-:W-:Y:S01]  /*34180*/  LOP3.LUT R22, R22, 0xffffffef, RZ, 0xc0, !PT ;  /* 0xffffffef16167812 */ /* 0x000fe200078ec0ff */
[----:B-----5:R-:W-:Y:S01]  /*34190*/  HADD2.F32 R18, -RZ, R116.H0_H0 ;  /* 0x20000074ff127230 */ /* 0x020fe20000004100 */
[----:B------:R-:W-:Y:S01]  /*341a0*/  BSSY.RECONVERGENT B1, `(.L_x_16111) ;  /* 0x0000062000017945 */ /* 0x000fe20003800200 */
[----:B------:R-:W-:Y:S01]  /*341b0*/  FFMA.FTZ R0, R0, R178, 1.1641532182693481445e-10 ;  /* 0x2f00000000007423 */ /* 0x000fe200000100b2 */
[----:B------:R-:W-:Y:S01]  /*341c0*/  IMAD.MOV.U32 R29, RZ, RZ, R16 ;  /* 0x000000ffff1d7224 */ /* 0x000fe200078e0010 */
[----:B------:R-:W1:Y:S03]  /*341d0*/  LDC R179, c[0x0][0x408] ;  /* 0x00010200ffb37b82 */ /* 0x000e660000000800 */
[----:B0-----:R-:W-:Y:S01]  /*341e0*/  FSETP.GTU.FTZ.AND P2, PT, R0, R252, PT ;  /* 0x000000fc0000720b */ /* 0x001fe20003f5c000 */
[----:B-1----:R-:W-:Y:S01]  /*341f0*/  FMUL.FTZ R0, R18, R179 ;  /* 0x000000b312007220 */ /* 0x002fe20000410000 */
[----:B------:R-:W-:-:S04]  /*34200*/  @P1 HADD2.F32 R18, -RZ, R48.H0_H0 ;  /* 0x20000030ff121230 */ /* 0x000fc80000004100 */
[----:B------:R-:W-:Y:S02]  /*34210*/  FSEL R0, R0, RZ, !P2 ;  /* 0x000000ff00007208 */ /* 0x000fe40005000000 */
[----:B------:R-:W-:-:S03]  /*34220*/  PLOP3.LUT P2, PT, P2, PT, PT, 0x8, 0x80 ;  /* 0x000000000080781c */ /* 0x000fc6000174e170 */
[----:B------:R-:W-:Y:S01]  /*34230*/  @P1 FADD.FTZ R0, R18, R0 ;  /* 0x0000000012001221 */ /* 0x000fe20000010000 */
[----:B------:R-:W-:-:S04]  /*34240*/  HFMA2 R18, -RZ, RZ, 0, 1.1920928955078125e-07 ;  /* 0x00000002ff127431 */ /* 0x000fc800000001ff */
        /* <DEDUP_REMOVED lines=12> */
.L_x_16113:
        /* <DEDUP_REMOVED lines=12> */
.L_x_16115:
[----:B------:R-:W-:Y:S05]  /*343d0*/  BSYNC.RECONVERGENT B2 ;  /* 0x0000000000027941 */ /* 0x000fea0003800200 */
.L_x_16114:
        /* <DEDUP_REMOVED lines=62> */
.L_x_16112:
[----:B------:R-:W-:Y:S05]  /*347c0*/  BSYNC.RECONVERGENT B1 ;  /* 0x0000000000017941 */ /* 0x000fea0003800200 */
.L_x_16111:
        /* <DEDUP_REMOVED lines=25> */
.L_x_16118:
        /* <DEDUP_REMOVED lines=12> */
.L_x_16120:
[----:B------:R-:W-:Y:S05]  /*34a20*/  BSYNC.RECONVERGENT B2 ;  /* 0x0000000000027941 */ /* 0x000fea0003800200 */
.L_x_16119:
        /* <DEDUP_REMOVED lines=62> */
.L_x_16117:
[----:B------:R-:W-:Y:S05]  /*34e10*/  BSYNC.RECONVERGENT B1 ;  /* 0x0000000000017941 */ /* 0x000fea0003800200 */
.L_x_16116:
        /* <DEDUP_REMOVED lines=25> */
.L_x_16123:
        /* <DEDUP_REMOVED lines=12> */
.L_x_16125:
[----:B------:R-:W-:Y:S05]  /*35070*/  BSYNC.RECONVERGENT B2 ;  /* 0x0000000000027941 */ /* 0x000fea0003800200 */
.L_x_16124:
        /* <DEDUP_REMOVED lines=62> */
.L_x_16122:
[----:B------:R-:W-:Y:S05]  /*35460*/  BSYNC.RECONVERGENT B1 ;  /* 0x0000000000017941 */ /* 0x000fea0003800200 */
.L_x_16121:
        /* <DEDUP_REMOVED lines=25> */
.L_x_16128:
        /* <DEDUP_REMOVED lines=12> */
.L_x_16130:
[----:B------:R-:W-:Y:S05]  /*356c0*/  BSYNC.RECONVERGENT B2 ;  /* 0x0000000000027941 */ /* 0x000fea0003800200 */
.L_x_16129:
        /* <DEDUP_REMOVED lines=62> */
.L_x_16127:
[----:B------:R-:W-:Y:S05]  /*35ab0*/  BSYNC.RECONVERGENT B1 ;  /* 0x0000000000017941 */ /* 0x000fea0003800200 */
.L_x_16126:
        /* <DEDUP_REMOVED lines=23> */
.L_x_16133:
        /* <DEDUP_REMOVED lines=12> */
.L_x_16135:
[----:B------:R-:W-:Y:S05]  /*35cf0*/  BSYNC.RECONVERGENT B2 ;  /* 0x0000000000027941 */ /* 0x000fea0003800200 */
.L_x_16134:
        /* <DEDUP_REMOVED lines=62> */
.L_x_16132:
[----:B------:R-:W-:Y:S05]  /*360e0*/  BSYNC.RECONVERGENT B1 ;  /* 0x0000000000017941 */ /* 0x000fea0003800200 */
.L_x_16131:
        /* <DEDUP_REMOVED lines=23> */
.L_x_16138:
        /* <DEDUP_REMOVED lines=12> */
.L_x_16140:
[----:B------:R-:W-:Y:S05]  /*36320*/  BSYNC.RECONVERGENT B2 ;  /* 0x0000000000027941 */ /* 0x000fea0003800200 */
.L_x_16139:
        /* <DEDUP_REMOVED lines=62> */
.L_x_16137:
[----:B------:R-:W-:Y:S05]  /*36710*/  BSYNC.RECONVERGENT B1 ;  /* 0x0000000000017941 */ /* 0x000fea0003800200 */
.L_x_16136:
        /* <DEDUP_REMOVED lines=23> */
.L_x_16143:
        /* <DEDUP_REMOVED lines=12> */
.L_x_16145:
[----:B------:R-:W-:Y:S05]  /*36950*/  BSYNC.RECONVERGENT B2 ;  /* 0x0000000000027941 */ /* 0x000fea0003800200 */
.L_x_16144:
        /* <DEDUP_REMOVED lines=62> */
.L_x_16142:
[----:B------:R-:W-:Y:S05]  /*36d40*/  BSYNC.RECONVERGENT B1 ;  /* 0x0000000000017941 */ /* 0x000fea0003800200 */
.L_x_16141:
        /* <DEDUP_REMOVED lines=14> */
.L_x_16105:
        /* <DEDUP_REMOVED lines=43> */
.L_x_16146:
[----:B------:R-:W-:Y:S01]  /*370e0*/  MOV R168, R170 ;  /* 0x000000aa00a87202 */ /* 0x000fe20000000f00 */
[----:B------:R-:W-:-:S07]  /*370f0*/  VIADD R169, R169, 0x80 ;  /* 0x00000080a9a97836 */ /* 0x000fce0000000000 */
.L_x_16023:
[----:B------:R-:W-:Y:S05]  /*37100*/  BSYNC.RECONVERGENT B0 ;  /* 0x0000000000007941 */ /* 0x000fea0003800200 */
.L_x_16022:
        /* <DEDUP_REMOVED lines=35> */
.L_x_16152:
        /* <DEDUP_REMOVED lines=12> */
.L_x_16154:
[----:B------:R-:W-:Y:S05]  /*37400*/  BSYNC.RECONVERGENT B2 ;  /* 0x0000000000027941 */ /* 0x000fea0003800200 */
.L_x_16153:
        /* <DEDUP_REMOVED lines=62> */
.L_x_16151:
[----:B------:R-:W-:Y:S05]  /*377f0*/  BSYNC.RECONVERGENT B1 ;  /* 0x0000000000017941 */ /* 0x000fea0003800200 */
.L_x_16150:
[----:B------:R-:W3:Y:S01]  /*37800*/  LDC R177, c[0x0][0x404] ;  /* 0x00010100ffb17b82 */ /* 0x000ee20000000800 */
[----:B------:R-:W-:Y:S01]  /*37810*/  I2FP.F32.U32 R5, R5 ;  /* 0x0000000500057245 */ /* 0x000fe20000201000 */
[----:B------:R-:W-:Y:S01]  /*37820*/  IMAD.MOV.U32 R178, RZ, RZ, 0x2f800000 ;  /* 0x2f800000ffb27424 */ /* 0x000fe200078e00ff */
[----:B------:R-:W-:Y:S01]  /*37830*/  LOP3.LUT R22, R22, 0xffffffef, RZ, 0xc0, !PT ;  /* 0xffffffef16167812 */ /* 0x000fe200078ec0ff */
[----:B-----5:R-:W-:Y:S01]  /*37840*/  HADD2.F32 R6, -RZ, R44.H0_H0 ;  /* 0x2000002cff067230 */ /* 0x020fe20000004100 */
[----:B------:R-:W-:Y:S01]  /*37850*/  BSSY.RECONVERGENT B1, `(.L_x_16155) ;  /* 0x000005f000017945 */ /* 0x000fe20003800200 */
[----:B------:R-:W-:Y:S01]  /*37860*/  FFMA.FTZ R5, R5, R178, 1.1641532182693481445e-10 ;  /* 0x2f00000005057423 */ /* 0x000fe200000100b2 */
[----:B------:R-:W-:Y:S01]  /*37870*/  MOV R9, R16 ;  /* 0x0000001000097202 */ /* 0x000fe20000000f00 */
[----:B------:R-:W4:Y:S03]  /*37880*/  LDC R176, c[0x0][0x408] ;  /* 0x00010200ffb07b82 */ /* 0x000f260000000800 */
[----:B---3--:R-:W-:Y:S01]  /*37890*/  FSETP.GTU.FTZ.AND P2, PT, R5, R177, PT ;  /* 0x000000b10500720b */ /* 0x008fe20003f5c000 */
[----:B----4-:R-:W-:Y:S01]  /*378a0*/  FMUL.FTZ R5, R6, R176 ;  /* 0x000000b006057220 */ /* 0x010fe20000410000 */
        /* <DEDUP_REMOVED lines=14> */
.L_x_16157:
        /* <DEDUP_REMOVED lines=12> */
.L_x_16159:
[----:B------:R-:W-:Y:S05]  /*37a50*/  BSYNC.RECONVERGENT B2 ;  /* 0x0000000000027941 */ /* 0x000fea0003800200 */
.L_x_16158:
        /* <DEDUP_REMOVED lines=62> */
.L_x_16156:
[----:B------:R-:W-:Y:S05]  /*37e40*/  BSYNC.RECONVERGENT B1 ;  /* 0x0000000000017941 */ /* 0x000fea0003800200 */
.L_x_16155:
        /* <DEDUP_REMOVED lines=13> */
[----:B------:R-:W-:Y:S01]  /*37f20*/  IMAD.MOV.U32 R7, RZ, RZ, 0x2 ;  /* 0x00000002ff077424 */ /* 0x000fe200078e00ff */
[----:B------:R-:W-:Y:S02]  /*37f30*/  ISETP.NE.AND P2, PT, R6, 0x1, PT ;  /* 0x000000010600780c */ /* 0x000fe40003f45270 */
[----:B012---:R-:W-:Y:S02]  /*37f40*/  F2FP.F16.F32.PACK_AB R116, RZ, R25 ;  /* 0x00000019ff74723e */ /* 0x007fe400000000ff */
        /* <DEDUP_REMOVED lines=10> */
.L_x_16162:
        /* <DEDUP_REMOVED lines=12> */
.L_x_16164:
[----:B------:R-:W-:Y:S05]  /*380b0*/  BSYNC.RECONVERGENT B2 ;  /* 0x0000000000027941 */ /* 0x000fea0003800200 */
.L_x_16163:
        /* <DEDUP_REMOVED lines=62> */
.L_x_16161:
[----:B------:R-:W-:Y:S05]  /*384a0*/  BSYNC.RECONVERGENT B1 ;  /* 0x0000000000017941 */ /* 0x000fea0003800200 */
.L_x_16160:
        /* <DEDUP_REMOVED lines=22> */
.L_x_16167:
        /* <DEDUP_REMOVED lines=12> */
.L_x_16169:
[----:B------:R-:W-:Y:S05]  /*386d0*/  BSYNC.RECONVERGENT B2 ;  /* 0x0000000000027941 */ /* 0x000fea0003800200 */
.L_x_16168:
        /* <DEDUP_REMOVED lines=62> */
.L_x_16166:
[----:B------:R-:W-:Y:S05]  /*38ac0*/  BSYNC.RECONVERGENT B1 ;  /* 0x0000000000017941 */ /* 0x000fea0003800200 */
.L_x_16165:
        /* <DEDUP_REMOVED lines=26> */
.L_x_16172:
        /* <DEDUP_REMOVED lines=12> */
.L_x_16174:
[----:B------:R-:W-:Y:S05]  /*38d30*/  BSYNC.RECONVERGENT B2 ;  /* 0x0000000000027941 */ /* 0x000fea0003800200 */
.L_x_16173:
        /* <DEDUP_REMOVED lines=62> */
.L_x_16171:
[----:B------:R-:W-:Y:S05]  /*39120*/  BSYNC.RECONVERGENT B1 ;  /* 0x0000000000017941 */ /* 0x000fea0003800200 */
.L_x_16170:
        /* <DEDUP_REMOVED lines=22> */
.L_x_16177:
        /* <DEDUP_REMOVED lines=12> */
.L_x_16179:
[----:B------:R-:W-:Y:S05]  /*39350*/  BSYNC.RECONVERGENT B2 ;  /* 0x0000000000027941 */ /* 0x000fea0003800200 */
.L_x_16178:
        /* <DEDUP_REMOVED lines=62> */
.L_x_16176:
[----:B------:R-:W-:Y:S05]  /*39740*/  BSYNC.RECONVERGENT B1 ;  /* 0x0000000000017941 */ /* 0x000fea0003800200 */
.L_x_16175:
        /* <DEDUP_REMOVED lines=26> */
.L_x_16182:
        /* <DEDUP_REMOVED lines=12> */
.L_x_16184:
[----:B------:R-:W-:Y:S05]  /*399b0*/  BSYNC.RECONVERGENT B2 ;  /* 0x0000000000027941 */ /* 0x000fea0003800200 */
.L_x_16183:
        /* <DEDUP_REMOVED lines=62> */
.L_x_16181:
[----:B------:R-:W-:Y:S05]  /*39da0*/  BSYNC.RECONVERGENT B1 ;  /* 0x0000000000017941 */ /* 0x000fea0003800200 */
.L_x_16180:
        /* <DEDUP_REMOVED lines=22> */
.L_x_16187:
        /* <DEDUP_REMOVED lines=12> */
.L_x_16189:
[----:B------:R-:W-:Y:S05]  /*39fd0*/  BSYNC.RECONVERGENT B2 ;  /* 0x0000000000027941 */ /* 0x000fea0003800200 */
.L_x_16188:
        /* <DEDUP_REMOVED lines=62> */
.L_x_16186:
[----:B------:R-:W-:Y:S05]  /*3a3c0*/  BSYNC.RECONVERGENT B1 ;  /* 0x0000000000017941 */ /* 0x000fea0003800200 */
.L_x_16185:
        /* <DEDUP_REMOVED lines=26> */
.L_x_16192:
        /* <DEDUP_REMOVED lines=12> */
.L_x_16194:
[----:B------:R-:W-:Y:S05]  /*3a630*/  BSYNC.RECONVERGENT B2 ;  /* 0x0000000000027941 */ /* 0x000fea0003800200 */
.L_x_16193:
        /* <DEDUP_REMOVED lines=62> */
.L_x_16191:
[----:B------:R-:W-:Y:S05]  /*3aa20*/  BSYNC.RECONVERGENT B1 ;  /* 0x0000000000017941 */ /* 0x000fea0003800200 */
.L_x_16190:
        /* <DEDUP_REMOVED lines=20> */
.L_x_16197:
        /* <DEDUP_REMOVED lines=12> */
.L_x_16199:
[----:B------:R-:W-:Y:S05]  /*3ac30*/  BSYNC.RECONVERGENT B2 ;  /* 0x0000000000027941 */ /* 0x000fea0003800200 */
.L_x_16198:
        /* <DEDUP_REMOVED lines=62> */
.L_x_16196:
[----:B------:R-:W-:Y:S05]  /*3b020*/  BSYNC.RECONVERGENT B1 ;  /* 0x0000000000017941 */ /* 0x000fea0003800200 */
.L_x_16195:
        /* <DEDUP_REMOVED lines=26> */
.L_x_16202:
        /* <DEDUP_REMOVED lines=12> */
.L_x_16204:
[----:B------:R-:W-:Y:S05]  /*3b290*/  BSYNC.RECONVERGENT B2 ;  /* 0x0000000000027941 */ /* 0x000fea0003800200 */
.L_x_16203:
        /* <DEDUP_REMOVED lines=62> */
.L_x_16201:
[----:B------:R-:W-:Y:S05]  /*3b680*/  BSYNC.RECONVERGENT B1 ;  /* 0x0000000000017941 */ /* 0x000fea0003800200 */
.L_x_16200:
[----:B------:R-:W-:Y:S01]  /*3b690*/  I2FP.F32.U32 R6, R45 ;  /* 0x0000002d00067245 */ /* 0x000fe20000201000 */
[----:B------:R-:W-:Y:S01]  /*3b6a0*/  BSSY.RECONVERGENT B1, `(.L_x_16205) ;  /* 0x000005e000017945 */ /* 0x000fe20003800200 */
[----:B------:R-:W-:-:S03]  /*3b6b0*/  ISETP.NE.AND P4, PT, R7, 0x1, PT ;  /* 0x000000010700780c */ /* 0x000fc60003f85270 */
[----:B------:R-:W-:-:S05]  /*3b6c0*/  FFMA.FTZ R6, R6, R178, 1.1641532182693481445e-10 ;  /* 0x2f00000006067423 */ /* 0x000fca00000100b2 */
[----:B------:R-:W-:Y:S01]  /*3b6d0*/  FSETP.GTU.FTZ.AND P3, PT, R6, R177, PT ;  /* 0x000000b10600720b */ /* 0x000fe20003f7c000 */
[----:B------:R-:W-:Y:S02]  /*3b6e0*/  HADD2.F32 R6, -RZ, R46.H1_H1 ;  /* 0x3000002eff067230 */ /* 0x000fe40000004100 */
[----:B------:R-:W-:-:S03]  /*3b6f0*/  IMAD.MOV.U32 R46, RZ, RZ, R16 ;  /* 0x000000ffff2e7224 */ /* 0x000fc600078e0010 */
        /* <DEDUP_REMOVED lines=13> */
.L_x_16207:
        /* <DEDUP_REMOVED lines=12> */
.L_x_16209:
[----:B------:R-:W-:Y:S05]  /*3b890*/  BSYNC.RECONVERGENT B2 ;  /* 0x0000000000027941 */ /* 0x000fea0003800200 */
.L_x_16208:
        /* <DEDUP_REMOVED lines=62> */
.L_x_16206:
[----:B------:R-:W-:Y:S05]  /*3bc80*/  BSYNC.RECONVERGENT B1 ;  /* 0x0000000000017941 */ /* 0x000fea0003800200 */
.L_x_16205:
        /* <DEDUP_REMOVED lines=25> */
.L_x_16212:
        /* <DEDUP_REMOVED lines=12> */
.L_x_16214:
[----:B------:R-:W-:Y:S05]  /*3bee0*/  BSYNC.RECONVERGENT B2 ;  /* 0x0000000000027941 */ /* 0x000fea0003800200 */
.L_x_16213:
        /* <DEDUP_REMOVED lines=62> */
.L_x_16211:
[----:B------:R-:W-:Y:S05]  /*3c2d0*/  BSYNC.RECONVERGENT B1 ;  /* 0x0000000000017941 */ /* 0x000fea0003800200 */
.L_x_16210:
        /* <DEDUP_REMOVED lines=20> */
.L_x_16217:
        /* <DEDUP_REMOVED lines=12> */
.L_x_16219:
[----:B------:R-:W-:Y:S05]  /*3c4e0*/  BSYNC.RECONVERGENT B2 ;  /* 0x0000000000027941 */ /* 0x000fea0003800200 */
.L_x_16218:
        /* <DEDUP_REMOVED lines=62> */
.L_x_16216:
[----:B------:R-:W-:Y:S05]  /*3c8d0*/  BSYNC.RECONVERGENT B1 ;  /* 0x0000000000017941 */ /* 0x000fea0003800200 */
.L_x_16215:
        /* <DEDUP_REMOVED lines=26> */
.L_x_16222:
        /* <DEDUP_REMOVED lines=12> */
.L_x_16224:
[----:B------:R-:W-:Y:S05]  /*3cb40*/  BSYNC.RECONVERGENT B2 ;  /* 0x0000000000027941 */ /* 0x000fea0003800200 */
.L_x_16223:
        /* <DEDUP_REMOVED lines=62> */
.L_x_16221:
[----:B------:R-:W-:Y:S05]  /*3cf30*/  BSYNC.RECONVERGENT B1 ;  /* 0x0000000000017941 */ /* 0x000fea0003800200 */
.L_x_16220:
        /* <DEDUP_REMOVED lines=20> */
.L_x_16227:
        /* <DEDUP_REMOVED lines=15> */
.L_x_16229:
[----:B------:R-:W-:Y:S05]  /*3d170*/  BSYNC.RECONVERGENT B2 ;  /* 0x0000000000027941 */ /* 0x000fea0003800200 */
.L_x_16228:
        /* <DEDUP_REMOVED lines=62> */
.L_x_16226:
[----:B------:R-:W-:Y:S05]  /*3d560*/  BSYNC.RECONVERGENT B1 ;  /* 0x0000000000017941 */ /* 0x000fea0003800200 */
.L_x_16225:
[----:B------:R-:W-:Y:S02]  /*3d570*/  I2FP.F32.U32 R172, R174 ;  /* 0x000000ae00ac7245 */ /* 0x000fe40000201000 */
[----:B------:R-:W-:Y:S02]  /*3d580*/  PRMT R117, R5, 0x5410, R117 ;  /* 0x0000541005757816 */ /* 0x000fe40000000075 */
[----:B------:R-:W-:Y:S01]  /*3d590*/  PRMT R116, R116, 0x5410, R119 ;  /* 0x0000541074747816 */ /* 0x000fe20000000077 */
[----:B------:R-:W-:Y:S01]  /*3d5a0*/  FFMA.FTZ R172, R172, R178, 1.1641532182693481445e-10 ;  /* 0x2f000000acac7423 */ /* 0x000fe200000100b2 */
[----:B------:R-:W-:-:S04]  /*3d5b0*/  PRMT R118, R118, 0x5410, R171 ;  /* 0x0000541076767816 */ /* 0x000fc800000000ab */
[----:B------:R-:W-:Y:S01]  /*3d5c0*/  FSETP.GTU.FTZ.AND P6, PT, R172, R177, PT ;  /* 0x000000b1ac00720b */ /* 0x000fe20003fdc000 */
[----:B------:R-:W-:-:S03]  /*3d5d0*/  HADD2.F32 R172, -RZ, R55.H1_H1 ;  /* 0x30000037ffac7230 */ /* 0x000fc60000004100 */
[----:B------:R-:W-:Y:S02]  /*3d5e0*/  SEL R173, RZ, 0x1, P6 ;  /* 0x00000001ffad7807 */ /* 0x000fe40003000000 */
[----:B------:R-:W-:Y:S02]  /*3d5f0*/  FMUL.FTZ R172, R172, R176 ;  /* 0x000000b0acac7220 */ /* 0x000fe40000410000 */
[----:B------:R-:W-:-:S03]  /*3d600*/  PRMT R5, R173, 0x7610, R5 ;  /* 0x00007610ad057816 */ /* 0x000fc60000000005 */
[----:B------:R-:W-:-:S05]  /*3d610*/  FSEL R172, R172, RZ, !P6 ;  /* 0x000000ffacac7208 */ /* 0x000fca0007000000 */
[----:B------:R-:W-:Y:S01]  /*3d620*/  FADD.FTZ R172, R47, R172 ;  /* 0x000000ac2fac7221 */ /* 0x000fe20000010000 */
[----:B------:R-:W-:-:S05]  /*3d630*/  @P1 HADD2.F32 R47, -RZ, R51.H1_H1 ;  /* 0x30000033ff2f1230 */ /* 0x000fca0000004100 */
[----:B------:R-:W-:Y:S01]  /*3d640*/  @P1 FADD.FTZ R47, R47, R172 ;  /* 0x000000ac2f2f1221 */ /* 0x000fe20000010000 */
[----:B------:R-:W-:-:S04]  /*3d650*/  @!P1 MOV R47, R172 ;  /* 0x000000ac002f9202 */ /* 0x000fc80000000f00 */
[----:B------:R-:W-:-:S04]  /*3d660*/  F2FP.F16.F32.PACK_AB R172, RZ, R47 ;  /* 0x0000002fffac723e */ /* 0x000fc800000000ff */
[----:B------:R-:W-:Y:S01]  /*3d670*/  PRMT R119, R168, 0x5410, R172 ;  /* 0x00005410a8777816 */ /* 0x000fe200000000ac */
[----:B------:R-:W-:Y:S06]  /*3d680*/  BRA `(.L_x_16230) ;  /* 0x0000003000a87947 */ /* 0x000fec0003800000 */
.L_x_16149:
        /* <DEDUP_REMOVED lines=16> */
.L_x_16233:
        /* <DEDUP_REMOVED lines=12> */
.L_x_16235:
[----:B------:R-:W-:Y:S05]  /*3d850*/  BSYNC.RECONVERGENT B2 ;  /* 0x0000000000027941 */ /* 0x000fea0003800200 */
.L_x_16234:
[----:B012---:R-:W-:Y:S01]  /*3d860*/  IMAD.WIDE.U32 R118, R23, -0x2daee0ad, RZ ;  /* 0xd2511f5317767825 */ /* 0x007fe200078e00ff */
        /* <DEDUP_REMOVED lines=61> */
.L_x_16232:
[----:B------:R-:W-:Y:S05]  /*3dc40*/  BSYNC.RECONVERGENT B1 ;  /* 0x0000000000017941 */ /* 0x000fea0003800200 */
.L_x_16231:
[----:B------:R-:W3:Y:S01]  /*3dc50*/  LDC R179, c[0x0][0x404] ;  /* 0x00010100ffb37b82 */ /* 0x000ee20000000800 */
[----:B------:R-:W-:Y:S01]  /*3dc60*/  I2FP.F32.U32 R18, R25 ;  /* 0x0000001900127245 */ /* 0x000fe20000201000 */
[----:B------:R-:W-:Y:S02]  /*3dc70*/  HFMA2 R177, -RZ, RZ, 0.1171875, 0 ;  /* 0x2f800000ffb17431 */ /* 0x000fe400000001ff */
[----:B-----5:R-:W-:Y:S01]  /*3dc80*/  HADD2.F32 R25, -RZ, R44.H0_H0 ;  /* 0x2000002cff197230 */ /* 0x020fe20000004100 */
[----:B------:R-:W-:Y:S01]  /*3dc90*/  LOP3.LUT R22, R22, 0xffffffef, RZ, 0xc0, !PT ;  /* 0xffffffef16167812 */ /* 0x000fe200078ec0ff */
[----:B------:R-:W-:Y:S01]  /*3dca0*/  BSSY.RECONVERGENT B1, `(.L_x_16236) ;  /* 0x0000062000017945 */ /* 0x000fe20003800200 */
[----:B------:R-:W-:Y:S02]  /*3dcb0*/  IMAD.MOV.U32 R27, RZ, RZ, R16 ;  /* 0x000000ffff1b7224 */ /* 0x000fe400078e0010 */
[----:B------:R-:W-:Y:S01]  /*3dcc0*/  FFMA.FTZ R18, R18, R177, 1.1641532182693481445e-10 ;  /* 0x2f00000012127423 */ /* 0x000fe200000100b1 */
[----:B------:R-:W4:Y:S04]  /*3dcd0*/  LDC R178, c[0x0][0x408] ;  /* 0x00010200ffb27b82 */ /* 0x000f280000000800 */
[----:B---3--:R-:W-:Y:S01]  /*3dce0*/  FSETP.GTU.FTZ.AND P2, PT, R18, R179, PT ;  /* 0x000000b31200720b */ /* 0x008fe20003f5c000 */
[----:B----4-:R-:W-:-:S05]  /*3dcf0*/  FMUL.FTZ R18, R25, R178 ;  /* 0x000000b219127220 */ /* 0x010fca0000410000 */
[----:B------:R-:W-:Y:S01]  /*3dd00*/  FSEL R25, R18, RZ, !P2 ;  /* 0x000000ff12197208 */ /* 0x000fe20005000000 */
[----:B------:R-:W-:Y:S01]  /*3dd10*/  @P1 HADD2.F32 R18, -RZ, R48.H0_H0 ;  /* 0x20000030ff121230 */ /* 0x000fe20000004100 */
[----:B------:R-:W-:-:S04]  /*3dd20*/  PLOP3.LUT P2, PT, P2, PT, PT, 0x8, 0x80 ;  /* 0x000000000080781c */ /* 0x000fc8000174e170 */
[----:B------:R-:W-:Y:S01]  /*3dd30*/  @P1 FADD.FTZ R25, R18, R25 ;  /* 0x0000001912191221 */ /* 0x000fe20000010000 */
[----:B------:R-:W-:-:S04]  /*3dd40*/  IMAD.MOV.U32 R18, RZ, RZ, 0x2 ;  /* 0x00000002ff127424 */ /* 0x000fc800078e00ff */
[----:B012---:R-:W-:-:S04]  /*3dd50*/  F2FP.F16.F32.PACK_AB R116, RZ, R25 ;  /* 0x00000019ff74723e */ /* 0x007fc800000000ff */
        /* <DEDUP_REMOVED lines=11> */
.L_x_16238:
        /* <DEDUP_REMOVED lines=12> */
.L_x_16240:
[----:B------:R-:W-:Y:S05]  /*3ded0*/  BSYNC.RECONVERGENT B2 ;  /* 0x0000000000027941 */ /* 0x000fea0003800200 */
.L_x_16239:
        /* <DEDUP_REMOVED lines=62> */
.L_x_16237:
[----:B------:R-:W-:Y:S05]  /*3e2c0*/  BSYNC.RECONVERGENT B1 ;  /* 0x0000000000017941 */ /* 0x000fea0003800200 */
.L_x_16236:
[----:B------:R-:W-:Y:S01]  /*3e2d0*/  I2FP.F32.U32 R27, R27 ;  /* 0x0000001b001b7245 */ /* 0x000fe20000201000 */
[----:B------:R-:W-:Y:S01]  /*3e2e0*/  BSSY.RECONVERGENT B1, `(.L_x_16241) ;  /* 0x0000063000017945 */ /* 0x000fe20003800200 */
[----:B------:R-:W-:-:S03]  /*3e2f0*/  LOP3.LUT R22, R22, 0xfffffff7, RZ, 0xc0, !PT ;  /* 0xfffffff716167812 */ /* 0x000fc600078ec0ff */
[----:B------:R-:W-:-:S05]  /*3e300*/  FFMA.FTZ R27, R27, R177, 1.1641532182693481445e-10 ;  /* 0x2f0000001b1b7423 */ /* 0x000fca00000100b1 */
[----:B------:R-:W-:Y:S01]  /*3e310*/  FSETP.GTU.FTZ.AND P2, PT, R27, R179, PT ;  /* 0x000000b31b00720b */ /* 0x000fe20003f5c000 */
[----:B------:R-:W-:Y:S02]  /*3e320*/  HADD2.F32 R27, -RZ, R44.H1_H1 ;  /* 0x3000002cff1b7230 */ /* 0x000fe40000004100 */
[----:B------:R-:W-:-:S03]  /*3e330*/  HFMA2 R44, -RZ, RZ, 0, 1.1920928955078125e-07 ;  /* 0x00000002ff2c7431 */ /* 0x000fc600000001ff */
        /* <DEDUP_REMOVED lines=18> */
.L_x_16243:
        /* <DEDUP_REMOVED lines=12> */
.L_x_16245:
[----:B------:R-:W-:Y:S05]  /*3e520*/  BSYNC.RECONVERGENT B2 ;  /* 0x0000000000027941 */ /* 0x000fea0003800200 */
.L_x_16244:
        /* <DEDUP_REMOVED lines=62> */
.L_x_16242:
[----:B------:R-:W-:Y:S05]  /*3e910*/  BSYNC.RECONVERGENT B1 ;  /* 0x0000000000017941 */ /* 0x000fea0003800200 */
.L_x_16241:
        /* <DEDUP_REMOVED lines=25> */
.L_x_16248:
        /* <DEDUP_REMOVED lines=12> */
.L_x_16250:
[----:B------:R-:W-:Y:S05]  /*3eb70*/  BSYNC.RECONVERGENT B2 ;  /* 0x0000000000027941 */ /* 0x000fea0003800200 */
.L_x_16249:
        /* <DEDUP_REMOVED lines=62> */
.L_x_16247:
[----:B------:R-:W-:Y:S05]  /*3ef60*/  BSYNC.RECONVERGENT B1 ;  /* 0x0000000000017941 */ /* 0x000fea0003800200 */
.L_x_16246:
        /* <DEDUP_REMOVED lines=25> */
.L_x_16253:
        /* <DEDUP_REMOVED lines=12> */
.L_x_16255:
[----:B------:R-:W-:Y:S05]  /*3f1c0*/  BSYNC.RECONVERGENT B2 ;  /* 0x0000000000027941 */ /* 0x000fea0003800200 */
.L_x_16254:
        /* <DEDUP_REMOVED lines=62> */
.L_x_16252:
[----:B------:R-:W-:Y:S05]  /*3f5b0*/  BSYNC.RECONVERGENT B1 ;  /* 0x0000000000017941 */ /* 0x000fea0003800200 */
.L_x_16251:
        /* <DEDUP_REMOVED lines=23> */
.L_x_16258:
        /* <DEDUP_REMOVED lines=12> */
.L_x_16260:
[----:B------:R-:W-:Y:S05]  /*3f7f0*/  BSYNC.RECONVERGENT B2 ;  /* 0x0000000000027941 */ /* 0x000fea0003800200 */
.L_x_16259:
        /* <DEDUP_REMOVED lines=62> */
.L_x_16257:
[----:B------:R-:W-:Y:S05]  /*3fbe0*/  BSYNC.RECONVERGENT B1 ;  /* 0x0000000000017941 */ /* 0x000fea0003800200 */
.L_x_16256:
[----:B------:R-:W-:Y:S01]  /*3fbf0*/  I2FP.F32.U32 R45, R45 ;  /* 0x0000002d002d7245 */ /* 0x000fe20000201000 */
[----:B------:R-:W-:Y:S01]  /*3fc00*/  HADD2.F32 R46, -RZ, R46.H1_H1 ;  /* 0x3000002eff2e7230 */ /* 0x000fe20000004100 */
[----:B------:R-:W-:Y:S01]  /*3fc10*/  ISETP.NE.AND P4, PT, R18, 0x1, PT ;  /* 0x000000011200780c */ /* 0x000fe20003f85270 */
[----:B------:R-:W-:Y:S01]  /*3fc20*/  BSSY.RECONVERGENT B1, `(.L_x_16261) ;  /* 0x000005f000017945 */ /* 0x000fe20003800200 */
[----:B------:R-:W-:Y:S02]  /*3fc30*/  IMAD.MOV.U32 R172, RZ, RZ, 0x2 ;  /* 0x00000002ffac7424 */ /* 0x000fe400078e00ff */
[----:B------:R-:W-:Y:S01]  /*3fc40*/  FFMA.FTZ R45, R45, R177, 1.1641532182693481445e-10 ;  /* 0x2f0000002d2d7423 */ /* 0x000fe200000100b1 */
[----:B------:R-:W-:-:S04]  /*3fc50*/  FMUL.FTZ R46, R46, R178 ;  /* 0x000000b22e2e7220 */ /* 0x000fc80000410000 */
[----:B------:R-:W-:-:S04]  /*3fc60*/  FSETP.GTU.FTZ.AND P3, PT, R45, R179, PT ;  /* 0x000000b32d00720b */ /* 0x000fc80003f7c000 */
[----:B------:R-:W-:Y:S01]  /*3fc70*/  FSEL R45, R46, RZ, !P3 ;  /* 0x000000ff2e2d7208 */ /* 0x000fe20005800000 */
[----:B------:R-:W-:Y:S01]  /*3fc80*/  @P1 HADD2.F32 R46, -RZ, R50.H1_H1 ;  /* 0x30000032ff2e1230 */ /* 0x000fe20000004100 */
[----:B------:R-:W-:-:S04]  /*3fc90*/  PLOP3.LUT P3, PT, P3, PT, PT, 0x8, 0x80 ;  /* 0x000000000080781c */ /* 0x000fc80001f6e170 */
        /* <DEDUP_REMOVED lines=12> */
.L_x_16263:
        /* <DEDUP_REMOVED lines=12> */
.L_x_16265:
[----:B------:R-:W-:Y:S05]  /*3fe20*/  BSYNC.RECONVERGENT B2 ;  /* 0x0000000000027941 */ /* 0x000fea0003800200 */
.L_x_16264:
        /* <DEDUP_REMOVED lines=62> */
.L_x_16262:
[----:B------:R-:W-:Y:S05]  /*40210*/  BSYNC.RECONVERGENT B1 ;  /* 0x0000000000017941 */ /* 0x000fea0003800200 */
.L_x_16261:
        /* <DEDUP_REMOVED lines=23> */
.L_x_16268:
        /* <DEDUP_REMOVED lines=12> */
.L_x_16270:
[----:B------:R-:W-:Y:S05]  /*40450*/  BSYNC.RECONVERGENT B2 ;  /* 0x0000000000027941 */ /* 0x000fea0003800200 */
.L_x_16269:
        /* <DEDUP_REMOVED lines=62> */
.L_x_16267:
[----:B------:R-:W-:Y:S05]  /*40840*/  BSYNC.RECONVERGENT B1 ;  /* 0x0000000000017941 */ /* 0x000fea0003800200 */
.L_x_16266:
[----:B------:R-:W-:Y:S01]  /*40850*/  I2FP.F32.U32 R172, R174 ;  /* 0x000000ae00ac7245 */ /* 0x000fe20000201000 */
[----:B------:R-:W-:Y:S01]  /*40860*/  HADD2.F32 R47, -RZ, R47.H1_H1 ;  /* 0x3000002fff2f7230 */ /* 0x000fe20000004100 */
[----:B------:R-:W-:Y:S02]  /*40870*/  PRMT R116, R116, 0x5410, R119 ;  /* 0x0000541074747816 */ /* 0x000fe40000000077 */
[----:B------:R-:W-:Y:S01]  /*40880*/  PRMT R118, R118, 0x5410, R171 ;  /* 0x0000541076767816 */ /* 0x000fe200000000ab */
[----:B------:R-:W-:Y:S01]  /*40890*/  FFMA.FTZ R172, R172, R177, 1.1641532182693481445e-10 ;  /* 0x2f000000acac7423 */ /* 0x000fe200000100b1 */
[----:B------:R-:W-:Y:S01]  /*408a0*/  FMUL.FTZ R47, R47, R178 ;  /* 0x000000b22f2f7220 */ /* 0x000fe20000410000 */
[----:B------:R-:W-:-:S03]  /*408b0*/  PRMT R117, R117, 0x5410, R168 ;  /* 0x0000541075757816 */ /* 0x000fc600000000a8 */
[----:B------:R-:W-:Y:S01]  /*408c0*/  FSETP.GTU.FTZ.AND P5, PT, R172, R179, PT ;  /* 0x000000b3ac00720b */ /* 0x000fe20003fbc000 */
[----:B------:R-:W-:-:S03]  /*408d0*/  @P1 HADD2.F32 R172, -RZ, R51.H1_H1 ;  /* 0x30000033ffac1230 */ /* 0x000fc60000004100 */
[----:B------:R-:W-:Y:S02]  /*408e0*/  FSEL R47, R47, RZ, !P5 ;  /* 0x000000ff2f2f7208 */ /* 0x000fe40006800000 */
[----:B------:R-:W-:-:S03]  /*408f0*/  PLOP3.LUT P5, PT, P5, PT, PT, 0x8, 0x80 ;  /* 0x000000000080781c */ /* 0x000fc60002fae170 */
[----:B------:R-:W-:-:S05]  /*40900*/  @P1 FADD.FTZ R47, R172, R47 ;  /* 0x0000002fac2f1221 */ /* 0x000fca0000010000 */
[----:B------:R-:W-:-:S04]  /*40910*/  F2FP.F16.F32.PACK_AB R172, RZ, R47 ;  /* 0x0000002fffac723e */ /* 0x000fc800000000ff */
[----:B------:R-:W-:-:S07]  /*40920*/  PRMT R119, R176, 0x5410, R172 ;  /* 0x00005410b0777816 */ /* 0x000fce00000000ac */
.L_x_16230:
        /* <DEDUP_REMOVED lines=43> */
.L_x_16271:
[----:B------:R-:W-:Y:S02]  /*40be0*/  IMAD.MOV.U32 R168, RZ, RZ, R170 ;  /* 0x000000ffffa87224 */ /* 0x000fe400078e00aa */
[----:B------:R-:W-:-:S07]  /*40bf0*/  VIADD R169, R169, 0x80 ;  /* 0x00000080a9a97836 */ /* 0x000fce0000000000 */
.L_x_16148:
[----:B------:R-:W-:Y:S05]  /*40c00*/  BSYNC.RECONVERGENT B0 ;  /* 0x0000000000007941 */ /* 0x000fea0003800200 */
.L_x_16147:
        /* <DEDUP_REMOVED lines=35> */
.L_x_16277:
        /* <DEDUP_REMOVED lines=12> */
.L_x_16279:
[----:B------:R-:W-:Y:S05]  /*40f00*/  BSYNC.RECONVERGENT B2 ;  /* 0x0000000000027941 */ /* 0x000fea0003800200 */
.L_x_16278:
        /* <DEDUP_REMOVED lines=62> */
.L_x_16276:
[----:B------:R-:W-:Y:S05]  /*412f0*/  BSYNC.RECONVERGENT B1 ;  /* 0x0000000000017941 */ /* 0x000fea0003800200 */
.L_x_16275:
[----:B------:R-:W1:Y:S01]  /*41300*/  LDC R173, c[0x0][0x404] ;  /* 0x00010100ffad7b82 */ /* 0x000e620000000800 */
[----:B------:R-:W-:Y:S01]  /*41310*/  I2FP.F32.U32 R6, R6 ;  /* 0x0000000600067245 */ /* 0x000fe20000201000 */
[----:B------:R-:W-:Y:S01]  /*41320*/  IMAD.MOV.U32 R178, RZ, RZ, 0x2f800000 ;  /* 0x2f800000ffb27424 */ /* 0x000fe200078e00ff */
[----:B------:R-:W-:Y:S01]  /*41330*/  LOP3.LUT R22, R22, 0xffffffef, RZ, 0xc0, !PT ;  /* 0xffffffef16167812 */ /* 0x000fe200078ec0ff */
[----:B-----5:R-:W-:Y:S01]  /*41340*/  HADD2.F32 R8, -RZ, R116.H0_H0 ;  /* 0x20000074ff087230 */ /* 0x020fe20000004100 */
[----:B------:R-:W-:Y:S01]  /*41350*/  BSSY.RECONVERGENT B1, `(.L_x_16280) ;  /* 0x000005f000017945 */ /* 0x000fe20003800200 */
[----:B------:R-:W-:Y:S01]  /*41360*/  FFMA.FTZ R6, R6, R178, 1.1641532182693481445e-10 ;  /* 0x2f00000006067423 */ /* 0x000fe200000100b2 */
[----:B------:R-:W-:Y:S01]  /*41370*/  IMAD.MOV.U32 R9, RZ, RZ, R16 ;  /* 0x000000ffff097224 */ /* 0x000fe200078e0010 */
[----:B------:R-:W2:Y:S03]  /*41380*/  LDC R147, c[0x0][0x408] ;  /* 0x00010200ff937b82 */ /* 0x000ea60000000800 */
[----:B-1----:R-:W-:Y:S01]  /*41390*/  FSETP.GTU.FTZ.AND P2, PT, R6, R173, PT ;  /* 0x000000ad0600720b */ /* 0x002fe20003f5c000 */
[----:B--2---:R-:W-:-:S05]  /*413a0*/  FMUL.FTZ R6, R8, R147 ;  /* 0x0000009308067220 */ /* 0x004fca0000410000 */
        /* <DEDUP_REMOVED lines=14> */
.L_x_16282:
        /* <DEDUP_REMOVED lines=12> */
.L_x_16284:
[----:B------:R-:W-:Y:S05]  /*41550*/  BSYNC.RECONVERGENT B2 ;  /* 0x0000000000027941 */ /* 0x000fea0003800200 */
.L_x_16283:
        /* <DEDUP_REMOVED lines=62> */
.L_x_16281:
[----:B------:R-:W-:Y:S05]  /*41940*/  BSYNC.RECONVERGENT B1 ;  /* 0x0000000000017941 */ /* 0x000fea0003800200 */
.L_x_16280:
[----:B------:R-:W-:Y:S01]  /*41950*/  I2FP.F32.U32 R7, R9 ;  /* 0x0000000900077245 */ /* 0x000fe20000201000 */
[----:B------:R-:W-:Y:S01]  /*41960*/  @P1 HADD2.F32 R8, -RZ, R48.H0_H0 ;  /* 0x20000030ff081230 */ /* 0x000fe20000004100 */
[----:B------:R-:W-:Y:S01]  /*41970*/  BSSY.RECONVERGENT B1, `(.L_x_16285) ;  /* 0x0000063000017945 */ /* 0x000fe20003800200 */
[----:B------:R-:W-:Y:S02]  /*41980*/  IMAD.MOV.U32 R9, RZ, RZ, R16 ;  /* 0x000000ffff097224 */ /* 0x000fe400078e0010 */
[----:B------:R-:W-:-:S05]  /*41990*/  FFMA.FTZ R7, R7, R178, 1.1641532182693481445e-10 ;  /* 0x2f00000007077423 */ /* 0x000fca00000100b2 */
[----:B------:R-:W-:Y:S01]  /*419a0*/  FSETP.GTU.FTZ.AND P2, PT, R7, R173, PT ;  /* 0x000000ad0700720b */ /* 0x000fe20003f5c000 */
[----:B------:R-:W-:-:S05]  /*419b0*/  HADD2.F32 R7, -RZ, R52.H0_H0 ;  /* 0x20000034ff077230 */ /* 0x000fca0000004100 */
        /* <DEDUP_REMOVED lines=19> */
.L_x_16287:
        /* <DEDUP_REMOVED lines=12> */
.L_x_16289:
[----:B------:R-:W-:Y:S05]  /*41bb0*/  BSYNC.RECONVERGENT B2 ;  /* 0x0000000000027941 */ /* 0x000fea0003800200 */
.L_x_16288:
        /* <DEDUP_REMOVED lines=62> */
.L_x_16286:
[----:B------:R-:W-:Y:S05]  /*41fa0*/  BSYNC.RECONVERGENT B1 ;  /* 0x0000000000017941 */ /* 0x000fea0003800200 */
.L_x_16285:
        /* <DEDUP_REMOVED lines=22> */
.L_x_16292:
        /* <DEDUP_REMOVED lines=12> */
.L_x_16294:
[----:B------:R-:W-:Y:S05]  /*421d0*/  BSYNC.RECONVERGENT B2 ;  /* 0x0000000000027941 */ /* 0x000fea0003800200 */
.L_x_16293:
        /* <DEDUP_REMOVED lines=62> */
.L_x_16291:
[----:B------:R-:W-:Y:S05]  /*425c0*/  BSYNC.RECONVERGENT B1 ;  /* 0x0000000000017941 */ /* 0x000fea0003800200 */
.L_x_16290:
[----:B------:R-:W-:Y:S01]  /*425d0*/  I2FP.F32.U32 R7, R9 ;  /* 0x0000000900077245 */ /* 0x000fe20000201000 */
[----:B------:R-:W-:Y:S01]  /*425e0*/  @P1 HADD2.F32 R8, -RZ, R48.H1_H1 ;  /* 0x30000030ff081230 */ /* 0x000fe20000004100 */
[----:B------:R-:W-:Y:S01]  /*425f0*/  BSSY.RECONVERGENT B1, `(.L_x_16295) ;  /* 0x0000063000017945 */ /* 0x000fe20003800200 */
[----:B------:R-:W-:Y:S02]  /*42600*/  MOV R9, R16 ;  /* 0x0000001000097202 */ /* 0x000fe40000000f00 */
        /* <DEDUP_REMOVED lines=22> */
.L_x_16297:
        /* <DEDUP_REMOVED lines=12> */
.L_x_16299:
[----:B------:R-:W-:Y:S05]  /*42830*/  BSYNC.RECONVERGENT B2 ;  /* 0x0000000000027941 */ /* 0x000fea0003800200 */
.L_x_16298:
        /* <DEDUP_REMOVED lines=62> */
.L_x_16296:
[----:B------:R-:W-:Y:S05]  /*42c20*/  BSYNC.RECONVERGENT B1 ;  /* 0x0000000000017941 */ /* 0x000fea0003800200 */
.L_x_16295:
        /* <DEDUP_REMOVED lines=22> */
.L_x_16302:
        /* <DEDUP_REMOVED lines=12> */
.L_x_16304:
[----:B------:R-:W-:Y:S05]  /*42e50*/  BSYNC.RECONVERGENT B2 ;  /* 0x0000000000027941 */ /* 0x000fea0003800200 */
.L_x_16303:
        /* <DEDUP_REMOVED lines=62> */
.L_x_16301:
[----:B------:R-:W-:Y:S05]  /*43240*/  BSYNC.RECONVERGENT B1 ;  /* 0x0000000000017941 */ /* 0x000fea0003800200 */
.L_x_16300:
        /* <DEDUP_REMOVED lines=10> */
[----:B0-----:R-:W-:Y:S01]  /*432f0*/  @P1 FADD.FTZ R40, R8, R7 ;  /* 0x0000000708281221 */ /* 0x001fe20000010000 */
        /* <DEDUP_REMOVED lines=15> */
.L_x_16307:
        /* <DEDUP_REMOVED lines=12> */
.L_x_16309:
[----:B------:R-:W-:Y:S05]  /*434b0*/  BSYNC.RECONVERGENT B2 ;  /* 0x0000000000027941 */ /* 0x000fea0003800200 */
.L_x_16308:
        /* <DEDUP_REMOVED lines=62> */
.L_x_16306:
[----:B------:R-:W-:Y:S05]  /*438a0*/  BSYNC.RECONVERGENT B1 ;  /* 0x0000000000017941 */ /* 0x000fea0003800200 */
.L_x_16305:
        /* <DEDUP_REMOVED lines=22> */
.L_x_16312:
        /* <DEDUP_REMOVED lines=12> */
.L_x_16314:
[----:B------:R-:W-:Y:S05]  /*43ad0*/  BSYNC.RECONVERGENT B2 ;  /* 0x0000000000027941 */ /* 0x000fea0003800200 */
.L_x_16313:
        /* <DEDUP_REMOVED lines=62> */
.L_x_16311:
[----:B------:R-:W-:Y:S05]  /*43ec0*/  BSYNC.RECONVERGENT B1 ;  /* 0x0000000000017941 */ /* 0x000fea0003800200 */
.L_x_16310:
        /* <DEDUP_REMOVED lines=26> */
.L_x_16317:
        /* <DEDUP_REMOVED lines=12> */
.L_x_16319:
[----:B------:R-:W-:Y:S05]  /*44130*/  BSYNC.RECONVERGENT B2 ;  /* 0x0000000000027941 */ /* 0x000fea0003800200 */
.L_x_16318:
        /* <DEDUP_REMOVED lines=62> */
.L_x_16316:
[----:B------:R-:W-:Y:S05]  /*44520*/  BSYNC.RECONVERGENT B1 ;  /* 0x0000000000017941 */ /* 0x000fea0003800200 */
.L_x_16315:
        /* <DEDUP_REMOVED lines=20> */
.L_x_16322:
        /* <DEDUP_REMOVED lines=12> */
.L_x_16324:
[----:B------:R-:W-:Y:S05]  /*44730*/  BSYNC.RECONVERGENT B2 ;  /* 0x0000000000027941 */ /* 0x000fea0003800200 */
.L_x_16323:
        /* <DEDUP_REMOVED lines=62> */
.L_x_16321:
[----:B------:R-:W-:Y:S05]  /*44b20*/  BSYNC.RECONVERGENT B1 ;  /* 0x0000000000017941 */ /* 0x000fea0003800200 */
.L_x_16320:
        /* <DEDUP_REMOVED lines=26> */
.L_x_16327:
        /* <DEDUP_REMOVED lines=12> */
.L_x_16329:
[----:B------:R-:W-:Y:S05]  /*44d90*/  BSYNC.RECONVERGENT B2 ;  /* 0x0000000000027941 */ /* 0x000fea0003800200 */
.L_x_16328:
        /* <DEDUP_REMOVED lines=62> */
.L_x_16326:
[----:B------:R-:W-:Y:S05]  /*45180*/  BSYNC.RECONVERGENT B1 ;  /* 0x0000000000017941 */ /* 0x000fea0003800200 */
.L_x_16325:
        /* <DEDUP_REMOVED lines=20> */
.L_x_16332:
        /* <DEDUP_REMOVED lines=12> */
.L_x_16334:
[----:B------:R-:W-:Y:S05]  /*45390*/  BSYNC.RECONVERGENT B2 ;  /* 0x0000000000027941 */ /* 0x000fea0003800200 */
.L_x_16333:
        /* <DEDUP_REMOVED lines=62> */
.L_x_16331:
[----:B------:R-:W-:Y:S05]  /*45780*/  BSYNC.RECONVERGENT B1 ;  /* 0x0000000000017941 */ /* 0x000fea0003800200 */
.L_x_16330:
        /* <DEDUP_REMOVED lines=25> */
.L_x_16337:
        /* <DEDUP_REMOVED lines=12> */
.L_x_16339:
[----:B------:R-:W-:Y:S05]  /*459e0*/  BSYNC.RECONVERGENT B2 ;  /* 0x0000000000027941 */ /* 0x000fea0003800200 */
.L_x_16338:
        /* <DEDUP_REMOVED lines=62> */
.L_x_16336:
[----:B------:R-:W-:Y:S05]  /*45dd0*/  BSYNC.RECONVERGENT B1 ;  /* 0x0000000000017941 */ /* 0x000fea0003800200 */
.L_x_16335:
        /* <DEDUP_REMOVED lines=20> */
.L_x_16342:
        /* <DEDUP_REMOVED lines=12> */
.L_x_16344:
[----:B------:R-:W-:Y:S05]  /*45fe0*/  BSYNC.RECONVERGENT B2 ;  /* 0x0000000000027941 */ /* 0x000fea0003800200 */
.L_x_16343:
        /* <DEDUP_REMOVED lines=62> */
.L_x_16341:
[----:B------:R-:W-:Y:S05]  /*463d0*/  BSYNC.RECONVERGENT B1 ;  /* 0x0000000000017941 */ /* 0x000fea0003800200 */
.L_x_16340:
        /* <DEDUP_REMOVED lines=26> */
.L_x_16347:
        /* <DEDUP_REMOVED lines=12> */
.L_x_16349:
[----:B------:R-:W-:Y:S05]  /*46640*/  BSYNC.RECONVERGENT B2 ;  /* 0x0000000000027941 */ /* 0x000fea0003800200 */
.L_x_16348:
        /* <DEDUP_REMOVED lines=62> */
.L_x_16346:
[----:B------:R-:W-:Y:S05]  /*46a30*/  BSYNC.RECONVERGENT B1 ;  /* 0x0000000000017941 */ /* 0x000fea0003800200 */
.L_x_16345:
        /* <DEDUP_REMOVED lines=20> */
.L_x_16352:
        /* <DEDUP_REMOVED lines=15> */
.L_x_16354:
[----:B------:R-:W-:Y:S05]  /*46c70*/  BSYNC.RECONVERGENT B2 ;  /* 0x0000000000027941 */ /* 0x000fea0003800200 */
.L_x_16353:
        /* <DEDUP_REMOVED lines=62> */
.L_x_16351:
[----:B------:R-:W-:Y:S05]  /*47060*/  BSYNC.RECONVERGENT B1 ;  /* 0x0000000000017941 */ /* 0x000fea0003800200 */
.L_x_16350:
[----:B------:R-:W-:Y:S02]  /*47070*/  I2FP.F32.U32 R174, R176 ;  /* 0x000000b000ae7245 */ /* 0x000fe40000201000 */
[----:B------:R-:W-:Y:S01]  /*47080*/  PRMT R117, R168, 0x5410, R117 ;  /* 0x00005410a8757816 */ /* 0x000fe20000000075 */
[----:B------:R-:W-:Y:S01]  /*47090*/  IMAD.MOV.U32 R168, RZ, RZ, R5 ;  /* 0x000000ffffa87224 */ /* 0x000fe200078e0005 */
        /* <DEDUP_REMOVED lines=16> */
.L_x_16274:
[----:B------:R-:W-:Y:S01]  /*471a0*/  ISETP.NE.AND P2, PT, R18, 0x1, PT ;  /* 0x000000011200780c */ /* 0x000fe20003f45270 */
[----:B------:R-:W-:Y:S01]  /*471b0*/  BSSY.RECONVERGENT B1, `(.L_x_16356) ;  /* 0x000005a000017945 */ /* 0x000fe20003800200 */
[----:B0-----:R-:W-:Y:S01]  /*471c0*/  MOV R40, 0x2 ;  /* 0x0000000200287802 */ /* 0x001fe20000000f00 */
        /* <DEDUP_REMOVED lines=13> */
.L_x_16358:
        /* <DEDUP_REMOVED lines=12> */
.L_x_16360:
[----:B------:R-:W-:Y:S05]  /*47360*/  BSYNC.RECONVERGENT B2 ;  /* 0x0000000000027941 */ /* 0x000fea0003800200 */
.L_x_16359:
        /* <DEDUP_REMOVED lines=62> */
.L_x_16357:
[----:B------:R-:W-:Y:S05]  /*47750*/  BSYNC.RECONVERGENT B1 ;  /* 0x0000000000017941 */ /* 0x000fea0003800200 */
.L_x_16356:
        /* <DEDUP_REMOVED lines=10> */
[----:B-1----:R-:W-:-:S05]  /*47800*/  FMUL.FTZ R18, R26, R252 ;  /* 0x000000fc1a127220 */ /* 0x002fca0000410000 */
        /* <DEDUP_REMOVED lines=17> */
.L_x_16363:
        /* <DEDUP_REMOVED lines=12> */
.L_x_16365:
[----:B------:R-:W-:Y:S05]  /*479e0*/  BSYNC.RECONVERGENT B2 ;  /* 0x0000000000027941 */ /* 0x000fea0003800200 */
.L_x_16364:
        /* <DEDUP_REMOVED lines=62> */
.L_x_16362:
[----:B------:R-:W-:Y:S05]  /*47dd0*/  BSYNC.RECONVERGENT B1 ;  /* 0x0000000000017941 */ /* 0x000fea0003800200 */
.L_x_16361:
[----:B------:R-:W-:Y:S01]  /*47de0*/  I2FP.F32.U32 R39, R39 ;  /* 0x0000002700277245 */ /* 0x000fe20000201000 */
[----:B------:R-:W-:Y:S01]  /*47df0*/  @P1 HADD2.F32 R40, -RZ, R48.H1_H1 ;  /* 0x30000030ff281230 */ /* 0x000fe20000004100 */
[----:B------:R-:W-:Y:S01]  /*47e00*/  LOP3.LUT R22, R22, 0xfffffff7, RZ, 0xc0, !PT ;  /* 0xfffffff716167812 */ /* 0x000fe200078ec0ff */
[----:B------:R-:W-:Y:S01]  /*47e10*/  BSSY.RECONVERGENT B1, `(.L_x_16366) ;  /* 0x0000061000017945 */ /* 0x000fe20003800200 */
[----:B------:R-:W-:Y:S02]  /*47e20*/  IMAD.MOV.U32 R140, RZ, RZ, 0x2 ;  /* 0x00000002ff8c7424 */ /* 0x000fe400078e00ff */
[----:B------:R-:W-:Y:S01]  /*47e30*/  FFMA.FTZ R39, R39, R179, 1.1641532182693481445e-10 ;  /* 0x2f00000027277423 */ /* 0x000fe200000100b3 */
[----:B------:R-:W-:-:S04]  /*47e40*/  MOV R42, R16 ;  /* 0x00000010002a7202 */ /* 0x000fc80000000f00 */
[----:B------:R-:W-:Y:S01]  /*47e50*/  FSETP.GTU.FTZ.AND P2, PT, R39, R147, PT ;  /* 0x000000932700720b */ /* 0x000fe20003f5c000 */
[----:B------:R-:W-:-:S05]  /*47e60*/  HADD2.F32 R39, -RZ, R116.H1_H1 ;  /* 0x30000074ff277230 */ /* 0x000fca0000004100 */
[----:B------:R-:W-:-:S05]  /*47e70*/  FMUL.FTZ R39, R39, R252 ;  /* 0x000000fc27277220 */ /* 0x000fca0000410000 */
[----:B------:R-:W-:Y:S02]  /*47e80*/  FSEL R39, R39, RZ, !P2 ;  /* 0x000000ff27277208 */ /* 0x000fe40005000000 */
[----:B------:R-:W-:-:S03]  /*47e90*/  PLOP3.LUT P2, PT, P2, PT, PT, 0x8, 0x80 ;  /* 0x000000000080781c */ /* 0x000fc6000174e170 */
[----:B------:R-:W-:-:S05]  /*47ea0*/  @P1 FADD.FTZ R39, R40, R39 ;  /* 0x0000002728271221 */ /* 0x000fca0000010000 */
        /* <DEDUP_REMOVED lines=12> */
.L_x_16368:
        /* <DEDUP_REMOVED lines=12> */
.L_x_16370:
[----:B------:R-:W-:Y:S05]  /*48030*/  BSYNC.RECONVERGENT B2 ;  /* 0x0000000000027941 */ /* 0x000fea0003800200 */
.L_x_16369:
        /* <DEDUP_REMOVED lines=62> */
.L_x_16367:
[----:B------:R-:W-:Y:S05]  /*48420*/  BSYNC.RECONVERGENT B1 ;  /* 0x0000000000017941 */ /* 0x000fea0003800200 */
.L_x_16366:
        /* <DEDUP_REMOVED lines=25> */
.L_x_16373:
        /* <DEDUP_REMOVED lines=12> */
.L_x_16375:
[----:B------:R-:W-:Y:S05]  /*48680*/  BSYNC.RECONVERGENT B2 ;  /* 0x0000000000027941 */ /* 0x000fea0003800200 */
.L_x_16374:
        /* <DEDUP_REMOVED lines=62> */
.L_x_16372:
[----:B------:R-:W-:Y:S05]  /*48a70*/  BSYNC.RECONVERGENT B1 ;  /* 0x0000000000017941 */ /* 0x000fea0003800200 */
.L_x_16371:
        /* <DEDUP_REMOVED lines=25> */
.L_x_16378:
        /* <DEDUP_REMOVED lines=12> */
.L_x_16380:
[----:B------:R-:W-:Y:S05]  /*48cd0*/  BSYNC.RECONVERGENT B2 ;  /* 0x0000000000027941 */ /* 0x000fea0003800200 */
.L_x_16379:
        /* <DEDUP_REMOVED lines=62> */
.L_x_16377:
[----:B------:R-:W-:Y:S05]  /*490c0*/  BSYNC.RECONVERGENT B1 ;  /* 0x0000000000017941 */ /* 0x000fea0003800200 */
.L_x_16376:
[----:B------:R-:W-:Y:S01]  /*490d0*/  I2FP.F32.U32 R18, R41 ;  /* 0x0000002900127245 */ /* 0x000fe20000201000 */
[----:B------:R-:W-:Y:S01]  /*490e0*/  HADD2.F32 R41, -RZ, R118.H0_H0 ;  /* 0x20000076ff297230 */ /* 0x000fe20000004100 */
[----:B------:R-:W-:Y:S01]  /*490f0*/  ISETP.NE.AND P3, PT, R140, 0x1, PT ;  /* 0x000000018c00780c */ /* 0x000fe20003f65270 */
[----:B------:R-:W-:Y:S02]  /*49100*/  BSSY.RECONVERGENT B1, `(.L_x_16381) ;  /* 0x000005f000017945 */ /* 0x000fe40003800200 */
[----:B------:R-:W-:Y:S01]  /*49110*/  FFMA.FTZ R18, R18, R179, 1.1641532182693481445e-10 ;  /* 0x2f00000012127423 */ /* 0x000fe200000100b3 */
[----:B------:R-:W-:-:S04]  /*49120*/  FMUL.FTZ R41, R41, R252 ;  /* 0x000000fc29297220 */ /* 0x000fc80000410000 */
[----:B------:R-:W-:Y:S01]  /*49130*/  FSETP.GTU.FTZ.AND P2, PT, R18, R147, PT ;  /* 0x000000931200720b */ /* 0x000fe20003f5c000 */
[----:B------:R-:W-:Y:S01]  /*49140*/  @P1 HADD2.F32 R18, -RZ, R50.H0_H0 ;  /* 0x20000032ff121230 */ /* 0x000fe20000004100 */
        /* <DEDUP_REMOVED lines=15> */
.L_x_16383:
        /* <DEDUP_REMOVED lines=12> */
.L_x_16385:
[----:B------:R-:W-:Y:S05]  /*49300*/  BSYNC.RECONVERGENT B2 ;  /* 0x0000000000027941 */ /* 0x000fea0003800200 */
.L_x_16384:
        /* <DEDUP_REMOVED lines=62> */
.L_x_16382:
[----:B------:R-:W-:Y:S05]  /*496f0*/  BSYNC.RECONVERGENT B1 ;  /* 0x0000000000017941 */ /* 0x000fea0003800200 */
.L_x_16381:
[----:B------:R-:W-:Y:S01]  /*49700*/  I2FP.F32.U32 R140, R147 ;  /* 0x00000093008c7245 */ /* 0x000fe20000201000 */
[----:B------:R-:W-:Y:S01]  /*49710*/  HADD2.F32 R118, -RZ, R118.H1_H1 ;  /* 0x30000076ff767230 */ /* 0x000fe20000004100 */
[----:B------:R-:W0:Y:S01]  /*49720*/  LDC R147, c[0x0][0x404] ;  /* 0x00010100ff937b82 */ /* 0x000e220000000800 */
[----:B------:R-:W-:Y:S01]  /*49730*/  ISETP.NE.AND P4, PT, R18, 0x1, PT ;  /* 0x000000011200780c */ /* 0x000fe20003f85270 */
[----:B------:R-:W-:Y:S01]  /*49740*/  BSSY.RECONVERGENT B1, `(.L_x_16386) ;  /* 0x000005f000017945 */ /* 0x000fe20003800200 */
[----:B------:R-:W-:Y:S01]  /*49750*/  FFMA.FTZ R140, R140, R179, 1.1641532182693481445e-10 ;  /* 0x2f0000008c8c7423 */ /* 0x000fe200000100b3 */
[----:B------:R-:W-:Y:S01]  /*49760*/  FMUL.FTZ R118, R118, R252 ;  /* 0x000000fc76767220 */ /* 0x000fe20000410000 */
[----:B------:R-:W-:Y:S02]  /*49770*/  IMAD.MOV.U32 R168, RZ, RZ, 0x2 ;  /* 0x00000002ffa87424 */ /* 0x000fe400078e00ff */
[----:B------:R-:W-:Y:S01]  /*49780*/  IMAD.MOV.U32 R141, RZ, RZ, R16 ;  /* 0x000000ffff8d7224 */ /* 0x000fe200078e0010 */
[----:B0-----:R-:W-:-:S04]  /*49790*/  FSETP.GTU.FTZ.AND P3, PT, R140, R147, PT ;  /* 0x000000938c00720b */ /* 0x001fc80003f7c000 */
        /* <DEDUP_REMOVED lines=14> */
.L_x_16388:
        /* <DEDUP_REMOVED lines=12> */
.L_x_16390:
[----:B------:R-:W-:Y:S05]  /*49940*/  BSYNC.RECONVERGENT B2 ;  /* 0x0000000000027941 */ /* 0x000fea0003800200 */
.L_x_16389:
        /* <DEDUP_REMOVED lines=62> */
.L_x_16387:
[----:B------:R-:W-:Y:S05]  /*49d30*/  BSYNC.RECONVERGENT B1 ;  /* 0x0000000000017941 */ /* 0x000fea0003800200 */
.L_x_16386:
[----:B------:R-:W-:Y:S01]  /*49d40*/  I2FP.F32.U32 R18, R141 ;  /* 0x0000008d00127245 */ /* 0x000fe20000201000 */
[----:B------:R-:W-:Y:S01]  /*49d50*/  HADD2.F32 R141, -RZ, R119.H0_H0 ;  /* 0x20000077ff8d7230 */ /* 0x000fe20000004100 */
[----:B------:R-:W-:Y:S01]  /*49d60*/  ISETP.NE.AND P5, PT, R168, 0x1, PT ;  /* 0x00000001a800780c */ /* 0x000fe20003fa5270 */
[----:B------:R-:W-:Y:S02]  /*49d70*/  BSSY.RECONVERGENT B1, `(.L_x_16391) ;  /* 0x000005f000017945 */ /* 0x000fe40003800200 */
[----:B------:R-:W-:Y:S01]  /*49d80*/  FFMA.FTZ R18, R18, R179, 1.1641532182693481445e-10 ;  /* 0x2f00000012127423 */ /* 0x000fe200000100b3 */
[----:B------:R-:W-:-:S04]  /*49d90*/  FMUL.FTZ R141, R141, R252 ;  /* 0x000000fc8d8d7220 */ /* 0x000fc80000410000 */
[----:B------:R-:W-:Y:S01]  /*49da0*/  FSETP.GTU.FTZ.AND P4, PT, R18, R147, PT ;  /* 0x000000931200720b */ /* 0x000fe20003f9c000 */
[----:B------:R-:W-:Y:S02]  /*49db0*/  @P1 HADD2.F32 R18, -RZ, R51.H0_H0 ;  /* 0x20000033ff121230 */ /* 0x000fe40000004100 */
[----:B------:R-:W-:Y:S01]  /*49dc0*/  IMAD.MOV.U32 R147, RZ, RZ, R16 ;  /* 0x000000ffff937224 */ /* 0x000fe200078e0010 */
        /* <DEDUP_REMOVED lines=14> */
.L_x_16393:
        /* <DEDUP_REMOVED lines=12> */
.L_x_16395:
[----:B------:R-:W-:Y:S05]  /*49f70*/  BSYNC.RECONVERGENT B2 ;  /* 0x0000000000027941 */ /* 0x000fea0003800200 */
.L_x_16394:
        /* <DEDUP_REMOVED lines=62> */
.L_x_16392:
[----:B------:R-:W-:Y:S05]  /*4a360*/  BSYNC.RECONVERGENT B1 ;  /* 0x0000000000017941 */ /* 0x000fea0003800200 */
.L_x_16391:
[----:B------:R-:W0:Y:S01]  /*4a370*/  LDC R168, c[0x0][0x404] ;  /* 0x00010100ffa87b82 */ /* 0x000e220000000800 */
[----:B------:R-:W-:Y:S01]  /*4a380*/  I2FP.F32.U32 R147, R147 ;  /* 0x0000009300937245 */ /* 0x000fe20000201000 */
[----:B------:R-:W-:Y:S01]  /*4a390*/  HADD2.F32 R119, -RZ, R119.H1_H1 ;  /* 0x30000077ff777230 */ /* 0x000fe20000004100 */
[----:B------:R-:W-:Y:S02]  /*4a3a0*/  PRMT R118, R173, 0x5410, R118 ;  /* 0x00005410ad767816 */ /* 0x000fe40000000076 */
[----:B------:R-:W-:Y:S01]  /*4a3b0*/  PRMT R117, R171, 0x5410, R117 ;  /* 0x00005410ab757816 */ /* 0x000fe20000000075 */
[----:B------:R-:W-:Y:S01]  /*4a3c0*/  FFMA.FTZ R147, R147, R179, 1.1641532182693481445e-10 ;  /* 0x2f00000093937423 */ /* 0x000fe200000100b3 */
[----:B------:R-:W-:Y:S01]  /*4a3d0*/  FMUL.FTZ R119, R119, R252 ;  /* 0x000000fc77777220 */ /* 0x000fe20000410000 */
[----:B------:R-:W-:-:S03]  /*4a3e0*/  PRMT R116, R170, 0x5410, R116 ;  /* 0x00005410aa747816 */ /* 0x000fc60000000074 */
[----:B0-----:R-:W-:Y:S01]  /*4a3f0*/  FSETP.GTU.FTZ.AND P5, PT, R147, R168, PT ;  /* 0x000000a89300720b */ /* 0x001fe20003fbc000 */
[----:B------:R-:W-:-:S03]  /*4a400*/  IMAD.MOV.U32 R168, RZ, RZ, R172 ;  /* 0x000000ffffa87224 */ /* 0x000fc600078e00ac */
[----:B------:R-:W-:Y:S01]  /*4a410*/  FSEL R147, R119, RZ, !P5 ;  /* 0x000000ff77937208 */ /* 0x000fe20006800000 */
[----:B------:R-:W-:Y:S01]  /*4a420*/  @P1 HADD2.F32 R119, -RZ, R51.H1_H1 ;  /* 0x30000033ff771230 */ /* 0x000fe20000004100 */
[----:B------:R-:W-:-:S04]  /*4a430*/  PLOP3.LUT P5, PT, P5, PT, PT, 0x8, 0x80 ;  /* 0x000000000080781c */ /* 0x000fc80002fae170 */
[----:B------:R-:W-:-:S05]  /*4a440*/  @P1 FADD.FTZ R147, R119, R147 ;  /* 0x0000009377931221 */ /* 0x000fca0000010000 */
[----:B------:R-:W-:-:S04]  /*4a450*/  F2FP.F16.F32.PACK_AB R119, RZ, R147 ;  /* 0x00000093ff77723e */ /* 0x000fc800000000ff */
[----:B------:R-:W-:-:S07]  /*4a460*/  PRMT R119, R178, 0x5410, R119 ;  /* 0x00005410b2777816 */ /* 0x000fce0000000077 */
.L_x_16355:
        /* <DEDUP_REMOVED lines=43> */
.L_x_16273:
[----:B------:R-:W-:Y:S05]  /*4a720*/  BSYNC.RECONVERGENT B0 ;  /* 0x0000000000007941 */ /* 0x000fea0003800200 */
.L_x_16272:
[----:B01234-:R-:W-:Y:S01]  /*4a730*/  FADD.FTZ R116, RZ, R13 ;  /* 0x0000000dff747221 */ /* 0x01ffe20000010000 */
[----:B------:R-:W2:Y:S01]  /*4a740*/  LDL R118, [R1+0x24] ;  /* 0x0000240001767983 */ /* 0x000ea20000100800 */
        /* <DEDUP_REMOVED lines=208> */
.L_x_16397:
[----:B------:R-:W-:Y:S05]  /*4b450*/  BSYNC.RECONVERGENT B0 ;  /* 0x0000000000007941 */ /* 0x000fea0003800200 */
.L_x_16396:
        /* <DEDUP_REMOVED lines=15> */
.L_x_16399:
[----:B------:R-:W-:Y:S05]  /*4b550*/  BSYNC.RECONVERGENT B0 ;  /* 0x0000000000007941 */ /* 0x000fea0003800200 */
.L_x_16398:
        /* <DEDUP_REMOVED lines=60> */
[----:B------:R-:W5:Y:S04]  /*4b920*/  LDL R175, [R1+0x124] ;  /* 0x0001240001af7983 */ /* 0x000f680000100800 */
[----:B------:R-:W5:Y:S04]  /*4b930*/  LDL R178, [R1+0x108] ;  /* 0x0001080001b27983 */ /* 0x000f680000100800 */
[----:B------:R-:W5:Y:S01]  /*4b940*/  LDL R177, [R1+0x10c] ;  /* 0x00010c0001b17983 */ /* 0x000f620000100800 */
        /* <DEDUP_REMOVED lines=9> */
[----:B--2---:R-:W-:Y:S01]  /*4b9e0*/  FFMA.FTZ R116, R173, R171, R104 ;  /* 0x000000abad747223 */ /* 0x004fe20000010068 */
[----:B---3--:R-:W-:Y:S01]  /*4b9f0*/  FFMA.FTZ R119, R172, R252, R105 ;  /* 0x000000fcac777223 */ /* 0x008fe20000010069 */
[----:B----4-:R-:W-:Y:S01]  /*4ba00*/  FFMA.FTZ R117, R174, R176, R106 ;  /* 0x000000b0ae757223 */ /* 0x010fe2000001006a */
[----:B-----5:R-:W-:-:S03]  /*4ba10*/  FFMA.FTZ R118, R169, R175, R107 ;  /* 0x000000afa9767223 */ /* 0x020fc6000001006b */
[----:B------:R-:W-:Y:S01]  /*4ba20*/  F2FP.F16.F32.PACK_AB R116, R119, R116 ;  /* 0x000000747774723e */ /* 0x000fe200000000ff */
[----:B------:R-:W-:Y:S01]  /*4ba30*/  FADD.FTZ R119, R128, -UR6 ;  /* 0x8000000680777e21 */ /* 0x000fe20008010000 */
[----:B------:R-:W-:Y:S01]  /*4ba40*/  FADD.FTZ R171, R131, -UR6 ;  /* 0x8000000683ab7e21 */ /* 0x000fe20008010000 */
[----:B------:R-:W2:Y:S01]  /*4ba50*/  LDL R252, [R1+0xfc] ;  /* 0x0000fc0001fc7983 */ /* 0x000ea20000100800 */
[----:B------:R-:W-:Y:S01]  /*4ba60*/  F2FP.F16.F32.PACK_AB R117, R118, R117 ;  /* 0x000000757675723e */ /* 0x000fe200000000ff */
        /* <DEDUP_REMOVED lines=9> */
[----:B------:R-:W-:Y:S01]  /*4bb00*/  F2FP.F16.F32.PACK_AB R118, R119, R118 ;  /* 0x000000767776723e */ /* 0x000fe200000000ff */
[----:B---3--:R-:W-:Y:S01]  /*4bb10*/  FFMA.FTZ R119, R177, R170, R110 ;  /* 0x000000aab1777223 */ /* 0x008fe2000001006e */
[----:B----4-:R-:W-:-:S05]  /*4bb20*/  FFMA.FTZ R170, R178, R171, R111 ;  /* 0x000000abb2aa7223 */ /* 0x010fca000001006f */
[----:B------:R-:W-:Y:S02]  /*4bb30*/  F2FP.F16.F32.PACK_AB R119, R170, R119 ;  /* 0x00000077aa77723e */ /* 0x000fe400000000ff */
        /* <DEDUP_REMOVED lines=16> */
[----:B------:R-:W-:Y:S01]  /*4bc40*/  F2FP.F16.F32.PACK_AB R119, R116, R119 ;  /* 0x000000777477723e */ /* 0x000fe200000000ff */
[----:B------:R-:W-:Y:S01]  /*4bc50*/  FFMA.FTZ R171, R172, R252, R57 ;  /* 0x000000fcacab7223 */ /* 0x000fe20000010039 */
[----:B------:R-:W-:Y:S01]  /*4bc60*/  FFMA.FTZ R170, R176, R170, R61 ;  /* 0x000000aab0aa7223 */ /* 0x000fe2000001003d */
[----:B------:R-:W-:-:S04]  /*4bc70*/  F2FP.F16.F32.PACK_AB R117, R169, R117 ;  /* 0x00000075a975723e */ /* 0x000fc800000000ff */
[----:B------:R-:W-:Y:S01]  /*4bc80*/  F2FP.F16.F32.PACK_AB R118, R170, R118 ;  /* 0x00000076aa76723e */ /* 0x000fe200000000ff */
[----:B---3--:R-:W-:-:S05]  /*4bc90*/  FFMA.FTZ R116, R173, R177, R56 ;  /* 0x000000b1ad747223 */ /* 0x008fca0000010038 */
[----:B------:R-:W-:Y:S01]  /*4bca0*/  F2FP.F16.F32.PACK_AB R116, R171, R116 ;  /* 0x00000074ab74723e */ /* 0x000fe200000000ff */
[----:B0-----:R-:W-:-:S05]  /*4bcb0*/  IMAD.WIDE.U32 R170, R14, 0x10, R174 ;  /* 0x000000100eaa7825 */ /* 0x001fca00078e00ae */
[----:B------:R0:W-:Y:S01]  /*4bcc0*/  STG.E.128 desc[UR10][R170.64], R116 ;  /* 0x00000074aa007986 */ /* 0x0001e2000c101d0a */
[----:B------:R-:W-:-:S07]  /*4bcd0*/  VIADD R14, R14, 0x80 ;  /* 0x000000800e0e7836 */ /* 0x000fce0000000000 */
.L_x_16401:
[----:B------:R-:W-:Y:S05]  /*4bce0*/  BSYNC.RECONVERGENT B0 ;  /* 0x0000000000007941 */ /* 0x000fea0003800200 */
.L_x_16400:
[----:B------:R-:W-:Y:S01]  /*4bcf0*/  LOP3.LUT P0, RZ, R22, 0x800, RZ, 0xc0, !PT ;  /* 0x0000080016ff7812 */ /* 0x000fe2000780c0ff */
[----:B------:R-:W-:-:S12]  /*4bd00*/  BSSY.RECONVERGENT B0, `(.L_x_16402) ;  /* 0x0000041000007945 */ /* 0x000fd80003800200 */
[----:B------:R-:W-:Y:S05]  /*4bd10*/  @!P0 BRA `(.L_x_16403) ;  /* 0x0000000000fc8947 */ /* 0x000fea0003800000 */
[----:B------:R-:W2:Y:S04]  /*4bd20*/  LDL R175, [R1+0xd8] ;  /* 0x0000d80001af7983 */ /* 0x000ea80000100800 */
[----:B0-----:R-:W3:Y:S04]  /*4bd30*/  LDL R119, [R1+0xdc] ;  /* 0x0000dc0001777983 */ /* 0x001ee80000100800 */
[----:B------:R-:W4:Y:S04]  /*4bd40*/  LDL R171, [R1+0xe0] ;  /* 0x0000e00001ab7983 */ /* 0x000f280000100800 */
[----:B------:R-:W5:Y:S04]  /*4bd50*/  LDL R170, [R1+0xe4] ;  /* 0x0000e40001aa7983 */ /* 0x000f680000100800 */
[----:B------:R-:W5:Y:S04]  /*4bd60*/  LDL R178, [R1+0xc8] ;  /* 0x0000c80001b27983 */ /* 0x000f680000100800 */
[----:B------:R-:W5:Y:S01]  /*4bd70*/  LDL R177, [R1+0xcc] ;  /* 0x0000cc0001b17983 */ /* 0x000f620000100800 */
[----:B------:R-:W-:Y:S01]  /*4bd80*/  FADD.FTZ R116, R4, -UR6 ;  /* 0x8000000604747e21 */ /* 0x000fe20008010000 */
[----:B------:R-:W-:Y:S01]  /*4bd90*/  FADD.FTZ R118, R36, -UR6 ;  /* 0x8000000624767e21 */ /* 0x000fe20008010000 */
[----:B------:R-:W-:Y:S01]  /*4bda0*/  FADD.FTZ R117, R35, -UR6 ;  /* 0x8000000623757e21 */ /* 0x000fe20008010000 */
[----:B------:R-:W5:Y:S01]  /*4bdb0*/  LDL R252, [R1+0xbc] ;  /* 0x0000bc0001fc7983 */ /* 0x000f620000100800 */
[----:B------:R-:W-:Y:S01]  /*4bdc0*/  FMUL.FTZ R173, R116, UR5 ;  /* 0x0000000574ad7c20 */ /* 0x000fe20008410000 */
[----:B------:R-:W-:Y:S01]  /*4bdd0*/  FADD.FTZ R116, R127, -UR6 ;  /* 0x800000067f747e21 */ /* 0x000fe20008010000 */
[----:B------:R-:W-:Y:S01]  /*4bde0*/  FMUL.FTZ R172, R118, UR5 ;  /* 0x0000000576ac7c20 */ /* 0x000fe20008410000 */
[----:B------:R-:W-:-:S02]  /*4bdf0*/  FMUL.FTZ R174, R117, UR5 ;  /* 0x0000000575ae7c20 */ /* 0x000fc40008410000 */
[----:B------:R-:W-:Y:S01]  /*4be00*/  FMUL.FTZ R169, R116, UR5 ;  /* 0x0000000574a97c20 */ /* 0x000fe20008410000 */
[----:B--2---:R-:W-:Y:S01]  /*4be10*/  FFMA.FTZ R116, R173, R175, R112 ;  /* 0x000000afad747223 */ /* 0x004fe20000010070 */
[----:B---3--:R-:W-:Y:S01]  /*4be20*/  FFMA.FTZ R119, R172, R119, R113 ;  /* 0x00000077ac777223 */ /* 0x008fe20000010071 */
[----:B----4-:R-:W-:Y:S01]  /*4be30*/  FFMA.FTZ R117, R174, R171, R114 ;  /* 0x000000abae757223 */ /* 0x010fe20000010072 */
[----:B-----5:R-:W-:-:S03]  /*4be40*/  FFMA.FTZ R118, R169, R170, R115 ;  /* 0x000000aaa9767223 */ /* 0x020fc60000010073 */
[----:B------:R-:W-:Y:S01]  /*4be50*/  F2FP.F16.F32.PACK_AB R116, R119, R116 ;  /* 0x000000747774723e */ /* 0x000fe200000000ff */
[----:B------:R-:W-:Y:S01]  /*4be60*/  FADD.FTZ R119, R126, -UR6 ;  /* 0x800000067e777e21 */ /* 0x000fe20008010000 */
[----:B------:R-:W-:Y:S01]  /*4be70*/  F2FP.F16.F32.PACK_AB R117, R118, R117 ;  /* 0x000000757675723e */ /* 0x000fe200000000ff */
        /* <DEDUP_REMOVED lines=11> */
[----:B------:R-:W-:Y:S01]  /*4bf30*/  F2FP.F16.F32.PACK_AB R118, R119, R118 ;  /* 0x000000767776723e */ /* 0x000fe200000000ff */
[----:B--2---:R-:W-:Y:S01]  /*4bf40*/  FFMA.FTZ R119, R177, R170, R150 ;  /* 0x000000aab1777223 */ /* 0x004fe20000010096 */
[----:B---3--:R-:W-:-:S05]  /*4bf50*/  FFMA.FTZ R170, R178, R171, R151 ;  /* 0x000000abb2aa7223 */ /* 0x008fca0000010097 */
[----:B------:R-:W-:Y:S02]  /*4bf60*/  F2FP.F16.F32.PACK_AB R119, R170, R119 ;  /* 0x00000077aa77723e */ /* 0x000fe400000000ff */
        /* <DEDUP_REMOVED lines=16> */
[----:B------:R-:W-:Y:S01]  /*4c070*/  F2FP.F16.F32.PACK_AB R119, R116, R119 ;  /* 0x000000777477723e */ /* 0x000fe200000000ff */
[----:B------:R-:W-:Y:S01]  /*4c080*/  FFMA.FTZ R171, R172, R252, R65 ;  /* 0x000000fcacab7223 */ /* 0x000fe20000010041 */
[----:B------:R-:W-:Y:S01]  /*4c090*/  FFMA.FTZ R170, R176, R170, R69 ;  /* 0x000000aab0aa7223 */ /* 0x000fe20000010045 */
[----:B------:R-:W-:-:S04]  /*4c0a0*/  F2FP.F16.F32.PACK_AB R117, R169, R117 ;  /* 0x00000075a975723e */ /* 0x000fc800000000ff */
[----:B------:R-:W-:Y:S01]  /*4c0b0*/  F2FP.F16.F32.PACK_AB R118, R170, R118 ;  /* 0x00000076aa76723e */ /* 0x000fe200000000ff */
[----:B--2---:R-:W-:-:S05]  /*4c0c0*/  FFMA.FTZ R116, R173, R177, R64 ;  /* 0x000000b1ad747223 */ /* 0x004fca0000010040 */
[----:B------:R-:W-:Y:S01]  /*4c0d0*/  F2FP.F16.F32.PACK_AB R116, R171, R116 ;  /* 0x00000074ab74723e */ /* 0x000fe200000000ff */
[----:B0-----:R-:W-:-:S05]  /*4c0e0*/  IMAD.WIDE.U32 R170, R14, 0x10, R174 ;  /* 0x000000100eaa7825 */ /* 0x001fca00078e00ae */
[----:B------:R1:W-:Y:S01]  /*4c0f0*/  STG.E.128 desc[UR10][R170.64], R116 ;  /* 0x00000074aa007986 */ /* 0x0003e2000c101d0a */
[----:B------:R-:W-:-:S07]  /*4c100*/  IADD3 R14, PT, PT, R14, 0x80, RZ ;  /* 0x000000800e0e7810 */ /* 0x000fce0007ffe0ff */
.L_x_16403:
[----:B------:R-:W-:Y:S05]  /*4c110*/  BSYNC.RECONVERGENT B0 ;  /* 0x0000000000007941 */ /* 0x000fea0003800200 */
.L_x_16402:
[----:B------:R-:W-:Y:S01]  /*4c120*/  LOP3.LUT P0, RZ, R22, 0x400, RZ, 0xc0, !PT ;  /* 0x0000040016ff7812 */ /* 0x000fe2000780c0ff */
[----:B------:R-:W-:-:S12]  /*4c130*/  BSSY.RECONVERGENT B0, `(.L_x_16404) ;  /* 0x0000041000007945 */ /* 0x000fd80003800200 */
[----:B------:R-:W-:Y:S05]  /*4c140*/  @!P0 BRA `(.L_x_16405) ;  /* 0x0000000000fc8947 */ /* 0x000fea0003800000 */
[----:B------:R-:W2:Y:S04]  /*4c150*/  LDL R175, [R1+0x98] ;  /* 0x0000980001af7983 */ /* 0x000ea80000100800 */
[----:B01----:R-:W3:Y:S04]  /*4c160*/  LDL R119, [R1+0x9c] ;  /* 0x00009c0001777983 */ /* 0x003ee80000100800 */
        /* <DEDUP_REMOVED lines=60> */
[----:B------:R-:W-:-:S07]  /*4c530*/  VIADD R14, R14, 0x80 ;  /* 0x000000800e0e7836 */ /* 0x000fce0000000000 */
.L_x_16405:
[----:B------:R-:W-:Y:S05]  /*4c540*/  BSYNC.RECONVERGENT B0 ;  /* 0x0000000000007941 */ /* 0x000fea0003800200 */
.L_x_16404:
[----:B------:R-:W-:Y:S01]  /*4c550*/  LOP3.LUT P0, RZ, R22, 0x100, RZ, 0xc0, !PT ;  /* 0x0000010016ff7812 */ /* 0x000fe2000780c0ff */
[----:B------:R-:W-:-:S12]  /*4c560*/  BSSY.RECONVERGENT B0, `(.L_x_16406) ;  /* 0x0000041000007945 */ /* 0x000fd80003800200 */
[----:B------:R-:W-:Y:S05]  /*4c570*/  @!P0 BRA `(.L_x_16407) ;  /* 0x0000000000fc8947 */ /* 0x000fea0003800000 */
[----:B------:R-:W3:Y:S04]  /*4c580*/  LDL R175, [R1+0x58] ;  /* 0x0000580001af7983 */ /* 0x000ee80000100800 */
[----:B012---:R-:W2:Y:S04]  /*4c590*/  LDL R119, [R1+0x5c] ;  /* 0x00005c0001777983 */ /* 0x007ea80000100800 */
        /* <DEDUP_REMOVED lines=13> */
[----:B---3--:R-:W-:Y:S01]  /*4c670*/  FFMA.FTZ R116, R173, R175, R160 ;  /* 0x000000afad747223 */ /* 0x008fe200000100a0 */
[----:B--2---:R-:W-:Y:S01]  /*4c680*/  FFMA.FTZ R119, R172, R119, R161 ;  /* 0x00000077ac777223 */ /* 0x004fe200000100a1 */
        /* <DEDUP_REMOVED lines=46> */
.L_x_16407:
[----:B------:R-:W-:Y:S05]  /*4c970*/  BSYNC.RECONVERGENT B0 ;  /* 0x0000000000007941 */ /* 0x000fea0003800200 */
.L_x_16406:
[----:B------:R-:W-:Y:S01]  /*4c980*/  LOP3.LUT P0, RZ, R22, 0x80, RZ, 0xc0, !PT ;  /* 0x0000008016ff7812 */ /* 0x000fe2000780c0ff */
[----:B------:R-:W-:-:S12]  /*4c990*/  BSSY.RECONVERGENT B0, `(.L_x_16408) ;  /* 0x0000039000007945 */ /* 0x000fd80003800200 */
[----:B------:R-:W-:Y:S05]  /*4c9a0*/  @!P0 BRA `(.L_x_16409) ;  /* 0x0000000000dc8947 */ /* 0x000fea0003800000 */
[----:B0123--:R-:W2:Y:S04]  /*4c9b0*/  LDL R171, [R1+0x18] ;  /* 0x0000180001ab7983 */ /* 0x00fea80000100800 */
[----:B------:R-:W3:Y:S04]  /*4c9c0*/  LDL R170, [R1+0x1c] ;  /* 0x00001c0001aa7983 */ /* 0x000ee80000100800 */
[----:B------:R-:W4:Y:S04]  /*4c9d0*/  LDL R175, [R1+0x10] ;  /* 0x0000100001af7983 */ /* 0x000f280000100800 */
[----:B------:R-:W5:Y:S04]  /*4c9e0*/  LDL R119, [R1+0x14] ;  /* 0x0000140001777983 */ /* 0x000f680000100800 */
[----:B------:R-:W5:Y:S01]  /*4c9f0*/  LDL R177, [R1+0x4] ;  /* 0x0000040001b17983 */ /* 0x000f620000100800 */
[----:B------:R-:W-:Y:S01]  /*4ca00*/  FADD.FTZ R116, R0, -UR6 ;  /* 0x8000000600747e21 */ /* 0x000fe20008010000 */
[----:B------:R-:W-:-:S02]  /*4ca10*/  FADD.FTZ R117, R29, -UR6 ;  /* 0x800000061d757e21 */ /* 0x000fc40008010000 */
[----:B------:R-:W5:Y:S01]  /*4ca20*/  LDL R178, [R1] ;  /* 0x0000000001b27983 */ /* 0x000f620000100800 */
[----:B------:R-:W-:Y:S01]  /*4ca30*/  FMUL.FTZ R173, R116, UR5 ;  /* 0x0000000574ad7c20 */ /* 0x000fe20008410000 */
[----:B------:R-:W-:Y:S01]  /*4ca40*/  FADD.FTZ R116, R121, -UR6 ;  /* 0x8000000679747e21 */ /* 0x000fe20008010000 */
[----:B------:R-:W-:Y:S01]  /*4ca50*/  FADD.FTZ R118, R30, -UR6 ;  /* 0x800000061e767e21 */ /* 0x000fe20008010000 */
[----:B------:R-:W-:Y:S01]  /*4ca60*/  FMUL.FTZ R174, R117, UR5 ;  /* 0x0000000575ae7c20 */ /* 0x000fe20008410000 */
[----:B------:R-:W5:Y:S01]  /*4ca70*/  LDL R252, [R1+0xc] ;  /* 0x00000c0001fc7983 */ /* 0x000f620000100800 */
[----:B------:R-:W-:Y:S01]  /*4ca80*/  FMUL.FTZ R169, R116, UR5 ;  /* 0x0000000574a97c20 */ /* 0x000fe20008410000 */
[----:B------:R-:W-:Y:S01]  /*4ca90*/  FMUL.FTZ R172, R118, UR5 ;  /* 0x0000000576ac7c20 */ /* 0x000fe20008410000 */
[----:B--2---:R-:W-:Y:S02]  /*4caa0*/  FFMA.FTZ R117, R174, R171, R182 ;  /* 0x000000abae757223 */ /* 0x004fe400000100b6 */
[----:B---3--:R-:W-:Y:S01]  /*4cab0*/  FFMA.FTZ R118, R169, R170, R183 ;  /* 0x000000aaa9767223 */ /* 0x008fe200000100b7 */
[----:B----4-:R-:W-:-:S04]  /*4cac0*/  FFMA.FTZ R116, R173, R175, R180 ;  /* 0x000000afad747223 */ /* 0x010fc800000100b4 */
[----:B------:R-:W-:Y:S01]  /*4cad0*/  F2FP.F16.F32.PACK_AB R117, R118, R117 ;  /* 0x000000757675723e */ /* 0x000fe200000000ff */
[----:B-----5:R-:W-:Y:S01]  /*4cae0*/  FFMA.FTZ R119, R172, R119, R181 ;  /* 0x00000077ac777223 */ /* 0x020fe200000100b5 */
[----:B------:R-:W-:Y:S01]  /*4caf0*/  FADD.FTZ R118, R138, -UR6 ;  /* 0x800000068a767e21 */ /* 0x000fe20008010000 */
[----:B------:R-:W-:-:S03]  /*4cb00*/  FADD.FTZ R171, R139, -UR6 ;  /* 0x800000068bab7e21 */ /* 0x000fc60008010000 */
[----:B------:R-:W-:Y:S01]  /*4cb10*/  F2FP.F16.F32.PACK_AB R116, R119, R116 ;  /* 0x000000747774723e */ /* 0x000fe200000000ff */
        /* <DEDUP_REMOVED lines=9> */
[----:B------:R-:W-:Y:S02]  /*4cbb0*/  F2FP.F16.F32.PACK_AB R118, R119, R118 ;  /* 0x000000767776723e */ /* 0x000fe400000000ff */
[----:B------:R-:W-:Y:S01]  /*4cbc0*/  FFMA.FTZ R170, R178, R252, R187 ;  /* 0x000000fcb2aa7223 */ /* 0x000fe200000100bb */
[----:B------:R-:W-:Y:S01]  /*4cbd0*/  FFMA.FTZ R169, R169, R251, R91 ;  /* 0x000000fba9a97223 */ /* 0x000fe2000001005b */
[----:B--2---:R-:W-:-:S05]  /*4cbe0*/  FFMA.FTZ R119, R177, R171, R186 ;  /* 0x000000abb1777223 */ /* 0x004fca00000100ba */
[----:B------:R-:W-:Y:S02]  /*4cbf0*/  F2FP.F16.F32.PACK_AB R119, R170, R119 ;  /* 0x00000077aa77723e */ /* 0x000fe400000000ff */
        /* <DEDUP_REMOVED lines=10> */
[----:B------:R-:W-:Y:S01]  /*4cca0*/  F2FP.F16.F32.PACK_AB R119, R116, R119 ;  /* 0x000000777477723e */ /* 0x000fe200000000ff */
[----:B------:R-:W-:Y:S01]  /*4ccb0*/  FFMA.FTZ R116, R173, R248, R88 ;  /* 0x000000f8ad747223 */ /* 0x000fe20000010058 */
[----:B------:R-:W-:Y:S02]  /*4ccc0*/  F2FP.F16.F32.PACK_AB R118, R170, R118 ;  /* 0x00000076aa76723e */ /* 0x000fe400000000ff */
[----:B------:R-:W-:Y:S02]  /*4ccd0*/  F2FP.F16.F32.PACK_AB R117, R169, R117 ;  /* 0x00000075a975723e */ /* 0x000fe400000000ff */
[----:B------:R-:W-:Y:S01]  /*4cce0*/  F2FP.F16.F32.PACK_AB R116, R171, R116 ;  /* 0x00000074ab74723e */ /* 0x000fe200000000ff */
[----:B0-----:R-:W-:-:S05]  /*4ccf0*/  IMAD.WIDE.U32 R170, R14, 0x10, R174 ;  /* 0x000000100eaa7825 */ /* 0x001fca00078e00ae */
[----:B------:R4:W-:Y:S01]  /*4cd00*/  STG.E.128 desc[UR10][R170.64], R116 ;  /* 0x00000074aa007986 */ /* 0x0009e2000c101d0a */
[----:B------:R-:W-:-:S07]  /*4cd10*/  IADD3 R14, PT, PT, R14, 0x80, RZ ;  /* 0x000000800e0e7810 */ /* 0x000fce0007ffe0ff */
.L_x_16409:
[----:B------:R-:W-:Y:S05]  /*4cd20*/  BSYNC.RECONVERGENT B0 ;  /* 0x0000000000007941 */ /* 0x000fea0003800200 */
.L_x_16408:
[----:B------:R-:W-:Y:S01]  /*4cd30*/  LOP3.LUT P0, RZ, R22, 0x40, RZ, 0xc0, !PT ;  /* 0x0000004016ff7812 */ /* 0x000fe2000780c0ff */
[----:B------:R-:W-:-:S12]  /*4cd40*/  BSSY.RECONVERGENT B0, `(.L_x_16410) ;  /* 0x0000031000007945 */ /* 0x000fd80003800200 */
[----:B------:R-:W-:Y:S05]  /*4cd50*/  @!P0 BRA `(.L_x_16411) ;  /* 0x0000000000bc8947 */ /* 0x000fea0003800000 */
[----:B01234-:R-:W-:Y:S01]  /*4cd60*/  FADD.FTZ R116, R25, -UR6 ;  /* 0x8000000619747e21 */ /* 0x01ffe20008010000 */
        /* <DEDUP_REMOVED lines=15> */
[----:B------:R-:W-:Y:S01]  /*4ce60*/  F2FP.F16.F32.PACK_AB R116, R119, R116 ;  /* 0x000000747774723e */ /* 0x000fe200000000ff */
[----:B------:R-:W-:Y:S01]  /*4ce70*/  FADD.FTZ R119, R43, -UR6 ;  /* 0x800000062b777e21 */ /* 0x000fe20008010000 */
[----:B------:R-:W-:Y:S01]  /*4ce80*/  F2FP.F16.F32.PACK_AB R117, R118, R117 ;  /* 0x000000757675723e */ /* 0x000fe200000000ff */
[----:B------:R-:W-:Y:S01]  /*4ce90*/  FADD.FTZ R118, R45, -UR6 ;  /* 0x800000062d767e21 */ /* 0x000fe20008010000 */
[----:B------:R-:W-:Y:S01]  /*4cea0*/  FFMA.FTZ R170, R178, R239, R195 ;  /* 0x000000efb2aa7223 */ /* 0x000fe200000100c3 */
[----:B------:R-:W-:Y:S01]  /*4ceb0*/  FMUL.FTZ R175, R119, UR5 ;  /* 0x0000000577af7c20 */ /* 0x000fe20008410000 */
[----:B------:R-:W-:Y:S01]  /*4cec0*/  FFMA.FTZ R169, R169, R235, R99 ;  /* 0x000000eba9a97223 */ /* 0x000fe20000010063 */
[----:B------:R-:W-:-:S02]  /*4ced0*/  FMUL.FTZ R176, R118, UR5 ;  /* 0x0000000576b07c20 */ /* 0x000fc40008410000 */
[----:B------:R-:W-:Y:S02]  /*4cee0*/  FFMA.FTZ R118, R175, R236, R192 ;  /* 0x000000ecaf767223 */ /* 0x000fe400000100c0 */
[----:B------:R-:W-:-:S05]  /*4cef0*/  FFMA.FTZ R119, R176, R237, R193 ;  /* 0x000000edb0777223 */ /* 0x000fca00000100c1 */
[----:B------:R-:W-:Y:S01]  /*4cf00*/  F2FP.F16.F32.PACK_AB R118, R119, R118 ;  /* 0x000000767776723e */ /* 0x000fe200000000ff */
        /* <DEDUP_REMOVED lines=12> */
[----:B------:R-:W-:Y:S02]  /*4cfd0*/  F2FP.F16.F32.PACK_AB R117, R169, R117 ;  /* 0x00000075a975723e */ /* 0x000fe400000000ff */
[----:B------:R-:W-:Y:S01]  /*4cfe0*/  F2FP.F16.F32.PACK_AB R119, R116, R119 ;  /* 0x000000777477723e */ /* 0x000fe200000000ff */
[----:B------:R-:W-:Y:S01]  /*4cff0*/  FFMA.FTZ R116, R173, R232, R96 ;  /* 0x000000e8ad747223 */ /* 0x000fe20000010060 */
[----:B------:R-:W-:-:S04]  /*4d000*/  F2FP.F16.F32.PACK_AB R118, R170, R118 ;  /* 0x00000076aa76723e */ /* 0x000fc800000000ff */
[----:B------:R-:W-:Y:S01]  /*4d010*/  F2FP.F16.F32.PACK_AB R116, R171, R116 ;  /* 0x00000074ab74723e */ /* 0x000fe200000000ff */
[----:B0-----:R-:W-:-:S04]  /*4d020*/  IMAD.WIDE.U32 R170, R14, 0x10, R174 ;  /* 0x000000100eaa7825 */ /* 0x001fc800078e00ae */
[----:B------:R-:W-:Y:S01]  /*4d030*/  VIADD R14, R14, 0x80 ;  /* 0x000000800e0e7836 */ /* 0x000fe20000000000 */
[----:B------:R0:W-:Y:S06]  /*4d040*/  STG.E.128 desc[UR10][R170.64], R116 ;  /* 0x00000074aa007986 */ /* 0x0001ec000c101d0a */
.L_x_16411:
[----:B------:R-:W-:Y:S05]  /*4d050*/  BSYNC.RECONVERGENT B0 ;  /* 0x0000000000007941 */ /* 0x000fea0003800200 */
.L_x_16410:
        /* <DEDUP_REMOVED lines=47> */
[----:B0-----:R-:W-:-:S05]  /*4d350*/  IMAD.WIDE.U32 R170, R14, 0x10, R174 ;  /* 0x000000100eaa7825 */ /* 0x001fca00078e00ae */
[----:B------:R0:W-:Y:S02]  /*4d360*/  STG.E.128 desc[UR10][R170.64], R116 ;  /* 0x00000074aa007986 */ /* 0x0001e4000c101d0a */
.L_x_16413:
[----:B------:R-:W-:Y:S05]  /*4d370*/  BSYNC.RECONVERGENT B0 ;  /* 0x0000000000007941 */ /* 0x000fea0003800200 */
.L_x_16412:
[----:B------:R-:W-:Y:S02]  /*4d380*/  UIADD3 UR4, UPT, UPT, UR4, UR16, URZ ;  /* 0x0000001004047290 */ /* 0x000fe4000fffe0ff */
[----:B------:R-:W-:Y:S02]  /*4d390*/  UPLOP3.LUT UP1, UPT, UPT, UPT, UP1, 0x40, 0x4 ;  /* 0x000000000004789c */ /* 0x000fe40003f2e810 */
[----:B------:R-:W-:-:S09]  /*4d3a0*/  UISETP.GE.AND UP0, UPT, UR4, UR17, UPT ;  /* 0x000000110400728c */ /* 0x000fd2000bf06270 */
[----:B------:R-:W-:Y:S05]  /*4d3b0*/  BRA.U !UP0, `(.L_x_16414) ;  /* 0xfffffb9508847547 */ /* 0x000fea000b83ffff */
[----:B------:R-:W-:Y:S05]  /*4d3c0*/  EXIT ;  /* 0x000000000000794d */ /* 0x000fea0003800000 */
.L_x_16415:
        /* <DEDUP_REMOVED lines=11> */
.L_x_27888:


//--------------------- .text._ZN10layer_norm31ln_parallel_residual_fwd_kernelINS_13Kernel_traitsIf6__halfS2_S2_fjLj7168ELj1ELj1ELj4ELj16ENS_18Kernel_traits_baseILj7168EfS2_S2_S2_fjLj128EEEEELb1ELb0ELb1EEEvNS_9FwdParamsE --------------------------
	.section	.text._ZN10layer_norm31ln_parallel_residual_fwd_kernelINS_13Kernel_traitsIf6__halfS2_S2_fjLj7168ELj1ELj1ELj4ELj16ENS_18Kernel_traits_baseILj7168EfS2_S2_S2_fjLj128EEEEELb1ELb0ELb1EEEvNS_9FwdParamsE,"ax",@progbits
	.align	128
        .global         _ZN10layer_norm31ln_parallel_residual_fwd_kernelINS_13Kernel_traitsIf6__halfS2_S2_fjLj7168ELj1ELj1ELj4ELj16ENS_18Kernel_traits_baseILj7168EfS2_S2_S2_fjLj128EEEEELb1ELb0ELb1EEEvNS_9FwdParamsE
        .type           _ZN10layer_norm31ln_parallel_residual_fwd_kernelINS_13Kernel_traitsIf6__halfS2_S2_fjLj7168ELj1ELj1ELj4ELj16ENS_18Kernel_traits_baseILj7168EfS2_S2_S2_fjLj128EEEEELb1ELb0ELb1EEEvNS_9FwdParamsE,@function
        .size           _ZN10layer_norm31ln_parallel_residual_fwd_kernelINS_13Kernel_traitsIf6__halfS2_S2_fjLj7168ELj1ELj1ELj4ELj16ENS_18Kernel_traits_baseILj7168EfS2_S2_S2_fjLj128EEEEELb1ELb0ELb1EEEvNS_9FwdParamsE,(.L_x_27889 - _ZN10layer_norm31ln_parallel_residual_fwd_kernelINS_13Kernel_traitsIf6__halfS2_S2_fjLj7168ELj1ELj1ELj4ELj16ENS_18Kernel_traits_baseILj7168EfS2_S2_S2_fjLj128EEEEELb1ELb0ELb1EEEvNS_9FwdParamsE)
        .other          _ZN10layer_norm31ln_parallel_residual_fwd_kernelINS_13Kernel_traitsIf6__halfS2_S2_fjLj7168ELj1ELj1ELj4ELj16ENS_18Kernel_traits_baseILj7168EfS2_S2_S2_fjLj128EEEEELb1ELb0ELb1EEEvNS_9FwdParamsE,@"STO_CUDA_ENTRY STV_DEFAULT"
_ZN10layer_norm31ln_parallel_residual_fwd_kernelINS_13Kernel_traitsIf6__halfS2_S2_fjLj7168ELj1ELj1ELj4ELj16ENS_18Kernel_traits_baseILj7168EfS2_S2_S2_fjLj128EEEEELb1ELb0ELb1EEEvNS_9FwdParamsE:
.text._ZN10layer_norm31ln_parallel_residual_fwd_kernelINS_13Kernel_traitsIf6__halfS2_S2_fjLj7168ELj1ELj1ELj4ELj16ENS_18Kernel_traits_baseILj7168EfS2_S2_S2_fjLj128EEEEELb1ELb0ELb1EEEvNS_9FwdParamsE:
        /* <DEDUP_REMOVED lines=161> */
.L_x_16417:
        /* <DEDUP_REMOVED lines=59> */
.L_x_16416:
        /* <DEDUP_REMOVED lines=107> */
.L_x_16419:
        /* <DEDUP_REMOVED lines=114> */
.L_x_16418:
        /* <DEDUP_REMOVED lines=9> */
[----:B------:R-:W-:Y:S02]  /*1c20*/  UIADD3 UR8, UPT, UPT, UR18, -0x61c88647, URZ ;  /* 0x9e3779b912087890 */ /* 0x000fe4000fffe0ff */
[----:B------:R-:W-:Y:S01]  /*1c30*/  UIMAD.WIDE.U32 UR6, UR5, -0x326172a9, URZ ;  /* 0xcd9e8d57050678a5 */ /* 0x000fe2000f8e00ff */
[----:B------:R-:W-:Y:S01]  /*1c40*/  IMAD.U32 R5, RZ, RZ, UR10 ;  /* 0x0000000aff057e24 */ /* 0x000fe2000f8e00ff */
[----:B------:R-:W-:-:S02]  /*1c50*/  UIMAD UR9, UR26, -0x2daee0ad, URZ ;  /* 0xd2511f531a0978a4 */ /* 0x000fc4000f8e02ff */
[----:B------:R-:W-:Y:S02]  /*1c60*/  UIADD3 UR11, UPT, UPT, UR18, 0x3c6ef372, URZ ;  /* 0x3c6ef372120b7890 */ /* 0x000fe4000fffe0ff */
[----:B------:R-:W-:Y:S01]  /*1c70*/  MOV R6, UR7 ;  /* 0x0000000700067c02 */ /* 0x000fe20008000f00 */
[----:B------:R-:W-:Y:S02]  /*1c80*/  UIADD3 UR12, UPT, UPT, UR19, 0x76cf5d0a, URZ ;  /* 0x76cf5d0a130c7890 */ /* 0x000fe4000fffe0ff */
[----:B------:R-:W-:Y:S02]  /*1c90*/  UIMAD UR5, UR5, -0x326172a9, URZ ;  /* 0xcd9e8d57050578a4 */ /* 0x000fe4000f8e02ff */
[----:B------:R-:W-:Y:S01]  /*1ca0*/  UIADD3 UR13, UPT, UPT, UR18, -0x255992d5, URZ ;  /* 0xdaa66d2b120d7890 */ /* 0x000fe2000fffe0ff */
[----:B-1----:R-:W-:Y:S01]  /*1cb0*/  IMAD R0, R3, UR22, R174 ;  /* 0x0000001603007c24 */ /* 0x002fe2000f8e02ae */
[----:B------:R-:W-:Y:S01]  /*1cc0*/  UIADD3 UR14, UPT, UPT, UR19, 0x32370b8f, URZ ;  /* 0x32370b8f130e7890 */ /* 0x000fe2000fffe0ff */
[----:B------:R-:W-:Y:S01]  /*1cd0*/  IMAD.U32 R3, RZ, RZ, UR18 ;  /* 0x00000012ff037e24 */ /* 0x000fe2000f8e00ff */
[----:B------:R-:W-:Y:S01]  /*1ce0*/  UIADD3 UR28, UPT, UPT, UR19, -0x126145ec, URZ ;  /* 0xed9eba14131c7890 */ /* 0x000fe2000fffe0ff */
[----:B------:R-:W-:Y:S01]  /*1cf0*/  IMAD.HI.U32 R2, R0, -0x326172a9, RZ ;  /* 0xcd9e8d5700027827 */ /* 0x000fe200078e00ff */
[----:B------:R-:W-:-:S02]  /*1d00*/  UIADD3 UR15, UPT, UPT, UR18, 0x78dde6e4, URZ ;  /* 0x78dde6e4120f7890 */ /* 0x000fc4000fffe0ff */
[----:B------:R-:W-:Y:S02]  /*1d10*/  UIADD3 UR29, UPT, UPT, UR18, 0x1715609d, URZ ;  /* 0x1715609d121d7890 */ /* 0x000fe4000fffe0ff */
[----:B------:R-:W-:Y:S01]  /*1d20*/  LOP3.LUT R2, R2, UR23, R3, 0x96, !PT ;  /* 0x0000001702027c12 */ /* 0x000fe2000f8e9603 */
[----:B------:R-:W-:Y:S01]  /*1d30*/  IMAD R3, R0, -0x326172a9, RZ ;  /* 0xcd9e8d5700037824 */ /* 0x000fe200078e02ff */
[----:B------:R-:W-:Y:S02]  /*1d40*/  UIADD3 UR30, UPT, UPT, UR19, -0x56f99767, URZ ;  /* 0xa9066899131e7890 */ /* 0x000fe4000fffe0ff */
[----:B------:R-:W-:Y:S01]  /*1d50*/  UIADD3 UR32, UPT, UPT, UR19, 0x646e171e, URZ ;  /* 0x646e171e13207890 */ /* 0x000fe2000fffe0ff */
[C---:B------:R-:W-:Y:S01]  /*1d60*/  IMAD.HI.U32 R4, R2.reuse, -0x2daee0ad, RZ ;  /* 0xd2511f5302047827 */ /* 0x040fe200078e00ff */
[----:B------:R-:W-:Y:S01]  /*1d70*/  LOP3.LUT R3, R3, UR8, R6, 0x96, !PT ;  /* 0x0000000803037c12 */ /* 0x000fe2000f8e9606 */
[----:B------:R-:W-:Y:S02]  /*1d80*/  UIADD3 UR31, UPT, UPT, UR18, -0x4ab325aa, URZ ;  /* 0xb54cda56121f7890 */ /* 0x000fe4000fffe0ff */
[----:B------:R-:W-:Y:S01]  /*1d90*/  IMAD R7, R2, -0x2daee0ad, RZ ;  /* 0xd2511f5302077824 */ /* 0x000fe200078e02ff */
[----:B------:R-:W-:Y:S01]  /*1da0*/  LOP3.LUT R4, R5, UR9, R4, 0x96, !PT ;  /* 0x0000000905047c12 */ /* 0x000fe2000f8e9604 */
[----:B------:R-:W-:Y:S01]  /*1db0*/  IMAD.HI.U32 R2, R3, -0x2daee0ad, RZ ;  /* 0xd2511f5303027827 */ /* 0x000fe200078e00ff */
[----:B------:R-:W-:-:S02]  /*1dc0*/  UIADD3 UR33, UPT, UPT, UR18, 0x5384540f, URZ ;  /* 0x5384540f12217890 */ /* 0x000fc4000fffe0ff */
[----:B------:R-:W-:Y:S01]  /*1dd0*/  UIADD3 UR34, UPT, UPT, UR19, 0x1fd5c5a3, URZ ;  /* 0x1fd5c5a313227890 */ /* 0x000fe2000fffe0ff */
[----:B------:R-:W-:Y:S01]  /*1de0*/  IMAD.U32 R6, RZ, RZ, UR11 ;  /* 0x0000000bff067e24 */ /* 0x000fe2000f8e00ff */
[----:B------:R-:W-:Y:S01]  /*1df0*/  LOP3.LUT R2, R7, UR12, R2, 0x96, !PT ;  /* 0x0000000c07027c12 */ /* 0x000fe2000f8e9602 */
[----:B------:R-:W-:Y:S01]  /*1e00*/  IMAD.HI.U32 R5, R4, -0x326172a9, RZ ;  /* 0xcd9e8d5704057827 */ /* 0x000fe200078e00ff */
[----:B------:R-:W-:Y:S02]  /*1e10*/  UIADD3 UR35, UPT, UPT, UR19, -0x24c28bd8, URZ ;  /* 0xdb3d742813237890 */ /* 0x000fe4000fffe0ff */
[----:B------:R-:W-:Y:S01]  /*1e20*/  UIADD3 UR6, UPT, UPT, UR18, -0xe443238, URZ ;  /* 0xf1bbcdc812067890 */ /* 0x000fe2000fffe0ff */
        /* <DEDUP_REMOVED lines=57> */
[----:B------:R-:W-:Y:S01]  /*21c0*/  IMAD.HI.U32 R28, R5, -0x2daee0ad, RZ ;  /* 0xd2511f53051c7827 */ /* 0x000fe200078e00ff */
[----:B------:R-:W-:-:S03]  /*21d0*/  LOP3.LUT R37, R2, UR37, R37, 0x96, !PT ;  /* 0x0000002502257c12 */ /* 0x000fc6000f8e9625 */
[----:B------:R-:W-:Y:S01]  /*21e0*/  IMAD.MOV.U32 R2, RZ, RZ, RZ ;  /* 0x000000ffff027224 */ /* 0x000fe200078e00ff */
[----:B------:R-:W-:Y:S01]  /*21f0*/  LOP3.LUT R28, R3, UR36, R28, 0x96, !PT ;  /* 0x00000024031c7c12 */ /* 0x000fe2000f8e961c */
[----:B------:R-:W-:Y:S02]  /*2200*/  IMAD R165, R5, -0x2daee0ad, RZ ;  /* 0xd2511f5305a57824 */ /* 0x000fe400078e02ff */
[----:B0-234-:R-:W-:-:S07]  /*2210*/  IMAD R38, R4, -0x326172a9, RZ ;  /* 0xcd9e8d5704267824 */ /* 0x01dfce00078e02ff */
.L_x_16949:
        /* <DEDUP_REMOVED lines=11> */
[----:B------:R-:W-:Y:S01]  /*22d0*/  LEA.HI.SX32 R23, R23, R174, 0x1d ;  /* 0x000000ae17177211 */ /* 0x000fe200078feaff */
[----:B------:R-:W-:-:S04]  /*22e0*/  IMAD.MOV.U32 R16, RZ, RZ, 0x10 ;  /* 0x00000010ff107424 */ /* 0x000fc800078e00ff */
[----:B0-----:R-:W-:-:S05]  /*22f0*/  @P1 IMAD.WIDE.U32 R14, R23, R14, UR32 ;  /* 0x00000020170e1e25 */ /* 0x001fca000f8e000e */
[----:B-----5:R-:W5:Y:S01]  /*2300*/  @P2 LDG.E.128 R44, desc[UR20][R14.64] ;  /* 0x000000140e2c2981 */ /* 0x020f62000c1e1d00 */
[----:B--2---:R-:W-:-:S05]  /*2310*/  @P0 IMAD.WIDE.U32 R12, R23, 0x10, R12 ;  /* 0x00000010170c0825 */ /* 0x004fca00078e000c */
[----:B------:R0:W5:Y:S02]  /*2320*/  @P0 LDG.E.128 R40, desc[UR20][R12.64] ;  /* 0x000000140c280981 */ /* 0x000164000c1e1d00 */
[----:B0-----:R-:W-:-:S06]  /*2330*/  IMAD.WIDE.U32 R12, R23, R16, UR16 ;  /* 0x00000010170c7e25 */ /* 0x001fcc000f8e0010 */
        /* <DEDUP_REMOVED lines=21> */
.L_x_16422:
        /* <DEDUP_REMOVED lines=16> */
.L_x_16423:
        /* <DEDUP_REMOVED lines=60> */
.L_x_16421:
[----:B------:R-:W-:Y:S01]  /*2950*/  I2FP.F32.U32 R17, R17 ;  /* 0x0000001100117245 */ /* 0x000fe20000201000 */
[----:B------:R-:W-:Y:S01]  /*2960*/  UISETP.NE.AND UP0, UPT, UR5, 0x1, UPT ;  /* 0x000000010500788c */ /* 0x000fe2000bf05270 */
[----:B------:R-:W-:Y:S01]  /*2970*/  LOP3.LUT R3, R3, 0xfffffffb, RZ, 0xc0, !PT ;  /* 0xfffffffb03037812 */ /* 0x000fe200078ec0ff */
[----:B------:R-:W-:Y:S01]  /*2980*/  IMAD.MOV.U32 R21, RZ, RZ, R38 ;  /* 0x000000ffff157224 */ /* 0x000fe200078e0026 */
[----:B------:R-:W-:Y:S01]  /*2990*/  UMOV UR4, 0x2 ;  /* 0x0000000200047882 */ /* 0x000fe20000000000 */
[----:B------:R-:W-:-:S05]  /*29a0*/  FFMA.FTZ R17, R17, R174, 1.1641532182693481445e-10 ;  /* 0x2f00000011117423 */ /* 0x000fca00000100ae */
[----:B------:R-:W-:Y:S01]  /*29b0*/  FSETP.GTU.FTZ.AND P1, PT, R17, UR25, PT ;  /* 0x0000001911007c0b */ /* 0x000fe2000bf3c000 */
[----:B-----5:R-:W-:-:S05]  /*29c0*/  HADD2.F32 R17, -RZ, R12.H0_H0 ;  /* 0x2000000cff117230 */ /* 0x020fca0000004100 */
[----:B------:R-:W-:-:S05]  /*29d0*/  FMUL.FTZ R17, R17, UR24 ;  /* 0x0000001811117c20 */ /* 0x000fca0008410000 */
[----:B------:R-:W-:Y:S01]  /*29e0*/  FSEL R33, R17, RZ, !P1 ;  /* 0x000000ff11217208 */ /* 0x000fe20004800000 */
[----:B------:R-:W-:Y:S01]  /*29f0*/  @P0 HADD2.F32 R17, -RZ, R40.H0_H0 ;  /* 0x20000028ff110230 */ /* 0x000fe20000004100 */
[----:B------:R-:W-:-:S04]  /*2a00*/  PLOP3.LUT P1, PT, P1, PT, PT, 0x8, 0x80 ;  /* 0x000000000080781c */ /* 0x000fc80000f2e170 */
[----:B------:R-:W-:-:S05]  /*2a10*/  @P0 FADD.FTZ R33, R33, R17 ;  /* 0x0000001121210221 */ /* 0x000fca0000010000 */
[----:B------:R-:W-:-:S04]  /*2a20*/  F2FP.F16.F32.PACK_AB R17, RZ, R33 ;  /* 0x00000021ff11723e */ /* 0x000fc800000000ff */
        /* <DEDUP_REMOVED lines=11> */
.L_x_16425:
        /* <DEDUP_REMOVED lines=16> */
.L_x_16426:
        /* <DEDUP_REMOVED lines=61> */
.L_x_16424:
[----:B------:R-:W-:Y:S01]  /*2fb0*/  I2FP.F32.U32 R18, R21 ;  /* 0x0000001500127245 */ /* 0x000fe20000201000 */
[----:B------:R-:W-:Y:S01]  /*2fc0*/  HADD2.F32 R12, -RZ, R12.H1_H1 ;  /* 0x3000000cff0c7230 */ /* 0x000fe20000004100 */
[----:B------:R-:W-:Y:S01]  /*2fd0*/  UISETP.NE.AND UP0, UPT, UR4, 0x1, UPT ;  /* 0x000000010400788c */ /* 0x000fe2000bf05270 */
[----:B------:R-:W-:Y:S01]  /*2fe0*/  LOP3.LUT R3, R3, 0xfffffffd, RZ, 0xc0, !PT ;  /* 0xfffffffd03037812 */ /* 0x000fe200078ec0ff */
[----:B------:R-:W-:Y:S02]  /*2ff0*/  IMAD.MOV.U32 R21, RZ, RZ, R38 ;  /* 0x000000ffff157224 */ /* 0x000fe400078e0026 */
[----:B------:R-:W-:Y:S01]  /*3000*/  FFMA.FTZ R18, R18, R174, 1.1641532182693481445e-10 ;  /* 0x2f00000012127423 */ /* 0x000fe200000100ae */
[----:B------:R-:W-:Y:S01]  /*3010*/  FMUL.FTZ R12, R12, UR24 ;  /* 0x000000180c0c7c20 */ /* 0x000fe20008410000 */
[----:B------:R-:W-:-:S03]  /*3020*/  UMOV UR5, 0x2 ;  /* 0x0000000200057882 */ /* 0x000fc60000000000 */
[----:B------:R-:W-:-:S04]  /*3030*/  FSETP.GTU.FTZ.AND P1, PT, R18, UR25, PT ;  /* 0x0000001912007c0b */ /* 0x000fc8000bf3c000 */
[----:B------:R-:W-:Y:S01]  /*3040*/  FSEL R34, R12, RZ, !P1 ;  /* 0x000000ff0c227208 */ /* 0x000fe20004800000 */
[----:B------:R-:W-:Y:S01]  /*3050*/  @P0 HADD2.F32 R12, -RZ, R40.H1_H1 ;  /* 0x30000028ff0c0230 */ /* 0x000fe20000004100 */
        /* <DEDUP_REMOVED lines=14> */
.L_x_16428:
        /* <DEDUP_REMOVED lines=16> */
.L_x_16429:
        /* <DEDUP_REMOVED lines=61> */
.L_x_16427:
[----:B------:R-:W-:Y:S01]  /*3610*/  I2FP.F32.U32 R18, R21 ;  /* 0x0000001500127245 */ /* 0x000fe20000201000 */
[----:B------:R-:W-:Y:S01]  /*3620*/  UISETP.NE.AND UP0, UPT, UR5, 0x1, UPT ;  /* 0x000000010500788c */ /* 0x000fe2000bf05270 */
[----:B------:R-:W-:Y:S01]  /*3630*/  LOP3.LUT R3, R3, 0xfffffffe, RZ, 0xc0, !PT ;  /* 0xfffffffe03037812 */ /* 0x000fe200078ec0ff */
[----:B------:R-:W-:Y:S01]  /*3640*/  UMOV UR4, 0x2 ;  /* 0x0000000200047882 */ /* 0x000fe20000000000 */
[----:B------:R-:W-:Y:S01]  /*3650*/  MOV R22, R38 ;  /* 0x0000002600167202 */ /* 0x000fe20000000f00 */
[----:B------:R-:W-:-:S05]  /*3660*/  FFMA.FTZ R18, R18, R174, 1.1641532182693481445e-10 ;  /* 0x2f00000012127423 */ /* 0x000fca00000100ae */
[----:B------:R-:W-:Y:S01]  /*3670*/  FSETP.GTU.FTZ.AND P1, PT, R18, UR25, PT ;  /* 0x0000001912007c0b */ /* 0x000fe2000bf3c000 */
[----:B------:R-:W-:-:S05]  /*3680*/  HADD2.F32 R18, -RZ, R13.H0_H0 ;  /* 0x2000000dff127230 */ /* 0x000fca0000004100 */
        /* <DEDUP_REMOVED lines=17> */
.L_x_16431:
        /* <DEDUP_REMOVED lines=16> */
.L_x_16432:
        /* <DEDUP_REMOVED lines=61> */
.L_x_16430:
[----:B------:R-:W-:Y:S01]  /*3c70*/  I2FP.F32.U32 R19, R22 ;  /* 0x0000001600137245 */ /* 0x000fe20000201000 */
[----:B------:R-:W-:Y:S01]  /*3c80*/  HADD2.F32 R13, -RZ, R13.H1_H1 ;  /* 0x3000000dff0d7230 */ /* 0x000fe20000004100 */
[----:B------:R-:W-:Y:S01]  /*3c90*/  UISETP.NE.AND UP0, UPT, UR4, 0x1, UPT ;  /* 0x000000010400788c */ /* 0x000fe2000bf05270 */
[----:B------:R-:W-:Y:S01]  /*3ca0*/  IMAD.MOV.U32 R22, RZ, RZ, R38 ;  /* 0x000000ffff167224 */ /* 0x000fe200078e0026 */
[----:B------:R-:W-:Y:S01]  /*3cb0*/  UMOV UR5, 0x2 ;  /* 0x0000000200057882 */ /* 0x000fe20000000000 */
[----:B------:R-:W-:Y:S01]  /*3cc0*/  FFMA.FTZ R19, R19, R174, 1.1641532182693481445e-10 ;  /* 0x2f00000013137423 */ /* 0x000fe200000100ae */
[----:B------:R-:W-:-:S04]  /*3cd0*/  FMUL.FTZ R13, R13, UR24 ;  /* 0x000000180d0d7c20 */ /* 0x000fc80008410000 */
[----:B------:R-:W-:-:S04]  /*3ce0*/  FSETP.GTU.FTZ.AND P1, PT, R19, UR25, PT ;  /* 0x0000001913007c0b */ /* 0x000fc8000bf3c000 */
[----:B------:R-:W-:Y:S01]  /*3cf0*/  FSEL R36, R13, RZ, !P1 ;  /* 0x000000ff0d247208 */ /* 0x000fe20004800000 */
[----:B------:R-:W-:Y:S01]  /*3d00*/  @P0 HADD2.F32 R13, -RZ, R41.H1_H1 ;  /* 0x30000029ff0d0230 */ /* 0x000fe20000004100 */
[----:B------:R-:W-:-:S04]  /*3d10*/  PLOP3.LUT P1, PT, P1, PT, PT, 0x8, 0x80 ;  /* 0x000000000080781c */ /* 0x000fc80000f2e170 */
[----:B------:R-:W-:-:S05]  /*3d20*/  @P0 FADD.FTZ R36, R36, R13 ;  /* 0x0000000d24240221 */ /* 0x000fca0000010000 */
[----:B------:R-:W-:Y:S01]  /*3d30*/  F2FP.F16.F32.PACK_AB R13, RZ, R36 ;  /* 0x00000024ff0d723e */ /* 0x000fe200000000ff */
        /* <DEDUP_REMOVED lines=10> */
.L_x_16434:
        /* <DEDUP_REMOVED lines=16> */
.L_x_16435:
        /* <DEDUP_REMOVED lines=61> */
.L_x_16433:
[----:B------:R-:W-:Y:S01]  /*42b0*/  I2FP.F32.U32 R19, R22 ;  /* 0x0000001600137245 */ /* 0x000fe20000201000 */
[----:B------:R-:W-:Y:S01]  /*42c0*/  UISETP.NE.AND UP0, UPT, UR5, 0x1, UPT ;  /* 0x000000010500788c */ /* 0x000fe2000bf05270 */
[----:B------:R-:W-:-:S03]  /*42d0*/  UMOV UR4, 0x2 ;  /* 0x0000000200047882 */ /* 0x000fc60000000000 */
[----:B------:R-:W-:-:S05]  /*42e0*/  FFMA.FTZ R19, R19, R174, 1.1641532182693481445e-10 ;  /* 0x2f00000013137423 */ /* 0x000fca00000100ae */
[----:B------:R-:W-:Y:S01]  /*42f0*/  FSETP.GTU.FTZ.AND P2, PT, R19, UR25, PT ;  /* 0x0000001913007c0b */ /* 0x000fe2000bf5c000 */
[----:B------:R-:W-:-:S05]  /*4300*/  HADD2.F32 R19, -RZ, R14.H0_H0 ;  /* 0x2000000eff137230 */ /* 0x000fca0000004100 */
[----:B------:R-:W-:-:S05]  /*4310*/  FMUL.FTZ R19, R19, UR24 ;  /* 0x0000001813137c20 */ /* 0x000fca0008410000 */
[----:B------:R-:W-:Y:S01]  /*4320*/  FSEL R29, R19, RZ, !P2 ;  /* 0x000000ff131d7208 */ /* 0x000fe20005000000 */
[----:B------:R-:W-:Y:S01]  /*4330*/  @P0 HADD2.F32 R19, -RZ, R42.H0_H0 ;  /* 0x2000002aff130230 */ /* 0x000fe20000004100 */
[----:B------:R-:W-:-:S04]  /*4340*/  PLOP3.LUT P2, PT, P2, PT, PT, 0x8, 0x80 ;  /* 0x000000000080781c */ /* 0x000fc8000174e170 */
[----:B------:R-:W-:Y:S01]  /*4350*/  @P0 FADD.FTZ R29, R29, R19 ;  /* 0x000000131d1d0221 */ /* 0x000fe20000010000 */
[----:B------:R-:W-:-:S04]  /*4360*/  IMAD.MOV.U32 R19, RZ, RZ, R38 ;  /* 0x000000ffff137224 */ /* 0x000fc800078e0026 */
        /* <DEDUP_REMOVED lines=11> */
.L_x_16437:
        /* <DEDUP_REMOVED lines=19> */
.L_x_16438:
        /* <DEDUP_REMOVED lines=60> */
[----:B------:R-:W-:-:S06]  /*4910*/  UMOV UR4, URZ ;  /* 0x000000ff00047c82 */ /* 0x000fcc0008000000 */
.L_x_16436:
        /* <DEDUP_REMOVED lines=24> */
.L_x_16440:
        /* <DEDUP_REMOVED lines=19> */
.L_x_16441:
        /* <DEDUP_REMOVED lines=61> */
.L_x_16439:
[----:B------:R-:W-:Y:S01]  /*4fa0*/  I2FP.F32.U32 R19, R21 ;  /* 0x0000001500137245 */ /* 0x000fe20000201000 */
[----:B------:R-:W-:Y:S01]  /*4fb0*/  UISETP.NE.AND UP0, UPT, UR5, 0x1, UPT ;  /* 0x000000010500788c */ /* 0x000fe2000bf05270 */
[----:B------:R-:W-:Y:S01]  /*4fc0*/  MOV R22, R38 ;  /* 0x0000002600167202 */ /* 0x000fe20000000f00 */
[----:B------:R-:W-:Y:S02]  /*4fd0*/  UMOV UR4, 0x2 ;  /* 0x0000000200047882 */ /* 0x000fe40000000000 */
        /* <DEDUP_REMOVED lines=20> */
.L_x_16443:
        /* <DEDUP_REMOVED lines=19> */
.L_x_16444:
        /* <DEDUP_REMOVED lines=58> */
[----:B------:R-:W-:Y:S02]  /*55f0*/  MOV R38, R24 ;  /* 0x0000001800267202 */ /* 0x000fe40000000f00 */
[----:B------:R-:W-:Y:S01]  /*5600*/  LOP3.LUT R37, R26, UR4, R25, 0x96, !PT ;  /* 0x000000041a257c12 */ /* 0x000fe2000f8e9619 */
[----:B------:R-:W-:-:S06]  /*5610*/  UMOV UR4, URZ ;  /* 0x000000ff00047c82 */ /* 0x000fcc0008000000 */
.L_x_16442:
[----:B------:R-:W-:Y:S01]  /*5620*/  I2FP.F32.U32 R21, R22 ;  /* 0x0000001600157245 */ /* 0x000fe20000201000 */
[----:B------:R-:W-:Y:S01]  /*5630*/  HADD2.F32 R15, -RZ, R15.H1_H1 ;  /* 0x3000000fff0f7230 */ /* 0x000fe20000004100 */
[----:B------:R-:W-:Y:S02]  /*5640*/  PRMT R14, R20, 0x5410, R14 ;  /* 0x00005410140e7816 */ /* 0x000fe4000000000e */
[----:B------:R-:W-:Y:S01]  /*5650*/  PRMT R13, R18, 0x5410, R13 ;  /* 0x00005410120d7816 */ /* 0x000fe2000000000d */
[----:B------:R-:W-:Y:S01]  /*5660*/  FFMA.FTZ R21, R21, R174, 1.1641532182693481445e-10 ;  /* 0x2f00000015157423 */ /* 0x000fe200000100ae */
[----:B------:R-:W-:Y:S01]  /*5670*/  FMUL.FTZ R15, R15, UR24 ;  /* 0x000000180f0f7c20 */ /* 0x000fe20008410000 */
[----:B------:R-:W-:-:S03]  /*5680*/  PRMT R12, R17, 0x5410, R12 ;  /* 0x00005410110c7816 */ /* 0x000fc6000000000c */
[----:B------:R-:W-:-:S04]  /*5690*/  FSETP.GTU.FTZ.AND P5, PT, R21, UR25, PT ;  /* 0x0000001915007c0b */ /* 0x000fc8000bfbc000 */
[----:B------:R-:W-:Y:S01]  /*56a0*/  FSEL R32, R15, RZ, !P5 ;  /* 0x000000ff0f207208 */ /* 0x000fe20006800000 */
[----:B------:R-:W-:Y:S01]  /*56b0*/  @P0 HADD2.F32 R15, -RZ, R43.H1_H1 ;  /* 0x3000002bff0f0230 */ /* 0x000fe20000004100 */
[----:B------:R-:W-:-:S04]  /*56c0*/  PLOP3.LUT P5, PT, P5, PT, PT, 0x8, 0x80 ;  /* 0x000000000080781c */ /* 0x000fc80002fae170 */
[----:B------:R-:W-:-:S05]  /*56d0*/  @P0 FADD.FTZ R32, R32, R15 ;  /* 0x0000000f20200221 */ /* 0x000fca0000010000 */
[----:B------:R-:W-:-:S04]  /*56e0*/  F2FP.F16.F32.PACK_AB R15, RZ, R32 ;  /* 0x00000020ff0f723e */ /* 0x000fc800000000ff */
[----:B------:R-:W-:Y:S01]  /*56f0*/  PRMT R15, R19, 0x5410, R15 ;  /* 0x00005410130f7816 */ /* 0x000fe2000000000f */
[----:B------:R-:W-:Y:S06]  /*5700*/  BRA `(.L_x_16445) ;  /* 0x00000064007c7947 */ /* 0x000fec0003800000 */
.L_x_16420:
        /* <DEDUP_REMOVED lines=16> */
.L_x_16447:
        /* <DEDUP_REMOVED lines=16> */
.L_x_16448:
        /* <DEDUP_REMOVED lines=61> */
.L_x_16446:
[----:B------:R-:W-:Y:S01]  /*5ce0*/  I2FP.F32.U32 R5, R4 ;  /* 0x0000000400057245 */ /* 0x000fe20000201000 */
[----:B------:R-:W-:Y:S01]  /*5cf0*/  UISETP.NE.AND UP0, UPT, UR5, 0x1, UPT ;  /* 0x000000010500788c */ /* 0x000fe2000bf05270 */
[----:B-----5:R-:W-:Y:S01]  /*5d00*/  HADD2.F32 R4, -RZ, R12.H0_H0 ;  /* 0x2000000cff047230 */ /* 0x020fe20000004100 */
[----:B------:R-:W-:Y:S01]  /*5d10*/  LOP3.LUT R3, R3, 0xfffffffb, RZ, 0xc0, !PT ;  /* 0xfffffffb03037812 */ /* 0x000fe200078ec0ff */
[----:B------:R-:W-:Y:S01]  /*5d20*/  UMOV UR4, 0x2 ;  /* 0x0000000200047882 */ /* 0x000fe20000000000 */
[----:B------:R-:W-:Y:S02]  /*5d30*/  FFMA.FTZ R5, R5, R174, 1.1641532182693481445e-10 ;  /* 0x2f00000005057423 */ /* 0x000fe400000100ae */
[----:B------:R-:W-:-:S03]  /*5d40*/  FMUL.FTZ R4, R4, UR24 ;  /* 0x0000001804047c20 */ /* 0x000fc60008410000 */
[----:B------:R-:W-:Y:S01]  /*5d50*/  FSETP.GTU.FTZ.AND P1, PT, R5, UR25, PT ;  /* 0x0000001905007c0b */ /* 0x000fe2000bf3c000 */
[----:B------:R-:W-:-:S03]  /*5d60*/  IMAD.MOV.U32 R5, RZ, RZ, R38 ;  /* 0x000000ffff057224 */ /* 0x000fc600078e0026 */
        /* <DEDUP_REMOVED lines=13> */
.L_x_16450:
        /* <DEDUP_REMOVED lines=16> */
.L_x_16451:
        /* <DEDUP_REMOVED lines=61> */
.L_x_16449:
[----:B------:R-:W-:Y:S01]  /*6310*/  I2FP.F32.U32 R5, R5 ;  /* 0x0000000500057245 */ /* 0x000fe20000201000 */
[----:B------:R-:W-:Y:S01]  /*6320*/  @P0 HADD2.F32 R33, -RZ, R40.H0_H0 ;  /* 0x20000028ff210230 */ /* 0x000fe20000004100 */
[----:B------:R-:W-:Y:S01]  /*6330*/  UISETP.NE.AND UP0, UPT, UR4, 0x1, UPT ;  /* 0x000000010400788c */ /* 0x000fe2000bf05270 */
[----:B------:R-:W-:Y:S01]  /*6340*/  IMAD.MOV.U32 R9, RZ, RZ, R38 ;  /* 0x000000ffff097224 */ /* 0x000fe200078e0026 */
[----:B------:R-:W-:Y:S01]  /*6350*/  UMOV UR5, 0x2 ;  /* 0x0000000200057882 */ /* 0x000fe20000000000 */
[----:B------:R-:W-:-:S05]  /*6360*/  FFMA.FTZ R5, R5, R174, 1.1641532182693481445e-10 ;  /* 0x2f00000005057423 */ /* 0x000fca00000100ae */
[----:B------:R-:W-:Y:S01]  /*6370*/  FSETP.GTU.FTZ.AND P1, PT, R5, UR25, PT ;  /* 0x0000001905007c0b */ /* 0x000fe2000bf3c000 */
[----:B------:R-:W-:-:S05]  /*6380*/  HADD2.F32 R5, -RZ, R44.H0_H0 ;  /* 0x2000002cff057230 */ /* 0x000fca0000004100 */
[----:B------:R-:W-:-:S05]  /*6390*/  FMUL.FTZ R5, R5, UR24 ;  /* 0x0000001805057c20 */ /* 0x000fca0008410000 */
[----:B------:R-:W-:-:S05]  /*63a0*/  FSEL R5, R5, RZ, !P1 ;  /* 0x000000ff05057208 */ /* 0x000fca0004800000 */
[----:B------:R-:W-:-:S04]  /*63b0*/  FADD.FTZ R4, R4, R5 ;  /* 0x0000000504047221 */ /* 0x000fc80000010000 */
[--C-:B------:R-:W-:Y:S01]  /*63c0*/  @P0 FADD.FTZ R33, R33, R4.reuse ;  /* 0x0000000421210221 */ /* 0x100fe20000010000 */
[----:B------:R-:W-:Y:S01]  /*63d0*/  @!P0 IMAD.MOV.U32 R33, RZ, RZ, R4 ;  /* 0x000000ffff218224 */ /* 0x000fe200078e0004 */
[----:B------:R-:W-:-:S04]  /*63e0*/  SEL R4, RZ, 0x1, P1 ;  /* 0x00000001ff047807 */ /* 0x000fc80000800000 */
        /* <DEDUP_REMOVED lines=11> */
.L_x_16453:
        /* <DEDUP_REMOVED lines=16> */
.L_x_16454:
        /* <DEDUP_REMOVED lines=61> */
.L_x_16452:
[----:B------:R-:W-:Y:S01]  /*6970*/  I2FP.F32.U32 R5, R9 ;  /* 0x0000000900057245 */ /* 0x000fe20000201000 */
[----:B------:R-:W-:Y:S01]  /*6980*/  UISETP.NE.AND UP0, UPT, UR5, 0x1, UPT ;  /* 0x000000010500788c */ /* 0x000fe2000bf05270 */
[----:B------:R-:W-:Y:S01]  /*6990*/  HADD2.F32 R12, -RZ, R12.H1_H1 ;  /* 0x3000000cff0c7230 */ /* 0x000fe20000004100 */
        /* <DEDUP_REMOVED lines=19> */
.L_x_16456:
        /* <DEDUP_REMOVED lines=16> */
.L_x_16457:
        /* <DEDUP_REMOVED lines=61> */
.L_x_16455:
[----:B------:R-:W-:Y:S01]  /*6fa0*/  I2FP.F32.U32 R7, R9 ;  /* 0x0000000900077245 */ /* 0x000fe20000201000 */
[----:B------:R-:W-:Y:S01]  /*6fb0*/  HADD2.F32 R6, -RZ, R44.H1_H1 ;  /* 0x3000002cff067230 */ /* 0x000fe20000004100 */
[----:B------:R-:W-:Y:S01]  /*6fc0*/  UISETP.NE.AND UP0, UPT, UR4, 0x1, UPT ;  /* 0x000000010400788c */ /* 0x000fe2000bf05270 */
[----:B------:R-:W-:Y:S01]  /*6fd0*/  @P0 HADD2.F32 R34, -RZ, R40.H1_H1 ;  /* 0x30000028ff220230 */ /* 0x000fe20000004100 */
[----:B------:R-:W-:Y:S01]  /*6fe0*/  UMOV UR5, 0x2 ;  /* 0x0000000200057882 */ /* 0x000fe20000000000 */
[----:B------:R-:W-:Y:S01]  /*6ff0*/  FFMA.FTZ R7, R7, R174, 1.1641532182693481445e-10 ;  /* 0x2f00000007077423 */ /* 0x000fe200000100ae */
[----:B------:R-:W-:Y:S01]  /*7000*/  FMUL.FTZ R6, R6, UR24 ;  /* 0x0000001806067c20 */ /* 0x000fe20008410000 */
[----:B------:R-:W-:-:S03]  /*7010*/  IMAD.MOV.U32 R9, RZ, RZ, R38 ;  /* 0x000000ffff097224 */ /* 0x000fc600078e0026 */
[----:B------:R-:W-:-:S04]  /*7020*/  FSETP.GTU.FTZ.AND P1, PT, R7, UR25, PT ;  /* 0x0000001907007c0b */ /* 0x000fc8000bf3c000 */
        /* <DEDUP_REMOVED lines=16> */
.L_x_16459:
        /* <DEDUP_REMOVED lines=16> */
.L_x_16460:
        /* <DEDUP_REMOVED lines=61> */
.L_x_16458:
[----:B------:R-:W-:Y:S01]  /*7600*/  I2FP.F32.U32 R7, R9 ;  /* 0x0000000900077245 */ /* 0x000fe20000201000 */
[----:B------:R-:W-:Y:S01]  /*7610*/  UISETP.NE.AND UP0, UPT, UR5, 0x1, UPT ;  /* 0x000000010500788c */ /* 0x000fe2000bf05270 */
[----:B------:R-:W-:Y:S01]  /*7620*/  HADD2.F32 R6, -RZ, R13.H0_H0 ;  /* 0x2000000dff067230 */ /* 0x000fe20000004100 */
[----:B------:R-:W-:Y:S01]  /*7630*/  LOP3.LUT R3, R3, 0xfffffffe, RZ, 0xc0, !PT ;  /* 0xfffffffe03037812 */ /* 0x000fe200078ec0ff */
[----:B------:R-:W-:Y:S02]  /*7640*/  IMAD.MOV.U32 R11, RZ, RZ, R38 ;  /* 0x000000ffff0b7224 */ /* 0x000fe400078e0026 */
[----:B------:R-:W-:Y:S01]  /*7650*/  FFMA.FTZ R7, R7, R174, 1.1641532182693481445e-10 ;  /* 0x2f00000007077423 */ /* 0x000fe200000100ae */
[----:B------:R-:W-:Y:S01]  /*7660*/  UMOV UR4, 0x2 ;  /* 0x0000000200047882 */ /* 0x000fe20000000000 */
[----:B------:R-:W-:-:S03]  /*7670*/  FMUL.FTZ R6, R6, UR24 ;  /* 0x0000001806067c20 */ /* 0x000fc60008410000 */
        /* <DEDUP_REMOVED lines=14> */
.L_x_16462:
        /* <DEDUP_REMOVED lines=16> */
.L_x_16463:
        /* <DEDUP_REMOVED lines=61> */
.L_x_16461:
[----:B------:R-:W-:Y:S01]  /*7c30*/  I2FP.F32.U32 R7, R11 ;  /* 0x0000000b00077245 */ /* 0x000fe20000201000 */
[----:B------:R-:W-:Y:S01]  /*7c40*/  UISETP.NE.AND UP0, UPT, UR4, 0x1, UPT ;  /* 0x000000010400788c */ /* 0x000fe2000bf05270 */
[----:B------:R-:W-:Y:S01]  /*7c50*/  @P0 HADD2.F32 R35, -RZ, R41.H0_H0 ;  /* 0x20000029ff230230 */ /* 0x000fe20000004100 */
[----:B------:R-:W-:Y:S02]  /*7c60*/  UMOV UR5, 0x2 ;  /* 0x0000000200057882 */ /* 0x000fe40000000000 */
[----:B------:R-:W-:-:S05]  /*7c70*/  FFMA.FTZ R7, R7, R174, 1.1641532182693481445e-10 ;  /* 0x2f00000007077423 */ /* 0x000fca00000100ae */
[----:B------:R-:W-:Y:S01]  /*7c80*/  FSETP.GTU.FTZ.AND P1, PT, R7, UR25, PT ;  /* 0x0000001907007c0b */ /* 0x000fe2000bf3c000 */
[----:B------:R-:W-:-:S05]  /*7c90*/  HADD2.F32 R7, -RZ, R45.H0_H0 ;  /* 0x2000002dff077230 */ /* 0x000fca0000004100 */
[----:B------:R-:W-:-:S05]  /*7ca0*/  FMUL.FTZ R7, R7, UR24 ;  /* 0x0000001807077c20 */ /* 0x000fca0008410000 */
[----:B------:R-:W-:-:S05]  /*7cb0*/  FSEL R7, R7, RZ, !P1 ;  /* 0x000000ff07077208 */ /* 0x000fca0004800000 */
[----:B------:R-:W-:Y:S01]  /*7cc0*/  FADD.FTZ R6, R6, R7 ;  /* 0x0000000706067221 */ /* 0x000fe20000010000 */
[----:B------:R-:W-:-:S03]  /*7cd0*/  IMAD.MOV.U32 R7, RZ, RZ, R38 ;  /* 0x000000ffff077224 */ /* 0x000fc600078e0026 */
[----:B------:R-:W-:Y:S01]  /*7ce0*/  @P0 FADD.FTZ R35, R35, R6 ;  /* 0x0000000623230221 */ /* 0x000fe20000010000 */
[----:B------:R-:W-:Y:S02]  /*7cf0*/  @!P0 MOV R35, R6 ;  /* 0x0000000600238202 */ /* 0x000fe40000000f00 */
[----:B------:R-:W-:Y:S02]  /*7d00*/  SEL R6, RZ, 0x1, P1 ;  /* 0x00000001ff067807 */ /* 0x000fe40000800000 */
        /* <DEDUP_REMOVED lines=11> */
.L_x_16465:
        /* <DEDUP_REMOVED lines=16> */
.L_x_16466:
        /* <DEDUP_REMOVED lines=61> */
.L_x_16464:
[----:B------:R-:W-:Y:S01]  /*8290*/  I2FP.F32.U32 R7, R7 ;  /* 0x0000000700077245 */ /* 0x000fe20000201000 */
[----:B------:R-:W-:Y:S01]  /*82a0*/  UISETP.NE.AND UP0, UPT, UR5, 0x1, UPT ;  /* 0x000000010500788c */ /* 0x000fe2000bf05270 */
[----:B------:R-:W-:Y:S01]  /*82b0*/  IMAD.MOV.U32 R11, RZ, RZ, R38 ;  /* 0x000000ffff0b7224 */ /* 0x000fe200078e0026 */
[----:B------:R-:W-:Y:S02]  /*82c0*/  UMOV UR4, 0x2 ;  /* 0x0000000200047882 */ /* 0x000fe40000000000 */
[----:B------:R-:W-:-:S05]  /*82d0*/  FFMA.FTZ R7, R7, R174, 1.1641532182693481445e-10 ;  /* 0x2f00000007077423 */ /* 0x000fca00000100ae */
[----:B------:R-:W-:Y:S01]  /*82e0*/  FSETP.GTU.FTZ.AND P2, PT, R7, UR25, PT ;  /* 0x0000001907007c0b */ /* 0x000fe2000bf5c000 */
[----:B------:R-:W-:-:S03]  /*82f0*/  HADD2.F32 R7, -RZ, R13.H1_H1 ;  /* 0x3000000dff077230 */ /* 0x000fc60000004100 */
[----:B------:R-:W-:Y:S02]  /*8300*/  PLOP3.LUT P1, PT, P2, PT, PT, 0x8, 0x80 ;  /* 0x000000000080781c */ /* 0x000fe4000172e170 */
        /* <DEDUP_REMOVED lines=12> */
.L_x_16468:
        /* <DEDUP_REMOVED lines=16> */
.L_x_16469:
        /* <DEDUP_REMOVED lines=61> */
.L_x_16467:
[----:B------:R-:W-:Y:S01]  /*88a0*/  I2FP.F32.U32 R8, R11 ;  /* 0x0000000b00087245 */ /* 0x000fe20000201000 */
[----:B------:R-:W-:Y:S01]  /*88b0*/  UISETP.NE.AND UP0, UPT, UR4, 0x1, UPT ;  /* 0x000000010400788c */ /* 0x000fe2000bf05270 */
[----:B------:R-:W-:Y:S01]  /*88c0*/  MOV R11, R38 ;  /* 0x00000026000b7202 */ /* 0x000fe20000000f00 */
[----:B------:R-:W-:Y:S02]  /*88d0*/  UMOV UR5, 0x2 ;  /* 0x0000000200057882 */ /* 0x000fe40000000000 */
[----:B------:R-:W-:-:S05]  /*88e0*/  FFMA.FTZ R8, R8, R174, 1.1641532182693481445e-10 ;  /* 0x2f00000008087423 */ /* 0x000fca00000100ae */
[----:B------:R-:W-:Y:S01]  /*88f0*/  FSETP.GTU.FTZ.AND P2, PT, R8, UR25, PT ;  /* 0x0000001908007c0b */ /* 0x000fe2000bf5c000 */
[----:B------:R-:W-:-:S05]  /*8900*/  HADD2.F32 R8, -RZ, R45.H1_H1 ;  /* 0x3000002dff087230 */ /* 0x000fca0000004100 */
[----:B------:R-:W-:-:S05]  /*8910*/  FMUL.FTZ R8, R8, UR24 ;  /* 0x0000001808087c20 */ /* 0x000fca0008410000 */
[----:B------:R-:W-:-:S05]  /*8920*/  FSEL R8, R8, RZ, !P2 ;  /* 0x000000ff08087208 */ /* 0x000fca0005000000 */
[----:B------:R-:W-:Y:S01]  /*8930*/  FADD.FTZ R7, R7, R8 ;  /* 0x0000000807077221 */ /* 0x000fe20000010000 */
[----:B------:R-:W-:-:S05]  /*8940*/  @P0 HADD2.F32 R8, -RZ, R41.H1_H1 ;  /* 0x30000029ff080230 */ /* 0x000fca0000004100 */
        /* <DEDUP_REMOVED lines=14> */
.L_x_16471:
        /* <DEDUP_REMOVED lines=16> */
.L_x_16472:
        /* <DEDUP_REMOVED lines=61> */
.L_x_16470:
[----:B------:R-:W-:Y:S01]  /*8f00*/  I2FP.F32.U32 R8, R11 ;  /* 0x0000000b00087245 */ /* 0x000fe20000201000 */
[----:B------:R-:W-:Y:S01]  /*8f10*/  UISETP.NE.AND UP0, UPT, UR5, 0x1, UPT ;  /* 0x000000010500788c */ /* 0x000fe2000bf05270 */
[----:B------:R-:W-:Y:S01]  /*8f20*/  IMAD.MOV.U32 R19, RZ, RZ, R38 ;  /* 0x000000ffff137224 */ /* 0x000fe200078e0026 */
[----:B------:R-:W-:Y:S02]  /*8f30*/  UMOV UR4, 0x2 ;  /* 0x0000000200047882 */ /* 0x000fe40000000000 */
[----:B------:R-:W-:-:S05]  /*8f40*/  FFMA.FTZ R8, R8, R174, 1.1641532182693481445e-10 ;  /* 0x2f00000008087423 */ /* 0x000fca00000100ae */
[----:B------:R-:W-:Y:S01]  /*8f50*/  FSETP.GTU.FTZ.AND P3, PT, R8, UR25, PT ;  /* 0x0000001908007c0b */ /* 0x000fe2000bf7c000 */
[----:B------:R-:W-:-:S03]  /*8f60*/  HADD2.F32 R8, -RZ, R14.H0_H0 ;  /* 0x2000000eff087230 */ /* 0x000fc60000004100 */
        /* <DEDUP_REMOVED lines=13> */
.L_x_16474:
        /* <DEDUP_REMOVED lines=19> */
.L_x_16475:
        /* <DEDUP_REMOVED lines=61> */
.L_x_16473:
[----:B------:R-:W-:Y:S01]  /*9540*/  I2FP.F32.U32 R9, R19 ;  /* 0x0000001300097245 */ /* 0x000fe20000201000 */
[----:B------:R-:W-:Y:S01]  /*9550*/  UISETP.NE.AND UP0, UPT, UR4, 0x1, UPT ;  /* 0x000000010400788c */ /* 0x000fe2000bf05270 */
[----:B------:R-:W-:Y:S01]  /*9560*/  IMAD.MOV.U32 R19, RZ, RZ, R38 ;  /* 0x000000ffff137224 */ /* 0x000fe200078e0026 */
[----:B------:R-:W-:Y:S02]  /*9570*/  UMOV UR5, 0x2 ;  /* 0x0000000200057882 */ /* 0x000fe40000000000 */
[----:B------:R-:W-:-:S05]  /*9580*/  FFMA.FTZ R9, R9, R174, 1.1641532182693481445e-10 ;  /* 0x2f00000009097423 */ /* 0x000fca00000100ae */
[----:B------:R-:W-:Y:S01]  /*9590*/  FSETP.GTU.FTZ.AND P3, PT, R9, UR25, PT ;  /* 0x0000001909007c0b */ /* 0x000fe2000bf7c000 */
[----:B------:R-:W-:-:S05]  /*95a0*/  HADD2.F32 R9, -RZ, R46.H0_H0 ;  /* 0x2000002eff097230 */ /* 0x000fca0000004100 */
[----:B------:R-:W-:-:S05]  /*95b0*/  FMUL.FTZ R9, R9, UR24 ;  /* 0x0000001809097c20 */ /* 0x000fca0008410000 */
[----:B------:R-:W-:-:S05]  /*95c0*/  FSEL R9, R9, RZ, !P3 ;  /* 0x000000ff09097208 */ /* 0x000fca0005800000 */
[----:B------:R-:W-:Y:S01]  /*95d0*/  FADD.FTZ R8, R8, R9 ;  /* 0x0000000908087221 */ /* 0x000fe20000010000 */
[----:B------:R-:W-:-:S05]  /*95e0*/  @P0 HADD2.F32 R9, -RZ, R42.H0_H0 ;  /* 0x2000002aff090230 */ /* 0x000fca0000004100 */
        /* <DEDUP_REMOVED lines=14> */
.L_x_16477:
        /* <DEDUP_REMOVED lines=19> */
.L_x_16478:
        /* <DEDUP_REMOVED lines=61> */
.L_x_16476:
        /* <DEDUP_REMOVED lines=21> */
.L_x_16480:
        /* <DEDUP_REMOVED lines=19> */
.L_x_16481:
        /* <DEDUP_REMOVED lines=61> */
.L_x_16479:
[----:B------:R-:W-:Y:S01]  /*a220*/  I2FP.F32.U32 R10, R19 ;  /* 0x00000013000a7245 */ /* 0x000fe20000201000 */
[----:B------:R-:W-:Y:S01]  /*a230*/  UISETP.NE.AND UP0, UPT, UR4, 0x1, UPT ;  /* 0x000000010400788c */ /* 0x000fe2000bf05270 */
[----:B------:R-:W-:Y:S01]  /*a240*/  IMAD.MOV.U32 R21, RZ, RZ, R38 ;  /* 0x000000ffff157224 */ /* 0x000fe200078e0026 */
        /* <DEDUP_REMOVED lines=23> */
.L_x_16483:
        /* <DEDUP_REMOVED lines=19> */
.L_x_16484:
        /* <DEDUP_REMOVED lines=61> */
.L_x_16482:
        /* <DEDUP_REMOVED lines=21> */
.L_x_16486:
        /* <DEDUP_REMOVED lines=19> */
.L_x_16487:
        /* <DEDUP_REMOVED lines=59> */
[----:B------:R-:W-:Y:S01]  /*aef0*/  LOP3.LUT R37, R26, UR4, R25, 0x96, !PT ;  /* 0x000000041a257c12 */ /* 0x000fe2000f8e9619 */
[----:B------:R-:W-:-:S06]  /*af00*/  UMOV UR4, URZ ;  /* 0x000000ff00047c82 */ /* 0x000fcc0008000000 */
.L_x_16485:
        /* <DEDUP_REMOVED lines=26> */
.L_x_16489:
        /* <DEDUP_REMOVED lines=19> */
.L_x_16490:
        /* <DEDUP_REMOVED lines=61> */
.L_x_16488:
        /* <DEDUP_REMOVED lines=21> */
.L_x_16492:
        /* <DEDUP_REMOVED lines=19> */
.L_x_16493:
        /* <DEDUP_REMOVED lines=61> */
.L_x_16491:
[----:B------:R-:W-:Y:S02]  /*bc00*/  I2FP.F32.U32 R15, R21 ;  /* 0x00000015000f7245 */ /* 0x000fe40000201000 */
[----:B------:R-:W-:Y:S02]  /*bc10*/  PRMT R14, R20, 0x5410, R14 ;  /* 0x00005410140e7816 */ /* 0x000fe4000000000e */
[----:B------:R-:W-:Y:S01]  /*bc20*/  PRMT R13, R18, 0x5410, R13 ;  /* 0x00005410120d7816 */ /* 0x000fe2000000000d */
[----:B------:R-:W-:Y:S01]  /*bc30*/  FFMA.FTZ R15, R15, R174, 1.1641532182693481445e-10 ;  /* 0x2f0000000f0f7423 */ /* 0x000fe200000100ae */
[----:B------:R-:W-:-:S04]  /*bc40*/  PRMT R12, R17, 0x5410, R12 ;  /* 0x00005410110c7816 */ /* 0x000fc8000000000c */
        /* <DEDUP_REMOVED lines=9> */
[----:B------:R-:W-:-:S04]  /*bce0*/  F2FP.F16.F32.PACK_AB R15, RZ, R32 ;  /* 0x00000020ff0f723e */ /* 0x000fc800000000ff */
[----:B------:R-:W-:-:S07]  /*bcf0*/  PRMT R15, R19, 0x5410, R15 ;  /* 0x00005410130f7816 */ /* 0x000fce000000000f */
.L_x_16445:
[----:B------:R-:W-:Y:S01]  /*bd00*/  HFMA2 R18, -RZ, RZ, 0, 9.5367431640625e-07 ;  /* 0x00000010ff127431 */ /* 0x000fe200000001ff */
[----:B------:R-:W-:Y:S01]  /*bd10*/  LOP3.LUT P6, RZ, R3, 0x4, RZ, 0xc0, !PT ;  /* 0x0000000403ff7812 */ /* 0x000fe200078cc0ff */
[----:B------:R-:W-:-:S03]  /*bd20*/  UISETP.NE.U32.AND UP0, UPT, UR10, URZ, UPT ;  /* 0x000000ff0a00728c */ /* 0x000fc6000bf05070 */
[----:B------:R-:W-:Y:S01]  /*bd30*/  IMAD.WIDE.U32 R18, R23, R18, UR14 ;  /* 0x0000000e17127e25 */ /* 0x000fe2000f8e0012 */
[----:B------:R-:W-:-:S04]  /*bd40*/  UISETP.NE.AND.EX UP0, UPT, UR11, URZ, UPT, UP0 ;  /* 0x000000ff0b00728c */ /* 0x000fc8000bf05300 */
[----:B------:R0:W-:Y:S07]  /*bd50*/  STG.E.128 desc[UR20][R18.64], R12 ;  /* 0x0000000c12007986 */ /* 0x0001ee000c101d14 */
[----:B------:R-:W2:Y:S01]  /*bd60*/  @UP0 LDCU.64 UR30, c[0x0][0x398] ;  /* 0x00007300ff1e07ac */ /* 0x000ea20008000a00 */
[----:B0-----:R-:W-:Y:S02]  /*bd70*/  SEL R13, RZ, 0x1000000, !P5 ;  /* 0x01000000ff0d7807 */ /* 0x001fe40006800000 */
[----:B------:R-:W-:-:S02]  /*bd80*/  SEL R12, RZ, 0x10000, !P4 ;  /* 0x00010000ff0c7807 */ /* 0x000fc40006000000 */
[----:B------:R-:W-:Y:S02]  /*bd90*/  SEL R14, RZ, 0x100, !P3 ;  /* 0x00000100ff0e7807 */ /* 0x000fe40005800000 */
[C---:B------:R-:W-:Y:S02]  /*bda0*/  LOP3.LUT P5, RZ, R3.reuse, 0x2, RZ, 0xc0, !PT ;  /* 0x0000000203ff7812 */ /* 0x040fe400078ac0ff */
[----:B------:R-:W-:Y:S02]  /*bdb0*/  LOP3.LUT P4, RZ, R3, 0x1, RZ, 0xc0, !PT ;  /* 0x0000000103ff7812 */ /* 0x000fe4000788c0ff */
[----:B------:R-:W-:Y:S02]  /*bdc0*/  LOP3.LUT R13, R14, R13, R12, 0xfe, !PT ;  /* 0x0000000d0e0d7212 */ /* 0x000fe400078efe0c */
[----:B------:R-:W-:Y:S02]  /*bdd0*/  SEL R12, RZ, 0x1000000, !P1 ;  /* 0x01000000ff0c7807 */ /* 0x000fe40004800000 */
        /* <DEDUP_REMOVED lines=10> */
[----:B--2---:R-:W-:Y:S05]  /*be80*/  BRA.U !UP0, `(.L_x_16494) ;  /* 0x0000000108507547 */ /* 0x004fea000b800000 */
        /* <DEDUP_REMOVED lines=20> */
.L_x_16494:
        /* <DEDUP_REMOVED lines=8> */
[----:B------:R0:W5:Y:S02]  /*c050*/  @P0 LDG.E.128 R40, desc[UR20][R14.64] ;  /* 0x000000140e280981 */ /* 0x000164000c1e1d00 */
[----:B0-----:R-:W-:-:S04]  /*c060*/  IMAD.MOV.U32 R14, RZ, RZ, 0x10 ;  /* 0x00000010ff0e7424 */ /* 0x001fc800078e00ff */
[----:B------:R-:W-:-:S05]  /*c070*/  IMAD.WIDE.U32 R14, R13, R14, UR16 ;  /* 0x000000100d0e7e25 */ /* 0x000fca000f8e000e */
[----:B------:R0:W5:Y:S01]  /*c080*/  LDG.E.128 R132, desc[UR20][R14.64] ;  /* 0x000000140e847981 */ /* 0x000162000c1e1d00 */
[----:B------:R-:W-:Y:S05]  /*c090*/  BRA.U !UP0, `(.L_x_16495) ;  /* 0x0000006508947547 */ /* 0x000fea000b800000 */
[----:B------:R-:W-:Y:S01]  /*c0a0*/  UISETP.NE.AND UP2, UPT, UR4, 0x1, UPT ;  /* 0x000000010400788c */ /* 0x000fe2000bf45270 */
[----:B------:R-:W-:Y:S01]  /*c0b0*/  IMAD.MOV.U32 R4, RZ, RZ, R38 ;  /* 0x000000ffff047224 */ /* 0x000fe200078e0026 */
[----:B------:R-:W-:Y:S01]  /*c0c0*/  UMOV UR5, 0x2 ;  /* 0x0000000200057882 */ /* 0x000fe20000000000 */
[----:B0-----:R-:W-:-:S06]  /*c0d0*/  IMAD.MOV.U32 R14, RZ, RZ, R16 ;  /* 0x000000ffff0e7224 */ /* 0x001fcc00078e0010 */
        /* <DEDUP_REMOVED lines=12> */
.L_x_16497:
        /* <DEDUP_REMOVED lines=16> */
.L_x_16498:
        /* <DEDUP_REMOVED lines=61> */
.L_x_16496:
[----:B------:R-:W-:Y:S01]  /*c670*/  I2FP.F32.U32 R4, R4 ;  /* 0x0000000400047245 */ /* 0x000fe20000201000 */
[----:B------:R-:W-:Y:S01]  /*c680*/  UISETP.NE.AND UP2, UPT, UR5, 0x1, UPT ;  /* 0x000000010500788c */ /* 0x000fe2000bf45270 */
[----:B------:R-:W-:Y:S01]  /*c690*/  LOP3.LUT R3, R3, 0xfffffffb, RZ, 0xc0, !PT ;  /* 0xfffffffb03037812 */ /* 0x000fe200078ec0ff */
[----:B------:R-:W-:Y:S01]  /*c6a0*/  IMAD.MOV.U32 R9, RZ, RZ, R38 ;  /* 0x000000ffff097224 */ /* 0x000fe200078e0026 */
[----:B------:R-:W-:Y:S01]  /*c6b0*/  UMOV UR4, 0x2 ;  /* 0x0000000200047882 */ /* 0x000fe20000000000 */
[----:B------:R-:W-:-:S05]  /*c6c0*/  FFMA.FTZ R4, R4, R174, 1.1641532182693481445e-10 ;  /* 0x2f00000004047423 */ /* 0x000fca00000100ae */
[----:B------:R-:W-:Y:S01]  /*c6d0*/  FSETP.GTU.FTZ.AND P1, PT, R4, UR25, PT ;  /* 0x0000001904007c0b */ /* 0x000fe2000bf3c000 */
[----:B-----5:R-:W-:-:S03]  /*c6e0*/  HADD2.F32 R4, -RZ, R132.H0_H0 ;  /* 0x20000084ff047230 */ /* 0x020fc60000004100 */
[----:B------:R-:W-:Y:S02]  /*c6f0*/  PLOP3.LUT P2, PT, P1, PT, PT, 0x8, 0x80 ;  /* 0x000000000080781c */ /* 0x000fe40000f4e170 */
[----:B------:R-:W-:-:S05]  /*c700*/  FMUL.FTZ R4, R4, UR24 ;  /* 0x0000001804047c20 */ /* 0x000fca0008410000 */
[----:B------:R-:W-:-:S06]  /*c710*/  FSEL R4, R4, RZ, !P1 ;  /* 0x000000ff04047208 */ /* 0x000fcc0004800000 */
        /* <DEDUP_REMOVED lines=11> */
.L_x_16500:
        /* <DEDUP_REMOVED lines=16> */
.L_x_16501:
        /* <DEDUP_REMOVED lines=61> */
.L_x_16499:
[----:B------:R-:W-:Y:S01]  /*cca0*/  I2FP.F32.U32 R5, R9 ;  /* 0x0000000900057245 */ /* 0x000fe20000201000 */
[----:B------:R-:W-:Y:S01]  /*ccb0*/  UISETP.NE.AND UP2, UPT, UR4, 0x1, UPT ;  /* 0x000000010400788c */ /* 0x000fe2000bf45270 */
[----:B------:R-:W-:-:S03]  /*ccc0*/  UMOV UR5, 0x2 ;  /* 0x0000000200057882 */ /* 0x000fc60000000000 */
        /* <DEDUP_REMOVED lines=9> */
[----:B------:R-:W-:Y:S02]  /*cd60*/  SEL R4, RZ, 0x1, P1 ;  /* 0x00000001ff047807 */ /* 0x000fe40000800000 */
[----:B------:R-:W-:Y:S02]  /*cd70*/  MOV R5, R38 ;  /* 0x0000002600057202 */ /* 0x000fe40000000f00 */
        /* <DEDUP_REMOVED lines=11> */
.L_x_16503:
        /* <DEDUP_REMOVED lines=16> */
.L_x_16504:
        /* <DEDUP_REMOVED lines=61> */
.L_x_16502:
[----:B------:R-:W-:Y:S01]  /*d300*/  I2FP.F32.U32 R5, R5 ;  /* 0x0000000500057245 */ /* 0x000fe20000201000 */
[----:B------:R-:W-:Y:S01]  /*d310*/  UISETP.NE.AND UP2, UPT, UR5, 0x1, UPT ;  /* 0x000000010500788c */ /* 0x000fe2000bf45270 */
[----:B------:R-:W-:Y:S01]  /*d320*/  LOP3.LUT R3, R3, 0xfffffffd, RZ, 0xc0, !PT ;  /* 0xfffffffd03037812 */ /* 0x000fe200078ec0ff */
[----:B------:R-:W-:Y:S01]  /*d330*/  IMAD.MOV.U32 R9, RZ, RZ, R38 ;  /* 0x000000ffff097224 */ /* 0x000fe200078e0026 */
[----:B------:R-:W-:Y:S01]  /*d340*/  UMOV UR4, 0x2 ;  /* 0x0000000200047882 */ /* 0x000fe20000000000 */
[----:B------:R-:W-:-:S05]  /*d350*/  FFMA.FTZ R5, R5, R174, 1.1641532182693481445e-10 ;  /* 0x2f00000005057423 */ /* 0x000fca00000100ae */
[----:B------:R-:W-:Y:S01]  /*d360*/  FSETP.GTU.FTZ.AND P1, PT, R5, UR25, PT ;  /* 0x0000001905007c0b */ /* 0x000fe2000bf3c000 */
[----:B------:R-:W-:-:S03]  /*d370*/  HADD2.F32 R5, -RZ, R132.H1_H1 ;  /* 0x30000084ff057230 */ /* 0x000fc60000004100 */
        /* <DEDUP_REMOVED lines=14> */
.L_x_16506:
        /* <DEDUP_REMOVED lines=16> */
.L_x_16507:
        /* <DEDUP_REMOVED lines=61> */
.L_x_16505:
        /* <DEDUP_REMOVED lines=25> */
.L_x_16509:
        /* <DEDUP_REMOVED lines=16> */
.L_x_16510:
        /* <DEDUP_REMOVED lines=61> */
.L_x_16508:
[----:B------:R-:W-:Y:S01]  /*df90*/  I2FP.F32.U32 R6, R9 ;  /* 0x0000000900067245 */ /* 0x000fe20000201000 */
[----:B------:R-:W-:Y:S01]  /*dfa0*/  UISETP.NE.AND UP2, UPT, UR5, 0x1, UPT ;  /* 0x000000010500788c */ /* 0x000fe2000bf45270 */
[----:B------:R-:W-:Y:S01]  /*dfb0*/  LOP3.LUT R3, R3, 0xfffffffe, RZ, 0xc0, !PT ;  /* 0xfffffffe03037812 */ /* 0x000fe200078ec0ff */
[----:B------:R-:W-:Y:S01]  /*dfc0*/  UMOV UR4, 0x2 ;  /* 0x0000000200047882 */ /* 0x000fe20000000000 */
[----:B------:R-:W-:Y:S01]  /*dfd0*/  MOV R11, R38 ;  /* 0x00000026000b7202 */ /* 0x000fe20000000f00 */
[----:B------:R-:W-:-:S05]  /*dfe0*/  FFMA.FTZ R6, R6, R174, 1.1641532182693481445e-10 ;  /* 0x2f00000006067423 */ /* 0x000fca00000100ae */
[----:B------:R-:W-:Y:S01]  /*dff0*/  FSETP.GTU.FTZ.AND P1, PT, R6, UR25, PT ;  /* 0x0000001906007c0b */ /* 0x000fe2000bf3c000 */
[----:B------:R-:W-:-:S03]  /*e000*/  HADD2.F32 R6, -RZ, R133.H0_H0 ;  /* 0x20000085ff067230 */ /* 0x000fc60000004100 */
        /* <DEDUP_REMOVED lines=14> */
.L_x_16512:
        /* <DEDUP_REMOVED lines=16> */
.L_x_16513:
        /* <DEDUP_REMOVED lines=61> */
.L_x_16511:
        /* <DEDUP_REMOVED lines=25> */
.L_x_16515:
        /* <DEDUP_REMOVED lines=16> */
.L_x_16516:
        /* <DEDUP_REMOVED lines=61> */
.L_x_16514:
        /* <DEDUP_REMOVED lines=20> */
.L_x_16518:
        /* <DEDUP_REMOVED lines=19> */
.L_x_16519:
        /* <DEDUP_REMOVED lines=61> */
.L_x_16517:
        /* <DEDUP_REMOVED lines=25> */
.L_x_16521:
        /* <DEDUP_REMOVED lines=19> */
.L_x_16522:
        /* <DEDUP_REMOVED lines=61> */
.L_x_16520:
        /* <DEDUP_REMOVED lines=21> */
.L_x_16524:
        /* <DEDUP_REMOVED lines=19> */
.L_x_16525:
        /* <DEDUP_REMOVED lines=61> */
.L_x_16523:
        /* <DEDUP_REMOVED lines=26> */
.L_x_16527:
        /* <DEDUP_REMOVED lines=19> */
.L_x_16528:
        /* <DEDUP_REMOVED lines=61> */
.L_x_16526:
        /* <DEDUP_REMOVED lines=21> */
.L_x_16530:
        /* <DEDUP_REMOVED lines=19> */
.L_x_16531:
        /* <DEDUP_REMOVED lines=57> */
[----:B------:R-:W-:-:S05]  /*10bf0*/  IMAD.WIDE.U32 R20, R10, -0x326172a9, RZ ;  /* 0xcd9e8d570a147825 */ /* 0x000fca00078e00ff */
[----:B------:R-:W-:Y:S01]  /*10c00*/  LOP3.LUT R37, R38, UR4, R21, 0x96, !PT ;  /* 0x0000000426257c12 */ /* 0x000fe2000f8e9615 */
[----:B------:R-:W-:Y:S01]  /*10c10*/  IMAD.MOV.U32 R38, RZ, RZ, R20 ;  /* 0x000000ffff267224 */ /* 0x000fe200078e0014 */
[----:B------:R-:W-:-:S06]  /*10c20*/  UMOV UR4, URZ ;  /* 0x000000ff00047c82 */ /* 0x000fcc0008000000 */
.L_x_16529:
[----:B------:R-:W-:Y:S01]  /*10c30*/  I2FP.F32.U32 R10, R16 ;  /* 0x00000010000a7245 */ /* 0x000fe20000201000 */
[----:B------:R-:W-:Y:S01]  /*10c40*/  UISETP.NE.AND UP2, UPT, UR4, 0x1, UPT ;  /* 0x000000010400788c */ /* 0x000fe2000bf45270 */
[----:B------:R-:W-:-:S03]  /*10c50*/  UMOV UR5, 0x2 ;  /* 0x0000000200057882 */ /* 0x000fc60000000000 */
        /* <DEDUP_REMOVED lines=9> */
[----:B------:R-:W-:Y:S01]  /*10cf0*/  SEL R9, RZ, 0x1, P4 ;  /* 0x00000001ff097807 */ /* 0x000fe20002000000 */
[----:B------:R-:W-:-:S03]  /*10d00*/  IMAD.MOV.U32 R10, RZ, RZ, R38 ;  /* 0x000000ffff0a7224 */ /* 0x000fc600078e0026 */
        /* <DEDUP_REMOVED lines=12> */
.L_x_16533:
        /* <DEDUP_REMOVED lines=19> */
.L_x_16534:
        /* <DEDUP_REMOVED lines=59> */
[----:B------:R-:W-:-:S07]  /*112b0*/  LOP3.LUT R37, R132, UR4, R39, 0x96, !PT ;  /* 0x0000000484257c12 */ /* 0x000fce000f8e9627 */
.L_x_16532:
        /* <DEDUP_REMOVED lines=21> */
.L_x_16536:
        /* <DEDUP_REMOVED lines=19> */
.L_x_16537:
        /* <DEDUP_REMOVED lines=58> */
[----:B------:R-:W-:Y:S01]  /*118e0*/  LOP3.LUT R37, R132, UR4, R39, 0x96, !PT ;  /* 0x0000000484257c12 */ /* 0x000fe2000f8e9627 */
[----:B------:R-:W-:-:S06]  /*118f0*/  UMOV UR4, URZ ;  /* 0x000000ff00047c82 */ /* 0x000fcc0008000000 */
.L_x_16535:
        /* <DEDUP_REMOVED lines=26> */
.L_x_16539:
        /* <DEDUP_REMOVED lines=19> */
.L_x_16540:
        /* <DEDUP_REMOVED lines=59> */
[----:B------:R-:W-:-:S07]  /*11f80*/  LOP3.LUT R37, R132, UR4, R39, 0x96, !PT ;  /* 0x0000000484257c12 */ /* 0x000fce000f8e9627 */
.L_x_16538:
        /* <DEDUP_REMOVED lines=21> */
.L_x_16542:
        /* <DEDUP_REMOVED lines=19> */
.L_x_16543:
        /* <DEDUP_REMOVED lines=60> */
.L_x_16541:
[----:B------:R-:W-:Y:S02]  /*125d0*/  I2FP.F32.U32 R39, R133 ;  /* 0x0000008500277245 */ /* 0x000fe40000201000 */
[----:B------:R-:W-:Y:S02]  /*125e0*/  PRMT R133, R11, 0x5410, R17 ;  /* 0x000054100b857816 */ /* 0x000fe40000000011 */
[----:B------:R-:W-:Y:S01]  /*125f0*/  PRMT R134, R18, 0x5410, R134 ;  /* 0x0000541012867816 */ /* 0x000fe20000000086 */
[----:B------:R-:W-:-:S05]  /*12600*/  FFMA.FTZ R39, R39, R174, 1.1641532182693481445e-10 ;  /* 0x2f00000027277423 */ /* 0x000fca00000100ae */
[----:B------:R-:W-:Y:S01]  /*12610*/  FSETP.GTU.FTZ.AND P6, PT, R39, UR25, PT ;  /* 0x0000001927007c0b */ /* 0x000fe2000bfdc000 */
[----:B------:R-:W-:-:S03]  /*12620*/  HADD2.F32 R39, -RZ, R47.H1_H1 ;  /* 0x3000002fff277230 */ /* 0x000fc60000004100 */
[----:B------:R-:W-:Y:S02]  /*12630*/  SEL R132, RZ, 0x1, P6 ;  /* 0x00000001ff847807 */ /* 0x000fe40003000000 */
[----:B------:R-:W-:Y:S02]  /*12640*/  FMUL.FTZ R39, R39, UR24 ;  /* 0x0000001827277c20 */ /* 0x000fe40008410000 */
[----:B------:R-:W-:Y:S02]  /*12650*/  PRMT R11, R132, 0x7610, R11 ;  /* 0x00007610840b7816 */ /* 0x000fe4000000000b */
[----:B------:R-:W-:Y:S02]  /*12660*/  PRMT R132, R12, 0x5410, R15 ;  /* 0x000054100c847816 */ /* 0x000fe4000000000f */
        /* <DEDUP_REMOVED lines=8> */
.L_x_16495:
        /* <DEDUP_REMOVED lines=16> */
.L_x_16546:
        /* <DEDUP_REMOVED lines=16> */
.L_x_16547:
        /* <DEDUP_REMOVED lines=60> */
.L_x_16545:
[----:B------:R-:W-:Y:S01]  /*12cb0*/  I2FP.F32.U32 R12, R12 ;  /* 0x0000000c000c7245 */ /* 0x000fe20000201000 */
[----:B------:R-:W-:Y:S01]  /*12cc0*/  UISETP.NE.AND UP2, UPT, UR5, 0x1, UPT ;  /* 0x000000010500788c */ /* 0x000fe2000bf45270 */
[----:B------:R-:W-:Y:S01]  /*12cd0*/  LOP3.LUT R3, R3, 0xfffffffb, RZ, 0xc0, !PT ;  /* 0xfffffffb03037812 */ /* 0x000fe200078ec0ff */
[----:B------:R-:W-:Y:S01]  /*12ce0*/  UMOV UR4, 0x2 ;  /* 0x0000000200047882 */ /* 0x000fe20000000000 */
[----:B------:R-:W-:Y:S01]  /*12cf0*/  MOV R19, R38 ;  /* 0x0000002600137202 */ /* 0x000fe20000000f00 */
        /* <DEDUP_REMOVED lines=20> */
.L_x_16549:
        /* <DEDUP_REMOVED lines=16> */
.L_x_16550:
        /* <DEDUP_REMOVED lines=61> */
.L_x_16548:
[----:B------:R-:W-:Y:S01]  /*13310*/  I2FP.F32.U32 R15, R19 ;  /* 0x00000013000f7245 */ /* 0x000fe20000201000 */
[----:B------:R-:W-:Y:S01]  /*13320*/  UISETP.NE.AND UP2, UPT, UR4, 0x1, UPT ;  /* 0x000000010400788c */ /* 0x000fe2000bf45270 */
[----:B------:R-:W-:Y:S01]  /*13330*/  LOP3.LUT R3, R3, 0xfffffffd, RZ, 0xc0, !PT ;  /* 0xfffffffd03037812 */ /* 0x000fe200078ec0ff */
[----:B------:R-:W-:Y:S01]  /*13340*/  IMAD.MOV.U32 R19, RZ, RZ, R38 ;  /* 0x000000ffff137224 */ /* 0x000fe200078e0026 */
[----:B------:R-:W-:Y:S01]  /*13350*/  UMOV UR5, 0x2 ;  /* 0x0000000200057882 */ /* 0x000fe20000000000 */
[----:B------:R-:W-:-:S05]  /*13360*/  FFMA.FTZ R15, R15, R174, 1.1641532182693481445e-10 ;  /* 0x2f0000000f0f7423 */ /* 0x000fca00000100ae */
[----:B------:R-:W-:Y:S01]  /*13370*/  FSETP.GTU.FTZ.AND P1, PT, R15, UR25, PT ;  /* 0x000000190f007c0b */ /* 0x000fe2000bf3c000 */
[----:B------:R-:W-:-:S05]  /*13380*/  HADD2.F32 R15, -RZ, R132.H1_H1 ;  /* 0x30000084ff0f7230 */ /* 0x000fca0000004100 */
[----:B------:R-:W-:-:S05]  /*13390*/  FMUL.FTZ R15, R15, UR24 ;  /* 0x000000180f0f7c20 */ /* 0x000fca0008410000 */
        /* <DEDUP_REMOVED lines=16> */
.L_x_16552:
        /* <DEDUP_REMOVED lines=16> */
.L_x_16553:
        /* <DEDUP_REMOVED lines=61> */
.L_x_16551:
[----:B------:R-:W-:Y:S01]  /*13970*/  I2FP.F32.U32 R16, R19 ;  /* 0x0000001300107245 */ /* 0x000fe20000201000 */
[----:B------:R-:W-:Y:S01]  /*13980*/  UISETP.NE.AND UP2, UPT, UR5, 0x1, UPT ;  /* 0x000000010500788c */ /* 0x000fe2000bf45270 */
[----:B------:R-:W-:Y:S01]  /*13990*/  LOP3.LUT R3, R3, 0xfffffffe, RZ, 0xc0, !PT ;  /* 0xfffffffe03037812 */ /* 0x000fe200078ec0ff */
[----:B------:R-:W-:Y:S01]  /*139a0*/  IMAD.MOV.U32 R21, RZ, RZ, R38 ;  /* 0x000000ffff157224 */ /* 0x000fe200078e0026 */
[----:B------:R-:W-:Y:S01]  /*139b0*/  UMOV UR4, 0x2 ;  /* 0x0000000200047882 */ /* 0x000fe20000000000 */
        /* <DEDUP_REMOVED lines=20> */
.L_x_16555:
        /* <DEDUP_REMOVED lines=16> */
.L_x_16556:
        /* <DEDUP_REMOVED lines=61> */
.L_x_16554:
        /* <DEDUP_REMOVED lines=23> */
.L_x_16558:
        /* <DEDUP_REMOVED lines=19> */
.L_x_16559:
        /* <DEDUP_REMOVED lines=60> */
[----:B------:R-:W-:-:S07]  /*14630*/  IMAD.MOV.U32 R38, RZ, RZ, R20 ;  /* 0x000000ffff267224 */ /* 0x000fce00078e0014 */
.L_x_16557:
        /* <DEDUP_REMOVED lines=24> */
.L_x_16561:
        /* <DEDUP_REMOVED lines=19> */
.L_x_16562:
        /* <DEDUP_REMOVED lines=61> */
.L_x_16560:
        /* <DEDUP_REMOVED lines=24> */
.L_x_16564:
        /* <DEDUP_REMOVED lines=19> */
.L_x_16565:
        /* <DEDUP_REMOVED lines=61> */
.L_x_16563:
        /* <DEDUP_REMOVED lines=24> */
.L_x_16567:
        /* <DEDUP_REMOVED lines=19> */
.L_x_16568:
        /* <DEDUP_REMOVED lines=61> */
.L_x_16566:
[----:B------:R-:W-:Y:S01]  /*159c0*/  I2FP.F32.U32 R22, R22 ;  /* 0x0000001600167245 */ /* 0x000fe20000201000 */
[----:B------:R-:W-:Y:S01]  /*159d0*/  @P0 HADD2.F32 R132, -RZ, R43.H1_H1 ;  /* 0x3000002bff840230 */ /* 0x000fe20000004100 */
[----:B------:R-:W-:Y:S02]  /*159e0*/  PRMT R134, R39, 0x5410, R134 ;  /* 0x0000541027867816 */ /* 0x000fe40000000086 */
[----:B------:R-:W-:Y:S01]  /*159f0*/  PRMT R133, R16, 0x5410, R18 ;  /* 0x0000541010857816 */ /* 0x000fe20000000012 */
[----:B------:R-:W-:-:S05]  /*15a00*/  FFMA.FTZ R22, R22, R174, 1.1641532182693481445e-10 ;  /* 0x2f00000016167423 */ /* 0x000fca00000100ae */
[----:B------:R-:W-:Y:S01]  /*15a10*/  FSETP.GTU.FTZ.AND P5, PT, R22, UR25, PT ;  /* 0x0000001916007c0b */ /* 0x000fe2000bfbc000 */
[----:B------:R-:W-:-:S05]  /*15a20*/  HADD2.F32 R22, -RZ, R135.H1_H1 ;  /* 0x30000087ff167230 */ /* 0x000fca0000004100 */
[----:B------:R-:W-:-:S05]  /*15a30*/  FMUL.FTZ R22, R22, UR24 ;  /* 0x0000001816167c20 */ /* 0x000fca0008410000 */
[----:B------:R-:W-:Y:S02]  /*15a40*/  FSEL R22, R22, RZ, !P5 ;  /* 0x000000ff16167208 */ /* 0x000fe40006800000 */
[----:B------:R-:W-:-:S03]  /*15a50*/  PLOP3.LUT P5, PT, P5, PT, PT, 0x8, 0x80 ;  /* 0x000000000080781c */ /* 0x000fc60002fae170 */
[----:B------:R-:W-:Y:S01]  /*15a60*/  @P0 FADD.FTZ R22, R132, R22 ;  /* 0x0000001684160221 */ /* 0x000fe20000010000 */
[----:B------:R-:W-:-:S04]  /*15a70*/  PRMT R132, R12, 0x5410, R15 ;  /* 0x000054100c847816 */ /* 0x000fc8000000000f */
[----:B------:R-:W-:-:S04]  /*15a80*/  F2FP.F16.F32.PACK_AB R135, RZ, R22 ;  /* 0x00000016ff87723e */ /* 0x000fc800000000ff */
[----:B------:R-:W-:-:S07]  /*15a90*/  PRMT R135, R17, 0x5410, R135 ;  /* 0x0000541011877816 */ /* 0x000fce0000000087 */
.L_x_16544:
[----:B------:R-:W-:Y:S01]  /*15aa0*/  IMAD.MOV.U32 R16, RZ, RZ, 0x10 ;  /* 0x00000010ff107424 */ /* 0x000fe200078e00ff */
[----:B------:R-:W-:Y:S01]  /*15ab0*/  SEL R15, RZ, 0x1000000, !P5 ;  /* 0x01000000ff0f7807 */ /* 0x000fe20006800000 */
[----:B------:R-:W0:Y:S01]  /*15ac0*/  @UP0 LDCU.64 UR30, c[0x0][0x398] ;  /* 0x00007300ff1e07ac */ /* 0x000e220008000a00 */
[----:B------:R-:W-:Y:S01]  /*15ad0*/  SEL R12, RZ, 0x10000, !P4 ;  /* 0x00010000ff0c7807 */ /* 0x000fe20006000000 */
[----:B------:R-:W-:Y:S01]  /*15ae0*/  IMAD.WIDE.U32 R16, R13, R16, UR14 ;  /* 0x0000000e0d107e25 */ /* 0x000fe2000f8e0010 */
[C---:B------:R-:W-:Y:S02]  /*15af0*/  LOP3.LUT P5, RZ, R3.reuse, 0x2, RZ, 0xc0, !PT ;  /* 0x0000000203ff7812 */ /* 0x040fe400078ac0ff */
[C---:B------:R-:W-:Y:S02]  /*15b00*/  LOP3.LUT P4, RZ, R3.reuse, 0x1, RZ, 0xc0, !PT ;  /* 0x0000000103ff7812 */ /* 0x040fe4000788c0ff */
[----:B------:R2:W-:Y:S01]  /*15b10*/  STG.E.128 desc[UR20][R16.64], R132 ;  /* 0x0000008410007986 */ /* 0x0005e2000c101d14 */
[----:B------:R-:W-:-:S02]  /*15b20*/  LOP3.LUT P6, RZ, R3, 0x4, RZ, 0xc0, !PT ;  /* 0x0000000403ff7812 */ /* 0x000fc400078cc0ff */
[----:B--2---:R-:W-:Y:S01]  /*15b30*/  SEL R16, RZ, 0x100, !P3 ;  /* 0x00000100ff107807 */ /* 0x004fe20005800000 */
[----:B------:R-:W-:Y:S01]  /*15b40*/  HFMA2 R132, -RZ, RZ, 0, 4.76837158203125e-07 ;  /* 0x00000008ff847431 */ /* 0x000fe200000001ff */
[----:B------:R-:W-:Y:S02]  /*15b50*/  SEL R17, RZ, 0x100, !P5 ;  /* 0x00000100ff117807 */ /* 0x000fe40006800000 */
[----:B------:R-:W-:Y:S02]  /*15b60*/  LOP3.LUT R15, R16, R15, R12, 0xfe, !PT ;  /* 0x0000000f100f7212 */ /* 0x000fe400078efe0c */
[----:B------:R-:W-:Y:S01]  /*15b70*/  SEL R12, RZ, 0x1000000, !P1 ;  /* 0x01000000ff0c7807 */ /* 0x000fe20004800000 */
[----:B------:R-:W-:Y:S01]  /*15b80*/  IMAD.WIDE.U32 R132, R13, R132, UR12 ;  /* 0x0000000c0d847e25 */ /* 0x000fe2000f8e0084 */
[----:B------:R-:W-:-:S04]  /*15b90*/  SEL R16, RZ, 0x10000, !P4 ;  /* 0x00010000ff107807 */ /* 0x000fc80006000000 */
[----:B------:R-:W-:Y:S02]  /*15ba0*/  LOP3.LUT R12, R17, R12, R16, 0xfe, !PT ;  /* 0x0000000c110c7212 */ /* 0x000fe400078efe10 */
[----:B------:R-:W-:-:S04]  /*15bb0*/  SEL R16, RZ, 0x1, !P2 ;  /* 0x00000001ff107807 */ /* 0x000fc80005000000 */
[----:B------:R-:W-:Y:S02]  /*15bc0*/  LOP3.LUT R17, R15, R16, RZ, 0xfc, !PT ;  /* 0x000000100f117212 */ /* 0x000fe400078efcff */
[----:B------:R-:W-:-:S04]  /*15bd0*/  SEL R15, RZ, 0x1, !P6 ;  /* 0x00000001ff0f7807 */ /* 0x000fc80007000000 */
[----:B------:R-:W-:-:S05]  /*15be0*/  LOP3.LUT R16, R12, R15, RZ, 0xfc, !PT ;  /* 0x0000000f0c107212 */ /* 0x000fca00078efcff */
[----:B------:R2:W-:Y:S01]  /*15bf0*/  STG.E.64 desc[UR20][R132.64], R16 ;  /* 0x0000001084007986 */ /* 0x0005e2000c101b14 */
[----:B0-----:R-:W-:Y:S05]  /*15c00*/  BRA.U !UP0, `(.L_x_16569) ;  /* 0x0000000108507547 */ /* 0x001fea000b800000 */
[----:B------:R-:W-:Y:S01]  /*15c10*/  IMAD.U32 R12, R10, 0x10000, RZ ;  /* 0x000100000a0c7824 */ /* 0x000fe200078e00ff */
[----:B------:R-:W-:Y:S02]  /*15c20*/  LOP3.LUT R15, R11, 0xffff, RZ, 0xc0, !PT ;  /* 0x0000ffff0b0f7812 */ /* 0x000fe400078ec0ff */
[----:B--2---:R-:W-:Y:S02]  /*15c30*/  LOP3.LUT R16, R7, 0xff, RZ, 0xc0, !PT ;  /* 0x000000ff07107812 */ /* 0x004fe400078ec0ff */
        /* <DEDUP_REMOVED lines=17> */
.L_x_16569:
        /* <DEDUP_REMOVED lines=29> */
.L_x_16572:
        /* <DEDUP_REMOVED lines=16> */
.L_x_16573:
        /* <DEDUP_REMOVED lines=61> */
.L_x_16571:
        /* <DEDUP_REMOVED lines=22> */
.L_x_16575:
        /* <DEDUP_REMOVED lines=16> */
.L_x_16576:
        /* <DEDUP_REMOVED lines=61> */
.L_x_16574:
        /* <DEDUP_REMOVED lines=25> */
.L_x_16578:
        /* <DEDUP_REMOVED lines=16> */
.L_x_16579:
        /* <DEDUP_REMOVED lines=61> */
.L_x_16577:
[----:B------:R-:W-:Y:S01]  /*17080*/  I2FP.F32.U32 R5, R9 ;  /* 0x0000000900057245 */ /* 0x000fe20000201000 */
[----:B------:R-:W-:Y:S01]  /*17090*/  UISETP.NE.AND UP2, UPT, UR5, 0x1, UPT ;  /* 0x000000010500788c */ /* 0x000fe2000bf45270 */
[----:B------:R-:W-:Y:S01]  /*170a0*/  LOP3.LUT R3, R3, 0xfffffffd, RZ, 0xc0, !PT ;  /* 0xfffffffd03037812 */ /* 0x000fe200078ec0ff */
[----:B------:R-:W-:Y:S01]  /*170b0*/  UMOV UR4, 0x2 ;  /* 0x0000000200047882 */ /* 0x000fe20000000000 */
[----:B------:R-:W-:Y:S01]  /*170c0*/  MOV R9, R38 ;  /* 0x0000002600097202 */ /* 0x000fe20000000f00 */
        /* <DEDUP_REMOVED lines=17> */
.L_x_16581:
        /* <DEDUP_REMOVED lines=16> */
.L_x_16582:
        /* <DEDUP_REMOVED lines=61> */
.L_x_16580:
        /* <DEDUP_REMOVED lines=25> */
.L_x_16584:
        /* <DEDUP_REMOVED lines=16> */
.L_x_16585:
        /* <DEDUP_REMOVED lines=61> */
.L_x_16583:
[----:B------:R-:W-:Y:S01]  /*17d10*/  I2FP.F32.U32 R6, R9 ;  /* 0x0000000900067245 */ /* 0x000fe20000201000 */
[----:B------:R-:W-:Y:S01]  /*17d20*/  UISETP.NE.AND UP2, UPT, UR5, 0x1, UPT ;  /* 0x000000010500788c */ /* 0x000fe2000bf45270 */
[----:B------:R-:W-:Y:S01]  /*17d30*/  LOP3.LUT R3, R3, 0xfffffffe, RZ, 0xc0, !PT ;  /* 0xfffffffe03037812 */ /* 0x000fe200078ec0ff */
[----:B------:R-:W-:Y:S01]  /*17d40*/  IMAD.MOV.U32 R7, RZ, RZ, R38 ;  /* 0x000000ffff077224 */ /* 0x000fe200078e0026 */
[----:B------:R-:W-:Y:S01]  /*17d50*/  UMOV UR4, 0x2 ;  /* 0x0000000200047882 */ /* 0x000fe20000000000 */
        /* <DEDUP_REMOVED lines=17> */
.L_x_16587:
        /* <DEDUP_REMOVED lines=16> */
.L_x_16588:
        /* <DEDUP_REMOVED lines=9> */
[----:B0-----:R-:W-:Y:S01]  /*18000*/  IMAD.WIDE.U32 R16, R9, -0x2daee0ad, RZ ;  /* 0xd2511f5309107825 */ /* 0x001fe200078e00ff */
        /* <DEDUP_REMOVED lines=51> */
.L_x_16586:
        /* <DEDUP_REMOVED lines=11> */
[----:B0-----:R-:W-:Y:S01]  /*183f0*/  @P0 FADD.FTZ R16, R7, R6 ;  /* 0x0000000607100221 */ /* 0x001fe20000010000 */
        /* <DEDUP_REMOVED lines=13> */
.L_x_16590:
        /* <DEDUP_REMOVED lines=16> */
.L_x_16591:
        /* <DEDUP_REMOVED lines=61> */
.L_x_16589:
        /* <DEDUP_REMOVED lines=20> */
.L_x_16593:
        /* <DEDUP_REMOVED lines=19> */
.L_x_16594:
        /* <DEDUP_REMOVED lines=61> */
.L_x_16592:
        /* <DEDUP_REMOVED lines=25> */
.L_x_16596:
        /* <DEDUP_REMOVED lines=19> */
.L_x_16597:
        /* <DEDUP_REMOVED lines=61> */
.L_x_16595:
        /* <DEDUP_REMOVED lines=21> */
.L_x_16599:
        /* <DEDUP_REMOVED lines=19> */
.L_x_16600:
        /* <DEDUP_REMOVED lines=59> */
[----:B------:R-:W-:Y:S01]  /*19ca0*/  IMAD.MOV.U32 R38, RZ, RZ, R8 ;  /* 0x000000ffff267224 */ /* 0x000fe200078e0008 */
[----:B------:R-:W-:-:S06]  /*19cb0*/  UMOV UR4, URZ ;  /* 0x000000ff00047c82 */ /* 0x000fcc0008000000 */
.L_x_16598:
        /* <DEDUP_REMOVED lines=26> */
.L_x_16602:
        /* <DEDUP_REMOVED lines=19> */
.L_x_16603:
        /* <DEDUP_REMOVED lines=60> */
.L_x_16601:
[----:B------:R-:W-:Y:S01]  /*1a350*/  I2FP.F32.U32 R9, R10 ;  /* 0x0000000a00097245 */ /* 0x000fe20000201000 */
[----:B------:R-:W-:Y:S01]  /*1a360*/  UISETP.NE.AND UP2, UPT, UR5, 0x1, UPT ;  /* 0x000000010500788c */ /* 0x000fe2000bf45270 */
[----:B------:R-:W-:-:S03]  /*1a370*/  UMOV UR4, 0x2 ;  /* 0x0000000200047882 */ /* 0x000fc60000000000 */
[----:B------:R-:W-:-:S05]  /*1a380*/  FFMA.FTZ R9, R9, R174, 1.1641532182693481445e-10 ;  /* 0x2f00000009097423 */ /* 0x000fca00000100ae */
[----:B------:R-:W-:Y:S01]  /*1a390*/  FSETP.GTU.FTZ.AND P3, PT, R9, UR25, PT ;  /* 0x0000001909007c0b */ /* 0x000fe2000bf7c000 */
[----:B------:R-:W-:Y:S02]  /*1a3a0*/  HADD2.F32 R9, -RZ, R134.H1_H1 ;  /* 0x30000086ff097230 */ /* 0x000fe40000004100 */
[----:B------:R-:W-:-:S03]  /*1a3b0*/  IMAD.MOV.U32 R134, RZ, RZ, R38 ;  /* 0x000000ffff867224 */ /* 0x000fc600078e0026 */
        /* <DEDUP_REMOVED lines=14> */
.L_x_16605:
        /* <DEDUP_REMOVED lines=19> */
.L_x_16606:
        /* <DEDUP_REMOVED lines=60> */
.L_x_16604:
        /* <DEDUP_REMOVED lines=26> */
.L_x_16608:
        /* <DEDUP_REMOVED lines=19> */
.L_x_16609:
        /* <DEDUP_REMOVED lines=61> */
.L_x_16607:
        /* <DEDUP_REMOVED lines=21> */
.L_x_16611:
        /* <DEDUP_REMOVED lines=19> */
.L_x_16612:
        /* <DEDUP_REMOVED lines=61> */
.L_x_16610:
        /* <DEDUP_REMOVED lines=26> */
.L_x_16614:
        /* <DEDUP_REMOVED lines=19> */
.L_x_16615:
        /* <DEDUP_REMOVED lines=61> */
.L_x_16613:
[----:B------:R-:W-:Y:S01]  /*1bd20*/  I2FP.F32.U32 R137, R137 ;  /* 0x0000008900897245 */ /* 0x000fe20000201000 */
[----:B------:R-:W-:Y:S01]  /*1bd30*/  HADD2.F32 R135, -RZ, R135.H1_H1 ;  /* 0x30000087ff877230 */ /* 0x000fe20000004100 */
[----:B------:R-:W-:Y:S01]  /*1bd40*/  UISETP.NE.AND UP2, UPT, UR5, 0x1, UPT ;  /* 0x000000010500788c */ /* 0x000fe2000bf45270 */
        /* <DEDUP_REMOVED lines=18> */
.L_x_16617:
        /* <DEDUP_REMOVED lines=19> */
.L_x_16618:
        /* <DEDUP_REMOVED lines=61> */
.L_x_16616:
[----:B------:R-:W-:Y:S02]  /*1c370*/  I2FP.F32.U32 R137, R137 ;  /* 0x0000008900897245 */ /* 0x000fe40000201000 */
[----:B------:R-:W-:Y:S02]  /*1c380*/  PRMT R133, R11, 0x5410, R133 ;  /* 0x000054100b857816 */ /* 0x000fe40000000085 */
[----:B------:R-:W-:Y:S01]  /*1c390*/  PRMT R134, R141, 0x5410, R134 ;  /* 0x000054108d867816 */ /* 0x000fe20000000086 */
[----:B------:R-:W-:Y:S01]  /*1c3a0*/  FFMA.FTZ R137, R137, R174, 1.1641532182693481445e-10 ;  /* 0x2f00000089897423 */ /* 0x000fe200000100ae */
[----:B------:R-:W-:-:S04]  /*1c3b0*/  PRMT R132, R138, 0x5410, R132 ;  /* 0x000054108a847816 */ /* 0x000fc80000000084 */
[----:B------:R-:W-:Y:S01]  /*1c3c0*/  FSETP.GTU.FTZ.AND P6, PT, R137, UR25, PT ;  /* 0x0000001989007c0b */ /* 0x000fe2000bfdc000 */
[----:B------:R-:W-:-:S03]  /*1c3d0*/  HADD2.F32 R137, -RZ, R47.H1_H1 ;  /* 0x3000002fff897230 */ /* 0x000fc60000004100 */
[----:B------:R-:W-:Y:S02]  /*1c3e0*/  SEL R142, RZ, 0x1, P6 ;  /* 0x00000001ff8e7807 */ /* 0x000fe40003000000 */
[----:B------:R-:W-:Y:S02]  /*1c3f0*/  FMUL.FTZ R137, R137, UR24 ;  /* 0x0000001889897c20 */ /* 0x000fe40008410000 */
[----:B------:R-:W-:-:S03]  /*1c400*/  PRMT R11, R142, 0x7610, R11 ;  /* 0x000076108e0b7816 */ /* 0x000fc6000000000b */
[----:B------:R-:W-:-:S05]  /*1c410*/  FSEL R137, R137, RZ, !P6 ;  /* 0x000000ff89897208 */ /* 0x000fca0007000000 */
[----:B------:R-:W-:Y:S01]  /*1c420*/  FADD.FTZ R135, R135, R137 ;  /* 0x0000008987877221 */ /* 0x000fe20000010000 */
[----:B------:R-:W-:-:S05]  /*1c430*/  @P0 HADD2.F32 R137, -RZ, R43.H1_H1 ;  /* 0x3000002bff890230 */ /* 0x000fca0000004100 */
[--C-:B------:R-:W-:Y:S01]  /*1c440*/  @P0 FADD.FTZ R137, R137, R135.reuse ;  /* 0x0000008789890221 */ /* 0x100fe20000010000 */
[----:B------:R-:W-:-:S05]  /*1c450*/  @!P0 IMAD.MOV.U32 R137, RZ, RZ, R135 ;  /* 0x000000ffff898224 */ /* 0x000fca00078e0087 */
[----:B------:R-:W-:-:S04]  /*1c460*/  F2FP.F16.F32.PACK_AB R135, RZ, R137 ;  /* 0x00000089ff87723e */ /* 0x000fc800000000ff */
[----:B------:R-:W-:Y:S01]  /*1c470*/  PRMT R135, R140, 0x5410, R135 ;  /* 0x000054108c877816 */ /* 0x000fe20000000087 */
[----:B------:R-:W-:Y:S06]  /*1c480*/  BRA `(.L_x_16619) ;  /* 0x0000003000e47947 */ /* 0x000fec0003800000 */
.L_x_16570:
        /* <DEDUP_REMOVED lines=16> */
.L_x_16621:
        /* <DEDUP_REMOVED lines=12> */
[----:B0-----:R-:W-:-:S03]  /*1c650*/  @!P2 VIADD R16, R2, 0x1 ;  /* 0x000000010210a836 */ /* 0x001fc60000000000 */
[----:B------:R-:W-:-:S13]  /*1c660*/  ISETP.NE.AND P1, PT, R0, RZ, !P2 ;  /* 0x000000ff0000720c */ /* 0x000fda0005725270 */
[----:B------:R-:W-:-:S05]  /*1c670*/  @P1 IMAD.MOV R16, RZ, RZ, R2 ;  /* 0x000000ffff101224 */ /* 0x000fca00078e0202 */
[----:B------:R-:W-:-:S07]  /*1c680*/  @!P2 MOV R2, R16 ;  /* 0x000000100002a202 */ /* 0x000fce0000000f00 */
.L_x_16622:
[----:B0-----:R-:W-:Y:S01]  /*1c690*/  LOP3.LUT R16, R2, UR5, R15, 0x96, !PT ;  /* 0x0000000502107c12 */ /* 0x001fe2000f8e960f */
        /* <DEDUP_REMOVED lines=60> */
.L_x_16620:
[----:B------:R-:W-:Y:S01]  /*1ca60*/  I2FP.F32.U32 R14, R15 ;  /* 0x0000000f000e7245 */ /* 0x000fe20000201000 */
[----:B------:R-:W-:Y:S01]  /*1ca70*/  UISETP.NE.AND UP2, UPT, UR5, 0x1, UPT ;  /* 0x000000010500788c */ /* 0x000fe2000bf45270 */
[----:B-----5:R-:W-:Y:S01]  /*1ca80*/  @P0 HADD2.F32 R15, -RZ, R40.H0_H0 ;  /* 0x20000028ff0f0230 */ /* 0x020fe20000004100 */
[----:B------:R-:W-:Y:S01]  /*1ca90*/  LOP3.LUT R3, R3, 0xfffffffb, RZ, 0xc0, !PT ;  /* 0xfffffffb03037812 */ /* 0x000fe200078ec0ff */
[----:B------:R-:W-:Y:S01]  /*1caa0*/  UMOV UR4, 0x2 ;  /* 0x0000000200047882 */ /* 0x000fe20000000000 */
[----:B------:R-:W-:-:S05]  /*1cab0*/  FFMA.FTZ R14, R14, R174, 1.1641532182693481445e-10 ;  /* 0x2f0000000e0e7423 */ /* 0x000fca00000100ae */
[----:B------:R-:W-:Y:S01]  /*1cac0*/  FSETP.GTU.FTZ.AND P1, PT, R14, UR25, PT ;  /* 0x000000190e007c0b */ /* 0x000fe2000bf3c000 */
[----:B------:R-:W-:-:S05]  /*1cad0*/  HADD2.F32 R14, -RZ, R132.H0_H0 ;  /* 0x20000084ff0e7230 */ /* 0x000fca0000004100 */
[----:B------:R-:W-:-:S05]  /*1cae0*/  FMUL.FTZ R14, R14, UR24 ;  /* 0x000000180e0e7c20 */ /* 0x000fca0008410000 */
[----:B------:R-:W-:Y:S02]  /*1caf0*/  FSEL R14, R14, RZ, !P1 ;  /* 0x000000ff0e0e7208 */ /* 0x000fe40004800000 */
[----:B------:R-:W-:-:S03]  /*1cb00*/  PLOP3.LUT P1, PT, P1, PT, PT, 0x8, 0x80 ;  /* 0x000000000080781c */ /* 0x000fc60000f2e170 */
[----:B------:R-:W-:Y:S01]  /*1cb10*/  @P0 FADD.FTZ R14, R15, R14 ;  /* 0x0000000e0f0e0221 */ /* 0x000fe20000010000 */
[----:B------:R-:W-:-:S04]  /*1cb20*/  IMAD.MOV.U32 R15, RZ, RZ, R38 ;  /* 0x000000ffff0f7224 */ /* 0x000fc800078e0026 */
[----:B------:R-:W-:-:S05]  /*1cb30*/  F2FP.F16.F32.PACK_AB R138, RZ, R14 ;  /* 0x0000000eff8a723e */ /* 0x000fca00000000ff */
        /* <DEDUP_REMOVED lines=11> */
.L_x_16624:
        /* <DEDUP_REMOVED lines=14> */
[----:B------:R-:W-:-:S05]  /*1ccd0*/  @P1 IADD3 R16, PT, PT, R2, RZ, RZ ;  /* 0x000000ff02101210 */ /* 0x000fca0007ffe0ff */
[----:B------:R-:W-:-:S07]  /*1cce0*/  @!P2 IMAD.MOV.U32 R2, RZ, RZ, R16 ;  /* 0x000000ffff02a224 */ /* 0x000fce00078e0010 */
.L_x_16625:
        /* <DEDUP_REMOVED lines=57> */
[----:B------:R-:W-:-:S05]  /*1d080*/  IMAD.WIDE.U32 R16, R18, -0x326172a9, RZ ;  /* 0xcd9e8d5712107825 */ /* 0x000fca00078e00ff */
[----:B------:R-:W-:Y:S01]  /*1d090*/  LOP3.LUT R37, R38, UR4, R17, 0x96, !PT ;  /* 0x0000000426257c12 */ /* 0x000fe2000f8e9611 */
[----:B------:R-:W-:Y:S01]  /*1d0a0*/  IMAD.MOV.U32 R38, RZ, RZ, R16 ;  /* 0x000000ffff267224 */ /* 0x000fe200078e0010 */
[----:B------:R-:W-:-:S06]  /*1d0b0*/  UMOV UR4, URZ ;  /* 0x000000ff00047c82 */ /* 0x000fcc0008000000 */
.L_x_16623:
[----:B------:R-:W-:Y:S01]  /*1d0c0*/  I2FP.F32.U32 R15, R15 ;  /* 0x0000000f000f7245 */ /* 0x000fe20000201000 */
[----:B------:R-:W-:Y:S01]  /*1d0d0*/  UISETP.NE.AND UP2, UPT, UR4, 0x1, UPT ;  /* 0x000000010400788c */ /* 0x000fe2000bf45270 */
[----:B0-----:R-:W-:Y:S01]  /*1d0e0*/  @P0 HADD2.F32 R16, -RZ, R40.H1_H1 ;  /* 0x30000028ff100230 */ /* 0x001fe20000004100 */
[----:B------:R-:W-:Y:S01]  /*1d0f0*/  LOP3.LUT R3, R3, 0xfffffffd, RZ, 0xc0, !PT ;  /* 0xfffffffd03037812 */ /* 0x000fe200078ec0ff */
[----:B------:R-:W-:Y:S02]  /*1d100*/  IMAD.MOV.U32 R39, RZ, RZ, R38 ;  /* 0x000000ffff277224 */ /* 0x000fe400078e0026 */
[----:B------:R-:W-:Y:S01]  /*1d110*/  FFMA.FTZ R15, R15, R174, 1.1641532182693481445e-10 ;  /* 0x2f0000000f0f7423 */ /* 0x000fe200000100ae */
[----:B------:R-:W-:-:S04]  /*1d120*/  UMOV UR5, 0x2 ;  /* 0x0000000200057882 */ /* 0x000fc80000000000 */
[----:B------:R-:W-:Y:S01]  /*1d130*/  FSETP.GTU.FTZ.AND P1, PT, R15, UR25, PT ;  /* 0x000000190f007c0b */ /* 0x000fe2000bf3c000 */
[----:B------:R-:W-:-:S05]  /*1d140*/  HADD2.F32 R15, -RZ, R132.H1_H1 ;  /* 0x30000084ff0f7230 */ /* 0x000fca0000004100 */
[----:B------:R-:W-:-:S05]  /*1d150*/  FMUL.FTZ R15, R15, UR24 ;  /* 0x000000180f0f7c20 */ /* 0x000fca0008410000 */
[----:B------:R-:W-:Y:S02]  /*1d160*/  FSEL R15, R15, RZ, !P1 ;  /* 0x000000ff0f0f7208 */ /* 0x000fe40004800000 */
[----:B------:R-:W-:-:S03]  /*1d170*/  PLOP3.LUT P1, PT, P1, PT, PT, 0x8, 0x80 ;  /* 0x000000000080781c */ /* 0x000fc60000f2e170 */
[----:B------:R-:W-:-:S05]  /*1d180*/  @P0 FADD.FTZ R15, R16, R15 ;  /* 0x0000000f100f0221 */ /* 0x000fca0000010000 */
        /* <DEDUP_REMOVED lines=12> */
.L_x_16627:
        /* <DEDUP_REMOVED lines=16> */
.L_x_16628:
        /* <DEDUP_REMOVED lines=60> */
[----:B------:R-:W-:-:S07]  /*1d710*/  IMAD.MOV.U32 R38, RZ, RZ, R16 ;  /* 0x000000ffff267224 */ /* 0x000fce00078e0010 */
.L_x_16626:
[----:B------:R-:W-:Y:S01]  /*1d720*/  I2FP.F32.U32 R16, R39 ;  /* 0x0000002700107245 */ /* 0x000fe20000201000 */
[----:B------:R-:W-:Y:S01]  /*1d730*/  UISETP.NE.AND UP2, UPT, UR5, 0x1, UPT ;  /* 0x000000010500788c */ /* 0x000fe2000bf45270 */
[----:B------:R-:W-:Y:S01]  /*1d740*/  @P0 HADD2.F32 R17, -RZ, R41.H0_H0 ;  /* 0x20000029ff110230 */ /* 0x000fe20000004100 */
[----:B------:R-:W-:Y:S01]  /*1d750*/  LOP3.LUT R3, R3, 0xfffffffe, RZ, 0xc0, !PT ;  /* 0xfffffffe03037812 */ /* 0x000fe200078ec0ff */
[----:B------:R-:W-:Y:S01]  /*1d760*/  UMOV UR4, 0x2 ;  /* 0x0000000200047882 */ /* 0x000fe20000000000 */
[----:B------:R-:W-:Y:S01]  /*1d770*/  FFMA.FTZ R16, R16, R174, 1.1641532182693481445e-10 ;  /* 0x2f00000010107423 */ /* 0x000fe200000100ae */
[----:B------:R-:W-:-:S04]  /*1d780*/  MOV R18, R38 ;  /* 0x0000002600127202 */ /* 0x000fc80000000f00 */
[----:B------:R-:W-:Y:S01]  /*1d790*/  FSETP.GTU.FTZ.AND P1, PT, R16, UR25, PT ;  /* 0x0000001910007c0b */ /* 0x000fe2000bf3c000 */
[----:B------:R-:W-:-:S05]  /*1d7a0*/  HADD2.F32 R16, -RZ, R133.H0_H0 ;  /* 0x20000085ff107230 */ /* 0x000fca0000004100 */
        /* <DEDUP_REMOVED lines=16> */
.L_x_16630:
        /* <DEDUP_REMOVED lines=16> */
.L_x_16631:
        /* <DEDUP_REMOVED lines=60> */
.L_x_16629:
[----:B------:R-:W-:Y:S01]  /*1dd70*/  I2FP.F32.U32 R17, R18 ;  /* 0x0000001200117245 */ /* 0x000fe20000201000 */
[----:B------:R-:W-:Y:S01]  /*1dd80*/  UISETP.NE.AND UP2, UPT, UR4, 0x1, UPT ;  /* 0x000000010400788c */ /* 0x000fe2000bf45270 */
[----:B------:R-:W-:-:S03]  /*1dd90*/  UMOV UR5, 0x2 ;  /* 0x0000000200057882 */ /* 0x000fc60000000000 */
[----:B------:R-:W-:-:S05]  /*1dda0*/  FFMA.FTZ R17, R17, R174, 1.1641532182693481445e-10 ;  /* 0x2f00000011117423 */ /* 0x000fca00000100ae */
[----:B------:R-:W-:Y:S01]  /*1ddb0*/  FSETP.GTU.FTZ.AND P1, PT, R17, UR25, PT ;  /* 0x0000001911007c0b */ /* 0x000fe2000bf3c000 */
[----:B------:R-:W-:-:S05]  /*1ddc0*/  HADD2.F32 R17, -RZ, R133.H1_H1 ;  /* 0x30000085ff117230 */ /* 0x000fca0000004100 */
[----:B------:R-:W-:-:S05]  /*1ddd0*/  FMUL.FTZ R17, R17, UR24 ;  /* 0x0000001811117c20 */ /* 0x000fca0008410000 */
[----:B------:R-:W-:Y:S01]  /*1dde0*/  FSEL R18, R17, RZ, !P1 ;  /* 0x000000ff11127208 */ /* 0x000fe20004800000 */
[----:B------:R-:W-:Y:S01]  /*1ddf0*/  @P0 HADD2.F32 R17, -RZ, R41.H1_H1 ;  /* 0x30000029ff110230 */ /* 0x000fe20000004100 */
[----:B------:R-:W-:-:S04]  /*1de00*/  PLOP3.LUT P1, PT, P1, PT, PT, 0x8, 0x80 ;  /* 0x000000000080781c */ /* 0x000fc80000f2e170 */
[----:B------:R-:W-:Y:S01]  /*1de10*/  @P0 FADD.FTZ R18, R17, R18 ;  /* 0x0000001211120221 */ /* 0x000fe20000010000 */
[----:B------:R-:W-:-:S04]  /*1de20*/  MOV R17, R38 ;  /* 0x0000002600117202 */ /* 0x000fc80000000f00 */
        /* <DEDUP_REMOVED lines=11> */
.L_x_16633:
        /* <DEDUP_REMOVED lines=19> */
.L_x_16634:
        /* <DEDUP_REMOVED lines=60> */
.L_x_16632:
[----:B------:R-:W-:Y:S01]  /*1e3d0*/  I2FP.F32.U32 R17, R17 ;  /* 0x0000001100117245 */ /* 0x000fe20000201000 */
[----:B------:R-:W-:Y:S01]  /*1e3e0*/  UISETP.NE.AND UP2, UPT, UR5, 0x1, UPT ;  /* 0x000000010500788c */ /* 0x000fe2000bf45270 */
[----:B------:R-:W-:Y:S01]  /*1e3f0*/  @P0 HADD2.F32 R39, -RZ, R42.H0_H0 ;  /* 0x2000002aff270230 */ /* 0x000fe20000004100 */
[----:B------:R-:W-:Y:S01]  /*1e400*/  MOV R137, R38 ;  /* 0x0000002600897202 */ /* 0x000fe20000000f00 */
[----:B------:R-:W-:Y:S01]  /*1e410*/  UMOV UR4, 0x2 ;  /* 0x0000000200047882 */ /* 0x000fe20000000000 */
[----:B------:R-:W-:-:S05]  /*1e420*/  FFMA.FTZ R17, R17, R174, 1.1641532182693481445e-10 ;  /* 0x2f00000011117423 */ /* 0x000fca00000100ae */
[----:B------:R-:W-:Y:S01]  /*1e430*/  FSETP.GTU.FTZ.AND P2, PT, R17, UR25, PT ;  /* 0x0000001911007c0b */ /* 0x000fe2000bf5c000 */
[----:B------:R-:W-:-:S05]  /*1e440*/  HADD2.F32 R17, -RZ, R134.H0_H0 ;  /* 0x20000086ff117230 */ /* 0x000fca0000004100 */
[----:B------:R-:W-:-:S05]  /*1e450*/  FMUL.FTZ R17, R17, UR24 ;  /* 0x0000001811117c20 */ /* 0x000fca0008410000 */
[----:B------:R-:W-:Y:S02]  /*1e460*/  FSEL R17, R17, RZ, !P2 ;  /* 0x000000ff11117208 */ /* 0x000fe40005000000 */
[----:B------:R-:W-:-:S03]  /*1e470*/  PLOP3.LUT P2, PT, P2, PT, PT, 0x8, 0x80 ;  /* 0x000000000080781c */ /* 0x000fc6000174e170 */
        /* <DEDUP_REMOVED lines=13> */
.L_x_16636:
        /* <DEDUP_REMOVED lines=19> */
.L_x_16637:
        /* <DEDUP_REMOVED lines=60> */
.L_x_16635:
[----:B------:R-:W-:Y:S01]  /*1ea40*/  I2FP.F32.U32 R39, R137 ;  /* 0x0000008900277245 */ /* 0x000fe20000201000 */
[----:B------:R-:W-:Y:S01]  /*1ea50*/  UISETP.NE.AND UP2, UPT, UR4, 0x1, UPT ;  /* 0x000000010400788c */ /* 0x000fe2000bf45270 */
[----:B------:R-:W-:Y:S01]  /*1ea60*/  MOV R143, R38 ;  /* 0x00000026008f7202 */ /* 0x000fe20000000f00 */
[----:B------:R-:W-:Y:S02]  /*1ea70*/  UMOV UR5, 0x2 ;  /* 0x0000000200057882 */ /* 0x000fe40000000000 */
[----:B------:R-:W-:-:S05]  /*1ea80*/  FFMA.FTZ R39, R39, R174, 1.1641532182693481445e-10 ;  /* 0x2f00000027277423 */ /* 0x000fca00000100ae */
[----:B------:R-:W-:Y:S01]  /*1ea90*/  FSETP.GTU.FTZ.AND P3, PT, R39, UR25, PT ;  /* 0x0000001927007c0b */ /* 0x000fe2000bf7c000 */
[----:B------:R-:W-:Y:S02]  /*1eaa0*/  HADD2.F32 R39, -RZ, R134.H1_H1 ;  /* 0x30000086ff277230 */ /* 0x000fe40000004100 */
[----:B------:R-:W-:-:S03]  /*1eab0*/  @P0 HADD2.F32 R134, -RZ, R42.H1_H1 ;  /* 0x3000002aff860230 */ /* 0x000fc60000004100 */
        /* <DEDUP_REMOVED lines=16> */
.L_x_16639:
        /* <DEDUP_REMOVED lines=19> */
.L_x_16640:
        /* <DEDUP_REMOVED lines=61> */
.L_x_16638:
        /* <DEDUP_REMOVED lines=24> */
.L_x_16642:
        /* <DEDUP_REMOVED lines=19> */
.L_x_16643:
        /* <DEDUP_REMOVED lines=61> */
.L_x_16641:
        /* <DEDUP_REMOVED lines=13> */
[----:B------:R-:W-:-:S07]  /*1f810*/  PRMT R135, R148, 0x5410, R135 ;  /* 0x0000541094877816 */ /* 0x000fce0000000087 */
.L_x_16619:
        /* <DEDUP_REMOVED lines=43> */
.L_x_16644:
        /* <DEDUP_REMOVED lines=29> */
.L_x_16647:
        /* <DEDUP_REMOVED lines=16> */
.L_x_16648:
        /* <DEDUP_REMOVED lines=61> */
.L_x_16646:
[----:B------:R-:W-:Y:S01]  /*20170*/  I2FP.F32.U32 R4, R4 ;  /* 0x0000000400047245 */ /* 0x000fe20000201000 */
[----:B------:R-:W-:Y:S01]  /*20180*/  UISETP.NE.AND UP2, UPT, UR5, 0x1, UPT ;  /* 0x000000010500788c */ /* 0x000fe2000bf45270 */
[----:B------:R-:W-:Y:S01]  /*20190*/  LOP3.LUT R3, R3, 0xfffffffb, RZ, 0xc0, !PT ;  /* 0xfffffffb03037812 */ /* 0x000fe200078ec0ff */
[----:B------:R-:W-:Y:S01]  /*201a0*/  UMOV UR4, 0x2 ;  /* 0x0000000200047882 */ /* 0x000fe20000000000 */
[----:B------:R-:W-:Y:S01]  /*201b0*/  MOV R5, R38 ;  /* 0x0000002600057202 */ /* 0x000fe20000000f00 */
        /* <DEDUP_REMOVED lines=17> */
.L_x_16650:
        /* <DEDUP_REMOVED lines=16> */
.L_x_16651:
        /* <DEDUP_REMOVED lines=61> */
.L_x_16649:
        /* <DEDUP_REMOVED lines=25> */
.L_x_16653:
        /* <DEDUP_REMOVED lines=16> */
.L_x_16654:
        /* <DEDUP_REMOVED lines=61> */
.L_x_16652:
        /* <DEDUP_REMOVED lines=22> */
.L_x_16656:
        /* <DEDUP_REMOVED lines=16> */
.L_x_16657:
        /* <DEDUP_REMOVED lines=61> */
.L_x_16655:
        /* <DEDUP_REMOVED lines=25> */
.L_x_16659:
        /* <DEDUP_REMOVED lines=16> */
.L_x_16660:
        /* <DEDUP_REMOVED lines=61> */
.L_x_16658:
        /* <DEDUP_REMOVED lines=22> */
.L_x_16662:
        /* <DEDUP_REMOVED lines=16> */
.L_x_16663:
        /* <DEDUP_REMOVED lines=61> */
.L_x_16661:
[----:B------:R-:W-:Y:S01]  /*220c0*/  I2FP.F32.U32 R6, R9 ;  /* 0x0000000900067245 */ /* 0x000fe20000201000 */
[----:B------:R-:W-:Y:S01]  /*220d0*/  @P0 HADD2.F32 R7, -RZ, R41.H0_H0 ;  /* 0x20000029ff070230 */ /* 0x000fe20000004100 */
[----:B------:R-:W-:Y:S01]  /*220e0*/  UISETP.NE.AND UP2, UPT, UR4, 0x1, UPT ;  /* 0x000000010400788c */ /* 0x000fe2000bf45270 */
[----:B------:R-:W-:Y:S01]  /*220f0*/  MOV R10, R38 ;  /* 0x00000026000a7202 */ /* 0x000fe20000000f00 */
        /* <DEDUP_REMOVED lines=21> */
.L_x_16665:
        /* <DEDUP_REMOVED lines=16> */
.L_x_16666:
        /* <DEDUP_REMOVED lines=61> */
.L_x_16664:
[----:B------:R-:W-:Y:S01]  /*22720*/  I2FP.F32.U32 R7, R10 ;  /* 0x0000000a00077245 */ /* 0x000fe20000201000 */
[----:B------:R-:W-:Y:S01]  /*22730*/  UISETP.NE.AND UP2, UPT, UR5, 0x1, UPT ;  /* 0x000000010500788c */ /* 0x000fe2000bf45270 */
[----:B------:R-:W-:-:S03]  /*22740*/  UMOV UR4, 0x2 ;  /* 0x0000000200047882 */ /* 0x000fc60000000000 */
[----:B------:R-:W-:-:S05]  /*22750*/  FFMA.FTZ R7, R7, R174, 1.1641532182693481445e-10 ;  /* 0x2f00000007077423 */ /* 0x000fca00000100ae */
[----:B------:R-:W-:Y:S01]  /*22760*/  FSETP.GTU.FTZ.AND P2, PT, R7, UR25, PT ;  /* 0x0000001907007c0b */ /* 0x000fe2000bf5c000 */
[----:B------:R-:W-:Y:S01]  /*22770*/  HADD2.F32 R7, -RZ, R133.H1_H1 ;  /* 0x30000085ff077230 */ /* 0x000fe20000004100 */
[----:B------:R-:W-:Y:S02]  /*22780*/  MOV R133, R38 ;  /* 0x0000002600857202 */ /* 0x000fe40000000f00 */
        /* <DEDUP_REMOVED lines=13> */
.L_x_16668:
        /* <DEDUP_REMOVED lines=19> */
.L_x_16669:
        /* <DEDUP_REMOVED lines=61> */
.L_x_16667:
        /* <DEDUP_REMOVED lines=25> */
.L_x_16671:
        /* <DEDUP_REMOVED lines=19> */
.L_x_16672:
        /* <DEDUP_REMOVED lines=61> */
.L_x_16670:
[----:B------:R-:W-:Y:S01]  /*233f0*/  I2FP.F32.U32 R8, R143 ;  /* 0x0000008f00087245 */ /* 0x000fe20000201000 */
[----:B------:R-:W-:Y:S01]  /*23400*/  UISETP.NE.AND UP2, UPT, UR5, 0x1, UPT ;  /* 0x000000010500788c */ /* 0x000fe2000bf45270 */
[----:B------:R-:W-:Y:S01]  /*23410*/  MOV R143, R38 ;  /* 0x00000026008f7202 */ /* 0x000fe20000000f00 */
        /* <DEDUP_REMOVED lines=18> */
.L_x_16674:
        /* <DEDUP_REMOVED lines=19> */
.L_x_16675:
        /* <DEDUP_REMOVED lines=61> */
.L_x_16673:
        /* <DEDUP_REMOVED lines=26> */
.L_x_16677:
        /* <DEDUP_REMOVED lines=19> */
.L_x_16678:
        /* <DEDUP_REMOVED lines=61> */
.L_x_16676:
        /* <DEDUP_REMOVED lines=21> */
.L_x_16680:
        /* <DEDUP_REMOVED lines=19> */
.L_x_16681:
        /* <DEDUP_REMOVED lines=61> */
.L_x_16679:
        /* <DEDUP_REMOVED lines=26> */
.L_x_16683:
        /* <DEDUP_REMOVED lines=19> */
.L_x_16684:
        /* <DEDUP_REMOVED lines=61> */
.L_x_16682:
        /* <DEDUP_REMOVED lines=21> */
.L_x_16686:
        /* <DEDUP_REMOVED lines=19> */
.L_x_16687:
        /* <DEDUP_REMOVED lines=61> */
.L_x_16685:
        /* <DEDUP_REMOVED lines=26> */
.L_x_16689:
        /* <DEDUP_REMOVED lines=19> */
.L_x_16690:
        /* <DEDUP_REMOVED lines=61> */
.L_x_16688:
        /* <DEDUP_REMOVED lines=21> */
.L_x_16692:
        /* <DEDUP_REMOVED lines=19> */
.L_x_16693:
        /* <DEDUP_REMOVED lines=61> */
.L_x_16691:
        /* <DEDUP_REMOVED lines=18> */
.L_x_16645:
        /* <DEDUP_REMOVED lines=16> */
.L_x_16696:
        /* <DEDUP_REMOVED lines=16> */
.L_x_16697:
        /* <DEDUP_REMOVED lines=61> */
.L_x_16695:
[----:B------:R-:W-:Y:S01]  /*26800*/  I2FP.F32.U32 R139, R140 ;  /* 0x0000008c008b7245 */ /* 0x000fe20000201000 */
[----:B------:R-:W-:Y:S01]  /*26810*/  UISETP.NE.AND UP2, UPT, UR5, 0x1, UPT ;  /* 0x000000010500788c */ /* 0x000fe2000bf45270 */
[----:B-----5:R-:W-:Y:S01]  /*26820*/  @P0 HADD2.F32 R140, -RZ, R40.H0_H0 ;  /* 0x20000028ff8c0230 */ /* 0x020fe20000004100 */
        /* <DEDUP_REMOVED lines=22> */
.L_x_16699:
        /* <DEDUP_REMOVED lines=16> */
.L_x_16700:
        /* <DEDUP_REMOVED lines=61> */
.L_x_16698:
        /* <DEDUP_REMOVED lines=25> */
.L_x_16702:
        /* <DEDUP_REMOVED lines=16> */
.L_x_16703:
        /* <DEDUP_REMOVED lines=61> */
.L_x_16701:
[----:B------:R-:W-:Y:S01]  /*274c0*/  I2FP.F32.U32 R141, R141 ;  /* 0x0000008d008d7245 */ /* 0x000fe20000201000 */
[----:B------:R-:W-:Y:S01]  /*274d0*/  UISETP.NE.AND UP2, UPT, UR5, 0x1, UPT ;  /* 0x000000010500788c */ /* 0x000fe2000bf45270 */
[----:B------:R-:W-:Y:S01]  /*274e0*/  @P0 HADD2.F32 R142, -RZ, R41.H0_H0 ;  /* 0x20000029ff8e0230 */ /* 0x000fe20000004100 */
[----:B------:R-:W-:Y:S01]  /*274f0*/  LOP3.LUT R3, R3, 0xfffffffe, RZ, 0xc0, !PT ;  /* 0xfffffffe03037812 */ /* 0x000fe200078ec0ff */
[----:B------:R-:W-:Y:S02]  /*27500*/  IMAD.MOV.U32 R145, RZ, RZ, R38 ;  /* 0x000000ffff917224 */ /* 0x000fe400078e0026 */
[----:B------:R-:W-:Y:S01]  /*27510*/  FFMA.FTZ R141, R141, R174, 1.1641532182693481445e-10 ;  /* 0x2f0000008d8d7423 */ /* 0x000fe200000100ae */
[----:B------:R-:W-:-:S04]  /*27520*/  UMOV UR4, 0x2 ;  /* 0x0000000200047882 */ /* 0x000fc80000000000 */
        /* <DEDUP_REMOVED lines=18> */
.L_x_16705:
        /* <DEDUP_REMOVED lines=16> */
.L_x_16706:
        /* <DEDUP_REMOVED lines=61> */
.L_x_16704:
[----:B------:R-:W-:Y:S01]  /*27b20*/  I2FP.F32.U32 R142, R145 ;  /* 0x00000091008e7245 */ /* 0x000fe20000201000 */
[----:B------:R-:W-:Y:S01]  /*27b30*/  HADD2.F32 R133, -RZ, R133.H1_H1 ;  /* 0x30000085ff857230 */ /* 0x000fe20000004100 */
[----:B------:R-:W-:Y:S01]  /*27b40*/  UISETP.NE.AND UP2, UPT, UR4, 0x1, UPT ;  /* 0x000000010400788c */ /* 0x000fe2000bf45270 */
[----:B------:R-:W-:Y:S01]  /*27b50*/  MOV R143, R38 ;  /* 0x00000026008f7202 */ /* 0x000fe20000000f00 */
        /* <DEDUP_REMOVED lines=19> */
.L_x_16708:
        /* <DEDUP_REMOVED lines=19> */
.L_x_16709:
        /* <DEDUP_REMOVED lines=61> */
.L_x_16707:
[----:B------:R-:W-:Y:S01]  /*28190*/  I2FP.F32.U32 R143, R143 ;  /* 0x0000008f008f7245 */ /* 0x000fe20000201000 */
[----:B------:R-:W-:Y:S01]  /*281a0*/  UISETP.NE.AND UP2, UPT, UR5, 0x1, UPT ;  /* 0x000000010500788c */ /* 0x000fe2000bf45270 */
[----:B------:R-:W-:Y:S01]  /*281b0*/  @P0 HADD2.F32 R144, -RZ, R42.H0_H0 ;  /* 0x2000002aff900230 */ /* 0x000fe20000004100 */
[----:B------:R-:W-:Y:S01]  /*281c0*/  UMOV UR4, 0x2 ;  /* 0x0000000200047882 */ /* 0x000fe20000000000 */
[----:B------:R-:W-:Y:S02]  /*281d0*/  IMAD.MOV.U32 R146, RZ, RZ, R38 ;  /* 0x000000ffff927224 */ /* 0x000fe400078e0026 */
        /* <DEDUP_REMOVED lines=19> */
.L_x_16711:
        /* <DEDUP_REMOVED lines=19> */
.L_x_16712:
        /* <DEDUP_REMOVED lines=61> */
.L_x_16710:
        /* <DEDUP_REMOVED lines=24> */
.L_x_16714:
        /* <DEDUP_REMOVED lines=19> */
.L_x_16715:
        /* <DEDUP_REMOVED lines=61> */
.L_x_16713:
        /* <DEDUP_REMOVED lines=24> */
.L_x_16717:
        /* <DEDUP_REMOVED lines=19> */
.L_x_16718:
        /* <DEDUP_REMOVED lines=61> */
.L_x_16716:
        /* <DEDUP_REMOVED lines=14> */
.L_x_16694:
        /* <DEDUP_REMOVED lines=43> */
.L_x_16719:
        /* <DEDUP_REMOVED lines=9> */
[----:B0-----:R-:W-:-:S05]  /*29930*/  HFMA2 R132, -RZ, RZ, 0, 9.5367431640625e-07 ;  /* 0x00000010ff847431 */ /* 0x001fca00000001ff */
        /* <DEDUP_REMOVED lines=15> */
[----:B------:R-:W-:Y:S01]  /*29a30*/  @!P1 IMAD.MOV.U32 R4, RZ, RZ, R28 ;  /* 0x000000ffff049224 */ /* 0x000fe200078e001c */
[----:B------:R-:W-:Y:S01]  /*29a40*/  @P1 MOV R4, R37 ;  /* 0x0000002500041202 */ /* 0x000fe20000000f00 */
[----:B------:R-:W-:Y:S01]  /*29a50*/  @P1 IMAD.MOV.U32 R157, RZ, RZ, R148 ;  /* 0x000000ffff9d1224 */ /* 0x000fe200078e0094 */
[----:B------:R-:W-:Y:S06]  /*29a60*/  BRA `(.L_x_16721) ;  /* 0x0000000400347947 */ /* 0x000fec0003800000 */
.L_x_16722:
        /* <DEDUP_REMOVED lines=16> */
.L_x_16723:
        /* <DEDUP_REMOVED lines=61> */
.L_x_16721:
        /* <DEDUP_REMOVED lines=22> */
.L_x_16725:
        /* <DEDUP_REMOVED lines=16> */
.L_x_16726:
        /* <DEDUP_REMOVED lines=61> */
.L_x_16724:
        /* <DEDUP_REMOVED lines=9> */
[----:B------:R-:W-:-:S05]  /*2a600*/  FSEL R4, R4, RZ, !P1 ;  /* 0x000000ff04047208 */ /* 0x000fca0004800000 */
[----:B------:R-:W-:-:S04]  /*2a610*/  FADD.FTZ R4, R10, R4 ;  /* 0x000000040a047221 */ /* 0x000fc80000010000 */
        /* <DEDUP_REMOVED lines=14> */
.L_x_16728:
        /* <DEDUP_REMOVED lines=16> */
.L_x_16729:
        /* <DEDUP_REMOVED lines=61> */
.L_x_16727:
        /* <DEDUP_REMOVED lines=22> */
.L_x_16731:
        /* <DEDUP_REMOVED lines=16> */
.L_x_16732:
        /* <DEDUP_REMOVED lines=61> */
.L_x_16730:
        /* <DEDUP_REMOVED lines=25> */
.L_x_16734:
        /* <DEDUP_REMOVED lines=16> */
.L_x_16735:
        /* <DEDUP_REMOVED lines=61> */
.L_x_16733:
        /* <DEDUP_REMOVED lines=22> */
.L_x_16737:
        /* <DEDUP_REMOVED lines=16> */
.L_x_16738:
        /* <DEDUP_REMOVED lines=61> */
.L_x_16736:
        /* <DEDUP_REMOVED lines=9> */
[----:B------:R-:W-:-:S04]  /*2bf20*/  FADD.FTZ R6, R150, R6 ;  /* 0x0000000696067221 */ /* 0x000fc80000010000 */
[----:B------:R-:W-:Y:S01]  /*2bf30*/  @P0 FADD.FTZ R150, R7, R6 ;  /* 0x0000000607960221 */ /* 0x000fe20000010000 */
[----:B------:R-:W-:Y:S01]  /*2bf40*/  @!P0 MOV R150, R6 ;  /* 0x0000000600968202 */ /* 0x000fe20000000f00 */
[----:B------:R-:W-:Y:S01]  /*2bf50*/  IMAD.MOV.U32 R7, RZ, RZ, R38 ;  /* 0x000000ffff077224 */ /* 0x000fe200078e0026 */
        /* <DEDUP_REMOVED lines=12> */
.L_x_16740:
        /* <DEDUP_REMOVED lines=16> */
.L_x_16741:
        /* <DEDUP_REMOVED lines=61> */
.L_x_16739:
        /* <DEDUP_REMOVED lines=20> */
.L_x_16743:
        /* <DEDUP_REMOVED lines=19> */
.L_x_16744:
        /* <DEDUP_REMOVED lines=61> */
.L_x_16742:
        /* <DEDUP_REMOVED lines=25> */
.L_x_16746:
        /* <DEDUP_REMOVED lines=19> */
.L_x_16747:
        /* <DEDUP_REMOVED lines=61> */
.L_x_16745:
        /* <DEDUP_REMOVED lines=21> */
.L_x_16749:
        /* <DEDUP_REMOVED lines=19> */
.L_x_16750:
        /* <DEDUP_REMOVED lines=61> */
.L_x_16748:
        /* <DEDUP_REMOVED lines=26> */
.L_x_16752:
        /* <DEDUP_REMOVED lines=19> */
.L_x_16753:
        /* <DEDUP_REMOVED lines=61> */
.L_x_16751:
        /* <DEDUP_REMOVED lines=21> */
.L_x_16755:
        /* <DEDUP_REMOVED lines=19> */
.L_x_16756:
        /* <DEDUP_REMOVED lines=61> */
.L_x_16754:
        /* <DEDUP_REMOVED lines=26> */
.L_x_16758:
        /* <DEDUP_REMOVED lines=19> */
.L_x_16759:
        /* <DEDUP_REMOVED lines=61> */
.L_x_16757:
        /* <DEDUP_REMOVED lines=21> */
.L_x_16761:
        /* <DEDUP_REMOVED lines=19> */
.L_x_16762:
        /* <DEDUP_REMOVED lines=61> */
.L_x_16760:
        /* <DEDUP_REMOVED lines=26> */
.L_x_16764:
        /* <DEDUP_REMOVED lines=19> */
.L_x_16765:
        /* <DEDUP_REMOVED lines=61> */
.L_x_16763:
[----:B------:R-:W-:Y:S01]  /*2f890*/  I2FP.F32.U32 R155, R155 ;  /* 0x0000009b009b7245 */ /* 0x000fe20000201000 */
[----:B------:R-:W-:Y:S01]  /*2f8a0*/  HADD2.F32 R135, -RZ, R135.H1_H1 ;  /* 0x30000087ff877230 */ /* 0x000fe20000004100 */
[----:B------:R-:W-:Y:S01]  /*2f8b0*/  UISETP.NE.AND UP2, UPT, UR5, 0x1, UPT ;  /* 0x000000010500788c */ /* 0x000fe2000bf45270 */
        /* <DEDUP_REMOVED lines=18> */
.L_x_16767:
        /* <DEDUP_REMOVED lines=19> */
.L_x_16768:
        /* <DEDUP_REMOVED lines=61> */
.L_x_16766:
        /* <DEDUP_REMOVED lines=18> */
.L_x_16720:
        /* <DEDUP_REMOVED lines=16> */
.L_x_16771:
        /* <DEDUP_REMOVED lines=16> */
.L_x_16772:
        /* <DEDUP_REMOVED lines=61> */
.L_x_16770:
        /* <DEDUP_REMOVED lines=25> */
.L_x_16774:
        /* <DEDUP_REMOVED lines=16> */
.L_x_16775:
        /* <DEDUP_REMOVED lines=61> */
.L_x_16773:
[----:B------:R-:W-:Y:S01]  /*30c30*/  I2FP.F32.U32 R149, R149 ;  /* 0x0000009500957245 */ /* 0x000fe20000201000 */
[----:B------:R-:W-:Y:S01]  /*30c40*/  HADD2.F32 R132, -RZ, R132.H1_H1 ;  /* 0x30000084ff847230 */ /* 0x000fe20000004100 */
[----:B------:R-:W-:Y:S01]  /*30c50*/  UISETP.NE.AND UP2, UPT, UR4, 0x1, UPT ;  /* 0x000000010400788c */ /* 0x000fe2000bf45270 */
[----:B------:R-:W-:Y:S01]  /*30c60*/  LOP3.LUT R3, R3, 0xfffffffd, RZ, 0xc0, !PT ;  /* 0xfffffffd03037812 */ /* 0x000fe200078ec0ff */
[----:B------:R-:W-:Y:S01]  /*30c70*/  UMOV UR5, 0x2 ;  /* 0x0000000200057882 */ /* 0x000fe20000000000 */
[----:B------:R-:W-:Y:S01]  /*30c80*/  FFMA.FTZ R149, R149, R174, 1.1641532182693481445e-10 ;  /* 0x2f00000095957423 */ /* 0x000fe200000100ae */
[----:B------:R-:W-:Y:S01]  /*30c90*/  FMUL.FTZ R132, R132, UR24 ;  /* 0x0000001884847c20 */ /* 0x000fe20008410000 */
[----:B------:R-:W-:-:S03]  /*30ca0*/  MOV R153, R38 ;  /* 0x0000002600997202 */ /* 0x000fc60000000f00 */
        /* <DEDUP_REMOVED lines=17> */
.L_x_16777:
        /* <DEDUP_REMOVED lines=16> */
.L_x_16778:
        /* <DEDUP_REMOVED lines=61> */
.L_x_16776:
[----:B------:R-:W-:Y:S01]  /*31290*/  I2FP.F32.U32 R150, R153 ;  /* 0x0000009900967245 */ /* 0x000fe20000201000 */
[----:B------:R-:W-:Y:S01]  /*312a0*/  UISETP.NE.AND UP2, UPT, UR5, 0x1, UPT ;  /* 0x000000010500788c */ /* 0x000fe2000bf45270 */
[----:B------:R-:W-:Y:S01]  /*312b0*/  @P0 HADD2.F32 R151, -RZ, R41.H0_H0 ;  /* 0x20000029ff970230 */ /* 0x000fe20000004100 */
        /* <DEDUP_REMOVED lines=22> */
.L_x_16780:
        /* <DEDUP_REMOVED lines=16> */
.L_x_16781:
        /* <DEDUP_REMOVED lines=61> */
.L_x_16779:
        /* <DEDUP_REMOVED lines=23> */
.L_x_16783:
        /* <DEDUP_REMOVED lines=19> */
.L_x_16784:
        /* <DEDUP_REMOVED lines=61> */
.L_x_16782:
        /* <DEDUP_REMOVED lines=24> */
.L_x_16786:
        /* <DEDUP_REMOVED lines=19> */
.L_x_16787:
        /* <DEDUP_REMOVED lines=61> */
.L_x_16785:
        /* <DEDUP_REMOVED lines=24> */
.L_x_16789:
        /* <DEDUP_REMOVED lines=19> */
.L_x_16790:
        /* <DEDUP_REMOVED lines=61> */
.L_x_16788:
        /* <DEDUP_REMOVED lines=24> */
.L_x_16792:
        /* <DEDUP_REMOVED lines=19> */
.L_x_16793:
        /* <DEDUP_REMOVED lines=61> */
.L_x_16791:
        /* <DEDUP_REMOVED lines=14> */
.L_x_16769:
[----:B------:R-:W-:Y:S01]  /*333c0*/  HFMA2 R158, -RZ, RZ, 0, 9.5367431640625e-07 ;  /* 0x00000010ff9e7431 */ /* 0x000fe200000001ff */
[----:B------:R-:W-:Y:S01]  /*333d0*/  LOP3.LUT P6, RZ, R3, 0x4, RZ, 0xc0, !PT ;  /* 0x0000000403ff7812 */ /* 0x000fe200078cc0ff */
[----:B------:R-:W0:Y:S03]  /*333e0*/  @UP0 LDCU.64 UR30, c[0x0][0x398] ;  /* 0x00007300ff1e07ac */ /* 0x000e260008000a00 */
        /* <DEDUP_REMOVED lines=40> */
.L_x_16794:
        /* <DEDUP_REMOVED lines=29> */
.L_x_16797:
        /* <DEDUP_REMOVED lines=16> */
.L_x_16798:
        /* <DEDUP_REMOVED lines=61> */
.L_x_16796:
        /* <DEDUP_REMOVED lines=22> */
.L_x_16800:
        /* <DEDUP_REMOVED lines=16> */
.L_x_16801:
        /* <DEDUP_REMOVED lines=61> */
.L_x_16799:
[----:B------:R-:W-:Y:S01]  /*34340*/  I2FP.F32.U32 R4, R7 ;  /* 0x0000000700047245 */ /* 0x000fe20000201000 */
[----:B------:R-:W-:Y:S01]  /*34350*/  @P0 HADD2.F32 R5, -RZ, R40.H0_H0 ;  /* 0x20000028ff050230 */ /* 0x000fe20000004100 */
[----:B------:R-:W-:Y:S01]  /*34360*/  UISETP.NE.AND UP2, UPT, UR4, 0x1, UPT ;  /* 0x000000010400788c */ /* 0x000fe2000bf45270 */
[----:B------:R-:W-:Y:S02]  /*34370*/  UMOV UR5, 0x2 ;  /* 0x0000000200057882 */ /* 0x000fe40000000000 */
        /* <DEDUP_REMOVED lines=21> */
.L_x_16803:
        /* <DEDUP_REMOVED lines=16> */
.L_x_16804:
        /* <DEDUP_REMOVED lines=61> */
.L_x_16802:
        /* <DEDUP_REMOVED lines=22> */
.L_x_16806:
        /* <DEDUP_REMOVED lines=16> */
.L_x_16807:
        /* <DEDUP_REMOVED lines=61> */
.L_x_16805:
        /* <DEDUP_REMOVED lines=25> */
.L_x_16809:
        /* <DEDUP_REMOVED lines=16> */
.L_x_16810:
        /* <DEDUP_REMOVED lines=61> */
.L_x_16808:
        /* <DEDUP_REMOVED lines=22> */
.L_x_16812:
        /* <DEDUP_REMOVED lines=16> */
.L_x_16813:
        /* <DEDUP_REMOVED lines=61> */
.L_x_16811:
        /* <DEDUP_REMOVED lines=25> */
.L_x_16815:
        /* <DEDUP_REMOVED lines=16> */
.L_x_16816:
        /* <DEDUP_REMOVED lines=61> */
.L_x_16814:
[----:B------:R-:W-:Y:S01]  /*362c0*/  I2FP.F32.U32 R7, R10 ;  /* 0x0000000a00077245 */ /* 0x000fe20000201000 */
[----:B------:R-:W-:Y:S01]  /*362d0*/  UISETP.NE.AND UP2, UPT, UR5, 0x1, UPT ;  /* 0x000000010500788c */ /* 0x000fe2000bf45270 */
[----:B------:R-:W-:-:S03]  /*362e0*/  UMOV UR4, 0x2 ;  /* 0x0000000200047882 */ /* 0x000fc60000000000 */
[----:B------:R-:W-:-:S05]  /*362f0*/  FFMA.FTZ R7, R7, R174, 1.1641532182693481445e-10 ;  /* 0x2f00000007077423 */ /* 0x000fca00000100ae */
[----:B------:R-:W-:Y:S01]  /*36300*/  FSETP.GTU.FTZ.AND P2, PT, R7, UR25, PT ;  /* 0x0000001907007c0b */ /* 0x000fe2000bf5c000 */
[----:B------:R-:W-:Y:S02]  /*36310*/  HADD2.F32 R7, -RZ, R133.H1_H1 ;  /* 0x30000085ff077230 */ /* 0x000fe40000004100 */
[----:B------:R-:W-:Y:S01]  /*36320*/  IMAD.MOV.U32 R133, RZ, RZ, R38 ;  /* 0x000000ffff857224 */ /* 0x000fe200078e0026 */
        /* <DEDUP_REMOVED lines=13> */
.L_x_16818:
        /* <DEDUP_REMOVED lines=19> */
.L_x_16819:
        /* <DEDUP_REMOVED lines=61> */
.L_x_16817:
        /* <DEDUP_REMOVED lines=25> */
.L_x_16821:
        /* <DEDUP_REMOVED lines=19> */
.L_x_16822:
        /* <DEDUP_REMOVED lines=61> */
.L_x_16820:
        /* <DEDUP_REMOVED lines=21> */
.L_x_16824:
        /* <DEDUP_REMOVED lines=19> */
.L_x_16825:
        /* <DEDUP_REMOVED lines=61> */
.L_x_16823:
        /* <DEDUP_REMOVED lines=26> */
.L_x_16827:
        /* <DEDUP_REMOVED lines=19> */
.L_x_16828:
        /* <DEDUP_REMOVED lines=61> */
.L_x_16826:
        /* <DEDUP_REMOVED lines=21> */
.L_x_16830:
        /* <DEDUP_REMOVED lines=19> */
.L_x_16831:
        /* <DEDUP_REMOVED lines=61> */
.L_x_16829:
        /* <DEDUP_REMOVED lines=26> */
.L_x_16833:
        /* <DEDUP_REMOVED lines=19> */
.L_x_16834:
        /* <DEDUP_REMOVED lines=61> */
.L_x_16832:
        /* <DEDUP_REMOVED lines=21> */
.L_x_16836:
        /* <DEDUP_REMOVED lines=19> */
.L_x_16837:
        /* <DEDUP_REMOVED lines=61> */
.L_x_16835:
        /* <DEDUP_REMOVED lines=26> */
.L_x_16839:
        /* <DEDUP_REMOVED lines=19> */
.L_x_16840:
        /* <DEDUP_REMOVED lines=61> */
.L_x_16838:
        /* <DEDUP_REMOVED lines=21> */
.L_x_16842:
        /* <DEDUP_REMOVED lines=19> */
.L_x_16843:
        /* <DEDUP_REMOVED lines=61> */
.L_x_16841:
        /* <DEDUP_REMOVED lines=18> */
.L_x_16795:
        /* <DEDUP_REMOVED lines=16> */
.L_x_16846:
        /* <DEDUP_REMOVED lines=16> */
.L_x_16847:
        /* <DEDUP_REMOVED lines=61> */
.L_x_16845:
[----:B------:R-:W-:Y:S01]  /*3a3a0*/  I2FP.F32.U32 R157, R158 ;  /* 0x0000009e009d7245 */ /* 0x000fe20000201000 */
[----:B------:R-:W-:Y:S01]  /*3a3b0*/  UISETP.NE.AND UP2, UPT, UR5, 0x1, UPT ;  /* 0x000000010500788c */ /* 0x000fe2000bf45270 */
[----:B-----5:R-:W-:Y:S01]  /*3a3c0*/  @P0 HADD2.F32 R158, -RZ, R40.H0_H0 ;  /* 0x20000028ff9e0230 */ /* 0x020fe20000004100 */
        /* <DEDUP_REMOVED lines=22> */
.L_x_16849:
        /* <DEDUP_REMOVED lines=16> */
.L_x_16850:
        /* <DEDUP_REMOVED lines=61> */
.L_x_16848:
        /* <DEDUP_REMOVED lines=25> */
.L_x_16852:
        /* <DEDUP_REMOVED lines=16> */
.L_x_16853:
        /* <DEDUP_REMOVED lines=61> */
.L_x_16851:
        /* <DEDUP_REMOVED lines=25> */
.L_x_16855:
        /* <DEDUP_REMOVED lines=16> */
.L_x_16856:
        /* <DEDUP_REMOVED lines=61> */
.L_x_16854:
        /* <DEDUP_REMOVED lines=23> */
.L_x_16858:
        /* <DEDUP_REMOVED lines=19> */
.L_x_16859:
        /* <DEDUP_REMOVED lines=61> */
.L_x_16857:
        /* <DEDUP_REMOVED lines=24> */
.L_x_16861:
        /* <DEDUP_REMOVED lines=19> */
.L_x_16862:
        /* <DEDUP_REMOVED lines=61> */
.L_x_16860:
        /* <DEDUP_REMOVED lines=24> */
.L_x_16864:
        /* <DEDUP_REMOVED lines=19> */
.L_x_16865:
        /* <DEDUP_REMOVED lines=61> */
.L_x_16863:
        /* <DEDUP_REMOVED lines=24> */
.L_x_16867:
        /* <DEDUP_REMOVED lines=19> */
.L_x_16868:
        /* <DEDUP_REMOVED lines=61> */
.L_x_16866:
        /* <DEDUP_REMOVED lines=14> */
.L_x_16844:
        /* <DEDUP_REMOVED lines=43> */
.L_x_16869:
        /* <DEDUP_REMOVED lines=29> */
.L_x_16872:
        /* <DEDUP_REMOVED lines=16> */
.L_x_16873:
        /* <DEDUP_REMOVED lines=61> */
.L_x_16871:
        /* <DEDUP_REMOVED lines=22> */
.L_x_16875:
        /* <DEDUP_REMOVED lines=16> */
.L_x_16876:
        /* <DEDUP_REMOVED lines=61> */
.L_x_16874:
        /* <DEDUP_REMOVED lines=25> */
.L_x_16878:
        /* <DEDUP_REMOVED lines=16> */
.L_x_16879:
        /* <DEDUP_REMOVED lines=61> */
.L_x_16877:
        /* <DEDUP_REMOVED lines=22> */
.L_x_16881:
        /* <DEDUP_REMOVED lines=16> */
.L_x_16882:
        /* <DEDUP_REMOVED lines=61> */
.L_x_16880:
        /* <DEDUP_REMOVED lines=25> */
.L_x_16884:
        /* <DEDUP_REMOVED lines=16> */
.L_x_16885:
        /* <DEDUP_REMOVED lines=61> */
.L_x_16883:
        /* <DEDUP_REMOVED lines=22> */
.L_x_16887:
        /* <DEDUP_REMOVED lines=16> */
.L_x_16888:
        /* <DEDUP_REMOVED lines=61> */
.L_x_16886:
        /* <DEDUP_REMOVED lines=25> */
.L_x_16890:
        /* <DEDUP_REMOVED lines=16> */
.L_x_16891:
        /* <DEDUP_REMOVED lines=61> */
.L_x_16889:
[----:B------:R-:W-:Y:S01]  /*40090*/  I2FP.F32.U32 R7, R11 ;  /* 0x0000000b00077245 */ /* 0x000fe20000201000 */
[----:B------:R-:W-:Y:S01]  /*400a0*/  UISETP.NE.AND UP2, UPT, UR5, 0x1, UPT ;  /* 0x000000010500788c */ /* 0x000fe2000bf45270 */
[----:B------:R-:W-:Y:S01]  /*400b0*/  MOV R11, R38 ;  /* 0x00000026000b7202 */ /* 0x000fe20000000f00 */
        /* <DEDUP_REMOVED lines=17> */
.L_x_16893:
        /* <DEDUP_REMOVED lines=19> */
.L_x_16894:
        /* <DEDUP_REMOVED lines=61> */
.L_x_16892:
        /* <DEDUP_REMOVED lines=25> */
.L_x_16896:
        /* <DEDUP_REMOVED lines=19> */
.L_x_16897:
        /* <DEDUP_REMOVED lines=61> */
.L_x_16895:
        /* <DEDUP_REMOVED lines=21> */
.L_x_16899:
        /* <DEDUP_REMOVED lines=19> */
.L_x_16900:
        /* <DEDUP_REMOVED lines=61> */
.L_x_16898:
        /* <DEDUP_REMOVED lines=26> */
.L_x_16902:
        /* <DEDUP_REMOVED lines=19> */
.L_x_16903:
        /* <DEDUP_REMOVED lines=61> */
.L_x_16901:
        /* <DEDUP_REMOVED lines=21> */
.L_x_16905:
        /* <DEDUP_REMOVED lines=19> */
.L_x_16906:
        /* <DEDUP_REMOVED lines=61> */
.L_x_16904:
        /* <DEDUP_REMOVED lines=26> */
.L_x_16908:
        /* <DEDUP_REMOVED lines=19> */
.L_x_16909:
        /* <DEDUP_REMOVED lines=61> */
.L_x_16907:
        /* <DEDUP_REMOVED lines=21> */
.L_x_16911:
        /* <DEDUP_REMOVED lines=19> */
.L_x_16912:
        /* <DEDUP_REMOVED lines=61> */
.L_x_16910:
        /* <DEDUP_REMOVED lines=26> */
.L_x_16914:
        /* <DEDUP_REMOVED lines=19> */
.L_x_16915:
        /* <DEDUP_REMOVED lines=61> */
.L_x_16913:
[----:B------:R-:W-:Y:S01]  /*43430*/  I2FP.F32.U32 R11, R11 ;  /* 0x0000000b000b7245 */ /* 0x000fe20000201000 */
[----:B------:R-:W-:Y:S01]  /*43440*/  UISETP.NE.AND UP2, UPT, UR5, 0x1, UPT ;  /* 0x000000010500788c */ /* 0x000fe2000bf45270 */
[----:B------:R-:W-:-:S03]  /*43450*/  UMOV UR4, 0x2 ;  /* 0x0000000200047882 */ /* 0x000fc60000000000 */
[----:B------:R-:W-:-:S05]  /*43460*/  FFMA.FTZ R11, R11, R174, 1.1641532182693481445e-10 ;  /* 0x2f0000000b0b7423 */ /* 0x000fca00000100ae */
[----:B------:R-:W-:Y:S01]  /*43470*/  FSETP.GTU.FTZ.AND P5, PT, R11, UR25, PT ;  /* 0x000000190b007c0b */ /* 0x000fe2000bfbc000 */
[----:B------:R-:W-:Y:S01]  /*43480*/  HADD2.F32 R11, -RZ, R135.H1_H1 ;  /* 0x30000087ff0b7230 */ /* 0x000fe20000004100 */
[----:B------:R-:W-:-:S04]  /*43490*/  MOV R135, R38 ;  /* 0x0000002600877202 */ /* 0x000fc80000000f00 */
        /* <DEDUP_REMOVED lines=14> */
.L_x_16917:
        /* <DEDUP_REMOVED lines=19> */
.L_x_16918:
        /* <DEDUP_REMOVED lines=61> */
.L_x_16916:
[----:B------:R-:W-:Y:S02]  /*43a80*/  I2FP.F32.U32 R132, R135 ;  /* 0x0000008700847245 */ /* 0x000fe40000201000 */
[----:B------:R-:W-:Y:S02]  /*43a90*/  PRMT R134, R187, 0x5410, R186 ;  /* 0x00005410bb867816 */ /* 0x000fe400000000ba */
[----:B------:R-:W-:Y:S01]  /*43aa0*/  PRMT R133, R193, 0x5410, R192 ;  /* 0x00005410c1857816 */ /* 0x000fe200000000c0 */
        /* <DEDUP_REMOVED lines=10> */
[----:B------:R-:W-:Y:S02]  /*43b50*/  PRMT R132, R195, 0x5410, R194 ;  /* 0x00005410c3847816 */ /* 0x000fe400000000c2 */
[----:B------:R-:W-:-:S04]  /*43b60*/  F2FP.F16.F32.PACK_AB R135, RZ, R176 ;  /* 0x000000b0ff87723e */ /* 0x000fc800000000ff */
[----:B------:R-:W-:Y:S01]  /*43b70*/  PRMT R135, R175, 0x5410, R135 ;  /* 0x00005410af877816 */ /* 0x000fe20000000087 */
[----:B------:R-:W-:Y:S06]  /*43b80*/  BRA `(.L_x_16919) ;  /* 0x0000003000f07947 */ /* 0x000fec0003800000 */
.L_x_16870:
        /* <DEDUP_REMOVED lines=16> */
.L_x_16921:
        /* <DEDUP_REMOVED lines=16> */
.L_x_16922:
        /* <DEDUP_REMOVED lines=61> */
.L_x_16920:
        /* <DEDUP_REMOVED lines=25> */
.L_x_16924:
        /* <DEDUP_REMOVED lines=16> */
.L_x_16925:
        /* <DEDUP_REMOVED lines=61> */
.L_x_16923:
[----:B------:R-:W-:Y:S01]  /*447c0*/  I2FP.F32.U32 R168, R171 ;  /* 0x000000ab00a87245 */ /* 0x000fe20000201000 */
[----:B------:R-:W-:Y:S01]  /*447d0*/  HADD2.F32 R132, -RZ, R132.H1_H1 ;  /* 0x30000084ff847230 */ /* 0x000fe20000004100 */
[----:B------:R-:W-:Y:S01]  /*447e0*/  UISETP.NE.AND UP2, UPT, UR4, 0x1, UPT ;  /* 0x000000010400788c */ /* 0x000fe2000bf45270 */
[----:B------:R-:W-:Y:S01]  /*447f0*/  LOP3.LUT R3, R3, 0xfffffffd, RZ, 0xc0, !PT ;  /* 0xfffffffd03037812 */ /* 0x000fe200078ec0ff */
[----:B------:R-:W-:Y:S01]  /*44800*/  UMOV UR5, 0x2 ;  /* 0x0000000200057882 */ /* 0x000fe20000000000 */
[----:B------:R-:W-:Y:S01]  /*44810*/  FFMA.FTZ R168, R168, R174, 1.1641532182693481445e-10 ;  /* 0x2f000000a8a87423 */ /* 0x000fe200000100ae */
[----:B------:R-:W-:-:S04]  /*44820*/  FMUL.FTZ R132, R132, UR24 ;  /* 0x0000001884847c20 */ /* 0x000fc80008410000 */
[----:B------:R-:W-:-:S04]  /*44830*/  FSETP.GTU.FTZ.AND P1, PT, R168, UR25, PT ;  /* 0x00000019a8007c0b */ /* 0x000fc8000bf3c000 */
[----:B------:R-:W-:Y:S01]  /*44840*/  FSEL R168, R132, RZ, !P1 ;  /* 0x000000ff84a87208 */ /* 0x000fe20004800000 */
[----:B------:R-:W-:Y:S01]  /*44850*/  @P0 HADD2.F32 R132, -RZ, R40.H1_H1 ;  /* 0x30000028ff840230 */ /* 0x000fe20000004100 */
[----:B------:R-:W-:-:S04]  /*44860*/  PLOP3.LUT P1, PT, P1, PT, PT, 0x8, 0x80 ;  /* 0x000000000080781c */ /* 0x000fc80000f2e170 */
[----:B------:R-:W-:Y:S01]  /*44870*/  @P0 FADD.FTZ R168, R132, R168 ;  /* 0x000000a884a80221 */ /* 0x000fe20000010000 */
[----:B------:R-:W-:-:S04]  /*44880*/  IMAD.MOV.U32 R132, RZ, RZ, R38 ;  /* 0x000000ffff847224 */ /* 0x000fc800078e0026 */
        /* <DEDUP_REMOVED lines=12> */
.L_x_16927:
        /* <DEDUP_REMOVED lines=16> */
.L_x_16928:
        /* <DEDUP_REMOVED lines=61> */
.L_x_16926:
[----:B------:R-:W-:Y:S01]  /*44e20*/  I2FP.F32.U32 R132, R132 ;  /* 0x0000008400847245 */ /* 0x000fe20000201000 */
[----:B------:R-:W-:Y:S01]  /*44e30*/  UISETP.NE.AND UP2, UPT, UR5, 0x1, UPT ;  /* 0x000000010500788c */ /* 0x000fe2000bf45270 */
[----:B------:R-:W-:Y:S01]  /*44e40*/  LOP3.LUT R3, R3, 0xfffffffe, RZ, 0xc0, !PT ;  /* 0xfffffffe03037812 */ /* 0x000fe200078ec0ff */
        /* <DEDUP_REMOVED lines=22> */
.L_x_16930:
        /* <DEDUP_REMOVED lines=16> */
.L_x_16931:
        /* <DEDUP_REMOVED lines=61> */
.L_x_16929:
[----:B------:R-:W-:Y:S01]  /*45480*/  I2FP.F32.U32 R132, R132 ;  /* 0x0000008400847245 */ /* 0x000fe20000201000 */
[----:B------:R-:W-:Y:S01]  /*45490*/  HADD2.F32 R133, -RZ, R133.H1_H1 ;  /* 0x30000085ff857230 */ /* 0x000fe20000004100 */
[----:B------:R-:W-:Y:S01]  /*454a0*/  UISETP.NE.AND UP2, UPT, UR4, 0x1, UPT ;  /* 0x000000010400788c */ /* 0x000fe2000bf45270 */
[----:B------:R-:W-:Y:S01]  /*454b0*/  MOV R171, R38 ;  /* 0x0000002600ab7202 */ /* 0x000fe20000000f00 */
[----:B------:R-:W-:Y:S01]  /*454c0*/  UMOV UR5, 0x2 ;  /* 0x0000000200057882 */ /* 0x000fe20000000000 */
[----:B------:R-:W-:Y:S01]  /*454d0*/  FFMA.FTZ R132, R132, R174, 1.1641532182693481445e-10 ;  /* 0x2f00000084847423 */ /* 0x000fe200000100ae */
[----:B------:R-:W-:-:S04]  /*454e0*/  FMUL.FTZ R133, R133, UR24 ;  /* 0x0000001885857c20 */ /* 0x000fc80008410000 */
[----:B------:R-:W-:Y:S01]  /*454f0*/  FSETP.GTU.FTZ.AND P1, PT, R132, UR25, PT ;  /* 0x0000001984007c0b */ /* 0x000fe2000bf3c000 */
[----:B------:R-:W-:-:S03]  /*45500*/  @P0 HADD2.F32 R132, -RZ, R41.H1_H1 ;  /* 0x30000029ff840230 */ /* 0x000fc60000004100 */
        /* <DEDUP_REMOVED lines=14> */
.L_x_16933:
        /* <DEDUP_REMOVED lines=19> */
.L_x_16934:
        /* <DEDUP_REMOVED lines=61> */
.L_x_16932:
        /* <DEDUP_REMOVED lines=24> */
.L_x_16936:
        /* <DEDUP_REMOVED lines=19> */
.L_x_16937:
        /* <DEDUP_REMOVED lines=61> */
.L_x_16935:
[----:B------:R-:W-:Y:S01]  /*46170*/  I2FP.F32.U32 R132, R173 ;  /* 0x000000ad00847245 */ /* 0x000fe20000201000 */
[----:B------:R-:W-:Y:S01]  /*46180*/  HADD2.F32 R134, -RZ, R134.H1_H1 ;  /* 0x30000086ff867230 */ /* 0x000fe20000004100 */
[----:B------:R-:W-:Y:S01]  /*46190*/  UISETP.NE.AND UP2, UPT, UR4, 0x1, UPT ;  /* 0x000000010400788c */ /* 0x000fe2000bf45270 */
[----:B------:R-:W-:Y:S01]  /*461a0*/  IMAD.MOV.U32 R173, RZ, RZ, R38 ;  /* 0x000000ffffad7224 */ /* 0x000fe200078e0026 */
        /* <DEDUP_REMOVED lines=20> */
.L_x_16939:
        /* <DEDUP_REMOVED lines=19> */
.L_x_16940:
        /* <DEDUP_REMOVED lines=61> */
.L_x_16938:
        /* <DEDUP_REMOVED lines=24> */
.L_x_16942:
        /* <DEDUP_REMOVED lines=19> */
.L_x_16943:
        /* <DEDUP_REMOVED lines=61> */
.L_x_16941:
        /* <DEDUP_REMOVED lines=14> */
.L_x_16919:
        /* <DEDUP_REMOVED lines=42> */
.L_x_16944:
        /* <DEDUP_REMOVED lines=200> */
.L_x_16946:
[----:B-1----:R-:W-:Y:S05]  /*47e70*/  BSYNC.RECONVERGENT B0 ;  /* 0x0000000000007941 */ /* 0x002fea0003800200 */
.L_x_16945:
        /* <DEDUP_REMOVED lines=14> */
[----:B------:R-:W0:Y:S03]  /*47f60*/  LDS.64 R132, [R132+UR5] ;  /* 0x0000000584847984 */ /* 0x000e260008000a00 */
.L_x_16948:
[----:B------:R-:W-:Y:S05]  /*47f70*/  BSYNC.RECONVERGENT B0 ;  /* 0x0000000000007941 */ /* 0x000fea0003800200 */
.L_x_16947:
        /* <DEDUP_REMOVED lines=28> */
[----:B------:R-:W-:-:S04]  /*48140*/  IMAD.IADD R134, R134, 0x1, R177 ;  /* 0x0000000186867824 */ /* 0x000fc800078e02b1 */
        /* <DEDUP_REMOVED lines=18> */
[----:B------:R-:W3:Y:S01]  /*48270*/  LDL R174, [R1+0x50] ;  /* 0x0000500001ae7983 */ /* 0x000ee20000100800 */
[----:B0-----:R-:W-:Y:S01]  /*48280*/  FMUL.FTZ R132, R177, R177 ;  /* 0x000000b1b1847220 */ /* 0x001fe20000410000 */
[----:B-1----:R-:W-:-:S08]  /*48290*/  FFMA.FTZ R175, R133, UR29, R134 ;  /* 0x0000001d85af7c23 */ /* 0x002fd00008010086 */
[----:B------:R-:W0:Y:S01]  /*482a0*/  @!P0 LDC.64 R134, c[0x0][0x3c0] ;  /* 0x0000f000ff868b82 */ /* 0x000e220000000a00 */
[----:B------:R-:W-:-:S07]  /*482b0*/  FSEL R178, R132, RZ, P1 ;  /* 0x000000ff84b27208 */ /* 0x000fce0000800000 */
[----:B------:R-:W1:Y:S01]  /*482c0*/  @!P0 LDC.64 R132, c[0x0][0x3c8] ;  /* 0x0000f200ff848b82 */ /* 0x000e620000000a00 */
[----:B------:R-:W-:Y:S01]  /*482d0*/  FADD.FTZ R175, R175, R178 ;  /* 0x000000b2afaf7221 */ /* 0x000fe20000010000 */
[----:B------:R-:W-:-:S05]  /*482e0*/  MOV R179, UR22 ;  /* 0x0000001600b37c02 */ /* 0x000fca0008000f00 */
        /* <DEDUP_REMOVED lines=30> */
[----:B------:R-:W-:Y:S01]  /*484d0*/  F2FP.F16.F32.PACK_AB R133, R133, R35 ;  /* 0x000000238585723e */ /* 0x000fe200000000ff */
[----:B------:R-:W-:Y:S02]  /*484e0*/  FMUL.FTZ R35, R175, R31 ;  /* 0x0000001faf237220 */ /* 0x000fe40000410000 */
[----:B------:R-:W-:Y:S01]  /*484f0*/  F2FP.F16.F32.PACK_AB R132, R134, R132 ;  /* 0x000000848684723e */ /* 0x000fe200000000ff */
        /* <DEDUP_REMOVED lines=9> */
[----:B------:R-:W-:Y:S01]  /*48590*/  F2FP.F16.F32.PACK_AB R134, R135, R134 ;  /* 0x000000868786723e */ /* 0x000fe200000000ff */
[----:B------:R-:W4:Y:S01]  /*485a0*/  LDL R194, [R1+0x8] ;  /* 0x0000080001c27983 */ /* 0x000f220000100800 */
[----:B------:R-:W-:Y:S01]  /*485b0*/  F2FP.F16.F32.PACK_AB R135, R31, R30 ;  /* 0x0000001e1f87723e */ /* 0x000fe200000000ff */
        /* <DEDUP_REMOVED lines=16> */
[----:B------:R-:W-:Y:S01]  /*486c0*/  F2FP.F16.F32.PACK_AB R35, R31, R30 ;  /* 0x0000001e1f23723e */ /* 0x000fe200000000ff */
[----:B-----5:R-:W-:Y:S01]  /*486d0*/  FFMA.FTZ R30, R36, R132, R48 ;  /* 0x00000084241e7223 */ /* 0x020fe20000010030 */
[----:B------:R-:W-:Y:S01]  /*486e0*/  FFMA.FTZ R36, R34, R195, R49 ;  /* 0x000000c322247223 */ /* 0x000fe20000010031 */
[----:B------:R-:W-:Y:S01]  /*486f0*/  FFMA.FTZ R29, R29, R134, R52 ;  /* 0x000000861d1d7223 */ /* 0x000fe20000010034 */
[----:B------:R-:W3:Y:S01]  /*48700*/  LDL R195, [R1+0x74] ;  /* 0x0000740001c37983 */ /* 0x000ee20000100800 */
[----:B------:R-:W-:-:S03]  /*48710*/  FFMA.FTZ R32, R32, R135, R53 ;  /* 0x0000008720207223 */ /* 0x000fc60000010035 */
[----:B------:R-:W4:Y:S01]  /*48720*/  LDL R134, [R1+0x84] ;  /* 0x0000840001867983 */ /* 0x000f220000100800 */
[----:B------:R-:W-:-:S03]  /*48730*/  FFMA.FTZ R31, R178, R133, R50 ;  /* 0x00000085b21f7223 */ /* 0x000fc60000010032 */
[----:B------:R-:W5:Y:S01]  /*48740*/  LDL R135, [R1+0x80] ;  /* 0x0000800001877983 */ /* 0x000f620000100800 */
[----:B------:R-:W-:-:S03]  /*48750*/  F2FP.F16.F32.PACK_AB R34, R32, R29 ;  /* 0x0000001d2022723e */ /* 0x000fc600000000ff */
[----:B------:R-:W2:Y:S01]  /*48760*/  LDL R178, [R1+0x78] ;  /* 0x0000780001b27983 */ /* 0x000ea20000100800 */
[----:B------:R-:W-:-:S03]  /*48770*/  F2FP.F16.F32.PACK_AB R32, R36, R30 ;  /* 0x0000001e2420723e */ /* 0x000fc600000000ff */
[----:B------:R-:W4:Y:S04]  /*48780*/  LDL R36, [R1+0x70] ;  /* 0x0000700001247983 */ /* 0x000f280000100800 */
[----:B------:R-:W5:Y:S04]  /*48790*/  LDL R133, [R1+0x88] ;  /* 0x0000880001857983 */ /* 0x000f680000100800 */
[----:B------:R-:W5:Y:S01]  /*487a0*/  LDL R132, [R1+0x8c] ;  /* 0x00008c0001847983 */ /* 0x000f620000100800 */
[----:B------:R-:W-:Y:S01]  /*487b0*/  F2FP.F16.F32.PACK_AB R33, R33, R31 ;  /* 0x0000001f2121723e */ /* 0x000fe200000000ff */
[----:B-1----:R-:W-:-:S04]  /*487c0*/  IMAD.WIDE.U32 R30, R23, 0x10, R184 ;  /* 0x00000010171e7825 */ /* 0x002fc800078e00b8 */
[C---:B------:R-:W-:Y:S01]  /*487d0*/  FADD.FTZ R26, -R177.reuse, R26 ;  /* 0x0000001ab11a7221 */ /* 0x040fe20000010100 */
[C---:B------:R-:W-:Y:S01]  /*487e0*/  FADD.FTZ R27, -R177.reuse, R27 ;  /* 0x0000001bb11b7221 */ /* 0x040fe20000010100 */
[C---:B------:R-:W-:Y:S01]  /*487f0*/  FADD.FTZ R23, -R177.reuse, R24 ;  /* 0x00000018b1177221 */ /* 0x040fe20000010100 */
[----:B------:R-:W-:Y:S01]  /*48800*/  FADD.FTZ R25, -R177, R25 ;  /* 0x00000019b1197221 */ /* 0x000fe20000010100 */
[----:B------:R0:W-:Y:S01]  /*48810*/  STG.E.128 desc[UR20][R30.64], R32 ;  /* 0x000000201e007986 */ /* 0x0001e2000c101d14 */
[----:B------:R-:W-:Y:S01]  /*48820*/  FMUL.FTZ R29, R175, R27 ;  /* 0x0000001baf1d7220 */ /* 0x000fe20000410000 */
[C---:B------:R-:W-:Y:S01]  /*48830*/  FADD.FTZ R19, -R177.reuse, R19 ;  /* 0x00000013b1137221 */ /* 0x040fe20000010100 */
[C---:B------:R-:W-:Y:S01]  /*48840*/  FADD.FTZ R20, -R177.reuse, R20 ;  /* 0x00000014b1147221 */ /* 0x040fe20000010100 */
[----:B------:R-:W-:Y:S02]  /*48850*/  FADD.FTZ R21, -R177, R21 ;  /* 0x00000015b1157221 */ /* 0x000fe40000010100 */
[C---:B------:R-:W-:Y:S01]  /*48860*/  FMUL.FTZ R19, R175.reuse, R19 ;  /* 0x00000013af137220 */ /* 0x040fe20000410000 */
[C---:B0-----:R-:W-:Y:S01]  /*48870*/  FMUL.FTZ R32, R175.reuse, R26 ;  /* 0x0000001aaf207220 */ /* 0x041fe20000410000 */
[C---:B------:R-:W-:Y:S01]  /*48880*/  FMUL.FTZ R31, R175.reuse, R23 ;  /* 0x00000017af1f7220 */ /* 0x040fe20000410000 */
[----:B------:R-:W-:Y:S01]  /*48890*/  FMUL.FTZ R30, R175, R25 ;  /* 0x00000019af1e7220 */ /* 0x000fe20000410000 */
[----:B------:R-:W-:Y:S01]  /*488a0*/  FFMA.FTZ R25, R29, R192, R193 ;  /* 0x000000c01d197223 */ /* 0x000fe200000100c1 */
[----:B------:R-:W-:Y:S01]  /*488b0*/  FMUL.FTZ R33, R175, R21 ;  /* 0x00000015af217220 */ /* 0x000fe20000410000 */
[----:B------:R-:W5:Y:S04]  /*488c0*/  LDL R35, [R1+0xa8] ;  /* 0x0000a80001237983 */ /* 0x000f680000100800 */
[----:B------:R-:W5:Y:S01]  /*488d0*/  LDL R34, [R1+0xac] ;  /* 0x0000ac0001227983 */ /* 0x000f620000100800 */
[----:B------:R-:W-:-:S03]  /*488e0*/  FADD.FTZ R14, -R177, R14 ;  /* 0x0000000eb10e7221 */ /* 0x000fc60000010100 */
[----:B------:R-:W5:Y:S04]  /*488f0*/  LDL R193, [R1+0xc0] ;  /* 0x0000c00001c17983 */ /* 0x000f680000100800 */
[----:B------:R-:W5:Y:S01]  /*48900*/  LDL R192, [R1+0xc4] ;  /* 0x0000c40001c07983 */ /* 0x000f620000100800 */
[----:B---3--:R-:W-:-:S03]  /*48910*/  FFMA.FTZ R26, R30, R179, R195 ;  /* 0x000000b31e1a7223 */ /* 0x008fc600000100c3 */
[----:B------:R-:W3:Y:S04]  /*48920*/  LDL R179, [R1+0xc8] ;  /* 0x0000c80001b37983 */ /* 0x000ee80000100800 */
[----:B------:R-:W3:Y:S01]  /*48930*/  LDL R195, [R1+0xb8] ;  /* 0x0000b80001c37983 */ /* 0x000ee20000100800 */
[----:B--2---:R-:W-:-:S03]  /*48940*/  FFMA.FTZ R23, R32, R194, R178 ;  /* 0x000000c220177223 */ /* 0x004fc600000100b2 */
[----:B------:R-:W2:Y:S01]  /*48950*/  LDL R178, [R1+0x90] ;  /* 0x0000900001b27983 */ /* 0x000ea20000100800 */
[----:B----4-:R-:W-:Y:S01]  /*48960*/  FFMA.FTZ R24, R31, R252, R36 ;  /* 0x000000fc1f187223 */ /* 0x010fe20000010024 */
[----:B------:R-:W-:Y:S01]  /*48970*/  F2FP.F16.F32.PACK_AB R25, R25, R23 ;  /* 0x000000171919723e */ /* 0x000fe200000000ff */
[----:B------:R-:W-:Y:S01]  /*48980*/  FADD.FTZ R23, -R177, R22 ;  /* 0x00000016b1177221 */ /* 0x000fe20000010100 */
[----:B------:R-:W-:Y:S01]  /*48990*/  FMUL.FTZ R22, R175, R20 ;  /* 0x00000014af167220 */ /* 0x000fe20000410000 */
[----:B------:R-:W4:Y:S01]  /*489a0*/  LDL R36, [R1+0xa4] ;  /* 0x0000a40001247983 */ /* 0x000f220000100800 */
[----:B------:R-:W-:Y:S01]  /*489b0*/  F2FP.F16.F32.PACK_AB R24, R26, R24 ;  /* 0x000000181a18723e */ /* 0x000fe200000000ff */
[----:B-----5:R-:W-:Y:S01]  /*489c0*/  FFMA.FTZ R26, R19, R248, R135 ;  /* 0x000000f8131a7223 */ /* 0x020fe20000010087 */
[----:B------:R-:W-:Y:S01]  /*489d0*/  FFMA.FTZ R27, R22, R249, R134 ;  /* 0x000000f9161b7223 */ /* 0x000fe20000010086 */
[----:B------:R-:W-:Y:S01]  /*489e0*/  FFMA.FTZ R20, R33, R250, R133 ;  /* 0x000000fa21147223 */ /* 0x000fe20000010085 */
[----:B------:R-:W5:Y:S04]  /*489f0*/  LDL R135, [R1+0x94] ;  /* 0x0000940001877983 */ /* 0x000f680000100800 */
[----:B------:R-:W3:Y:S04]  /*48a00*/  LDL R134, [R1+0x98] ;  /* 0x0000980001867983 */ /* 0x000ee80000100800 */
[----:B------:R-:W4:Y:S01]  /*48a10*/  LDL R133, [R1+0x9c] ;  /* 0x00009c0001857983 */ /* 0x000f220000100800 */
[----:B------:R-:W-:-:S03]  /*48a20*/  FMUL.FTZ R23, R175, R23 ;  /* 0x00000017af177220 */ /* 0x000fc60000410000 */
[----:B------:R-:W4:Y:S01]  /*48a30*/  LDL R252, [R1+0xb4] ;  /* 0x0000b40001fc7983 */ /* 0x000f220000100800 */
[----:B------:R-:W-:-:S03]  /*48a40*/  FFMA.FTZ R21, R23, R251, R132 ;  /* 0x000000fb17157223 */ /* 0x000fc60000010084 */
[----:B------:R-:W4:Y:S01]  /*48a50*/  LDL R132, [R1+0xa0] ;  /* 0x0000a00001847983 */ /* 0x000f220000100800 */
[----:B------:R-:W-:Y:S02]  /*48a60*/  F2FP.F16.F32.PACK_AB R26, R27, R26 ;  /* 0x0000001a1b1a723e */ /* 0x000fe400000000ff */
[----:B------:R-:W-:Y:S01]  /*48a70*/  F2FP.F16.F32.PACK_AB R27, R21, R20 ;  /* 0x00000014151b723e */ /* 0x000fe200000000ff */
[----:B------:R-:W-:-:S04]  /*48a80*/  IMAD.WIDE.U32 R20, R13, 0x10, R186 ;  /* 0x000000100d147825 */ /* 0x000fc800078e00ba */
[----:B------:R-:W-:Y:S01]  /*48a90*/  FFMA.FTZ R23, R23, R243, R63 ;  /* 0x000000f317177223 */ /* 0x000fe2000001003f */
[----:B------:R-:W4:Y:S04]  /*48aa0*/  LDL R194, [R1+0xbc] ;  /* 0x0000bc0001c27983 */ /* 0x000f280000100800 */
[----:B------:R0:W-:Y:S01]  /*48ab0*/  STG.E.128 desc[UR20][R20.64], R24 ;  /* 0x0000001814007986 */ /* 0x0001e2000c101d14 */
[----:B------:R-:W-:Y:S01]  /*48ac0*/  FFMA.FTZ R19, R19, R240, R60 ;  /* 0x000000f013137223 */ /* 0x000fe2000001003c */
[----:B------:R-:W-:Y:S01]  /*48ad0*/  FFMA.FTZ R22, R22, R241, R61 ;  /* 0x000000f116167223 */ /* 0x000fe2000001003d */
[----:B0-----:R-:W-:Y:S01]  /*48ae0*/  FFMA.FTZ R20, R33, R242, R62 ;  /* 0x000000f221147223 */ /* 0x001fe2000001003e */
[----:B------:R-:W-:Y:S01]  /*48af0*/  FFMA.FTZ R21, R32, R246, R58 ;  /* 0x000000f620157223 */ /* 0x000fe2000001003a */
[----:B------:R-:W-:Y:S01]  /*48b00*/  FFMA.FTZ R24, R29, R247, R59 ;  /* 0x000000f71d187223 */ /* 0x000fe2000001003b */
[----:B------:R-:W-:-:S02]  /*48b10*/  FFMA.FTZ R25, R30, R245, R57 ;  /* 0x000000f51e197223 */ /* 0x000fc40000010039 */
[----:B------:R-:W-:Y:S01]  /*48b20*/  F2FP.F16.F32.PACK_AB R23, R23, R20 ;  /* 0x000000141717723e */ /* 0x000fe200000000ff */
[----:B------:R-:W-:Y:S01]  /*48b30*/  FFMA.FTZ R20, R31, R244, R56 ;  /* 0x000000f41f147223 */ /* 0x000fe20000010038 */
[----:B------:R-:W-:-:S04]  /*48b40*/  F2FP.F16.F32.PACK_AB R21, R24, R21 ;  /* 0x000000151815723e */ /* 0x000fc800000000ff */
[----:B------:R-:W-:Y:S01]  /*48b50*/  F2FP.F16.F32.PACK_AB R20, R25, R20 ;  /* 0x000000141914723e */ /* 0x000fe200000000ff */
[----:B------:R-:W-:-:S04]  /*48b60*/  IMAD.WIDE.U32 R24, R13, 0x10, R184 ;  /* 0x000000100d187825 */ /* 0x000fc800078e00b8 */
[C---:B------:R-:W-:Y:S01]  /*48b70*/  FADD.FTZ R13, -R177.reuse, R15 ;  /* 0x0000000fb10d7221 */ /* 0x040fe20000010100 */
[C---:B------:R-:W-:Y:S01]  /*48b80*/  FADD.FTZ R15, -R177.reuse, R16 ;  /* 0x00000010b10f7221 */ /* 0x040fe20000010100 */
[----:B------:R-:W-:Y:S01]  /*48b90*/  FADD.FTZ R16, -R177, R18 ;  /* 0x00000012b1107221 */ /* 0x000fe20000010100 */
[----:B------:R-:W-:Y:S01]  /*48ba0*/  F2FP.F16.F32.PACK_AB R22, R22, R19 ;  /* 0x000000131616723e */ /* 0x000fe200000000ff */
[C---:B------:R-:W-:Y:S01]  /*48bb0*/  FMUL.FTZ R19, R175.reuse, R14 ;  /* 0x0000000eaf137220 */ /* 0x040fe20000410000 */
[C---:B------:R-:W-:Y:S01]  /*48bc0*/  FMUL.FTZ R13, R175.reuse, R13 ;  /* 0x0000000daf0d7220 */ /* 0x040fe20000410000 */
[C---:B------:R-:W-:Y:S01]  /*48bd0*/  FMUL.FTZ R18, R175.reuse, R15 ;  /* 0x0000000faf127220 */ /* 0x040fe20000410000 */
[----:B------:R-:W-:Y:S01]  /*48be0*/  FMUL.FTZ R16, R175, R16 ;  /* 0x00000010af107220 */ /* 0x000fe20000410000 */
[----:B------:R0:W-:Y:S02]  /*48bf0*/  STG.E.128 desc[UR20][R24.64], R20 ;  /* 0x0000001418007986 */ /* 0x0001e4000c101d14 */
[C---:B0-----:R-:W-:Y:S01]  /*48c00*/  FADD.FTZ R22, -R177.reuse, R136 ;  /* 0x00000088b1167221 */ /* 0x041fe20000010100 */
[----:B------:R-:W-:-:S03]  /*48c10*/  FADD.FTZ R23, -R177, R137 ;  /* 0x00000089b1177221 */ /* 0x000fc60000010100 */
[C---:B------:R-:W-:Y:S01]  /*48c20*/  FMUL.FTZ R25, R175.reuse, R22 ;  /* 0x00000016af197220 */ /* 0x040fe20000410000 */
[----:B------:R-:W-:Y:S01]  /*48c30*/  FMUL.FTZ R26, R175, R23 ;  /* 0x00000017af1a7220 */ /* 0x000fe20000410000 */
[C---:B------:R-:W-:Y:S01]  /*48c40*/  FADD.FTZ R30, -R177.reuse, R164 ;  /* 0x000000a4b11e7221 */ /* 0x040fe20000010100 */
[C---:B------:R-:W-:Y:S01]  /*48c50*/  FADD.FTZ R32, -R177.reuse, R163 ;  /* 0x000000a3b1207221 */ /* 0x040fe20000010100 */
[----:B------:R-:W4:Y:S04]  /*48c60*/  LDL R164, [R1+0xd0] ;  /* 0x0000d00001a47983 */ /* 0x000f280000100800 */
[----:B------:R-:W4:Y:S01]  /*48c70*/  LDL R163, [R1+0xd4] ;  /* 0x0000d40001a37983 */ /* 0x000f220000100800 */
[----:B------:R-:W-:-:S03]  /*48c80*/  FADD.FTZ R27, -R177, R162 ;  /* 0x000000a2b11b7221 */ /* 0x000fc60000010100 */
[----:B------:R-:W4:Y:S01]  /*48c90*/  LDL R162, [R1+0xd8] ;  /* 0x0000d80001a27983 */ /* 0x000f220000100800 */
[----:B--2---:R-:W-:-:S03]  /*48ca0*/  FFMA.FTZ R20, R19, R236, R178 ;  /* 0x000000ec13147223 */ /* 0x004fc600000100b2 */
[----:B------:R-:W2:Y:S01]  /*48cb0*/  LDL R178, [R1+0xcc] ;  /* 0x0000cc0001b27983 */ /* 0x000ea20000100800 */
[----:B-----5:R-:W-:Y:S01]  /*48cc0*/  FFMA.FTZ R21, R13, R237, R135 ;  /* 0x000000ed0d157223 */ /* 0x020fe20000010087 */
[----:B---3--:R-:W-:Y:S01]  /*48cd0*/  FFMA.FTZ R14, R18, R238, R134 ;  /* 0x000000ee120e7223 */ /* 0x008fe20000010086 */
[----:B----4-:R-:W-:-:S03]  /*48ce0*/  FFMA.FTZ R15, R16, R239, R133 ;  /* 0x000000ef100f7223 */ /* 0x010fc60000010085 */
[----:B------:R-:W-:Y:S02]  /*48cf0*/  F2FP.F16.F32.PACK_AB R20, R21, R20 ;  /* 0x000000141514723e */ /* 0x000fe400000000ff */
[----:B------:R-:W-:Y:S01]  /*48d00*/  F2FP.F16.F32.PACK_AB R21, R15, R14 ;  /* 0x0000000e0f15723e */ /* 0x000fe200000000ff */
[C---:B------:R-:W-:Y:S01]  /*48d10*/  FADD.FTZ R14, -R177.reuse, R17 ;  /* 0x00000011b10e7221 */ /* 0x040fe20000010100 */
[----:B------:R-:W-:-:S03]  /*48d20*/  FADD.FTZ R15, -R177, R39 ;  /* 0x00000027b10f7221 */ /* 0x000fc60000010100 */
[C---:B------:R-:W-:Y:S01]  /*48d30*/  FMUL.FTZ R24, R175.reuse, R14 ;  /* 0x0000000eaf187220 */ /* 0x040fe20000410000 */
[----:B------:R-:W-:Y:S01]  /*48d40*/  FMUL.FTZ R17, R175, R15 ;  /* 0x0000000faf117220 */ /* 0x000fe20000410000 */
[----:B------:R-:W-:Y:S01]  /*48d50*/  FFMA.FTZ R14, R25, R234, R35 ;  /* 0x000000ea190e7223 */ /* 0x000fe20000010023 */
[----:B------:R-:W-:Y:S01]  /*48d60*/  FFMA.FTZ R15, R26, R235, R34 ;  /* 0x000000eb1a0f7223 */ /* 0x000fe20000010022 */
[----:B------:R-:W-:Y:S01]  /*48d70*/  FFMA.FTZ R22, R24, R232, R132 ;  /* 0x000000e818167223 */ /* 0x000fe20000010084 */
[----:B------:R-:W-:-:S05]  /*48d80*/  FFMA.FTZ R23, R17, R233, R36 ;  /* 0x000000e911177223 */ /* 0x000fca0000010024 */
[----:B------:R-:W-:Y:S02]  /*48d90*/  F2FP.F16.F32.PACK_AB R22, R23, R22 ;  /* 0x000000161716723e */ /* 0x000fe400000000ff */
[----:B------:R-:W-:Y:S01]  /*48da0*/  F2FP.F16.F32.PACK_AB R23, R15, R14 ;  /* 0x0000000e0f17723e */ /* 0x000fe200000000ff */
[----:B------:R-:W-:-:S04]  /*48db0*/  IMAD.WIDE.U32 R14, R12, 0x10, R186 ;  /* 0x000000100c0e7825 */ /* 0x000fc800078e00ba */
[----:B------:R-:W-:Y:S01]  /*48dc0*/  FFMA.FTZ R17, R17, R225, R69 ;  /* 0x000000e111117223 */ /* 0x000fe20000010045 */
[----:B------:R-:W-:Y:S01]  /*48dd0*/  FFMA.FTZ R16, R16, R231, R67 ;  /* 0x000000e710107223 */ /* 0x000fe20000010043 */
[----:B------:R0:W-:Y:S01]  /*48de0*/  STG.E.128 desc[UR20][R14.64], R20 ;  /* 0x000000140e007986 */ /* 0x0001e2000c101d14 */
[----:B------:R-:W-:Y:S01]  /*48df0*/  FFMA.FTZ R13, R13, R229, R65 ;  /* 0x000000e50d0d7223 */ /* 0x000fe20000010041 */
[----:B0-----:R-:W-:Y:S01]  /*48e00*/  FFMA.FTZ R15, R18, R230, R66 ;  /* 0x000000e6120f7223 */ /* 0x001fe20000010042 */
[----:B------:R-:W-:Y:S01]  /*48e10*/  FFMA.FTZ R18, R24, R224, R68 ;  /* 0x000000e018127223 */ /* 0x000fe20000010044 */
[----:B------:R-:W-:Y:S01]  /*48e20*/  FFMA.FTZ R14, R19, R228, R64 ;  /* 0x000000e4130e7223 */ /* 0x000fe20000010040 */
[----:B------:R-:W-:Y:S01]  /*48e30*/  FFMA.FTZ R19, R25, R226, R70 ;  /* 0x000000e219137223 */ /* 0x000fe20000010046 */
[----:B------:R-:W-:Y:S02]  /*48e40*/  FFMA.FTZ R20, R26, R227, R71 ;  /* 0x000000e31a147223 */ /* 0x000fe40000010047 */
[----:B------:R-:W-:-:S02]  /*48e50*/  F2FP.F16.F32.PACK_AB R18, R17, R18 ;  /* 0x000000121112723e */ /* 0x000fc400000000ff */
[----:B------:R-:W-:Y:S02]  /*48e60*/  F2FP.F16.F32.PACK_AB R17, R16, R15 ;  /* 0x0000000f1011723e */ /* 0x000fe400000000ff */
[----:B------:R-:W-:Y:S01]  /*48e70*/  F2FP.F16.F32.PACK_AB R16, R13, R14 ;  /* 0x0000000e0d10723e */ /* 0x000fe200000000ff */
[----:B------:R-:W-:Y:S01]  /*48e80*/  IMAD.WIDE.U32 R12, R12, 0x10, R184 ;  /* 0x000000100c0c7825 */ /* 0x000fe200078e00b8 */
[----:B------:R-:W-:-:S05]  /*48e90*/  F2FP.F16.F32.PACK_AB R19, R20, R19 ;  /* 0x000000131413723e */ /* 0x000fca00000000ff */
[----:B------:R0:W-:Y:S02]  /*48ea0*/  STG.E.128 desc[UR20][R12.64], R16 ;  /* 0x000000100c007986 */ /* 0x0001e4000c101d14 */
[C---:B0-----:R-:W-:Y:S02]  /*48eb0*/  FADD.FTZ R17, -R177.reuse, R144 ;  /* 0x00000090b1117221 */ /* 0x041fe40000010100 */
[----:B------:R-:W3:Y:S01]  /*48ec0*/  LDL R144, [R1+0xb0] ;  /* 0x0000b00001907983 */ /* 0x000ee20000100800 */
[C---:B------:R-:W-:Y:S01]  /*48ed0*/  FADD.FTZ R134, -R177.reuse, R157 ;  /* 0x0000009db1867221 */ /* 0x040fe20000010100 */
[C---:B------:R-:W-:Y:S02]  /*48ee0*/  FADD.FTZ R21, -R177.reuse, R158 ;  /* 0x0000009eb1157221 */ /* 0x040fe40000010100 */
[----:B------:R-:W4:Y:S04]  /*48ef0*/  LDL R158, [R1+0xe8] ;  /* 0x0000e800019e7983 */ /* 0x000f280000100800 */
[----:B------:R-:W5:Y:S01]  /*48f00*/  LDL R157, [R1+0xec] ;  /* 0x0000ec00019d7983 */ /* 0x000f620000100800 */
[C---:B------:R-:W-:Y:S01]  /*48f10*/  FADD.FTZ R24, -R177.reuse, R159 ;  /* 0x0000009fb1187221 */ /* 0x040fe20000010100 */
[C---:B------:R-:W-:Y:S01]  /*48f20*/  FADD.FTZ R25, -R177.reuse, R160 ;  /* 0x000000a0b1197221 */ /* 0x040fe20000010100 */
[C---:B------:R-:W-:Y:S01]  /*48f30*/  FADD.FTZ R26, -R177.reuse, R161 ;  /* 0x000000a1b11a7221 */ /* 0x040fe20000010100 */
[----:B------:R-:W5:Y:S04]  /*48f40*/  LDL R160, [R1+0xe0] ;  /* 0x0000e00001a07983 */ /* 0x000f680000100800 */
[----:B------:R-:W5:Y:S04]  /*48f50*/  LDL R161, [R1+0xdc] ;  /* 0x0000dc0001a17983 */ /* 0x000f680000100800 */
        /* <DEDUP_REMOVED lines=20> */
[C---:B------:R-:W-:Y:S01]  /*490a0*/  FFMA.FTZ R15, R142.reuse, R218, R179 ;  /* 0x000000da8e0f7223 */ /* 0x040fe200000100b3 */
[----:B------:R-:W-:Y:S01]  /*490b0*/  FADD.FTZ R31, -R177, R167 ;  /* 0x000000a7b11f7221 */ /* 0x000fe20000010100 */
[----:B------:R-:W-:Y:S01]  /*490c0*/  FFMA.FTZ R145, R19, R221, R252 ;  /* 0x000000dd13917223 */ /* 0x000fe200000100fc */
[----:B------:R-:W-:Y:S01]  /*490d0*/  FFMA.FTZ R13, R139, R222, R195 ;  /* 0x000000de8b0d7223 */ /* 0x000fe200000100c3 */
[C---:B------:R-:W-:Y:S01]  /*490e0*/  FADD.FTZ R137, -R177.reuse, R149 ;  /* 0x00000095b1897221 */ /* 0x040fe20000010100 */
[C---:B------:R-:W-:Y:S01]  /*490f0*/  FADD.FTZ R132, -R177.reuse, R152 ;  /* 0x00000098b1847221 */ /* 0x040fe20000010100 */
[----:B------:R-:W-:Y:S01]  /*49100*/  FADD.FTZ R133, -R177, R170 ;  /* 0x000000aab1857221 */ /* 0x000fe20000010100 */
[----:B------:R-:W-:Y:S01]  /*49110*/  FMUL.FTZ R149, R175, R36 ;  /* 0x00000024af957220 */ /* 0x000fe20000410000 */
[----:B------:R-:W-:Y:S01]  /*49120*/  FADD.FTZ R20, -R177, R148 ;  /* 0x00000094b1147221 */ /* 0x000fe20000010100 */
[----:B------:R-:W-:Y:S01]  /*49130*/  FMUL.FTZ R36, R175, R27 ;  /* 0x0000001baf247220 */ /* 0x000fe20000410000 */
[C---:B------:R-:W-:Y:S01]  /*49140*/  FADD.FTZ R135, -R177.reuse, R150 ;  /* 0x00000096b1877221 */ /* 0x040fe20000010100 */
[----:B------:R-:W-:Y:S01]  /*49150*/  FADD.FTZ R39, -R177, R155 ;  /* 0x0000009bb1277221 */ /* 0x000fe20000010100 */
[----:B------:R-:W-:Y:S01]  /*49160*/  F2FP.F16.F32.PACK_AB R14, R17, R14 ;  /* 0x0000000e110e723e */ /* 0x000fe200000000ff */
[----:B------:R-:W-:Y:S01]  /*49170*/  FMUL.FTZ R27, R175, R31 ;  /* 0x0000001faf1b7220 */ /* 0x000fe20000410000 */
[C---:B------:R-:W-:Y:S01]  /*49180*/  FADD.FTZ R23, -R177.reuse, R171 ;  /* 0x000000abb1177221 */ /* 0x040fe20000010100 */
[----:B------:R-:W-:Y:S01]  /*49190*/  FADD.FTZ R33, -R177, R172 ;  /* 0x000000acb1217221 */ /* 0x000fe20000010100 */
[C---:B------:R-:W-:Y:S01]  /*491a0*/  FMUL.FTZ R150, R175.reuse, R132 ;  /* 0x00000084af967220 */ /* 0x040fe20000410000 */
[----:B------:R-:W-:Y:S01]  /*491b0*/  FMUL.FTZ R31, R175, R133 ;  /* 0x00000085af1f7220 */ /* 0x000fe20000410000 */
[----:B------:R-:W-:Y:S01]  /*491c0*/  FFMA.FTZ R132, R142, R210, R78 ;  /* 0x000000d28e847223 */ /* 0x000fe2000001004e */
[----:B------:R-:W-:Y:S01]  /*491d0*/  FFMA.FTZ R133, R154, R211, R79 ;  /* 0x000000d39a857223 */ /* 0x000fe2000001004f */
[----:B------:R-:W5:Y:S01]  /*491e0*/  LDL R172, [R1+0xf0] ;  /* 0x0000f00001ac7983 */ /* 0x000f620000100800 */
[C---:B------:R-:W-:Y:S01]  /*491f0*/  FADD.FTZ R136, -R177.reuse, R153 ;  /* 0x00000099b1887221 */ /* 0x040fe20000010100 */
[----:B------:R-:W-:-:S02]  /*49200*/  FADD.FTZ R22, -R177, R169 ;  /* 0x000000a9b1167221 */ /* 0x000fc40000010100 */
[----:B------:R-:W5:Y:S01]  /*49210*/  LDL R171, [R1+0xf4] ;  /* 0x0000f40001ab7983 */ /* 0x000f620000100800 */
[C---:B------:R-:W-:Y:S01]  /*49220*/  FMUL.FTZ R146, R175.reuse, R137 ;  /* 0x00000089af927220 */ /* 0x040fe20000410000 */
[C---:B------:R-:W-:Y:S01]  /*49230*/  FMUL.FTZ R153, R175.reuse, R39 ;  /* 0x00000027af997220 */ /* 0x040fe20000410000 */
[C---:B------:R-:W-:Y:S01]  /*49240*/  FMUL.FTZ R39, R175.reuse, R32 ;  /* 0x00000020af277220 */ /* 0x040fe20000410000 */
[C---:B------:R-:W-:Y:S01]  /*49250*/  FMUL.FTZ R32, R175.reuse, R23 ;  /* 0x00000017af207220 */ /* 0x040fe20000410000 */
[----:B------:R-:W-:Y:S01]  /*49260*/  FMUL.FTZ R148, R175, R135 ;  /* 0x00000087af947220 */ /* 0x000fe20000410000 */
[----:B------:R-:W-:Y:S01]  /*49270*/  FFMA.FTZ R23, R141, R208, R76 ;  /* 0x000000d08d177223 */ /* 0x000fe2000001004c */
[----:B------:R-:W-:Y:S01]  /*49280*/  FFMA.FTZ R135, R140, R215, R75 ;  /* 0x000000d78c877223 */ /* 0x000fe2000001004b */
[----:B------:R-:W5:Y:S01]  /*49290*/  LDL R170, [R1+0x100] ;  /* 0x0001000001aa7983 */ /* 0x000f620000100800 */
[----:B------:R-:W-:-:S03]  /*492a0*/  FMUL.FTZ R152, R175, R35 ;  /* 0x00000023af987220 */ /* 0x000fc60000410000 */
[----:B------:R-:W5:Y:S01]  /*492b0*/  LDL R169, [R1+0x108] ;  /* 0x0001080001a97983 */ /* 0x000f620000100800 */
[C---:B------:R-:W-:Y:S01]  /*492c0*/  FADD.FTZ R155, -R177.reuse, R176 ;  /* 0x000000b0b19b7221 */ /* 0x040fe20000010100 */
[----:B------:R-:W-:Y:S01]  /*492d0*/  FADD.FTZ R29, -R177, R168 ;  /* 0x000000a8b11d7221 */ /* 0x000fe20000010100 */
[C---:B------:R-:W-:Y:S01]  /*492e0*/  FMUL.FTZ R151, R175.reuse, R136 ;  /* 0x00000088af977220 */ /* 0x040fe20000410000 */
[----:B------:R-:W5:Y:S01]  /*492f0*/  LDL R168, [R1+0xf8] ;  /* 0x0000f80001a87983 */ /* 0x000f620000100800 */
[----:B------:R-:W-:-:S03]  /*49300*/  FMUL.FTZ R35, R175, R155 ;  /* 0x0000009baf237220 */ /* 0x000fc60000410000 */
[----:B------:R-:W5:Y:S04]  /*49310*/  LDL R167, [R1+0xfc] ;  /* 0x0000fc0001a77983 */ /* 0x000f680000100800 */
[----:B------:R-:W5:Y:S01]  /*49320*/  LDL R155, [R1+0x128] ;  /* 0x00012800019b7983 */ /* 0x000f620000100800 */
[----:B--2---:R-:W-:-:S03]  /*49330*/  FFMA.FTZ R16, R154, R219, R178 ;  /* 0x000000db9a107223 */ /* 0x004fc600000100b2 */
[----:B------:R-:W2:Y:S02]  /*49340*/  LDL R154, [R1+0x12c] ;  /* 0x00012c00019a7983 */ /* 0x000ea40000100800 */
[----:B------:R-:W-:Y:S01]  /*49350*/  F2FP.F16.F32.PACK_AB R15, R16, R15 ;  /* 0x0000000f100f723e */ /* 0x000fe200000000ff */
[----:B------:R-:W-:-:S04]  /*49360*/  IMAD.WIDE.U32 R16, R138, 0x10, R186 ;  /* 0x000000108a107825 */ /* 0x000fc800078e00ba */
[----:B---3--:R-:W-:Y:S01]  /*49370*/  FFMA.FTZ R12, R18, R220, R144 ;  /* 0x000000dc120c7223 */ /* 0x008fe20000010090 */
[----:B------:R-:W-:-:S04]  /*49380*/  FFMA.FTZ R144, R140, R223, R194 ;  /* 0x000000df8c907223 */ /* 0x000fc800000100c2 */
[----:B------:R-:W-:Y:S02]  /*49390*/  F2FP.F16.F32.PACK_AB R12, R145, R12 ;  /* 0x0000000c910c723e */ /* 0x000fe400000000ff */
[----:B------:R-:W-:Y:S01]  /*493a0*/  F2FP.F16.F32.PACK_AB R13, R144, R13 ;  /* 0x0000000d900d723e */ /* 0x000fe200000000ff */
[C---:B------:R-:W-:Y:S01]  /*493b0*/  FMUL.FTZ R145, R175.reuse, R20 ;  /* 0x00000014af917220 */ /* 0x040fe20000410000 */
[C---:B------:R-:W-:Y:S01]  /*493c0*/  FMUL.FTZ R20, R175.reuse, R134 ;  /* 0x00000086af147220 */ /* 0x040fe20000410000 */
[C---:B------:R-:W-:Y:S01]  /*493d0*/  FMUL.FTZ R144, R175.reuse, R30 ;  /* 0x0000001eaf907220 */ /* 0x040fe20000410000 */
[----:B------:R-:W-:Y:S01]  /*493e0*/  FMUL.FTZ R30, R175, R22 ;  /* 0x00000016af1e7220 */ /* 0x000fe20000410000 */
[----:B------:R0:W-:Y:S01]  /*493f0*/  STG.E.128 desc[UR20][R16.64], R12 ;  /* 0x0000000c10007986 */ /* 0x0001e2000c101d14 */
[----:B------:R-:W-:Y:S01]  /*49400*/  FFMA.FTZ R134, R143, R209, R77 ;  /* 0x000000d18f867223 */ /* 0x000fe2000001004d */
[----:B------:R-:W-:Y:S01]  /*49410*/  FFMA.FTZ R22, R139, R214, R74 ;  /* 0x000000d68b167223 */ /* 0x000fe2000001004a */
[----:B0-----:R-:W-:Y:S01]  /*49420*/  F2FP.F16.F32.PACK_AB R15, R133, R132 ;  /* 0x00000084850f723e */ /* 0x001fe200000000ff */
[----:B------:R-:W-:Y:S01]  /*49430*/  FFMA.FTZ R16, R145, R204, R164 ;  /* 0x000000cc91107223 */ /* 0x000fe200000100a4 */
[----:B------:R-:W-:Y:S01]  /*49440*/  FFMA.FTZ R133, R146, R205, R163 ;  /* 0x000000cd92857223 */ /* 0x000fe200000100a3 */
[----:B------:R-:W3:Y:S01]  /*49450*/  LDL R164, [R1+0x104] ;  /* 0x0001040001a47983 */ /* 0x000ee20000100800 */
[----:B------:R-:W-:-:S03]  /*49460*/  F2FP.F16.F32.PACK_AB R14, R134, R23 ;  /* 0x00000017860e723e */ /* 0x000fc600000000ff */
[----:B------:R-:W3:Y:S01]  /*49470*/  LDL R163, [R1+0x10c] ;  /* 0x00010c0001a37983 */ /* 0x000ee20000100800 */
[----:B------:R-:W-:Y:S01]  /*49480*/  F2FP.F16.F32.PACK_AB R13, R135, R22 ;  /* 0x00000016870d723e */ /* 0x000fe200000000ff */
[----:B------:R-:W-:Y:S01]  /*49490*/  FFMA.FTZ R134, R19, R213, R73 ;  /* 0x000000d513867223 */ /* 0x000fe20000010049 */
[----:B----4-:R-:W-:Y:S01]  /*494a0*/  FFMA.FTZ R19, R152, R202, R158 ;  /* 0x000000ca98137223 */ /* 0x010fe2000001009e */
[----:B-----5:R-:W-:Y:S01]  /*494b0*/  FFMA.FTZ R22, R153, R203, R157 ;  /* 0x000000cb99167223 */ /* 0x020fe2000001009d */
[----:B------:R-:W4:Y:S04]  /*494c0*/  LDL R158, [R1+0x120] ;  /* 0x00012000019e7983 */ /* 0x000f280000100800 */
[----:B------:R-:W5:Y:S01]  /*494d0*/  LDL R157, [R1+0x124] ;  /* 0x00012400019d7983 */ /* 0x000f620000100800 */
[----:B------:R-:W-:Y:S01]  /*494e0*/  FFMA.FTZ R17, R148, R206, R162 ;  /* 0x000000ce94117223 */ /* 0x000fe200000100a2 */
[----:B------:R-:W-:-:S02]  /*494f0*/  FFMA.FTZ R12, R18, R212, R72 ;  /* 0x000000d4120c7223 */ /* 0x000fc40000010048 */
[----:B------:R-:W5:Y:S01]  /*49500*/  LDL R162, [R1+0x110] ;  /* 0x0001100001a27983 */ /* 0x000f620000100800 */
[----:B------:R-:W-:Y:S01]  /*49510*/  FFMA.FTZ R132, R149, R207, R161 ;  /* 0x000000cf95847223 */ /* 0x000fe200000100a1 */
[----:B------:R-:W-:Y:S01]  /*49520*/  FFMA.FTZ R18, R150, R200, R160 ;  /* 0x000000c896127223 */ /* 0x000fe200000100a0 */
[----:B------:R-:W-:Y:S01]  /*49530*/  FFMA.FTZ R23, R151, R201, R159 ;  /* 0x000000c997177223 */ /* 0x000fe2000001009f */
[----:B------:R-:W5:Y:S04]  /*49540*/  LDL R161, [R1+0x114] ;  /* 0x0001140001a17983 */ /* 0x000f680000100800 */
[----:B------:R-:W5:Y:S04]  /*49550*/  LDL R160, [R1+0x118] ;  /* 0x0001180001a07983 */ /* 0x000f680000100800 */
[----:B------:R-:W5:Y:S01]  /*49560*/  LDL R159, [R1+0x11c] ;  /* 0x00011c00019f7983 */ /* 0x000f620000100800 */
[----:B------:R-:W-:Y:S01]  /*49570*/  F2FP.F16.F32.PACK_AB R12, R134, R12 ;  /* 0x0000000c860c723e */ /* 0x000fe200000000ff */
[----:B------:R-:W-:Y:S01]  /*49580*/  IMAD.WIDE.U32 R142, R138, 0x10, R184 ;  /* 0x000000108a8e7825 */ /* 0x000fe200078e00b8 */
[----:B------:R-:W-:-:S02]  /*49590*/  F2FP.F16.F32.PACK_AB R18, R23, R18 ;  /* 0x000000121712723e */ /* 0x000fc400000000ff */
[----:B------:R-:W-:Y:S01]  /*495a0*/  F2FP.F16.F32.PACK_AB R19, R22, R19 ;  /* 0x000000131613723e */ /* 0x000fe200000000ff */
[----:B------:R-:W-:Y:S01]  /*495b0*/  IMAD.WIDE.U32 R22, R147, 0x10, R186 ;  /* 0x0000001093167825 */ /* 0x000fe200078e00ba */
[----:B------:R-:W-:Y:S02]  /*495c0*/  F2FP.F16.F32.PACK_AB R16, R133, R16 ;  /* 0x000000108510723e */ /* 0x000fe400000000ff */
[----:B------:R-:W-:Y:S01]  /*495d0*/  F2FP.F16.F32.PACK_AB R17, R132, R17 ;  /* 0x000000118411723e */ /* 0x000fe200000000ff */
[C---:B------:R-:W-:Y:S01]  /*495e0*/  FMUL.FTZ R21, R175.reuse, R21 ;  /* 0x00000015af157220 */ /* 0x040fe20000410000 */
[----:B------:R0:W-:Y:S04]  /*495f0*/  STG.E.128 desc[UR20][R142.64], R12 ;  /* 0x0000000c8e007986 */ /* 0x0001e8000c101d14 */
[----:B------:R1:W-:Y:S01]  /*49600*/  STG.E.128 desc[UR20][R22.64], R16 ;  /* 0x0000001016007986 */ /* 0x0003e2000c101d14 */
[C---:B------:R-:W-:Y:S01]  /*49610*/  FMUL.FTZ R26, R175.reuse, R26 ;  /* 0x0000001aaf1a7220 */ /* 0x040fe20000410000 */
[----:B------:R-:W-:Y:S01]  /*49620*/  FMUL.FTZ R33, R175, R33 ;  /* 0x00000021af217220 */ /* 0x000fe20000410000 */
        /* <DEDUP_REMOVED lines=9> */
[----:B------:R-:W-:Y:S01]  /*496c0*/  FFMA.FTZ R23, R149, R199, R83 ;  /* 0x000000c795177223 */ /* 0x000fe20000010053 */
[----:B------:R-:W-:-:S02]  /*496d0*/  F2FP.F16.F32.PACK_AB R12, R16, R12 ;  /* 0x0000000c100c723e */ /* 0x000fc400000000ff */
[----:B------:R-:W-:Y:S01]  /*496e0*/  F2FP.F16.F32.PACK_AB R14, R22, R14 ;  /* 0x0000000e160e723e */ /* 0x000fe200000000ff */
        /* <DEDUP_REMOVED lines=8> */
[----:B------:R-:W-:Y:S01]  /*49770*/  FADD.FTZ R34, -R177, R173 ;  /* 0x000000adb1227221 */ /* 0x000fe20000010100 */
[C---:B------:R-:W-:Y:S01]  /*49780*/  FMUL.FTZ R24, R175.reuse, R24 ;  /* 0x00000018af187220 */ /* 0x040fe20000410000 */
[----:B------:R-:W-:Y:S01]  /*49790*/  FMUL.FTZ R25, R175, R25 ;  /* 0x00000019af197220 */ /* 0x000fe20000410000 */
[----:B------:R-:W-:Y:S01]  /*497a0*/  FFMA.FTZ R20, R20, R116, R88 ;  /* 0x0000007414147223 */ /* 0x000fe20000010058 */
[----:B------:R-:W-:Y:S01]  /*497b0*/  F2FP.F16.F32.PACK_AB R23, R39, R23 ;  /* 0x000000172717723e */ /* 0x000fe200000000ff */
[----:B------:R-:W-:Y:S01]  /*497c0*/  FFMA.FTZ R39, R21, R117, R89 ;  /* 0x0000007515277223 */ /* 0x000fe20000010059 */
[----:B------:R-:W-:Y:S01]  /*497d0*/  FMUL.FTZ R34, R175, R34 ;  /* 0x00000022af227220 */ /* 0x000fe20000410000 */
[C---:B------:R-:W-:Y:S01]  /*497e0*/  FFMA.FTZ R17, R24.reuse, R182, R168 ;  /* 0x000000b618117223 */ /* 0x040fe200000100a8 */
[----:B------:R-:W-:Y:S01]  /*497f0*/  FFMA.FTZ R143, R25, R183, R167 ;  /* 0x000000b7198f7223 */ /* 0x000fe200000100a7 */
[----:B------:R-:W-:Y:S01]  /*49800*/  FMUL.FTZ R29, R175, R29 ;  /* 0x0000001daf1d7220 */ /* 0x000fe20000410000 */
[----:B------:R-:W-:Y:S01]  /*49810*/  FFMA.FTZ R21, R24, R118, R90 ;  /* 0x0000007618157223 */ /* 0x000fe2000001005a */
[----:B------:R-:W-:-:S02]  /*49820*/  F2FP.F16.F32.PACK_AB R20, R39, R20 ;  /* 0x000000142714723e */ /* 0x000fc400000000ff */
[----:B------:R-:W-:Y:S01]  /*49830*/  F2FP.F16.F32.PACK_AB R17, R143, R17 ;  /* 0x000000118f11723e */ /* 0x000fe200000000ff */
        /* <DEDUP_REMOVED lines=10> */
[C---:B--2---:R-:W-:Y:S01]  /*498e0*/  FFMA.FTZ R39, R35.reuse, R123, R154 ;  /* 0x0000007b23277223 */ /* 0x044fe2000001009a */
[----:B------:R-:W-:Y:S01]  /*498f0*/  FFMA.FTZ R35, R35, R107, R103 ;  /* 0x0000006b23237223 */ /* 0x000fe20000010067 */
[C---:B---3--:R-:W-:Y:S01]  /*49900*/  FFMA.FTZ R142, R36.reuse, R129, R164 ;  /* 0x00000081248e7223 */ /* 0x048fe200000100a4 */
[----:B------:R-:W-:Y:S01]  /*49910*/  FFMA.FTZ R36, R36, R113, R93 ;  /* 0x0000007124247223 */ /* 0x000fe2000001005d */
[----:B------:R-:W-:-:S04]  /*49920*/  FFMA.FTZ R26, R144, R131, R163 ;  /* 0x00000083901a7223 */ /* 0x000fc800000100a3 */
[----:B------:R-:W-:Y:S02]  /*49930*/  F2FP.F16.F32.PACK_AB R22, R36, R22 ;  /* 0x000000162416723e */ /* 0x000fe400000000ff */
[----:B------:R-:W-:Y:S01]  /*49940*/  F2FP.F16.F32.PACK_AB R19, R26, R19 ;  /* 0x000000131a13723e */ /* 0x000fe200000000ff */
[----:B----4-:R-:W-:Y:S01]  /*49950*/  FFMA.FTZ R26, R32, R120, R158 ;  /* 0x00000078201a7223 */ /* 0x010fe2000001009e */
[----:B-----5:R-:W-:Y:S01]  /*49960*/  FFMA.FTZ R36, R33, R121, R157 ;  /* 0x0000007921247223 */ /* 0x020fe2000001009d */
[----:B------:R-:W-:Y:S01]  /*49970*/  F2FP.F16.F32.PACK_AB R18, R142, R18 ;  /* 0x000000128e12723e */ /* 0x000fe200000000ff */
[----:B------:R-:W-:Y:S01]  /*49980*/  FFMA.FTZ R144, R25, R119, R91 ;  /* 0x0000007719907223 */ /* 0x000fe2000001005b */
[C---:B------:R-:W-:Y:S02]  /*49990*/  FFMA.FTZ R24, R27.reuse, R124, R162 ;  /* 0x0000007c1b187223 */ /* 0x040fe400000100a2 */
[----:B------:R-:W-:Y:S01]  /*499a0*/  F2FP.F16.F32.PACK_AB R26, R36, R26 ;  /* 0x0000001a241a723e */ /* 0x000fe200000000ff */
[----:B------:R-:W-:Y:S01]  /*499b0*/  FFMA.FTZ R36, R27, R108, R96 ;  /* 0x0000006c1b247223 */ /* 0x000fe20000010060 */
        /* <DEDUP_REMOVED lines=10> */
[----:B------:R-:W-:-:S02]  /*49a60*/  F2FP.F16.F32.PACK_AB R21, R144, R21 ;  /* 0x000000159015723e */ /* 0x000fc400000000ff */
[----:B------:R-:W-:Y:S02]  /*49a70*/  F2FP.F16.F32.PACK_AB R35, R35, R34 ;  /* 0x000000222323723e */ /* 0x000fe400000000ff */
[----:B------:R-:W-:Y:S02]  /*49a80*/  F2FP.F16.F32.PACK_AB R24, R143, R24 ;  /* 0x000000188f18723e */ /* 0x000fe400000000ff */
[----:B------:R-:W-:Y:S02]  /*49a90*/  F2FP.F16.F32.PACK_AB R25, R142, R25 ;  /* 0x000000198e19723e */ /* 0x000fe400000000ff */
[----:B------:R-:W-:Y:S02]  /*49aa0*/  F2FP.F16.F32.PACK_AB R27, R39, R27 ;  /* 0x0000001b271b723e */ /* 0x000fe400000000ff */
[----:B------:R-:W-:Y:S02]  /*49ab0*/  F2FP.F16.F32.PACK_AB R34, R33, R32 ;  /* 0x000000202122723e */ /* 0x000fe400000000ff */
[----:B------:R-:W-:-:S02]  /*49ac0*/  F2FP.F16.F32.PACK_AB R33, R31, R30 ;  /* 0x0000001e1f21723e */ /* 0x000fc400000000ff */
[----:B------:R-:W-:Y:S01]  /*49ad0*/  F2FP.F16.F32.PACK_AB R32, R29, R36 ;  /* 0x000000241d20723e */ /* 0x000fe200000000ff */
[----:B------:R0:W-:Y:S04]  /*49ae0*/  STG.E.128 desc[UR20][R132.64], R16 ;  /* 0x0000001084007986 */ /* 0x0001e8000c101d14 */
[----:B------:R0:W-:Y:S04]  /*49af0*/  STG.E.128 desc[UR20][R138.64], R20 ;  /* 0x000000148a007986 */ /* 0x0001e8000c101d14 */
[----:B------:R0:W-:Y:S04]  /*49b00*/  STG.E.128 desc[UR20][R134.64], R24 ;  /* 0x0000001886007986 */ /* 0x0001e8000c101d14 */
[----:B------:R0:W-:Y:S01]  /*49b10*/  STG.E.128 desc[UR20][R140.64], R32 ;  /* 0x000000208c007986 */ /* 0x0001e2000c101d14 */
[----:B-1----:R-:W-:Y:S05]  /*49b20*/  BRA.U !UP2, `(.L_x_16949) ;  /* 0xfffffb850abc7547 */ /* 0x002fea000b83ffff */
[----:B------:R-:W-:Y:S05]  /*49b30*/  EXIT ;  /* 0x000000000000794d */ /* 0x000fea0003800000 */
.L_x_16950:
        /* <DEDUP_REMOVED lines=12> */
.L_x_27889:


//--------------------- .text._ZN10layer_norm31ln_parallel_residual_fwd_kernelINS_13Kernel_traitsIf6__halfS2_S2_fjLj7168ELj1ELj1ELj4ELj16ENS_18Kernel_traits_baseILj7168EfS2_S2_S2_fjLj128EEEEELb1ELb1ELb0EEEvNS_9FwdParamsE --------------------------
	.section	.text._ZN10layer_norm31ln_parallel_residual_fwd_kernelINS_13Kernel_traitsIf6__halfS2_S2_fjLj7168ELj1ELj1ELj4ELj16ENS_18Kernel_traits_baseILj7168EfS2_S2_S2_fjLj128EEEEELb1ELb1ELb0EEEvNS_9FwdParamsE,"ax",@progbits
	.align	128
        .global         _ZN10layer_norm31ln_parallel_residual_fwd_kernelINS_13Kernel_traitsIf6__halfS2_S2_fjLj7168ELj1ELj1ELj4ELj16ENS_18Kernel_traits_baseILj7168EfS2_S2_S2_fjLj128EEEEELb1ELb1ELb0EEEvNS_9FwdParamsE
        .type           _ZN10layer_norm31ln_parallel_residual_fwd_kernelINS_13Kernel_traitsIf6__halfS2_S2_fjLj7168ELj1ELj1ELj4ELj16ENS_18Kernel_traits_baseILj7168EfS2_S2_S2_fjLj128EEEEELb1ELb1ELb0EEEvNS_9FwdParamsE,@function
        .size           _ZN10layer_norm31ln_parallel_residual_fwd_kernelINS_13Kernel_traitsIf6__halfS2_S2_fjLj7168ELj1ELj1ELj4ELj16ENS_18Kernel_traits_baseILj7168EfS2_S2_S2_fjLj128EEEEELb1ELb1ELb0EEEvNS_9FwdParamsE,(.L_x_27890 - _ZN10layer_norm31ln_parallel_residual_fwd_kernelINS_13Kernel_traitsIf6__halfS2_S2_fjLj7168ELj1ELj1ELj4ELj16ENS_18Kernel_traits_baseILj7168EfS2_S2_S2_fjLj128EEEEELb1ELb1ELb0EEEvNS_9FwdParamsE)
        .other          _ZN10layer_norm31ln_parallel_residual_fwd_kernelINS_13Kernel_traitsIf6__halfS2_S2_fjLj7168ELj1ELj1ELj4ELj16ENS_18Kernel_traits_baseILj7168EfS2_S2_S2_fjLj128EEEEELb1ELb1ELb0EEEvNS_9FwdParamsE,@"STO_CUDA_ENTRY STV_DEFAULT"
_ZN10layer_norm31ln_parallel_residual_fwd_kernelINS_13Kernel_traitsIf6__halfS2_S2_fjLj7168ELj1ELj1ELj4ELj16ENS_18Kernel_traits_baseILj7168EfS2_S2_S2_fjLj128EEEEELb1ELb1ELb0EEEvNS_9FwdParamsE:
.text._ZN10layer_norm31ln_parallel_residual_fwd_kernelINS_13Kernel_traitsIf6__halfS2_S2_fjLj7168ELj1ELj1ELj4ELj16ENS_18Kernel_traits_baseILj7168EfS2_S2_S2_fjLj128EEEEELb1ELb1ELb0EEEvNS_9FwdParamsE:
        /* <DEDUP_REMOVED lines=128> */
.L_x_16952:
        /* <DEDUP_REMOVED lines=71> */
.L_x_16953:
[----:B------:R-:W-:Y:S05]  /*0c70*/  BSYNC.RECONVERGENT B0 ;  /* 0x0000000000007941 */ /* 0x000fea0003800200 */
.L_x_16951:
        /* <DEDUP_REMOVED lines=86> */
.L_x_17842:
        /* <DEDUP_REMOVED lines=41> */
.L_x_16959:
        /* <DEDUP_REMOVED lines=13> */
.L_x_16961:
[----:B------:R-:W-:Y:S05]  /*1540*/  BSYNC.RECONVERGENT B2 ;  /* 0x0000000000027941 */ /* 0x000fea0003800200 */
.L_x_16960:
        /* <DEDUP_REMOVED lines=42> */
.L_x_16958:
[----:B------:R-:W-:Y:S05]  /*17f0*/  BSYNC.RECONVERGENT B1 ;  /* 0x0000000000017941 */ /* 0x000fea0003800200 */
.L_x_16957:
        /* <DEDUP_REMOVED lines=10> */
[----:B------:R-:W-:-:S02]  /*18a0*/  IMAD.MOV.U32 R173, RZ, RZ, 0x2 ;  /* 0x00000002ffad7424 */ /* 0x000fc400078e00ff */
[----:B0-----:R-:W-:Y:S01]  /*18b0*/  FMUL.FTZ R30, R30, R195 ;  /* 0x000000c31e1e7220 */ /* 0x001fe20000410000 */
[----:B-1----:R-:W-:-:S04]  /*18c0*/  FSETP.GTU.FTZ.AND P2, PT, R0, R215, PT ;  /* 0x000000d70000720b */ /* 0x002fc80003f5c000 */
        /* <DEDUP_REMOVED lines=15> */
.L_x_16964:
        /* <DEDUP_REMOVED lines=13> */
.L_x_16966:
[----:B------:R-:W-:Y:S05]  /*1a90*/  BSYNC.RECONVERGENT B2 ;  /* 0x0000000000027941 */ /* 0x000fea0003800200 */
.L_x_16965:
        /* <DEDUP_REMOVED lines=43> */
.L_x_16963:
[----:B------:R-:W-:Y:S05]  /*1d50*/  BSYNC.RECONVERGENT B1 ;  /* 0x0000000000017941 */ /* 0x000fea0003800200 */
.L_x_16962:
        /* <DEDUP_REMOVED lines=9> */
[----:B------:R-:W-:-:S04]  /*1df0*/  FSETP.GTU.FTZ.AND P2, PT, R30, R215, PT ;  /* 0x000000d71e00720b */ /* 0x000fc80003f5c000 */
[----:B------:R-:W-:Y:S02]  /*1e00*/  FSEL R30, R152, RZ, !P2 ;  /* 0x000000ff981e7208 */ /* 0x000fe40005000000 */
[----:B------:R-:W-:-:S03]  /*1e10*/  PLOP3.LUT P2, PT, P2, PT, PT, 0x8, 0x80 ;  /* 0x000000000080781c */ /* 0x000fc6000174e170 */
[----:B------:R-:W-:Y:S01]  /*1e20*/  @P1 FADD.FTZ R30, R5, R30 ;  /* 0x0000001e051e1221 */ /* 0x000fe20000010000 */
[----:B------:R-:W-:-:S04]  /*1e30*/  MOV R5, R2 ;  /* 0x0000000200057202 */ /* 0x000fc80000000f00 */
[----:B------:R-:W-:-:S05]  /*1e40*/  F2FP.F16.F32.PACK_AB R211, RZ, R30 ;  /* 0x0000001effd3723e */ /* 0x000fca00000000ff */
        /* <DEDUP_REMOVED lines=10> */
.L_x_16969:
        /* <DEDUP_REMOVED lines=13> */
.L_x_16971:
[----:B------:R-:W-:Y:S05]  /*1fc0*/  BSYNC.RECONVERGENT B2 ;  /* 0x0000000000027941 */ /* 0x000fea0003800200 */
.L_x_16970:
        /* <DEDUP_REMOVED lines=43> */
.L_x_16968:
[----:B------:R-:W-:Y:S05]  /*2280*/  BSYNC.RECONVERGENT B1 ;  /* 0x0000000000017941 */ /* 0x000fea0003800200 */
.L_x_16967:
[----:B------:R-:W-:Y:S01]  /*2290*/  I2FP.F32.U32 R5, R5 ;  /* 0x0000000500057245 */ /* 0x000fe20000201000 */
[----:B------:R-:W-:Y:S01]  /*22a0*/  HADD2.F32 R174, -RZ, R153.H0_H0 ;  /* 0x20000099ffae7230 */ /* 0x000fe20000004100 */
[----:B------:R-:W-:Y:S01]  /*22b0*/  ISETP.NE.AND P2, PT, R181, 0x1, PT ;  /* 0x00000001b500780c */ /* 0x000fe20003f45270 */
[----:B------:R-:W-:Y:S01]  /*22c0*/  BSSY.RECONVERGENT B1, `(.L_x_16972) ;  /* 0x000004f000017945 */ /* 0x000fe20003800200 */
[----:B------:R-:W-:Y:S01]  /*22d0*/  LOP3.LUT R10, R10, 0xfffffffb, RZ, 0xc0, !PT ;  /* 0xfffffffb0a0a7812 */ /* 0x000fe200078ec0ff */
[----:B------:R-:W-:Y:S01]  /*22e0*/  FFMA.FTZ R152, R5, R216, 1.1641532182693481445e-10 ;  /* 0x2f00000005987423 */ /* 0x000fe200000100d8 */
[----:B------:R-:W-:Y:S01]  /*22f0*/  FMUL.FTZ R174, R174, R195 ;  /* 0x000000c3aeae7220 */ /* 0x000fe20000410000 */
[----:B------:R-:W-:Y:S02]  /*2300*/  HFMA2 R173, -RZ, RZ, 0, 1.1920928955078125e-07 ;  /* 0x00000002ffad7431 */ /* 0x000fe400000001ff */
[----:B------:R-:W-:Y:S01]  /*2310*/  IMAD.MOV.U32 R5, RZ, RZ, R2 ;  /* 0x000000ffff057224 */ /* 0x000fe200078e0002 */
[----:B------:R-:W-:Y:S01]  /*2320*/  FSETP.GTU.FTZ.AND P3, PT, R152, R215, PT ;  /* 0x000000d79800720b */ /* 0x000fe20003f7c000 */
        /* <DEDUP_REMOVED lines=15> */
.L_x_16974:
        /* <DEDUP_REMOVED lines=13> */
.L_x_16976:
[----:B------:R-:W-:Y:S05]  /*24f0*/  BSYNC.RECONVERGENT B2 ;  /* 0x0000000000027941 */ /* 0x000fea0003800200 */
.L_x_16975:
        /* <DEDUP_REMOVED lines=43> */
.L_x_16973:
[----:B------:R-:W-:Y:S05]  /*27b0*/  BSYNC.RECONVERGENT B1 ;  /* 0x0000000000017941 */ /* 0x000fea0003800200 */
.L_x_16972:
        /* <DEDUP_REMOVED lines=25> */
.L_x_16979:
        /* <DEDUP_REMOVED lines=13> */
.L_x_16981:
[----:B------:R-:W-:Y:S05]  /*2a20*/  BSYNC.RECONVERGENT B2 ;  /* 0x0000000000027941 */ /* 0x000fea0003800200 */
.L_x_16980:
        /* <DEDUP_REMOVED lines=43> */
.L_x_16978:
[----:B------:R-:W-:Y:S05]  /*2ce0*/  BSYNC.RECONVERGENT B1 ;  /* 0x0000000000017941 */ /* 0x000fea0003800200 */
.L_x_16977:
        /* <DEDUP_REMOVED lines=23> */
.L_x_16984:
        /* <DEDUP_REMOVED lines=13> */
.L_x_16986:
[----:B------:R-:W-:Y:S05]  /*2f30*/  BSYNC.RECONVERGENT B2 ;  /* 0x0000000000027941 */ /* 0x000fea0003800200 */
.L_x_16985:
        /* <DEDUP_REMOVED lines=43> */
.L_x_16983:
[----:B------:R-:W-:Y:S05]  /*31f0*/  BSYNC.RECONVERGENT B1 ;  /* 0x0000000000017941 */ /* 0x000fea0003800200 */
.L_x_16982:
[----:B------:R-:W-:Y:S01]  /*3200*/  I2FP.F32.U32 R5, R5 ;  /* 0x0000000500057245 */ /* 0x000fe20000201000 */
[----:B------:R-:W-:Y:S01]  /*3210*/  HADD2.F32 R154, -RZ, R154.H1_H1 ;  /* 0x3000009aff9a7230 */ /* 0x000fe20000004100 */
[----:B------:R-:W-:Y:S01]  /*3220*/  ISETP.NE.AND P4, PT, R204, 0x1, PT ;  /* 0x00000001cc00780c */ /* 0x000fe20003f85270 */
[----:B------:R-:W-:Y:S01]  /*3230*/  @P1 HADD2.F32 R182, -RZ, R34.H1_H1 ;  /* 0x30000022ffb61230 */ /* 0x000fe20000004100 */
        /* <DEDUP_REMOVED lines=19> */
.L_x_16989:
        /* <DEDUP_REMOVED lines=13> */
.L_x_16991:
[----:B------:R-:W-:Y:S05]  /*3440*/  BSYNC.RECONVERGENT B2 ;  /* 0x0000000000027941 */ /* 0x000fea0003800200 */
.L_x_16990:
        /* <DEDUP_REMOVED lines=43> */
.L_x_16988:
[----:B------:R-:W-:Y:S05]  /*3700*/  BSYNC.RECONVERGENT B1 ;  /* 0x0000000000017941 */ /* 0x000fea0003800200 */
.L_x_16987:
        /* <DEDUP_REMOVED lines=8> */
[----:B------:R-:W-:-:S04]  /*3790*/  FSETP.GTU.FTZ.AND P4, PT, R152, R215, PT ;  /* 0x000000d79800720b */ /* 0x000fc80003f9c000 */
        /* <DEDUP_REMOVED lines=14> */
.L_x_16994:
        /* <DEDUP_REMOVED lines=13> */
.L_x_16996:
[----:B------:R-:W-:Y:S05]  /*3950*/  BSYNC.RECONVERGENT B2 ;  /* 0x0000000000027941 */ /* 0x000fea0003800200 */
.L_x_16995:
        /* <DEDUP_REMOVED lines=43> */
.L_x_16993:
[----:B------:R-:W-:Y:S05]  /*3c10*/  BSYNC.RECONVERGENT B1 ;  /* 0x0000000000017941 */ /* 0x000fea0003800200 */
.L_x_16992:
[----:B------:R-:W-:Y:S01]  /*3c20*/  I2FP.F32.U32 R153, R153 ;  /* 0x0000009900997245 */ /* 0x000fe20000201000 */
[----:B------:R-:W-:Y:S01]  /*3c30*/  HADD2.F32 R152, -RZ, R155.H1_H1 ;  /* 0x3000009bff987230 */ /* 0x000fe20000004100 */
[----:B------:R-:W-:Y:S01]  /*3c40*/  PRMT R154, R217, 0x5410, R154 ;  /* 0x00005410d99a7816 */ /* 0x000fe2000000009a */
[----:B------:R-:W-:Y:S02]  /*3c50*/  @P1 HADD2.F32 R204, -RZ, R35.H1_H1 ;  /* 0x30000023ffcc1230 */ /* 0x000fe40000004100 */
[----:B------:R-:W-:Y:S01]  /*3c60*/  FFMA.FTZ R216, R153, R216, 1.1641532182693481445e-10 ;  /* 0x2f00000099d87423 */ /* 0x000fe200000100d8 */
[----:B------:R-:W-:Y:S01]  /*3c70*/  FMUL.FTZ R152, R152, R195 ;  /* 0x000000c398987220 */ /* 0x000fe20000410000 */
[----:B------:R-:W-:-:S03]  /*3c80*/  PRMT R153, R212, 0x5410, R214 ;  /* 0x00005410d4997816 */ /* 0x000fc600000000d6 */
[----:B------:R-:W-:-:S04]  /*3c90*/  FSETP.GTU.FTZ.AND P5, PT, R216, R215, PT ;  /* 0x000000d7d800720b */ /* 0x000fc80003fbc000 */
[----:B------:R-:W-:Y:S02]  /*3ca0*/  FSEL R195, R152, RZ, !P5 ;  /* 0x000000ff98c37208 */ /* 0x000fe40006800000 */
[----:B------:R-:W-:Y:S02]  /*3cb0*/  PLOP3.LUT P5, PT, P5, PT, PT, 0x8, 0x80 ;  /* 0x000000000080781c */ /* 0x000fe40002fae170 */
[----:B------:R-:W-:Y:S01]  /*3cc0*/  PRMT R152, R203, 0x5410, R211 ;  /* 0x00005410cb987816 */ /* 0x000fe200000000d3 */
[----:B------:R-:W-:-:S05]  /*3cd0*/  @P1 FADD.FTZ R195, R204, R195 ;  /* 0x000000c3ccc31221 */ /* 0x000fca0000010000 */
[----:B------:R-:W-:-:S04]  /*3ce0*/  F2FP.F16.F32.PACK_AB R155, RZ, R195 ;  /* 0x000000c3ff9b723e */ /* 0x000fc800000000ff */
[----:B------:R-:W-:Y:S01]  /*3cf0*/  PRMT R155, R213, 0x5410, R155 ;  /* 0x00005410d59b7816 */ /* 0x000fe2000000009b */
[----:B------:R-:W-:Y:S06]  /*3d00*/  BRA `(.L_x_16997) ;  /* 0x00000050006c7947 */ /* 0x000fec0003800000 */
.L_x_16956:
        /* <DEDUP_REMOVED lines=16> */
.L_x_17000:
        /* <DEDUP_REMOVED lines=13> */
.L_x_17002:
[----:B------:R-:W-:Y:S05]  /*3ee0*/  BSYNC.RECONVERGENT B2 ;  /* 0x0000000000027941 */ /* 0x000fea0003800200 */
.L_x_17001:
        /* <DEDUP_REMOVED lines=42> */
.L_x_16999:
[----:B------:R-:W-:Y:S05]  /*4190*/  BSYNC.RECONVERGENT B1 ;  /* 0x0000000000017941 */ /* 0x000fea0003800200 */
.L_x_16998:
        /* <DEDUP_REMOVED lines=9> */
[----:B-----5:R-:W-:-:S03]  /*4230*/  HADD2.F32 R0, -RZ, R152.H0_H0 ;  /* 0x20000098ff007230 */ /* 0x020fc60000004100 */
        /* <DEDUP_REMOVED lines=15> */
.L_x_17005:
        /* <DEDUP_REMOVED lines=13> */
.L_x_17007:
[----:B------:R-:W-:Y:S05]  /*4400*/  BSYNC.RECONVERGENT B2 ;  /* 0x0000000000027941 */ /* 0x000fea0003800200 */
.L_x_17006:
        /* <DEDUP_REMOVED lines=43> */
.L_x_17004:
[----:B------:R-:W-:Y:S05]  /*46c0*/  BSYNC.RECONVERGENT B1 ;  /* 0x0000000000017941 */ /* 0x000fea0003800200 */
.L_x_17003:
[----:B------:R-:W-:Y:S01]  /*46d0*/  I2FP.F32.U32 R16, R5 ;  /* 0x0000000500107245 */ /* 0x000fe20000201000 */
[----:B------:R-:W-:Y:S01]  /*46e0*/  HADD2.F32 R18, -RZ, R36.H0_H0 ;  /* 0x20000024ff127230 */ /* 0x000fe20000004100 */
[----:B------:R-:W-:Y:S01]  /*46f0*/  ISETP.NE.AND P3, PT, R17, 0x1, PT ;  /* 0x000000011100780c */ /* 0x000fe20003f65270 */
[----:B------:R-:W-:Y:S02]  /*4700*/  BSSY.RECONVERGENT B1, `(.L_x_17008) ;  /* 0x000004f000017945 */ /* 0x000fe40003800200 */
[----:B------:R-:W-:Y:S01]  /*4710*/  FFMA.FTZ R5, R16, R215, 1.1641532182693481445e-10 ;  /* 0x2f00000010057423 */ /* 0x000fe200000100d7 */
[----:B------:R-:W-:Y:S01]  /*4720*/  FMUL.FTZ R18, R18, R195 ;  /* 0x000000c312127220 */ /* 0x000fe20000410000 */
[----:B------:R-:W-:-:S03]  /*4730*/  @P1 HADD2.F32 R16, -RZ, R32.H0_H0 ;  /* 0x20000020ff101230 */ /* 0x000fc60000004100 */
[----:B------:R-:W-:-:S04]  /*4740*/  FSETP.GTU.FTZ.AND P2, PT, R5, R22, PT ;  /* 0x000000160500720b */ /* 0x000fc80003f5c000 */
[----:B------:R-:W-:Y:S01]  /*4750*/  FSEL R5, R18, RZ, !P2 ;  /* 0x000000ff12057208 */ /* 0x000fe20005000000 */
[----:B------:R-:W-:Y:S01]  /*4760*/  IMAD.MOV.U32 R18, RZ, RZ, 0x2 ;  /* 0x00000002ff127424 */ /* 0x000fe200078e00ff */
        /* <DEDUP_REMOVED lines=15> */
.L_x_17010:
        /* <DEDUP_REMOVED lines=13> */
.L_x_17012:
[----:B------:R-:W-:Y:S05]  /*4930*/  BSYNC.RECONVERGENT B2 ;  /* 0x0000000000027941 */ /* 0x000fea0003800200 */
.L_x_17011:
        /* <DEDUP_REMOVED lines=43> */
.L_x_17009:
[----:B------:R-:W-:Y:S05]  /*4bf0*/  BSYNC.RECONVERGENT B1 ;  /* 0x0000000000017941 */ /* 0x000fea0003800200 */
.L_x_17008:
        /* <DEDUP_REMOVED lines=22> */
.L_x_17015:
        /* <DEDUP_REMOVED lines=13> */
.L_x_17017:
[----:B------:R-:W-:Y:S05]  /*4e30*/  BSYNC.RECONVERGENT B2 ;  /* 0x0000000000027941 */ /* 0x000fea0003800200 */
.L_x_17016:
        /* <DEDUP_REMOVED lines=43> */
.L_x_17014:
[----:B------:R-:W-:Y:S05]  /*50f0*/  BSYNC.RECONVERGENT B1 ;  /* 0x0000000000017941 */ /* 0x000fea0003800200 */
.L_x_17013:
        /* <DEDUP_REMOVED lines=25> */
.L_x_17020:
        /* <DEDUP_REMOVED lines=13> */
.L_x_17022:
[----:B------:R-:W-:Y:S05]  /*5360*/  BSYNC.RECONVERGENT B2 ;  /* 0x0000000000027941 */ /* 0x000fea0003800200 */
.L_x_17021:
        /* <DEDUP_REMOVED lines=43> */
.L_x_17019:
[----:B------:R-:W-:Y:S05]  /*5620*/  BSYNC.RECONVERGENT B1 ;  /* 0x0000000000017941 */ /* 0x000fea0003800200 */
.L_x_17018:
        /* <DEDUP_REMOVED lines=22> */
.L_x_17025:
        /* <DEDUP_REMOVED lines=13> */
.L_x_17027:
[----:B------:R-:W-:Y:S05]  /*5860*/  BSYNC.RECONVERGENT B2 ;  /* 0x0000000000027941 */ /* 0x000fea0003800200 */
.L_x_17026:
        /* <DEDUP_REMOVED lines=43> */
.L_x_17024:
[----:B------:R-:W-:Y:S05]  /*5b20*/  BSYNC.RECONVERGENT B1 ;  /* 0x0000000000017941 */ /* 0x000fea0003800200 */
.L_x_17023:
        /* <DEDUP_REMOVED lines=25> */
.L_x_17030:
        /* <DEDUP_REMOVED lines=13> */
.L_x_17032:
[----:B------:R-:W-:Y:S05]  /*5d90*/  BSYNC.RECONVERGENT B2 ;  /* 0x0000000000027941 */ /* 0x000fea0003800200 */
.L_x_17031:
        /* <DEDUP_REMOVED lines=43> */
.L_x_17029:
[----:B------:R-:W-:Y:S05]  /*6050*/  BSYNC.RECONVERGENT B1 ;  /* 0x0000000000017941 */ /* 0x000fea0003800200 */
.L_x_17028:
        /* <DEDUP_REMOVED lines=22> */
.L_x_17035:
        /* <DEDUP_REMOVED lines=13> */
.L_x_17037:
[----:B------:R-:W-:Y:S05]  /*6290*/  BSYNC.RECONVERGENT B2 ;  /* 0x0000000000027941 */ /* 0x000fea0003800200 */
.L_x_17036:
        /* <DEDUP_REMOVED lines=43> */
.L_x_17034:
[----:B------:R-:W-:Y:S05]  /*6550*/  BSYNC.RECONVERGENT B1 ;  /* 0x0000000000017941 */ /* 0x000fea0003800200 */
.L_x_17033:
        /* <DEDUP_REMOVED lines=25> */
.L_x_17040:
        /* <DEDUP_REMOVED lines=13> */
.L_x_17042:
[----:B------:R-:W-:Y:S05]  /*67c0*/  BSYNC.RECONVERGENT B2 ;  /* 0x0000000000027941 */ /* 0x000fea0003800200 */
.L_x_17041:
        /* <DEDUP_REMOVED lines=43> */
.L_x_17039:
[----:B------:R-:W-:Y:S05]  /*6a80*/  BSYNC.RECONVERGENT B1 ;  /* 0x0000000000017941 */ /* 0x000fea0003800200 */
.L_x_17038:
        /* <DEDUP_REMOVED lines=20> */
.L_x_17045:
        /* <DEDUP_REMOVED lines=13> */
.L_x_17047:
[----:B------:R-:W-:Y:S05]  /*6ca0*/  BSYNC.RECONVERGENT B2 ;  /* 0x0000000000027941 */ /* 0x000fea0003800200 */
.L_x_17046:
        /* <DEDUP_REMOVED lines=43> */
.L_x_17044:
[----:B------:R-:W-:Y:S05]  /*6f60*/  BSYNC.RECONVERGENT B1 ;  /* 0x0000000000017941 */ /* 0x000fea0003800200 */
.L_x_17043:
        /* <DEDUP_REMOVED lines=11> */
[----:B------:R-:W-:-:S03]  /*7020*/  IMAD.MOV.U32 R152, RZ, RZ, 0x2 ;  /* 0x00000002ff987424 */ /* 0x000fc600078e00ff */
        /* <DEDUP_REMOVED lines=13> */
.L_x_17050:
        /* <DEDUP_REMOVED lines=13> */
.L_x_17052:
[----:B------:R-:W-:Y:S05]  /*71d0*/  BSYNC.RECONVERGENT B2 ;  /* 0x0000000000027941 */ /* 0x000fea0003800200 */
.L_x_17051:
        /* <DEDUP_REMOVED lines=43> */
.L_x_17049:
[----:B------:R-:W-:Y:S05]  /*7490*/  BSYNC.RECONVERGENT B1 ;  /* 0x0000000000017941 */ /* 0x000fea0003800200 */
.L_x_17048:
        /* <DEDUP_REMOVED lines=20> */
.L_x_17055:
        /* <DEDUP_REMOVED lines=13> */
.L_x_17057:
[----:B------:R-:W-:Y:S05]  /*76b0*/  BSYNC.RECONVERGENT B2 ;  /* 0x0000000000027941 */ /* 0x000fea0003800200 */
.L_x_17056:
        /* <DEDUP_REMOVED lines=43> */
.L_x_17054:
[----:B------:R-:W-:Y:S05]  /*7970*/  BSYNC.RECONVERGENT B1 ;  /* 0x0000000000017941 */ /* 0x000fea0003800200 */
.L_x_17053:
        /* <DEDUP_REMOVED lines=25> */
.L_x_17060:
        /* <DEDUP_REMOVED lines=13> */
.L_x_17062:
[----:B------:R-:W-:Y:S05]  /*7be0*/  BSYNC.RECONVERGENT B2 ;  /* 0x0000000000027941 */ /* 0x000fea0003800200 */
.L_x_17061:
        /* <DEDUP_REMOVED lines=43> */
.L_x_17059:
[----:B------:R-:W-:Y:S05]  /*7ea0*/  BSYNC.RECONVERGENT B1 ;  /* 0x0000000000017941 */ /* 0x000fea0003800200 */
.L_x_17058:
        /* <DEDUP_REMOVED lines=20> */
.L_x_17065:
        /* <DEDUP_REMOVED lines=13> */
.L_x_17067:
[----:B------:R-:W-:Y:S05]  /*80c0*/  BSYNC.RECONVERGENT B2 ;  /* 0x0000000000027941 */ /* 0x000fea0003800200 */
.L_x_17066:
        /* <DEDUP_REMOVED lines=43> */
.L_x_17064:
[----:B------:R-:W-:Y:S05]  /*8380*/  BSYNC.RECONVERGENT B1 ;  /* 0x0000000000017941 */ /* 0x000fea0003800200 */
.L_x_17063:
        /* <DEDUP_REMOVED lines=25> */
.L_x_17070:
        /* <DEDUP_REMOVED lines=13> */
.L_x_17072:
[----:B------:R-:W-:Y:S05]  /*85f0*/  BSYNC.RECONVERGENT B2 ;  /* 0x0000000000027941 */ /* 0x000fea0003800200 */
.L_x_17071:
        /* <DEDUP_REMOVED lines=43> */
.L_x_17069:
[----:B------:R-:W-:Y:S05]  /*88b0*/  BSYNC.RECONVERGENT B1 ;  /* 0x0000000000017941 */ /* 0x000fea0003800200 */
.L_x_17068:
        /* <DEDUP_REMOVED lines=20> */
.L_x_17075:
        /* <DEDUP_REMOVED lines=15> */
.L_x_17077:
[----:B------:R-:W-:Y:S05]  /*8af0*/  BSYNC.RECONVERGENT B2 ;  /* 0x0000000000027941 */ /* 0x000fea0003800200 */
.L_x_17076:
        /* <DEDUP_REMOVED lines=43> */
.L_x_17074:
[----:B------:R-:W-:Y:S05]  /*8db0*/  BSYNC.RECONVERGENT B1 ;  /* 0x0000000000017941 */ /* 0x000fea0003800200 */
.L_x_17073:
        /* <DEDUP_REMOVED lines=9> */
[----:B------:R-:W-:-:S03]  /*8e50*/  SEL R22, RZ, 0x1, P6 ;  /* 0x00000001ff167807 */ /* 0x000fc60003000000 */
[----:B------:R-:W-:-:S04]  /*8e60*/  FADD.FTZ R155, R155, R204 ;  /* 0x000000cc9b9b7221 */ /* 0x000fc80000010000 */
[--C-:B------:R-:W-:Y:S01]  /*8e70*/  @P1 FADD.FTZ R195, R152, R155.reuse ;  /* 0x0000009b98c31221 */ /* 0x100fe20000010000 */
[----:B------:R-:W-:Y:S01]  /*8e80*/  @!P1 IMAD.MOV.U32 R195, RZ, RZ, R155 ;  /* 0x000000ffffc39224 */ /* 0x000fe200078e009b */
[----:B------:R-:W-:-:S04]  /*8e90*/  PRMT R152, R203, 0x5410, R211 ;  /* 0x00005410cb987816 */ /* 0x000fc800000000d3 */
[----:B------:R-:W-:-:S04]  /*8ea0*/  F2FP.F16.F32.PACK_AB R155, RZ, R195 ;  /* 0x000000c3ff9b723e */ /* 0x000fc800000000ff */
[----:B------:R-:W-:-:S07]  /*8eb0*/  PRMT R155, R213, 0x5410, R155 ;  /* 0x00005410d59b7816 */ /* 0x000fce000000009b */
.L_x_16997:
        /* <DEDUP_REMOVED lines=43> */
.L_x_17078:
[----:B------:R-:W-:Y:S02]  /*9170*/  IMAD.MOV.U32 R203, RZ, RZ, R210 ;  /* 0x000000ffffcb7224 */ /* 0x000fe400078e00d2 */
[----:B0-----:R-:W-:-:S07]  /*9180*/  VIADD R206, R202, 0x80 ;  /* 0x00000080cace7836 */ /* 0x001fce0000000000 */
.L_x_16955:
[----:B------:R-:W-:Y:S05]  /*9190*/  BSYNC.RECONVERGENT B0 ;  /* 0x0000000000007941 */ /* 0x000fea0003800200 */
.L_x_16954:
        /* <DEDUP_REMOVED lines=35> */
.L_x_17084:
        /* <DEDUP_REMOVED lines=13> */
.L_x_17086:
[----:B------:R-:W-:Y:S05]  /*94a0*/  BSYNC.RECONVERGENT B2 ;  /* 0x0000000000027941 */ /* 0x000fea0003800200 */
.L_x_17085:
        /* <DEDUP_REMOVED lines=42> */
.L_x_17083:
[----:B------:R-:W-:Y:S05]  /*9750*/  BSYNC.RECONVERGENT B1 ;  /* 0x0000000000017941 */ /* 0x000fea0003800200 */
.L_x_17082:
        /* <DEDUP_REMOVED lines=25> */
.L_x_17089:
        /* <DEDUP_REMOVED lines=13> */
.L_x_17091:
[----:B------:R-:W-:Y:S05]  /*99c0*/  BSYNC.RECONVERGENT B2 ;  /* 0x0000000000027941 */ /* 0x000fea0003800200 */
.L_x_17090:
        /* <DEDUP_REMOVED lines=43> */
.L_x_17088:
[----:B------:R-:W-:Y:S05]  /*9c80*/  BSYNC.RECONVERGENT B1 ;  /* 0x0000000000017941 */ /* 0x000fea0003800200 */
.L_x_17087:
        /* <DEDUP_REMOVED lines=25> */
.L_x_17094:
        /* <DEDUP_REMOVED lines=13> */
.L_x_17096:
[----:B------:R-:W-:Y:S05]  /*9ef0*/  BSYNC.RECONVERGENT B2 ;  /* 0x0000000000027941 */ /* 0x000fea0003800200 */
.L_x_17095:
        /* <DEDUP_REMOVED lines=43> */
.L_x_17093:
[----:B------:R-:W-:Y:S05]  /*a1b0*/  BSYNC.RECONVERGENT B1 ;  /* 0x0000000000017941 */ /* 0x000fea0003800200 */
.L_x_17092:
        /* <DEDUP_REMOVED lines=22> */
.L_x_17099:
[----:B------:R-:W-:Y:S01]  /*a320*/  IADD3 R11, PT, PT, R11, 0x1, RZ ;  /* 0x000000010b0b7810 */ /* 0x000fe20007ffe0ff */
[----:B------:R-:W-:Y:S03]  /*a330*/  BSSY.RECONVERGENT B2, `(.L_x_17100) ;  /* 0x000000c000027945 */ /* 0x000fe60003800200 */
[C---:B------:R-:W-:Y:S01]  /*a340*/  ISETP.NE.AND P2, PT, R11.reuse, RZ, PT ;  /* 0x000000ff0b00720c */ /* 0x040fe20003f45270 */
[----:B0-----:R-:W-:-:S12]  /*a350*/  IMAD.WIDE.U32 R204, R11, -0x2daee0ad, RZ ;  /* 0xd2511f530bcc7825 */ /* 0x001fd800078e00ff */
        /* <DEDUP_REMOVED lines=9> */
.L_x_17101:
[----:B------:R-:W-:Y:S05]  /*a3f0*/  BSYNC.RECONVERGENT B2 ;  /* 0x0000000000027941 */ /* 0x000fea0003800200 */
.L_x_17100:
        /* <DEDUP_REMOVED lines=43> */
.L_x_17098:
[----:B------:R-:W-:Y:S05]  /*a6b0*/  BSYNC.RECONVERGENT B1 ;  /* 0x0000000000017941 */ /* 0x000fea0003800200 */
.L_x_17097:
        /* <DEDUP_REMOVED lines=25> */
.L_x_17104:
        /* <DEDUP_REMOVED lines=13> */
.L_x_17106:
[----:B------:R-:W-:Y:S05]  /*a920*/  BSYNC.RECONVERGENT B2 ;  /* 0x0000000000027941 */ /* 0x000fea0003800200 */
.L_x_17105:
        /* <DEDUP_REMOVED lines=43> */
.L_x_17103:
[----:B------:R-:W-:Y:S05]  /*abe0*/  BSYNC.RECONVERGENT B1 ;  /* 0x0000000000017941 */ /* 0x000fea0003800200 */
.L_x_17102:
        /* <DEDUP_REMOVED lines=22> */
.L_x_17109:
        /* <DEDUP_REMOVED lines=13> */
.L_x_17111:
[----:B------:R-:W-:Y:S05]  /*ae20*/  BSYNC.RECONVERGENT B2 ;  /* 0x0000000000027941 */ /* 0x000fea0003800200 */
.L_x_17110:
        /* <DEDUP_REMOVED lines=43> */
.L_x_17108:
[----:B------:R-:W-:Y:S05]  /*b0e0*/  BSYNC.RECONVERGENT B1 ;  /* 0x0000000000017941 */ /* 0x000fea0003800200 */
.L_x_17107:
        /* <DEDUP_REMOVED lines=25> */
.L_x_17114:
        /* <DEDUP_REMOVED lines=13> */
.L_x_17116:
[----:B------:R-:W-:Y:S05]  /*b350*/  BSYNC.RECONVERGENT B2 ;  /* 0x0000000000027941 */ /* 0x000fea0003800200 */
.L_x_17115:
        /* <DEDUP_REMOVED lines=43> */
.L_x_17113:
[----:B------:R-:W-:Y:S05]  /*b610*/  BSYNC.RECONVERGENT B1 ;  /* 0x0000000000017941 */ /* 0x000fea0003800200 */
.L_x_17112:
        /* <DEDUP_REMOVED lines=22> */
.L_x_17119:
        /* <DEDUP_REMOVED lines=13> */
.L_x_17121:
[----:B------:R-:W-:Y:S05]  /*b850*/  BSYNC.RECONVERGENT B2 ;  /* 0x0000000000027941 */ /* 0x000fea0003800200 */
.L_x_17120:
        /* <DEDUP_REMOVED lines=43> */
.L_x_17118:
[----:B------:R-:W-:Y:S05]  /*bb10*/  BSYNC.RECONVERGENT B1 ;  /* 0x0000000000017941 */ /* 0x000fea0003800200 */
.L_x_17117:
        /* <DEDUP_REMOVED lines=25> */
.L_x_17124:
        /* <DEDUP_REMOVED lines=13> */
.L_x_17126:
[----:B------:R-:W-:Y:S05]  /*bd80*/  BSYNC.RECONVERGENT B2 ;  /* 0x0000000000027941 */ /* 0x000fea0003800200 */
.L_x_17125:
        /* <DEDUP_REMOVED lines=43> */
.L_x_17123:
[----:B------:R-:W-:Y:S05]  /*c040*/  BSYNC.RECONVERGENT B1 ;  /* 0x0000000000017941 */ /* 0x000fea0003800200 */
.L_x_17122:
        /* <DEDUP_REMOVED lines=20> */
.L_x_17129:
        /* <DEDUP_REMOVED lines=13> */
.L_x_17131:
[----:B------:R-:W-:Y:S05]  /*c260*/  BSYNC.RECONVERGENT B2 ;  /* 0x0000000000027941 */ /* 0x000fea0003800200 */
.L_x_17130:
        /* <DEDUP_REMOVED lines=43> */
.L_x_17128:
[----:B------:R-:W-:Y:S05]  /*c520*/  BSYNC.RECONVERGENT B1 ;  /* 0x0000000000017941 */ /* 0x000fea0003800200 */
.L_x_17127:
        /* <DEDUP_REMOVED lines=11> */
[----:B------:R-:W-:-:S03]  /*c5e0*/  HFMA2 R20, -RZ, RZ, 0, 1.1920928955078125e-07 ;  /* 0x00000002ff147431 */ /* 0x000fc600000001ff */
        /* <DEDUP_REMOVED lines=13> */
.L_x_17134:
        /* <DEDUP_REMOVED lines=13> */
.L_x_17136:
[----:B------:R-:W-:Y:S05]  /*c790*/  BSYNC.RECONVERGENT B2 ;  /* 0x0000000000027941 */ /* 0x000fea0003800200 */
.L_x_17135:
        /* <DEDUP_REMOVED lines=43> */
.L_x_17133:
[----:B------:R-:W-:Y:S05]  /*ca50*/  BSYNC.RECONVERGENT B1 ;  /* 0x0000000000017941 */ /* 0x000fea0003800200 */
.L_x_17132:
        /* <DEDUP_REMOVED lines=20> */
.L_x_17139:
        /* <DEDUP_REMOVED lines=13> */
.L_x_17141:
[----:B------:R-:W-:Y:S05]  /*cc70*/  BSYNC.RECONVERGENT B2 ;  /* 0x0000000000027941 */ /* 0x000fea0003800200 */
.L_x_17140:
        /* <DEDUP_REMOVED lines=43> */
.L_x_17138:
[----:B------:R-:W-:Y:S05]  /*cf30*/  BSYNC.RECONVERGENT B1 ;  /* 0x0000000000017941 */ /* 0x000fea0003800200 */
.L_x_17137:
        /* <DEDUP_REMOVED lines=25> */
.L_x_17144:
        /* <DEDUP_REMOVED lines=13> */
.L_x_17146:
[----:B------:R-:W-:Y:S05]  /*d1a0*/  BSYNC.RECONVERGENT B2 ;  /* 0x0000000000027941 */ /* 0x000fea0003800200 */
.L_x_17145:
[----:B0-----:R-:W-:Y:S01]  /*d1b0*/  IMAD.WIDE.U32 R204, R13, -0x326172a9, RZ ;  /* 0xcd9e8d570dcc7825 */ /* 0x001fe200078e00ff */
        /* <DEDUP_REMOVED lines=42> */
.L_x_17143:
[----:B------:R-:W-:Y:S05]  /*d460*/  BSYNC.RECONVERGENT B1 ;  /* 0x0000000000017941 */ /* 0x000fea0003800200 */
.L_x_17142:
        /* <DEDUP_REMOVED lines=20> */
.L_x_17149:
        /* <DEDUP_REMOVED lines=13> */
.L_x_17151:
[----:B------:R-:W-:Y:S05]  /*d680*/  BSYNC.RECONVERGENT B2 ;  /* 0x0000000000027941 */ /* 0x000fea0003800200 */
.L_x_17150:
[----:B0-----:R-:W-:Y:S01]  /*d690*/  IMAD.WIDE.U32 R204, R13, -0x326172a9, RZ ;  /* 0xcd9e8d570dcc7825 */ /* 0x001fe200078e00ff */
        /* <DEDUP_REMOVED lines=42> */
.L_x_17148:
[----:B------:R-:W-:Y:S05]  /*d940*/  BSYNC.RECONVERGENT B1 ;  /* 0x0000000000017941 */ /* 0x000fea0003800200 */
.L_x_17147:
        /* <DEDUP_REMOVED lines=25> */
.L_x_17154:
        /* <DEDUP_REMOVED lines=13> */
.L_x_17156:
[----:B------:R-:W-:Y:S05]  /*dbb0*/  BSYNC.RECONVERGENT B2 ;  /* 0x0000000000027941 */ /* 0x000fea0003800200 */
.L_x_17155:
        /* <DEDUP_REMOVED lines=43> */
.L_x_17153:
[----:B------:R-:W-:Y:S05]  /*de70*/  BSYNC.RECONVERGENT B1 ;  /* 0x0000000000017941 */ /* 0x000fea0003800200 */
.L_x_17152:
        /* <DEDUP_REMOVED lines=20> */
.L_x_17159:
        /* <DEDUP_REMOVED lines=15> */
.L_x_17161:
[----:B------:R-:W-:Y:S05]  /*e0b0*/  BSYNC.RECONVERGENT B2 ;  /* 0x0000000000027941 */ /* 0x000fea0003800200 */
.L_x_17160:
        /* <DEDUP_REMOVED lines=43> */
.L_x_17158:
[----:B------:R-:W-:Y:S05]  /*e370*/  BSYNC.RECONVERGENT B1 ;  /* 0x0000000000017941 */ /* 0x000fea0003800200 */
.L_x_17157:
[----:B------:R-:W-:Y:S01]  /*e380*/  I2FP.F32.U32 R153, R204 ;  /* 0x000000cc00997245 */ /* 0x000fe20000201000 */
[----:B------:R-:W-:Y:S01]  /*e390*/  HADD2.F32 R152, -RZ, R39.H1_H1 ;  /* 0x30000027ff987230 */ /* 0x000fe20000004100 */
[----:B------:R-:W-:-:S03]  /*e3a0*/  PRMT R154, R217, 0x5410, R154 ;  /* 0x00005410d99a7816 */ /* 0x000fc6000000009a */
[----:B------:R-:W-:Y:S01]  /*e3b0*/  FFMA.FTZ R153, R153, R216, 1.1641532182693481445e-10 ;  /* 0x2f00000099997423 */ /* 0x000fe200000100d8 */
[----:B------:R-:W-:-:S04]  /*e3c0*/  FMUL.FTZ R152, R152, R215 ;  /* 0x000000d798987220 */ /* 0x000fc80000410000 */
[----:B------:R-:W-:Y:S01]  /*e3d0*/  FSETP.GTU.FTZ.AND P6, PT, R153, R196, PT ;  /* 0x000000c49900720b */ /* 0x000fe20003fdc000 */
[----:B------:R-:W-:Y:S01]  /*e3e0*/  @P1 HADD2.F32 R196, -RZ, R35.H1_H1 ;  /* 0x30000023ffc41230 */ /* 0x000fe20000004100 */
        /* <DEDUP_REMOVED lines=11> */
.L_x_17081:
        /* <DEDUP_REMOVED lines=16> */
.L_x_17165:
        /* <DEDUP_REMOVED lines=13> */
.L_x_17167:
[----:B------:R-:W-:Y:S05]  /*e670*/  BSYNC.RECONVERGENT B2 ;  /* 0x0000000000027941 */ /* 0x000fea0003800200 */
.L_x_17166:
        /* <DEDUP_REMOVED lines=42> */
.L_x_17164:
[----:B------:R-:W-:Y:S05]  /*e920*/  BSYNC.RECONVERGENT B1 ;  /* 0x0000000000017941 */ /* 0x000fea0003800200 */
.L_x_17163:
        /* <DEDUP_REMOVED lines=28> */
.L_x_17170:
        /* <DEDUP_REMOVED lines=13> */
.L_x_17172:
[----:B------:R-:W-:Y:S05]  /*ebc0*/  BSYNC.RECONVERGENT B2 ;  /* 0x0000000000027941 */ /* 0x000fea0003800200 */
.L_x_17171:
        /* <DEDUP_REMOVED lines=43> */
.L_x_17169:
[----:B------:R-:W-:Y:S05]  /*ee80*/  BSYNC.RECONVERGENT B1 ;  /* 0x0000000000017941 */ /* 0x000fea0003800200 */
.L_x_17168:
        /* <DEDUP_REMOVED lines=9> */
[----:B------:R-:W-:Y:S01]  /*ef20*/  FSETP.GTU.FTZ.AND P3, PT, R5, R216, PT ;  /* 0x000000d80500720b */ /* 0x000fe20003f7c000 */
[----:B------:R-:W-:-:S03]  /*ef30*/  IMAD.MOV.U32 R5, RZ, RZ, R2 ;  /* 0x000000ffff057224 */ /* 0x000fc600078e0002 */
        /* <DEDUP_REMOVED lines=14> */
.L_x_17175:
        /* <DEDUP_REMOVED lines=13> */
.L_x_17177:
[----:B------:R-:W-:Y:S05]  /*f0f0*/  BSYNC.RECONVERGENT B2 ;  /* 0x0000000000027941 */ /* 0x000fea0003800200 */
.L_x_17176:
[----:B0-----:R-:W-:Y:S01]  /*f100*/  IMAD.WIDE.U32 R208, R13, -0x326172a9, RZ ;  /* 0xcd9e8d570dd07825 */ /* 0x001fe200078e00ff */
        /* <DEDUP_REMOVED lines=42> */
.L_x_17174:
[----:B------:R-:W-:Y:S05]  /*f3b0*/  BSYNC.RECONVERGENT B1 ;  /* 0x0000000000017941 */ /* 0x000fea0003800200 */
.L_x_17173:
        /* <DEDUP_REMOVED lines=25> */
.L_x_17180:
        /* <DEDUP_REMOVED lines=13> */
.L_x_17182:
[----:B------:R-:W-:Y:S05]  /*f620*/  BSYNC.RECONVERGENT B2 ;  /* 0x0000000000027941 */ /* 0x000fea0003800200 */
.L_x_17181:
        /* <DEDUP_REMOVED lines=43> */
.L_x_17179:
[----:B------:R-:W-:Y:S05]  /*f8e0*/  BSYNC.RECONVERGENT B1 ;  /* 0x0000000000017941 */ /* 0x000fea0003800200 */
.L_x_17178:
[----:B------:R-:W-:Y:S01]  /*f8f0*/  I2FP.F32.U32 R5, R5 ;  /* 0x0000000500057245 */ /* 0x000fe20000201000 */
[----:B------:R-:W-:Y:S01]  /*f900*/  HADD2.F32 R152, -RZ, R153.H1_H1 ;  /* 0x30000099ff987230 */ /* 0x000fe20000004100 */
[----:B------:R-:W-:Y:S01]  /*f910*/  LOP3.LUT R10, R10, 0xfffffffd, RZ, 0xc0, !PT ;  /* 0xfffffffd0a0a7812 */ /* 0x000fe200078ec0ff */
[----:B------:R-:W-:Y:S01]  /*f920*/  @P1 HADD2.F32 R153, -RZ, R33.H1_H1 ;  /* 0x30000021ff991230 */ /* 0x000fe20000004100 */
        /* <DEDUP_REMOVED lines=21> */
.L_x_17185:
        /* <DEDUP_REMOVED lines=13> */
.L_x_17187:
[----:B------:R-:W-:Y:S05]  /*fb50*/  BSYNC.RECONVERGENT B2 ;  /* 0x0000000000027941 */ /* 0x000fea0003800200 */
.L_x_17186:
[----:B0-----:R-:W-:Y:S01]  /*fb60*/  IMAD.WIDE.U32 R204, R13, -0x326172a9, RZ ;  /* 0xcd9e8d570dcc7825 */ /* 0x001fe200078e00ff */
        /* <DEDUP_REMOVED lines=42> */
.L_x_17184:
[----:B------:R-:W-:Y:S05]  /*fe10*/  BSYNC.RECONVERGENT B1 ;  /* 0x0000000000017941 */ /* 0x000fea0003800200 */
.L_x_17183:
        /* <DEDUP_REMOVED lines=23> */
.L_x_17190:
        /* <DEDUP_REMOVED lines=13> */
.L_x_17192:
[----:B------:R-:W-:Y:S05]  /*10060*/  BSYNC.RECONVERGENT B2 ;  /* 0x0000000000027941 */ /* 0x000fea0003800200 */
.L_x_17191:
        /* <DEDUP_REMOVED lines=43> */
.L_x_17189:
[----:B------:R-:W-:Y:S05]  /*10320*/  BSYNC.RECONVERGENT B1 ;  /* 0x0000000000017941 */ /* 0x000fea0003800200 */
.L_x_17188:
[----:B------:R-:W-:Y:S01]  /*10330*/  I2FP.F32.U32 R5, R5 ;  /* 0x0000000500057245 */ /* 0x000fe20000201000 */
[----:B------:R-:W-:Y:S01]  /*10340*/  HADD2.F32 R154, -RZ, R154.H1_H1 ;  /* 0x3000009aff9a7230 */ /* 0x000fe20000004100 */
[----:B------:R-:W-:Y:S01]  /*10350*/  ISETP.NE.AND P4, PT, R184, 0x1, PT ;  /* 0x00000001b800780c */ /* 0x000fe20003f85270 */
[----:B------:R-:W-:Y:S01]  /*10360*/  @P1 HADD2.F32 R152, -RZ, R34.H1_H1 ;  /* 0x30000022ff981230 */ /* 0x000fe20000004100 */
[----:B------:R-:W-:Y:S01]  /*10370*/  BSSY.RECONVERGENT B1, `(.L_x_17193) ;  /* 0x000004c000017945 */ /* 0x000fe20003800200 */
[----:B------:R-:W-:Y:S01]  /*10380*/  FFMA.FTZ R5, R5, R196, 1.1641532182693481445e-10 ;  /* 0x2f00000005057423 */ /* 0x000fe200000100c4 */
[----:B------:R-:W-:Y:S01]  /*10390*/  FMUL.FTZ R154, R154, R217 ;  /* 0x000000d99a9a7220 */ /* 0x000fe20000410000 */
[----:B0-----:R-:W-:-:S03]  /*103a0*/  HFMA2 R204, -RZ, RZ, 0, 1.1920928955078125e-07 ;  /* 0x00000002ffcc7431 */ /* 0x001fc600000001ff */
        /* <DEDUP_REMOVED lines=15> */
.L_x_17195:
        /* <DEDUP_REMOVED lines=13> */
.L_x_17197:
[----:B------:R-:W-:Y:S05]  /*10570*/  BSYNC.RECONVERGENT B2 ;  /* 0x0000000000027941 */ /* 0x000fea0003800200 */
.L_x_17196:
        /* <DEDUP_REMOVED lines=43> */
.L_x_17194:
[----:B------:R-:W-:Y:S05]  /*10830*/  BSYNC.RECONVERGENT B1 ;  /* 0x0000000000017941 */ /* 0x000fea0003800200 */
.L_x_17193:
        /* <DEDUP_REMOVED lines=8> */
[----:B------:R-:W-:-:S03]  /*108c0*/  IMAD.MOV.U32 R5, RZ, RZ, 0x2 ;  /* 0x00000002ff057424 */ /* 0x000fc600078e00ff */
        /* <DEDUP_REMOVED lines=14> */
.L_x_17200:
        /* <DEDUP_REMOVED lines=13> */
.L_x_17202:
[----:B------:R-:W-:Y:S05]  /*10a80*/  BSYNC.RECONVERGENT B2 ;  /* 0x0000000000027941 */ /* 0x000fea0003800200 */
.L_x_17201:
        /* <DEDUP_REMOVED lines=43> */
.L_x_17199:
[----:B------:R-:W-:Y:S05]  /*10d40*/  BSYNC.RECONVERGENT B1 ;  /* 0x0000000000017941 */ /* 0x000fea0003800200 */
.L_x_17198:
        /* <DEDUP_REMOVED lines=14> */
.L_x_17162:
        /* <DEDUP_REMOVED lines=43> */
.L_x_17203:
[----:B------:R-:W-:Y:S01]  /*110e0*/  IMAD.MOV.U32 R203, RZ, RZ, R212 ;  /* 0x000000ffffcb7224 */ /* 0x000fe200078e00d4 */
[----:B------:R-:W-:-:S07]  /*110f0*/  IADD3 R206, PT, PT, R206, 0x80, RZ ;  /* 0x00000080cece7810 */ /* 0x000fce0007ffe0ff */
.L_x_17080:
[----:B------:R-:W-:Y:S05]  /*11100*/  BSYNC.RECONVERGENT B0 ;  /* 0x0000000000007941 */ /* 0x000fea0003800200 */
.L_x_17079:
        /* <DEDUP_REMOVED lines=35> */
.L_x_17209:
        /* <DEDUP_REMOVED lines=13> */
.L_x_17211:
[----:B------:R-:W-:Y:S05]  /*11410*/  BSYNC.RECONVERGENT B2 ;  /* 0x0000000000027941 */ /* 0x000fea0003800200 */
.L_x_17210:
[----:B------:R-:W-:Y:S01]  /*11420*/  IMAD.WIDE.U32 R16, R13, -0x326172a9, RZ ;  /* 0xcd9e8d570d107825 */ /* 0x000fe200078e00ff */
[----:B------:R-:W-:Y:S02]  /*11430*/  LOP3.LUT R18, R3, UR9, R21, 0x96, !PT ;  /* 0x0000000903127c12 */ /* 0x000fe4000f8e9615 */
[----:B------:R-:W-:Y:S02]  /*11440*/  MOV R15, R203 ;  /* 0x000000cb000f7202 */ /* 0x000fe40000000f00 */
        /* <DEDUP_REMOVED lines=39> */
.L_x_17208:
[----:B------:R-:W-:Y:S05]  /*116c0*/  BSYNC.RECONVERGENT B1 ;  /* 0x0000000000017941 */ /* 0x000fea0003800200 */
.L_x_17207:
        /* <DEDUP_REMOVED lines=10> */
[----:B------:R-:W-:-:S02]  /*11770*/  IMAD.MOV.U32 R15, RZ, RZ, R2 ;  /* 0x000000ffff0f7224 */ /* 0x000fc400078e0002 */
        /* <DEDUP_REMOVED lines=14> */
.L_x_17214:
        /* <DEDUP_REMOVED lines=13> */
.L_x_17216:
[----:B------:R-:W-:Y:S05]  /*11930*/  BSYNC.RECONVERGENT B2 ;  /* 0x0000000000027941 */ /* 0x000fea0003800200 */
.L_x_17215:
        /* <DEDUP_REMOVED lines=43> */
.L_x_17213:
[----:B------:R-:W-:Y:S05]  /*11bf0*/  BSYNC.RECONVERGENT B1 ;  /* 0x0000000000017941 */ /* 0x000fea0003800200 */
.L_x_17212:
        /* <DEDUP_REMOVED lines=8> */
[----:B------:R-:W-:Y:S01]  /*11c80*/  HFMA2 R18, -RZ, RZ, 0, 1.1920928955078125e-07 ;  /* 0x00000002ff127431 */ /* 0x000fe200000001ff */
        /* <DEDUP_REMOVED lines=16> */
.L_x_17219:
        /* <DEDUP_REMOVED lines=13> */
.L_x_17221:
[----:B------:R-:W-:Y:S05]  /*11e60*/  BSYNC.RECONVERGENT B2 ;  /* 0x0000000000027941 */ /* 0x000fea0003800200 */
.L_x_17220:
        /* <DEDUP_REMOVED lines=43> */
.L_x_17218:
[----:B------:R-:W-:Y:S05]  /*12120*/  BSYNC.RECONVERGENT B1 ;  /* 0x0000000000017941 */ /* 0x000fea0003800200 */
.L_x_17217:
        /* <DEDUP_REMOVED lines=22> */
.L_x_17224:
        /* <DEDUP_REMOVED lines=13> */
.L_x_17226:
[----:B------:R-:W-:Y:S05]  /*12360*/  BSYNC.RECONVERGENT B2 ;  /* 0x0000000000027941 */ /* 0x000fea0003800200 */
.L_x_17225:
        /* <DEDUP_REMOVED lines=43> */
.L_x_17223:
[----:B------:R-:W-:Y:S05]  /*12620*/  BSYNC.RECONVERGENT B1 ;  /* 0x0000000000017941 */ /* 0x000fea0003800200 */
.L_x_17222:
        /* <DEDUP_REMOVED lines=25> */
.L_x_17229:
        /* <DEDUP_REMOVED lines=13> */
.L_x_17231:
[----:B------:R-:W-:Y:S05]  /*12890*/  BSYNC.RECONVERGENT B2 ;  /* 0x0000000000027941 */ /* 0x000fea0003800200 */
.L_x_17230:
        /* <DEDUP_REMOVED lines=43> */
.L_x_17228:
[----:B------:R-:W-:Y:S05]  /*12b50*/  BSYNC.RECONVERGENT B1 ;  /* 0x0000000000017941 */ /* 0x000fea0003800200 */
.L_x_17227:
        /* <DEDUP_REMOVED lines=22> */
.L_x_17234:
        /* <DEDUP_REMOVED lines=13> */
.L_x_17236:
[----:B------:R-:W-:Y:S05]  /*12d90*/  BSYNC.RECONVERGENT B2 ;  /* 0x0000000000027941 */ /* 0x000fea0003800200 */
.L_x_17235:
        /* <DEDUP_REMOVED lines=43> */
.L_x_17233:
[----:B------:R-:W-:Y:S05]  /*13050*/  BSYNC.RECONVERGENT B1 ;  /* 0x0000000000017941 */ /* 0x000fea0003800200 */
.L_x_17232:
        /* <DEDUP_REMOVED lines=25> */
.L_x_17239:
        /* <DEDUP_REMOVED lines=13> */
.L_x_17241:
[----:B------:R-:W-:Y:S05]  /*132c0*/  BSYNC.RECONVERGENT B2 ;  /* 0x0000000000027941 */ /* 0x000fea0003800200 */
.L_x_17240:
        /* <DEDUP_REMOVED lines=43> */
.L_x_17238:
[----:B------:R-:W-:Y:S05]  /*13580*/  BSYNC.RECONVERGENT B1 ;  /* 0x0000000000017941 */ /* 0x000fea0003800200 */
.L_x_17237:
        /* <DEDUP_REMOVED lines=22> */
.L_x_17244:
        /* <DEDUP_REMOVED lines=13> */
.L_x_17246:
[----:B------:R-:W-:Y:S05]  /*137c0*/  BSYNC.RECONVERGENT B2 ;  /* 0x0000000000027941 */ /* 0x000fea0003800200 */
.L_x_17245:
        /* <DEDUP_REMOVED lines=43> */
.L_x_17243:
[----:B------:R-:W-:Y:S05]  /*13a80*/  BSYNC.RECONVERGENT B1 ;  /* 0x0000000000017941 */ /* 0x000fea0003800200 */
.L_x_17242:
        /* <DEDUP_REMOVED lines=25> */
.L_x_17249:
        /* <DEDUP_REMOVED lines=13> */
.L_x_17251:
[----:B------:R-:W-:Y:S05]  /*13cf0*/  BSYNC.RECONVERGENT B2 ;  /* 0x0000000000027941 */ /* 0x000fea0003800200 */
.L_x_17250:
        /* <DEDUP_REMOVED lines=43> */
.L_x_17248:
[----:B------:R-:W-:Y:S05]  /*13fb0*/  BSYNC.RECONVERGENT B1 ;  /* 0x0000000000017941 */ /* 0x000fea0003800200 */
.L_x_17247:
        /* <DEDUP_REMOVED lines=20> */
.L_x_17254:
        /* <DEDUP_REMOVED lines=13> */
.L_x_17256:
[----:B------:R-:W-:Y:S05]  /*141d0*/  BSYNC.RECONVERGENT B2 ;  /* 0x0000000000027941 */ /* 0x000fea0003800200 */
.L_x_17255:
        /* <DEDUP_REMOVED lines=43> */
.L_x_17253:
[----:B------:R-:W-:Y:S05]  /*14490*/  BSYNC.RECONVERGENT B1 ;  /* 0x0000000000017941 */ /* 0x000fea0003800200 */
.L_x_17252:
[----:B------:R-:W-:Y:S01]  /*144a0*/  I2FP.F32.U32 R19, R19 ;  /* 0x0000001300137245 */ /* 0x000fe20000201000 */
[----:B------:R-:W-:Y:S01]  /*144b0*/  HADD2.F32 R152, -RZ, R38.H0_H0 ;  /* 0x20000026ff987230 */ /* 0x000fe20000004100 */
[----:B------:R-:W-:Y:S03]  /*144c0*/  BSSY.RECONVERGENT B1, `(.L_x_17257) ;  /* 0x0000050000017945 */ /* 0x000fe60003800200 */
[----:B------:R-:W-:Y:S01]  /*144d0*/  FFMA.FTZ R20, R19, R216, 1.1641532182693481445e-10 ;  /* 0x2f00000013147423 */ /* 0x000fe200000100d8 */
[----:B------:R-:W-:-:S04]  /*144e0*/  FMUL.FTZ R152, R152, R197 ;  /* 0x000000c598987220 */ /* 0x000fc80000410000 */
[----:B------:R-:W-:-:S04]  /*144f0*/  FSETP.GTU.FTZ.AND P3, PT, R20, R215, PT ;  /* 0x000000d71400720b */ /* 0x000fc80003f7c000 */
[----:B------:R-:W-:Y:S01]  /*14500*/  FSEL R20, R152, RZ, !P3 ;  /* 0x000000ff98147208 */ /* 0x000fe20005800000 */
[----:B------:R-:W-:Y:S01]  /*14510*/  @P1 HADD2.F32 R152, -RZ, R34.H0_H0 ;  /* 0x20000022ff981230 */ /* 0x000fe20000004100 */
        /* <DEDUP_REMOVED lines=17> */
.L_x_17259:
        /* <DEDUP_REMOVED lines=13> */
.L_x_17261:
[----:B------:R-:W-:Y:S05]  /*14700*/  BSYNC.RECONVERGENT B2 ;  /* 0x0000000000027941 */ /* 0x000fea0003800200 */
.L_x_17260:
        /* <DEDUP_REMOVED lines=43> */
.L_x_17258:
[----:B------:R-:W-:Y:S05]  /*149c0*/  BSYNC.RECONVERGENT B1 ;  /* 0x0000000000017941 */ /* 0x000fea0003800200 */
.L_x_17257:
        /* <DEDUP_REMOVED lines=20> */
.L_x_17264:
        /* <DEDUP_REMOVED lines=13> */
.L_x_17266:
[----:B------:R-:W-:Y:S05]  /*14be0*/  BSYNC.RECONVERGENT B2 ;  /* 0x0000000000027941 */ /* 0x000fea0003800200 */
.L_x_17265:
        /* <DEDUP_REMOVED lines=43> */
.L_x_17263:
[----:B------:R-:W-:Y:S05]  /*14ea0*/  BSYNC.RECONVERGENT B1 ;  /* 0x0000000000017941 */ /* 0x000fea0003800200 */
.L_x_17262:
[----:B------:R-:W-:Y:S01]  /*14eb0*/  I2FP.F32.U32 R21, R21 ;  /* 0x0000001500157245 */ /* 0x000fe20000201000 */
[----:B------:R-:W-:Y:S01]  /*14ec0*/  HADD2.F32 R152, -RZ, R38.H1_H1 ;  /* 0x30000026ff987230 */ /* 0x000fe20000004100 */
[----:B------:R-:W-:Y:S01]  /*14ed0*/  BSSY.RECONVERGENT B1, `(.L_x_17267) ;  /* 0x0000050000017945 */ /* 0x000fe20003800200 */
[----:B------:R-:W-:Y:S02]  /*14ee0*/  @P1 HADD2.F32 R154, -RZ, R34.H1_H1 ;  /* 0x30000022ff9a1230 */ /* 0x000fe40000004100 */
        /* <DEDUP_REMOVED lines=21> */
.L_x_17269:
        /* <DEDUP_REMOVED lines=13> */
.L_x_17271:
[----:B------:R-:W-:Y:S05]  /*15110*/  BSYNC.RECONVERGENT B2 ;  /* 0x0000000000027941 */ /* 0x000fea0003800200 */
.L_x_17270:
        /* <DEDUP_REMOVED lines=43> */
.L_x_17268:
[----:B------:R-:W-:Y:S05]  /*153d0*/  BSYNC.RECONVERGENT B1 ;  /* 0x0000000000017941 */ /* 0x000fea0003800200 */
.L_x_17267:
        /* <DEDUP_REMOVED lines=20> */
.L_x_17274:
        /* <DEDUP_REMOVED lines=13> */
.L_x_17276:
[----:B------:R-:W-:Y:S05]  /*155f0*/  BSYNC.RECONVERGENT B2 ;  /* 0x0000000000027941 */ /* 0x000fea0003800200 */
.L_x_17275:
        /* <DEDUP_REMOVED lines=43> */
.L_x_17273:
[----:B------:R-:W-:Y:S05]  /*158b0*/  BSYNC.RECONVERGENT B1 ;  /* 0x0000000000017941 */ /* 0x000fea0003800200 */
.L_x_17272:
[----:B------:R-:W-:Y:S01]  /*158c0*/  I2FP.F32.U32 R21, R21 ;  /* 0x0000001500157245 */ /* 0x000fe20000201000 */
[----:B------:R-:W-:Y:S01]  /*158d0*/  HADD2.F32 R186, -RZ, R39.H0_H0 ;  /* 0x20000027ffba7230 */ /* 0x000fe20000004100 */
[----:B------:R-:W-:Y:S01]  /*158e0*/  BSSY.RECONVERGENT B1, `(.L_x_17277) ;  /* 0x0000050000017945 */ /* 0x000fe20003800200 */
[----:B------:R-:W-:Y:S02]  /*158f0*/  HFMA2 R205, -RZ, RZ, 0, 1.1920928955078125e-07 ;  /* 0x00000002ffcd7431 */ /* 0x000fe400000001ff */
        /* <DEDUP_REMOVED lines=21> */
.L_x_17279:
        /* <DEDUP_REMOVED lines=13> */
.L_x_17281:
[----:B------:R-:W-:Y:S05]  /*15b20*/  BSYNC.RECONVERGENT B2 ;  /* 0x0000000000027941 */ /* 0x000fea0003800200 */
.L_x_17280:
        /* <DEDUP_REMOVED lines=43> */
.L_x_17278:
[----:B------:R-:W-:Y:S05]  /*15de0*/  BSYNC.RECONVERGENT B1 ;  /* 0x0000000000017941 */ /* 0x000fea0003800200 */
.L_x_17277:
[----:B------:R-:W-:Y:S01]  /*15df0*/  I2FP.F32.U32 R5, R5 ;  /* 0x0000000500057245 */ /* 0x000fe20000201000 */
[----:B------:R-:W-:Y:S01]  /*15e00*/  HADD2.F32 R204, -RZ, R155.H1_H1 ;  /* 0x3000009bffcc7230 */ /* 0x000fe20000004100 */
[----:B------:R-:W-:Y:S01]  /*15e10*/  ISETP.NE.AND P6, PT, R205, 0x1, PT ;  /* 0x00000001cd00780c */ /* 0x000fe20003fc5270 */
[----:B------:R-:W-:Y:S01]  /*15e20*/  BSSY.RECONVERGENT B1, `(.L_x_17282) ;  /* 0x000004c000017945 */ /* 0x000fe20003800200 */
[----:B------:R-:W-:Y:S01]  /*15e30*/  MOV R153, R2 ;  /* 0x0000000200997202 */ /* 0x000fe20000000f00 */
        /* <DEDUP_REMOVED lines=15> */
.L_x_17284:
        /* <DEDUP_REMOVED lines=15> */
.L_x_17286:
[----:B------:R-:W-:Y:S05]  /*16020*/  BSYNC.RECONVERGENT B2 ;  /* 0x0000000000027941 */ /* 0x000fea0003800200 */
.L_x_17285:
        /* <DEDUP_REMOVED lines=43> */
.L_x_17283:
[----:B------:R-:W-:Y:S05]  /*162e0*/  BSYNC.RECONVERGENT B1 ;  /* 0x0000000000017941 */ /* 0x000fea0003800200 */
.L_x_17282:
        /* <DEDUP_REMOVED lines=18> */
.L_x_17206:
        /* <DEDUP_REMOVED lines=16> */
.L_x_17290:
        /* <DEDUP_REMOVED lines=13> */
.L_x_17292:
[----:B------:R-:W-:Y:S05]  /*165e0*/  BSYNC.RECONVERGENT B2 ;  /* 0x0000000000027941 */ /* 0x000fea0003800200 */
.L_x_17291:
        /* <DEDUP_REMOVED lines=42> */
.L_x_17289:
[----:B------:R-:W-:Y:S05]  /*16890*/  BSYNC.RECONVERGENT B1 ;  /* 0x0000000000017941 */ /* 0x000fea0003800200 */
.L_x_17288:
        /* <DEDUP_REMOVED lines=28> */
.L_x_17295:
        /* <DEDUP_REMOVED lines=13> */
.L_x_17297:
[----:B------:R-:W-:Y:S05]  /*16b30*/  BSYNC.RECONVERGENT B2 ;  /* 0x0000000000027941 */ /* 0x000fea0003800200 */
.L_x_17296:
        /* <DEDUP_REMOVED lines=43> */
.L_x_17294:
[----:B------:R-:W-:Y:S05]  /*16df0*/  BSYNC.RECONVERGENT B1 ;  /* 0x0000000000017941 */ /* 0x000fea0003800200 */
.L_x_17293:
        /* <DEDUP_REMOVED lines=25> */
.L_x_17300:
        /* <DEDUP_REMOVED lines=13> */
.L_x_17302:
[----:B------:R-:W-:Y:S05]  /*17060*/  BSYNC.RECONVERGENT B2 ;  /* 0x0000000000027941 */ /* 0x000fea0003800200 */
.L_x_17301:
        /* <DEDUP_REMOVED lines=43> */
.L_x_17299:
[----:B------:R-:W-:Y:S05]  /*17320*/  BSYNC.RECONVERGENT B1 ;  /* 0x0000000000017941 */ /* 0x000fea0003800200 */
.L_x_17298:
[----:B------:R-:W-:Y:S01]  /*17330*/  I2FP.F32.U32 R152, R5 ;  /* 0x0000000500987245 */ /* 0x000fe20000201000 */
[----:B------:R-:W-:Y:S01]  /*17340*/  HADD2.F32 R158, -RZ, R153.H0_H0 ;  /* 0x20000099ff9e7230 */ /* 0x000fe20000004100 */
[----:B------:R-:W-:Y:S01]  /*17350*/  LOP3.LUT R10, R10, 0xfffffffb, RZ, 0xc0, !PT ;  /* 0xfffffffb0a0a7812 */ /* 0x000fe200078ec0ff */
[----:B------:R-:W-:Y:S01]  /*17360*/  @P1 HADD2.F32 R169, -RZ, R33.H0_H0 ;  /* 0x20000021ffa91230 */ /* 0x000fe20000004100 */
        /* <DEDUP_REMOVED lines=21> */
.L_x_17305:
        /* <DEDUP_REMOVED lines=13> */
.L_x_17307:
[----:B------:R-:W-:Y:S05]  /*17590*/  BSYNC.RECONVERGENT B2 ;  /* 0x0000000000027941 */ /* 0x000fea0003800200 */
.L_x_17306:
        /* <DEDUP_REMOVED lines=43> */
.L_x_17304:
[----:B------:R-:W-:Y:S05]  /*17850*/  BSYNC.RECONVERGENT B1 ;  /* 0x0000000000017941 */ /* 0x000fea0003800200 */
.L_x_17303:
[----:B------:R-:W-:Y:S01]  /*17860*/  I2FP.F32.U32 R152, R5 ;  /* 0x0000000500987245 */ /* 0x000fe20000201000 */
[----:B------:R-:W-:Y:S01]  /*17870*/  HADD2.F32 R170, -RZ, R153.H1_H1 ;  /* 0x30000099ffaa7230 */ /* 0x000fe20000004100 */
[----:B------:R-:W-:Y:S01]  /*17880*/  LOP3.LUT R10, R10, 0xfffffffd, RZ, 0xc0, !PT ;  /* 0xfffffffd0a0a7812 */ /* 0x000fe200078ec0ff */
[----:B------:R-:W-:Y:S01]  /*17890*/  @P1 HADD2.F32 R153, -RZ, R33.H1_H1 ;  /* 0x30000021ff991230 */ /* 0x000fe20000004100 */
        /* <DEDUP_REMOVED lines=21> */
.L_x_17310:
        /* <DEDUP_REMOVED lines=13> */
.L_x_17312:
[----:B------:R-:W-:Y:S05]  /*17ac0*/  BSYNC.RECONVERGENT B2 ;  /* 0x0000000000027941 */ /* 0x000fea0003800200 */
.L_x_17311:
        /* <DEDUP_REMOVED lines=43> */
.L_x_17309:
[----:B------:R-:W-:Y:S05]  /*17d80*/  BSYNC.RECONVERGENT B1 ;  /* 0x0000000000017941 */ /* 0x000fea0003800200 */
.L_x_17308:
[----:B------:R-:W-:Y:S01]  /*17d90*/  I2FP.F32.U32 R152, R5 ;  /* 0x0000000500987245 */ /* 0x000fe20000201000 */
[----:B------:R-:W-:Y:S01]  /*17da0*/  HADD2.F32 R186, -RZ, R154.H0_H0 ;  /* 0x2000009affba7230 */ /* 0x000fe20000004100 */
[----:B------:R-:W-:Y:S01]  /*17db0*/  ISETP.NE.AND P3, PT, R153, 0x1, PT ;  /* 0x000000019900780c */ /* 0x000fe20003f65270 */
[----:B------:R-:W-:Y:S02]  /*17dc0*/  BSSY.RECONVERGENT B1, `(.L_x_17313) ;  /* 0x000004d000017945 */ /* 0x000fe40003800200 */
[----:B------:R-:W-:Y:S01]  /*17dd0*/  FFMA.FTZ R5, R152, R197, 1.1641532182693481445e-10 ;  /* 0x2f00000098057423 */ /* 0x000fe200000100c5 */
[----:B------:R-:W-:Y:S01]  /*17de0*/  FMUL.FTZ R186, R186, R217 ;  /* 0x000000d9baba7220 */ /* 0x000fe20000410000 */
[----:B------:R-:W-:-:S03]  /*17df0*/  @P1 HADD2.F32 R152, -RZ, R34.H0_H0 ;  /* 0x20000022ff981230 */ /* 0x000fc60000004100 */
[----:B------:R-:W-:Y:S01]  /*17e00*/  FSETP.GTU.FTZ.AND P2, PT, R5, R216, PT ;  /* 0x000000d80500720b */ /* 0x000fe20003f5c000 */
        /* <DEDUP_REMOVED lines=15> */
.L_x_17315:
        /* <DEDUP_REMOVED lines=13> */
.L_x_17317:
[----:B------:R-:W-:Y:S05]  /*17fd0*/  BSYNC.RECONVERGENT B2 ;  /* 0x0000000000027941 */ /* 0x000fea0003800200 */
.L_x_17316:
        /* <DEDUP_REMOVED lines=43> */
.L_x_17314:
[----:B------:R-:W-:Y:S05]  /*18290*/  BSYNC.RECONVERGENT B1 ;  /* 0x0000000000017941 */ /* 0x000fea0003800200 */
.L_x_17313:
[----:B------:R-:W-:Y:S01]  /*182a0*/  I2FP.F32.U32 R152, R5 ;  /* 0x0000000500987245 */ /* 0x000fe20000201000 */
[----:B------:R-:W-:Y:S01]  /*182b0*/  HADD2.F32 R154, -RZ, R154.H1_H1 ;  /* 0x3000009aff9a7230 */ /* 0x000fe20000004100 */
[----:B------:R-:W-:Y:S01]  /*182c0*/  ISETP.NE.AND P4, PT, R186, 0x1, PT ;  /* 0x00000001ba00780c */ /* 0x000fe20003f85270 */
[----:B------:R-:W-:Y:S01]  /*182d0*/  BSSY.RECONVERGENT B1, `(.L_x_17318) ;  /* 0x000004d000017945 */ /* 0x000fe20003800200 */
[----:B0-----:R-:W-:Y:S02]  /*182e0*/  IMAD.MOV.U32 R204, RZ, RZ, 0x2 ;  /* 0x00000002ffcc7424 */ /* 0x001fe400078e00ff */
[----:B------:R-:W-:Y:S01]  /*182f0*/  FFMA.FTZ R5, R152, R197, 1.1641532182693481445e-10 ;  /* 0x2f00000098057423 */ /* 0x000fe200000100c5 */
[----:B------:R-:W-:Y:S01]  /*18300*/  FMUL.FTZ R154, R154, R217 ;  /* 0x000000d99a9a7220 */ /* 0x000fe20000410000 */
[----:B------:R-:W-:-:S03]  /*18310*/  @P1 HADD2.F32 R152, -RZ, R34.H1_H1 ;  /* 0x30000022ff981230 */ /* 0x000fc60000004100 */
        /* <DEDUP_REMOVED lines=15> */
.L_x_17320:
        /* <DEDUP_REMOVED lines=13> */
.L_x_17322:
[----:B------:R-:W-:Y:S05]  /*184e0*/  BSYNC.RECONVERGENT B2 ;  /* 0x0000000000027941 */ /* 0x000fea0003800200 */
.L_x_17321:
        /* <DEDUP_REMOVED lines=43> */
.L_x_17319:
[----:B------:R-:W-:Y:S05]  /*187a0*/  BSYNC.RECONVERGENT B1 ;  /* 0x0000000000017941 */ /* 0x000fea0003800200 */
.L_x_17318:
        /* <DEDUP_REMOVED lines=23> */
.L_x_17325:
        /* <DEDUP_REMOVED lines=13> */
.L_x_17327:
[----:B------:R-:W-:Y:S05]  /*189f0*/  BSYNC.RECONVERGENT B2 ;  /* 0x0000000000027941 */ /* 0x000fea0003800200 */
.L_x_17326:
        /* <DEDUP_REMOVED lines=43> */
.L_x_17324:
[----:B------:R-:W-:Y:S05]  /*18cb0*/  BSYNC.RECONVERGENT B1 ;  /* 0x0000000000017941 */ /* 0x000fea0003800200 */
.L_x_17323:
        /* <DEDUP_REMOVED lines=14> */
.L_x_17287:
        /* <DEDUP_REMOVED lines=43> */
.L_x_17328:
[----:B------:R-:W-:Y:S02]  /*19050*/  IMAD.MOV.U32 R203, RZ, RZ, R212 ;  /* 0x000000ffffcb7224 */ /* 0x000fe400078e00d4 */
[----:B------:R-:W-:-:S07]  /*19060*/  VIADD R206, R206, 0x80 ;  /* 0x00000080cece7836 */ /* 0x000fce0000000000 */
.L_x_17205:
[----:B------:R-:W-:Y:S05]  /*19070*/  BSYNC.RECONVERGENT B0 ;  /* 0x0000000000007941 */ /* 0x000fea0003800200 */
.L_x_17204:
        /* <DEDUP_REMOVED lines=35> */
.L_x_17334:
        /* <DEDUP_REMOVED lines=13> */
.L_x_17336:
[----:B------:R-:W-:Y:S05]  /*19380*/  BSYNC.RECONVERGENT B2 ;  /* 0x0000000000027941 */ /* 0x000fea0003800200 */
.L_x_17335:
[----:B------:R-:W-:Y:S01]  /*19390*/  IMAD.WIDE.U32 R16, R13, -0x326172a9, RZ ;  /* 0xcd9e8d570d107825 */ /* 0x000fe200078e00ff */
[----:B------:R-:W-:-:S03]  /*193a0*/  LOP3.LUT R18, R3, UR9, R21, 0x96, !PT ;  /* 0x0000000903127c12 */ /* 0x000fc6000f8e9615 */
[----:B------:R-:W-:Y:S01]  /*193b0*/  IMAD.MOV.U32 R15, RZ, RZ, R203 ;  /* 0x000000ffff0f7224 */ /* 0x000fe200078e00cb */
        /* <DEDUP_REMOVED lines=39> */
.L_x_17333:
[----:B------:R-:W-:Y:S05]  /*19630*/  BSYNC.RECONVERGENT B1 ;  /* 0x0000000000017941 */ /* 0x000fea0003800200 */
.L_x_17332:
        /* <DEDUP_REMOVED lines=9> */
[----:B-1----:R-:W-:Y:S01]  /*196d0*/  FMUL.FTZ R5, R15, R198 ;  /* 0x000000c60f057220 */ /* 0x002fe20000410000 */
[----:B------:R-:W-:-:S02]  /*196e0*/  MOV R15, R2 ;  /* 0x00000002000f7202 */ /* 0x000fc40000000f00 */
        /* <DEDUP_REMOVED lines=14> */
.L_x_17339:
        /* <DEDUP_REMOVED lines=13> */
.L_x_17341:
[----:B------:R-:W-:Y:S05]  /*198a0*/  BSYNC.RECONVERGENT B2 ;  /* 0x0000000000027941 */ /* 0x000fea0003800200 */
.L_x_17340:
        /* <DEDUP_REMOVED lines=43> */
.L_x_17338:
[----:B------:R-:W-:Y:S05]  /*19b60*/  BSYNC.RECONVERGENT B1 ;  /* 0x0000000000017941 */ /* 0x000fea0003800200 */
.L_x_17337:
        /* <DEDUP_REMOVED lines=25> */
.L_x_17344:
        /* <DEDUP_REMOVED lines=13> */
.L_x_17346:
[----:B------:R-:W-:Y:S05]  /*19dd0*/  BSYNC.RECONVERGENT B2 ;  /* 0x0000000000027941 */ /* 0x000fea0003800200 */
.L_x_17345:
        /* <DEDUP_REMOVED lines=43> */
.L_x_17343:
[----:B------:R-:W-:Y:S05]  /*1a090*/  BSYNC.RECONVERGENT B1 ;  /* 0x0000000000017941 */ /* 0x000fea0003800200 */
.L_x_17342:
        /* <DEDUP_REMOVED lines=22> */
.L_x_17349:
        /* <DEDUP_REMOVED lines=13> */
.L_x_17351:
[----:B------:R-:W-:Y:S05]  /*1a2d0*/  BSYNC.RECONVERGENT B2 ;  /* 0x0000000000027941 */ /* 0x000fea0003800200 */
.L_x_17350:
        /* <DEDUP_REMOVED lines=43> */
.L_x_17348:
[----:B------:R-:W-:Y:S05]  /*1a590*/  BSYNC.RECONVERGENT B1 ;  /* 0x0000000000017941 */ /* 0x000fea0003800200 */
.L_x_17347:
        /* <DEDUP_REMOVED lines=25> */
.L_x_17354:
        /* <DEDUP_REMOVED lines=13> */
.L_x_17356:
[----:B------:R-:W-:Y:S05]  /*1a800*/  BSYNC.RECONVERGENT B2 ;  /* 0x0000000000027941 */ /* 0x000fea0003800200 */
.L_x_17355:
        /* <DEDUP_REMOVED lines=43> */
.L_x_17353:
[----:B------:R-:W-:Y:S05]  /*1aac0*/  BSYNC.RECONVERGENT B1 ;  /* 0x0000000000017941 */ /* 0x000fea0003800200 */
.L_x_17352:
        /* <DEDUP_REMOVED lines=22> */
.L_x_17359:
        /* <DEDUP_REMOVED lines=13> */
.L_x_17361:
[----:B------:R-:W-:Y:S05]  /*1ad00*/  BSYNC.RECONVERGENT B2 ;  /* 0x0000000000027941 */ /* 0x000fea0003800200 */
.L_x_17360:
        /* <DEDUP_REMOVED lines=43> */
.L_x_17358:
[----:B------:R-:W-:Y:S05]  /*1afc0*/  BSYNC.RECONVERGENT B1 ;  /* 0x0000000000017941 */ /* 0x000fea0003800200 */
.L_x_17357:
        /* <DEDUP_REMOVED lines=25> */
.L_x_17364:
        /* <DEDUP_REMOVED lines=13> */
.L_x_17366:
[----:B------:R-:W-:Y:S05]  /*1b230*/  BSYNC.RECONVERGENT B2 ;  /* 0x0000000000027941 */ /* 0x000fea0003800200 */
.L_x_17365:
        /* <DEDUP_REMOVED lines=43> */
.L_x_17363:
[----:B------:R-:W-:Y:S05]  /*1b4f0*/  BSYNC.RECONVERGENT B1 ;  /* 0x0000000000017941 */ /* 0x000fea0003800200 */
.L_x_17362:
        /* <DEDUP_REMOVED lines=22> */
.L_x_17369:
        /* <DEDUP_REMOVED lines=13> */
.L_x_17371:
[----:B------:R-:W-:Y:S05]  /*1b730*/  BSYNC.RECONVERGENT B2 ;  /* 0x0000000000027941 */ /* 0x000fea0003800200 */
.L_x_17370:
        /* <DEDUP_REMOVED lines=43> */
.L_x_17368:
[----:B------:R-:W-:Y:S05]  /*1b9f0*/  BSYNC.RECONVERGENT B1 ;  /* 0x0000000000017941 */ /* 0x000fea0003800200 */
.L_x_17367:
        /* <DEDUP_REMOVED lines=25> */
.L_x_17374:
        /* <DEDUP_REMOVED lines=13> */
.L_x_17376:
[----:B------:R-:W-:Y:S05]  /*1bc60*/  BSYNC.RECONVERGENT B2 ;  /* 0x0000000000027941 */ /* 0x000fea0003800200 */
.L_x_17375:
        /* <DEDUP_REMOVED lines=43> */
.L_x_17373:
[----:B------:R-:W-:Y:S05]  /*1bf20*/  BSYNC.RECONVERGENT B1 ;  /* 0x0000000000017941 */ /* 0x000fea0003800200 */
.L_x_17372:
        /* <DEDUP_REMOVED lines=20> */
.L_x_17379:
        /* <DEDUP_REMOVED lines=13> */
.L_x_17381:
[----:B------:R-:W-:Y:S05]  /*1c140*/  BSYNC.RECONVERGENT B2 ;  /* 0x0000000000027941 */ /* 0x000fea0003800200 */
.L_x_17380:
        /* <DEDUP_REMOVED lines=43> */
.L_x_17378:
[----:B------:R-:W-:Y:S05]  /*1c400*/  BSYNC.RECONVERGENT B1 ;  /* 0x0000000000017941 */ /* 0x000fea0003800200 */
.L_x_17377:
        /* <DEDUP_REMOVED lines=25> */
.L_x_17384:
        /* <DEDUP_REMOVED lines=13> */
.L_x_17386:
[----:B------:R-:W-:Y:S05]  /*1c670*/  BSYNC.RECONVERGENT B2 ;  /* 0x0000000000027941 */ /* 0x000fea0003800200 */
.L_x_17385:
        /* <DEDUP_REMOVED lines=43> */
.L_x_17383:
[----:B------:R-:W-:Y:S05]  /*1c930*/  BSYNC.RECONVERGENT B1 ;  /* 0x0000000000017941 */ /* 0x000fea0003800200 */
.L_x_17382:
        /* <DEDUP_REMOVED lines=20> */
.L_x_17389:
        /* <DEDUP_REMOVED lines=13> */
.L_x_17391:
[----:B------:R-:W-:Y:S05]  /*1cb50*/  BSYNC.RECONVERGENT B2 ;  /* 0x0000000000027941 */ /* 0x000fea0003800200 */
.L_x_17390:
        /* <DEDUP_REMOVED lines=43> */
.L_x_17388:
[----:B------:R-:W-:Y:S05]  /*1ce10*/  BSYNC.RECONVERGENT B1 ;  /* 0x0000000000017941 */ /* 0x000fea0003800200 */
.L_x_17387:
[----:B------:R-:W-:Y:S01]  /*1ce20*/  I2FP.F32.U32 R21, R152 ;  /* 0x0000009800157245 */ /* 0x000fe20000201000 */
[----:B------:R-:W-:Y:S01]  /*1ce30*/  HADD2.F32 R153, -RZ, R38.H1_H1 ;  /* 0x30000026ff997230 */ /* 0x000fe20000004100 */
[----:B------:R-:W-:Y:S01]  /*1ce40*/  BSSY.RECONVERGENT B1, `(.L_x_17392) ;  /* 0x0000050000017945 */ /* 0x000fe20003800200 */
[----:B------:R-:W-:Y:S02]  /*1ce50*/  @P1 HADD2.F32 R154, -RZ, R34.H1_H1 ;  /* 0x30000022ff9a1230 */ /* 0x000fe40000004100 */
[----:B0-----:R-:W-:Y:S02]  /*1ce60*/  HFMA2 R204, -RZ, RZ, 0, 1.1920928955078125e-07 ;  /* 0x00000002ffcc7431 */ /* 0x001fe400000001ff */
        /* <DEDUP_REMOVED lines=20> */
.L_x_17394:
        /* <DEDUP_REMOVED lines=13> */
.L_x_17396:
[----:B------:R-:W-:Y:S05]  /*1d080*/  BSYNC.RECONVERGENT B2 ;  /* 0x0000000000027941 */ /* 0x000fea0003800200 */
.L_x_17395:
        /* <DEDUP_REMOVED lines=43> */
.L_x_17393:
[----:B------:R-:W-:Y:S05]  /*1d340*/  BSYNC.RECONVERGENT B1 ;  /* 0x0000000000017941 */ /* 0x000fea0003800200 */
.L_x_17392:
        /* <DEDUP_REMOVED lines=20> */
.L_x_17399:
        /* <DEDUP_REMOVED lines=13> */
.L_x_17401:
[----:B------:R-:W-:Y:S05]  /*1d560*/  BSYNC.RECONVERGENT B2 ;  /* 0x0000000000027941 */ /* 0x000fea0003800200 */
.L_x_17400:
        /* <DEDUP_REMOVED lines=43> */
.L_x_17398:
[----:B------:R-:W-:Y:S05]  /*1d820*/  BSYNC.RECONVERGENT B1 ;  /* 0x0000000000017941 */ /* 0x000fea0003800200 */
.L_x_17397:
        /* <DEDUP_REMOVED lines=25> */
.L_x_17404:
        /* <DEDUP_REMOVED lines=13> */
.L_x_17406:
[----:B------:R-:W-:Y:S05]  /*1da90*/  BSYNC.RECONVERGENT B2 ;  /* 0x0000000000027941 */ /* 0x000fea0003800200 */
.L_x_17405:
        /* <DEDUP_REMOVED lines=43> */
.L_x_17403:
[----:B------:R-:W-:Y:S05]  /*1dd50*/  BSYNC.RECONVERGENT B1 ;  /* 0x0000000000017941 */ /* 0x000fea0003800200 */
.L_x_17402:
        /* <DEDUP_REMOVED lines=20> */
.L_x_17409:
        /* <DEDUP_REMOVED lines=15> */
.L_x_17411:
[----:B------:R-:W-:Y:S05]  /*1df90*/  BSYNC.RECONVERGENT B2 ;  /* 0x0000000000027941 */ /* 0x000fea0003800200 */
.L_x_17410:
        /* <DEDUP_REMOVED lines=43> */
.L_x_17408:
[----:B------:R-:W-:Y:S05]  /*1e250*/  BSYNC.RECONVERGENT B1 ;  /* 0x0000000000017941 */ /* 0x000fea0003800200 */
.L_x_17407:
[----:B------:R-:W-:Y:S01]  /*1e260*/  I2FP.F32.U32 R153, R153 ;  /* 0x0000009900997245 */ /* 0x000fe20000201000 */
[----:B------:R-:W-:Y:S01]  /*1e270*/  HADD2.F32 R205, -RZ, R39.H1_H1 ;  /* 0x30000027ffcd7230 */ /* 0x000fe20000004100 */
[----:B------:R-:W-:-:S03]  /*1e280*/  PRMT R154, R217, 0x5410, R154 ;  /* 0x00005410d99a7816 */ /* 0x000fc6000000009a */
[----:B------:R-:W-:Y:S01]  /*1e290*/  FFMA.FTZ R216, R153, R216, 1.1641532182693481445e-10 ;  /* 0x2f00000099d87423 */ /* 0x000fe200000100d8 */
[----:B------:R-:W-:Y:S01]  /*1e2a0*/  FMUL.FTZ R152, R205, R198 ;  /* 0x000000c6cd987220 */ /* 0x000fe20000410000 */
[----:B------:R-:W-:Y:S01]  /*1e2b0*/  @P1 HADD2.F32 R198, -RZ, R35.H1_H1 ;  /* 0x30000023ffc61230 */ /* 0x000fe20000004100 */
[----:B------:R-:W-:Y:S02]  /*1e2c0*/  PRMT R153, R22, 0x5410, R214 ;  /* 0x0000541016997816 */ /* 0x000fe400000000d6 */
[----:B------:R-:W-:-:S04]  /*1e2d0*/  FSETP.GTU.FTZ.AND P6, PT, R216, R215, PT ;  /* 0x000000d7d800720b */ /* 0x000fc80003fdc000 */
        /* <DEDUP_REMOVED lines=10> */
.L_x_17331:
        /* <DEDUP_REMOVED lines=16> */
.L_x_17415:
        /* <DEDUP_REMOVED lines=13> */
.L_x_17417:
[----:B------:R-:W-:Y:S05]  /*1e550*/  BSYNC.RECONVERGENT B2 ;  /* 0x0000000000027941 */ /* 0x000fea0003800200 */
.L_x_17416:
        /* <DEDUP_REMOVED lines=42> */
.L_x_17414:
[----:B------:R-:W-:Y:S05]  /*1e800*/  BSYNC.RECONVERGENT B1 ;  /* 0x0000000000017941 */ /* 0x000fea0003800200 */
.L_x_17413:
        /* <DEDUP_REMOVED lines=28> */
.L_x_17420:
        /* <DEDUP_REMOVED lines=13> */
.L_x_17422:
[----:B------:R-:W-:Y:S05]  /*1eaa0*/  BSYNC.RECONVERGENT B2 ;  /* 0x0000000000027941 */ /* 0x000fea0003800200 */
.L_x_17421:
        /* <DEDUP_REMOVED lines=43> */
.L_x_17419:
[----:B------:R-:W-:Y:S05]  /*1ed60*/  BSYNC.RECONVERGENT B1 ;  /* 0x0000000000017941 */ /* 0x000fea0003800200 */
.L_x_17418:
        /* <DEDUP_REMOVED lines=25> */
.L_x_17425:
        /* <DEDUP_REMOVED lines=13> */
.L_x_17427:
[----:B------:R-:W-:Y:S05]  /*1efd0*/  BSYNC.RECONVERGENT B2 ;  /* 0x0000000000027941 */ /* 0x000fea0003800200 */
.L_x_17426:
        /* <DEDUP_REMOVED lines=43> */
.L_x_17424:
[----:B------:R-:W-:Y:S05]  /*1f290*/  BSYNC.RECONVERGENT B1 ;  /* 0x0000000000017941 */ /* 0x000fea0003800200 */
.L_x_17423:
        /* <DEDUP_REMOVED lines=25> */
.L_x_17430:
        /* <DEDUP_REMOVED lines=13> */
.L_x_17432:
[----:B------:R-:W-:Y:S05]  /*1f500*/  BSYNC.RECONVERGENT B2 ;  /* 0x0000000000027941 */ /* 0x000fea0003800200 */
.L_x_17431:
        /* <DEDUP_REMOVED lines=43> */
.L_x_17429:
[----:B------:R-:W-:Y:S05]  /*1f7c0*/  BSYNC.RECONVERGENT B1 ;  /* 0x0000000000017941 */ /* 0x000fea0003800200 */
.L_x_17428:
        /* <DEDUP_REMOVED lines=25> */
.L_x_17435:
        /* <DEDUP_REMOVED lines=13> */
.L_x_17437:
[----:B------:R-:W-:Y:S05]  /*1fa30*/  BSYNC.RECONVERGENT B2 ;  /* 0x0000000000027941 */ /* 0x000fea0003800200 */
.L_x_17436:
        /* <DEDUP_REMOVED lines=43> */
.L_x_17434:
[----:B------:R-:W-:Y:S05]  /*1fcf0*/  BSYNC.RECONVERGENT B1 ;  /* 0x0000000000017941 */ /* 0x000fea0003800200 */
.L_x_17433:
        /* <DEDUP_REMOVED lines=23> */
.L_x_17440:
        /* <DEDUP_REMOVED lines=13> */
.L_x_17442:
[----:B------:R-:W-:Y:S05]  /*1ff40*/  BSYNC.RECONVERGENT B2 ;  /* 0x0000000000027941 */ /* 0x000fea0003800200 */
.L_x_17441:
        /* <DEDUP_REMOVED lines=43> */
.L_x_17439:
[----:B------:R-:W-:Y:S05]  /*20200*/  BSYNC.RECONVERGENT B1 ;  /* 0x0000000000017941 */ /* 0x000fea0003800200 */
.L_x_17438:
[----:B------:R-:W-:Y:S01]  /*20210*/  I2FP.F32.U32 R5, R5 ;  /* 0x0000000500057245 */ /* 0x000fe20000201000 */
[----:B------:R-:W-:Y:S01]  /*20220*/  HADD2.F32 R154, -RZ, R154.H1_H1 ;  /* 0x3000009aff9a7230 */ /* 0x000fe20000004100 */
[----:B------:R-:W-:Y:S01]  /*20230*/  ISETP.NE.AND P4, PT, R188, 0x1, PT ;  /* 0x00000001bc00780c */ /* 0x000fe20003f85270 */
[----:B------:R-:W-:Y:S01]  /*20240*/  @P1 HADD2.F32 R152, -RZ, R34.H1_H1 ;  /* 0x30000022ff981230 */ /* 0x000fe20000004100 */
[----:B------:R-:W-:Y:S01]  /*20250*/  BSSY.RECONVERGENT B1, `(.L_x_17443) ;  /* 0x000004c000017945 */ /* 0x000fe20003800200 */
[----:B------:R-:W-:Y:S01]  /*20260*/  FFMA.FTZ R5, R5, R198, 1.1641532182693481445e-10 ;  /* 0x2f00000005057423 */ /* 0x000fe200000100c6 */
[----:B------:R-:W-:Y:S01]  /*20270*/  FMUL.FTZ R154, R154, R217 ;  /* 0x000000d99a9a7220 */ /* 0x000fe20000410000 */
[----:B0-----:R-:W-:-:S03]  /*20280*/  IMAD.MOV.U32 R204, RZ, RZ, 0x2 ;  /* 0x00000002ffcc7424 */ /* 0x001fc600078e00ff */
        /* <DEDUP_REMOVED lines=15> */
.L_x_17445:
        /* <DEDUP_REMOVED lines=13> */
.L_x_17447:
[----:B------:R-:W-:Y:S05]  /*20450*/  BSYNC.RECONVERGENT B2 ;  /* 0x0000000000027941 */ /* 0x000fea0003800200 */
.L_x_17446:
        /* <DEDUP_REMOVED lines=43> */
.L_x_17444:
[----:B------:R-:W-:Y:S05]  /*20710*/  BSYNC.RECONVERGENT B1 ;  /* 0x0000000000017941 */ /* 0x000fea0003800200 */
.L_x_17443:
        /* <DEDUP_REMOVED lines=23> */
.L_x_17450:
        /* <DEDUP_REMOVED lines=13> */
.L_x_17452:
[----:B------:R-:W-:Y:S05]  /*20960*/  BSYNC.RECONVERGENT B2 ;  /* 0x0000000000027941 */ /* 0x000fea0003800200 */
.L_x_17451:
        /* <DEDUP_REMOVED lines=43> */
.L_x_17449:
[----:B------:R-:W-:Y:S05]  /*20c20*/  BSYNC.RECONVERGENT B1 ;  /* 0x0000000000017941 */ /* 0x000fea0003800200 */
.L_x_17448:
        /* <DEDUP_REMOVED lines=14> */
.L_x_17412:
        /* <DEDUP_REMOVED lines=43> */
.L_x_17453:
[----:B------:R-:W-:Y:S01]  /*20fc0*/  MOV R203, R212 ;  /* 0x000000d400cb7202 */ /* 0x000fe20000000f00 */
[----:B------:R-:W-:-:S07]  /*20fd0*/  VIADD R206, R206, 0x80 ;  /* 0x00000080cece7836 */ /* 0x000fce0000000000 */
.L_x_17330:
[----:B------:R-:W-:Y:S05]  /*20fe0*/  BSYNC.RECONVERGENT B0 ;  /* 0x0000000000007941 */ /* 0x000fea0003800200 */
.L_x_17329:
        /* <DEDUP_REMOVED lines=35> */
.L_x_17459:
        /* <DEDUP_REMOVED lines=13> */
.L_x_17461:
[----:B------:R-:W-:Y:S05]  /*212f0*/  BSYNC.RECONVERGENT B2 ;  /* 0x0000000000027941 */ /* 0x000fea0003800200 */
.L_x_17460:
        /* <DEDUP_REMOVED lines=42> */
.L_x_17458:
[----:B------:R-:W-:Y:S05]  /*215a0*/  BSYNC.RECONVERGENT B1 ;  /* 0x0000000000017941 */ /* 0x000fea0003800200 */
.L_x_17457:
        /* <DEDUP_REMOVED lines=25> */
.L_x_17464:
        /* <DEDUP_REMOVED lines=13> */
.L_x_17466:
[----:B------:R-:W-:Y:S05]  /*21810*/  BSYNC.RECONVERGENT B2 ;  /* 0x0000000000027941 */ /* 0x000fea0003800200 */
.L_x_17465:
        /* <DEDUP_REMOVED lines=43> */
.L_x_17463:
[----:B------:R-:W-:Y:S05]  /*21ad0*/  BSYNC.RECONVERGENT B1 ;  /* 0x0000000000017941 */ /* 0x000fea0003800200 */
.L_x_17462:
        /* <DEDUP_REMOVED lines=25> */
.L_x_17469:
        /* <DEDUP_REMOVED lines=13> */
.L_x_17471:
[----:B------:R-:W-:Y:S05]  /*21d40*/  BSYNC.RECONVERGENT B2 ;  /* 0x0000000000027941 */ /* 0x000fea0003800200 */
.L_x_17470:
        /* <DEDUP_REMOVED lines=43> */
.L_x_17468:
[----:B------:R-:W-:Y:S05]  /*22000*/  BSYNC.RECONVERGENT B1 ;  /* 0x0000000000017941 */ /* 0x000fea0003800200 */
.L_x_17467:
        /* <DEDUP_REMOVED lines=22> */
.L_x_17474:
        /* <DEDUP_REMOVED lines=13> */
.L_x_17476:
[----:B------:R-:W-:Y:S05]  /*22240*/  BSYNC.RECONVERGENT B2 ;  /* 0x0000000000027941 */ /* 0x000fea0003800200 */
.L_x_17475:
        /* <DEDUP_REMOVED lines=43> */
.L_x_17473:
[----:B------:R-:W-:Y:S05]  /*22500*/  BSYNC.RECONVERGENT B1 ;  /* 0x0000000000017941 */ /* 0x000fea0003800200 */
.L_x_17472:
        /* <DEDUP_REMOVED lines=25> */
.L_x_17479:
        /* <DEDUP_REMOVED lines=13> */
.L_x_17481:
[----:B------:R-:W-:Y:S05]  /*22770*/  BSYNC.RECONVERGENT B2 ;  /* 0x0000000000027941 */ /* 0x000fea0003800200 */
.L_x_17480:
        /* <DEDUP_REMOVED lines=43> */
.L_x_17478:
[----:B------:R-:W-:Y:S05]  /*22a30*/  BSYNC.RECONVERGENT B1 ;  /* 0x0000000000017941 */ /* 0x000fea0003800200 */
.L_x_17477:
        /* <DEDUP_REMOVED lines=22> */
.L_x_17484:
        /* <DEDUP_REMOVED lines=13> */
.L_x_17486:
[----:B------:R-:W-:Y:S05]  /*22c70*/  BSYNC.RECONVERGENT B2 ;  /* 0x0000000000027941 */ /* 0x000fea0003800200 */
.L_x_17485:
        /* <DEDUP_REMOVED lines=43> */
.L_x_17483:
[----:B------:R-:W-:Y:S05]  /*22f30*/  BSYNC.RECONVERGENT B1 ;  /* 0x0000000000017941 */ /* 0x000fea0003800200 */
.L_x_17482:
        /* <DEDUP_REMOVED lines=25> */
.L_x_17489:
        /* <DEDUP_REMOVED lines=13> */
.L_x_17491:
[----:B------:R-:W-:Y:S05]  /*231a0*/  BSYNC.RECONVERGENT B2 ;  /* 0x0000000000027941 */ /* 0x000fea0003800200 */
.L_x_17490:
        /* <DEDUP_REMOVED lines=43> */
.L_x_17488:
[----:B------:R-:W-:Y:S05]  /*23460*/  BSYNC.RECONVERGENT B1 ;  /* 0x0000000000017941 */ /* 0x000fea0003800200 */
.L_x_17487:
        /* <DEDUP_REMOVED lines=22> */
.L_x_17494:
        /* <DEDUP_REMOVED lines=13> */
.L_x_17496:
[----:B------:R-:W-:Y:S05]  /*236a0*/  BSYNC.RECONVERGENT B2 ;  /* 0x0000000000027941 */ /* 0x000fea0003800200 */
.L_x_17495:
        /* <DEDUP_REMOVED lines=43> */
.L_x_17493:
[----:B------:R-:W-:Y:S05]  /*23960*/  BSYNC.RECONVERGENT B1 ;  /* 0x0000000000017941 */ /* 0x000fea0003800200 */
.L_x_17492:
        /* <DEDUP_REMOVED lines=25> */
.L_x_17499:
        /* <DEDUP_REMOVED lines=13> */
.L_x_17501:
[----:B------:R-:W-:Y:S05]  /*23bd0*/  BSYNC.RECONVERGENT B2 ;  /* 0x0000000000027941 */ /* 0x000fea0003800200 */
.L_x_17500:
        /* <DEDUP_REMOVED lines=43> */
.L_x_17498:
[----:B------:R-:W-:Y:S05]  /*23e90*/  BSYNC.RECONVERGENT B1 ;  /* 0x0000000000017941 */ /* 0x000fea0003800200 */
.L_x_17497:
        /* <DEDUP_REMOVED lines=20> */
.L_x_17504:
        /* <DEDUP_REMOVED lines=13> */
.L_x_17506:
[----:B------:R-:W-:Y:S05]  /*240b0*/  BSYNC.RECONVERGENT B2 ;  /* 0x0000000000027941 */ /* 0x000fea0003800200 */
.L_x_17505:
        /* <DEDUP_REMOVED lines=43> */
.L_x_17503:
[----:B------:R-:W-:Y:S05]  /*24370*/  BSYNC.RECONVERGENT B1 ;  /* 0x0000000000017941 */ /* 0x000fea0003800200 */
.L_x_17502:
        /* <DEDUP_REMOVED lines=25> */
.L_x_17509:
        /* <DEDUP_REMOVED lines=13> */
.L_x_17511:
[----:B------:R-:W-:Y:S05]  /*245e0*/  BSYNC.RECONVERGENT B2 ;  /* 0x0000000000027941 */ /* 0x000fea0003800200 */
.L_x_17510:
        /* <DEDUP_REMOVED lines=43> */
.L_x_17508:
[----:B------:R-:W-:Y:S05]  /*248a0*/  BSYNC.RECONVERGENT B1 ;  /* 0x0000000000017941 */ /* 0x000fea0003800200 */
.L_x_17507:
        /* <DEDUP_REMOVED lines=20> */
.L_x_17514:
        /* <DEDUP_REMOVED lines=13> */
.L_x_17516:
[----:B------:R-:W-:Y:S05]  /*24ac0*/  BSYNC.RECONVERGENT B2 ;  /* 0x0000000000027941 */ /* 0x000fea0003800200 */
.L_x_17515:
        /* <DEDUP_REMOVED lines=43> */
.L_x_17513:
[----:B------:R-:W-:Y:S05]  /*24d80*/  BSYNC.RECONVERGENT B1 ;  /* 0x0000000000017941 */ /* 0x000fea0003800200 */
.L_x_17512:
        /* <DEDUP_REMOVED lines=25> */
.L_x_17519:
        /* <DEDUP_REMOVED lines=13> */
.L_x_17521:
[----:B------:R-:W-:Y:S05]  /*24ff0*/  BSYNC.RECONVERGENT B2 ;  /* 0x0000000000027941 */ /* 0x000fea0003800200 */
.L_x_17520:
        /* <DEDUP_REMOVED lines=43> */
.L_x_17518:
[----:B------:R-:W-:Y:S05]  /*252b0*/  BSYNC.RECONVERGENT B1 ;  /* 0x0000000000017941 */ /* 0x000fea0003800200 */
.L_x_17517:
        /* <DEDUP_REMOVED lines=20> */
.L_x_17524:
        /* <DEDUP_REMOVED lines=13> */
.L_x_17526:
[----:B------:R-:W-:Y:S05]  /*254d0*/  BSYNC.RECONVERGENT B2 ;  /* 0x0000000000027941 */ /* 0x000fea0003800200 */
.L_x_17525:
        /* <DEDUP_REMOVED lines=43> */
.L_x_17523:
[----:B------:R-:W-:Y:S05]  /*25790*/  BSYNC.RECONVERGENT B1 ;  /* 0x0000000000017941 */ /* 0x000fea0003800200 */
.L_x_17522:
[----:B------:R-:W-:Y:S01]  /*257a0*/  I2FP.F32.U32 R21, R21 ;  /* 0x0000001500157245 */ /* 0x000fe20000201000 */
[----:B------:R-:W-:Y:S01]  /*257b0*/  HADD2.F32 R190, -RZ, R39.H0_H0 ;  /* 0x20000027ffbe7230 */ /* 0x000fe20000004100 */
[----:B------:R-:W-:Y:S01]  /*257c0*/  BSSY.RECONVERGENT B1, `(.L_x_17527) ;  /* 0x0000050000017945 */ /* 0x000fe20003800200 */
[----:B------:R-:W-:Y:S02]  /*257d0*/  IMAD.MOV.U32 R205, RZ, RZ, 0x2 ;  /* 0x00000002ffcd7424 */ /* 0x000fe400078e00ff */
        /* <DEDUP_REMOVED lines=21> */
.L_x_17529:
        /* <DEDUP_REMOVED lines=13> */
.L_x_17531:
[----:B------:R-:W-:Y:S05]  /*25a00*/  BSYNC.RECONVERGENT B2 ;  /* 0x0000000000027941 */ /* 0x000fea0003800200 */
.L_x_17530:
        /* <DEDUP_REMOVED lines=43> */
.L_x_17528:
[----:B------:R-:W-:Y:S05]  /*25cc0*/  BSYNC.RECONVERGENT B1 ;  /* 0x0000000000017941 */ /* 0x000fea0003800200 */
.L_x_17527:
        /* <DEDUP_REMOVED lines=20> */
.L_x_17534:
        /* <DEDUP_REMOVED lines=15> */
.L_x_17536:
[----:B------:R-:W-:Y:S05]  /*25f00*/  BSYNC.RECONVERGENT B2 ;  /* 0x0000000000027941 */ /* 0x000fea0003800200 */
.L_x_17535:
        /* <DEDUP_REMOVED lines=43> */
.L_x_17533:
[----:B------:R-:W-:Y:S05]  /*261c0*/  BSYNC.RECONVERGENT B1 ;  /* 0x0000000000017941 */ /* 0x000fea0003800200 */
.L_x_17532:
        /* <DEDUP_REMOVED lines=18> */
.L_x_17456:
        /* <DEDUP_REMOVED lines=16> */
.L_x_17540:
        /* <DEDUP_REMOVED lines=13> */
.L_x_17542:
[----:B------:R-:W-:Y:S05]  /*264c0*/  BSYNC.RECONVERGENT B2 ;  /* 0x0000000000027941 */ /* 0x000fea0003800200 */
.L_x_17541:
        /* <DEDUP_REMOVED lines=42> */
.L_x_17539:
[----:B------:R-:W-:Y:S05]  /*26770*/  BSYNC.RECONVERGENT B1 ;  /* 0x0000000000017941 */ /* 0x000fea0003800200 */
.L_x_17538:
        /* <DEDUP_REMOVED lines=28> */
.L_x_17545:
        /* <DEDUP_REMOVED lines=13> */
.L_x_17547:
[----:B------:R-:W-:Y:S05]  /*26a10*/  BSYNC.RECONVERGENT B2 ;  /* 0x0000000000027941 */ /* 0x000fea0003800200 */
.L_x_17546:
        /* <DEDUP_REMOVED lines=43> */
.L_x_17544:
[----:B------:R-:W-:Y:S05]  /*26cd0*/  BSYNC.RECONVERGENT B1 ;  /* 0x0000000000017941 */ /* 0x000fea0003800200 */
.L_x_17543:
        /* <DEDUP_REMOVED lines=25> */
.L_x_17550:
        /* <DEDUP_REMOVED lines=13> */
.L_x_17552:
[----:B------:R-:W-:Y:S05]  /*26f40*/  BSYNC.RECONVERGENT B2 ;  /* 0x0000000000027941 */ /* 0x000fea0003800200 */
.L_x_17551:
        /* <DEDUP_REMOVED lines=43> */
.L_x_17549:
[----:B------:R-:W-:Y:S05]  /*27200*/  BSYNC.RECONVERGENT B1 ;  /* 0x0000000000017941 */ /* 0x000fea0003800200 */
.L_x_17548:
        /* <DEDUP_REMOVED lines=25> */
.L_x_17555:
        /* <DEDUP_REMOVED lines=13> */
.L_x_17557:
[----:B------:R-:W-:Y:S05]  /*27470*/  BSYNC.RECONVERGENT B2 ;  /* 0x0000000000027941 */ /* 0x000fea0003800200 */
.L_x_17556:
        /* <DEDUP_REMOVED lines=43> */
.L_x_17554:
[----:B------:R-:W-:Y:S05]  /*27730*/  BSYNC.RECONVERGENT B1 ;  /* 0x0000000000017941 */ /* 0x000fea0003800200 */
.L_x_17553:
        /* <DEDUP_REMOVED lines=25> */
.L_x_17560:
        /* <DEDUP_REMOVED lines=13> */
.L_x_17562:
[----:B------:R-:W-:Y:S05]  /*279a0*/  BSYNC.RECONVERGENT B2 ;  /* 0x0000000000027941 */ /* 0x000fea0003800200 */
.L_x_17561:
        /* <DEDUP_REMOVED lines=43> */
.L_x_17559:
[----:B------:R-:W-:Y:S05]  /*27c60*/  BSYNC.RECONVERGENT B1 ;  /* 0x0000000000017941 */ /* 0x000fea0003800200 */
.L_x_17558:
        /* <DEDUP_REMOVED lines=23> */
.L_x_17565:
        /* <DEDUP_REMOVED lines=13> */
.L_x_17567:
[----:B------:R-:W-:Y:S05]  /*27eb0*/  BSYNC.RECONVERGENT B2 ;  /* 0x0000000000027941 */ /* 0x000fea0003800200 */
.L_x_17566:
        /* <DEDUP_REMOVED lines=43> */
.L_x_17564:
[----:B------:R-:W-:Y:S05]  /*28170*/  BSYNC.RECONVERGENT B1 ;  /* 0x0000000000017941 */ /* 0x000fea0003800200 */
.L_x_17563:
[----:B------:R-:W-:Y:S01]  /*28180*/  I2FP.F32.U32 R152, R5 ;  /* 0x0000000500987245 */ /* 0x000fe20000201000 */
[----:B------:R-:W-:Y:S01]  /*28190*/  HADD2.F32 R154, -RZ, R154.H1_H1 ;  /* 0x3000009aff9a7230 */ /* 0x000fe20000004100 */
[----:B------:R-:W-:Y:S01]  /*281a0*/  ISETP.NE.AND P4, PT, R153, 0x1, PT ;  /* 0x000000019900780c */ /* 0x000fe20003f85270 */
[----:B------:R-:W-:Y:S01]  /*281b0*/  BSSY.RECONVERGENT B1, `(.L_x_17568) ;  /* 0x000004d000017945 */ /* 0x000fe20003800200 */
[----:B0-----:R-:W-:Y:S02]  /*281c0*/  HFMA2 R204, -RZ, RZ, 0, 1.1920928955078125e-07 ;  /* 0x00000002ffcc7431 */ /* 0x001fe400000001ff */
[----:B------:R-:W-:Y:S01]  /*281d0*/  FFMA.FTZ R5, R152, R199, 1.1641532182693481445e-10 ;  /* 0x2f00000098057423 */ /* 0x000fe200000100c7 */
[----:B------:R-:W-:Y:S01]  /*281e0*/  FMUL.FTZ R154, R154, R217 ;  /* 0x000000d99a9a7220 */ /* 0x000fe20000410000 */
[----:B------:R-:W-:-:S03]  /*281f0*/  @P1 HADD2.F32 R152, -RZ, R34.H1_H1 ;  /* 0x30000022ff981230 */ /* 0x000fc60000004100 */
        /* <DEDUP_REMOVED lines=15> */
.L_x_17570:
        /* <DEDUP_REMOVED lines=13> */
.L_x_17572:
[----:B------:R-:W-:Y:S05]  /*283c0*/  BSYNC.RECONVERGENT B2 ;  /* 0x0000000000027941 */ /* 0x000fea0003800200 */
.L_x_17571:
        /* <DEDUP_REMOVED lines=43> */
.L_x_17569:
[----:B------:R-:W-:Y:S05]  /*28680*/  BSYNC.RECONVERGENT B1 ;  /* 0x0000000000017941 */ /* 0x000fea0003800200 */
.L_x_17568:
        /* <DEDUP_REMOVED lines=23> */
.L_x_17575:
        /* <DEDUP_REMOVED lines=13> */
.L_x_17577:
[----:B------:R-:W-:Y:S05]  /*288d0*/  BSYNC.RECONVERGENT B2 ;  /* 0x0000000000027941 */ /* 0x000fea0003800200 */
.L_x_17576:
        /* <DEDUP_REMOVED lines=43> */
.L_x_17574:
[----:B------:R-:W-:Y:S05]  /*28b90*/  BSYNC.RECONVERGENT B1 ;  /* 0x0000000000017941 */ /* 0x000fea0003800200 */
.L_x_17573:
        /* <DEDUP_REMOVED lines=14> */
.L_x_17537:
        /* <DEDUP_REMOVED lines=43> */
.L_x_17578:
[----:B------:R-:W-:Y:S01]  /*28f30*/  IMAD.MOV.U32 R203, RZ, RZ, R212 ;  /* 0x000000ffffcb7224 */ /* 0x000fe200078e00d4 */
[----:B------:R-:W-:-:S07]  /*28f40*/  IADD3 R206, PT, PT, R206, 0x80, RZ ;  /* 0x00000080cece7810 */ /* 0x000fce0007ffe0ff */
.L_x_17455:
[----:B------:R-:W-:Y:S05]  /*28f50*/  BSYNC.RECONVERGENT B0 ;  /* 0x0000000000007941 */ /* 0x000fea0003800200 */
.L_x_17454:
        /* <DEDUP_REMOVED lines=35> */
.L_x_17584:
        /* <DEDUP_REMOVED lines=13> */
.L_x_17586:
[----:B------:R-:W-:Y:S05]  /*29260*/  BSYNC.RECONVERGENT B2 ;  /* 0x0000000000027941 */ /* 0x000fea0003800200 */
.L_x_17585:
        /* <DEDUP_REMOVED lines=42> */
.L_x_17583:
[----:B------:R-:W-:Y:S05]  /*29510*/  BSYNC.RECONVERGENT B1 ;  /* 0x0000000000017941 */ /* 0x000fea0003800200 */
.L_x_17582:
        /* <DEDUP_REMOVED lines=25> */
.L_x_17589:
        /* <DEDUP_REMOVED lines=13> */
.L_x_17591:
[----:B------:R-:W-:Y:S05]  /*29780*/  BSYNC.RECONVERGENT B2 ;  /* 0x0000000000027941 */ /* 0x000fea0003800200 */
.L_x_17590:
        /* <DEDUP_REMOVED lines=43> */
.L_x_17588:
[----:B------:R-:W-:Y:S05]  /*29a40*/  BSYNC.RECONVERGENT B1 ;  /* 0x0000000000017941 */ /* 0x000fea0003800200 */
.L_x_17587:
        /* <DEDUP_REMOVED lines=25> */
.L_x_17594:
        /* <DEDUP_REMOVED lines=13> */
.L_x_17596:
[----:B------:R-:W-:Y:S05]  /*29cb0*/  BSYNC.RECONVERGENT B2 ;  /* 0x0000000000027941 */ /* 0x000fea0003800200 */
.L_x_17595:
        /* <DEDUP_REMOVED lines=43> */
.L_x_17593:
[----:B------:R-:W-:Y:S05]  /*29f70*/  BSYNC.RECONVERGENT B1 ;  /* 0x0000000000017941 */ /* 0x000fea0003800200 */
.L_x_17592:
        /* <DEDUP_REMOVED lines=22> */
.L_x_17599:
        /* <DEDUP_REMOVED lines=13> */
.L_x_17601:
[----:B------:R-:W-:Y:S05]  /*2a1b0*/  BSYNC.RECONVERGENT B2 ;  /* 0x0000000000027941 */ /* 0x000fea0003800200 */
.L_x_17600:
        /* <DEDUP_REMOVED lines=43> */
.L_x_17598:
[----:B------:R-:W-:Y:S05]  /*2a470*/  BSYNC.RECONVERGENT B1 ;  /* 0x0000000000017941 */ /* 0x000fea0003800200 */
.L_x_17597:
        /* <DEDUP_REMOVED lines=25> */
.L_x_17604:
        /* <DEDUP_REMOVED lines=13> */
.L_x_17606:
[----:B------:R-:W-:Y:S05]  /*2a6e0*/  BSYNC.RECONVERGENT B2 ;  /* 0x0000000000027941 */ /* 0x000fea0003800200 */
.L_x_17605:
        /* <DEDUP_REMOVED lines=43> */
.L_x_17603:
[----:B------:R-:W-:Y:S05]  /*2a9a0*/  BSYNC.RECONVERGENT B1 ;  /* 0x0000000000017941 */ /* 0x000fea0003800200 */
.L_x_17602:
        /* <DEDUP_REMOVED lines=22> */
.L_x_17609:
        /* <DEDUP_REMOVED lines=13> */
.L_x_17611:
[----:B------:R-:W-:Y:S05]  /*2abe0*/  BSYNC.RECONVERGENT B2 ;  /* 0x0000000000027941 */ /* 0x000fea0003800200 */
.L_x_17610:
        /* <DEDUP_REMOVED lines=43> */
.L_x_17608:
[----:B------:R-:W-:Y:S05]  /*2aea0*/  BSYNC.RECONVERGENT B1 ;  /* 0x0000000000017941 */ /* 0x000fea0003800200 */
.L_x_17607:
        /* <DEDUP_REMOVED lines=25> */
.L_x_17614:
        /* <DEDUP_REMOVED lines=13> */
.L_x_17616:
[----:B------:R-:W-:Y:S05]  /*2b110*/  BSYNC.RECONVERGENT B2 ;  /* 0x0000000000027941 */ /* 0x000fea0003800200 */
.L_x_17615:
        /* <DEDUP_REMOVED lines=43> */
.L_x_17613:
[----:B------:R-:W-:Y:S05]  /*2b3d0*/  BSYNC.RECONVERGENT B1 ;  /* 0x0000000000017941 */ /* 0x000fea0003800200 */
.L_x_17612:
        /* <DEDUP_REMOVED lines=22> */
.L_x_17619:
        /* <DEDUP_REMOVED lines=13> */
.L_x_17621:
[----:B------:R-:W-:Y:S05]  /*2b610*/  BSYNC.RECONVERGENT B2 ;  /* 0x0000000000027941 */ /* 0x000fea0003800200 */
.L_x_17620:
        /* <DEDUP_REMOVED lines=43> */
.L_x_17618:
[----:B------:R-:W-:Y:S05]  /*2b8d0*/  BSYNC.RECONVERGENT B1 ;  /* 0x0000000000017941 */ /* 0x000fea0003800200 */
.L_x_17617:
        /* <DEDUP_REMOVED lines=13> */
[----:B------:R-:W-:Y:S02]  /*2b9b0*/  HFMA2 R152, -RZ, RZ, 0, 1.1920928955078125e-07 ;  /* 0x00000002ff987431 */ /* 0x000fe400000001ff */
[----:B------:R-:W-:Y:S01]  /*2b9c0*/  IMAD.MOV.U32 R5, RZ, RZ, R2 ;  /* 0x000000ffff057224 */ /* 0x000fe200078e0002 */
        /* <DEDUP_REMOVED lines=10> */
.L_x_17624:
        /* <DEDUP_REMOVED lines=13> */
.L_x_17626:
[----:B------:R-:W-:Y:S05]  /*2bb40*/  BSYNC.RECONVERGENT B2 ;  /* 0x0000000000027941 */ /* 0x000fea0003800200 */
.L_x_17625:
        /* <DEDUP_REMOVED lines=43> */
.L_x_17623:
[----:B------:R-:W-:Y:S05]  /*2be00*/  BSYNC.RECONVERGENT B1 ;  /* 0x0000000000017941 */ /* 0x000fea0003800200 */
.L_x_17622:
        /* <DEDUP_REMOVED lines=20> */
.L_x_17629:
        /* <DEDUP_REMOVED lines=13> */
.L_x_17631:
[----:B------:R-:W-:Y:S05]  /*2c020*/  BSYNC.RECONVERGENT B2 ;  /* 0x0000000000027941 */ /* 0x000fea0003800200 */
.L_x_17630:
        /* <DEDUP_REMOVED lines=43> */
.L_x_17628:
[----:B------:R-:W-:Y:S05]  /*2c2e0*/  BSYNC.RECONVERGENT B1 ;  /* 0x0000000000017941 */ /* 0x000fea0003800200 */
.L_x_17627:
        /* <DEDUP_REMOVED lines=25> */
.L_x_17634:
        /* <DEDUP_REMOVED lines=13> */
.L_x_17636:
[----:B------:R-:W-:Y:S05]  /*2c550*/  BSYNC.RECONVERGENT B2 ;  /* 0x0000000000027941 */ /* 0x000fea0003800200 */
.L_x_17635:
        /* <DEDUP_REMOVED lines=43> */
.L_x_17633:
[----:B------:R-:W-:Y:S05]  /*2c810*/  BSYNC.RECONVERGENT B1 ;  /* 0x0000000000017941 */ /* 0x000fea0003800200 */
.L_x_17632:
        /* <DEDUP_REMOVED lines=20> */
.L_x_17639:
        /* <DEDUP_REMOVED lines=13> */
.L_x_17641:
[----:B------:R-:W-:Y:S05]  /*2ca30*/  BSYNC.RECONVERGENT B2 ;  /* 0x0000000000027941 */ /* 0x000fea0003800200 */
.L_x_17640:
        /* <DEDUP_REMOVED lines=43> */
.L_x_17638:
[----:B------:R-:W-:Y:S05]  /*2ccf0*/  BSYNC.RECONVERGENT B1 ;  /* 0x0000000000017941 */ /* 0x000fea0003800200 */
.L_x_17637:
        /* <DEDUP_REMOVED lines=25> */
.L_x_17644:
        /* <DEDUP_REMOVED lines=13> */
.L_x_17646:
[----:B------:R-:W-:Y:S05]  /*2cf60*/  BSYNC.RECONVERGENT B2 ;  /* 0x0000000000027941 */ /* 0x000fea0003800200 */
.L_x_17645:
        /* <DEDUP_REMOVED lines=43> */
.L_x_17643:
[----:B------:R-:W-:Y:S05]  /*2d220*/  BSYNC.RECONVERGENT B1 ;  /* 0x0000000000017941 */ /* 0x000fea0003800200 */
.L_x_17642:
        /* <DEDUP_REMOVED lines=20> */
.L_x_17649:
        /* <DEDUP_REMOVED lines=13> */
.L_x_17651:
[----:B------:R-:W-:Y:S05]  /*2d440*/  BSYNC.RECONVERGENT B2 ;  /* 0x0000000000027941 */ /* 0x000fea0003800200 */
.L_x_17650:
        /* <DEDUP_REMOVED lines=43> */
.L_x_17648:
[----:B------:R-:W-:Y:S05]  /*2d700*/  BSYNC.RECONVERGENT B1 ;  /* 0x0000000000017941 */ /* 0x000fea0003800200 */
.L_x_17647:
        /* <DEDUP_REMOVED lines=25> */
.L_x_17654:
        /* <DEDUP_REMOVED lines=13> */
.L_x_17656:
[----:B------:R-:W-:Y:S05]  /*2d970*/  BSYNC.RECONVERGENT B2 ;  /* 0x0000000000027941 */ /* 0x000fea0003800200 */
.L_x_17655:
        /* <DEDUP_REMOVED lines=43> */
.L_x_17653:
[----:B------:R-:W-:Y:S05]  /*2dc30*/  BSYNC.RECONVERGENT B1 ;  /* 0x0000000000017941 */ /* 0x000fea0003800200 */
.L_x_17652:
        /* <DEDUP_REMOVED lines=20> */
.L_x_17659:
        /* <DEDUP_REMOVED lines=15> */
.L_x_17661:
[----:B------:R-:W-:Y:S05]  /*2de70*/  BSYNC.RECONVERGENT B2 ;  /* 0x0000000000027941 */ /* 0x000fea0003800200 */
.L_x_17660:
        /* <DEDUP_REMOVED lines=43> */
.L_x_17658:
[----:B------:R-:W-:Y:S05]  /*2e130*/  BSYNC.RECONVERGENT B1 ;  /* 0x0000000000017941 */ /* 0x000fea0003800200 */
.L_x_17657:
        /* <DEDUP_REMOVED lines=18> */
.L_x_17581:
        /* <DEDUP_REMOVED lines=16> */
.L_x_17665:
        /* <DEDUP_REMOVED lines=13> */
.L_x_17667:
[----:B------:R-:W-:Y:S05]  /*2e430*/  BSYNC.RECONVERGENT B2 ;  /* 0x0000000000027941 */ /* 0x000fea0003800200 */
.L_x_17666:
        /* <DEDUP_REMOVED lines=42> */
.L_x_17664:
[----:B------:R-:W-:Y:S05]  /*2e6e0*/  BSYNC.RECONVERGENT B1 ;  /* 0x0000000000017941 */ /* 0x000fea0003800200 */
.L_x_17663:
[----:B------:R-:W1:Y:S01]  /*2e6f0*/  LDC R217, c[0x0][0x408] ;  /* 0x00010200ffd97b82 */ /* 0x000e620000000800 */
[----:B------:R-:W-:Y:S01]  /*2e700*/  I2FP.F32.U32 R5, R27 ;  /* 0x0000001b00057245 */ /* 0x000fe20000201000 */
[----:B------:R-:W-:Y:S02]  /*2e710*/  HFMA2 R200, -RZ, RZ, 0.1171875, 0 ;  /* 0x2f800000ffc87431 */ /* 0x000fe400000001ff */
[----:B-----5:R-:W-:Y:S01]  /*2e720*/  HADD2.F32 R164, -RZ, R152.H0_H0 ;  /* 0x20000098ffa47230 */ /* 0x020fe20000004100 */
[----:B------:R-:W-:Y:S01]  /*2e730*/  LOP3.LUT R10, R10, 0xffffffef, RZ, 0xc0, !PT ;  /* 0xffffffef0a0a7812 */ /* 0x000fe200078ec0ff */
[----:B------:R-:W-:Y:S01]  /*2e740*/  @P1 HADD2.F32 R178, -RZ, R32.H0_H0 ;  /* 0x20000020ffb21230 */ /* 0x000fe20000004100 */
[----:B------:R-:W-:Y:S01]  /*2e750*/  BSSY.RECONVERGENT B1, `(.L_x_17668) ;  /* 0x000004f000017945 */ /* 0x000fe20003800200 */
[----:B------:R-:W-:Y:S01]  /*2e760*/  FFMA.FTZ R5, R5, R200, 1.1641532182693481445e-10 ;  /* 0x2f00000005057423 */ /* 0x000fe200000100c8 */
[----:B------:R-:W2:Y:S01]  /*2e770*/  LDC R216, c[0x0][0x404] ;  /* 0x00010100ffd87b82 */ /* 0x000ea20000000800 */
[----:B------:R-:W-:-:S02]  /*2e780*/  IMAD.MOV.U32 R177, RZ, RZ, 0x2 ;  /* 0x00000002ffb17424 */ /* 0x000fc400078e00ff */
        /* <DEDUP_REMOVED lines=18> */
.L_x_17670:
        /* <DEDUP_REMOVED lines=13> */
.L_x_17672:
[----:B------:R-:W-:Y:S05]  /*2e980*/  BSYNC.RECONVERGENT B2 ;  /* 0x0000000000027941 */ /* 0x000fea0003800200 */
.L_x_17671:
        /* <DEDUP_REMOVED lines=43> */
.L_x_17669:
[----:B------:R-:W-:Y:S05]  /*2ec40*/  BSYNC.RECONVERGENT B1 ;  /* 0x0000000000017941 */ /* 0x000fea0003800200 */
.L_x_17668:
        /* <DEDUP_REMOVED lines=25> */
.L_x_17675:
        /* <DEDUP_REMOVED lines=13> */
.L_x_17677:
[----:B------:R-:W-:Y:S05]  /*2eeb0*/  BSYNC.RECONVERGENT B2 ;  /* 0x0000000000027941 */ /* 0x000fea0003800200 */
.L_x_17676:
        /* <DEDUP_REMOVED lines=43> */
.L_x_17674:
[----:B------:R-:W-:Y:S05]  /*2f170*/  BSYNC.RECONVERGENT B1 ;  /* 0x0000000000017941 */ /* 0x000fea0003800200 */
.L_x_17673:
        /* <DEDUP_REMOVED lines=25> */
.L_x_17680:
        /* <DEDUP_REMOVED lines=13> */
.L_x_17682:
[----:B------:R-:W-:Y:S05]  /*2f3e0*/  BSYNC.RECONVERGENT B2 ;  /* 0x0000000000027941 */ /* 0x000fea0003800200 */
.L_x_17681:
        /* <DEDUP_REMOVED lines=43> */
.L_x_17679:
[----:B------:R-:W-:Y:S05]  /*2f6a0*/  BSYNC.RECONVERGENT B1 ;  /* 0x0000000000017941 */ /* 0x000fea0003800200 */
.L_x_17678:
        /* <DEDUP_REMOVED lines=25> */
.L_x_17685:
        /* <DEDUP_REMOVED lines=13> */
.L_x_17687:
[----:B------:R-:W-:Y:S05]  /*2f910*/  BSYNC.RECONVERGENT B2 ;  /* 0x0000000000027941 */ /* 0x000fea0003800200 */
.L_x_17686:
        /* <DEDUP_REMOVED lines=43> */
.L_x_17684:
[----:B------:R-:W-:Y:S05]  /*2fbd0*/  BSYNC.RECONVERGENT B1 ;  /* 0x0000000000017941 */ /* 0x000fea0003800200 */
.L_x_17683:
        /* <DEDUP_REMOVED lines=23> */
.L_x_17690:
        /* <DEDUP_REMOVED lines=13> */
.L_x_17692:
[----:B------:R-:W-:Y:S05]  /*2fe20*/  BSYNC.RECONVERGENT B2 ;  /* 0x0000000000027941 */ /* 0x000fea0003800200 */
.L_x_17691:
        /* <DEDUP_REMOVED lines=43> */
.L_x_17689:
[----:B------:R-:W-:Y:S05]  /*300e0*/  BSYNC.RECONVERGENT B1 ;  /* 0x0000000000017941 */ /* 0x000fea0003800200 */
.L_x_17688:
        /* <DEDUP_REMOVED lines=23> */
.L_x_17695:
        /* <DEDUP_REMOVED lines=13> */
.L_x_17697:
[----:B------:R-:W-:Y:S05]  /*30330*/  BSYNC.RECONVERGENT B2 ;  /* 0x0000000000027941 */ /* 0x000fea0003800200 */
.L_x_17696:
        /* <DEDUP_REMOVED lines=43> */
.L_x_17694:
[----:B------:R-:W-:Y:S05]  /*305f0*/  BSYNC.RECONVERGENT B1 ;  /* 0x0000000000017941 */ /* 0x000fea0003800200 */
.L_x_17693:
        /* <DEDUP_REMOVED lines=23> */
.L_x_17700:
        /* <DEDUP_REMOVED lines=13> */
.L_x_17702:
[----:B------:R-:W-:Y:S05]  /*30840*/  BSYNC.RECONVERGENT B2 ;  /* 0x0000000000027941 */ /* 0x000fea0003800200 */
.L_x_17701:
        /* <DEDUP_REMOVED lines=43> */
.L_x_17699:
[----:B------:R-:W-:Y:S05]  /*30b00*/  BSYNC.RECONVERGENT B1 ;  /* 0x0000000000017941 */ /* 0x000fea0003800200 */
.L_x_17698:
        /* <DEDUP_REMOVED lines=14> */
.L_x_17662:
        /* <DEDUP_REMOVED lines=43> */
.L_x_17703:
[----:B------:R-:W-:Y:S02]  /*30ea0*/  IMAD.MOV.U32 R203, RZ, RZ, R212 ;  /* 0x000000ffffcb7224 */ /* 0x000fe400078e00d4 */
[----:B------:R-:W-:-:S07]  /*30eb0*/  VIADD R206, R206, 0x80 ;  /* 0x00000080cece7836 */ /* 0x000fce0000000000 */
.L_x_17580:
[----:B------:R-:W-:Y:S05]  /*30ec0*/  BSYNC.RECONVERGENT B0 ;  /* 0x0000000000007941 */ /* 0x000fea0003800200 */
.L_x_17579:
        /* <DEDUP_REMOVED lines=35> */
.L_x_17709:
        /* <DEDUP_REMOVED lines=13> */
.L_x_17711:
[----:B------:R-:W-:Y:S05]  /*311d0*/  BSYNC.RECONVERGENT B2 ;  /* 0x0000000000027941 */ /* 0x000fea0003800200 */
.L_x_17710:
        /* <DEDUP_REMOVED lines=43> */
.L_x_17708:
[----:B------:R-:W-:Y:S05]  /*31490*/  BSYNC.RECONVERGENT B1 ;  /* 0x0000000000017941 */ /* 0x000fea0003800200 */
.L_x_17707:
        /* <DEDUP_REMOVED lines=25> */
.L_x_17714:
        /* <DEDUP_REMOVED lines=13> */
.L_x_17716:
[----:B------:R-:W-:Y:S05]  /*31700*/  BSYNC.RECONVERGENT B2 ;  /* 0x0000000000027941 */ /* 0x000fea0003800200 */
.L_x_17715:
        /* <DEDUP_REMOVED lines=43> */
.L_x_17713:
[----:B------:R-:W-:Y:S05]  /*319c0*/  BSYNC.RECONVERGENT B1 ;  /* 0x0000000000017941 */ /* 0x000fea0003800200 */
.L_x_17712:
        /* <DEDUP_REMOVED lines=25> */
.L_x_17719:
        /* <DEDUP_REMOVED lines=13> */
.L_x_17721:
[----:B------:R-:W-:Y:S05]  /*31c30*/  BSYNC.RECONVERGENT B2 ;  /* 0x0000000000027941 */ /* 0x000fea0003800200 */
.L_x_17720:
        /* <DEDUP_REMOVED lines=43> */
.L_x_17718:
[----:B------:R-:W-:Y:S05]  /*31ef0*/  BSYNC.RECONVERGENT B1 ;  /* 0x0000000000017941 */ /* 0x000fea0003800200 */
.L_x_17717:
        /* <DEDUP_REMOVED lines=22> */
.L_x_17724:
        /* <DEDUP_REMOVED lines=13> */
.L_x_17726:
[----:B------:R-:W-:Y:S05]  /*32130*/  BSYNC.RECONVERGENT B2 ;  /* 0x0000000000027941 */ /* 0x000fea0003800200 */
.L_x_17725:
        /* <DEDUP_REMOVED lines=43> */
.L_x_17723:
[----:B------:R-:W-:Y:S05]  /*323f0*/  BSYNC.RECONVERGENT B1 ;  /* 0x0000000000017941 */ /* 0x000fea0003800200 */
.L_x_17722:
        /* <DEDUP_REMOVED lines=25> */
.L_x_17729:
        /* <DEDUP_REMOVED lines=13> */
.L_x_17731:
[----:B------:R-:W-:Y:S05]  /*32660*/  BSYNC.RECONVERGENT B2 ;  /* 0x0000000000027941 */ /* 0x000fea0003800200 */
.L_x_17730:
        /* <DEDUP_REMOVED lines=43> */
.L_x_17728:
[----:B------:R-:W-:Y:S05]  /*32920*/  BSYNC.RECONVERGENT B1 ;  /* 0x0000000000017941 */ /* 0x000fea0003800200 */
.L_x_17727:
        /* <DEDUP_REMOVED lines=22> */
.L_x_17734:
        /* <DEDUP_REMOVED lines=13> */
.L_x_17736:
[----:B------:R-:W-:Y:S05]  /*32b60*/  BSYNC.RECONVERGENT B2 ;  /* 0x0000000000027941 */ /* 0x000fea0003800200 */
.L_x_17735:
        /* <DEDUP_REMOVED lines=43> */
.L_x_17733:
[----:B------:R-:W-:Y:S05]  /*32e20*/  BSYNC.RECONVERGENT B1 ;  /* 0x0000000000017941 */ /* 0x000fea0003800200 */
.L_x_17732:
        /* <DEDUP_REMOVED lines=25> */
.L_x_17739:
        /* <DEDUP_REMOVED lines=13> */
.L_x_17741:
[----:B------:R-:W-:Y:S05]  /*33090*/  BSYNC.RECONVERGENT B2 ;  /* 0x0000000000027941 */ /* 0x000fea0003800200 */
.L_x_17740:
        /* <DEDUP_REMOVED lines=43> */
.L_x_17738:
[----:B------:R-:W-:Y:S05]  /*33350*/  BSYNC.RECONVERGENT B1 ;  /* 0x0000000000017941 */ /* 0x000fea0003800200 */
.L_x_17737:
        /* <DEDUP_REMOVED lines=22> */
.L_x_17744:
        /* <DEDUP_REMOVED lines=13> */
.L_x_17746:
[----:B------:R-:W-:Y:S05]  /*33590*/  BSYNC.RECONVERGENT B2 ;  /* 0x0000000000027941 */ /* 0x000fea0003800200 */
.L_x_17745:
        /* <DEDUP_REMOVED lines=43> */
.L_x_17743:
[----:B------:R-:W-:Y:S05]  /*33850*/  BSYNC.RECONVERGENT B1 ;  /* 0x0000000000017941 */ /* 0x000fea0003800200 */
.L_x_17742:
        /* <DEDUP_REMOVED lines=25> */
.L_x_17749:
        /* <DEDUP_REMOVED lines=13> */
.L_x_17751:
[----:B------:R-:W-:Y:S05]  /*33ac0*/  BSYNC.RECONVERGENT B2 ;  /* 0x0000000000027941 */ /* 0x000fea0003800200 */
.L_x_17750:
        /* <DEDUP_REMOVED lines=43> */
.L_x_17748:
[----:B------:R-:W-:Y:S05]  /*33d80*/  BSYNC.RECONVERGENT B1 ;  /* 0x0000000000017941 */ /* 0x000fea0003800200 */
.L_x_17747:
        /* <DEDUP_REMOVED lines=20> */
.L_x_17754:
        /* <DEDUP_REMOVED lines=13> */
.L_x_17756:
[----:B------:R-:W-:Y:S05]  /*33fa0*/  BSYNC.RECONVERGENT B2 ;  /* 0x0000000000027941 */ /* 0x000fea0003800200 */
.L_x_17755:
        /* <DEDUP_REMOVED lines=43> */
.L_x_17753:
[----:B------:R-:W-:Y:S05]  /*34260*/  BSYNC.RECONVERGENT B1 ;  /* 0x0000000000017941 */ /* 0x000fea0003800200 */
.L_x_17752:
        /* <DEDUP_REMOVED lines=25> */
.L_x_17759:
        /* <DEDUP_REMOVED lines=13> */
.L_x_17761:
[----:B------:R-:W-:Y:S05]  /*344d0*/  BSYNC.RECONVERGENT B2 ;  /* 0x0000000000027941 */ /* 0x000fea0003800200 */
.L_x_17760:
        /* <DEDUP_REMOVED lines=43> */
.L_x_17758:
[----:B------:R-:W-:Y:S05]  /*34790*/  BSYNC.RECONVERGENT B1 ;  /* 0x0000000000017941 */ /* 0x000fea0003800200 */
.L_x_17757:
        /* <DEDUP_REMOVED lines=20> */
.L_x_17764:
        /* <DEDUP_REMOVED lines=13> */
.L_x_17766:
[----:B------:R-:W-:Y:S05]  /*349b0*/  BSYNC.RECONVERGENT B2 ;  /* 0x0000000000027941 */ /* 0x000fea0003800200 */
.L_x_17765:
        /* <DEDUP_REMOVED lines=43> */
.L_x_17763:
[----:B------:R-:W-:Y:S05]  /*34c70*/  BSYNC.RECONVERGENT B1 ;  /* 0x0000000000017941 */ /* 0x000fea0003800200 */
.L_x_17762:
        /* <DEDUP_REMOVED lines=25> */
.L_x_17769:
        /* <DEDUP_REMOVED lines=13> */
.L_x_17771:
[----:B------:R-:W-:Y:S05]  /*34ee0*/  BSYNC.RECONVERGENT B2 ;  /* 0x0000000000027941 */ /* 0x000fea0003800200 */
.L_x_17770:
        /* <DEDUP_REMOVED lines=43> */
.L_x_17768:
[----:B------:R-:W-:Y:S05]  /*351a0*/  BSYNC.RECONVERGENT B1 ;  /* 0x0000000000017941 */ /* 0x000fea0003800200 */
.L_x_17767:
        /* <DEDUP_REMOVED lines=20> */
.L_x_17774:
        /* <DEDUP_REMOVED lines=13> */
.L_x_17776:
[----:B------:R-:W-:Y:S05]  /*353c0*/  BSYNC.RECONVERGENT B2 ;  /* 0x0000000000027941 */ /* 0x000fea0003800200 */
.L_x_17775:
        /* <DEDUP_REMOVED lines=43> */
.L_x_17773:
[----:B------:R-:W-:Y:S05]  /*35680*/  BSYNC.RECONVERGENT B1 ;  /* 0x0000000000017941 */ /* 0x000fea0003800200 */
.L_x_17772:
        /* <DEDUP_REMOVED lines=25> */
.L_x_17779:
        /* <DEDUP_REMOVED lines=13> */
.L_x_17781:
[----:B------:R-:W-:Y:S05]  /*358f0*/  BSYNC.RECONVERGENT B2 ;  /* 0x0000000000027941 */ /* 0x000fea0003800200 */
.L_x_17780:
        /* <DEDUP_REMOVED lines=43> */
.L_x_17778:
[----:B------:R-:W-:Y:S05]  /*35bb0*/  BSYNC.RECONVERGENT B1 ;  /* 0x0000000000017941 */ /* 0x000fea0003800200 */
.L_x_17777:
        /* <DEDUP_REMOVED lines=20> */
.L_x_17784:
        /* <DEDUP_REMOVED lines=15> */
.L_x_17786:
[----:B------:R-:W-:Y:S05]  /*35df0*/  BSYNC.RECONVERGENT B2 ;  /* 0x0000000000027941 */ /* 0x000fea0003800200 */
.L_x_17785:
        /* <DEDUP_REMOVED lines=43> */
.L_x_17783:
[----:B------:R-:W-:Y:S05]  /*360b0*/  BSYNC.RECONVERGENT B1 ;  /* 0x0000000000017941 */ /* 0x000fea0003800200 */
.L_x_17782:
[----:B------:R-:W-:Y:S01]  /*360c0*/  I2FP.F32.U32 R153, R153 ;  /* 0x0000009900997245 */ /* 0x000fe20000201000 */
[----:B------:R-:W-:Y:S01]  /*360d0*/  HADD2.F32 R152, -RZ, R39.H1_H1 ;  /* 0x30000027ff987230 */ /* 0x000fe20000004100 */
[----:B------:R-:W-:Y:S01]  /*360e0*/  PRMT R154, R217, 0x5410, R154 ;  /* 0x00005410d99a7816 */ /* 0x000fe2000000009a */
[----:B------:R-:W-:Y:S02]  /*360f0*/  @P1 HADD2.F32 R204, -RZ, R35.H1_H1 ;  /* 0x30000023ffcc1230 */ /* 0x000fe40000004100 */
[----:B------:R-:W-:Y:S01]  /*36100*/  FFMA.FTZ R216, R153, R216, 1.1641532182693481445e-10 ;  /* 0x2f00000099d87423 */ /* 0x000fe200000100d8 */
[----:B------:R-:W-:Y:S01]  /*36110*/  FMUL.FTZ R152, R152, R201 ;  /* 0x000000c998987220 */ /* 0x000fe20000410000 */
[----:B------:R-:W-:Y:S01]  /*36120*/  PRMT R153, R203, 0x5410, R214 ;  /* 0x00005410cb997816 */ /* 0x000fe200000000d6 */
[----:B------:R-:W-:Y:S02]  /*36130*/  IMAD.MOV.U32 R203, RZ, RZ, R22 ;  /* 0x000000ffffcb7224 */ /* 0x000fe400078e0016 */
        /* <DEDUP_REMOVED lines=11> */
.L_x_17706:
        /* <DEDUP_REMOVED lines=16> */
.L_x_17790:
        /* <DEDUP_REMOVED lines=13> */
.L_x_17792:
[----:B------:R-:W-:Y:S05]  /*363c0*/  BSYNC.RECONVERGENT B2 ;  /* 0x0000000000027941 */ /* 0x000fea0003800200 */
.L_x_17791:
        /* <DEDUP_REMOVED lines=43> */
.L_x_17789:
[----:B------:R-:W-:Y:S05]  /*36680*/  BSYNC.RECONVERGENT B1 ;  /* 0x0000000000017941 */ /* 0x000fea0003800200 */
.L_x_17788:
        /* <DEDUP_REMOVED lines=11> */
[----:B--2---:R-:W-:-:S04]  /*36740*/  FSETP.GTU.FTZ.AND P2, PT, R28, R203, PT ;  /* 0x000000cb1c00720b */ /* 0x004fc80003f5c000 */
        /* <DEDUP_REMOVED lines=16> */
.L_x_17795:
        /* <DEDUP_REMOVED lines=13> */
.L_x_17797:
[----:B------:R-:W-:Y:S05]  /*36920*/  BSYNC.RECONVERGENT B2 ;  /* 0x0000000000027941 */ /* 0x000fea0003800200 */
.L_x_17796:
        /* <DEDUP_REMOVED lines=43> */
.L_x_17794:
[----:B------:R-:W-:Y:S05]  /*36be0*/  BSYNC.RECONVERGENT B1 ;  /* 0x0000000000017941 */ /* 0x000fea0003800200 */
.L_x_17793:
        /* <DEDUP_REMOVED lines=25> */
.L_x_17800:
        /* <DEDUP_REMOVED lines=13> */
.L_x_17802:
[----:B------:R-:W-:Y:S05]  /*36e50*/  BSYNC.RECONVERGENT B2 ;  /* 0x0000000000027941 */ /* 0x000fea0003800200 */
.L_x_17801:
        /* <DEDUP_REMOVED lines=43> */
.L_x_17799:
[----:B------:R-:W-:Y:S05]  /*37110*/  BSYNC.RECONVERGENT B1 ;  /* 0x0000000000017941 */ /* 0x000fea0003800200 */
.L_x_17798:
        /* <DEDUP_REMOVED lines=25> */
.L_x_17805:
        /* <DEDUP_REMOVED lines=13> */
.L_x_17807:
[----:B------:R-:W-:Y:S05]  /*37380*/  BSYNC.RECONVERGENT B2 ;  /* 0x0000000000027941 */ /* 0x000fea0003800200 */
.L_x_17806:
        /* <DEDUP_REMOVED lines=43> */
.L_x_17804:
[----:B------:R-:W-:Y:S05]  /*37640*/  BSYNC.RECONVERGENT B1 ;  /* 0x0000000000017941 */ /* 0x000fea0003800200 */
.L_x_17803:
[----:B------:R-:W-:Y:S01]  /*37650*/  I2FP.F32.U32 R152, R5 ;  /* 0x0000000500987245 */ /* 0x000fe20000201000 */
[----:B------:R-:W-:Y:S01]  /*37660*/  HADD2.F32 R153, -RZ, R153.H1_H1 ;  /* 0x30000099ff997230 */ /* 0x000fe20000004100 */
[----:B------:R-:W-:Y:S01]  /*37670*/  LOP3.LUT R10, R10, 0xfffffffd, RZ, 0xc0, !PT ;  /* 0xfffffffd0a0a7812 */ /* 0x000fe200078ec0ff */
        /* <DEDUP_REMOVED lines=22> */
.L_x_17810:
        /* <DEDUP_REMOVED lines=13> */
.L_x_17812:
[----:B------:R-:W-:Y:S05]  /*378b0*/  BSYNC.RECONVERGENT B2 ;  /* 0x0000000000027941 */ /* 0x000fea0003800200 */
.L_x_17811:
        /* <DEDUP_REMOVED lines=43> */
.L_x_17809:
[----:B------:R-:W-:Y:S05]  /*37b70*/  BSYNC.RECONVERGENT B1 ;  /* 0x0000000000017941 */ /* 0x000fea0003800200 */
.L_x_17808:
        /* <DEDUP_REMOVED lines=23> */
.L_x_17815:
        /* <DEDUP_REMOVED lines=13> */
.L_x_17817:
[----:B------:R-:W-:Y:S05]  /*37dc0*/  BSYNC.RECONVERGENT B2 ;  /* 0x0000000000027941 */ /* 0x000fea0003800200 */
.L_x_17816:
        /* <DEDUP_REMOVED lines=43> */
.L_x_17814:
[----:B------:R-:W-:Y:S05]  /*38080*/  BSYNC.RECONVERGENT B1 ;  /* 0x0000000000017941 */ /* 0x000fea0003800200 */
.L_x_17813:
        /* <DEDUP_REMOVED lines=23> */
.L_x_17820:
        /* <DEDUP_REMOVED lines=13> */
.L_x_17822:
[----:B------:R-:W-:Y:S05]  /*382d0*/  BSYNC.RECONVERGENT B2 ;  /* 0x0000000000027941 */ /* 0x000fea0003800200 */
.L_x_17821:
        /* <DEDUP_REMOVED lines=43> */
.L_x_17819:
[----:B------:R-:W-:Y:S05]  /*38590*/  BSYNC.RECONVERGENT B1 ;  /* 0x0000000000017941 */ /* 0x000fea0003800200 */
.L_x_17818:
        /* <DEDUP_REMOVED lines=23> */
.L_x_17825:
        /* <DEDUP_REMOVED lines=13> */
.L_x_17827:
[----:B------:R-:W-:Y:S05]  /*387e0*/  BSYNC.RECONVERGENT B2 ;  /* 0x0000000000027941 */ /* 0x000fea0003800200 */
.L_x_17826:
        /* <DEDUP_REMOVED lines=43> */
.L_x_17824:
[----:B------:R-:W-:Y:S05]  /*38aa0*/  BSYNC.RECONVERGENT B1 ;  /* 0x0000000000017941 */ /* 0x000fea0003800200 */
.L_x_17823:
        /* <DEDUP_REMOVED lines=15> */
.L_x_17787:
        /* <DEDUP_REMOVED lines=43> */
.L_x_17705:
[----:B------:R-:W-:Y:S05]  /*38e50*/  BSYNC.RECONVERGENT B0 ;  /* 0x0000000000007941 */ /* 0x000fea0003800200 */
.L_x_17704:
        /* <DEDUP_REMOVED lines=297> */
[----:B------:R-:W-:Y:S01]  /*3a0f0*/  F2FP.F16.F32.PACK_AB R154, R209, R154 ;  /* 0x0000009ad19a723e */ /* 0x000fe200000000ff */
[----:B------:R-:W-:Y:S01]  /*3a100*/  VIADD R202, R202, 0x80 ;  /* 0x00000080caca7836 */ /* 0x000fe20000000000 */
[----:B------:R-:W-:-:S05]  /*3a110*/  F2FP.F16.F32.PACK_AB R155, R218, R211 ;  /* 0x000000d3da9b723e */ /* 0x000fca00000000ff */
[----:B------:R1:W-:Y:S02]  /*3a120*/  STG.E.128 desc[UR10][R204.64], R152 ;  /* 0x00000098cc007986 */ /* 0x0003e4000c101d0a */
.L_x_17829:
[----:B------:R-:W-:Y:S05]  /*3a130*/  BSYNC.RECONVERGENT B0 ;  /* 0x0000000000007941 */ /* 0x000fea0003800200 */
.L_x_17828:
        /* <DEDUP_REMOVED lines=35> */
.L_x_17831:
[----:B------:R-:W-:Y:S05]  /*3a370*/  BSYNC.RECONVERGENT B0 ;  /* 0x0000000000007941 */ /* 0x000fea0003800200 */
.L_x_17830:
        /* <DEDUP_REMOVED lines=35> */
.L_x_17833:
[----:B------:R-:W-:Y:S05]  /*3a5b0*/  BSYNC.RECONVERGENT B0 ;  /* 0x0000000000007941 */ /* 0x000fea0003800200 */
.L_x_17832:
        /* <DEDUP_REMOVED lines=35> */
.L_x_17835:
[----:B------:R-:W-:Y:S05]  /*3a7f0*/  BSYNC.RECONVERGENT B0 ;  /* 0x0000000000007941 */ /* 0x000fea0003800200 */
.L_x_17834:
        /* <DEDUP_REMOVED lines=35> */
.L_x_17837:
[----:B------:R-:W-:Y:S05]  /*3aa30*/  BSYNC.RECONVERGENT B0 ;  /* 0x0000000000007941 */ /* 0x000fea0003800200 */
.L_x_17836:
        /* <DEDUP_REMOVED lines=31> */
[----:B------:R-:W-:Y:S01]  /*3ac30*/  F2FP.F16.F32.PACK_AB R154, R209, R154 ;  /* 0x0000009ad19a723e */ /* 0x000fe200000000ff */
[----:B------:R-:W-:Y:S01]  /*3ac40*/  VIADD R202, R202, 0x80 ;  /* 0x00000080caca7836 */ /* 0x000fe20000000000 */
[----:B------:R-:W-:-:S05]  /*3ac50*/  F2FP.F16.F32.PACK_AB R155, R218, R211 ;  /* 0x000000d3da9b723e */ /* 0x000fca00000000ff */
[----:B------:R0:W-:Y:S02]  /*3ac60*/  STG.E.128 desc[UR10][R204.64], R152 ;  /* 0x00000098cc007986 */ /* 0x0001e4000c101d0a */
.L_x_17839:
[----:B------:R-:W-:Y:S05]  /*3ac70*/  BSYNC.RECONVERGENT B0 ;  /* 0x0000000000007941 */ /* 0x000fea0003800200 */
.L_x_17838:
        /* <DEDUP_REMOVED lines=34> */
.L_x_17841:
[----:B------:R-:W-:Y:S05]  /*3aea0*/  BSYNC.RECONVERGENT B0 ;  /* 0x0000000000007941 */ /* 0x000fea0003800200 */
.L_x_17840:
[----:B------:R-:W-:Y:S02]  /*3aeb0*/  UIADD3 UR6, UPT, UPT, UR6, UR18, URZ ;  /* 0x0000001206067290 */ /* 0x000fe4000fffe0ff */
[----:B------:R-:W-:Y:S02]  /*3aec0*/  UPLOP3.LUT UP1, UPT, UPT, UPT, UP1, 0x40, 0x4 ;  /* 0x000000000004789c */ /* 0x000fe40003f2e810 */
[----:B------:R-:W-:-:S09]  /*3aed0*/  UISETP.GE.AND UP0, UPT, UR6, UR19, UPT ;  /* 0x000000130600728c */ /* 0x000fd2000bf06270 */
[----:B------:R-:W-:Y:S05]  /*3aee0*/  BRA.U !UP0, `(.L_x_17842) ;  /* 0xfffffc6108bc7547 */ /* 0x000fea000b83ffff */
[----:B------:R-:W-:Y:S05]  /*3aef0*/  EXIT ;  /* 0x000000000000794d */ /* 0x000fea0003800000 */
.L_x_17843:
        /* <DEDUP_REMOVED lines=16> */
.L_x_27890:


//--------------------- .text._ZN10layer_norm31ln_parallel_residual_fwd_kernelINS_13Kernel_traitsIf6__halfS2_S2_fjLj7168ELj1ELj1ELj4ELj16ENS_18Kernel_traits_baseILj7168EfS2_S2_S2_fjLj128EEEEELb1ELb1ELb1EEEvNS_9FwdParamsE --------------------------
	.section	.text._ZN10layer_norm31ln_parallel_residual_fwd_kernelINS_13Kernel_traitsIf6__halfS2_S2_fjLj7168ELj1ELj1ELj4ELj16ENS_18Kernel_traits_baseILj7168EfS2_S2_S2_fjLj128EEEEELb1ELb1ELb1EEEvNS_9FwdParamsE,"ax",@progbits
	.align	128
        .global         _ZN10layer_norm31ln_parallel_residual_fwd_kernelINS_13Kernel_traitsIf6__halfS2_S2_fjLj7168ELj1ELj1ELj4ELj16ENS_18Kernel_traits_baseILj7168EfS2_S2_S2_fjLj128EEEEELb1ELb1ELb1EEEvNS_9FwdParamsE
        .type           _ZN10layer_norm31ln_parallel_residual_fwd_kernelINS_13Kernel_traitsIf6__halfS2_S2_fjLj7168ELj1ELj1ELj4ELj16ENS_18Kernel_traits_baseILj7168EfS2_S2_S2_fjLj128EEEEELb1ELb1ELb1EEEvNS_9FwdParamsE,@function
        .size           _ZN10layer_norm31ln_parallel_residual_fwd_kernelINS_13Kernel_traitsIf6__halfS2_S2_fjLj7168ELj1ELj1ELj4ELj16ENS_18Kernel_traits_baseILj7168EfS2_S2_S2_fjLj128EEEEELb1ELb1ELb1EEEvNS_9FwdParamsE,(.L_x_27891 - _ZN10layer_norm31ln_parallel_residual_fwd_kernelINS_13Kernel_traitsIf6__halfS2_S2_fjLj7168ELj1ELj1ELj4ELj16ENS_18Kernel_traits_baseILj7168EfS2_S2_S2_fjLj128EEEEELb1ELb1ELb1EEEvNS_9FwdParamsE)
        .other          _ZN10layer_norm31ln_parallel_residual_fwd_kernelINS_13Kernel_traitsIf6__halfS2_S2_fjLj7168ELj1ELj1ELj4ELj16ENS_18Kernel_traits_baseILj7168EfS2_S2_S2_fjLj128EEEEELb1ELb1ELb1EEEvNS_9FwdParamsE,@"STO_CUDA_ENTRY STV_DEFAULT"
_ZN10layer_norm31ln_parallel_residual_fwd_kernelINS_13Kernel_traitsIf6__halfS2_S2_fjLj7168ELj1ELj1ELj4ELj16ENS_18Kernel_traits_baseILj7168EfS2_S2_S2_fjLj128EEEEELb1ELb1ELb1EEEvNS_9FwdParamsE:
.text._ZN10layer_norm31ln_parallel_residual_fwd_kernelINS_13Kernel_traitsIf6__halfS2_S2_fjLj7168ELj1ELj1ELj4ELj16ENS_18Kernel_traits_baseILj7168EfS2_S2_S2_fjLj128EEEEELb1ELb1ELb1EEEvNS_9FwdParamsE:
        /* <DEDUP_REMOVED lines=80> */
.L_x_17844:
        /* <DEDUP_REMOVED lines=44> */
.L_x_17845:
        /* <DEDUP_REMOVED lines=83> */
.L_x_18371:
[----:B------:R-:W-:Y:S01]  /*0cf0*/  ISETP.NE.U32.AND P1, PT, RZ, UR14, PT ;  /* 0x0000000eff007c0c */ /* 0x000fe2000bf25070 */
[----:B0-----:R-:W0:Y:S01]  /*0d00*/  LDC.64 R170, c[0x0][0x390] ;  /* 0x0000e400ffaa7b82 */ /* 0x001e220000000a00 */
[----:B------:R-:W-:Y:S02]  /*0d10*/  UIMAD UR4, UR12, UR13, URZ ;  /* 0x0000000d0c0472a4 */ /* 0x000fe4000f8e02ff */
[----:B------:R-:W-:Y:S02]  /*0d20*/  ISETP.NE.AND.EX P1, PT, RZ, UR15, PT, P1 ;  /* 0x0000000fff007c0c */ /* 0x000fe4000bf25310 */
[----:B------:R-:W-:-:S03]  /*0d30*/  USHF.R.S32.HI UR5, URZ, 0x1f, UR4 ;  /* 0x0000001fff057899 */ /* 0x000fc60008011404 */
[----:B------:R-:W1:Y:S01]  /*0d40*/  @P0 LDC.64 R12, c[0x0][0x398] ;  /* 0x0000e600ff0c0b82 */ /* 0x000e620000000a00 */
[----:B------:R-:W-:-:S06]  /*0d50*/  ULEA.HI UR5, UR5, UR4, URZ, 0x3 ;  /* 0x0000000405057291 */ /* 0x000fcc000f8f18ff */
[----:B------:R-:W-:Y:S01]  /*0d60*/  MOV R8, UR5 ;  /* 0x0000000500087c02 */ /* 0x000fe20008000f00 */
[----:B------:R-:W2:Y:S03]  /*0d70*/  @P1 LDC.64 R14, c[0x0][0x3a0] ;  /* 0x0000e800ff0e1b82 */ /* 0x000ea60000000a00 */
[----:B------:R-:W-:-:S05]  /*0d80*/  LEA.HI.SX32 R8, R8, R7, 0x1d ;  /* 0x0000000708087211 */ /* 0x000fca00078feaff */
[----:B0-----:R-:W-:-:S06]  /*0d90*/  IMAD.WIDE.U32 R156, R8, 0x10, R170 ;  /* 0x00000010089c7825 */ /* 0x001fcc00078e00aa */
[----:B-----5:R-:W5:Y:S01]  /*0da0*/  LDG.E.128 R156, desc[UR8][R156.64] ;  /* 0x000000089c9c7981 */ /* 0x020f62000c1e1d00 */
[----:B-1----:R-:W-:-:S05]  /*0db0*/  @P0 IMAD.WIDE.U32 R12, R8, 0x10, R12 ;  /* 0x00000010080c0825 */ /* 0x002fca00078e000c */
[----:B------:R0:W5:Y:S01]  /*0dc0*/  @P0 LDG.E.128 R40, desc[UR8][R12.64] ;  /* 0x000000080c280981 */ /* 0x000162000c1e1d00 */
[----:B--2---:R-:W-:-:S05]  /*0dd0*/  @P1 IMAD.WIDE.U32 R14, R8, 0x10, R14 ;  /* 0x00000010080e1825 */ /* 0x004fca00078e000e */
[----:B------:R0:W5:Y:S01]  /*0de0*/  @P1 LDG.E.128 R36, desc[UR8][R14.64] ;  /* 0x000000080e241981 */ /* 0x000162000c1e1d00 */
[----:B------:R-:W-:-:S04]  /*0df0*/  UISETP.NE.U32.AND UP0, UPT, UR38, URZ, UPT ;  /* 0x000000ff2600728c */ /* 0x000fc8000bf05070 */
[----:B------:R-:W-:Y:S01]  /*0e00*/  UISETP.NE.AND.EX UP0, UPT, UR39, URZ, UPT, UP0 ;  /* 0x000000ff2700728c */ /* 0x000fe2000bf05300 */
[----:B------:R-:W-:-:S08]  /*0e10*/  IMAD.MOV.U32 R160, RZ, RZ, 0x2f800000 ;  /* 0x2f800000ffa07424 */ /* 0x000fd000078e00ff */
        /* <DEDUP_REMOVED lines=16> */
.L_x_17848:
        /* <DEDUP_REMOVED lines=12> */
.L_x_17849:
        /* <DEDUP_REMOVED lines=41> */
.L_x_17847:
        /* <DEDUP_REMOVED lines=8> */
[----:B------:R-:W-:Y:S01]  /*12f0*/  LOP3.LUT R11, R11, 0xfffffff7, RZ, 0xc0, !PT ;  /* 0xfffffff70b0b7812 */ /* 0x000fe200078ec0ff */
[----:B------:R-:W-:Y:S01]  /*1300*/  HFMA2 R14, -RZ, RZ, 0, 1.1920928955078125e-07 ;  /* 0x00000002ff0e7431 */ /* 0x000fe200000001ff */
        /* <DEDUP_REMOVED lines=16> */
.L_x_17851:
        /* <DEDUP_REMOVED lines=12> */
.L_x_17852:
        /* <DEDUP_REMOVED lines=42> */
.L_x_17850:
[----:B------:R-:W-:Y:S01]  /*1770*/  I2FP.F32.U32 R13, R10 ;  /* 0x0000000a000d7245 */ /* 0x000fe20000201000 */
[----:B------:R-:W-:Y:S01]  /*1780*/  HADD2.F32 R156, -RZ, R156.H1_H1 ;  /* 0x3000009cff9c7230 */ /* 0x000fe20000004100 */
[----:B------:R-:W-:Y:S01]  /*1790*/  ISETP.NE.AND P2, PT, R14, 0x1, PT ;  /* 0x000000010e00780c */ /* 0x000fe20003f45270 */
[----:B------:R-:W-:Y:S01]  /*17a0*/  IMAD.MOV.U32 R12, RZ, RZ, R32 ;  /* 0x000000ffff0c7224 */ /* 0x000fe200078e0020 */
[----:B------:R-:W-:Y:S01]  /*17b0*/  LOP3.LUT R11, R11, 0xfffffffb, RZ, 0xc0, !PT ;  /* 0xfffffffb0b0b7812 */ /* 0x000fe200078ec0ff */
[----:B------:R-:W-:Y:S01]  /*17c0*/  FFMA.FTZ R13, R13, R160, 1.1641532182693481445e-10 ;  /* 0x2f0000000d0d7423 */ /* 0x000fe200000100a0 */
[----:B------:R-:W-:Y:S01]  /*17d0*/  FMUL.FTZ R156, R156, UR5 ;  /* 0x000000059c9c7c20 */ /* 0x000fe20008410000 */
[----:B------:R-:W-:-:S03]  /*17e0*/  MOV R15, 0x2 ;  /* 0x00000002000f7802 */ /* 0x000fc60000000f00 */
[----:B------:R-:W-:Y:S01]  /*17f0*/  FSETP.GTU.FTZ.AND P0, PT, R13, UR4, PT ;  /* 0x000000040d007c0b */ /* 0x000fe2000bf1c000 */
        /* <DEDUP_REMOVED lines=15> */
.L_x_17854:
        /* <DEDUP_REMOVED lines=12> */
.L_x_17855:
        /* <DEDUP_REMOVED lines=42> */
.L_x_17853:
        /* <DEDUP_REMOVED lines=24> */
.L_x_17857:
        /* <DEDUP_REMOVED lines=12> */
.L_x_17858:
        /* <DEDUP_REMOVED lines=42> */
.L_x_17856:
        /* <DEDUP_REMOVED lines=22> */
.L_x_17860:
        /* <DEDUP_REMOVED lines=12> */
.L_x_17861:
        /* <DEDUP_REMOVED lines=42> */
.L_x_17859:
        /* <DEDUP_REMOVED lines=22> */
.L_x_17863:
        /* <DEDUP_REMOVED lines=12> */
.L_x_17864:
        /* <DEDUP_REMOVED lines=42> */
.L_x_17862:
[----:B------:R-:W-:Y:S01]  /*2ab0*/  I2FP.F32.U32 R15, R15 ;  /* 0x0000000f000f7245 */ /* 0x000fe20000201000 */
[----:B------:R-:W-:Y:S01]  /*2ac0*/  HADD2.F32 R158, -RZ, R158.H1_H1 ;  /* 0x3000009eff9e7230 */ /* 0x000fe20000004100 */
[----:B------:R-:W-:Y:S01]  /*2ad0*/  ISETP.NE.AND P4, PT, R31, 0x1, PT ;  /* 0x000000011f00780c */ /* 0x000fe20003f85270 */
[----:B------:R-:W-:Y:S01]  /*2ae0*/  @P1 HADD2.F32 R16, -RZ, R38.H1_H1 ;  /* 0x30000026ff101230 */ /* 0x000fe20000004100 */
[----:B------:R-:W-:Y:S01]  /*2af0*/  MOV R33, 0x2 ;  /* 0x0000000200217802 */ /* 0x000fe20000000f00 */
        /* <DEDUP_REMOVED lines=17> */
.L_x_17866:
        /* <DEDUP_REMOVED lines=12> */
.L_x_17867:
        /* <DEDUP_REMOVED lines=42> */
.L_x_17865:
        /* <DEDUP_REMOVED lines=22> */
.L_x_17869:
        /* <DEDUP_REMOVED lines=12> */
.L_x_17870:
        /* <DEDUP_REMOVED lines=42> */
.L_x_17868:
        /* <DEDUP_REMOVED lines=15> */
.L_x_17846:
        /* <DEDUP_REMOVED lines=15> */
.L_x_17873:
        /* <DEDUP_REMOVED lines=12> */
.L_x_17874:
        /* <DEDUP_REMOVED lines=41> */
.L_x_17872:
        /* <DEDUP_REMOVED lines=23> */
.L_x_17876:
        /* <DEDUP_REMOVED lines=12> */
.L_x_17877:
        /* <DEDUP_REMOVED lines=42> */
.L_x_17875:
        /* <DEDUP_REMOVED lines=24> */
.L_x_17879:
        /* <DEDUP_REMOVED lines=12> */
.L_x_17880:
        /* <DEDUP_REMOVED lines=42> */
.L_x_17878:
        /* <DEDUP_REMOVED lines=21> */
.L_x_17882:
        /* <DEDUP_REMOVED lines=12> */
.L_x_17883:
        /* <DEDUP_REMOVED lines=42> */
.L_x_17881:
        /* <DEDUP_REMOVED lines=8> */
[----:B------:R-:W-:-:S05]  /*4840*/  FSEL R10, R10, RZ, !P0 ;  /* 0x000000ff0a0a7208 */ /* 0x000fca0004000000 */
        /* <DEDUP_REMOVED lines=15> */
.L_x_17885:
        /* <DEDUP_REMOVED lines=12> */
.L_x_17886:
        /* <DEDUP_REMOVED lines=42> */
.L_x_17884:
[----:B------:R-:W-:Y:S01]  /*4ca0*/  I2FP.F32.U32 R13, R13 ;  /* 0x0000000d000d7245 */ /* 0x000fe20000201000 */
[----:B------:R-:W-:Y:S01]  /*4cb0*/  HADD2.F32 R12, -RZ, R157.H0_H0 ;  /* 0x2000009dff0c7230 */ /* 0x000fe20000004100 */
[----:B------:R-:W-:Y:S02]  /*4cc0*/  ISETP.NE.AND P2, PT, R15, 0x1, PT ;  /* 0x000000010f00780c */ /* 0x000fe40003f45270 */
[----:B------:R-:W-:Y:S01]  /*4cd0*/  LOP3.LUT R11, R11, 0xfffffffd, RZ, 0xc0, !PT ;  /* 0xfffffffd0b0b7812 */ /* 0x000fe200078ec0ff */
[----:B------:R-:W-:Y:S01]  /*4ce0*/  FFMA.FTZ R13, R13, R160, 1.1641532182693481445e-10 ;  /* 0x2f0000000d0d7423 */ /* 0x000fe200000100a0 */
[----:B------:R-:W-:Y:S01]  /*4cf0*/  FMUL.FTZ R12, R12, UR5 ;  /* 0x000000050c0c7c20 */ /* 0x000fe20008410000 */
[----:B------:R-:W-:-:S03]  /*4d00*/  MOV R14, 0x2 ;  /* 0x00000002000e7802 */ /* 0x000fc60000000f00 */
        /* <DEDUP_REMOVED lines=14> */
.L_x_17888:
        /* <DEDUP_REMOVED lines=12> */
.L_x_17889:
        /* <DEDUP_REMOVED lines=42> */
.L_x_17887:
        /* <DEDUP_REMOVED lines=8> */
[----:B------:R-:W-:Y:S01]  /*51d0*/  @P1 HADD2.F32 R12, -RZ, R37.H0_H0 ;  /* 0x20000025ff0c1230 */ /* 0x000fe20000004100 */
[----:B------:R-:W-:-:S03]  /*51e0*/  SEL R20, RZ, 0x1, P0 ;  /* 0x00000001ff147807 */ /* 0x000fc60000000000 */
[----:B------:R-:W-:-:S04]  /*51f0*/  FADD.FTZ R13, R22, R13 ;  /* 0x0000000d160d7221 */ /* 0x000fc80000010000 */
        /* <DEDUP_REMOVED lines=13> */
.L_x_17891:
        /* <DEDUP_REMOVED lines=12> */
.L_x_17892:
        /* <DEDUP_REMOVED lines=42> */
.L_x_17890:
[----:B------:R-:W-:Y:S01]  /*5630*/  ISETP.NE.AND P3, PT, R15, 0x1, PT ;  /* 0x000000010f00780c */ /* 0x000fe20003f65270 */
[----:B------:R-:W-:Y:S01]  /*5640*/  HADD2.F32 R157, -RZ, R157.H1_H1 ;  /* 0x3000009dff9d7230 */ /* 0x000fe20000004100 */
[----:B------:R-:W-:Y:S01]  /*5650*/  I2FP.F32.U32 R13, R13 ;  /* 0x0000000d000d7245 */ /* 0x000fe20000201000 */
[----:B------:R-:W-:-:S03]  /*5660*/  IMAD.MOV.U32 R16, RZ, RZ, 0x2 ;  /* 0x00000002ff107424 */ /* 0x000fc600078e00ff */
[----:B------:R-:W-:Y:S01]  /*5670*/  FMUL.FTZ R21, R157, UR5 ;  /* 0x000000059d157c20 */ /* 0x000fe20008410000 */
[----:B------:R-:W-:-:S05]  /*5680*/  FFMA.FTZ R13, R13, R160, 1.1641532182693481445e-10 ;  /* 0x2f0000000d0d7423 */ /* 0x000fca00000100a0 */
[----:B------:R-:W-:Y:S01]  /*5690*/  FSETP.GTU.FTZ.AND P0, PT, R13, UR4, PT ;  /* 0x000000040d007c0b */ /* 0x000fe2000bf1c000 */
[----:B------:R-:W-:-:S03]  /*56a0*/  IMAD.MOV.U32 R13, RZ, RZ, R32 ;  /* 0x000000ffff0d7224 */ /* 0x000fc600078e0020 */
[----:B------:R-:W-:Y:S02]  /*56b0*/  PLOP3.LUT P2, PT, P0, PT, PT, 0x8, 0x80 ;  /* 0x000000000080781c */ /* 0x000fe4000074e170 */
[----:B------:R-:W-:Y:S01]  /*56c0*/  FSEL R21, R21, RZ, !P0 ;  /* 0x000000ff15157208 */ /* 0x000fe20004000000 */
        /* <DEDUP_REMOVED lines=9> */
.L_x_17894:
        /* <DEDUP_REMOVED lines=12> */
.L_x_17895:
        /* <DEDUP_REMOVED lines=42> */
.L_x_17893:
        /* <DEDUP_REMOVED lines=24> */
.L_x_17897:
        /* <DEDUP_REMOVED lines=12> */
.L_x_17898:
        /* <DEDUP_REMOVED lines=42> */
.L_x_17896:
        /* <DEDUP_REMOVED lines=19> */
.L_x_17900:
        /* <DEDUP_REMOVED lines=12> */
.L_x_17901:
        /* <DEDUP_REMOVED lines=42> */
.L_x_17899:
        /* <DEDUP_REMOVED lines=24> */
.L_x_17903:
        /* <DEDUP_REMOVED lines=12> */
.L_x_17904:
        /* <DEDUP_REMOVED lines=42> */
.L_x_17902:
[----:B------:R-:W-:Y:S01]  /*6910*/  I2FP.F32.U32 R15, R15 ;  /* 0x0000000f000f7245 */ /* 0x000fe20000201000 */
[----:B------:R-:W-:Y:S01]  /*6920*/  HADD2.F32 R158, -RZ, R158.H1_H1 ;  /* 0x3000009eff9e7230 */ /* 0x000fe20000004100 */
        /* <DEDUP_REMOVED lines=17> */
.L_x_17906:
        /* <DEDUP_REMOVED lines=12> */
.L_x_17907:
        /* <DEDUP_REMOVED lines=42> */
.L_x_17905:
[----:B------:R-:W-:Y:S01]  /*6da0*/  I2FP.F32.U32 R15, R15 ;  /* 0x0000000f000f7245 */ /* 0x000fe20000201000 */
[----:B------:R-:W-:Y:S02]  /*6db0*/  HADD2.F32 R16, -RZ, R42.H1_H1 ;  /* 0x3000002aff107230 */ /* 0x000fe40000004100 */
[----:B------:R-:W-:Y:S02]  /*6dc0*/  HFMA2 R25, -RZ, RZ, 0, 1.1920928955078125e-07 ;  /* 0x00000002ff197431 */ /* 0x000fe400000001ff */
        /* <DEDUP_REMOVED lines=21> */
.L_x_17909:
        /* <DEDUP_REMOVED lines=12> */
.L_x_17910:
        /* <DEDUP_REMOVED lines=42> */
.L_x_17908:
        /* <DEDUP_REMOVED lines=19> */
.L_x_17912:
        /* <DEDUP_REMOVED lines=12> */
.L_x_17913:
        /* <DEDUP_REMOVED lines=42> */
.L_x_17911:
[----:B------:R-:W-:Y:S01]  /*7710*/  I2FP.F32.U32 R17, R16 ;  /* 0x0000001000117245 */ /* 0x000fe20000201000 */
[----:B------:R-:W-:-:S04]  /*7720*/  HADD2.F32 R16, -RZ, R43.H0_H0 ;  /* 0x2000002bff107230 */ /* 0x000fc80000004100 */
[----:B------:R-:W-:Y:S01]  /*7730*/  FFMA.FTZ R17, R17, R160, 1.1641532182693481445e-10 ;  /* 0x2f00000011117423 */ /* 0x000fe200000100a0 */
[----:B------:R-:W-:-:S04]  /*7740*/  FMUL.FTZ R16, R16, UR5 ;  /* 0x0000000510107c20 */ /* 0x000fc80008410000 */
[----:B------:R-:W-:-:S04]  /*7750*/  FSETP.GTU.FTZ.AND P5, PT, R17, UR4, PT ;  /* 0x0000000411007c0b */ /* 0x000fc8000bfbc000 */
[----:B------:R-:W-:Y:S01]  /*7760*/  FSEL R17, R16, RZ, !P5 ;  /* 0x000000ff10117208 */ /* 0x000fe20006800000 */
[----:B------:R-:W-:Y:S01]  /*7770*/  @P1 HADD2.F32 R16, -RZ, R39.H0_H0 ;  /* 0x20000027ff101230 */ /* 0x000fe20000004100 */
        /* <DEDUP_REMOVED lines=17> */
.L_x_17915:
        /* <DEDUP_REMOVED lines=12> */
.L_x_17916:
        /* <DEDUP_REMOVED lines=43> */
.L_x_17914:
        /* <DEDUP_REMOVED lines=19> */
.L_x_17918:
        /* <DEDUP_REMOVED lines=14> */
.L_x_17919:
        /* <DEDUP_REMOVED lines=43> */
.L_x_17917:
        /* <DEDUP_REMOVED lines=16> */
.L_x_17871:
        /* <DEDUP_REMOVED lines=45> */
[----:B------:R-:W-:Y:S02]  /*8490*/  LOP3.LUT R27, R158, R34, R156, 0xfe, !PT ;  /* 0x000000229e1b7212 */ /* 0x000fe400078efe9c */
[----:B------:R-:W-:Y:S01]  /*84a0*/  LOP3.LUT R157, R35, R159, RZ, 0xfc, !PT ;  /* 0x0000009f239d7212 */ /* 0x000fe200078efcff */
[----:B0-----:R-:W-:Y:S01]  /*84b0*/  IMAD.WIDE.U32 R34, R8, 0x8, R162 ;  /* 0x0000000808227825 */ /* 0x001fe200078e00a2 */
[----:B------:R-:W-:-:S05]  /*84c0*/  LOP3.LUT R156, R27, 0xff, R18, 0xf8, !PT ;  /* 0x000000ff1b9c7812 */ /* 0x000fca00078ef812 */
[----:B------:R1:W-:Y:S02]  /*84d0*/  STG.E.64 desc[UR8][R34.64], R156 ;  /* 0x0000009c22007986 */ /* 0x0003e4000c101b08 */
.L_x_17920:
[----:B------:R2:W5:Y:S04]  /*84e0*/  @P0 LDG.E.128 R40, desc[UR8][R172.64] ;  /* 0x00000008ac280981 */ /* 0x000568000c1e1d00 */
[----:B------:R2:W5:Y:S04]  /*84f0*/  @P1 LDG.E.128 R36, desc[UR8][R174.64] ;  /* 0x00000008ae241981 */ /* 0x000568000c1e1d00 */
[----:B01----:R2:W5:Y:S01]  /*8500*/  LDG.E.128 R156, desc[UR8][R168.64] ;  /* 0x00000008a89c7981 */ /* 0x003562000c1e1d00 */
[----:B------:R-:W-:Y:S05]  /*8510*/  @!P0 BRA `(.L_x_17921) ;  /* 0x0000004c00408947 */ /* 0x000fea0003800000 */
        /* <DEDUP_REMOVED lines=15> */
.L_x_17923:
        /* <DEDUP_REMOVED lines=12> */
.L_x_17924:
        /* <DEDUP_REMOVED lines=39> */
[----:B------:R-:W-:-:S04]  /*8940*/  LOP3.LUT R30, R30, UR35, R33, 0x96, !PT ;  /* 0x000000231e1e7c12 */ /* 0x000fc8000f8e9621 */
[----:B------:R-:W-:-:S07]  /*8950*/  LOP3.LUT R192, R192, UR36, R169, 0x96, !PT ;  /* 0x00000024c0c07c12 */ /* 0x000fce000f8e96a9 */
.L_x_17922:
        /* <DEDUP_REMOVED lines=21> */
.L_x_17926:
        /* <DEDUP_REMOVED lines=12> */
.L_x_17927:
        /* <DEDUP_REMOVED lines=42> */
.L_x_17925:
        /* <DEDUP_REMOVED lines=8> */
[----:B------:R-:W-:-:S05]  /*8e90*/  FSEL R18, R18, RZ, !P2 ;  /* 0x000000ff12127208 */ /* 0x000fca0005000000 */
[----:B------:R-:W-:-:S04]  /*8ea0*/  FADD.FTZ R18, R27, R18 ;  /* 0x000000121b127221 */ /* 0x000fc80000010000 */
[--C-:B------:R-:W-:Y:S01]  /*8eb0*/  @P1 FADD.FTZ R27, R19, R18.reuse ;  /* 0x00000012131b1221 */ /* 0x100fe20000010000 */
[----:B------:R-:W-:Y:S01]  /*8ec0*/  @!P1 IMAD.MOV.U32 R27, RZ, RZ, R18 ;  /* 0x000000ffff1b9224 */ /* 0x000fe200078e0012 */
[----:B------:R-:W-:Y:S01]  /*8ed0*/  SEL R18, RZ, 0x1, P2 ;  /* 0x00000001ff127807 */ /* 0x000fe20001000000 */
        /* <DEDUP_REMOVED lines=11> */
.L_x_17929:
        /* <DEDUP_REMOVED lines=12> */
.L_x_17930:
        /* <DEDUP_REMOVED lines=41> */
[----:B------:R-:W-:-:S07]  /*92e0*/  LOP3.LUT R192, R192, UR36, R21, 0x96, !PT ;  /* 0x00000024c0c07c12 */ /* 0x000fce000f8e9615 */
.L_x_17928:
        /* <DEDUP_REMOVED lines=21> */
.L_x_17932:
        /* <DEDUP_REMOVED lines=12> */
.L_x_17933:
        /* <DEDUP_REMOVED lines=42> */
.L_x_17931:
        /* <DEDUP_REMOVED lines=24> */
.L_x_17935:
        /* <DEDUP_REMOVED lines=12> */
.L_x_17936:
        /* <DEDUP_REMOVED lines=41> */
[----:B------:R-:W-:-:S07]  /*9c70*/  HFMA2 R22, -RZ, RZ, 0, 0 ;  /* 0x00000000ff167431 */ /* 0x000fce00000001ff */
.L_x_17934:
        /* <DEDUP_REMOVED lines=21> */
.L_x_17938:
        /* <DEDUP_REMOVED lines=12> */
.L_x_17939:
        /* <DEDUP_REMOVED lines=42> */
.L_x_17937:
        /* <DEDUP_REMOVED lines=24> */
.L_x_17941:
        /* <DEDUP_REMOVED lines=12> */
.L_x_17942:
        /* <DEDUP_REMOVED lines=42> */
.L_x_17940:
        /* <DEDUP_REMOVED lines=21> */
.L_x_17944:
        /* <DEDUP_REMOVED lines=12> */
.L_x_17945:
        /* <DEDUP_REMOVED lines=42> */
.L_x_17943:
        /* <DEDUP_REMOVED lines=24> */
.L_x_17947:
        /* <DEDUP_REMOVED lines=12> */
.L_x_17948:
        /* <DEDUP_REMOVED lines=42> */
.L_x_17946:
        /* <DEDUP_REMOVED lines=19> */
.L_x_17950:
        /* <DEDUP_REMOVED lines=12> */
.L_x_17951:
        /* <DEDUP_REMOVED lines=42> */
.L_x_17949:
        /* <DEDUP_REMOVED lines=24> */
.L_x_17953:
        /* <DEDUP_REMOVED lines=12> */
.L_x_17954:
        /* <DEDUP_REMOVED lines=43> */
.L_x_17952:
        /* <DEDUP_REMOVED lines=19> */
.L_x_17956:
        /* <DEDUP_REMOVED lines=12> */
.L_x_17957:
        /* <DEDUP_REMOVED lines=43> */
.L_x_17955:
        /* <DEDUP_REMOVED lines=24> */
.L_x_17959:
        /* <DEDUP_REMOVED lines=12> */
.L_x_17960:
        /* <DEDUP_REMOVED lines=43> */
.L_x_17958:
        /* <DEDUP_REMOVED lines=19> */
.L_x_17962:
        /* <DEDUP_REMOVED lines=12> */
.L_x_17963:
        /* <DEDUP_REMOVED lines=43> */
.L_x_17961:
        /* <DEDUP_REMOVED lines=24> */
.L_x_17965:
        /* <DEDUP_REMOVED lines=12> */
.L_x_17966:
        /* <DEDUP_REMOVED lines=43> */
.L_x_17964:
        /* <DEDUP_REMOVED lines=19> */
.L_x_17968:
        /* <DEDUP_REMOVED lines=14> */
.L_x_17969:
        /* <DEDUP_REMOVED lines=43> */
.L_x_17967:
        /* <DEDUP_REMOVED lines=13> */
[--C-:B------:R-:W-:Y:S01]  /*d1d0*/  @P1 FADD.FTZ R161, R173, R172.reuse ;  /* 0x000000acada11221 */ /* 0x100fe20000010000 */
[----:B------:R-:W-:-:S05]  /*d1e0*/  @!P1 IMAD.MOV.U32 R161, RZ, RZ, R172 ;  /* 0x000000ffffa19224 */ /* 0x000fca00078e00ac */
[----:B------:R-:W-:-:S04]  /*d1f0*/  F2FP.F16.F32.PACK_AB R172, RZ, R161 ;  /* 0x000000a1ffac723e */ /* 0x000fc800000000ff */
[----:B------:R-:W-:Y:S01]  /*d200*/  PRMT R159, R169, 0x5410, R172 ;  /* 0x00005410a99f7816 */ /* 0x000fe200000000ac */
[----:B------:R-:W-:Y:S06]  /*d210*/  BRA `(.L_x_17970) ;  /* 0x0000002400c87947 */ /* 0x000fec0003800000 */
.L_x_17921:
[----:B------:R-:W-:Y:S01]  /*d220*/  ISETP.NE.AND P2, PT, R178, 0x1, PT ;  /* 0x00000001b200780c */ /* 0x000fe20003f45270 */
[----:B------:R-:W-:Y:S02]  /*d230*/  HFMA2 R31, -RZ, RZ, 0, 1.1920928955078125e-07 ;  /* 0x00000002ff1f7431 */ /* 0x000fe400000001ff */
[----:B------:R-:W-:Y:S02]  /*d240*/  IMAD.MOV.U32 R27, RZ, RZ, R32 ;  /* 0x000000ffff1b7224 */ /* 0x000fe400078e0020 */
[----:B--2---:R-:W-:-:S08]  /*d250*/  IMAD.MOV.U32 R168, RZ, RZ, R28 ;  /* 0x000000ffffa87224 */ /* 0x004fd000078e001c */
        /* <DEDUP_REMOVED lines=11> */
.L_x_17972:
        /* <DEDUP_REMOVED lines=12> */
.L_x_17973:
        /* <DEDUP_REMOVED lines=41> */
.L_x_17971:
[----:B------:R-:W-:Y:S01]  /*d660*/  I2FP.F32.U32 R27, R27 ;  /* 0x0000001b001b7245 */ /* 0x000fe20000201000 */
[----:B-----5:R-:W-:Y:S01]  /*d670*/  HADD2.F32 R28, -RZ, R156.H0_H0 ;  /* 0x2000009cff1c7230 */ /* 0x020fe20000004100 */
[----:B------:R-:W-:Y:S01]  /*d680*/  ISETP.NE.AND P3, PT, R31, 0x1, PT ;  /* 0x000000011f00780c */ /* 0x000fe20003f65270 */
[----:B------:R-:W-:Y:S01]  /*d690*/  @P1 HADD2.F32 R34, -RZ, R36.H0_H0 ;  /* 0x20000024ff221230 */ /* 0x000fe20000004100 */
[----:B------:R-:W-:Y:S01]  /*d6a0*/  LOP3.LUT R11, R11, 0xffffffef, RZ, 0xc0, !PT ;  /* 0xffffffef0b0b7812 */ /* 0x000fe200078ec0ff */
[----:B------:R-:W-:Y:S01]  /*d6b0*/  FFMA.FTZ R27, R27, R160, 1.1641532182693481445e-10 ;  /* 0x2f0000001b1b7423 */ /* 0x000fe200000100a0 */
[----:B------:R-:W-:Y:S01]  /*d6c0*/  FMUL.FTZ R28, R28, UR5 ;  /* 0x000000051c1c7c20 */ /* 0x000fe20008410000 */
[----:B------:R-:W-:Y:S01]  /*d6d0*/  MOV R33, 0x2 ;  /* 0x0000000200217802 */ /* 0x000fe20000000f00 */
[----:B------:R-:W-:Y:S02]  /*d6e0*/  IMAD.MOV.U32 R29, RZ, RZ, R32 ;  /* 0x000000ffff1d7224 */ /* 0x000fe400078e0020 */
        /* <DEDUP_REMOVED lines=15> */
.L_x_17975:
        /* <DEDUP_REMOVED lines=12> */
.L_x_17976:
        /* <DEDUP_REMOVED lines=42> */
.L_x_17974:
        /* <DEDUP_REMOVED lines=24> */
.L_x_17978:
        /* <DEDUP_REMOVED lines=12> */
.L_x_17979:
        /* <DEDUP_REMOVED lines=42> */
.L_x_17977:
        /* <DEDUP_REMOVED lines=24> */
.L_x_17981:
        /* <DEDUP_REMOVED lines=12> */
.L_x_17982:
        /* <DEDUP_REMOVED lines=41> */
[----:B------:R-:W-:-:S07]  /*e4f0*/  LOP3.LUT R192, R192, UR36, R35, 0x96, !PT ;  /* 0x00000024c0c07c12 */ /* 0x000fce000f8e9623 */
.L_x_17980:
[----:B------:R-:W-:Y:S01]  /*e500*/  I2FP.F32.U32 R31, R31 ;  /* 0x0000001f001f7245 */ /* 0x000fe20000201000 */
[----:B------:R-:W-:Y:S01]  /*e510*/  HADD2.F32 R157, -RZ, R157.H1_H1 ;  /* 0x3000009dff9d7230 */ /* 0x000fe20000004100 */
[----:B------:R-:W-:Y:S01]  /*e520*/  ISETP.NE.AND P2, PT, R161, 0x1, PT ;  /* 0x00000001a100780c */ /* 0x000fe20003f45270 */
[----:B------:R-:W-:Y:S01]  /*e530*/  @P1 HADD2.F32 R34, -RZ, R37.H1_H1 ;  /* 0x30000025ff221230 */ /* 0x000fe20000004100 */
[----:B------:R-:W-:Y:S01]  /*e540*/  LOP3.LUT R11, R11, 0xfffffffd, RZ, 0xc0, !PT ;  /* 0xfffffffd0b0b7812 */ /* 0x000fe200078ec0ff */
[----:B------:R-:W-:Y:S01]  /*e550*/  FFMA.FTZ R31, R31, R160, 1.1641532182693481445e-10 ;  /* 0x2f0000001f1f7423 */ /* 0x000fe200000100a0 */
[----:B------:R-:W-:Y:S01]  /*e560*/  FMUL.FTZ R157, R157, UR5 ;  /* 0x000000059d9d7c20 */ /* 0x000fe20008410000 */
[----:B------:R-:W-:Y:S02]  /*e570*/  HFMA2 R35, -RZ, RZ, 0, 1.1920928955078125e-07 ;  /* 0x00000002ff237431 */ /* 0x000fe400000001ff */
        /* <DEDUP_REMOVED lines=16> */
.L_x_17984:
        /* <DEDUP_REMOVED lines=12> */
.L_x_17985:
        /* <DEDUP_REMOVED lines=43> */
.L_x_17983:
        /* <DEDUP_REMOVED lines=22> */
.L_x_17987:
        /* <DEDUP_REMOVED lines=12> */
.L_x_17988:
        /* <DEDUP_REMOVED lines=43> */
.L_x_17986:
        /* <DEDUP_REMOVED lines=22> */
.L_x_17990:
        /* <DEDUP_REMOVED lines=12> */
.L_x_17991:
        /* <DEDUP_REMOVED lines=43> */
.L_x_17989:
        /* <DEDUP_REMOVED lines=22> */
.L_x_17993:
        /* <DEDUP_REMOVED lines=12> */
.L_x_17994:
        /* <DEDUP_REMOVED lines=43> */
.L_x_17992:
        /* <DEDUP_REMOVED lines=14> */
.L_x_17970:
        /* <DEDUP_REMOVED lines=21> */
[----:B0-----:R-:W-:Y:S01]  /*fa90*/  @P0 IMAD.WIDE.U32 R174, R162, 0x10, R174 ;  /* 0x00000010a2ae0825 */ /* 0x001fe200078e00ae */
[----:B------:R-:W-:-:S03]  /*faa0*/  LOP3.LUT R182, R163, R172, RZ, 0xfc, !PT ;  /* 0x000000aca3b67212 */ /* 0x000fc600078efcff */
        /* <DEDUP_REMOVED lines=24> */
.L_x_17995:
        /* <DEDUP_REMOVED lines=19> */
.L_x_17998:
        /* <DEDUP_REMOVED lines=12> */
.L_x_17999:
        /* <DEDUP_REMOVED lines=42> */
.L_x_17997:
        /* <DEDUP_REMOVED lines=21> */
.L_x_18001:
        /* <DEDUP_REMOVED lines=12> */
.L_x_18002:
        /* <DEDUP_REMOVED lines=43> */
.L_x_18000:
        /* <DEDUP_REMOVED lines=12> */
[----:B------:R-:W-:Y:S02]  /*10640*/  SEL R18, RZ, 0x1, P2 ;  /* 0x00000001ff127807 */ /* 0x000fe40001000000 */
[----:B------:R-:W-:Y:S02]  /*10650*/  MOV R19, R32 ;  /* 0x0000002000137202 */ /* 0x000fe40000000f00 */
[----:B-1----:R-:W-:Y:S01]  /*10660*/  F2FP.F16.F32.PACK_AB R177, RZ, R163 ;  /* 0x000000a3ffb1723e */ /* 0x002fe200000000ff */
        /* <DEDUP_REMOVED lines=9> */
.L_x_18004:
        /* <DEDUP_REMOVED lines=12> */
.L_x_18005:
        /* <DEDUP_REMOVED lines=43> */
.L_x_18003:
        /* <DEDUP_REMOVED lines=21> */
.L_x_18007:
        /* <DEDUP_REMOVED lines=12> */
.L_x_18008:
        /* <DEDUP_REMOVED lines=43> */
.L_x_18006:
        /* <DEDUP_REMOVED lines=8> */
[----:B------:R-:W-:Y:S01]  /*10fb0*/  FSEL R19, R20, RZ, !P2 ;  /* 0x000000ff14137208 */ /* 0x000fe20005000000 */
[----:B------:R-:W-:-:S04]  /*10fc0*/  IMAD.MOV.U32 R20, RZ, RZ, R32 ;  /* 0x000000ffff147224 */ /* 0x000fc800078e0020 */
[----:B------:R-:W-:-:S04]  /*10fd0*/  FADD.FTZ R19, R156, R19 ;  /* 0x000000139c137221 */ /* 0x000fc80000010000 */
        /* <DEDUP_REMOVED lines=13> */
.L_x_18010:
        /* <DEDUP_REMOVED lines=12> */
.L_x_18011:
        /* <DEDUP_REMOVED lines=43> */
.L_x_18009:
        /* <DEDUP_REMOVED lines=21> */
.L_x_18013:
        /* <DEDUP_REMOVED lines=12> */
.L_x_18014:
        /* <DEDUP_REMOVED lines=43> */
.L_x_18012:
[----:B------:R-:W-:Y:S01]  /*118e0*/  I2FP.F32.U32 R21, R21 ;  /* 0x0000001500157245 */ /* 0x000fe20000201000 */
[----:B------:R-:W-:Y:S01]  /*118f0*/  HADD2.F32 R20, -RZ, R41.H0_H0 ;  /* 0x20000029ff147230 */ /* 0x000fe20000004100 */
[----:B------:R-:W-:Y:S02]  /*11900*/  ISETP.NE.AND P3, PT, R23, 0x1, PT ;  /* 0x000000011700780c */ /* 0x000fe40003f65270 */
[----:B------:R-:W-:Y:S01]  /*11910*/  MOV R22, 0x2 ;  /* 0x0000000200167802 */ /* 0x000fe20000000f00 */
        /* <DEDUP_REMOVED lines=20> */
.L_x_18016:
        /* <DEDUP_REMOVED lines=12> */
.L_x_18017:
        /* <DEDUP_REMOVED lines=43> */
.L_x_18015:
[----:B------:R-:W-:Y:S01]  /*11dd0*/  I2FP.F32.U32 R21, R21 ;  /* 0x0000001500157245 */ /* 0x000fe20000201000 */
[----:B------:R-:W-:Y:S01]  /*11de0*/  HADD2.F32 R157, -RZ, R157.H1_H1 ;  /* 0x3000009dff9d7230 */ /* 0x000fe20000004100 */
[----:B------:R-:W-:Y:S01]  /*11df0*/  ISETP.NE.AND P2, PT, R22, 0x1, PT ;  /* 0x000000011600780c */ /* 0x000fe20003f45270 */
[----:B------:R-:W-:Y:S01]  /*11e00*/  IMAD.MOV.U32 R23, RZ, RZ, 0x2 ;  /* 0x00000002ff177424 */ /* 0x000fe200078e00ff */
[----:B------:R-:W-:Y:S01]  /*11e10*/  LOP3.LUT R11, R11, 0xfffffffd, RZ, 0xc0, !PT ;  /* 0xfffffffd0b0b7812 */ /* 0x000fe200078ec0ff */
[----:B------:R-:W-:Y:S01]  /*11e20*/  FFMA.FTZ R21, R21, R160, 1.1641532182693481445e-10 ;  /* 0x2f00000015157423 */ /* 0x000fe200000100a0 */
[----:B------:R-:W-:-:S04]  /*11e30*/  FMUL.FTZ R157, R157, UR5 ;  /* 0x000000059d9d7c20 */ /* 0x000fc80008410000 */
[----:B------:R-:W-:Y:S02]  /*11e40*/  FSETP.GTU.FTZ.AND P3, PT, R21, UR4, PT ;  /* 0x0000000415007c0b */ /* 0x000fe4000bf7c000 */
        /* <DEDUP_REMOVED lines=13> */
.L_x_18019:
        /* <DEDUP_REMOVED lines=12> */
.L_x_18020:
        /* <DEDUP_REMOVED lines=43> */
.L_x_18018:
        /* <DEDUP_REMOVED lines=8> */
[----:B------:R-:W-:-:S04]  /*12310*/  FADD.FTZ R22, R157, R22 ;  /* 0x000000169d167221 */ /* 0x000fc80000010000 */
[--C-:B------:R-:W-:Y:S01]  /*12320*/  @P1 FADD.FTZ R172, R21, R22.reuse ;  /* 0x0000001615ac1221 */ /* 0x100fe20000010000 */
[----:B------:R-:W-:Y:S01]  /*12330*/  SEL R21, RZ, 0x1, P2 ;  /* 0x00000001ff157807 */ /* 0x000fe20001000000 */
[----:B------:R-:W-:Y:S01]  /*12340*/  @!P1 IMAD.MOV.U32 R172, RZ, RZ, R22 ;  /* 0x000000ffffac9224 */ /* 0x000fe200078e0016 */
[----:B------:R-:W-:Y:S02]  /*12350*/  ISETP.NE.AND P2, PT, R23, 0x1, PT ;  /* 0x000000011700780c */ /* 0x000fe40003f45270 */
[----:B------:R-:W-:Y:S02]  /*12360*/  MOV R22, R32 ;  /* 0x0000002000167202 */ /* 0x000fe40000000f00 */
        /* <DEDUP_REMOVED lines=10> */
.L_x_18022:
        /* <DEDUP_REMOVED lines=12> */
.L_x_18023:
        /* <DEDUP_REMOVED lines=43> */
.L_x_18021:
        /* <DEDUP_REMOVED lines=19> */
.L_x_18025:
        /* <DEDUP_REMOVED lines=12> */
.L_x_18026:
        /* <DEDUP_REMOVED lines=43> */
.L_x_18024:
        /* <DEDUP_REMOVED lines=24> */
.L_x_18028:
        /* <DEDUP_REMOVED lines=12> */
.L_x_18029:
        /* <DEDUP_REMOVED lines=43> */
.L_x_18027:
        /* <DEDUP_REMOVED lines=19> */
.L_x_18031:
        /* <DEDUP_REMOVED lines=12> */
.L_x_18032:
        /* <DEDUP_REMOVED lines=43> */
.L_x_18030:
        /* <DEDUP_REMOVED lines=24> */
.L_x_18034:
        /* <DEDUP_REMOVED lines=12> */
.L_x_18035:
        /* <DEDUP_REMOVED lines=43> */
.L_x_18033:
        /* <DEDUP_REMOVED lines=19> */
.L_x_18037:
        /* <DEDUP_REMOVED lines=12> */
.L_x_18038:
        /* <DEDUP_REMOVED lines=43> */
.L_x_18036:
        /* <DEDUP_REMOVED lines=24> */
.L_x_18040:
        /* <DEDUP_REMOVED lines=12> */
.L_x_18041:
        /* <DEDUP_REMOVED lines=43> */
.L_x_18039:
        /* <DEDUP_REMOVED lines=19> */
.L_x_18043:
        /* <DEDUP_REMOVED lines=14> */
.L_x_18044:
        /* <DEDUP_REMOVED lines=43> */
.L_x_18042:
        /* <DEDUP_REMOVED lines=18> */
.L_x_17996:
        /* <DEDUP_REMOVED lines=15> */
.L_x_18047:
        /* <DEDUP_REMOVED lines=12> */
.L_x_18048:
        /* <DEDUP_REMOVED lines=42> */
.L_x_18046:
[----:B------:R-:W-:Y:S01]  /*14e60*/  I2FP.F32.U32 R163, R163 ;  /* 0x000000a300a37245 */ /* 0x000fe20000201000 */
[----:B-----5:R-:W-:Y:S01]  /*14e70*/  HADD2.F32 R168, -RZ, R156.H0_H0 ;  /* 0x2000009cffa87230 */ /* 0x020fe20000004100 */
[----:B------:R-:W-:Y:S01]  /*14e80*/  ISETP.NE.AND P3, PT, R169, 0x1, PT ;  /* 0x00000001a900780c */ /* 0x000fe20003f65270 */
[----:B-1----:R-:W-:Y:S01]  /*14e90*/  @P1 HADD2.F32 R172, -RZ, R36.H0_H0 ;  /* 0x20000024ffac1230 */ /* 0x002fe20000004100 */
[----:B------:R-:W-:Y:S01]  /*14ea0*/  LOP3.LUT R11, R11, 0xffffffef, RZ, 0xc0, !PT ;  /* 0xffffffef0b0b7812 */ /* 0x000fe200078ec0ff */
[----:B------:R-:W-:Y:S01]  /*14eb0*/  FFMA.FTZ R163, R163, R160, 1.1641532182693481445e-10 ;  /* 0x2f000000a3a37423 */ /* 0x000fe200000100a0 */
[----:B------:R-:W-:-:S04]  /*14ec0*/  FMUL.FTZ R168, R168, UR5 ;  /* 0x00000005a8a87c20 */ /* 0x000fc80008410000 */
        /* <DEDUP_REMOVED lines=17> */
.L_x_18050:
        /* <DEDUP_REMOVED lines=12> */
.L_x_18051:
        /* <DEDUP_REMOVED lines=43> */
.L_x_18049:
        /* <DEDUP_REMOVED lines=24> */
.L_x_18053:
        /* <DEDUP_REMOVED lines=12> */
.L_x_18054:
        /* <DEDUP_REMOVED lines=43> */
.L_x_18052:
[----:B------:R-:W-:Y:S01]  /*15840*/  I2FP.F32.U32 R169, R169 ;  /* 0x000000a900a97245 */ /* 0x000fe20000201000 */
[----:B------:R-:W-:Y:S01]  /*15850*/  HADD2.F32 R172, -RZ, R157.H0_H0 ;  /* 0x2000009dffac7230 */ /* 0x000fe20000004100 */
        /* <DEDUP_REMOVED lines=22> */
.L_x_18056:
        /* <DEDUP_REMOVED lines=12> */
.L_x_18057:
        /* <DEDUP_REMOVED lines=43> */
.L_x_18055:
        /* <DEDUP_REMOVED lines=24> */
.L_x_18059:
        /* <DEDUP_REMOVED lines=12> */
.L_x_18060:
        /* <DEDUP_REMOVED lines=43> */
.L_x_18058:
        /* <DEDUP_REMOVED lines=22> */
.L_x_18062:
        /* <DEDUP_REMOVED lines=12> */
.L_x_18063:
        /* <DEDUP_REMOVED lines=43> */
.L_x_18061:
        /* <DEDUP_REMOVED lines=22> */
.L_x_18065:
        /* <DEDUP_REMOVED lines=12> */
.L_x_18066:
        /* <DEDUP_REMOVED lines=43> */
.L_x_18064:
        /* <DEDUP_REMOVED lines=22> */
.L_x_18068:
        /* <DEDUP_REMOVED lines=12> */
.L_x_18069:
        /* <DEDUP_REMOVED lines=43> */
.L_x_18067:
        /* <DEDUP_REMOVED lines=14> */
.L_x_18045:
        /* <DEDUP_REMOVED lines=19> */
[----:B------:R2:W-:Y:S01]  /*172a0*/  STG.E.128 desc[UR8][R186.64], R156 ;  /* 0x0000009cba007986 */ /* 0x0005e2000c101d08 */
[----:B------:R-:W-:Y:S01]  /*172b0*/  LOP3.LUT R191, R191, R190, RZ, 0xfc, !PT ;  /* 0x000000bebfbf7212 */ /* 0x000fe200078efcff */
[----:B0-----:R-:W-:Y:S01]  /*172c0*/  @P0 IMAD.WIDE.U32 R182, R177, 0x10, R182 ;  /* 0x00000010b1b60825 */ /* 0x001fe200078e00b6 */
[----:B------:R-:W-:-:S03]  /*172d0*/  LOP3.LUT R190, R179, R184, RZ, 0xfc, !PT ;  /* 0x000000b8b3be7212 */ /* 0x000fc600078efcff */
[C---:B------:R-:W-:Y:S02]  /*172e0*/  IMAD.WIDE.U32 R184, R177.reuse, 0x10, R170 ;  /* 0x00000010b1b87825 */ /* 0x040fe400078e00aa */
[----:B------:R2:W-:Y:S02]  /*172f0*/  STG.E.64 desc[UR8][R188.64], R190 ;  /* 0x000000bebc007986 */ /* 0x0005e4000c101b08 */
[----:B-1----:R-:W-:Y:S01]  /*17300*/  @P1 IMAD.WIDE.U32 R180, R177, 0x10, R180 ;  /* 0x00000010b1b41825 */ /* 0x002fe200078e00b4 */
[----:B------:R-:W-:Y:S06]  /*17310*/  @!P0 BRA `(.L_x_18070) ;  /* 0x0000000000508947 */ /* 0x000fec0003800000 */
        /* <DEDUP_REMOVED lines=20> */
.L_x_18070:
[----:B------:R1:W5:Y:S04]  /*17460*/  @P0 LDG.E.128 R40, desc[UR8][R182.64] ;  /* 0x00000008b6280981 */ /* 0x000368000c1e1d00 */
[----:B------:R1:W5:Y:S04]  /*17470*/  @P1 LDG.E.128 R36, desc[UR8][R180.64] ;  /* 0x00000008b4241981 */ /* 0x000368000c1e1d00 */
[----:B0-2---:R1:W5:Y:S01]  /*17480*/  LDG.E.128 R156, desc[UR8][R184.64] ;  /* 0x00000008b89c7981 */ /* 0x005362000c1e1d00 */
        /* <DEDUP_REMOVED lines=16> */
.L_x_18073:
        /* <DEDUP_REMOVED lines=12> */
.L_x_18074:
        /* <DEDUP_REMOVED lines=43> */
.L_x_18072:
        /* <DEDUP_REMOVED lines=21> */
.L_x_18076:
        /* <DEDUP_REMOVED lines=12> */
.L_x_18077:
        /* <DEDUP_REMOVED lines=43> */
.L_x_18075:
        /* <DEDUP_REMOVED lines=24> */
.L_x_18079:
        /* <DEDUP_REMOVED lines=12> */
.L_x_18080:
        /* <DEDUP_REMOVED lines=43> */
.L_x_18078:
        /* <DEDUP_REMOVED lines=21> */
.L_x_18082:
        /* <DEDUP_REMOVED lines=12> */
.L_x_18083:
        /* <DEDUP_REMOVED lines=43> */
.L_x_18081:
        /* <DEDUP_REMOVED lines=24> */
.L_x_18085:
        /* <DEDUP_REMOVED lines=12> */
.L_x_18086:
        /* <DEDUP_REMOVED lines=43> */
.L_x_18084:
        /* <DEDUP_REMOVED lines=21> */
.L_x_18088:
        /* <DEDUP_REMOVED lines=12> */
.L_x_18089:
        /* <DEDUP_REMOVED lines=43> */
.L_x_18087:
        /* <DEDUP_REMOVED lines=24> */
.L_x_18091:
        /* <DEDUP_REMOVED lines=12> */
.L_x_18092:
        /* <DEDUP_REMOVED lines=43> */
.L_x_18090:
        /* <DEDUP_REMOVED lines=21> */
.L_x_18094:
        /* <DEDUP_REMOVED lines=12> */
.L_x_18095:
        /* <DEDUP_REMOVED lines=43> */
.L_x_18093:
        /* <DEDUP_REMOVED lines=24> */
.L_x_18097:
        /* <DEDUP_REMOVED lines=12> */
.L_x_18098:
        /* <DEDUP_REMOVED lines=41> */
[----:B------:R-:W-:Y:S02]  /*19fa0*/  IMAD.MOV.U32 R22, RZ, RZ, R187 ;  /* 0x000000ffff167224 */ /* 0x000fe400078e00bb */
[----:B------:R-:W-:-:S07]  /*19fb0*/  IMAD.MOV.U32 R187, RZ, RZ, R190 ;  /* 0x000000ffffbb7224 */ /* 0x000fce00078e00be */
.L_x_18096:
        /* <DEDUP_REMOVED lines=19> */
.L_x_18100:
        /* <DEDUP_REMOVED lines=12> */
.L_x_18101:
        /* <DEDUP_REMOVED lines=43> */
.L_x_18099:
        /* <DEDUP_REMOVED lines=24> */
.L_x_18103:
        /* <DEDUP_REMOVED lines=12> */
.L_x_18104:
        /* <DEDUP_REMOVED lines=43> */
.L_x_18102:
        /* <DEDUP_REMOVED lines=19> */
.L_x_18106:
        /* <DEDUP_REMOVED lines=12> */
.L_x_18107:
        /* <DEDUP_REMOVED lines=43> */
.L_x_18105:
        /* <DEDUP_REMOVED lines=25> */
.L_x_18109:
        /* <DEDUP_REMOVED lines=12> */
.L_x_18110:
        /* <DEDUP_REMOVED lines=43> */
.L_x_18108:
        /* <DEDUP_REMOVED lines=19> */
.L_x_18112:
        /* <DEDUP_REMOVED lines=12> */
.L_x_18113:
        /* <DEDUP_REMOVED lines=43> */
.L_x_18111:
[----:B------:R-:W-:Y:S01]  /*1b790*/  I2FP.F32.U32 R183, R158 ;  /* 0x0000009e00b77245 */ /* 0x000fe20000201000 */
[----:B------:R-:W-:Y:S01]  /*1b7a0*/  HADD2.F32 R158, -RZ, R43.H0_H0 ;  /* 0x2000002bff9e7230 */ /* 0x000fe20000004100 */
[----:B------:R-:W-:Y:S01]  /*1b7b0*/  MOV R186, R32 ;  /* 0x0000002000ba7202 */ /* 0x000fe20000000f00 */
        /* <DEDUP_REMOVED lines=22> */
.L_x_18115:
        /* <DEDUP_REMOVED lines=12> */
.L_x_18116:
        /* <DEDUP_REMOVED lines=43> */
.L_x_18114:
        /* <DEDUP_REMOVED lines=19> */
.L_x_18118:
        /* <DEDUP_REMOVED lines=14> */
.L_x_18119:
        /* <DEDUP_REMOVED lines=40> */
[----:B------:R-:W-:Y:S01]  /*1c120*/  MOV R190, R187 ;  /* 0x000000bb00be7202 */ /* 0x000fe20000000f00 */
[----:B------:R-:W-:Y:S01]  /*1c130*/  IMAD.MOV.U32 R187, RZ, RZ, R158 ;  /* 0x000000ffffbb7224 */ /* 0x000fe200078e009e */
[----:B------:R-:W-:-:S07]  /*1c140*/  LOP3.LUT R192, R192, UR36, R159, 0x96, !PT ;  /* 0x00000024c0c07c12 */ /* 0x000fce000f8e969f */
.L_x_18117:
        /* <DEDUP_REMOVED lines=18> */
.L_x_18071:
        /* <DEDUP_REMOVED lines=15> */
.L_x_18122:
        /* <DEDUP_REMOVED lines=12> */
.L_x_18123:
        /* <DEDUP_REMOVED lines=43> */
.L_x_18121:
        /* <DEDUP_REMOVED lines=24> */
.L_x_18125:
        /* <DEDUP_REMOVED lines=12> */
.L_x_18126:
        /* <DEDUP_REMOVED lines=43> */
.L_x_18124:
        /* <DEDUP_REMOVED lines=24> */
.L_x_18128:
        /* <DEDUP_REMOVED lines=12> */
.L_x_18129:
        /* <DEDUP_REMOVED lines=43> */
.L_x_18127:
        /* <DEDUP_REMOVED lines=24> */
.L_x_18131:
        /* <DEDUP_REMOVED lines=12> */
.L_x_18132:
        /* <DEDUP_REMOVED lines=43> */
.L_x_18130:
        /* <DEDUP_REMOVED lines=24> */
.L_x_18134:
        /* <DEDUP_REMOVED lines=12> */
.L_x_18135:
        /* <DEDUP_REMOVED lines=43> */
.L_x_18133:
        /* <DEDUP_REMOVED lines=22> */
.L_x_18137:
        /* <DEDUP_REMOVED lines=12> */
.L_x_18138:
        /* <DEDUP_REMOVED lines=43> */
.L_x_18136:
        /* <DEDUP_REMOVED lines=22> */
.L_x_18140:
        /* <DEDUP_REMOVED lines=12> */
.L_x_18141:
        /* <DEDUP_REMOVED lines=43> */
.L_x_18139:
        /* <DEDUP_REMOVED lines=22> */
.L_x_18143:
        /* <DEDUP_REMOVED lines=12> */
.L_x_18144:
        /* <DEDUP_REMOVED lines=43> */
.L_x_18142:
        /* <DEDUP_REMOVED lines=14> */
.L_x_18120:
        /* <DEDUP_REMOVED lines=19> */
[----:B0-----:R-:W-:Y:S01]  /*1eb10*/  @P0 IMAD.WIDE.U32 R196, R185, 0x10, R196 ;  /* 0x00000010b9c40825 */ /* 0x001fe200078e00c4 */
[----:B--2---:R-:W-:-:S03]  /*1eb20*/  LOP3.LUT R158, R190, R191, RZ, 0xfc, !PT ;  /* 0x000000bfbe9e7212 */ /* 0x004fc600078efcff */
[----:B------:R-:W-:Y:S01]  /*1eb30*/  IMAD.WIDE.U32 R190, R177, 0x8, R164 ;  /* 0x00000008b1be7825 */ /* 0x000fe200078e00a4 */
[----:B------:R-:W-:-:S03]  /*1eb40*/  LOP3.LUT R159, R199, R198, RZ, 0xfc, !PT ;  /* 0x000000c6c79f7212 */ /* 0x000fc600078efcff */
[C---:B------:R-:W-:Y:S02]  /*1eb50*/  IMAD.WIDE.U32 R198, R185.reuse, 0x10, R170 ;  /* 0x00000010b9c67825 */ /* 0x040fe400078e00aa */
[----:B------:R0:W-:Y:S02]  /*1eb60*/  STG.E.64 desc[UR8][R190.64], R158 ;  /* 0x0000009ebe007986 */ /* 0x0001e4000c101b08 */
[----:B-1----:R-:W-:Y:S01]  /*1eb70*/  @P1 IMAD.WIDE.U32 R156, R185, 0x10, R188 ;  /* 0x00000010b99c1825 */ /* 0x002fe200078e00bc */
        /* <DEDUP_REMOVED lines=21> */
.L_x_18145:
        /* <DEDUP_REMOVED lines=19> */
.L_x_18148:
        /* <DEDUP_REMOVED lines=12> */
.L_x_18149:
        /* <DEDUP_REMOVED lines=42> */
.L_x_18147:
        /* <DEDUP_REMOVED lines=21> */
.L_x_18151:
        /* <DEDUP_REMOVED lines=12> */
.L_x_18152:
        /* <DEDUP_REMOVED lines=43> */
.L_x_18150:
        /* <DEDUP_REMOVED lines=24> */
.L_x_18154:
        /* <DEDUP_REMOVED lines=12> */
.L_x_18155:
        /* <DEDUP_REMOVED lines=43> */
.L_x_18153:
[----:B------:R-:W-:Y:S01]  /*1fb10*/  I2FP.F32.U32 R19, R19 ;  /* 0x0000001300137245 */ /* 0x000fe20000201000 */
[----:B--2---:R-:W-:Y:S01]  /*1fb20*/  HADD2.F32 R156, -RZ, R156.H1_H1 ;  /* 0x3000009cff9c7230 */ /* 0x004fe20000004100 */
        /* <DEDUP_REMOVED lines=19> */
.L_x_18157:
        /* <DEDUP_REMOVED lines=12> */
.L_x_18158:
        /* <DEDUP_REMOVED lines=43> */
.L_x_18156:
        /* <DEDUP_REMOVED lines=9> */
[----:B------:R-:W-:-:S05]  /*20060*/  FSEL R19, R20, RZ, !P2 ;  /* 0x000000ff14137208 */ /* 0x000fca0005000000 */
        /* <DEDUP_REMOVED lines=14> */
.L_x_18160:
        /* <DEDUP_REMOVED lines=12> */
.L_x_18161:
        /* <DEDUP_REMOVED lines=43> */
.L_x_18159:
        /* <DEDUP_REMOVED lines=21> */
.L_x_18163:
        /* <DEDUP_REMOVED lines=12> */
.L_x_18164:
        /* <DEDUP_REMOVED lines=43> */
.L_x_18162:
        /* <DEDUP_REMOVED lines=24> */
.L_x_18166:
        /* <DEDUP_REMOVED lines=12> */
.L_x_18167:
        /* <DEDUP_REMOVED lines=43> */
.L_x_18165:
        /* <DEDUP_REMOVED lines=21> */
.L_x_18169:
        /* <DEDUP_REMOVED lines=12> */
.L_x_18170:
        /* <DEDUP_REMOVED lines=43> */
.L_x_18168:
        /* <DEDUP_REMOVED lines=24> */
.L_x_18172:
        /* <DEDUP_REMOVED lines=12> */
.L_x_18173:
        /* <DEDUP_REMOVED lines=43> */
.L_x_18171:
        /* <DEDUP_REMOVED lines=19> */
.L_x_18175:
        /* <DEDUP_REMOVED lines=12> */
.L_x_18176:
        /* <DEDUP_REMOVED lines=43> */
.L_x_18174:
        /* <DEDUP_REMOVED lines=24> */
.L_x_18178:
        /* <DEDUP_REMOVED lines=12> */
.L_x_18179:
        /* <DEDUP_REMOVED lines=43> */
.L_x_18177:
        /* <DEDUP_REMOVED lines=19> */
.L_x_18181:
        /* <DEDUP_REMOVED lines=12> */
.L_x_18182:
        /* <DEDUP_REMOVED lines=43> */
.L_x_18180:
        /* <DEDUP_REMOVED lines=25> */
.L_x_18184:
        /* <DEDUP_REMOVED lines=12> */
.L_x_18185:
        /* <DEDUP_REMOVED lines=43> */
.L_x_18183:
        /* <DEDUP_REMOVED lines=19> */
.L_x_18187:
        /* <DEDUP_REMOVED lines=12> */
.L_x_18188:
        /* <DEDUP_REMOVED lines=43> */
.L_x_18186:
        /* <DEDUP_REMOVED lines=25> */
.L_x_18190:
        /* <DEDUP_REMOVED lines=12> */
.L_x_18191:
        /* <DEDUP_REMOVED lines=43> */
.L_x_18189:
        /* <DEDUP_REMOVED lines=19> */
.L_x_18193:
        /* <DEDUP_REMOVED lines=14> */
.L_x_18194:
        /* <DEDUP_REMOVED lines=43> */
.L_x_18192:
        /* <DEDUP_REMOVED lines=18> */
.L_x_18146:
        /* <DEDUP_REMOVED lines=15> */
.L_x_18197:
        /* <DEDUP_REMOVED lines=12> */
.L_x_18198:
        /* <DEDUP_REMOVED lines=26> */
[----:B--2---:R-:W-:Y:S01]  /*23e20*/  LOP3.LUT R196, R192, UR29, R191, 0x96, !PT ;  /* 0x0000001dc0c47c12 */ /* 0x004fe2000f8e96bf */
        /* <DEDUP_REMOVED lines=15> */
.L_x_18196:
[----:B------:R-:W-:Y:S01]  /*23f20*/  I2FP.F32.U32 R187, R188 ;  /* 0x000000bc00bb7245 */ /* 0x000fe20000201000 */
[----:B-----5:R-:W-:Y:S01]  /*23f30*/  HADD2.F32 R188, -RZ, R156.H0_H0 ;  /* 0x2000009cffbc7230 */ /* 0x020fe20000004100 */
[----:B------:R-:W-:Y:S01]  /*23f40*/  ISETP.NE.AND P3, PT, R191, 0x1, PT ;  /* 0x00000001bf00780c */ /* 0x000fe20003f65270 */
[----:B------:R-:W-:Y:S01]  /*23f50*/  @P1 HADD2.F32 R190, -RZ, R36.H0_H0 ;  /* 0x20000024ffbe1230 */ /* 0x000fe20000004100 */
[----:B------:R-:W-:Y:S01]  /*23f60*/  LOP3.LUT R11, R11, 0xffffffef, RZ, 0xc0, !PT ;  /* 0xffffffef0b0b7812 */ /* 0x000fe200078ec0ff */
[----:B------:R-:W-:Y:S01]  /*23f70*/  FFMA.FTZ R187, R187, R160, 1.1641532182693481445e-10 ;  /* 0x2f000000bbbb7423 */ /* 0x000fe200000100a0 */
[----:B------:R-:W-:Y:S01]  /*23f80*/  FMUL.FTZ R188, R188, UR5 ;  /* 0x00000005bcbc7c20 */ /* 0x000fe20008410000 */
[----:B------:R-:W-:-:S03]  /*23f90*/  MOV R189, R32 ;  /* 0x0000002000bd7202 */ /* 0x000fc60000000f00 */
[----:B------:R-:W-:-:S04]  /*23fa0*/  FSETP.GTU.FTZ.AND P2, PT, R187, UR4, PT ;  /* 0x00000004bb007c0b */ /* 0x000fc8000bf5c000 */
        /* <DEDUP_REMOVED lines=15> */
.L_x_18200:
        /* <DEDUP_REMOVED lines=12> */
.L_x_18201:
        /* <DEDUP_REMOVED lines=43> */
.L_x_18199:
        /* <DEDUP_REMOVED lines=24> */
.L_x_18203:
        /* <DEDUP_REMOVED lines=12> */
.L_x_18204:
        /* <DEDUP_REMOVED lines=43> */
.L_x_18202:
        /* <DEDUP_REMOVED lines=24> */
.L_x_18206:
        /* <DEDUP_REMOVED lines=12> */
.L_x_18207:
        /* <DEDUP_REMOVED lines=43> */
.L_x_18205:
        /* <DEDUP_REMOVED lines=24> */
.L_x_18209:
        /* <DEDUP_REMOVED lines=12> */
.L_x_18210:
        /* <DEDUP_REMOVED lines=43> */
.L_x_18208:
        /* <DEDUP_REMOVED lines=22> */
.L_x_18212:
        /* <DEDUP_REMOVED lines=12> */
.L_x_18213:
        /* <DEDUP_REMOVED lines=43> */
.L_x_18211:
        /* <DEDUP_REMOVED lines=22> */
.L_x_18215:
        /* <DEDUP_REMOVED lines=12> */
.L_x_18216:
        /* <DEDUP_REMOVED lines=43> */
.L_x_18214:
        /* <DEDUP_REMOVED lines=22> */
.L_x_18218:
        /* <DEDUP_REMOVED lines=12> */
.L_x_18219:
        /* <DEDUP_REMOVED lines=43> */
.L_x_18217:
        /* <DEDUP_REMOVED lines=14> */
.L_x_18195:
        /* <DEDUP_REMOVED lines=47> */
.L_x_18220:
        /* <DEDUP_REMOVED lines=19> */
.L_x_18223:
        /* <DEDUP_REMOVED lines=12> */
.L_x_18224:
        /* <DEDUP_REMOVED lines=42> */
.L_x_18222:
        /* <DEDUP_REMOVED lines=21> */
.L_x_18226:
        /* <DEDUP_REMOVED lines=12> */
.L_x_18227:
        /* <DEDUP_REMOVED lines=43> */
.L_x_18225:
        /* <DEDUP_REMOVED lines=24> */
.L_x_18229:
        /* <DEDUP_REMOVED lines=12> */
.L_x_18230:
        /* <DEDUP_REMOVED lines=43> */
.L_x_18228:
        /* <DEDUP_REMOVED lines=21> */
.L_x_18232:
        /* <DEDUP_REMOVED lines=12> */
.L_x_18233:
        /* <DEDUP_REMOVED lines=43> */
.L_x_18231:
[----:B------:R-:W-:Y:S01]  /*27820*/  I2FP.F32.U32 R21, R21 ;  /* 0x0000001500157245 */ /* 0x000fe20000201000 */
[----:B------:R-:W-:Y:S01]  /*27830*/  HADD2.F32 R20, -RZ, R40.H1_H1 ;  /* 0x30000028ff147230 */ /* 0x000fe20000004100 */
[----:B------:R-:W-:Y:S01]  /*27840*/  ISETP.NE.AND P3, PT, R22, 0x1, PT ;  /* 0x000000011600780c */ /* 0x000fe20003f65270 */
[----:B--2---:R-:W-:Y:S01]  /*27850*/  @P1 HADD2.F32 R202, -RZ, R36.H1_H1 ;  /* 0x30000024ffca1230 */ /* 0x004fe20000004100 */
        /* <DEDUP_REMOVED lines=20> */
.L_x_18235:
        /* <DEDUP_REMOVED lines=12> */
.L_x_18236:
        /* <DEDUP_REMOVED lines=43> */
.L_x_18234:
        /* <DEDUP_REMOVED lines=21> */
.L_x_18238:
        /* <DEDUP_REMOVED lines=12> */
.L_x_18239:
        /* <DEDUP_REMOVED lines=43> */
.L_x_18237:
        /* <DEDUP_REMOVED lines=24> */
.L_x_18241:
        /* <DEDUP_REMOVED lines=12> */
.L_x_18242:
        /* <DEDUP_REMOVED lines=43> */
.L_x_18240:
        /* <DEDUP_REMOVED lines=21> */
.L_x_18244:
        /* <DEDUP_REMOVED lines=12> */
.L_x_18245:
        /* <DEDUP_REMOVED lines=43> */
.L_x_18243:
        /* <DEDUP_REMOVED lines=24> */
.L_x_18247:
        /* <DEDUP_REMOVED lines=12> */
.L_x_18248:
        /* <DEDUP_REMOVED lines=43> */
.L_x_18246:
        /* <DEDUP_REMOVED lines=19> */
.L_x_18250:
        /* <DEDUP_REMOVED lines=12> */
.L_x_18251:
        /* <DEDUP_REMOVED lines=43> */
.L_x_18249:
        /* <DEDUP_REMOVED lines=24> */
.L_x_18253:
        /* <DEDUP_REMOVED lines=12> */
.L_x_18254:
        /* <DEDUP_REMOVED lines=43> */
.L_x_18252:
        /* <DEDUP_REMOVED lines=19> */
.L_x_18256:
        /* <DEDUP_REMOVED lines=12> */
.L_x_18257:
        /* <DEDUP_REMOVED lines=43> */
.L_x_18255:
        /* <DEDUP_REMOVED lines=25> */
.L_x_18259:
        /* <DEDUP_REMOVED lines=12> */
.L_x_18260:
        /* <DEDUP_REMOVED lines=43> */
.L_x_18258:
        /* <DEDUP_REMOVED lines=19> */
.L_x_18262:
        /* <DEDUP_REMOVED lines=12> */
.L_x_18263:
        /* <DEDUP_REMOVED lines=43> */
.L_x_18261:
        /* <DEDUP_REMOVED lines=25> */
.L_x_18265:
        /* <DEDUP_REMOVED lines=12> */
.L_x_18266:
        /* <DEDUP_REMOVED lines=43> */
.L_x_18264:
        /* <DEDUP_REMOVED lines=19> */
.L_x_18268:
        /* <DEDUP_REMOVED lines=14> */
.L_x_18269:
        /* <DEDUP_REMOVED lines=43> */
.L_x_18267:
        /* <DEDUP_REMOVED lines=18> */
.L_x_18221:
        /* <DEDUP_REMOVED lines=15> */
.L_x_18272:
        /* <DEDUP_REMOVED lines=12> */
.L_x_18273:
        /* <DEDUP_REMOVED lines=42> */
.L_x_18271:
[----:B------:R-:W-:Y:S01]  /*2b770*/  I2FP.F32.U32 R193, R194 ;  /* 0x000000c200c17245 */ /* 0x000fe20000201000 */
[----:B-----5:R-:W-:Y:S01]  /*2b780*/  HADD2.F32 R194, -RZ, R156.H0_H0 ;  /* 0x2000009cffc27230 */ /* 0x020fe20000004100 */
[----:B------:R-:W-:Y:S02]  /*2b790*/  ISETP.NE.AND P3, PT, R195, 0x1, PT ;  /* 0x00000001c300780c */ /* 0x000fe40003f65270 */
[----:B------:R-:W-:Y:S01]  /*2b7a0*/  LOP3.LUT R11, R11, 0xffffffef, RZ, 0xc0, !PT ;  /* 0xffffffef0b0b7812 */ /* 0x000fe200078ec0ff */
[----:B------:R-:W-:Y:S01]  /*2b7b0*/  FFMA.FTZ R193, R193, R160, 1.1641532182693481445e-10 ;  /* 0x2f000000c1c17423 */ /* 0x000fe200000100a0 */
[----:B------:R-:W-:-:S04]  /*2b7c0*/  FMUL.FTZ R194, R194, UR5 ;  /* 0x00000005c2c27c20 */ /* 0x000fc80008410000 */
[----:B------:R-:W-:Y:S01]  /*2b7d0*/  FSETP.GTU.FTZ.AND P2, PT, R193, UR4, PT ;  /* 0x00000004c1007c0b */ /* 0x000fe2000bf5c000 */
[----:B------:R-:W-:-:S03]  /*2b7e0*/  @P1 HADD2.F32 R193, -RZ, R36.H0_H0 ;  /* 0x20000024ffc11230 */ /* 0x000fc60000004100 */
[----:B------:R-:W-:Y:S01]  /*2b7f0*/  FSEL R200, R194, RZ, !P2 ;  /* 0x000000ffc2c87208 */ /* 0x000fe20005000000 */
[----:B------:R-:W-:Y:S01]  /*2b800*/  IMAD.MOV.U32 R194, RZ, RZ, 0x2 ;  /* 0x00000002ffc27424 */ /* 0x000fe200078e00ff */
        /* <DEDUP_REMOVED lines=14> */
.L_x_18275:
        /* <DEDUP_REMOVED lines=12> */
.L_x_18276:
        /* <DEDUP_REMOVED lines=43> */
.L_x_18274:
        /* <DEDUP_REMOVED lines=9> */
[----:B--2---:R-:W-:Y:S01]  /*2bcf0*/  FSEL R202, R156, RZ, !P2 ;  /* 0x000000ff9cca7208 */ /* 0x004fe20005000000 */
        /* <DEDUP_REMOVED lines=14> */
.L_x_18278:
        /* <DEDUP_REMOVED lines=12> */
.L_x_18279:
        /* <DEDUP_REMOVED lines=43> */
.L_x_18277:
        /* <DEDUP_REMOVED lines=24> */
.L_x_18281:
        /* <DEDUP_REMOVED lines=12> */
.L_x_18282:
        /* <DEDUP_REMOVED lines=43> */
.L_x_18280:
[----:B------:R-:W-:Y:S01]  /*2c640*/  I2FP.F32.U32 R193, R156 ;  /* 0x0000009c00c17245 */ /* 0x000fe20000201000 */
[----:B------:R-:W-:Y:S01]  /*2c650*/  HADD2.F32 R157, -RZ, R157.H1_H1 ;  /* 0x3000009dff9d7230 */ /* 0x000fe20000004100 */
[----:B------:R-:W-:Y:S02]  /*2c660*/  ISETP.NE.AND P2, PT, R194, 0x1, PT ;  /* 0x00000001c200780c */ /* 0x000fe40003f45270 */
        /* <DEDUP_REMOVED lines=21> */
.L_x_18284:
        /* <DEDUP_REMOVED lines=12> */
.L_x_18285:
        /* <DEDUP_REMOVED lines=43> */
.L_x_18283:
        /* <DEDUP_REMOVED lines=22> */
.L_x_18287:
        /* <DEDUP_REMOVED lines=12> */
.L_x_18288:
        /* <DEDUP_REMOVED lines=43> */
.L_x_18286:
        /* <DEDUP_REMOVED lines=22> */
.L_x_18290:
        /* <DEDUP_REMOVED lines=12> */
.L_x_18291:
        /* <DEDUP_REMOVED lines=43> */
.L_x_18289:
        /* <DEDUP_REMOVED lines=22> */
.L_x_18293:
        /* <DEDUP_REMOVED lines=12> */
.L_x_18294:
        /* <DEDUP_REMOVED lines=43> */
.L_x_18292:
        /* <DEDUP_REMOVED lines=14> */
.L_x_18270:
        /* <DEDUP_REMOVED lines=47> */
.L_x_18295:
        /* <DEDUP_REMOVED lines=19> */
.L_x_18298:
        /* <DEDUP_REMOVED lines=12> */
.L_x_18299:
        /* <DEDUP_REMOVED lines=43> */
.L_x_18297:
        /* <DEDUP_REMOVED lines=21> */
.L_x_18301:
        /* <DEDUP_REMOVED lines=12> */
.L_x_18302:
        /* <DEDUP_REMOVED lines=43> */
.L_x_18300:
        /* <DEDUP_REMOVED lines=24> */
.L_x_18304:
        /* <DEDUP_REMOVED lines=12> */
.L_x_18305:
        /* <DEDUP_REMOVED lines=43> */
.L_x_18303:
        /* <DEDUP_REMOVED lines=21> */
.L_x_18307:
        /* <DEDUP_REMOVED lines=12> */
.L_x_18308:
        /* <DEDUP_REMOVED lines=43> */
.L_x_18306:
        /* <DEDUP_REMOVED lines=24> */
.L_x_18310:
        /* <DEDUP_REMOVED lines=12> */
.L_x_18311:
        /* <DEDUP_REMOVED lines=43> */
.L_x_18309:
        /* <DEDUP_REMOVED lines=21> */
.L_x_18313:
        /* <DEDUP_REMOVED lines=12> */
.L_x_18314:
        /* <DEDUP_REMOVED lines=43> */
.L_x_18312:
        /* <DEDUP_REMOVED lines=24> */
.L_x_18316:
        /* <DEDUP_REMOVED lines=12> */
.L_x_18317:
        /* <DEDUP_REMOVED lines=43> */
.L_x_18315:
        /* <DEDUP_REMOVED lines=21> */
.L_x_18319:
        /* <DEDUP_REMOVED lines=12> */
.L_x_18320:
        /* <DEDUP_REMOVED lines=43> */
.L_x_18318:
        /* <DEDUP_REMOVED lines=24> */
.L_x_18322:
        /* <DEDUP_REMOVED lines=12> */
.L_x_18323:
        /* <DEDUP_REMOVED lines=43> */
.L_x_18321:
        /* <DEDUP_REMOVED lines=19> */
.L_x_18325:
        /* <DEDUP_REMOVED lines=12> */
.L_x_18326:
        /* <DEDUP_REMOVED lines=43> */
.L_x_18324:
        /* <DEDUP_REMOVED lines=24> */
.L_x_18328:
        /* <DEDUP_REMOVED lines=12> */
.L_x_18329:
        /* <DEDUP_REMOVED lines=43> */
.L_x_18327:
        /* <DEDUP_REMOVED lines=19> */
.L_x_18331:
        /* <DEDUP_REMOVED lines=12> */
.L_x_18332:
        /* <DEDUP_REMOVED lines=43> */
.L_x_18330:
        /* <DEDUP_REMOVED lines=25> */
.L_x_18334:
        /* <DEDUP_REMOVED lines=12> */
.L_x_18335:
        /* <DEDUP_REMOVED lines=43> */
.L_x_18333:
        /* <DEDUP_REMOVED lines=19> */
.L_x_18337:
        /* <DEDUP_REMOVED lines=12> */
.L_x_18338:
        /* <DEDUP_REMOVED lines=43> */
.L_x_18336:
        /* <DEDUP_REMOVED lines=25> */
.L_x_18340:
        /* <DEDUP_REMOVED lines=12> */
.L_x_18341:
        /* <DEDUP_REMOVED lines=43> */
.L_x_18339:
        /* <DEDUP_REMOVED lines=19> */
.L_x_18343:
        /* <DEDUP_REMOVED lines=14> */
.L_x_18344:
        /* <DEDUP_REMOVED lines=43> */
.L_x_18342:
        /* <DEDUP_REMOVED lines=18> */
.L_x_18296:
        /* <DEDUP_REMOVED lines=15> */
.L_x_18347:
        /* <DEDUP_REMOVED lines=12> */
.L_x_18348:
        /* <DEDUP_REMOVED lines=43> */
.L_x_18346:
        /* <DEDUP_REMOVED lines=24> */
.L_x_18350:
        /* <DEDUP_REMOVED lines=12> */
.L_x_18351:
        /* <DEDUP_REMOVED lines=43> */
.L_x_18349:
        /* <DEDUP_REMOVED lines=24> */
.L_x_18353:
        /* <DEDUP_REMOVED lines=12> */
.L_x_18354:
        /* <DEDUP_REMOVED lines=43> */
.L_x_18352:
        /* <DEDUP_REMOVED lines=24> */
.L_x_18356:
        /* <DEDUP_REMOVED lines=12> */
.L_x_18357:
        /* <DEDUP_REMOVED lines=43> */
.L_x_18355:
        /* <DEDUP_REMOVED lines=24> */
.L_x_18359:
        /* <DEDUP_REMOVED lines=12> */
.L_x_18360:
        /* <DEDUP_REMOVED lines=43> */
.L_x_18358:
        /* <DEDUP_REMOVED lines=22> */
.L_x_18362:
        /* <DEDUP_REMOVED lines=12> */
.L_x_18363:
        /* <DEDUP_REMOVED lines=43> */
.L_x_18361:
        /* <DEDUP_REMOVED lines=22> */
.L_x_18365:
        /* <DEDUP_REMOVED lines=12> */
.L_x_18366:
        /* <DEDUP_REMOVED lines=43> */
.L_x_18364:
        /* <DEDUP_REMOVED lines=22> */
.L_x_18368:
        /* <DEDUP_REMOVED lines=12> */
.L_x_18369:
        /* <DEDUP_REMOVED lines=43> */
.L_x_18367:
        /* <DEDUP_REMOVED lines=14> */
.L_x_18345:
        /* <DEDUP_REMOVED lines=41> */
.L_x_18370:
        /* <DEDUP_REMOVED lines=349> */
[----:B------:R-:W-:Y:S01]  /*36b50*/  F2FP.F16.F32.PACK_AB R166, R15, R166 ;  /* 0x000000a60fa6723e */ /* 0x000fe200000000ff */
[----:B------:R-:W-:Y:S01]  /*36b60*/  FMUL.FTZ R31, R170, R178 ;  /* 0x000000b2aa1f7220 */ /* 0x000fe20000410000 */
        /* <DEDUP_REMOVED lines=9> */
[----:B0-----:R-:W-:Y:S01]  /*36c00*/  IMAD.WIDE.U32 R34, R26, 0x10, R12 ;  /* 0x000000101a227825 */ /* 0x001fe200078e000c */
[----:B-1----:R-:W-:-:S03]  /*36c10*/  F2FP.F16.F32.PACK_AB R157, R14, R29 ;  /* 0x0000001d0e9d723e */ /* 0x002fc600000000ff */
[----:B------:R-:W-:Y:S01]  /*36c20*/  FMUL.FTZ R178, R170, R197 ;  /* 0x000000c5aab27220 */ /* 0x000fe20000410000 */
[----:B------:R-:W-:Y:S01]  /*36c30*/  F2FP.F16.F32.PACK_AB R156, R28, R27 ;  /* 0x0000001b1c9c723e */ /* 0x000fe200000000ff */
[----:B------:R-:W-:-:S04]  /*36c40*/  IMAD.WIDE.U32 R14, R8, 0x10, R12 ;  /* 0x00000010080e7825 */ /* 0x000fc800078e000c */
[C---:B------:R-:W-:Y:S01]  /*36c50*/  FMUL.FTZ R168, R170.reuse, R168 ;  /* 0x000000a8aaa87220 */ /* 0x040fe20000410000 */
[C---:B------:R-:W-:Y:S01]  /*36c60*/  FMUL.FTZ R191, R170.reuse, R196 ;  /* 0x000000c4aabf7220 */ /* 0x040fe20000410000 */
[----:B------:R-:W-:Y:S01]  /*36c70*/  FFMA.FTZ R31, R31, R128, R72 ;  /* 0x000000801f1f7223 */ /* 0x000fe20000010048 */
[C---:B------:R-:W-:Y:S01]  /*36c80*/  FMUL.FTZ R196, R170.reuse, R199 ;  /* 0x000000c7aac47220 */ /* 0x040fe20000410000 */
[----:B------:R-:W-:Y:S01]  /*36c90*/  STG.E.128 desc[UR8][R14.64], R164 ;  /* 0x000000a40e007986 */ /* 0x000fe2000c101d08 */
[C---:B------:R-:W-:Y:S01]  /*36ca0*/  FMUL.FTZ R33, R170.reuse, R200 ;  /* 0x000000c8aa217220 */ /* 0x040fe20000410000 */
[C---:B------:R-:W-:Y:S01]  /*36cb0*/  FMUL.FTZ R181, R170.reuse, R181 ;  /* 0x000000b5aab57220 */ /* 0x040fe20000410000 */
[C---:B------:R-:W-:Y:S01]  /*36cc0*/  FMUL.FTZ R184, R170.reuse, R184 ;  /* 0x000000b8aab87220 */ /* 0x040fe20000410000 */
[----:B------:R0:W-:Y:S01]  /*36cd0*/  STG.E.128 desc[UR8][R34.64], R156 ;  /* 0x0000009c22007986 */ /* 0x0001e2000c101d08 */
[C---:B------:R-:W-:Y:S01]  /*36ce0*/  FMUL.FTZ R203, R170.reuse, R203 ;  /* 0x000000cbaacb7220 */ /* 0x040fe20000410000 */
[----:B------:R-:W-:Y:S01]  /*36cf0*/  FMUL.FTZ R200, R170, R205 ;  /* 0x000000cdaac87220 */ /* 0x000fe20000410000 */
[----:B------:R-:W-:-:S04]  /*36d00*/  IMAD.WIDE.U32 R8, R162, 0x10, R12 ;  /* 0x00000010a2087825 */ /* 0x000fc800078e000c */
[----:B------:R-:W-:Y:S01]  /*36d10*/  FFMA.FTZ R161, R161, R116, R60 ;  /* 0x00000074a1a17223 */ /* 0x000fe2000001003c */
[----:B------:R-:W-:Y:S01]  /*36d20*/  FFMA.FTZ R162, R178, R117, R61 ;  /* 0x00000075b2a27223 */ /* 0x000fe2000001003d */
        /* <DEDUP_REMOVED lines=11> */
[----:B------:R-:W-:Y:S01]  /*36de0*/  FMUL.FTZ R183, R170, R183 ;  /* 0x000000b7aab77220 */ /* 0x000fe20000410000 */
[----:B0-----:R-:W-:Y:S01]  /*36df0*/  FFMA.FTZ R156, R180, R129, R73 ;  /* 0x00000081b49c7223 */ /* 0x001fe20000010049 */
[----:B------:R-:W-:-:S04]  /*36e00*/  IMAD.WIDE.U32 R28, R208, 0x10, R12 ;  /* 0x00000010d01c7825 */ /* 0x000fc800078e000c */
[----:B------:R-:W-:Y:S01]  /*36e10*/  FFMA.FTZ R12, R163, R136, R80 ;  /* 0x00000088a30c7223 */ /* 0x000fe20000010050 */
[----:B------:R-:W-:Y:S01]  /*36e20*/  FFMA.FTZ R163, R168, R137, R81 ;  /* 0x00000089a8a37223 */ /* 0x000fe20000010051 */
[C---:B------:R-:W-:Y:S01]  /*36e30*/  FMUL.FTZ R186, R170.reuse, R186 ;  /* 0x000000baaaba7220 */ /* 0x040fe20000410000 */
[----:B------:R-:W-:Y:S01]  /*36e40*/  FMUL.FTZ R189, R170, R189 ;  /* 0x000000bdaabd7220 */ /* 0x000fe20000410000 */
[----:B------:R-:W-:Y:S01]  /*36e50*/  F2FP.F16.F32.PACK_AB R156, R156, R31 ;  /* 0x0000001f9c9c723e */ /* 0x000fe200000000ff */
        /* <DEDUP_REMOVED lines=59> */
[----:B------:R-:W-:Y:S02]  /*37210*/  F2FP.F16.F32.PACK_AB R161, R160, R161 ;  /* 0x000000a1a0a1723e */ /* 0x000fe400000000ff */
[----:B------:R-:W-:Y:S01]  /*37220*/  F2FP.F16.F32.PACK_AB R163, R196, R163 ;  /* 0x000000a3c4a3723e */ /* 0x000fe200000000ff */
[----:B------:R0:W-:Y:S01]  /*37230*/  STG.E.128 desc[UR8][R16.64], R156 ;  /* 0x0000009c10007986 */ /* 0x0001e2000c101d08 */
[----:B------:R-:W-:-:S02]  /*37240*/  F2FP.F16.F32.PACK_AB R160, R188, R187 ;  /* 0x000000bbbca0723e */ /* 0x000fc400000000ff */
[----:B------:R-:W-:Y:S02]  /*37250*/  F2FP.F16.F32.PACK_AB R167, R210, R167 ;  /* 0x000000a7d2a7723e */ /* 0x000fe400000000ff */
[----:B------:R-:W-:Y:S01]  /*37260*/  F2FP.F16.F32.PACK_AB R165, R190, R165 ;  /* 0x000000a5bea5723e */ /* 0x000fe200000000ff */
[----:B------:R0:W-:Y:S01]  /*37270*/  STG.E.128 desc[UR8][R26.64], R160 ;  /* 0x000000a01a007986 */ /* 0x0001e2000c101d08 */
[----:B------:R-:W-:Y:S02]  /*37280*/  F2FP.F16.F32.PACK_AB R164, R164, R33 ;  /* 0x00000021a4a4723e */ /* 0x000fe400000000ff */
[----:B------:R-:W-:Y:S02]  /*37290*/  F2FP.F16.F32.PACK_AB R171, R214, R171 ;  /* 0x000000abd6ab723e */ /* 0x000fe400000000ff */
[----:B------:R-:W-:Y:S01]  /*372a0*/  F2FP.F16.F32.PACK_AB R170, R35, R170 ;  /* 0x000000aa23aa723e */ /* 0x000fe200000000ff */
[----:B------:R0:W-:Y:S01]  /*372b0*/  STG.E.128 desc[UR8][R198.64], R164 ;  /* 0x000000a4c6007986 */ /* 0x0001e2000c101d08 */
[----:B------:R-:W-:-:S02]  /*372c0*/  F2FP.F16.F32.PACK_AB R169, R206, R169 ;  /* 0x000000a9cea9723e */ /* 0x000fc400000000ff */
[----:B------:R-:W-:-:S05]  /*372d0*/  F2FP.F16.F32.PACK_AB R168, R31, R168 ;  /* 0x000000a81fa8723e */ /* 0x000fca00000000ff */
[----:B------:R0:W-:Y:S01]  /*372e0*/  STG.E.128 desc[UR8][R28.64], R168 ;  /* 0x000000a81c007986 */ /* 0x0001e2000c101d08 */
[----:B------:R-:W-:Y:S05]  /*372f0*/  BRA.U !UP0, `(.L_x_18371) ;  /* 0xfffffc99087c7547 */ /* 0x000fea000b83ffff */
[----:B------:R-:W-:Y:S05]  /*37300*/  EXIT ;  /* 0x000000000000794d */ /* 0x000fea0003800000 */
.L_x_18372:
        /* <DEDUP_REMOVED lines=15> */
.L_x_27891:


//--------------------- .text._ZN10layer_norm31ln_parallel_residual_fwd_kernelINS_13Kernel_traitsI6__halfS2_fS2_fjLj7168ELj1ELj1ELj4ELj16ENS_18Kernel_traits_baseILj7168ES2_S2_fS2_fjLj128EEEEELb0ELb0ELb0EEEvNS_9FwdParamsE --------------------------
	.section	.text._ZN10layer_norm31ln_parallel_residual_fwd_kernelINS_13Kernel_traitsI6__halfS2_fS2_fjLj7168ELj1ELj1ELj4ELj16ENS_18Kernel_traits_baseILj7168ES2_S2_fS2_fjLj128EEEEELb0ELb0ELb0EEEvNS_9FwdParamsE,"ax",@progbits
	.align	128
        .global         _ZN10layer_norm31ln_parallel_residual_fwd_kernelINS_13Kernel_traitsI6__halfS2_fS2_fjLj7168ELj1ELj1ELj4ELj16ENS_18Kernel_traits_baseILj7168ES2_S2_fS2_fjLj128EEEEELb0ELb0ELb0EEEvNS_9FwdParamsE
        .type           _ZN10layer_norm31ln_parallel_residual_fwd_kernelINS_13Kernel_traitsI6__halfS2_fS2_fjLj7168ELj1ELj1ELj4ELj16ENS_18Kernel_traits_baseILj7168ES2_S2_fS2_fjLj128EEEEELb0ELb0ELb0EEEvNS_9FwdParamsE,@function
        .size           _ZN10layer_norm31ln_parallel_residual_fwd_kernelINS_13Kernel_traitsI6__halfS2_fS2_fjLj7168ELj1ELj1ELj4ELj16ENS_18Kernel_traits_baseILj7168ES2_S2_fS2_fjLj128EEEEELb0ELb0ELb0EEEvNS_9FwdParamsE,(.L_x_27892 - _ZN10layer_norm31ln_parallel_residual_fwd_kernelINS_13Kernel_traitsI6__halfS2_fS2_fjLj7168ELj1ELj1ELj4ELj16ENS_18Kernel_traits_baseILj7168ES2_S2_fS2_fjLj128EEEEELb0ELb0ELb0EEEvNS_9FwdParamsE)
        .other          _ZN10layer_norm31ln_parallel_residual_fwd_kernelINS_13Kernel_traitsI6__halfS2_fS2_fjLj7168ELj1ELj1ELj4ELj16ENS_18Kernel_traits_baseILj7168ES2_S2_fS2_fjLj128EEEEELb0ELb0ELb0EEEvNS_9FwdParamsE,@"STO_CUDA_ENTRY STV_DEFAULT"
_ZN10layer_norm31ln_parallel_residual_fwd_kernelINS_13Kernel_traitsI6__halfS2_fS2_fjLj7168ELj1ELj1ELj4ELj16ENS_18Kernel_traits_baseILj7168ES2_S2_fS2_fjLj128EEEEELb0ELb0ELb0EEEvNS_9FwdParamsE:
.text._ZN10layer_norm31ln_parallel_residual_fwd_kernelINS_13Kernel_traitsI6__halfS2_fS2_fjLj7168ELj1ELj1ELj4ELj16ENS_18Kernel_traits_baseILj7168ES2_S2_fS2_fjLj128EEEEELb0ELb0ELb0EEEvNS_9FwdParamsE:
        /* <DEDUP_REMOVED lines=28> */
[----:B0-----:R-:W-:-:S07]  /*01c0*/  @P0 IMAD.WIDE.U32 R48, R96, 0x10, R48 ;  /* 0x0000001060300825 */ /* 0x001fce00078e0030 */
[----:B------:R-:W0:Y:S01]  /*01d0*/  LDC.64 R56, c[0x0][0x3d0] ;  /* 0x0000f400ff387b82 */ /* 0x000e220000000a00 */
[C---:B-1----:R-:W-:Y:S01]  /*01e0*/  @P0 IMAD.WIDE.U32 R50, R96.reuse, 0x10, R50 ;  /* 0x0000001060320825 */ /* 0x042fe200078e0032 */
[----:B------:R-:W-:-:S06]  /*01f0*/  @P0 LOP3.LUT R96, R96, 0x80, RZ, 0xfc, !PT ;  /* 0x0000008060600812 */ /* 0x000fcc00078efcff */
[----:B------:R-:W1:Y:S01]  /*0200*/  LDC.64 R58, c[0x0][0x3d8] ;  /* 0x0000f600ff3a7b82 */ /* 0x000e620000000a00 */
[----:B--2---:R-:W-:-:S07]  /*0210*/  @P1 IMAD.WIDE.U32 R52, R96, 0x10, R52 ;  /* 0x0000001060341825 */ /* 0x004fce00078e0034 */
[----:B------:R-:W2:Y:S01]  /*0220*/  LDC.64 R60, c[0x0][0x3d0] ;  /* 0x0000f400ff3c7b82 */ /* 0x000ea20000000a00 */
[C---:B---3--:R-:W-:Y:S01]  /*0230*/  @P1 IMAD.WIDE.U32 R54, R96.reuse, 0x10, R54 ;  /* 0x0000001060361825 */ /* 0x048fe200078e0036 */
[----:B------:R-:W-:-:S06]  /*0240*/  @P1 IADD3 R96, PT, PT, R96, 0x80, RZ ;  /* 0x0000008060601810 */ /* 0x000fcc0007ffe0ff */
[----:B------:R-:W3:Y:S01]  /*0250*/  LDC.64 R62, c[0x0][0x3d8] ;  /* 0x0000f600ff3e7b82 */ /* 0x000ee20000000a00 */
[----:B0-----:R-:W-:-:S07]  /*0260*/  @P2 IMAD.WIDE.U32 R56, R96, 0x10, R56 ;  /* 0x0000001060382825 */ /* 0x001fce00078e0038 */
[----:B------:R-:W0:Y:S01]  /*0270*/  LDC.64 R64, c[0x0][0x3d0] ;  /* 0x0000f400ff407b82 */ /* 0x000e220000000a00 */
[C---:B-1----:R-:W-:Y:S01]  /*0280*/  @P2 IMAD.WIDE.U32 R58, R96.reuse, 0x10, R58 ;  /* 0x00000010603a2825 */ /* 0x042fe200078e003a */
[----:B------:R-:W-:-:S06]  /*0290*/  @P2 IADD3 R96, PT, PT, R96, 0x80, RZ ;  /* 0x0000008060602810 */ /* 0x000fcc0007ffe0ff */
[----:B------:R-:W1:Y:S01]  /*02a0*/  LDC.64 R66, c[0x0][0x3d8] ;  /* 0x0000f600ff427b82 */ /* 0x000e620000000a00 */
[----:B--2---:R-:W-:-:S07]  /*02b0*/  @P3 IMAD.WIDE.U32 R60, R96, 0x10, R60 ;  /* 0x00000010603c3825 */ /* 0x004fce00078e003c */
[----:B------:R-:W2:Y:S01]  /*02c0*/  LDC.64 R68, c[0x0][0x3d0] ;  /* 0x0000f400ff447b82 */ /* 0x000ea20000000a00 */
[C---:B---3--:R-:W-:Y:S01]  /*02d0*/  @P3 IMAD.WIDE.U32 R62, R96.reuse, 0x10, R62 ;  /* 0x00000010603e3825 */ /* 0x048fe200078e003e */
[----:B------:R-:W-:-:S06]  /*02e0*/  @P3 IADD3 R96, PT, PT, R96, 0x80, RZ ;  /* 0x0000008060603810 */ /* 0x000fcc0007ffe0ff */
[----:B------:R-:W3:Y:S01]  /*02f0*/  LDC.64 R70, c[0x0][0x3d8] ;  /* 0x0000f600ff467b82 */ /* 0x000ee20000000a00 */
[----:B------:R-:W-:Y:S01]  /*0300*/  ISETP.GE.U32.AND P6, PT, R2, 0x380, PT ;  /* 0x000003800200780c */ /* 0x000fe20003fc6070 */
[----:B0-----:R-:W-:-:S04]  /*0310*/  @P4 IMAD.WIDE.U32 R64, R96, 0x10, R64 ;  /* 0x0000001060404825 */ /* 0x001fc800078e0040 */
[----:B------:R-:W-:Y:S01]  /*0320*/  HFMA2 R94, -RZ, RZ, 0, 0 ;  /* 0x00000000ff5e7431 */ /* 0x000fe200000001ff */
[----:B------:R-:W5:Y:S01]  /*0330*/  @P0 LDG.E.128 R196, desc[UR6][R48.64] ;  /* 0x0000000630c40981 */ /* 0x000f62000c1e1d00 */
[C---:B-1----:R-:W-:Y:S01]  /*0340*/  @P4 IMAD.WIDE.U32 R66, R96.reuse, 0x10, R66 ;  /* 0x0000001060424825 */ /* 0x042fe200078e0042 */
[----:B------:R-:W-:-:S03]  /*0350*/  @P4 IADD3 R96, PT, PT, R96, 0x80, RZ ;  /* 0x0000008060604810 */ /* 0x000fc60007ffe0ff */
[----:B------:R-:W-:Y:S01]  /*0360*/  HFMA2 R86, -RZ, RZ, 0, 0 ;  /* 0x00000000ff567431 */ /* 0x000fe200000001ff */
[----:B------:R0:W5:Y:S01]  /*0370*/  @P0 LDG.E.128 R4, desc[UR6][R50.64] ;  /* 0x0000000632040981 */ /* 0x000162000c1e1d00 */
[----:B------:R-:W-:Y:S01]  /*0380*/  HFMA2 R78, -RZ, RZ, 0, 0 ;  /* 0x00000000ff4e7431 */ /* 0x000fe200000001ff */
[----:B------:R-:W-:Y:S02]  /*0390*/  CS2R R92, SRZ ;  /* 0x00000000005c7805 */ /* 0x000fe4000001ff00 */
[----:B------:R-:W-:Y:S01]  /*03a0*/  MOV R90, RZ ;  /* 0x000000ff005a7202 */ /* 0x000fe20000000f00 */
[----:B------:R-:W5:Y:S01]  /*03b0*/  @P1 LDG.E.128 R8, desc[UR6][R52.64] ;  /* 0x0000000634081981 */ /* 0x000f62000c1e1d00 */
[----:B--2---:R-:W-:Y:S01]  /*03c0*/  @P5 IMAD.WIDE.U32 R68, R96, 0x10, R68 ;  /* 0x0000001060445825 */ /* 0x004fe200078e0044 */
[----:B------:R-:W-:Y:S02]  /*03d0*/  CS2R R88, SRZ ;  /* 0x0000000000587805 */ /* 0x000fe4000001ff00 */
[----:B------:R-:W-:Y:S01]  /*03e0*/  CS2R R84, SRZ ;  /* 0x0000000000547805 */ /* 0x000fe2000001ff00 */
[----:B------:R1:W5:Y:S01]  /*03f0*/  @P1 LDG.E.128 R12, desc[UR6][R54.64] ;  /* 0x00000006360c1981 */ /* 0x000362000c1e1d00 */
[----:B------:R-:W-:-:S02]  /*0400*/  MOV R82, RZ ;  /* 0x000000ff00527202 */ /* 0x000fc40000000f00 */
[----:B------:R-:W-:Y:S02]  /*0410*/  CS2R R80, SRZ ;  /* 0x0000000000507805 */ /* 0x000fe4000001ff00 */
[----:B------:R-:W-:Y:S01]  /*0420*/  CS2R R76, SRZ ;  /* 0x00000000004c7805 */ /* 0x000fe2000001ff00 */
[----:B------:R2:W5:Y:S01]  /*0430*/  @P2 LDG.E.128 R16, desc[UR6][R56.64] ;  /* 0x0000000638102981 */ /* 0x000562000c1e1d00 */
[----:B---3--:R-:W-:Y:S01]  /*0440*/  @P5 IMAD.WIDE.U32 R70, R96, 0x10, R70 ;  /* 0x0000001060465825 */ /* 0x008fe200078e0046 */
[----:B------:R-:W-:Y:S02]  /*0450*/  MOV R74, RZ ;  /* 0x000000ff004a7202 */ /* 0x000fe40000000f00 */
[----:B------:R-:W-:Y:S01]  /*0460*/  CS2R R72, SRZ ;  /* 0x0000000000487805 */ /* 0x000fe2000001ff00 */
[----:B------:R3:W5:Y:S01]  /*0470*/  @P2 LDG.E.128 R20, desc[UR6][R58.64] ;  /* 0x000000063a142981 */ /* 0x000762000c1e1d00 */
[----:B0-----:R-:W-:Y:S02]  /*0480*/  CS2R R50, SRZ ;  /* 0x0000000000327805 */ /* 0x001fe4000001ff00 */
[----:B------:R-:W-:-:S02]  /*0490*/  CS2R R48, SRZ ;  /* 0x0000000000307805 */ /* 0x000fc4000001ff00 */
[----:B-1----:R-:W-:Y:S01]  /*04a0*/  CS2R R54, SRZ ;  /* 0x0000000000367805 */ /* 0x002fe2000001ff00 */
[----:B------:R0:W5:Y:S01]  /*04b0*/  @P3 LDG.E.128 R24, desc[UR6][R60.64] ;  /* 0x000000063c183981 */ /* 0x000162000c1e1d00 */
[----:B------:R-:W-:Y:S02]  /*04c0*/  CS2R R52, SRZ ;  /* 0x0000000000347805 */ /* 0x000fe4000001ff00 */
[----:B--2---:R-:W-:Y:S02]  /*04d0*/  CS2R R56, SRZ ;  /* 0x0000000000387805 */ /* 0x004fe4000001ff00 */
[----:B------:R-:W-:Y:S01]  /*04e0*/  @P0 MOV R75, RZ ;  /* 0x000000ff004b0202 */ /* 0x000fe20000000f00 */
[----:B------:R1:W5:Y:S01]  /*04f0*/  @P3 LDG.E.128 R28, desc[UR6][R62.64] ;  /* 0x000000063e1c3981 */ /* 0x000362000c1e1d00 */
[----:B------:R-:W-:Y:S02]  /*0500*/  @P1 MOV R79, RZ ;  /* 0x000000ff004f1202 */ /* 0x000fe40000000f00 */
[----:B---3--:R-:W-:-:S02]  /*0510*/  CS2R R58, SRZ ;  /* 0x00000000003a7805 */ /* 0x008fc4000001ff00 */
[----:B------:R-:W-:Y:S01]  /*0520*/  @P2 MOV R83, RZ ;  /* 0x000000ff00532202 */ /* 0x000fe20000000f00 */
[----:B------:R2:W5:Y:S01]  /*0530*/  @P4 LDG.E.128 R32, desc[UR6][R64.64] ;  /* 0x0000000640204981 */ /* 0x000562000c1e1d00 */
[----:B------:R-:W-:Y:S02]  /*0540*/  @P3 MOV R87, RZ ;  /* 0x000000ff00573202 */ /* 0x000fe40000000f00 */
[----:B0-----:R-:W-:Y:S02]  /*0550*/  CS2R R60, SRZ ;  /* 0x00000000003c7805 */ /* 0x001fe4000001ff00 */
[----:B------:R-:W-:Y:S01]  /*0560*/  @P4 MOV R91, RZ ;  /* 0x000000ff005b4202 */ /* 0x000fe20000000f00 */
[----:B------:R0:W5:Y:S01]  /*0570*/  @P4 LDG.E.128 R36, desc[UR6][R66.64] ;  /* 0x0000000642244981 */ /* 0x000162000c1e1d00 */
[----:B------:R-:W-:Y:S02]  /*0580*/  @P5 MOV R95, RZ ;  /* 0x000000ff005f5202 */ /* 0x000fe40000000f00 */
[----:B-1----:R-:W-:-:S02]  /*0590*/  CS2R R62, SRZ ;  /* 0x00000000003e7805 */ /* 0x002fc4000001ff00 */
[----:B------:R-:W-:Y:S01]  /*05a0*/  @P5 IADD3 R96, PT, PT, R96, 0x80, RZ ;  /* 0x0000008060605810 */ /* 0x000fe20007ffe0ff */
[----:B------:R1:W5:Y:S01]  /*05b0*/  @P5 LDG.E.128 R40, desc[UR6][R68.64] ;  /* 0x0000000644285981 */ /* 0x000362000c1e1d00 */
[----:B--2---:R-:W-:-:S03]  /*05c0*/  CS2R R64, SRZ ;  /* 0x0000000000407805 */ /* 0x004fc6000001ff00 */
[----:B------:R2:W5:Y:S01]  /*05d0*/  @P5 LDG.E.128 R44, desc[UR6][R70.64] ;  /* 0x00000006462c5981 */ /* 0x000562000c1e1d00 */
[----:B0-----:R-:W-:Y:S02]  /*05e0*/  CS2R R66, SRZ ;  /* 0x0000000000427805 */ /* 0x001fe4000001ff00 */
[----:B-1----:R-:W-:Y:S02]  /*05f0*/  CS2R R68, SRZ ;  /* 0x0000000000447805 */ /* 0x002fe4000001ff00 */
[----:B--2---:R-:W-:Y:S01]  /*0600*/  CS2R R70, SRZ ;  /* 0x0000000000467805 */ /* 0x004fe2000001ff00 */
        /* <DEDUP_REMOVED lines=36> */
.L_x_18375:
        /* <DEDUP_REMOVED lines=10> */
[----:B0-----:R-:W-:-:S07]  /*08f0*/  @P0 IMAD.WIDE.U32 R76, R96, 0x10, R76 ;  /* 0x00000010604c0825 */ /* 0x001fce00078e004c */
[----:B------:R-:W0:Y:S01]  /*0900*/  LDC.64 R88, c[0x0][0x3d8] ;  /* 0x0000f600ff587b82 */ /* 0x000e220000000a00 */
[----:B-1----:R-:W-:-:S07]  /*0910*/  @P0 IMAD.WIDE.U32 R80, R96, 0x10, R80 ;  /* 0x0000001060500825 */ /* 0x002fce00078e0050 */
[----:B------:R-:W1:Y:S01]  /*0920*/  LDC.64 R98, c[0x0][0x3d0] ;  /* 0x0000f400ff627b82 */ /* 0x000e620000000a00 */
[C---:B--2---:R-:W-:Y:S01]  /*0930*/  @P0 IMAD.WIDE.U32 R72, R96.reuse, 0x10, R72 ;  /* 0x0000001060480825 */ /* 0x044fe200078e0048 */
[----:B------:R-:W-:-:S06]  /*0940*/  @P0 LOP3.LUT R96, R96, 0x80, RZ, 0xfc, !PT ;  /* 0x0000008060600812 */ /* 0x000fcc00078efcff */
[----:B------:R-:W2:Y:S01]  /*0950*/  LDC.64 R100, c[0x0][0x3d8] ;  /* 0x0000f600ff647b82 */ /* 0x000ea20000000a00 */
[----:B---3--:R-:W-:-:S07]  /*0960*/  @P1 IMAD.WIDE.U32 R84, R96, 0x10, R84 ;  /* 0x0000001060541825 */ /* 0x008fce00078e0054 */
[----:B------:R-:W3:Y:S01]  /*0970*/  LDC.64 R104, c[0x0][0x3d0] ;  /* 0x0000f400ff687b82 */ /* 0x000ee20000000a00 */
[----:B0-----:R-:W-:-:S07]  /*0980*/  @P1 IMAD.WIDE.U32 R88, R96, 0x10, R88 ;  /* 0x0000001060581825 */ /* 0x001fce00078e0058 */
[----:B------:R-:W0:Y:S08]  /*0990*/  LDC.64 R106, c[0x0][0x3d8] ;  /* 0x0000f600ff6a7b82 */ /* 0x000e300000000a00 */
[----:B------:R-:W4:Y:S08]  /*09a0*/  LDC.64 R110, c[0x0][0x3d0] ;  /* 0x0000f400ff6e7b82 */ /* 0x000f300000000a00 */
[----:B------:R-:W4:Y:S08]  /*09b0*/  LDC.64 R112, c[0x0][0x3d8] ;  /* 0x0000f600ff707b82 */ /* 0x000f300000000a00 */
[----:B------:R-:W4:Y:S08]  /*09c0*/  LDC.64 R116, c[0x0][0x3d0] ;  /* 0x0000f400ff747b82 */ /* 0x000f300000000a00 */
[----:B------:R-:W4:Y:S01]  /*09d0*/  LDC.64 R118, c[0x0][0x3d8] ;  /* 0x0000f600ff767b82 */ /* 0x000f220000000a00 */
[----:B------:R-:W-:Y:S01]  /*09e0*/  ISETP.GE.U32.AND P6, PT, R2, 0x380, PT ;  /* 0x000003800200780c */ /* 0x000fe20003fc6070 */
[----:B------:R-:W-:Y:S01]  /*09f0*/  HFMA2 R94, -RZ, RZ, 0, 0 ;  /* 0x00000000ff5e7431 */ /* 0x000fe200000001ff */
[----:B------:R-:W5:Y:S05]  /*0a00*/  @P0 LDG.E.128 R196, desc[UR6][R76.64] ;  /* 0x000000064cc40981 */ /* 0x000f6a000c1e1d00 */
[----:B------:R-:W1:Y:S01]  /*0a10*/  @P1 LDC.64 R92, c[0x0][0x440] ;  /* 0x00011000ff5c1b82 */ /* 0x000e620000000a00 */
[----:B------:R-:W-:Y:S01]  /*0a20*/  HFMA2 R86, -RZ, RZ, 0, 0 ;  /* 0x00000000ff567431 */ /* 0x000fe200000001ff */
[----:B------:R-:W5:Y:S06]  /*0a30*/  @P0 LDG.E.128 R4, desc[UR6][R80.64] ;  /* 0x0000000650040981 */ /* 0x000f6c000c1e1d00 */
[----:B------:R-:W3:Y:S01]  /*0a40*/  @P2 LDC.64 R102, c[0x0][0x440] ;  /* 0x00011000ff662b82 */ /* 0x000ee20000000a00 */
[----:B------:R-:W-:Y:S01]  /*0a50*/  HFMA2 R78, -RZ, RZ, 0, 0 ;  /* 0x00000000ff4e7431 */ /* 0x000fe200000001ff */
[----:B------:R-:W5:Y:S06]  /*0a60*/  @P0 LD.E.128 R68, desc[UR6][R72.64] ;  /* 0x0000000648440980 */ /* 0x000f6c000c101d00 */
[----:B------:R-:W4:Y:S01]  /*0a70*/  @P3 LDC.64 R108, c[0x0][0x440] ;  /* 0x00011000ff6c3b82 */ /* 0x000f220000000a00 */
[----:B------:R-:W5:Y:S07]  /*0a80*/  @P1 LDG.E.128 R8, desc[UR6][R84.64] ;  /* 0x0000000654081981 */ /* 0x000f6e000c1e1d00 */
[----:B------:R-:W4:Y:S01]  /*0a90*/  @P4 LDC.64 R114, c[0x0][0x440] ;  /* 0x00011000ff724b82 */ /* 0x000f220000000a00 */
[C---:B-1----:R-:W-:Y:S01]  /*0aa0*/  @P1 IMAD.WIDE.U32 R92, R96.reuse, 0x10, R92 ;  /* 0x00000010605c1825 */ /* 0x042fe200078e005c */
[----:B------:R-:W-:Y:S01]  /*0ab0*/  @P1 IADD3 R96, PT, PT, R96, 0x80, RZ ;  /* 0x0000008060601810 */ /* 0x000fe20007ffe0ff */
[----:B------:R-:W5:Y:S05]  /*0ac0*/  @P1 LDG.E.128 R12, desc[UR6][R88.64] ;  /* 0x00000006580c1981 */ /* 0x000f6a000c1e1d00 */
[----:B------:R-:W1:Y:S01]  /*0ad0*/  @P5 LDC.64 R120, c[0x0][0x440] ;  /* 0x00011000ff785b82 */ /* 0x000e620000000a00 */
[C---:B------:R-:W-:Y:S01]  /*0ae0*/  @P2 IMAD.WIDE.U32 R98, R96.reuse, 0x10, R98 ;  /* 0x0000001060622825 */ /* 0x040fe200078e0062 */
[----:B------:R1:W5:Y:S03]  /*0af0*/  @P1 LD.E.128 R64, desc[UR6][R92.64] ;  /* 0x000000065c401980 */ /* 0x000366000c101d00 */
[C---:B--2---:R-:W-:Y:S01]  /*0b00*/  @P2 IMAD.WIDE.U32 R100, R96.reuse, 0x10, R100 ;  /* 0x0000001060642825 */ /* 0x044fe200078e0064 */
[----:B------:R2:W5:Y:S03]  /*0b10*/  @P2 LDG.E.128 R16, desc[UR6][R98.64] ;  /* 0x0000000662102981 */ /* 0x000566000c1e1d00 */
[C---:B---3--:R-:W-:Y:S01]  /*0b20*/  @P2 IMAD.WIDE.U32 R102, R96.reuse, 0x10, R102 ;  /* 0x0000001060662825 */ /* 0x048fe200078e0066 */
[----:B------:R-:W-:Y:S01]  /*0b30*/  @P2 IADD3 R96, PT, PT, R96, 0x80, RZ ;  /* 0x0000008060602810 */ /* 0x000fe20007ffe0ff */
[----:B------:R2:W5:Y:S04]  /*0b40*/  @P2 LDG.E.128 R20, desc[UR6][R100.64] ;  /* 0x0000000664142981 */ /* 0x000568000c1e1d00 */
[C---:B------:R-:W-:Y:S01]  /*0b50*/  @P3 IMAD.WIDE.U32 R104, R96.reuse, 0x10, R104 ;  /* 0x0000001060683825 */ /* 0x040fe200078e0068 */
[----:B------:R2:W5:Y:S03]  /*0b60*/  @P2 LD.E.128 R60, desc[UR6][R102.64] ;  /* 0x00000006663c2980 */ /* 0x000566000c101d00 */
[C---:B0-----:R-:W-:Y:S01]  /*0b70*/  @P3 IMAD.WIDE.U32 R106, R96.reuse, 0x10, R106 ;  /* 0x00000010606a3825 */ /* 0x041fe200078e006a */
[----:B------:R2:W5:Y:S03]  /*0b80*/  @P3 LDG.E.128 R24, desc[UR6][R104.64] ;  /* 0x0000000668183981 */ /* 0x000566000c1e1d00 */
[C---:B----4-:R-:W-:Y:S01]  /*0b90*/  @P3 IMAD.WIDE.U32 R108, R96.reuse, 0x10, R108 ;  /* 0x00000010606c3825 */ /* 0x050fe200078e006c */
        /* <DEDUP_REMOVED lines=13> */
[----:B-1----:R-:W-:Y:S01]  /*0c70*/  @P5 IMAD.WIDE.U32 R120, R96, 0x10, R120 ;  /* 0x0000001060785825 */ /* 0x002fe200078e0078 */
[----:B------:R2:W5:Y:S04]  /*0c80*/  @P5 LDG.E.128 R44, desc[UR6][R118.64] ;  /* 0x00000006762c5981 */ /* 0x000568000c1e1d00 */
[----:B------:R2:W5:Y:S01]  /*0c90*/  @P5 LD.E.128 R48, desc[UR6][R120.64] ;  /* 0x0000000678305980 */ /* 0x000562000c101d00 */
[----:B------:R-:W-:-:S02]  /*0ca0*/  CS2R R92, SRZ ;  /* 0x00000000005c7805 */ /* 0x000fc4000001ff00 */
[----:B------:R-:W-:Y:S02]  /*0cb0*/  MOV R90, RZ ;  /* 0x000000ff005a7202 */ /* 0x000fe40000000f00 */
[----:B------:R-:W-:Y:S02]  /*0cc0*/  CS2R R88, SRZ ;  /* 0x0000000000587805 */ /* 0x000fe4000001ff00 */
[----:B------:R-:W-:Y:S02]  /*0cd0*/  CS2R R84, SRZ ;  /* 0x0000000000547805 */ /* 0x000fe4000001ff00 */
[----:B------:R-:W-:Y:S02]  /*0ce0*/  MOV R82, RZ ;  /* 0x000000ff00527202 */ /* 0x000fe40000000f00 */
[----:B------:R-:W-:Y:S02]  /*0cf0*/  CS2R R80, SRZ ;  /* 0x0000000000507805 */ /* 0x000fe4000001ff00 */
[----:B------:R-:W-:-:S02]  /*0d00*/  CS2R R76, SRZ ;  /* 0x00000000004c7805 */ /* 0x000fc4000001ff00 */
[----:B------:R-:W-:Y:S02]  /*0d10*/  MOV R74, RZ ;  /* 0x000000ff004a7202 */ /* 0x000fe40000000f00 */
[----:B------:R-:W-:Y:S02]  /*0d20*/  CS2R R72, SRZ ;  /* 0x0000000000487805 */ /* 0x000fe4000001ff00 */
[----:B------:R-:W-:Y:S02]  /*0d30*/  @P0 MOV R75, RZ ;  /* 0x000000ff004b0202 */ /* 0x000fe40000000f00 */
[----:B------:R-:W-:Y:S02]  /*0d40*/  @P1 MOV R79, RZ ;  /* 0x000000ff004f1202 */ /* 0x000fe40000000f00 */
[----:B------:R-:W-:Y:S02]  /*0d50*/  @P2 MOV R83, RZ ;  /* 0x000000ff00532202 */ /* 0x000fe40000000f00 */
[----:B------:R-:W-:-:S02]  /*0d60*/  @P3 MOV R87, RZ ;  /* 0x000000ff00573202 */ /* 0x000fc40000000f00 */
[----:B------:R-:W-:Y:S02]  /*0d70*/  @P4 MOV R91, RZ ;  /* 0x000000ff005b4202 */ /* 0x000fe40000000f00 */
[----:B------:R-:W-:Y:S02]  /*0d80*/  @P5 MOV R95, RZ ;  /* 0x000000ff005f5202 */ /* 0x000fe40000000f00 */
[----:B------:R-:W-:Y:S01]  /*0d90*/  @P5 IADD3 R96, PT, PT, R96, 0x80, RZ ;  /* 0x0000008060605810 */ /* 0x000fe20007ffe0ff */
[----:B--2---:R-:W-:Y:S06]  /*0da0*/  @!P6 BRA `(.L_x_18376) ;  /* 0x0000000c00b0e947 */ /* 0x004fec0003800000 */
[----:B------:R-:W0:Y:S08]  /*0db0*/  LDC.64 R98, c[0x0][0x440] ;  /* 0x00011000ff627b82 */ /* 0x000e300000000a00 */
[----:B------:R-:W1:Y:S08]  /*0dc0*/  LDC.64 R104, c[0x0][0x3d0] ;  /* 0x0000f400ff687b82 */ /* 0x000e700000000a00 */
[----:B------:R-:W2:Y:S01]  /*0dd0*/  LDC.64 R108, c[0x0][0x3d8] ;  /* 0x0000f600ff6c7b82 */ /* 0x000ea20000000a00 */
[----:B0-----:R-:W-:-:S04]  /*0de0*/  IMAD.WIDE.U32 R98, R96, 0x10, R98 ;  /* 0x0000001060627825 */ /* 0x001fc800078e0062 */
[----:B-1----:R-:W-:-:S06]  /*0df0*/  IMAD.WIDE.U32 R104, R96, 0x10, R104 ;  /* 0x0000001060687825 */ /* 0x002fcc00078e0068 */
[----:B------:R-:W5:Y:S01]  /*0e00*/  LDG.E.128 R104, desc[UR6][R104.64] ;  /* 0x0000000668687981 */ /* 0x000f62000c1e1d00 */
[----:B--2---:R-:W-:-:S03]  /*0e10*/  IMAD.WIDE.U32 R108, R96, 0x10, R108 ;  /* 0x00000010606c7825 */ /* 0x004fc600078e006c */
[----:B------:R-:W5:Y:S04]  /*0e20*/  LD.E.128 R96, desc[UR6][R98.64] ;  /* 0x0000000662607980 */ /* 0x000f68000c101d00 */
[----:B------:R-:W5:Y:S01]  /*0e30*/  LDG.E.128 R108, desc[UR6][R108.64] ;  /* 0x000000066c6c7981 */ /* 0x000f62000c1e1d00 */
[----:B------:R-:W-:Y:S02]  /*0e40*/  CS2R R102, SRZ ;  /* 0x0000000000667805 */ /* 0x000fe4000001ff00 */
        /* <DEDUP_REMOVED lines=12> */
[----:B------:R-:W-:Y:S01]  /*0f10*/  CS2R R72, SRZ ;  /* 0x0000000000487805 */ /* 0x000fe2000001ff00 */
[----:B------:R-:W-:Y:S06]  /*0f20*/  BRA `(.L_x_18376) ;  /* 0x0000000c00507947 */ /* 0x000fec0003800000 */
.L_x_18374:
        /* <DEDUP_REMOVED lines=94> */
[----:B0-----:R-:W-:-:S04]  /*1510*/  IMAD.WIDE.U32 R98, R96, 0x10, R98 ;  /* 0x0000001060627825 */ /* 0x001fc800078e0062 */
[----:B-1----:R-:W-:-:S06]  /*1520*/  IMAD.WIDE.U32 R104, R96, 0x10, R104 ;  /* 0x0000001060687825 */ /* 0x002fcc00078e0068 */
[----:B------:R-:W5:Y:S01]  /*1530*/  LDG.E.128 R104, desc[UR6][R104.64] ;  /* 0x0000000668687981 */ /* 0x000f62000c1e1d00 */
[----:B--2---:R-:W-:-:S06]  /*1540*/  IMAD.WIDE.U32 R100, R96, 0x10, R100 ;  /* 0x0000001060647825 */ /* 0x004fcc00078e0064 */
[----:B------:R-:W5:Y:S01]  /*1550*/  LD.E.128 R100, desc[UR6][R100.64] ;  /* 0x0000000664647980 */ /* 0x000f62000c101d00 */
[----:B---3--:R-:W-:-:S03]  /*1560*/  IMAD.WIDE.U32 R108, R96, 0x10, R108 ;  /* 0x00000010606c7825 */ /* 0x008fc600078e006c */
[----:B------:R-:W5:Y:S04]  /*1570*/  LD.E.128 R96, desc[UR6][R98.64] ;  /* 0x0000000662607980 */ /* 0x000f68000c101d00 */
[----:B------:R-:W5:Y:S01]  /*1580*/  LDG.E.128 R108, desc[UR6][R108.64] ;  /* 0x000000066c6c7981 */ /* 0x000f62000c1e1d00 */
[----:B------:R-:W-:Y:S05]  /*1590*/  BRA `(.L_x_18376) ;  /* 0x0000000400b47947 */ /* 0x000fea0003800000 */
.L_x_18377:
        /* <DEDUP_REMOVED lines=11> */
[----:B------:R-:W0:Y:S01]  /*1650*/  @P1 LDC.64 R64, c[0x0][0x438] ;  /* 0x00010e00ff401b82 */ /* 0x000e220000000a00 */
        /* <DEDUP_REMOVED lines=8> */
[----:B------:R-:W0:Y:S01]  /*16e0*/  LDC.64 R104, c[0x0][0x3d0] ;  /* 0x0000f400ff687b82 */ /* 0x000e220000000a00 */
[C---:B-1----:R-:W-:Y:S01]  /*16f0*/  @P1 IMAD.WIDE.U32 R68, R96.reuse, 0x10, R68 ;  /* 0x0000001060441825 */ /* 0x042fe200078e0044 */
[----:B------:R-:W-:-:S06]  /*1700*/  @P1 IADD3 R96, PT, PT, R96, 0x80, RZ ;  /* 0x0000008060601810 */ /* 0x000fcc0007ffe0ff */
[----:B------:R-:W1:Y:S08]  /*1710*/  LDC.64 R108, c[0x0][0x3d8] ;  /* 0x0000f600ff6c7b82 */ /* 0x000e700000000a00 */
[----:B------:R-:W4:Y:S08]  /*1720*/  @P2 LDC.64 R100, c[0x0][0x438] ;  /* 0x00010e00ff642b82 */ /* 0x000f300000000a00 */
[----:B------:R-:W1:Y:S08]  /*1730*/  @P3 LDC.64 R106, c[0x0][0x438] ;  /* 0x00010e00ff6a3b82 */ /* 0x000e700000000a00 */
[----:B------:R-:W1:Y:S08]  /*1740*/  LDC.64 R110, c[0x0][0x3d0] ;  /* 0x0000f400ff6e7b82 */ /* 0x000e700000000a00 */
[----:B------:R-:W1:Y:S08]  /*1750*/  LDC.64 R114, c[0x0][0x3d8] ;  /* 0x0000f600ff727b82 */ /* 0x000e700000000a00 */
[----:B------:R-:W1:Y:S01]  /*1760*/  @P4 LDC.64 R112, c[0x0][0x438] ;  /* 0x00010e00ff704b82 */ /* 0x000e620000000a00 */
[----:B--2---:R-:W-:-:S07]  /*1770*/  @P2 IMAD.WIDE.U32 R98, R96, 0x10, R98 ;  /* 0x0000001060622825 */ /* 0x004fce00078e0062 */
[----:B------:R-:W2:Y:S01]  /*1780*/  LDC.64 R116, c[0x0][0x3d0] ;  /* 0x0000f400ff747b82 */ /* 0x000ea20000000a00 */
[C---:B----4-:R-:W-:Y:S01]  /*1790*/  @P2 IMAD.WIDE.U32 R100, R96.reuse, 0x10, R100 ;  /* 0x0000001060642825 */ /* 0x050fe200078e0064 */
[----:B------:R-:W5:Y:S06]  /*17a0*/  @P2 LDG.E.128 R16, desc[UR6][R98.64] ;  /* 0x0000000662102981 */ /* 0x000f6c000c1e1d00 */
[----:B------:R-:W4:Y:S01]  /*17b0*/  LDC.64 R120, c[0x0][0x3d8] ;  /* 0x0000f600ff787b82 */ /* 0x000f220000000a00 */
[----:B---3--:R-:W-:-:S07]  /*17c0*/  @P2 IMAD.WIDE.U32 R102, R96, 0x10, R102 ;  /* 0x0000001060662825 */ /* 0x008fce00078e0066 */
[----:B------:R-:W3:Y:S01]  /*17d0*/  @P5 LDC.64 R118, c[0x0][0x438] ;  /* 0x00010e00ff765b82 */ /* 0x000ee20000000a00 */
[----:B------:R-:W-:Y:S01]  /*17e0*/  @P2 IADD3 R96, PT, PT, R96, 0x80, RZ ;  /* 0x0000008060602810 */ /* 0x000fe20007ffe0ff */
[----:B------:R-:W5:Y:S04]  /*17f0*/  @P2 LD.E.128 R80, desc[UR6][R100.64] ;  /* 0x0000000664502980 */ /* 0x000f68000c101d00 */
[C---:B0-----:R-:W-:Y:S01]  /*1800*/  @P3 IMAD.WIDE.U32 R104, R96.reuse, 0x10, R104 ;  /* 0x0000001060683825 */ /* 0x041fe200078e0068 */
[----:B------:R-:W5:Y:S03]  /*1810*/  @P2 LDG.E.128 R20, desc[UR6][R102.64] ;  /* 0x0000000666142981 */ /* 0x000f66000c1e1d00 */
[C---:B-1----:R-:W-:Y:S01]  /*1820*/  @P3 IMAD.WIDE.U32 R106, R96.reuse, 0x10, R106 ;  /* 0x00000010606a3825 */ /* 0x042fe200078e006a */
[----:B------:R-:W5:Y:S03]  /*1830*/  @P3 LDG.E.128 R24, desc[UR6][R104.64] ;  /* 0x0000000668183981 */ /* 0x000f66000c1e1d00 */
[C---:B------:R-:W-:Y:S01]  /*1840*/  @P3 IMAD.WIDE.U32 R108, R96.reuse, 0x10, R108 ;  /* 0x00000010606c3825 */ /* 0x040fe200078e006c */
[----:B------:R-:W-:Y:S01]  /*1850*/  @P3 IADD3 R96, PT, PT, R96, 0x80, RZ ;  /* 0x0000008060603810 */ /* 0x000fe20007ffe0ff */
[----:B------:R-:W5:Y:S04]  /*1860*/  @P3 LD.E.128 R84, desc[UR6][R106.64] ;  /* 0x000000066a543980 */ /* 0x000f68000c101d00 */
[C---:B------:R-:W-:Y:S01]  /*1870*/  @P4 IMAD.WIDE.U32 R110, R96.reuse, 0x10, R110 ;  /* 0x00000010606e4825 */ /* 0x040fe200078e006e */
[----:B------:R-:W5:Y:S03]  /*1880*/  @P3 LDG.E.128 R28, desc[UR6][R108.64] ;  /* 0x000000066c1c3981 */ /* 0x000f66000c1e1d00 */
[C---:B------:R-:W-:Y:S01]  /*1890*/  @P4 IMAD.WIDE.U32 R112, R96.reuse, 0x10, R112 ;  /* 0x0000001060704825 */ /* 0x040fe200078e0070 */
[----:B------:R-:W5:Y:S03]  /*18a0*/  @P4 LDG.E.128 R32, desc[UR6][R110.64] ;  /* 0x000000066e204981 */ /* 0x000f66000c1e1d00 */
[C---:B------:R-:W-:Y:S01]  /*18b0*/  @P4 IMAD.WIDE.U32 R114, R96.reuse, 0x10, R114 ;  /* 0x0000001060724825 */ /* 0x040fe200078e0072 */
[----:B------:R-:W-:Y:S01]  /*18c0*/  @P4 IADD3 R96, PT, PT, R96, 0x80, RZ ;  /* 0x0000008060604810 */ /* 0x000fe20007ffe0ff */
[----:B------:R-:W5:Y:S04]  /*18d0*/  @P4 LD.E.128 R88, desc[UR6][R112.64] ;  /* 0x0000000670584980 */ /* 0x000f68000c101d00 */
[C---:B--2---:R-:W-:Y:S01]  /*18e0*/  @P5 IMAD.WIDE.U32 R116, R96.reuse, 0x10, R116 ;  /* 0x0000001060745825 */ /* 0x044fe200078e0074 */
[----:B------:R-:W5:Y:S03]  /*18f0*/  @P4 LDG.E.128 R36, desc[UR6][R114.64] ;  /* 0x0000000672244981 */ /* 0x000f66000c1e1d00 */
[C---:B---3--:R-:W-:Y:S01]  /*1900*/  @P5 IMAD.WIDE.U32 R118, R96.reuse, 0x10, R118 ;  /* 0x0000001060765825 */ /* 0x048fe200078e0076 */
[----:B------:R-:W5:Y:S03]  /*1910*/  @P5 LDG.E.128 R40, desc[UR6][R116.64] ;  /* 0x0000000674285981 */ /* 0x000f66000c1e1d00 */
[----:B----4-:R-:W-:Y:S01]  /*1920*/  @P5 IMAD.WIDE.U32 R120, R96, 0x10, R120 ;  /* 0x0000001060785825 */ /* 0x010fe200078e0078 */
[----:B------:R-:W5:Y:S04]  /*1930*/  @P5 LD.E.128 R92, desc[UR6][R118.64] ;  /* 0x00000006765c5980 */ /* 0x000f68000c101d00 */
[----:B------:R-:W5:Y:S01]  /*1940*/  @P5 LDG.E.128 R44, desc[UR6][R120.64] ;  /* 0x00000006782c5981 */ /* 0x000f62000c1e1d00 */
[----:B------:R-:W-:Y:S01]  /*1950*/  ISETP.GE.U32.AND P6, PT, R2, 0x380, PT ;  /* 0x000003800200780c */ /* 0x000fe20003fc6070 */
[----:B------:R-:W-:-:S02]  /*1960*/  HFMA2 R50, -RZ, RZ, 0, 0 ;  /* 0x00000000ff327431 */ /* 0x000fc400000001ff */
[----:B------:R-:W-:Y:S01]  /*1970*/  HFMA2 R58, -RZ, RZ, 0, 0 ;  /* 0x00000000ff3a7431 */ /* 0x000fe200000001ff */
[----:B------:R0:W5:Y:S01]  /*1980*/  @P0 LDG.E.128 R196, desc[UR6][R48.64] ;  /* 0x0000000630c40981 */ /* 0x000162000c1e1d00 */
[----:B------:R-:W-:Y:S01]  /*1990*/  HFMA2 R66, -RZ, RZ, 0, 0 ;  /* 0x00000000ff427431 */ /* 0x000fe200000001ff */
[----:B------:R-:W-:Y:S02]  /*19a0*/  MOV R54, RZ ;  /* 0x000000ff00367202 */ /* 0x000fe40000000f00 */
[----:B------:R1:W5:Y:S01]  /*19b0*/  @P0 LD.E.128 R72, desc[UR6][R52.64] ;  /* 0x0000000634480980 */ /* 0x000362000c101d00 */
[----:B------:R-:W-:Y:S02]  /*19c0*/  MOV R62, RZ ;  /* 0x000000ff003e7202 */ /* 0x000fe40000000f00 */
[----:B------:R-:W-:Y:S01]  /*19d0*/  MOV R70, RZ ;  /* 0x000000ff00467202 */ /* 0x000fe20000000f00 */
[----:B------:R2:W5:Y:S01]  /*19e0*/  @P0 LDG.E.128 R4, desc[UR6][R56.64] ;  /* 0x0000000638040981 */ /* 0x000562000c1e1d00 */
[----:B------:R-:W-:-:S02]  /*19f0*/  @P0 MOV R71, RZ ;  /* 0x000000ff00470202 */ /* 0x000fc40000000f00 */
[----:B0-----:R-:W-:Y:S02]  /*1a00*/  CS2R R48, SRZ ;  /* 0x0000000000307805 */ /* 0x001fe4000001ff00 */
[----:B------:R-:W-:Y:S01]  /*1a10*/  @P1 MOV R67, RZ ;  /* 0x000000ff00431202 */ /* 0x000fe20000000f00 */
[----:B------:R0:W5:Y:S01]  /*1a20*/  @P1 LDG.E.128 R8, desc[UR6][R60.64] ;  /* 0x000000063c081981 */ /* 0x000162000c1e1d00 */
[----:B------:R-:W-:Y:S02]  /*1a30*/  @P2 MOV R63, RZ ;  /* 0x000000ff003f2202 */ /* 0x000fe40000000f00 */
[----:B-1----:R-:W-:Y:S02]  /*1a40*/  CS2R R52, SRZ ;  /* 0x0000000000347805 */ /* 0x002fe4000001ff00 */
[----:B------:R-:W-:Y:S01]  /*1a50*/  @P3 MOV R59, RZ ;  /* 0x000000ff003b3202 */ /* 0x000fe20000000f00 */
[----:B------:R1:W5:Y:S01]  /*1a60*/  @P1 LD.E.128 R76, desc[UR6][R64.64] ;  /* 0x00000006404c1980 */ /* 0x000362000c101d00 */
[----:B------:R-:W-:-:S02]  /*1a70*/  @P4 MOV R55, RZ ;  /* 0x000000ff00374202 */ /* 0x000fc40000000f00 */
[----:B--2---:R-:W-:Y:S02]  /*1a80*/  CS2R R56, SRZ ;  /* 0x0000000000387805 */ /* 0x004fe4000001ff00 */
[----:B------:R-:W-:Y:S01]  /*1a90*/  @P5 MOV R51, RZ ;  /* 0x000000ff00335202 */ /* 0x000fe20000000f00 */
[----:B------:R2:W5:Y:S01]  /*1aa0*/  @P1 LDG.E.128 R12, desc[UR6][R68.64] ;  /* 0x00000006440c1981 */ /* 0x000562000c1e1d00 */
[----:B------:R-:W-:Y:S02]  /*1ab0*/  @P5 IADD3 R96, PT, PT, R96, 0x80, RZ ;  /* 0x0000008060605810 */ /* 0x000fe40007ffe0ff */
[----:B0-----:R-:W-:Y:S02]  /*1ac0*/  CS2R R60, SRZ ;  /* 0x00000000003c7805 */ /* 0x001fe4000001ff00 */
[----:B-1----:R-:W-:Y:S02]  /*1ad0*/  CS2R R64, SRZ ;  /* 0x0000000000407805 */ /* 0x002fe4000001ff00 */
[----:B--2---:R-:W-:Y:S01]  /*1ae0*/  CS2R R68, SRZ ;  /* 0x0000000000447805 */ /* 0x004fe2000001ff00 */
        /* <DEDUP_REMOVED lines=24> */
.L_x_18376:
[----:B------:R-:W-:Y:S05]  /*1c70*/  BSYNC.RECONVERGENT B0 ;  /* 0x0000000000007941 */ /* 0x000fea0003800200 */
.L_x_18373:
[----:B------:R-:W0:Y:S08]  /*1c80*/  S2UR UR4, SR_CTAID.X ;  /* 0x00000000000479c3 */ /* 0x000e300000002500 */
[----:B------:R-:W0:Y:S02]  /*1c90*/  LDC R112, c[0x0][0x384] ;  /* 0x0000e100ff707b82 */ /* 0x000e240000000800 */
[----:B0-----:R-:W-:-:S13]  /*1ca0*/  ISETP.LE.AND P1, PT, R112, UR4, PT ;  /* 0x0000000470007c0c */ /* 0x001fda000bf23270 */
[----:B------:R-:W-:Y:S05]  /*1cb0*/  @P1 EXIT ;  /* 0x000000000000194d */ /* 0x000fea0003800000 */
[----:B------:R-:W-:Y:S01]  /*1cc0*/  SHF.R.S32.HI R3, RZ, 0x3, R3 ;  /* 0x00000003ff037819 */ /* 0x000fe20000011403 */
[----:B------:R-:W0:Y:S01]  /*1cd0*/  LDCU UR14, c[0x0][0x388] ;  /* 0x00007100ff0e77ac */ /* 0x000e220008000800 */
[----:B------:R-:W-:Y:S02]  /*1ce0*/  LOP3.LUT R113, R0, 0x60, RZ, 0xc0, !PT ;  /* 0x0000006000717812 */ /* 0x000fe400078ec0ff */
[C---:B------:R-:W-:Y:S01]  /*1cf0*/  LOP3.LUT R112, R3.reuse, 0x7f, RZ, 0xc0, !PT ;  /* 0x0000007f03707812 */ /* 0x040fe200078ec0ff */
[----:B------:R-:W1:Y:S01]  /*1d00*/  LDCU.U8 UR12, c[0x0][0x410] ;  /* 0x00008200ff0c77ac */ /* 0x000e620008000000 */
[----:B------:R-:W-:Y:S02]  /*1d10*/  SHF.L.U32 R3, R3, 0x1, RZ ;  /* 0x0000000103037819 */ /* 0x000fe400000006ff */
[----:B------:R-:W-:Y:S01]  /*1d20*/  VIADDMNMX R113, R112, -R113, RZ, !PT ;  /* 0x8000007170717246 */ /* 0x000fe200078001ff */
[----:B------:R-:W2:Y:S01]  /*1d30*/  LDCU UR13, c[0x0][0x400] ;  /* 0x00008000ff0d77ac */ /* 0x000ea20008000800 */
[----:B------:R-:W-:-:S02]  /*1d40*/  LOP3.LUT R176, R3, 0xffffff00, RZ, 0xc0, !PT ;  /* 0xffffff0003b07812 */ /* 0x000fc400078ec0ff */
[----:B------:R-:W-:Y:S01]  /*1d50*/  VIMNMX R113, PT, PT, R113, 0x20, PT ;  /* 0x0000002071717848 */ /* 0x000fe20003fe0100 */
[----:B------:R-:W3:Y:S01]  /*1d60*/  LDCU.64 UR8, c[0x0][0x398] ;  /* 0x00007300ff0877ac */ /* 0x000ee20008000a00 */
[----:B------:R-:W-:Y:S02]  /*1d70*/  SHF.L.U32 R114, R0, 0x5, RZ ;  /* 0x0000000500727819 */ /* 0x000fe400000006ff */
[----:B------:R-:W-:Y:S01]  /*1d80*/  LEA R113, R113, R176, 0x3 ;  /* 0x000000b071717211 */ /* 0x000fe200078e18ff */
[----:B------:R-:W4:Y:S01]  /*1d90*/  LDCU.64 UR10, c[0x0][0x3a0] ;  /* 0x00007400ff0a77ac */ /* 0x000f220008000a00 */
[----:B------:R-:W-:Y:S02]  /*1da0*/  MOV R177, UR4 ;  /* 0x0000000400b17c02 */ /* 0x000fe40008000f00 */
[----:B------:R-:W-:Y:S01]  /*1db0*/  I2FP.F32.U32 R3, R113 ;  /* 0x0000007100037245 */ /* 0x000fe20000201000 */
[----:B------:R-:W-:Y:S01]  /*1dc0*/  UPLOP3.LUT UP1, UPT, UPT, UPT, UPT, 0x40, 0x4 ;  /* 0x000000000004789c */ /* 0x000fe20003f2e870 */
[----:B------:R-:W-:-:S04]  /*1dd0*/  LOP3.LUT R113, R114, 0x3e0, RZ, 0xc0, !PT ;  /* 0x000003e072717812 */ /* 0x000fc800078ec0ff */
[----:B------:R-:W0:Y:S01]  /*1de0*/  MUFU.RCP R3, R3 ;  /* 0x0000000300037308 */ /* 0x000e220000001000 */
[----:B------:R-:W-:-:S04]  /*1df0*/  VIADDMNMX R113, R112, -R113, RZ, !PT ;  /* 0x8000007170717246 */ /* 0x000fc800078001ff */
[----:B------:R-:W-:-:S04]  /*1e00*/  VIMNMX R113, PT, PT, R113, 0x20, PT ;  /* 0x0000002071717848 */ /* 0x000fc80003fe0100 */
[----:B-1234-:R-:W-:-:S07]  /*1e10*/  LEA R176, R113, R176, 0x3 ;  /* 0x000000b071b07211 */ /* 0x01efce00078e18ff */
.L_x_18438:
[----:B0-----:R-:W-:Y:S01]  /*1e20*/  IMAD R178, R177, UR14, RZ ;  /* 0x0000000eb1b27c24 */ /* 0x001fe2000f8e02ff */
[----:B------:R-:W-:Y:S04]  /*1e30*/  BSSY.RECONVERGENT B0, `(.L_x_18378) ;  /* 0x0000075000007945 */ /* 0x000fe80003800200 */
[----:B------:R-:W-:-:S04]  /*1e40*/  SHF.R.S32.HI R179, RZ, 0x1f, R178 ;  /* 0x0000001fffb37819 */ /* 0x000fc800000114b2 */
[----:B------:R-:W-:-:S04]  /*1e50*/  LEA.HI R179, R179, R178, RZ, 0x3 ;  /* 0x000000b2b3b37211 */ /* 0x000fc800078f18ff */
[----:B------:R-:W-:-:S04]  /*1e60*/  LEA.HI.SX32 R178, R179, R0, 0x1d ;  /* 0x00000000b3b27211 */ /* 0x000fc800078feaff */
[----:B------:R-:W-:Y:S01]  /*1e70*/  MOV R0, R178 ;  /* 0x000000b200007202 */ /* 0x000fe20000000f00 */
[----:B--234-:R-:W-:Y:S06]  /*1e80*/  @!P0 BRA `(.L_x_18379) ;  /* 0x0000000400bc8947 */ /* 0x01cfec0003800000 */
        /* <DEDUP_REMOVED lines=29> */
.L_x_18381:
[--C-:B-----5:R-:W-:Y:S02]  /*2060*/  HADD2.F32 R121, -RZ, R124.reuse.H0_H0 ;  /* 0x2000007cff797230 */ /* 0x120fe40000004100 */
[----:B------:R-:W-:Y:S02]  /*2070*/  HADD2.F32 R124, -RZ, R124.H1_H1 ;  /* 0x3000007cff7c7230 */ /* 0x000fe40000004100 */
[--C-:B------:R-:W-:Y:S02]  /*2080*/  HADD2.F32 R123, -RZ, R125.reuse.H0_H0 ;  /* 0x2000007dff7b7230 */ /* 0x100fe40000004100 */
[----:B------:R-:W-:Y:S01]  /*2090*/  FADD.FTZ R120, R112, R121 ;  /* 0x0000007970787221 */ /* 0x000fe20000010000 */
[----:B------:R-:W-:Y:S02]  /*20a0*/  HADD2.F32 R0, -RZ, R125.H1_H1 ;  /* 0x3000007dff007230 */ /* 0x000fe40000004100 */
[----:B------:R-:W-:Y:S01]  /*20b0*/  FADD.FTZ R121, R113, R124 ;  /* 0x0000007c71797221 */ /* 0x000fe20000010000 */
[----:B------:R-:W-:-:S02]  /*20c0*/  HADD2.F32 R125, -RZ, R126.H0_H0 ;  /* 0x2000007eff7d7230 */ /* 0x000fc40000004100 */
[----:B------:R-:W-:Y:S01]  /*20d0*/  FADD.FTZ R122, R114, R123 ;  /* 0x0000007b727a7221 */ /* 0x000fe20000010000 */
[----:B------:R-:W-:Y:S02]  /*20e0*/  HADD2.F32 R126, -RZ, R126.H1_H1 ;  /* 0x3000007eff7e7230 */ /* 0x000fe40000004100 */
[----:B------:R-:W-:Y:S01]  /*20f0*/  FADD.FTZ R123, R115, R0 ;  /* 0x00000000737b7221 */ /* 0x000fe20000010000 */
[--C-:B------:R-:W-:Y:S02]  /*2100*/  HADD2.F32 R179, -RZ, R127.reuse.H0_H0 ;  /* 0x2000007fffb37230 */ /* 0x100fe40000004100 */
[----:B------:R-:W-:Y:S01]  /*2110*/  FADD.FTZ R124, R116, R125 ;  /* 0x0000007d747c7221 */ /* 0x000fe20000010000 */
[----:B------:R-:W-:Y:S02]  /*2120*/  HADD2.F32 R180, -RZ, R127.H1_H1 ;  /* 0x3000007fffb47230 */ /* 0x000fe40000004100 */
[----:B------:R-:W-:Y:S01]  /*2130*/  FADD.FTZ R125, R117, R126 ;  /* 0x0000007e757d7221 */ /* 0x000fe20000010000 */
[----:B------:R-:W-:-:S02]  /*2140*/  FADD.FTZ R126, R118, R179 ;  /* 0x000000b3767e7221 */ /* 0x000fc40000010000 */
[----:B------:R-:W-:Y:S01]  /*2150*/  FADD.FTZ R127, R119, R180 ;  /* 0x000000b4777f7221 */ /* 0x000fe20000010000 */
[----:B------:R-:W-:Y:S06]  /*2160*/  BRA `(.L_x_18382) ;  /* 0x0000000000f07947 */ /* 0x000fec0003800000 */
.L_x_18380:
        /* <DEDUP_REMOVED lines=14> */
[----:B------:R-:W-:Y:S02]  /*2250*/  HADD2.F32 R182, -RZ, R127.H1_H1 ;  /* 0x3000007fffb67230 */ /* 0x000fe40000004100 */
[--C-:B------:R-:W-:Y:S02]  /*2260*/  HADD2.F32 R122, -RZ, R201.reuse.H0_H0 ;  /* 0x200000c9ff7a7230 */ /* 0x100fe40000004100 */
[----:B------:R-:W-:-:S02]  /*2270*/  HADD2.F32 R123, -RZ, R201.H1_H1 ;  /* 0x300000c9ff7b7230 */ /* 0x000fc40000004100 */
[--C-:B------:R-:W-:Y:S02]  /*2280*/  HADD2.F32 R124, -RZ, R202.reuse.H0_H0 ;  /* 0x200000caff7c7230 */ /* 0x100fe40000004100 */
        /* <DEDUP_REMOVED lines=10> */
.L_x_18383:
[--C-:B-----5:R-:W-:Y:S02]  /*2330*/  HADD2.F32 R0, -RZ, R124.reuse.H0_H0 ;  /* 0x2000007cff007230 */ /* 0x120fe40000004100 */
[--C-:B------:R-:W-:Y:S02]  /*2340*/  HADD2.F32 R120, -RZ, R125.reuse.H0_H0 ;  /* 0x2000007dff787230 */ /* 0x100fe40000004100 */
[----:B------:R-:W-:Y:S02]  /*2350*/  HADD2.F32 R122, -RZ, R125.H1_H1 ;  /* 0x3000007dff7a7230 */ /* 0x000fe40000004100 */
[----:B------:R-:W-:Y:S02]  /*2360*/  HADD2.F32 R124, -RZ, R124.H1_H1 ;  /* 0x3000007cff7c7230 */ /* 0x000fe40000004100 */
[----:B------:R-:W-:Y:S02]  /*2370*/  HADD2.F32 R123, -RZ, R200.H1_H1 ;  /* 0x300000c8ff7b7230 */ /* 0x000fe40000004100 */
[----:B------:R-:W-:-:S02]  /*2380*/  HADD2.F32 R125, -RZ, R201.H0_H0 ;  /* 0x200000c9ff7d7230 */ /* 0x000fc40000004100 */
[----:B------:R-:W-:Y:S02]  /*2390*/  HADD2.F32 R179, -RZ, R126.H0_H0 ;  /* 0x2000007effb37230 */ /* 0x000fe40000004100 */
[----:B------:R-:W-:Y:S01]  /*23a0*/  FADD.FTZ R124, R124, R123 ;  /* 0x0000007b7c7c7221 */ /* 0x000fe20000010000 */
[----:B------:R-:W-:Y:S02]  /*23b0*/  HADD2.F32 R121, -RZ, R200.H0_H0 ;  /* 0x200000c8ff797230 */ /* 0x000fe40000004100 */
[----:B------:R-:W-:Y:S01]  /*23c0*/  FADD.FTZ R125, R120, R125 ;  /* 0x0000007d787d7221 */ /* 0x000fe20000010000 */
[--C-:B------:R-:W-:Y:S02]  /*23d0*/  HADD2.F32 R180, -RZ, R127.reuse.H0_H0 ;  /* 0x2000007fffb47230 */ /* 0x100fe40000004100 */
[----:B------:R-:W-:Y:S02]  /*23e0*/  HADD2.F32 R182, -RZ, R127.H1_H1 ;  /* 0x3000007fffb67230 */ /* 0x000fe40000004100 */
[----:B------:R-:W-:Y:S01]  /*23f0*/  FADD.FTZ R121, R0, R121 ;  /* 0x0000007900797221 */ /* 0x000fe20000010000 */
[----:B------:R-:W-:-:S02]  /*2400*/  HADD2.F32 R126, -RZ, R126.H1_H1 ;  /* 0x3000007eff7e7230 */ /* 0x000fc40000004100 */
[--C-:B------:R-:W-:Y:S02]  /*2410*/  HADD2.F32 R127, -RZ, R202.reuse.H1_H1 ;  /* 0x300000caff7f7230 */ /* 0x100fe40000004100 */
[----:B------:R-:W-:Y:S02]  /*2420*/  HADD2.F32 R123, -RZ, R201.H1_H1 ;  /* 0x300000c9ff7b7230 */ /* 0x000fe40000004100 */
[----:B------:R-:W-:Y:S02]  /*2430*/  HADD2.F32 R120, -RZ, R202.H0_H0 ;  /* 0x200000caff787230 */ /* 0x000fe40000004100 */
[----:B------:R-:W-:Y:S01]  /*2440*/  FADD.FTZ R126, R126, R127 ;  /* 0x0000007f7e7e7221 */ /* 0x000fe20000010000 */
[--C-:B------:R-:W-:Y:S02]  /*2450*/  HADD2.F32 R181, -RZ, R203.reuse.H0_H0 ;  /* 0x200000cbffb57230 */ /* 0x100fe40000004100 */
[----:B------:R-:W-:Y:S01]  /*2460*/  FADD.FTZ R0, R122, R123 ;  /* 0x0000007b7a007221 */ /* 0x000fe20000010000 */
[----:B------:R-:W-:-:S02]  /*2470*/  HADD2.F32 R183, -RZ, R203.H1_H1 ;  /* 0x300000cbffb77230 */ /* 0x000fc40000004100 */
        /* <DEDUP_REMOVED lines=11> */
.L_x_18382:
[----:B------:R-:W0:Y:S01]  /*2530*/  LDC.64 R180, c[0x0][0x3a8] ;  /* 0x0000ea00ffb47b82 */ /* 0x000e220000000a00 */
[C---:B------:R-:W-:Y:S01]  /*2540*/  IADD3 R0, PT, PT, R178.reuse, 0x80, RZ ;  /* 0x00000080b2007810 */ /* 0x040fe20007ffe0ff */
[----:B0-----:R-:W-:-:S05]  /*2550*/  IMAD.WIDE.U32 R180, R178, 0x20, R180 ;  /* 0x00000020b2b47825 */ /* 0x001fca00078e00b4 */
[----:B------:R0:W-:Y:S04]  /*2560*/  STG.E.128 desc[UR6][R180.64], R120 ;  /* 0x00000078b4007986 */ /* 0x0001e8000c101d06 */
[----:B------:R0:W-:Y:S02]  /*2570*/  STG.E.128 desc[UR6][R180.64+0x10], R124 ;  /* 0x0000107cb4007986 */ /* 0x0001e4000c101d06 */
.L_x_18379:
[----:B------:R-:W-:Y:S05]  /*2580*/  BSYNC.RECONVERGENT B0 ;  /* 0x0000000000007941 */ /* 0x000fea0003800200 */
.L_x_18378:
        /* <DEDUP_REMOVED lines=20> */
[--C-:B-1---5:R-:W-:Y:S02]  /*26d0*/  HADD2.F32 R128, -RZ, R132.reuse.H0_H0 ;  /* 0x20000084ff807230 */ /* 0x122fe40000004100 */
[----:B------:R-:W-:Y:S02]  /*26e0*/  HADD2.F32 R132, -RZ, R132.H1_H1 ;  /* 0x30000084ff847230 */ /* 0x000fe40000004100 */
[--C-:B------:R-:W-:Y:S02]  /*26f0*/  HADD2.F32 R131, -RZ, R200.reuse.H1_H1 ;  /* 0x300000c8ff837230 */ /* 0x100fe40000004100 */
[----:B------:R-:W-:Y:S02]  /*2700*/  HADD2.F32 R130, -RZ, R133.H0_H0 ;  /* 0x20000085ff827230 */ /* 0x000fe40000004100 */
[----:B------:R-:W-:Y:S02]  /*2710*/  HADD2.F32 R129, -RZ, R200.H0_H0 ;  /* 0x200000c8ff817230 */ /* 0x000fe40000004100 */
[----:B------:R-:W-:Y:S01]  /*2720*/  FADD.FTZ R132, R131, R132 ;  /* 0x0000008483847221 */ /* 0x000fe20000010000 */
[----:B------:R-:W-:-:S02]  /*2730*/  HADD2.F32 R183, -RZ, R201.H0_H0 ;  /* 0x200000c9ffb77230 */ /* 0x000fc40000004100 */
[--C-:B------:R-:W-:Y:S02]  /*2740*/  HADD2.F32 R179, -RZ, R134.reuse.H0_H0 ;  /* 0x20000086ffb37230 */ /* 0x100fe40000004100 */
[----:B------:R-:W-:Y:S01]  /*2750*/  FADD.FTZ R129, R129, R128 ;  /* 0x0000008081817221 */ /* 0x000fe20000010000 */
[----:B0-----:R-:W-:Y:S02]  /*2760*/  HADD2.F32 R180, -RZ, R134.H1_H1 ;  /* 0x30000086ffb47230 */ /* 0x001fe40000004100 */
[----:B------:R-:W-:Y:S01]  /*2770*/  FADD.FTZ R131, R183, R130 ;  /* 0x00000082b7837221 */ /* 0x000fe20000010000 */
[----:B------:R-:W-:Y:S02]  /*2780*/  HADD2.F32 R133, -RZ, R133.H1_H1 ;  /* 0x30000085ff857230 */ /* 0x000fe40000004100 */
[----:B------:R-:W-:Y:S02]  /*2790*/  HADD2.F32 R181, -RZ, R135.H0_H0 ;  /* 0x20000087ffb57230 */ /* 0x000fe40000004100 */
[----:B------:R-:W-:-:S02]  /*27a0*/  HADD2.F32 R134, -RZ, R201.H1_H1 ;  /* 0x300000c9ff867230 */ /* 0x000fc40000004100 */
[----:B------:R-:W-:Y:S02]  /*27b0*/  HADD2.F32 R135, -RZ, R135.H1_H1 ;  /* 0x30000087ff877230 */ /* 0x000fe40000004100 */
[--C-:B------:R-:W-:Y:S02]  /*27c0*/  HADD2.F32 R128, -RZ, R202.reuse.H0_H0 ;  /* 0x200000caff807230 */ /* 0x100fe40000004100 */
[----:B------:R-:W-:Y:S01]  /*27d0*/  FADD.FTZ R134, R134, R133 ;  /* 0x0000008586867221 */ /* 0x000fe20000010000 */
[----:B------:R-:W-:Y:S02]  /*27e0*/  HADD2.F32 R183, -RZ, R202.H1_H1 ;  /* 0x300000caffb77230 */ /* 0x000fe40000004100 */
        /* <DEDUP_REMOVED lines=15> */
.L_x_18387:
[----:B-1---5:R-:W-:Y:S02]  /*28e0*/  HADD2.F32 R128, -RZ, R132.H0_H0 ;  /* 0x20000084ff807230 */ /* 0x022fe40000004100 */
[----:B------:R-:W-:Y:S02]  /*28f0*/  HADD2.F32 R129, -RZ, R200.H0_H0 ;  /* 0x200000c8ff817230 */ /* 0x000fe40000004100 */
[----:B------:R-:W-:Y:S02]  /*2900*/  HADD2.F32 R132, -RZ, R132.H1_H1 ;  /* 0x30000084ff847230 */ /* 0x000fe40000004100 */
[--C-:B------:R-:W-:Y:S02]  /*2910*/  HADD2.F32 R130, -RZ, R133.reuse.H0_H0 ;  /* 0x20000085ff827230 */ /* 0x100fe40000004100 */
[----:B------:R-:W-:Y:S01]  /*2920*/  FADD.FTZ R128, R129, R128 ;  /* 0x0000008081807221 */ /* 0x000fe20000010000 */
[----:B------:R-:W-:Y:S02]  /*2930*/  HADD2.F32 R179, -RZ, R133.H1_H1 ;  /* 0x30000085ffb37230 */ /* 0x000fe40000004100 */
[----:B------:R-:W-:-:S02]  /*2940*/  HADD2.F32 R131, -RZ, R200.H1_H1 ;  /* 0x300000c8ff837230 */ /* 0x000fc40000004100 */
[--C-:B------:R-:W-:Y:S02]  /*2950*/  HADD2.F32 R133, -RZ, R201.reuse.H0_H0 ;  /* 0x200000c9ff857230 */ /* 0x100fe40000004100 */
[----:B0-----:R-:W-:Y:S02]  /*2960*/  HADD2.F32 R180, -RZ, R134.H0_H0 ;  /* 0x20000086ffb47230 */ /* 0x001fe40000004100 */
[----:B------:R-:W-:Y:S01]  /*2970*/  FADD.FTZ R129, R131, R132 ;  /* 0x0000008483817221 */ /* 0x000fe20000010000 */
[----:B------:R-:W-:Y:S02]  /*2980*/  HADD2.F32 R132, -RZ, R201.H1_H1 ;  /* 0x300000c9ff847230 */ /* 0x000fe40000004100 */
[----:B------:R-:W-:Y:S01]  /*2990*/  FADD.FTZ R130, R133, R130 ;  /* 0x0000008285827221 */ /* 0x000fe20000010000 */
[--C-:B------:R-:W-:Y:S02]  /*29a0*/  HADD2.F32 R181, -RZ, R135.reuse.H0_H0 ;  /* 0x20000087ffb57230 */ /* 0x100fe40000004100 */
[----:B------:R-:W-:-:S02]  /*29b0*/  HADD2.F32 R183, -RZ, R135.H1_H1 ;  /* 0x30000087ffb77230 */ /* 0x000fc40000004100 */
[----:B------:R-:W-:Y:S01]  /*29c0*/  FADD.FTZ R131, R132, R179 ;  /* 0x000000b384837221 */ /* 0x000fe20000010000 */
[----:B------:R-:W-:Y:S02]  /*29d0*/  HADD2.F32 R133, -RZ, R202.H0_H0 ;  /* 0x200000caff857230 */ /* 0x000fe40000004100 */
[----:B------:R-:W-:Y:S02]  /*29e0*/  HADD2.F32 R134, -RZ, R134.H1_H1 ;  /* 0x30000086ff867230 */ /* 0x000fe40000004100 */
[----:B------:R-:W-:Y:S02]  /*29f0*/  HADD2.F32 R135, -RZ, R202.H1_H1 ;  /* 0x300000caff877230 */ /* 0x000fe40000004100 */
[----:B------:R-:W-:Y:S01]  /*2a00*/  FADD.FTZ R132, R133, R180 ;  /* 0x000000b485847221 */ /* 0x000fe20000010000 */
[--C-:B------:R-:W-:Y:S02]  /*2a10*/  HADD2.F32 R182, -RZ, R203.reuse.H0_H0 ;  /* 0x200000cbffb67230 */ /* 0x100fe40000004100 */
[----:B------:R-:W-:-:S02]  /*2a20*/  HADD2.F32 R184, -RZ, R203.H1_H1 ;  /* 0x300000cbffb87230 */ /* 0x000fc40000004100 */
[----:B------:R-:W-:Y:S01]  /*2a30*/  FADD.FTZ R133, R135, R134 ;  /* 0x0000008687857221 */ /* 0x000fe20000010000 */
[----:B------:R-:W-:Y:S02]  /*2a40*/  FADD.FTZ R134, R182, R181 ;  /* 0x000000b5b6867221 */ /* 0x000fe40000010000 */
[----:B------:R-:W-:Y:S01]  /*2a50*/  FADD.FTZ R135, R184, R183 ;  /* 0x000000b7b8877221 */ /* 0x000fe20000010000 */
[----:B------:R-:W-:Y:S06]  /*2a60*/  BRA `(.L_x_18388) ;  /* 0x0000000000687947 */ /* 0x000fec0003800000 */
.L_x_18386:
[----:B------:R-:W-:Y:S05]  /*2a70*/  @!P1 BRA `(.L_x_18389) ;  /* 0x0000000000449947 */ /* 0x000fea0003800000 */
[--C-:B-1---5:R-:W-:Y:S02]  /*2a80*/  HADD2.F32 R129, -RZ, R132.reuse.H0_H0 ;  /* 0x20000084ff817230 */ /* 0x122fe40000004100 */
[----:B------:R-:W-:Y:S02]  /*2a90*/  HADD2.F32 R132, -RZ, R132.H1_H1 ;  /* 0x30000084ff847230 */ /* 0x000fe40000004100 */
[--C-:B------:R-:W-:Y:S02]  /*2aa0*/  HADD2.F32 R131, -RZ, R133.reuse.H0_H0 ;  /* 0x20000085ff837230 */ /* 0x100fe40000004100 */
[----:B------:R-:W-:Y:S01]  /*2ab0*/  FADD.FTZ R128, R112, R129 ;  /* 0x0000008170807221 */ /* 0x000fe20000010000 */
[----:B0-----:R-:W-:Y:S02]  /*2ac0*/  HADD2.F32 R180, -RZ, R133.H1_H1 ;  /* 0x30000085ffb47230 */ /* 0x001fe40000004100 */
        /* <DEDUP_REMOVED lines=12> */
.L_x_18389:
[--C-:B-1---5:R-:W-:Y:S02]  /*2b90*/  HADD2.F32 R128, -RZ, R132.reuse.H0_H0 ;  /* 0x20000084ff807230 */ /* 0x122fe40000004100 */
[----:B------:R-:W-:Y:S02]  /*2ba0*/  HADD2.F32 R129, -RZ, R132.H1_H1 ;  /* 0x30000084ff817230 */ /* 0x000fe40000004100 */
[--C-:B------:R-:W-:Y:S02]  /*2bb0*/  HADD2.F32 R130, -RZ, R133.reuse.H0_H0 ;  /* 0x20000085ff827230 */ /* 0x100fe40000004100 */
[----:B------:R-:W-:Y:S02]  /*2bc0*/  HADD2.F32 R131, -RZ, R133.H1_H1 ;  /* 0x30000085ff837230 */ /* 0x000fe40000004100 */
[--C-:B------:R-:W-:Y:S02]  /*2bd0*/  HADD2.F32 R132, -RZ, R134.reuse.H0_H0 ;  /* 0x20000086ff847230 */ /* 0x100fe40000004100 */
[----:B------:R-:W-:-:S02]  /*2be0*/  HADD2.F32 R133, -RZ, R134.H1_H1 ;  /* 0x30000086ff857230 */ /* 0x000fc40000004100 */
[--C-:B------:R-:W-:Y:S02]  /*2bf0*/  HADD2.F32 R134, -RZ, R135.reuse.H0_H0 ;  /* 0x20000087ff867230 */ /* 0x100fe40000004100 */
[----:B------:R-:W-:-:S07]  /*2c00*/  HADD2.F32 R135, -RZ, R135.H1_H1 ;  /* 0x30000087ff877230 */ /* 0x000fce0000004100 */
.L_x_18388:
[----:B0-----:R-:W0:Y:S02]  /*2c10*/  LDC.64 R180, c[0x0][0x3a8] ;  /* 0x0000ea00ffb47b82 */ /* 0x001e240000000a00 */
[C---:B0-----:R-:W-:Y:S01]  /*2c20*/  IMAD.WIDE.U32 R180, R0.reuse, 0x20, R180 ;  /* 0x0000002000b47825 */ /* 0x041fe200078e00b4 */
[----:B------:R-:W-:-:S04]  /*2c30*/  IADD3 R0, PT, PT, R0, 0x80, RZ ;  /* 0x0000008000007810 */ /* 0x000fc80007ffe0ff */
[----:B------:R1:W-:Y:S04]  /*2c40*/  STG.E.128 desc[UR6][R180.64], R128 ;  /* 0x00000080b4007986 */ /* 0x0003e8000c101d06 */
[----:B------:R1:W-:Y:S02]  /*2c50*/  STG.E.128 desc[UR6][R180.64+0x10], R132 ;  /* 0x00001084b4007986 */ /* 0x0003e4000c101d06 */
.L_x_18385:
[----:B------:R-:W-:Y:S05]  /*2c60*/  BSYNC.RECONVERGENT B0 ;  /* 0x0000000000007941 */ /* 0x000fea0003800200 */
.L_x_18384:
        /* <DEDUP_REMOVED lines=19> */
[--C-:B--2--5:R-:W-:Y:S02]  /*2da0*/  HADD2.F32 R136, -RZ, R140.reuse.H0_H0 ;  /* 0x2000008cff887230 */ /* 0x124fe40000004100 */
        /* <DEDUP_REMOVED lines=8> */
[----:B------:R-:W-:Y:S02]  /*2e30*/  HADD2.F32 R180, -RZ, R142.H1_H1 ;  /* 0x3000008effb47230 */ /* 0x000fe40000004100 */
        /* <DEDUP_REMOVED lines=23> */
.L_x_18393:
[----:B--2--5:R-:W-:Y:S02]  /*2fb0*/  HADD2.F32 R136, -RZ, R140.H0_H0 ;  /* 0x2000008cff887230 */ /* 0x024fe40000004100 */
[----:B------:R-:W-:Y:S02]  /*2fc0*/  HADD2.F32 R137, -RZ, R200.H0_H0 ;  /* 0x200000c8ff897230 */ /* 0x000fe40000004100 */
[----:B------:R-:W-:Y:S02]  /*2fd0*/  HADD2.F32 R140, -RZ, R140.H1_H1 ;  /* 0x3000008cff8c7230 */ /* 0x000fe40000004100 */
[--C-:B------:R-:W-:Y:S02]  /*2fe0*/  HADD2.F32 R138, -RZ, R141.reuse.H0_H0 ;  /* 0x2000008dff8a7230 */ /* 0x100fe40000004100 */
[----:B------:R-:W-:Y:S01]  /*2ff0*/  FADD.FTZ R136, R137, R136 ;  /* 0x0000008889887221 */ /* 0x000fe20000010000 */
[----:B------:R-:W-:Y:S02]  /*3000*/  HADD2.F32 R179, -RZ, R141.H1_H1 ;  /* 0x3000008dffb37230 */ /* 0x000fe40000004100 */
[----:B------:R-:W-:-:S02]  /*3010*/  HADD2.F32 R139, -RZ, R200.H1_H1 ;  /* 0x300000c8ff8b7230 */ /* 0x000fc40000004100 */
[--C-:B------:R-:W-:Y:S02]  /*3020*/  HADD2.F32 R141, -RZ, R201.reuse.H0_H0 ;  /* 0x200000c9ff8d7230 */ /* 0x100fe40000004100 */
[----:B------:R-:W-:Y:S02]  /*3030*/  HADD2.F32 R180, -RZ, R142.H0_H0 ;  /* 0x2000008effb47230 */ /* 0x000fe40000004100 */
        /* <DEDUP_REMOVED lines=16> */
.L_x_18392:
[----:B------:R-:W-:Y:S05]  /*3140*/  @!P2 BRA `(.L_x_18395) ;  /* 0x000000000044a947 */ /* 0x000fea0003800000 */
[--C-:B--2--5:R-:W-:Y:S02]  /*3150*/  HADD2.F32 R137, -RZ, R140.reuse.H0_H0 ;  /* 0x2000008cff897230 */ /* 0x124fe40000004100 */
        /* <DEDUP_REMOVED lines=16> */
.L_x_18395:
[--C-:B--2--5:R-:W-:Y:S02]  /*3260*/  HADD2.F32 R136, -RZ, R140.reuse.H0_H0 ;  /* 0x2000008cff887230 */ /* 0x124fe40000004100 */
[----:B------:R-:W-:Y:S02]  /*3270*/  HADD2.F32 R137, -RZ, R140.H1_H1 ;  /* 0x3000008cff897230 */ /* 0x000fe40000004100 */
[--C-:B------:R-:W-:Y:S02]  /*3280*/  HADD2.F32 R138, -RZ, R141.reuse.H0_H0 ;  /* 0x2000008dff8a7230 */ /* 0x100fe40000004100 */
[----:B------:R-:W-:Y:S02]  /*3290*/  HADD2.F32 R139, -RZ, R141.H1_H1 ;  /* 0x3000008dff8b7230 */ /* 0x000fe40000004100 */
[--C-:B------:R-:W-:Y:S02]  /*32a0*/  HADD2.F32 R140, -RZ, R142.reuse.H0_H0 ;  /* 0x2000008eff8c7230 */ /* 0x100fe40000004100 */
[----:B------:R-:W-:-:S02]  /*32b0*/  HADD2.F32 R141, -RZ, R142.H1_H1 ;  /* 0x3000008eff8d7230 */ /* 0x000fc40000004100 */
[--C-:B------:R-:W-:Y:S02]  /*32c0*/  HADD2.F32 R142, -RZ, R143.reuse.H0_H0 ;  /* 0x2000008fff8e7230 */ /* 0x100fe40000004100 */
[----:B------:R-:W-:-:S07]  /*32d0*/  HADD2.F32 R143, -RZ, R143.H1_H1 ;  /* 0x3000008fff8f7230 */ /* 0x000fce0000004100 */
.L_x_18394:
[----:B------:R-:W0:Y:S02]  /*32e0*/  LDC.64 R180, c[0x0][0x3a8] ;  /* 0x0000ea00ffb47b82 */ /* 0x000e240000000a00 */
[C---:B0-----:R-:W-:Y:S01]  /*32f0*/  IMAD.WIDE.U32 R180, R0.reuse, 0x20, R180 ;  /* 0x0000002000b47825 */ /* 0x041fe200078e00b4 */
[----:B------:R-:W-:-:S04]  /*3300*/  IADD3 R0, PT, PT, R0, 0x80, RZ ;  /* 0x0000008000007810 */ /* 0x000fc80007ffe0ff */
[----:B------:R2:W-:Y:S04]  /*3310*/  STG.E.128 desc[UR6][R180.64], R136 ;  /* 0x00000088b4007986 */ /* 0x0005e8000c101d06 */
[----:B------:R2:W-:Y:S02]  /*3320*/  STG.E.128 desc[UR6][R180.64+0x10], R140 ;  /* 0x0000108cb4007986 */ /* 0x0005e4000c101d06 */
.L_x_18391:
[----:B------:R-:W-:Y:S05]  /*3330*/  BSYNC.RECONVERGENT B0 ;  /* 0x0000000000007941 */ /* 0x000fea0003800200 */
.L_x_18390:
        /* <DEDUP_REMOVED lines=19> */
[--C-:B---3-5:R-:W-:Y:S02]  /*3470*/  HADD2.F32 R144, -RZ, R148.reuse.H0_H0 ;  /* 0x20000094ff907230 */ /* 0x128fe40000004100 */
        /* <DEDUP_REMOVED lines=32> */
.L_x_18399:
[----:B---3-5:R-:W-:Y:S02]  /*3680*/  HADD2.F32 R144, -RZ, R148.H0_H0 ;  /* 0x20000094ff907230 */ /* 0x028fe40000004100 */
        /* <DEDUP_REMOVED lines=24> */
.L_x_18398:
[----:B------:R-:W-:Y:S05]  /*3810*/  @!P3 BRA `(.L_x_18401) ;  /* 0x000000000044b947 */ /* 0x000fea0003800000 */
[--C-:B---3-5:R-:W-:Y:S02]  /*3820*/  HADD2.F32 R145, -RZ, R148.reuse.H0_H0 ;  /* 0x20000094ff917230 */ /* 0x128fe40000004100 */
        /* <DEDUP_REMOVED lines=16> */
.L_x_18401:
[--C-:B---3-5:R-:W-:Y:S02]  /*3930*/  HADD2.F32 R144, -RZ, R148.reuse.H0_H0 ;  /* 0x20000094ff907230 */ /* 0x128fe40000004100 */
[----:B------:R-:W-:Y:S02]  /*3940*/  HADD2.F32 R145, -RZ, R148.H1_H1 ;  /* 0x30000094ff917230 */ /* 0x000fe40000004100 */
[--C-:B------:R-:W-:Y:S02]  /*3950*/  HADD2.F32 R146, -RZ, R149.reuse.H0_H0 ;  /* 0x20000095ff927230 */ /* 0x100fe40000004100 */
[----:B------:R-:W-:Y:S02]  /*3960*/  HADD2.F32 R147, -RZ, R149.H1_H1 ;  /* 0x30000095ff937230 */ /* 0x000fe40000004100 */
[--C-:B------:R-:W-:Y:S02]  /*3970*/  HADD2.F32 R148, -RZ, R150.reuse.H0_H0 ;  /* 0x20000096ff947230 */ /* 0x100fe40000004100 */
[----:B------:R-:W-:-:S02]  /*3980*/  HADD2.F32 R149, -RZ, R150.H1_H1 ;  /* 0x30000096ff957230 */ /* 0x000fc40000004100 */
[--C-:B------:R-:W-:Y:S02]  /*3990*/  HADD2.F32 R150, -RZ, R151.reuse.H0_H0 ;  /* 0x20000097ff967230 */ /* 0x100fe40000004100 */
[----:B------:R-:W-:-:S07]  /*39a0*/  HADD2.F32 R151, -RZ, R151.H1_H1 ;  /* 0x30000097ff977230 */ /* 0x000fce0000004100 */
.L_x_18400:
[----:B------:R-:W0:Y:S02]  /*39b0*/  LDC.64 R180, c[0x0][0x3a8] ;  /* 0x0000ea00ffb47b82 */ /* 0x000e240000000a00 */
[C---:B0-----:R-:W-:Y:S01]  /*39c0*/  IMAD.WIDE.U32 R180, R0.reuse, 0x20, R180 ;  /* 0x0000002000b47825 */ /* 0x041fe200078e00b4 */
[----:B------:R-:W-:-:S04]  /*39d0*/  IADD3 R0, PT, PT, R0, 0x80, RZ ;  /* 0x0000008000007810 */ /* 0x000fc80007ffe0ff */
[----:B------:R3:W-:Y:S04]  /*39e0*/  STG.E.128 desc[UR6][R180.64], R144 ;  /* 0x00000090b4007986 */ /* 0x0007e8000c101d06 */
[----:B------:R3:W-:Y:S02]  /*39f0*/  STG.E.128 desc[UR6][R180.64+0x10], R148 ;  /* 0x00001094b4007986 */ /* 0x0007e4000c101d06 */
.L_x_18397:
[----:B------:R-:W-:Y:S05]  /*3a00*/  BSYNC.RECONVERGENT B0 ;  /* 0x0000000000007941 */ /* 0x000fea0003800200 */
.L_x_18396:
        /* <DEDUP_REMOVED lines=19> */
[--C-:B0----5:R-:W-:Y:S02]  /*3b40*/  HADD2.F32 R152, -RZ, R156.reuse.H0_H0 ;  /* 0x2000009cff987230 */ /* 0x121fe40000004100 */
        /* <DEDUP_REMOVED lines=32> */
.L_x_18405:
[----:B0----5:R-:W-:Y:S02]  /*3d50*/  HADD2.F32 R152, -RZ, R156.H0_H0 ;  /* 0x2000009cff987230 */ /* 0x021fe40000004100 */
        /* <DEDUP_REMOVED lines=24> */
.L_x_18404:
[----:B------:R-:W-:Y:S05]  /*3ee0*/  @!P4 BRA `(.L_x_18407) ;  /* 0x000000000044c947 */ /* 0x000fea0003800000 */
[--C-:B0----5:R-:W-:Y:S02]  /*3ef0*/  HADD2.F32 R153, -RZ, R156.reuse.H0_H0 ;  /* 0x2000009cff997230 */ /* 0x121fe40000004100 */
        /* <DEDUP_REMOVED lines=16> */
.L_x_18407:
[--C-:B0----5:R-:W-:Y:S02]  /*4000*/  HADD2.F32 R152, -RZ, R156.reuse.H0_H0 ;  /* 0x2000009cff987230 */ /* 0x121fe40000004100 */
[----:B------:R-:W-:Y:S02]  /*4010*/  HADD2.F32 R153, -RZ, R156.H1_H1 ;  /* 0x3000009cff997230 */ /* 0x000fe40000004100 */
[--C-:B------:R-:W-:Y:S02]  /*4020*/  HADD2.F32 R154, -RZ, R157.reuse.H0_H0 ;  /* 0x2000009dff9a7230 */ /* 0x100fe40000004100 */
[----:B------:R-:W-:Y:S02]  /*4030*/  HADD2.F32 R155, -RZ, R157.H1_H1 ;  /* 0x3000009dff9b7230 */ /* 0x000fe40000004100 */
[--C-:B------:R-:W-:Y:S02]  /*4040*/  HADD2.F32 R156, -RZ, R158.reuse.H0_H0 ;  /* 0x2000009eff9c7230 */ /* 0x100fe40000004100 */
[----:B------:R-:W-:-:S02]  /*4050*/  HADD2.F32 R157, -RZ, R158.H1_H1 ;  /* 0x3000009eff9d7230 */ /* 0x000fc40000004100 */
[--C-:B------:R-:W-:Y:S02]  /*4060*/  HADD2.F32 R158, -RZ, R159.reuse.H0_H0 ;  /* 0x2000009fff9e7230 */ /* 0x100fe40000004100 */
[----:B------:R-:W-:-:S07]  /*4070*/  HADD2.F32 R159, -RZ, R159.H1_H1 ;  /* 0x3000009fff9f7230 */ /* 0x000fce0000004100 */
.L_x_18406:
[----:B------:R-:W0:Y:S02]  /*4080*/  LDC.64 R180, c[0x0][0x3a8] ;  /* 0x0000ea00ffb47b82 */ /* 0x000e240000000a00 */
[C---:B0-----:R-:W-:Y:S01]  /*4090*/  IMAD.WIDE.U32 R180, R0.reuse, 0x20, R180 ;  /* 0x0000002000b47825 */ /* 0x041fe200078e00b4 */
[----:B------:R-:W-:-:S04]  /*40a0*/  IADD3 R0, PT, PT, R0, 0x80, RZ ;  /* 0x0000008000007810 */ /* 0x000fc80007ffe0ff */
[----:B------:R4:W-:Y:S04]  /*40b0*/  STG.E.128 desc[UR6][R180.64], R152 ;  /* 0x00000098b4007986 */ /* 0x0009e8000c101d06 */
[----:B------:R4:W-:Y:S02]  /*40c0*/  STG.E.128 desc[UR6][R180.64+0x10], R156 ;  /* 0x0000109cb4007986 */ /* 0x0009e4000c101d06 */
.L_x_18403:
[----:B------:R-:W-:Y:S05]  /*40d0*/  BSYNC.RECONVERGENT B0 ;  /* 0x0000000000007941 */ /* 0x000fea0003800200 */
.L_x_18402:
        /* <DEDUP_REMOVED lines=52> */
.L_x_18411:
        /* <DEDUP_REMOVED lines=25> */
.L_x_18410:
        /* <DEDUP_REMOVED lines=18> */
.L_x_18413:
        /* <DEDUP_REMOVED lines=8> */
.L_x_18412:
[----:B------:R-:W0:Y:S02]  /*4750*/  LDC.64 R180, c[0x0][0x3a8] ;  /* 0x0000ea00ffb47b82 */ /* 0x000e240000000a00 */
[C---:B0-----:R-:W-:Y:S01]  /*4760*/  IMAD.WIDE.U32 R180, R0.reuse, 0x20, R180 ;  /* 0x0000002000b47825 */ /* 0x041fe200078e00b4 */
[----:B------:R-:W-:-:S04]  /*4770*/  IADD3 R0, PT, PT, R0, 0x80, RZ ;  /* 0x0000008000007810 */ /* 0x000fc80007ffe0ff */
[----:B------:R0:W-:Y:S04]  /*4780*/  STG.E.128 desc[UR6][R180.64], R160 ;  /* 0x000000a0b4007986 */ /* 0x0001e8000c101d06 */
[----:B------:R0:W-:Y:S02]  /*4790*/  STG.E.128 desc[UR6][R180.64+0x10], R164 ;  /* 0x000010a4b4007986 */ /* 0x0001e4000c101d06 */
.L_x_18409:
[----:B------:R-:W-:Y:S05]  /*47a0*/  BSYNC.RECONVERGENT B0 ;  /* 0x0000000000007941 */ /* 0x000fea0003800200 */
.L_x_18408:
        /* <DEDUP_REMOVED lines=28> */
[----:B---34-:R-:W-:Y:S02]  /*4970*/  HADD2.F32 R180, -RZ, R174.H1_H1 ;  /* 0x300000aeffb47230 */ /* 0x018fe40000004100 */
        /* <DEDUP_REMOVED lines=23> */
.L_x_18417:
        /* <DEDUP_REMOVED lines=8> */
[----:B---34-:R-:W-:Y:S02]  /*4b70*/  HADD2.F32 R180, -RZ, R174.H0_H0 ;  /* 0x200000aeffb47230 */ /* 0x018fe40000004100 */
        /* <DEDUP_REMOVED lines=16> */
.L_x_18416:
[----:B------:R-:W-:Y:S05]  /*4c80*/  @!P0 BRA `(.L_x_18419) ;  /* 0x0000000000448947 */ /* 0x000fea0003800000 */
[--C-:B0----5:R-:W-:Y:S02]  /*4c90*/  HADD2.F32 R169, -RZ, R172.reuse.H0_H0 ;  /* 0x200000acffa97230 */ /* 0x121fe40000004100 */
[----:B------:R-:W-:Y:S02]  /*4ca0*/  HADD2.F32 R172, -RZ, R172.H1_H1 ;  /* 0x300000acffac7230 */ /* 0x000fe40000004100 */
[--C-:B------:R-:W-:Y:S02]  /*4cb0*/  HADD2.F32 R171, -RZ, R173.reuse.H0_H0 ;  /* 0x200000adffab7230 */ /* 0x100fe40000004100 */
[----:B------:R-:W-:Y:S01]  /*4cc0*/  FADD.FTZ R168, R112, R169 ;  /* 0x000000a970a87221 */ /* 0x000fe20000010000 */
[----:B---34-:R-:W-:Y:S02]  /*4cd0*/  HADD2.F32 R180, -RZ, R173.H1_H1 ;  /* 0x300000adffb47230 */ /* 0x018fe40000004100 */
        /* <DEDUP_REMOVED lines=12> */
.L_x_18419:
        /* <DEDUP_REMOVED lines=8> */
.L_x_18418:
[----:B---34-:R-:W0:Y:S02]  /*4e20*/  LDC.64 R180, c[0x0][0x3a8] ;  /* 0x0000ea00ffb47b82 */ /* 0x018e240000000a00 */
[----:B0-----:R-:W-:-:S05]  /*4e30*/  IMAD.WIDE.U32 R180, R0, 0x20, R180 ;  /* 0x0000002000b47825 */ /* 0x001fca00078e00b4 */
[----:B------:R0:W-:Y:S04]  /*4e40*/  STG.E.128 desc[UR6][R180.64], R168 ;  /* 0x000000a8b4007986 */ /* 0x0001e8000c101d06 */
[----:B------:R0:W-:Y:S02]  /*4e50*/  STG.E.128 desc[UR6][R180.64+0x10], R172 ;  /* 0x000010acb4007986 */ /* 0x0001e4000c101d06 */
.L_x_18415:
[----:B------:R-:W-:Y:S05]  /*4e60*/  BSYNC.RECONVERGENT B0 ;  /* 0x0000000000007941 */ /* 0x000fea0003800200 */
.L_x_18414:
[----:B------:R-:W-:Y:S01]  /*4e70*/  FADD.FTZ R0, RZ, R120 ;  /* 0x00000078ff007221 */ /* 0x000fe20000010000 */
[C---:B------:R-:W-:Y:S01]  /*4e80*/  ISETP.GE.U32.AND P0, PT, R2.reuse, 0x80, PT ;  /* 0x000000800200780c */ /* 0x040fe20003f06070 */
[----:B------:R-:W-:Y:S01]  /*4e90*/  BSSY.RECONVERGENT B0, `(.L_x_18420) ;  /* 0x00000d8000007945 */ /* 0x000fe20003800200 */
[C---:B------:R-:W-:Y:S01]  /*4ea0*/  ISETP.GT.U32.AND P6, PT, R2.reuse, 0xff, PT ;  /* 0x000000ff0200780c */ /* 0x040fe20003fc4070 */
        /* <DEDUP_REMOVED lines=214> */
.L_x_18421:
[----:B------:R-:W-:Y:S05]  /*5c10*/  BSYNC.RECONVERGENT B0 ;  /* 0x0000000000007941 */ /* 0x000fea0003800200 */
.L_x_18420:
[----:B------:R-:W-:Y:S01]  /*5c20*/  BAR.SYNC.DEFER_BLOCKING 0x0 ;  /* 0x0000000000007b1d */ /* 0x000fe20000010000 */
[----:B------:R-:W-:Y:S02]  /*5c30*/  ISETP.GT.U32.AND P6, PT, R187, 0x3, PT ;  /* 0x00000003bb00780c */ /* 0x000fe40003fc4070 */
[----:B------:R-:W-:-:S03]  /*5c40*/  CS2R R182, SRZ ;  /* 0x0000000000b67805 */ /* 0x000fc6000001ff00 */
[----:B------:R-:W-:Y:S08]  /*5c50*/  BSSY.RECONVERGENT B0, `(.L_x_18422) ;  /* 0x000000a000007945 */ /* 0x000ff00003800200 */
[----:B------:R-:W-:Y:S05]  /*5c60*/  @P6 BRA `(.L_x_18423) ;  /* 0x0000000000206947 */ /* 0x000fea0003800000 */
[----:B------:R-:W1:Y:S01]  /*5c70*/  S2UR UR5, SR_CgaCtaId ;  /* 0x00000000000579c3 */ /* 0x000e620000008800 */
[----:B------:R-:W-:Y:S01]  /*5c80*/  UMOV UR4, 0x400 ;  /* 0x0000040000047882 */ /* 0x000fe20000000000 */
[----:B0-----:R-:W-:Y:S02]  /*5c90*/  SHF.L.U32 R179, R0, 0x3, RZ ;  /* 0x0000000300b37819 */ /* 0x001fe400000006ff */
[----:B------:R-:W-:Y:S02]  /*5ca0*/  MOV R188, R176 ;  /* 0x000000b000bc7202 */ /* 0x000fe40000000f00 */
[----:B------:R-:W-:Y:S01]  /*5cb0*/  LOP3.LUT R179, R179, 0xf8, RZ, 0xc0, !PT ;  /* 0x000000f8b3b37812 */ /* 0x000fe200078ec0ff */
[----:B-1----:R-:W-:-:S04]  /*5cc0*/  ULEA UR4, UR5, UR4, 0x18 ;  /* 0x0000000405047291 */ /* 0x002fc8000f8ec0ff */
[----:B------:R-:W-:-:S09]  /*5cd0*/  @UP1 UIADD3 UR4, UPT, UPT, UR4, 0x20, URZ ;  /* 0x0000002004041890 */ /* 0x000fd2000fffe0ff */
[----:B------:R1:W2:Y:S03]  /*5ce0*/  LDS.64 R182, [R179+UR4] ;  /* 0x00000004b3b67984 */ /* 0x0002a60008000a00 */
.L_x_18423:
[----:B------:R-:W-:Y:S05]  /*5cf0*/  BSYNC.RECONVERGENT B0 ;  /* 0x0000000000007941 */ /* 0x000fea0003800200 */
.L_x_18422:
[----:B01----:R-:W0:Y:S01]  /*5d00*/  SHFL.DOWN PT, R179, R188, 0x2, 0x1f ;  /* 0x08401f00bcb37f89 */ /* 0x003e2200000e0000 */
[----:B------:R-:W-:Y:S01]  /*5d10*/  ISETP.NE.AND P6, PT, RZ, UR12, PT ;  /* 0x0000000cff007c0c */ /* 0x000fe2000bfc5270 */
[----:B------:R-:W-:Y:S02]  /*5d20*/  BSSY.RECONVERGENT B0, `(.L_x_18424) ;  /* 0x0000081000007945 */ /* 0x000fe40003800200 */
[----:B--2---:R-:W1:Y:S01]  /*5d30*/  SHFL.DOWN PT, R181, R182, 0x2, 0x1f ;  /* 0x08401f00b6b57f89 */ /* 0x004e6200000e0000 */
[----:B0-----:R-:W-:Y:S02]  /*5d40*/  IADD3 R180, PT, PT, R179, R188, RZ ;  /* 0x000000bcb3b47210 */ /* 0x001fe40007ffe0ff */
[----:B------:R-:W-:Y:S02]  /*5d50*/  I2FP.F32.S32 R190, R179 ;  /* 0x000000b300be7245 */ /* 0x000fe40000201400 */
[----:B------:R-:W-:Y:S01]  /*5d60*/  I2FP.F32.S32 R185, R180 ;  /* 0x000000b400b97245 */ /* 0x000fe20000201400 */
[----:B------:R-:W0:Y:S01]  /*5d70*/  SHFL.DOWN PT, R189, R180, 0x1, 0x1f ;  /* 0x08201f00b4bd7f89 */ /* 0x000e2200000e0000 */
[----:B------:R-:W-:Y:S01]  /*5d80*/  I2FP.F32.S32 R179, R188 ;  /* 0x000000bc00b37245 */ /* 0x000fe20000201400 */
[C---:B-1----:R-:W-:Y:S01]  /*5d90*/  FMUL.FTZ R184, R181.reuse, R190 ;  /* 0x000000beb5b87220 */ /* 0x042fe20000410000 */
[----:B------:R-:W1:Y:S01]  /*5da0*/  MUFU.RCP R186, R185 ;  /* 0x000000b900ba7308 */ /* 0x000e620000001000 */
[----:B------:R-:W-:-:S02]  /*5db0*/  FADD.FTZ R181, -R181, R182 ;  /* 0x000000b6b5b57221 */ /* 0x000fc40000010100 */
[----:B------:R-:W-:Y:S02]  /*5dc0*/  FFMA.FTZ R187, R179, R182, R184 ;  /* 0x000000b6b3bb7223 */ /* 0x000fe400000100b8 */
        /* <DEDUP_REMOVED lines=12> */
[----:B-1----:R-:W-:-:S06]  /*5e90*/  FMUL.FTZ R191, R188, R191 ;  /* 0x000000bfbcbf7220 */ /* 0x002fcc0000410000 */
[----:B------:R-:W0:Y:S02]  /*5ea0*/  SHFL.IDX PT, R191, R191, RZ, 0x1f ;  /* 0x00001fffbfbf7589 */ /* 0x000e2400000e0000 */
[C---:B0-----:R-:W-:Y:S01]  /*5eb0*/  FMUL.FTZ R184, R191.reuse, R191 ;  /* 0x000000bfbfb87220 */ /* 0x041fe20000410000 */
[----:B------:R-:W-:-:S04]  /*5ec0*/  FSEL R180, R191, RZ, !P6 ;  /* 0x000000ffbfb47208 */ /* 0x000fc80007000000 */
[----:B------:R-:W-:Y:S02]  /*5ed0*/  FSEL R194, R184, RZ, P6 ;  /* 0x000000ffb8c27208 */ /* 0x000fe40003000000 */
[----:B------:R-:W0:Y:S01]  /*5ee0*/  SHFL.DOWN PT, R184, R183, 0x2, 0x1f ;  /* 0x08401f00b7b87f89 */ /* 0x000e2200000e0000 */
[----:B------:R-:W-:Y:S01]  /*5ef0*/  ISETP.NE.AND P6, PT, R0, RZ, PT ;  /* 0x000000ff0000720c */ /* 0x000fe20003fc5270 */
[----:B0-----:R-:W-:Y:S01]  /*5f00*/  FADD.FTZ R179, R184, R183 ;  /* 0x000000b7b8b37221 */ /* 0x001fe20000010000 */
[----:B------:R-:W-:-:S03]  /*5f10*/  FMUL.FTZ R184, R187, R187 ;  /* 0x000000bbbbb87220 */ /* 0x000fc60000410000 */
[----:B------:R-:W-:Y:S01]  /*5f20*/  FFMA.FTZ R179, R186, R181, R179 ;  /* 0x000000b5bab37223 */ /* 0x000fe200000100b3 */
[----:B------:R-:W-:Y:S01]  /*5f30*/  FMUL.FTZ R184, R185, R184 ;  /* 0x000000b8b9b87220 */ /* 0x000fe20000410000 */
[----:B------:R-:W0:Y:S03]  /*5f40*/  LDC R186, c[0x0][0x448] ;  /* 0x00011200ffba7b82 */ /* 0x000e260000000800 */
[----:B------:R-:W1:Y:S01]  /*5f50*/  SHFL.DOWN PT, R182, R179, 0x1, 0x1f ;  /* 0x08201f00b3b67f89 */ /* 0x000e6200000e0000 */
[----:B------:R-:W-:Y:S01]  /*5f60*/  FMUL.FTZ R184, R184, R189 ;  /* 0x000000bdb8b87220 */ /* 0x000fe20000410000 */
[----:B-1----:R-:W-:-:S03]  /*5f70*/  FADD.FTZ R181, R179, R182 ;  /* 0x000000b6b3b57221 */ /* 0x002fc60000010000 */
[----:B------:R-:W1:Y:S01]  /*5f80*/  @!P6 LDC.64 R182, c[0x0][0x3c0] ;  /* 0x0000f000ffb6eb82 */ /* 0x000e620000000a00 */
[----:B------:R-:W-:-:S06]  /*5f90*/  FFMA.FTZ R181, R188, R184, R181 ;  /* 0x000000b8bcb57223 */ /* 0x000fcc00000100b5 */
[----:B------:R-:W0:Y:S01]  /*5fa0*/  SHFL.IDX PT, R181, R181, RZ, 0x1f ;  /* 0x00001fffb5b57589 */ /* 0x000e2200000e0000 */
[----:B------:R-:W2:Y:S01]  /*5fb0*/  @!P6 LDC.64 R184, c[0x0][0x3c8] ;  /* 0x0000f200ffb8eb82 */ /* 0x000ea20000000a00 */
[----:B-1----:R-:W-:-:S05]  /*5fc0*/  @!P6 IMAD.WIDE R182, R177, 0x4, R182 ;  /* 0x00000004b1b6e825 */ /* 0x002fca00078e02b6 */
[----:B------:R1:W-:Y:S01]  /*5fd0*/  @!P6 STG.E desc[UR6][R182.64], R191 ;  /* 0x000000bfb600e986 */ /* 0x0003e2000c101906 */
[----:B0-----:R-:W-:Y:S01]  /*5fe0*/  FFMA.FTZ R179, R181, UR13, R186 ;  /* 0x0000000db5b37c23 */ /* 0x001fe200080100ba */
[----:B--2---:R-:W-:-:S04]  /*5ff0*/  @!P6 IMAD.WIDE R184, R177, 0x4, R184 ;  /* 0x00000004b1b8e825 */ /* 0x004fc800078e02b8 */
[----:B------:R-:W-:-:S06]  /*6000*/  FADD.FTZ R179, R179, R194 ;  /* 0x000000c2b3b37221 */ /* 0x000fcc0000010000 */
[----:B------:R-:W0:Y:S02]  /*6010*/  MUFU.RSQ R179, R179 ;  /* 0x000000b300b37308 */ /* 0x000e240000001400 */
[----:B0-----:R1:W-:Y:S01]  /*6020*/  @!P6 STG.E desc[UR6][R184.64], R179 ;  /* 0x000000b3b800e986 */ /* 0x0013e2000c101906 */
[----:B------:R-:W-:Y:S05]  /*6030*/  @!P0 BRA `(.L_x_18425) ;  /* 0x00000004003c8947 */ /* 0x000fea0003800000 */
[--C-:B-1----:R-:W-:Y:S01]  /*6040*/  FADD.FTZ R182, R126, -R180.reuse ;  /* 0x800000b47eb67221 */ /* 0x102fe20000010000 */
[----:B-----5:R-:W-:Y:S02]  /*6050*/  HADD2.F32 R181, -RZ, R199.H0_H0 ;  /* 0x200000c7ffb57230 */ /* 0x020fe40000004100 */
[----:B------:R-:W-:Y:S01]  /*6060*/  FADD.FTZ R186, R127, -R180 ;  /* 0x800000b47fba7221 */ /* 0x000fe20000010000 */
[----:B------:R-:W-:Y:S02]  /*6070*/  HADD2.F32 R183, -RZ, R75.H0_H0 ;  /* 0x2000004bffb77230 */ /* 0x000fe40000004100 */
[C---:B------:R-:W-:Y:S01]  /*6080*/  FMUL.FTZ R182, R179.reuse, R182 ;  /* 0x000000b6b3b67220 */ /* 0x040fe20000410000 */
[----:B------:R-:W-:Y:S02]  /*6090*/  HADD2.F32 R195, -RZ, R7.H0_H0 ;  /* 0x20000007ffc37230 */ /* 0x000fe40000004100 */
[----:B------:R-:W-:Y:S01]  /*60a0*/  FMUL.FTZ R190, R179, R186 ;  /* 0x000000bab3be7220 */ /* 0x000fe20000410000 */
[----:B------:R-:W-:-:S02]  /*60b0*/  HADD2.F32 R184, -RZ, R71.H0_H0 ;  /* 0x20000047ffb87230 */ /* 0x000fc40000004100 */
[C---:B------:R-:W-:Y:S01]  /*60c0*/  FFMA.FTZ R212, R182.reuse, R181, R183 ;  /* 0x000000b5b6d47223 */ /* 0x040fe200000100b7 */
        /* <DEDUP_REMOVED lines=9> */
[----:B------:R-:W-:Y:S01]  /*6160*/  FMUL.FTZ R182, R179, R182 ;  /* 0x000000b6b3b67220 */ /* 0x000fe20000410000 */
        /* <DEDUP_REMOVED lines=8> */
[----:B------:R-:W-:Y:S02]  /*61f0*/  HADD2.F32 R187, -RZ, R198.H1_H1 ;  /* 0x300000c6ffbb7230 */ /* 0x000fe40000004100 */
[----:B------:R-:W-:Y:S01]  /*6200*/  FADD.FTZ R182, R122, -R180 ;  /* 0x800000b47ab67221 */ /* 0x000fe20000010000 */
[----:B------:R-:W-:Y:S02]  /*6210*/  HADD2.F32 R189, -RZ, R74.H1_H1 ;  /* 0x3000004affbd7230 */ /* 0x000fe40000004100 */
[----:B------:R-:W-:Y:S01]  /*6220*/  FFMA.FTZ R214, R190, R191, R193 ;  /* 0x000000bfbed67223 */ /* 0x000fe200000100c1 */
[----:B------:R-:W-:Y:S02]  /*6230*/  HADD2.F32 R191, -RZ, R6.H1_H1 ;  /* 0x30000006ffbf7230 */ /* 0x000fe40000004100 */
[----:B------:R-:W-:Y:S01]  /*6240*/  FMUL.FTZ R182, R179, R182 ;  /* 0x000000b6b3b67220 */ /* 0x000fe20000410000 */
[----:B------:R-:W-:-:S02]  /*6250*/  HADD2.F32 R193, -RZ, R70.H1_H1 ;  /* 0x30000046ffc17230 */ /* 0x000fc40000004100 */
[C---:B------:R-:W-:Y:S01]  /*6260*/  FFMA.FTZ R213, R188.reuse, R187, R189 ;  /* 0x000000bbbcd57223 */ /* 0x040fe200000100bd */
[----:B------:R-:W-:Y:S02]  /*6270*/  HADD2.F32 R187, -RZ, R197.H1_H1 ;  /* 0x300000c5ffbb7230 */ /* 0x000fe40000004100 */
[----:B------:R-:W-:Y:S01]  /*6280*/  FADD.FTZ R190, R121, -R180 ;  /* 0x800000b479be7221 */ /* 0x000fe20000010000 */
[----:B------:R-:W-:Y:S02]  /*6290*/  HADD2.F32 R189, -RZ, R73.H1_H1 ;  /* 0x30000049ffbd7230 */ /* 0x000fe40000004100 */
[----:B------:R-:W-:Y:S01]  /*62a0*/  FFMA.FTZ R215, R188, R191, R193 ;  /* 0x000000bfbcd77223 */ /* 0x000fe200000100c1 */
[----:B------:R-:W-:Y:S02]  /*62b0*/  HADD2.F32 R181, -RZ, R197.H0_H0 ;  /* 0x200000c5ffb57230 */ /* 0x000fe40000004100 */
[----:B------:R-:W-:Y:S01]  /*62c0*/  FMUL.FTZ R190, R179, R190 ;  /* 0x000000beb3be7220 */ /* 0x000fe20000410000 */
[----:B------:R-:W-:-:S02]  /*62d0*/  HADD2.F32 R183, -RZ, R73.H0_H0 ;  /* 0x20000049ffb77230 */ /* 0x000fc40000004100 */
[----:B------:R-:W-:Y:S01]  /*62e0*/  FFMA.FTZ R207, R192, R187, R189 ;  /* 0x000000bbc0cf7223 */ /* 0x000fe200000100bd */
[----:B------:R-:W-:Y:S01]  /*62f0*/  HADD2.F32 R185, -RZ, R5.H0_H0 ;  /* 0x20000005ffb97230 */ /* 0x000fe20000004100 */
[----:B------:R-:W0:Y:S01]  /*6300*/  LDC.64 R188, c[0x0][0x428] ;  /* 0x00010a00ffbc7b82 */ /* 0x000e220000000a00 */
[----:B------:R-:W-:Y:S02]  /*6310*/  HADD2.F32 R184, -RZ, R69.H0_H0 ;  /* 0x20000045ffb87230 */ /* 0x000fe40000004100 */
[----:B------:R-:W-:Y:S01]  /*6320*/  FFMA.FTZ R204, R182, R181, R183 ;  /* 0x000000b5b6cc7223 */ /* 0x000fe200000100b7 */
[----:B------:R-:W-:Y:S01]  /*6330*/  HADD2.F32 R209, -RZ, R5.H1_H1 ;  /* 0x30000005ffd17230 */ /* 0x000fe20000004100 */
[----:B------:R-:W-:Y:S01]  /*6340*/  F2FP.F16.F32.PACK_AB R195, R214, R195 ;  /* 0x000000c3d6c3723e */ /* 0x000fe200000000ff */
[----:B------:R-:W-:Y:S02]  /*6350*/  HADD2.F32 R211, -RZ, R69.H1_H1 ;  /* 0x30000045ffd37230 */ /* 0x000fe40000004100 */
[----:B------:R-:W-:Y:S01]  /*6360*/  FFMA.FTZ R206, R182, R185, R184 ;  /* 0x000000b9b6ce7223 */ /* 0x000fe200000100b8 */
[----:B------:R-:W-:Y:S01]  /*6370*/  FADD.FTZ R184, R120, -R180 ;  /* 0x800000b478b87221 */ /* 0x000fe20000010000 */
[----:B------:R-:W1:Y:S01]  /*6380*/  LDC.64 R182, c[0x0][0x430] ;  /* 0x00010c00ffb67b82 */ /* 0x000e620000000a00 */
[----:B------:R-:W-:-:S02]  /*6390*/  HADD2.F32 R181, -RZ, R196.H0_H0 ;  /* 0x200000c4ffb57230 */ /* 0x000fc40000004100 */
[----:B------:R-:W-:Y:S01]  /*63a0*/  FFMA.FTZ R209, R192, R209, R211 ;  /* 0x000000d1c0d17223 */ /* 0x000fe200000100d3 */
[----:B------:R-:W-:Y:S02]  /*63b0*/  HADD2.F32 R185, -RZ, R72.H0_H0 ;  /* 0x20000048ffb97230 */ /* 0x000fe40000004100 */
[----:B------:R-:W-:Y:S01]  /*63c0*/  FMUL.FTZ R184, R179, R184 ;  /* 0x000000b8b3b87220 */ /* 0x000fe20000410000 */
[----:B------:R-:W-:Y:S02]  /*63d0*/  HADD2.F32 R187, -RZ, R4.H0_H0 ;  /* 0x20000004ffbb7230 */ /* 0x000fe40000004100 */
        /* <DEDUP_REMOVED lines=9> */
[----:B------:R-:W-:Y:S01]  /*6470*/  FFMA.FTZ R184, R190, R191, R193 ;  /* 0x000000bfbeb87223 */ /* 0x000fe200000100c1 */
[----:B------:R-:W-:Y:S01]  /*6480*/  F2FP.F16.F32.PACK_AB R186, R213, R208 ;  /* 0x000000d0d5ba723e */ /* 0x000fe200000000ff */
[----:B0-----:R-:W-:Y:S01]  /*6490*/  IMAD.WIDE.U32 R188, R178, 0x10, R188 ;  /* 0x00000010b2bc7825 */ /* 0x001fe200078e00bc */
[----:B------:R-:W-:-:S03]  /*64a0*/  F2FP.F16.F32.PACK_AB R193, R209, R206 ;  /* 0x000000ced1c1723e */ /* 0x000fc600000000ff */
[----:B------:R-:W-:Y:S01]  /*64b0*/  FFMA.FTZ R205, R190, R205, R194 ;  /* 0x000000cdbecd7223 */ /* 0x000fe200000100c2 */
[----:B------:R-:W-:Y:S02]  /*64c0*/  F2FP.F16.F32.PACK_AB R184, R184, R181 ;  /* 0x000000b5b8b8723e */ /* 0x000fe400000000ff */
[----:B------:R-:W-:Y:S01]  /*64d0*/  F2FP.F16.F32.PACK_AB R194, R215, R210 ;  /* 0x000000d2d7c2723e */ /* 0x000fe200000000ff */
[C---:B-1----:R-:W-:Y:S01]  /*64e0*/  IMAD.WIDE.U32 R182, R178.reuse, 0x10, R182 ;  /* 0x00000010b2b67825 */ /* 0x042fe200078e00b6 */
[----:B------:R-:W-:Y:S01]  /*64f0*/  F2FP.F16.F32.PACK_AB R192, R205, R192 ;  /* 0x000000c0cdc0723e */ /* 0x000fe200000000ff */
[----:B------:R0:W-:Y:S01]  /*6500*/  STG.E.128 desc[UR6][R188.64], R184 ;  /* 0x000000b8bc007986 */ /* 0x0001e2000c101d06 */
[----:B------:R-:W-:-:S03]  /*6510*/  IADD3 R178, PT, PT, R178, 0x80, RZ ;  /* 0x00000080b2b27810 */ /* 0x000fc60007ffe0ff */
[----:B------:R0:W-:Y:S04]  /*6520*/  STG.E.128 desc[UR6][R182.64], R192 ;  /* 0x000000c0b6007986 */ /* 0x0001e8000c101d06 */
.L_x_18425:
[----:B------:R-:W-:Y:S05]  /*6530*/  BSYNC.RECONVERGENT B0 ;  /* 0x0000000000007941 */ /* 0x000fea0003800200 */
.L_x_18424:
        /* <DEDUP_REMOVED lines=82> */
.L_x_18427:
[----:B------:R-:W-:Y:S05]  /*6a60*/  BSYNC.RECONVERGENT B0 ;  /* 0x0000000000007941 */ /* 0x000fea0003800200 */
.L_x_18426:
[----:B------:R-:W-:Y:S04]  /*6a70*/  BSSY.RECONVERGENT B0, `(.L_x_18428) ;  /* 0x0000051000007945 */ /* 0x000fe80003800200 */
        /* <DEDUP_REMOVED lines=80> */
.L_x_18429:
[----:B------:R-:W-:Y:S05]  /*6f80*/  BSYNC.RECONVERGENT B0 ;  /* 0x0000000000007941 */ /* 0x000fea0003800200 */
.L_x_18428:
        /* <DEDUP_REMOVED lines=81> */
.L_x_18431:
[----:B------:R-:W-:Y:S05]  /*74a0*/  BSYNC.RECONVERGENT B0 ;  /* 0x0000000000007941 */ /* 0x000fea0003800200 */
.L_x_18430:
        /* <DEDUP_REMOVED lines=81> */
.L_x_18433:
[----:B------:R-:W-:Y:S05]  /*79c0*/  BSYNC.RECONVERGENT B0 ;  /* 0x0000000000007941 */ /* 0x000fea0003800200 */
.L_x_18432:
        /* <DEDUP_REMOVED lines=81> */
.L_x_18435:
[----:B------:R-:W-:Y:S05]  /*7ee0*/  BSYNC.RECONVERGENT B0 ;  /* 0x0000000000007941 */ /* 0x000fea0003800200 */
.L_x_18434:
[----:B------:R-:W-:Y:S04]  /*7ef0*/  BSSY.RECONVERGENT B0, `(.L_x_18436) ;  /* 0x0000050000007945 */ /* 0x000fe80003800200 */
[----:B------:R-:W-:Y:S05]  /*7f00*/  @!P5 BRA `(.L_x_18437) ;  /* 0x000000040038d947 */ /* 0x000fea0003800000 */
[--C-:B01234-:R-:W-:Y:S01]  /*7f10*/  FADD.FTZ R182, R168, -R180.reuse ;  /* 0x800000b4a8b67221 */ /* 0x11ffe20000010000 */
[--C-:B------:R-:W-:Y:S01]  /*7f20*/  FADD.FTZ R184, R169, -R180.reuse ;  /* 0x800000b4a9b87221 */ /* 0x100fe20000010000 */
[--C-:B------:R-:W-:Y:S01]  /*7f30*/  FADD.FTZ R186, R170, -R180.reuse ;  /* 0x800000b4aaba7221 */ /* 0x100fe20000010000 */
[--C-:B------:R-:W-:Y:S01]  /*7f40*/  FADD.FTZ R188, R171, -R180.reuse ;  /* 0x800000b4abbc7221 */ /* 0x100fe20000010000 */
[--C-:B------:R-:W-:Y:S01]  /*7f50*/  FADD.FTZ R192, R172, -R180.reuse ;  /* 0x800000b4acc07221 */ /* 0x100fe20000010000 */
[--C-:B------:R-:W-:Y:S01]  /*7f60*/  FADD.FTZ R206, R173, -R180.reuse ;  /* 0x800000b4adce7221 */ /* 0x100fe20000010000 */
[--C-:B------:R-:W-:Y:S01]  /*7f70*/  FADD.FTZ R210, R174, -R180.reuse ;  /* 0x800000b4aed27221 */ /* 0x100fe20000010000 */
[----:B-----5:R-:W-:Y:S02]  /*7f80*/  HADD2.F32 R181, -RZ, R104.H0_H0 ;  /* 0x20000068ffb57230 */ /* 0x020fe40000004100 */
[----:B------:R-:W-:Y:S01]  /*7f90*/  FADD.FTZ R180, R175, -R180 ;  /* 0x800000b4afb47221 */ /* 0x000fe20000010000 */
[----:B------:R-:W-:-:S02]  /*7fa0*/  HADD2.F32 R183, -RZ, R100.H0_H0 ;  /* 0x20000064ffb77230 */ /* 0x000fc40000004100 */
        /* <DEDUP_REMOVED lines=9> */
[----:B------:R-:W-:Y:S02]  /*8040*/  HADD2.F32 R179, -RZ, R108.H0_H0 ;  /* 0x2000006cffb37230 */ /* 0x000fe40000004100 */
[----:B------:R-:W-:-:S02]  /*8050*/  HADD2.F32 R181, -RZ, R96.H0_H0 ;  /* 0x20000060ffb57230 */ /* 0x000fc40000004100 */
[----:B------:R-:W-:Y:S02]  /*8060*/  HADD2.F32 R183, -RZ, R104.H1_H1 ;  /* 0x30000068ffb77230 */ /* 0x000fe40000004100 */
[----:B------:R-:W-:Y:S02]  /*8070*/  HADD2.F32 R185, -RZ, R100.H1_H1 ;  /* 0x30000064ffb97230 */ /* 0x000fe40000004100 */
[----:B------:R-:W-:Y:S01]  /*8080*/  FFMA.FTZ R187, R182, R179, R181 ;  /* 0x000000b3b6bb7223 */ /* 0x000fe200000100b5 */
[----:B------:R-:W-:Y:S02]  /*8090*/  HADD2.F32 R191, -RZ, R108.H1_H1 ;  /* 0x3000006cffbf7230 */ /* 0x000fe40000004100 */
[----:B------:R-:W-:Y:S02]  /*80a0*/  HADD2.F32 R180, -RZ, R96.H1_H1 ;  /* 0x30000060ffb47230 */ /* 0x000fe40000004100 */
[----:B------:R-:W-:Y:S01]  /*80b0*/  FFMA.FTZ R189, R184, R183, R185 ;  /* 0x000000b7b8bd7223 */ /* 0x000fe200000100b9 */
[----:B------:R-:W-:Y:S01]  /*80c0*/  HADD2.F32 R193, -RZ, R105.H0_H0 ;  /* 0x20000069ffc17230 */ /* 0x000fe20000004100 */
[----:B------:R-:W0:Y:S01]  /*80d0*/  LDC.64 R182, c[0x0][0x428] ;  /* 0x00010a00ffb67b82 */ /* 0x000e220000000a00 */
[----:B------:R-:W-:-:S02]  /*80e0*/  HADD2.F32 R195, -RZ, R101.H0_H0 ;  /* 0x20000065ffc37230 */ /* 0x000fc40000004100 */
[----:B------:R-:W-:Y:S01]  /*80f0*/  FFMA.FTZ R188, R184, R191, R180 ;  /* 0x000000bfb8bc7223 */ /* 0x000fe200000100b4 */
[----:B------:R-:W-:Y:S02]  /*8100*/  HADD2.F32 R205, -RZ, R109.H0_H0 ;  /* 0x2000006dffcd7230 */ /* 0x000fe40000004100 */
[----:B------:R-:W-:Y:S02]  /*8110*/  HADD2.F32 R192, -RZ, R97.H0_H0 ;  /* 0x20000061ffc07230 */ /* 0x000fe40000004100 */
[C---:B------:R-:W-:Y:S01]  /*8120*/  FFMA.FTZ R193, R190.reuse, R193, R195 ;  /* 0x000000c1bec17223 */ /* 0x040fe200000100c3 */
[----:B------:R-:W-:Y:S01]  /*8130*/  HADD2.F32 R179, -RZ, R105.H1_H1 ;  /* 0x30000069ffb37230 */ /* 0x000fe20000004100 */
[----:B------:R-:W1:Y:S01]  /*8140*/  LDC.64 R180, c[0x0][0x430] ;  /* 0x00010c00ffb47b82 */ /* 0x000e620000000a00 */
[----:B------:R-:W-:Y:S02]  /*8150*/  HADD2.F32 R185, -RZ, R101.H1_H1 ;  /* 0x30000065ffb97230 */ /* 0x000fe40000004100 */
[----:B------:R-:W-:Y:S01]  /*8160*/  FFMA.FTZ R192, R190, R205, R192 ;  /* 0x000000cdbec07223 */ /* 0x000fe200000100c0 */
[----:B------:R-:W-:-:S02]  /*8170*/  HADD2.F32 R191, -RZ, R109.H1_H1 ;  /* 0x3000006dffbf7230 */ /* 0x000fc40000004100 */
[----:B------:R-:W-:Y:S02]  /*8180*/  HADD2.F32 R184, -RZ, R97.H1_H1 ;  /* 0x30000061ffb87230 */ /* 0x000fe40000004100 */
[C---:B------:R-:W-:Y:S01]  /*8190*/  FFMA.FTZ R190, R194.reuse, R179, R185 ;  /* 0x000000b3c2be7223 */ /* 0x040fe200000100b9 */
[----:B------:R-:W-:Y:S02]  /*81a0*/  HADD2.F32 R207, -RZ, R110.H0_H0 ;  /* 0x2000006effcf7230 */ /* 0x000fe40000004100 */
[----:B------:R-:W-:Y:S02]  /*81b0*/  HADD2.F32 R206, -RZ, R98.H0_H0 ;  /* 0x20000062ffce7230 */ /* 0x000fe40000004100 */
[----:B------:R-:W-:Y:S01]  /*81c0*/  FFMA.FTZ R191, R194, R191, R184 ;  /* 0x000000bfc2bf7223 */ /* 0x000fe200000100b8 */
[----:B------:R-:W-:Y:S02]  /*81d0*/  HADD2.F32 R209, -RZ, R106.H1_H1 ;  /* 0x3000006affd17230 */ /* 0x000fe40000004100 */
[----:B------:R-:W-:-:S02]  /*81e0*/  HADD2.F32 R211, -RZ, R102.H1_H1 ;  /* 0x30000066ffd37230 */ /* 0x000fc40000004100 */
[----:B------:R-:W-:Y:S01]  /*81f0*/  FFMA.FTZ R206, R204, R207, R206 ;  /* 0x000000cfccce7223 */ /* 0x000fe200000100ce */
[----:B------:R-:W-:Y:S02]  /*8200*/  HADD2.F32 R195, -RZ, R106.H0_H0 ;  /* 0x2000006affc37230 */ /* 0x000fe40000004100 */
[----:B------:R-:W-:Y:S02]  /*8210*/  HADD2.F32 R205, -RZ, R102.H0_H0 ;  /* 0x20000066ffcd7230 */ /* 0x000fe40000004100 */
[----:B------:R-:W-:Y:S01]  /*8220*/  FFMA.FTZ R194, R208, R209, R211 ;  /* 0x000000d1d0c27223 */ /* 0x000fe200000100d3 */
[----:B------:R-:W-:Y:S02]  /*8230*/  HADD2.F32 R179, -RZ, R110.H1_H1 ;  /* 0x3000006effb37230 */ /* 0x000fe40000004100 */
[----:B------:R-:W-:Y:S02]  /*8240*/  HADD2.F32 R185, -RZ, R98.H1_H1 ;  /* 0x30000062ffb97230 */ /* 0x000fe40000004100 */
[----:B------:R-:W-:Y:S01]  /*8250*/  FFMA.FTZ R195, R204, R195, R205 ;  /* 0x000000c3ccc37223 */ /* 0x000fe200000100cd */
[----:B------:R-:W-:-:S02]  /*8260*/  HADD2.F32 R207, -RZ, R107.H0_H0 ;  /* 0x2000006bffcf7230 */ /* 0x000fc40000004100 */
[----:B------:R-:W-:Y:S02]  /*8270*/  HADD2.F32 R209, -RZ, R103.H0_H0 ;  /* 0x20000067ffd17230 */ /* 0x000fe40000004100 */
[----:B------:R-:W-:Y:S01]  /*8280*/  FFMA.FTZ R205, R208, R179, R185 ;  /* 0x000000b3d0cd7223 */ /* 0x000fe200000100b9 */
[----:B------:R-:W-:Y:S02]  /*8290*/  HADD2.F32 R213, -RZ, R107.H1_H1 ;  /* 0x3000006bffd57230 */ /* 0x000fe40000004100 */
[----:B------:R-:W-:Y:S02]  /*82a0*/  HADD2.F32 R215, -RZ, R103.H1_H1 ;  /* 0x30000067ffd77230 */ /* 0x000fe40000004100 */
[----:B------:R-:W-:Y:S01]  /*82b0*/  FFMA.FTZ R207, R210, R207, R209 ;  /* 0x000000cfd2cf7223 */ /* 0x000fe200000100d1 */
        /* <DEDUP_REMOVED lines=11> */
[----:B-1----:R-:W-:Y:S01]  /*8370*/  IMAD.WIDE.U32 R178, R178, 0x10, R180 ;  /* 0x00000010b2b27825 */ /* 0x002fe200078e00b4 */
[----:B------:R-:W-:Y:S02]  /*8380*/  F2FP.F16.F32.PACK_AB R181, R190, R193 ;  /* 0x000000c1beb5723e */ /* 0x000fe400000000ff */
[----:B------:R-:W-:Y:S02]  /*8390*/  F2FP.F16.F32.PACK_AB R180, R189, R186 ;  /* 0x000000babdb4723e */ /* 0x000fe400000000ff */
[----:B------:R-:W-:Y:S02]  /*83a0*/  F2FP.F16.F32.PACK_AB R183, R204, R207 ;  /* 0x000000cfccb7723e */ /* 0x000fe400000000ff */
[----:B------:R-:W-:Y:S02]  /*83b0*/  F2FP.F16.F32.PACK_AB R207, R214, R211 ;  /* 0x000000d3d6cf723e */ /* 0x000fe400000000ff */
[----:B------:R-:W-:Y:S01]  /*83c0*/  F2FP.F16.F32.PACK_AB R204, R188, R187 ;  /* 0x000000bbbccc723e */ /* 0x000fe200000000ff */
[----:B------:R0:W-:Y:S04]  /*83d0*/  STG.E.128 desc[UR6][R184.64], R180 ;  /* 0x000000b4b8007986 */ /* 0x0001e8000c101d06 */
[----:B------:R0:W-:Y:S02]  /*83e0*/  STG.E.128 desc[UR6][R178.64], R204 ;  /* 0x000000ccb2007986 */ /* 0x0001e4000c101d06 */
.L_x_18437:
[----:B------:R-:W-:Y:S05]  /*83f0*/  BSYNC.RECONVERGENT B0 ;  /* 0x0000000000007941 */ /* 0x000fea0003800200 */
.L_x_18436:
[----:B01----:R-:W0:Y:S01]  /*8400*/  LDC.64 R178, c[0x0][0x380] ;  /* 0x0000e000ffb27b82 */ /* 0x003e220000000a00 */
[----:B------:R-:W-:Y:S01]  /*8410*/  UPLOP3.LUT UP1, UPT, UPT, UPT, UP1, 0x40, 0x4 ;  /* 0x000000000004789c */ /* 0x000fe20003f2e810 */
[----:B0-----:R-:W-:-:S04]  /*8420*/  IADD3 R177, PT, PT, R177, R178, RZ ;  /* 0x000000b2b1b17210 */ /* 0x001fc80007ffe0ff */
[----:B------:R-:W-:-:S13]  /*8430*/  ISETP.GE.AND P1, PT, R177, R179, PT ;  /* 0x000000b3b100720c */ /* 0x000fda0003f26270 */
[----:B------:R-:W-:Y:S05]  /*8440*/  @!P1 BRA `(.L_x_18438) ;  /* 0xffffff9800749947 */ /* 0x000fea000383ffff */
[----:B------:R-:W-:Y:S05]  /*8450*/  EXIT ;  /* 0x000000000000794d */ /* 0x000fea0003800000 */
.L_x_18439:
        /* <DEDUP_REMOVED lines=10> */
.L_x_27892:


//--------------------- .text._ZN10layer_norm31ln_parallel_residual_fwd_kernelINS_13Kernel_traitsI6__halfS2_fS2_fjLj7168ELj1ELj1ELj4ELj16ENS_18Kernel_traits_baseILj7168ES2_S2_fS2_fjLj128EEEEELb0ELb0ELb1EEEvNS_9FwdParamsE --------------------------
	.section	.text._ZN10layer_norm31ln_parallel_residual_fwd_kernelINS_13Kernel_traitsI6__halfS2_fS2_fjLj7168ELj1ELj1ELj4ELj16ENS_18Kernel_traits_baseILj7168ES2_S2_fS2_fjLj128EEEEELb0ELb0ELb1EEEvNS_9FwdParamsE,"ax",@progbits
	.align	128
        .global         _ZN10layer_norm31ln_parallel_residual_fwd_kernelINS_13Kernel_traitsI6__halfS2_fS2_fjLj7168ELj1ELj1ELj4ELj16ENS_18Kernel_traits_baseILj7168ES2_S2_fS2_fjLj128EEEEELb0ELb0ELb1EEEvNS_9FwdParamsE
        .type           _ZN10layer_norm31ln_parallel_residual_fwd_kernelINS_13Kernel_traitsI6__halfS2_fS2_fjLj7168ELj1ELj1ELj4ELj16ENS_18Kernel_traits_baseILj7168ES2_S2_fS2_fjLj128EEEEELb0ELb0ELb1EEEvNS_9FwdParamsE,@function
        .size           _ZN10layer_norm31ln_parallel_residual_fwd_kernelINS_13Kernel_traitsI6__halfS2_fS2_fjLj7168ELj1ELj1ELj4ELj16ENS_18Kernel_traits_baseILj7168ES2_S2_fS2_fjLj128EEEEELb0ELb0ELb1EEEvNS_9FwdParamsE,(.L_x_27893 - _ZN10layer_norm31ln_parallel_residual_fwd_kernelINS_13Kernel_traitsI6__halfS2_fS2_fjLj7168ELj1ELj1ELj4ELj16ENS_18Kernel_traits_baseILj7168ES2_S2_fS2_fjLj128EEEEELb0ELb0ELb1EEEvNS_9FwdParamsE)
        .other          _ZN10layer_norm31ln_parallel_residual_fwd_kernelINS_13Kernel_traitsI6__halfS2_fS2_fjLj7168ELj1ELj1ELj4ELj16ENS_18Kernel_traits_baseILj7168ES2_S2_fS2_fjLj128EEEEELb0ELb0ELb1EEEvNS_9FwdParamsE,@"STO_CUDA_ENTRY STV_DEFAULT"
_ZN10layer_norm31ln_parallel_residual_fwd_kernelINS_13Kernel_traitsI6__halfS2_fS2_fjLj7168ELj1ELj1ELj4ELj16ENS_18Kernel_traits_baseILj7168ES2_S2_fS2_fjLj128EEEEELb0ELb0ELb1EEEvNS_9FwdParamsE:
.text._ZN10layer_norm31ln_parallel_residual_fwd_kernelINS_13Kernel_traitsI6__halfS2_fS2_fjLj7168ELj1ELj1ELj4ELj16ENS_18Kernel_traits_baseILj7168ES2_S2_fS2_fjLj128EEEEELb0ELb0ELb1EEEvNS_9FwdParamsE:
        /* <DEDUP_REMOVED lines=8> */
[----:B---3--:R-:W-:Y:S05]  /*0080*/  BRA.U UP0, `(.L_x_18440) ;  /* 0x0000000500747547 */ /* 0x008fea000b800000 */
[----:B------:R-:W0:Y:S02]  /*0090*/  LDCU.64 UR4, c[0x0][0x440] ;  /* 0x00008800ff0477ac */ /* 0x000e240008000a00 */
[----:B0-----:R-:W-:-:S04]  /*00a0*/  UISETP.NE.U32.AND UP0, UPT, UR4, URZ, UPT ;  /* 0x000000ff0400728c */ /* 0x001fc8000bf05070 */
[----:B------:R-:W-:-:S09]  /*00b0*/  UISETP.NE.AND.EX UP0, UPT, UR5, URZ, UPT, UP0 ;  /* 0x000000ff0500728c */ /* 0x000fd2000bf05300 */
[----:B------:R-:W-:Y:S05]  /*00c0*/  BRA.U UP0, `(.L_x_18441) ;  /* 0x0000000100bc7547 */ /* 0x000fea000b800000 */
        /* <DEDUP_REMOVED lines=47> */
.L_x_18441:
[----:B------:R-:W2:Y:S08]  /*03c0*/  LDC.64 R6, c[0x0][0x3d0] ;  /* 0x0000f400ff067b82 */ /* 0x000eb00000000a00 */
[----:B------:R-:W0:Y:S08]  /*03d0*/  LDC.64 R8, c[0x0][0x3d8] ;  /* 0x0000f600ff087b82 */ /* 0x000e300000000a00 */
[----:B------:R-:W1:Y:S01]  /*03e0*/  LDC.64 R4, c[0x0][0x440] ;  /* 0x00011000ff047b82 */ /* 0x000e620000000a00 */
[----:B--2---:R-:W-:-:S05]  /*03f0*/  IMAD.WIDE.U32 R6, R0, 0x10, R6 ;  /* 0x0000001000067825 */ /* 0x004fca00078e0006 */
[----:B------:R2:W5:Y:S01]  /*0400*/  LDG.E.128 R28, desc[UR6][R6.64] ;  /* 0x00000006061c7981 */ /* 0x000562000c1e1d00 */
[----:B0-----:R-:W-:-:S03]  /*0410*/  IMAD.WIDE.U32 R8, R0, 0x10, R8 ;  /* 0x0000001000087825 */ /* 0x001fc600078e0008 */
[----:B------:R2:W5:Y:S04]  /*0420*/  LDG.E.128 R32, desc[UR6][R6.64+0x800] ;  /* 0x0008000606207981 */ /* 0x000568000c1e1d00 */
        /* <DEDUP_REMOVED lines=34> */
[----:B--2---:R-:W-:Y:S06]  /*0650*/  BRA `(.L_x_18442) ;  /* 0x0000000400487947 */ /* 0x004fec0003800000 */
.L_x_18440:
[----:B------:R-:W0:Y:S02]  /*0660*/  LDCU.64 UR4, c[0x0][0x440] ;  /* 0x00008800ff0477ac */ /* 0x000e240008000a00 */
[----:B0-----:R-:W-:-:S04]  /*0670*/  UISETP.NE.U32.AND UP0, UPT, UR4, URZ, UPT ;  /* 0x000000ff0400728c */ /* 0x001fc8000bf05070 */
[----:B------:R-:W-:-:S09]  /*0680*/  UISETP.NE.AND.EX UP0, UPT, UR5, URZ, UPT, UP0 ;  /* 0x000000ff0500728c */ /* 0x000fd2000bf05300 */
[----:B------:R-:W-:Y:S05]  /*0690*/  BRA.U !UP0, `(.L_x_18443) ;  /* 0x0000000108947547 */ /* 0x000fea000b800000 */
[----:B------:R-:W2:Y:S08]  /*06a0*/  LDC.64 R6, c[0x0][0x3d0] ;  /* 0x0000f400ff067b82 */ /* 0x000eb00000000a00 */
[----:B------:R-:W0:Y:S08]  /*06b0*/  LDC.64 R4, c[0x0][0x438] ;  /* 0x00010e00ff047b82 */ /* 0x000e300000000a00 */
[----:B------:R-:W1:Y:S08]  /*06c0*/  LDC.64 R8, c[0x0][0x3d8] ;  /* 0x0000f600ff087b82 */ /* 0x000e700000000a00 */
[----:B------:R-:W3:Y:S01]  /*06d0*/  LDC.64 R10, c[0x0][0x440] ;  /* 0x00011000ff0a7b82 */ /* 0x000ee20000000a00 */
[----:B--2---:R-:W-:-:S05]  /*06e0*/  IMAD.WIDE.U32 R6, R0, 0x10, R6 ;  /* 0x0000001000067825 */ /* 0x004fca00078e0006 */
[----:B------:R2:W5:Y:S01]  /*06f0*/  LDG.E.128 R28, desc[UR6][R6.64] ;  /* 0x00000006061c7981 */ /* 0x000562000c1e1d00 */
[----:B0-----:R-:W-:-:S03]  /*0700*/  IMAD.WIDE.U32 R4, R0, 0x10, R4 ;  /* 0x0000001000047825 */ /* 0x001fc600078e0004 */
[----:B------:R2:W5:Y:S04]  /*0710*/  LDG.E.128 R32, desc[UR6][R6.64+0x800] ;  /* 0x0008000606207981 */ /* 0x000568000c1e1d00 */
[----:B------:R2:W5:Y:S01]  /*0720*/  LDG.E.128 R36, desc[UR6][R6.64+0x1000] ;  /* 0x0010000606247981 */ /* 0x000562000c1e1d00 */
[----:B-1----:R-:W-:-:S03]  /*0730*/  IMAD.WIDE.U32 R8, R0, 0x10, R8 ;  /* 0x0000001000087825 */ /* 0x002fc600078e0008 */
        /* <DEDUP_REMOVED lines=27> */
.L_x_18443:
        /* <DEDUP_REMOVED lines=40> */
[----:B--2---:R-:W-:-:S07]  /*0b70*/  CS2R R136, SRZ ;  /* 0x0000000000887805 */ /* 0x004fce000001ff00 */
.L_x_18442:
[----:B------:R-:W0:Y:S02]  /*0b80*/  LDCU UR4, c[0x0][0x384] ;  /* 0x00007080ff0477ac */ /* 0x000e240008000800 */
[----:B0-----:R-:W-:-:S13]  /*0b90*/  ISETP.GE.AND P0, PT, R2, UR4, PT ;  /* 0x0000000402007c0c */ /* 0x001fda000bf06270 */
[----:B------:R-:W-:Y:S05]  /*0ba0*/  @P0 EXIT ;  /* 0x000000000000094d */ /* 0x000fea0003800000 */
[----:B------:R-:W0:Y:S01]  /*0bb0*/  LDCU.64 UR4, c[0x0][0x398] ;  /* 0x00007300ff0477ac */ /* 0x000e220008000a00 */
[----:B------:R-:W1:Y:S01]  /*0bc0*/  LDCU UR8, c[0x0][0x388] ;  /* 0x00007100ff0877ac */ /* 0x000e620008000800 */
[----:B------:R-:W3:Y:S01]  /*0bd0*/  LDCU.U8 UR9, c[0x0][0x410] ;  /* 0x00008200ff0977ac */ /* 0x000ee20008000000 */
[----:B------:R-:W4:Y:S01]  /*0be0*/  LDCU UR12, c[0x0][0x400] ;  /* 0x00008000ff0c77ac */ /* 0x000f220008000800 */
[----:B------:R-:W1:Y:S01]  /*0bf0*/  LDCU.64 UR10, c[0x0][0x3a0] ;  /* 0x00007400ff0a77ac */ /* 0x000e620008000a00 */
[----:B0-----:R-:W-:Y:S02]  /*0c00*/  UISETP.NE.U32.AND UP0, UPT, UR4, URZ, UPT ;  /* 0x000000ff0400728c */ /* 0x001fe4000bf05070 */
[----:B------:R-:W-:Y:S02]  /*0c10*/  UPLOP3.LUT UP1, UPT, UPT, UPT, UPT, 0x40, 0x4 ;  /* 0x000000000004789c */ /* 0x000fe40003f2e870 */
[----:B------:R-:W-:-:S06]  /*0c20*/  UISETP.NE.AND.EX UP0, UPT, UR5, URZ, UPT, UP0 ;  /* 0x000000ff0500728c */ /* 0x000fcc000bf05300 */
[----:B-1-34-:R-:W-:-:S13]  /*0c30*/  PLOP3.LUT P1, PT, PT, PT, UP0, 0x80, 0x8 ;  /* 0x000000000008781c */ /* 0x01afda0003f2f008 */
.L_x_18476:
[----:B------:R-:W-:Y:S01]  /*0c40*/  ISETP.NE.U32.AND P0, PT, RZ, UR10, PT ;  /* 0x0000000aff007c0c */ /* 0x000fe2000bf05070 */
[----:B-1----:R-:W0:Y:S01]  /*0c50*/  LDC.64 R152, c[0x0][0x390] ;  /* 0x0000e400ff987b82 */ /* 0x002e220000000a00 */
[----:B------:R-:W-:Y:S02]  /*0c60*/  IMAD R3, R2, UR8, RZ ;  /* 0x0000000802037c24 */ /* 0x000fe4000f8e02ff */
[----:B------:R-:W-:-:S03]  /*0c70*/  ISETP.NE.AND.EX P0, PT, RZ, UR11, PT, P0 ;  /* 0x0000000bff007c0c */ /* 0x000fc6000bf05300 */
[----:B--2---:R-:W-:Y:S02]  /*0c80*/  SHF.R.S32.HI R8, RZ, 0x1f, R3 ;  /* 0x0000001fff087819 */ /* 0x004fe40000011403 */
        /* <DEDUP_REMOVED lines=27> */
.L_x_18445:
[----:B-----5:R-:W-:Y:S02]  /*0e40*/  HADD2.F32 R3, -RZ, R176.H0_H0 ;  /* 0x200000b0ff037230 */ /* 0x020fe40000004100 */
[----:B------:R-:W-:Y:S02]  /*0e50*/  HADD2.F32 R7, -RZ, R178.H0_H0 ;  /* 0x200000b2ff077230 */ /* 0x000fe40000004100 */
[----:B------:R-:W-:Y:S02]  /*0e60*/  HADD2.F32 R176, -RZ, R176.H1_H1 ;  /* 0x300000b0ffb07230 */ /* 0x000fe40000004100 */
[----:B------:R-:W-:Y:S01]  /*0e70*/  FADD.FTZ R180, R144, R3 ;  /* 0x0000000390b47221 */ /* 0x000fe20000010000 */
[----:B------:R-:W-:Y:S02]  /*0e80*/  HADD2.F32 R178, -RZ, R178.H1_H1 ;  /* 0x300000b2ffb27230 */ /* 0x000fe40000004100 */
        /* <DEDUP_REMOVED lines=8> */
[----:B------:R-:W-:Y:S01]  /*0f10*/  FADD.FTZ R176, R148, R7 ;  /* 0x0000000794b07221 */ /* 0x000fe20000010000 */
[----:B------:R-:W-:Y:S01]  /*0f20*/  FADD.FTZ R178, R150, R11 ;  /* 0x0000000b96b27221 */ /* 0x000fe20000010000 */
[----:B------:R-:W-:Y:S01]  /*0f30*/  FADD.FTZ R179, R151, R4 ;  /* 0x0000000497b37221 */ /* 0x000fe20000010000 */
[----:B------:R-:W-:Y:S06]  /*0f40*/  BRA `(.L_x_18446) ;  /* 0x0000000000f07947 */ /* 0x000fec0003800000 */
.L_x_18444:
[----:B------:R-:W-:-:S04]  /*0f50*/  UISETP.NE.U32.AND UP0, UPT, UR10, URZ, UPT ;  /* 0x000000ff0a00728c */ /* 0x000fc8000bf05070 */
[----:B------:R-:W-:-:S09]  /*0f60*/  UISETP.NE.AND.EX UP0, UPT, UR11, URZ, UPT, UP0 ;  /* 0x000000ff0b00728c */ /* 0x000fd2000bf05300 */
[----:B------:R-:W-:Y:S05]  /*0f70*/  BRA.U UP0, `(.L_x_18447) ;  /* 0x0000000100647547 */ /* 0x000fea000b800000 */
[--C-:B-----5:R-:W-:Y:S02]  /*0f80*/  HADD2.F32 R3, -RZ, R176.reuse.H0_H0 ;  /* 0x200000b0ff037230 */ /* 0x120fe40000004100 */
[----:B------:R-:W-:Y:S02]  /*0f90*/  HADD2.F32 R176, -RZ, R176.H1_H1 ;  /* 0x300000b0ffb07230 */ /* 0x000fe40000004100 */
[----:B------:R-:W-:Y:S02]  /*0fa0*/  HADD2.F32 R181, -RZ, R140.H1_H1 ;  /* 0x3000008cffb57230 */ /* 0x000fe40000004100 */
[--C-:B------:R-:W-:Y:S02]  /*0fb0*/  HADD2.F32 R5, -RZ, R177.reuse.H0_H0 ;  /* 0x200000b1ff057230 */ /* 0x100fe40000004100 */
[----:B------:R-:W-:Y:S02]  /*0fc0*/  HADD2.F32 R0, -RZ, R177.H1_H1 ;  /* 0x300000b1ff007230 */ /* 0x000fe40000004100 */
[----:B------:R-:W-:Y:S01]  /*0fd0*/  FADD.FTZ R181, R176, R181 ;  /* 0x000000b5b0b57221 */ /* 0x000fe20000010000 */
[----:B------:R-:W-:-:S02]  /*0fe0*/  HADD2.F32 R7, -RZ, R178.H0_H0 ;  /* 0x200000b2ff077230 */ /* 0x000fc40000004100 */
[----:B------:R-:W-:Y:S02]  /*0ff0*/  HADD2.F32 R4, -RZ, R178.H1_H1 ;  /* 0x300000b2ff047230 */ /* 0x000fe40000004100 */
[--C-:B------:R-:W-:Y:S02]  /*1000*/  HADD2.F32 R11, -RZ, R179.reuse.H0_H0 ;  /* 0x200000b3ff0b7230 */ /* 0x100fe40000004100 */
[----:B------:R-:W-:Y:S02]  /*1010*/  HADD2.F32 R6, -RZ, R179.H1_H1 ;  /* 0x300000b3ff067230 */ /* 0x000fe40000004100 */
[----:B------:R-:W-:Y:S02]  /*1020*/  HADD2.F32 R180, -RZ, R140.H0_H0 ;  /* 0x2000008cffb47230 */ /* 0x000fe40000004100 */
[--C-:B------:R-:W-:Y:S02]  /*1030*/  HADD2.F32 R182, -RZ, R141.reuse.H0_H0 ;  /* 0x2000008dffb67230 */ /* 0x100fe40000004100 */
[----:B------:R-:W-:-:S02]  /*1040*/  HADD2.F32 R183, -RZ, R141.H1_H1 ;  /* 0x3000008dffb77230 */ /* 0x000fc40000004100 */
[----:B------:R-:W-:Y:S01]  /*1050*/  FADD.FTZ R180, R3, R180 ;  /* 0x000000b403b47221 */ /* 0x000fe20000010000 */
[--C-:B------:R-:W-:Y:S02]  /*1060*/  HADD2.F32 R176, -RZ, R142.reuse.H0_H0 ;  /* 0x2000008effb07230 */ /* 0x100fe40000004100 */
[----:B------:R-:W-:Y:S01]  /*1070*/  FADD.FTZ R182, R5, R182 ;  /* 0x000000b605b67221 */ /* 0x000fe20000010000 */
[----:B------:R-:W-:Y:S02]  /*1080*/  HADD2.F32 R177, -RZ, R142.H1_H1 ;  /* 0x3000008effb17230 */ /* 0x000fe40000004100 */
[----:B------:R-:W-:Y:S01]  /*1090*/  FADD.FTZ R183, R0, R183 ;  /* 0x000000b700b77221 */ /* 0x000fe20000010000 */
[--C-:B------:R-:W-:Y:S02]  /*10a0*/  HADD2.F32 R178, -RZ, R143.reuse.H0_H0 ;  /* 0x2000008fffb27230 */ /* 0x100fe40000004100 */
[----:B------:R-:W-:Y:S01]  /*10b0*/  FADD.FTZ R176, R7, R176 ;  /* 0x000000b007b07221 */ /* 0x000fe20000010000 */
[----:B------:R-:W-:-:S02]  /*10c0*/  HADD2.F32 R179, -RZ, R143.H1_H1 ;  /* 0x3000008fffb37230 */ /* 0x000fc40000004100 */
[----:B------:R-:W-:Y:S01]  /*10d0*/  FADD.FTZ R177, R4, R177 ;  /* 0x000000b104b17221 */ /* 0x000fe20000010000 */
[----:B------:R-:W-:Y:S02]  /*10e0*/  FADD.FTZ R178, R11, R178 ;  /* 0x000000b20bb27221 */ /* 0x000fe40000010000 */
[----:B------:R-:W-:Y:S01]  /*10f0*/  FADD.FTZ R179, R6, R179 ;  /* 0x000000b306b37221 */ /* 0x000fe20000010000 */
[----:B------:R-:W-:Y:S06]  /*1100*/  BRA `(.L_x_18446) ;  /* 0x0000000000807947 */ /* 0x000fec0003800000 */
.L_x_18447:
[--C-:B-----5:R-:W-:Y:S02]  /*1110*/  HADD2.F32 R0, -RZ, R176.reuse.H0_H0 ;  /* 0x200000b0ff007230 */ /* 0x120fe40000004100 */
[----:B------:R-:W-:Y:S02]  /*1120*/  HADD2.F32 R176, -RZ, R176.H1_H1 ;  /* 0x300000b0ffb07230 */ /* 0x000fe40000004100 */
[----:B------:R-:W-:Y:S02]  /*1130*/  HADD2.F32 R4, -RZ, R177.H0_H0 ;  /* 0x200000b1ff047230 */ /* 0x000fe40000004100 */
[--C-:B------:R-:W-:Y:S02]  /*1140*/  HADD2.F32 R3, -RZ, R140.reuse.H0_H0 ;  /* 0x2000008cff037230 */ /* 0x100fe40000004100 */
[----:B------:R-:W-:Y:S02]  /*1150*/  HADD2.F32 R5, -RZ, R140.H1_H1 ;  /* 0x3000008cff057230 */ /* 0x000fe40000004100 */
[----:B------:R-:W-:-:S02]  /*1160*/  HADD2.F32 R7, -RZ, R141.H0_H0 ;  /* 0x2000008dff077230 */ /* 0x000fc40000004100 */
[----:B------:R-:W-:Y:S01]  /*1170*/  FADD.FTZ R3, R0, R3 ;  /* 0x0000000300037221 */ /* 0x000fe20000010000 */
[--C-:B------:R-:W-:Y:S02]  /*1180*/  HADD2.F32 R6, -RZ, R178.reuse.H0_H0 ;  /* 0x200000b2ff067230 */ /* 0x100fe40000004100 */
[----:B------:R-:W-:Y:S01]  /*1190*/  FADD.FTZ R176, R176, R5 ;  /* 0x00000005b0b07221 */ /* 0x000fe20000010000 */
        /* <DEDUP_REMOVED lines=11> */
[----:B------:R-:W-:Y:S02]  /*1250*/  HADD2.F32 R5, -RZ, R142.H0_H0 ;  /* 0x2000008eff057230 */ /* 0x000fe40000004100 */
[----:B------:R-:W-:-:S02]  /*1260*/  HADD2.F32 R13, -RZ, R143.H0_H0 ;  /* 0x2000008fff0d7230 */ /* 0x000fc40000004100 */
[----:B------:R-:W-:Y:S01]  /*1270*/  FADD.FTZ R0, R177, R0 ;  /* 0x00000000b1007221 */ /* 0x000fe20000010000 */
[----:B------:R-:W-:Y:S02]  /*1280*/  HADD2.F32 R4, -RZ, R143.H1_H1 ;  /* 0x3000008fff047230 */ /* 0x000fe40000004100 */
[----:B------:R-:W-:Y:S01]  /*1290*/  FADD.FTZ R5, R6, R5 ;  /* 0x0000000506057221 */ /* 0x000fe20000010000 */
[----:B------:R-:W-:Y:S01]  /*12a0*/  FADD.FTZ R177, R149, R178 ;  /* 0x000000b295b17221 */ /* 0x000fe20000010000 */
[----:B------:R-:W-:Y:S01]  /*12b0*/  FADD.FTZ R13, R10, R13 ;  /* 0x0000000d0a0d7221 */ /* 0x000fe20000010000 */
[----:B------:R-:W-:Y:S01]  /*12c0*/  FADD.FTZ R183, R147, R0 ;  /* 0x0000000093b77221 */ /* 0x000fe20000010000 */
[----:B------:R-:W-:Y:S01]  /*12d0*/  FADD.FTZ R4, R179, R4 ;  /* 0x00000004b3047221 */ /* 0x000fe20000010000 */
[----:B------:R-:W-:Y:S01]  /*12e0*/  FADD.FTZ R176, R148, R5 ;  /* 0x0000000594b07221 */ /* 0x000fe20000010000 */
[----:B------:R-:W-:Y:S02]  /*12f0*/  FADD.FTZ R178, R150, R13 ;  /* 0x0000000d96b27221 */ /* 0x000fe40000010000 */
[----:B------:R-:W-:-:S07]  /*1300*/  FADD.FTZ R179, R151, R4 ;  /* 0x0000000497b37221 */ /* 0x000fce0000010000 */
.L_x_18446:
[----:B------:R-:W-:Y:S01]  /*1310*/  ISETP.NE.U32.AND P1, PT, R8, RZ, PT ;  /* 0x000000ff0800720c */ /* 0x000fe20003f25070 */
[----:B------:R-:W0:Y:S01]  /*1320*/  LDC.64 R184, c[0x0][0x3a8] ;  /* 0x0000ea00ffb87b82 */ /* 0x000e220000000a00 */
[----:B------:R-:W-:Y:S02]  /*1330*/  IADD3 R215, PT, PT, R199, 0x80, RZ ;  /* 0x00000080c7d77810 */ /* 0x000fe40007ffe0ff */
[----:B------:R-:W-:-:S03]  /*1340*/  ISETP.NE.AND.EX P1, PT, R9, RZ, PT, P1 ;  /* 0x000000ff0900720c */ /* 0x000fc60003f25310 */
        /* <DEDUP_REMOVED lines=10> */
[----:B------:R0:W5:Y:S04]  /*13f0*/  @P1 LDG.E.128 R140, desc[UR6][R6.64] ;  /* 0x00000006068c1981 */ /* 0x000168000c1e1d00 */
[----:B------:R-:W5:Y:S01]  /*1400*/  LDG.E.128 R24, desc[UR6][R24.64] ;  /* 0x0000000618187981 */ /* 0x000f62000c1e1d00 */
[----:B------:R-:W-:Y:S05]  /*1410*/  @!P1 BRA `(.L_x_18448) ;  /* 0x0000000000ec9947 */ /* 0x000fea0003800000 */
[----:B------:R-:W-:Y:S05]  /*1420*/  @!P0 BRA `(.L_x_18449) ;  /* 0x0000000000848947 */ /* 0x000fea0003800000 */
[--C-:B-----5:R-:W-:Y:S02]  /*1430*/  HADD2.F32 R0, -RZ, R24.reuse.H0_H0 ;  /* 0x20000018ff007230 */ /* 0x120fe40000004100 */
[----:B------:R-:W-:Y:S02]  /*1440*/  HADD2.F32 R24, -RZ, R24.H1_H1 ;  /* 0x30000018ff187230 */ /* 0x000fe40000004100 */
[--C-:B0-----:R-:W-:Y:S02]  /*1450*/  HADD2.F32 R5, -RZ, R140.reuse.H1_H1 ;  /* 0x3000008cff057230 */ /* 0x101fe40000004100 */
        /* <DEDUP_REMOVED lines=15> */
[----:B------:R-:W-:Y:S01]  /*1550*/  FADD.FTZ R26, R9, R26 ;  /* 0x0000001a091a7221 */ /* 0x000fe20000010000 */
[----:B------:R-:W-:Y:S02]  /*1560*/  HADD2.F32 R0, -RZ, R141.H1_H1 ;  /* 0x3000008dff007230 */ /* 0x000fe40000004100 */
[----:B------:R-:W-:Y:S02]  /*1570*/  HADD2.F32 R7, -RZ, R142.H0_H0 ;  /* 0x2000008eff077230 */ /* 0x000fe40000004100 */
        /* <DEDUP_REMOVED lines=9> */
[----:B------:R-:W-:Y:S02]  /*1610*/  FADD.FTZ R26, R150, R9 ;  /* 0x00000009961a7221 */ /* 0x000fe40000010000 */
[----:B------:R-:W-:Y:S01]  /*1620*/  FADD.FTZ R27, R151, R4 ;  /* 0x00000004971b7221 */ /* 0x000fe20000010000 */
[----:B------:R-:W-:Y:S06]  /*1630*/  BRA `(.L_x_18450) ;  /* 0x0000000000cc7947 */ /* 0x000fec0003800000 */
.L_x_18449:
        /* <DEDUP_REMOVED lines=9> */
[----:B------:R-:W-:Y:S02]  /*16d0*/  HADD2.F32 R24, -RZ, R24.H1_H1 ;  /* 0x30000018ff187230 */ /* 0x000fe40000004100 */
[----:B------:R-:W-:Y:S02]  /*16e0*/  HADD2.F32 R26, -RZ, R26.H1_H1 ;  /* 0x3000001aff1a7230 */ /* 0x000fe40000004100 */
[----:B------:R-:W-:Y:S01]  /*16f0*/  FADD.FTZ R175, R0, R25 ;  /* 0x0000001900af7221 */ /* 0x000fe20000010000 */
[----:B------:R-:W-:Y:S02]  /*1700*/  HADD2.F32 R173, -RZ, R140.H1_H1 ;  /* 0x3000008cffad7230 */ /* 0x000fe40000004100 */
[----:B------:R-:W-:-:S02]  /*1710*/  HADD2.F32 R6, -RZ, R27.H0_H0 ;  /* 0x2000001bff067230 */ /* 0x000fc40000004100 */
[--C-:B------:R-:W-:Y:S02]  /*1720*/  HADD2.F32 R5, -RZ, R142.reuse.H1_H1 ;  /* 0x3000008eff057230 */ /* 0x100fe40000004100 */
[----:B------:R-:W-:Y:S01]  /*1730*/  FADD.FTZ R173, R173, R24 ;  /* 0x00000018adad7221 */ /* 0x000fe20000010000 */
[----:B------:R-:W-:Y:S02]  /*1740*/  HADD2.F32 R27, -RZ, R27.H1_H1 ;  /* 0x3000001bff1b7230 */ /* 0x000fe40000004100 */
[----:B------:R-:W-:Y:S02]  /*1750*/  HADD2.F32 R3, -RZ, R142.H0_H0 ;  /* 0x2000008eff037230 */ /* 0x000fe40000004100 */
[----:B------:R-:W-:Y:S01]  /*1760*/  FADD.FTZ R25, R5, R26 ;  /* 0x0000001a05197221 */ /* 0x000fe20000010000 */
[--C-:B------:R-:W-:Y:S02]  /*1770*/  HADD2.F32 R7, -RZ, R143.reuse.H0_H0 ;  /* 0x2000008fff077230 */ /* 0x100fe40000004100 */
[----:B------:R-:W-:-:S02]  /*1780*/  HADD2.F32 R8, -RZ, R143.H1_H1 ;  /* 0x3000008fff087230 */ /* 0x000fc40000004100 */
[----:B------:R-:W-:Y:S01]  /*1790*/  FADD.FTZ R24, R3, R4 ;  /* 0x0000000403187221 */ /* 0x000fe20000010000 */
[----:B------:R-:W-:Y:S02]  /*17a0*/  FADD.FTZ R26, R7, R6 ;  /* 0x00000006071a7221 */ /* 0x000fe40000010000 */
[----:B------:R-:W-:Y:S01]  /*17b0*/  FADD.FTZ R27, R8, R27 ;  /* 0x0000001b081b7221 */ /* 0x000fe20000010000 */
[----:B------:R-:W-:Y:S06]  /*17c0*/  BRA `(.L_x_18450) ;  /* 0x0000000000687947 */ /* 0x000fec0003800000 */
.L_x_18448:
[----:B------:R-:W-:Y:S05]  /*17d0*/  @!P0 BRA `(.L_x_18451) ;  /* 0x0000000000448947 */ /* 0x000fea0003800000 */
[----:B-----5:R-:W-:Y:S02]  /*17e0*/  HADD2.F32 R3, -RZ, R24.H0_H0 ;  /* 0x20000018ff037230 */ /* 0x020fe40000004100 */
[----:B0-----:R-:W-:Y:S02]  /*17f0*/  HADD2.F32 R7, -RZ, R26.H0_H0 ;  /* 0x2000001aff077230 */ /* 0x001fe40000004100 */
        /* <DEDUP_REMOVED lines=15> */
.L_x_18451:
        /* <DEDUP_REMOVED lines=8> */
.L_x_18450:
[----:B0-----:R-:W0:Y:S01]  /*1970*/  @P1 LDC.64 R6, c[0x0][0x398] ;  /* 0x0000e600ff061b82 */ /* 0x001e220000000a00 */
        /* <DEDUP_REMOVED lines=14> */
[--C-:B-----5:R-:W-:Y:S02]  /*1a60*/  HADD2.F32 R0, -RZ, R16.reuse.H0_H0 ;  /* 0x20000010ff007230 */ /* 0x120fe40000004100 */
[----:B------:R-:W-:Y:S02]  /*1a70*/  HADD2.F32 R16, -RZ, R16.H1_H1 ;  /* 0x30000010ff107230 */ /* 0x000fe40000004100 */
[--C-:B-1----:R-:W-:Y:S02]  /*1a80*/  HADD2.F32 R5, -RZ, R140.reuse.H1_H1 ;  /* 0x3000008cff057230 */ /* 0x102fe40000004100 */
        /* <DEDUP_REMOVED lines=30> */
.L_x_18453:
[----:B-----5:R-:W-:Y:S02]  /*1c70*/  HADD2.F32 R22, -RZ, R17.H0_H0 ;  /* 0x20000011ff167230 */ /* 0x020fe40000004100 */
[----:B-1----:R-:W-:Y:S02]  /*1c80*/  HADD2.F32 R5, -RZ, R141.H0_H0 ;  /* 0x2000008dff057230 */ /* 0x002fe40000004100 */
        /* <DEDUP_REMOVED lines=23> */
.L_x_18452:
[----:B------:R-:W-:Y:S05]  /*1e00*/  @!P0 BRA `(.L_x_18455) ;  /* 0x0000000000448947 */ /* 0x000fea0003800000 */
[----:B-----5:R-:W-:Y:S02]  /*1e10*/  HADD2.F32 R3, -RZ, R16.H0_H0 ;  /* 0x20000010ff037230 */ /* 0x020fe40000004100 */
[----:B-1----:R-:W-:Y:S02]  /*1e20*/  HADD2.F32 R7, -RZ, R18.H0_H0 ;  /* 0x20000012ff077230 */ /* 0x002fe40000004100 */
        /* <DEDUP_REMOVED lines=15> */
.L_x_18455:
        /* <DEDUP_REMOVED lines=8> */
.L_x_18454:
        /* <DEDUP_REMOVED lines=30> */
[----:B------:R-:W-:Y:S02]  /*2180*/  HADD2.F32 R15, -RZ, R143.H0_H0 ;  /* 0x2000008fff0f7230 */ /* 0x000fe40000004100 */
[----:B------:R-:W-:Y:S02]  /*2190*/  HADD2.F32 R9, -RZ, R9.H1_H1 ;  /* 0x30000009ff097230 */ /* 0x000fe40000004100 */
[----:B------:R-:W-:Y:S01]  /*21a0*/  FADD.FTZ R10, R11, R10 ;  /* 0x0000000a0b0a7221 */ /* 0x000fe20000010000 */
[----:B------:R-:W-:Y:S02]  /*21b0*/  HADD2.F32 R0, -RZ, R141.H1_H1 ;  /* 0x3000008dff007230 */ /* 0x000fe40000004100 */
[----:B------:R-:W-:Y:S01]  /*21c0*/  FADD.FTZ R11, R15, R12 ;  /* 0x0000000c0f0b7221 */ /* 0x000fe20000010000 */
[----:B------:R-:W-:Y:S02]  /*21d0*/  HADD2.F32 R7, -RZ, R142.H0_H0 ;  /* 0x2000008eff077230 */ /* 0x000fe40000004100 */
        /* <DEDUP_REMOVED lines=12> */
.L_x_18457:
        /* <DEDUP_REMOVED lines=25> */
.L_x_18456:
        /* <DEDUP_REMOVED lines=18> */
.L_x_18459:
        /* <DEDUP_REMOVED lines=8> */
.L_x_18458:
        /* <DEDUP_REMOVED lines=27> */
[----:B------:R-:W-:Y:S02]  /*2780*/  HADD2.F32 R157, -RZ, R142.H1_H1 ;  /* 0x3000008eff9d7230 */ /* 0x000fe40000004100 */
[----:B------:R-:W-:-:S02]  /*2790*/  HADD2.F32 R169, -RZ, R169.H1_H1 ;  /* 0x300000a9ffa97230 */ /* 0x000fc40000004100 */
        /* <DEDUP_REMOVED lines=19> */
.L_x_18461:
[----:B-1---5:R-:W-:Y:S02]  /*28d0*/  HADD2.F32 R5, -RZ, R168.H1_H1 ;  /* 0x300000a8ff057230 */ /* 0x022fe40000004100 */
[----:B------:R-:W-:Y:S02]  /*28e0*/  HADD2.F32 R0, -RZ, R140.H1_H1 ;  /* 0x3000008cff007230 */ /* 0x000fe40000004100 */
[----:B------:R-:W-:Y:S02]  /*28f0*/  HADD2.F32 R4, -RZ, R168.H0_H0 ;  /* 0x200000a8ff047230 */ /* 0x000fe40000004100 */
[----:B------:R-:W-:Y:S02]  /*2900*/  HADD2.F32 R3, -RZ, R140.H0_H0 ;  /* 0x2000008cff037230 */ /* 0x000fe40000004100 */
[----:B------:R-:W-:Y:S01]  /*2910*/  FADD.FTZ R5, R0, R5 ;  /* 0x0000000500057221 */ /* 0x000fe20000010000 */
[----:B------:R-:W-:Y:S02]  /*2920*/  HADD2.F32 R6, -RZ, R169.H0_H0 ;  /* 0x200000a9ff067230 */ /* 0x000fe40000004100 */
[----:B------:R-:W-:-:S02]  /*2930*/  HADD2.F32 R7, -RZ, R141.H0_H0 ;  /* 0x2000008dff077230 */ /* 0x000fc40000004100 */
[----:B------:R-:W-:Y:S01]  /*2940*/  FADD.FTZ R4, R3, R4 ;  /* 0x0000000403047221 */ /* 0x000fe20000010000 */
[----:B------:R-:W-:Y:S02]  /*2950*/  HADD2.F32 R169, -RZ, R169.H1_H1 ;  /* 0x300000a9ffa97230 */ /* 0x000fe40000004100 */
[--C-:B------:R-:W-:Y:S02]  /*2960*/  HADD2.F32 R168, -RZ, R170.reuse.H0_H0 ;  /* 0x200000aaffa87230 */ /* 0x100fe40000004100 */
[----:B------:R-:W-:Y:S01]  /*2970*/  FADD.FTZ R6, R7, R6 ;  /* 0x0000000607067221 */ /* 0x000fe20000010000 */
[----:B------:R-:W-:Y:S02]  /*2980*/  HADD2.F32 R0, -RZ, R141.H1_H1 ;  /* 0x3000008dff007230 */ /* 0x000fe40000004100 */
[----:B------:R-:W-:Y:S02]  /*2990*/  HADD2.F32 R170, -RZ, R170.H1_H1 ;  /* 0x300000aaffaa7230 */ /* 0x000fe40000004100 */
[----:B------:R-:W-:-:S02]  /*29a0*/  HADD2.F32 R154, -RZ, R171.H0_H0 ;  /* 0x200000abff9a7230 */ /* 0x000fc40000004100 */
[----:B------:R-:W-:Y:S01]  /*29b0*/  FADD.FTZ R7, R0, R169 ;  /* 0x000000a900077221 */ /* 0x000fe20000010000 */
[--C-:B------:R-:W-:Y:S02]  /*29c0*/  HADD2.F32 R155, -RZ, R142.reuse.H1_H1 ;  /* 0x3000008eff9b7230 */ /* 0x100fe40000004100 */
        /* <DEDUP_REMOVED lines=9> */
.L_x_18460:
[----:B------:R-:W-:Y:S05]  /*2a60*/  @!P0 BRA `(.L_x_18463) ;  /* 0x0000000000448947 */ /* 0x000fea0003800000 */
[----:B-----5:R-:W-:Y:S02]  /*2a70*/  HADD2.F32 R3, -RZ, R168.H0_H0 ;  /* 0x200000a8ff037230 */ /* 0x020fe40000004100 */
[----:B-1----:R-:W-:Y:S02]  /*2a80*/  HADD2.F32 R155, -RZ, R170.H0_H0 ;  /* 0x200000aaff9b7230 */ /* 0x002fe40000004100 */
[----:B------:R-:W-:Y:S02]  /*2a90*/  HADD2.F32 R168, -RZ, R168.H1_H1 ;  /* 0x300000a8ffa87230 */ /* 0x000fe40000004100 */
[----:B------:R-:W-:Y:S01]  /*2aa0*/  FADD.FTZ R4, R144, R3 ;  /* 0x0000000390047221 */ /* 0x000fe20000010000 */
[--C-:B------:R-:W-:Y:S02]  /*2ab0*/  HADD2.F32 R7, -RZ, R169.reuse.H0_H0 ;  /* 0x200000a9ff077230 */ /* 0x100fe40000004100 */
[----:B------:R-:W-:Y:S02]  /*2ac0*/  HADD2.F32 R170, -RZ, R170.H1_H1 ;  /* 0x300000aaffaa7230 */ /* 0x000fe40000004100 */
        /* <DEDUP_REMOVED lines=11> */
.L_x_18463:
        /* <DEDUP_REMOVED lines=8> */
.L_x_18462:
        /* <DEDUP_REMOVED lines=15> */
[----:B-----5:R-:W-:Y:S02]  /*2cf0*/  HADD2.F32 R0, -RZ, R156.H0_H0 ;  /* 0x2000009cff007230 */ /* 0x020fe40000004100 */
[----:B------:R-:W-:Y:S02]  /*2d00*/  HADD2.F32 R3, -RZ, R140.H0_H0 ;  /* 0x2000008cff037230 */ /* 0x000fe40000004100 */
[----:B------:R-:W-:Y:S02]  /*2d10*/  HADD2.F32 R156, -RZ, R156.H1_H1 ;  /* 0x3000009cff9c7230 */ /* 0x000fe40000004100 */
[----:B-1----:R-:W-:Y:S02]  /*2d20*/  HADD2.F32 R155, -RZ, R140.H1_H1 ;  /* 0x3000008cff9b7230 */ /* 0x002fe40000004100 */
        /* <DEDUP_REMOVED lines=10> */
[----:B------:R-:W-:Y:S02]  /*2dd0*/  HADD2.F32 R159, -RZ, R142.H0_H0 ;  /* 0x2000008eff9f7230 */ /* 0x000fe40000004100 */
[----:B------:R-:W-:Y:S01]  /*2de0*/  FADD.FTZ R0, R0, R157 ;  /* 0x0000009d00007221 */ /* 0x000fe20000010000 */
[----:B------:R-:W-:Y:S02]  /*2df0*/  HADD2.F32 R158, -RZ, R158.H1_H1 ;  /* 0x3000009eff9e7230 */ /* 0x000fe40000004100 */
[----:B------:R-:W-:Y:S02]  /*2e00*/  HADD2.F32 R163, -RZ, R142.H1_H1 ;  /* 0x3000008effa37230 */ /* 0x000fe40000004100 */
        /* <DEDUP_REMOVED lines=15> */
.L_x_18465:
[----:B-1---5:R-:W-:Y:S02]  /*2f00*/  HADD2.F32 R162, -RZ, R157.H0_H0 ;  /* 0x2000009dffa27230 */ /* 0x022fe40000004100 */
        /* <DEDUP_REMOVED lines=9> */
[--C-:B------:R-:W-:Y:S02]  /*2fa0*/  HADD2.F32 R164, -RZ, R159.reuse.H0_H0 ;  /* 0x2000009fffa47230 */ /* 0x100fe40000004100 */
[----:B------:R-:W-:Y:S01]  /*2fb0*/  FADD.FTZ R163, R0, R157 ;  /* 0x0000009d00a37221 */ /* 0x000fe20000010000 */
[----:B------:R-:W-:Y:S02]  /*2fc0*/  HADD2.F32 R165, -RZ, R159.H1_H1 ;  /* 0x3000009fffa57230 */ /* 0x000fe40000004100 */
[----:B------:R-:W-:-:S02]  /*2fd0*/  HADD2.F32 R155, -RZ, R142.H1_H1 ;  /* 0x3000008eff9b7230 */ /* 0x000fc40000004100 */
[----:B------:R-:W-:Y:S02]  /*2fe0*/  HADD2.F32 R156, -RZ, R156.H1_H1 ;  /* 0x3000009cff9c7230 */ /* 0x000fe40000004100 */
[----:B------:R-:W-:Y:S02]  /*2ff0*/  HADD2.F32 R161, -RZ, R140.H1_H1 ;  /* 0x3000008cffa17230 */ /* 0x000fe40000004100 */
[----:B------:R-:W-:Y:S01]  /*3000*/  FADD.FTZ R157, R155, R158 ;  /* 0x0000009e9b9d7221 */ /* 0x000fe20000010000 */
[--C-:B------:R-:W-:Y:S02]  /*3010*/  HADD2.F32 R159, -RZ, R143.reuse.H0_H0 ;  /* 0x2000008fff9f7230 */ /* 0x100fe40000004100 */
[----:B------:R-:W-:Y:S02]  /*3020*/  HADD2.F32 R3, -RZ, R142.H0_H0 ;  /* 0x2000008eff037230 */ /* 0x000fe40000004100 */
[----:B------:R-:W-:Y:S01]  /*3030*/  FADD.FTZ R161, R161, R156 ;  /* 0x0000009ca1a17221 */ /* 0x000fe20000010000 */
[----:B------:R-:W-:-:S02]  /*3040*/  HADD2.F32 R166, -RZ, R143.H1_H1 ;  /* 0x3000008fffa67230 */ /* 0x000fc40000004100 */
[----:B------:R-:W-:Y:S01]  /*3050*/  FADD.FTZ R158, R159, R164 ;  /* 0x000000a49f9e7221 */ /* 0x000fe20000010000 */
[----:B------:R-:W-:Y:S02]  /*3060*/  FADD.FTZ R156, R3, R154 ;  /* 0x0000009a039c7221 */ /* 0x000fe40000010000 */
[----:B------:R-:W-:Y:S01]  /*3070*/  FADD.FTZ R159, R166, R165 ;  /* 0x000000a5a69f7221 */ /* 0x000fe20000010000 */
[----:B------:R-:W-:Y:S06]  /*3080*/  BRA `(.L_x_18466) ;  /* 0x0000000000687947 */ /* 0x000fec0003800000 */
.L_x_18464:
[----:B------:R-:W-:Y:S05]  /*3090*/  @!P0 BRA `(.L_x_18467) ;  /* 0x0000000000448947 */ /* 0x000fea0003800000 */
[--C-:B-----5:R-:W-:Y:S02]  /*30a0*/  HADD2.F32 R3, -RZ, R156.reuse.H0_H0 ;  /* 0x2000009cff037230 */ /* 0x120fe40000004100 */
[----:B------:R-:W-:Y:S02]  /*30b0*/  HADD2.F32 R156, -RZ, R156.H1_H1 ;  /* 0x3000009cff9c7230 */ /* 0x000fe40000004100 */
[--C-:B-1----:R-:W-:Y:S02]  /*30c0*/  HADD2.F32 R155, -RZ, R157.reuse.H0_H0 ;  /* 0x2000009dff9b7230 */ /* 0x102fe40000004100 */
        /* <DEDUP_REMOVED lines=14> */
.L_x_18467:
        /* <DEDUP_REMOVED lines=8> */
.L_x_18466:
        /* <DEDUP_REMOVED lines=16> */
[--C-:B-1----:R-:W-:Y:S02]  /*3330*/  HADD2.F32 R164, -RZ, R153.reuse.H0_H0 ;  /* 0x20000099ffa47230 */ /* 0x102fe40000004100 */
[----:B------:R-:W-:Y:S02]  /*3340*/  HADD2.F32 R165, -RZ, R153.H1_H1 ;  /* 0x30000099ffa57230 */ /* 0x000fe40000004100 */
[----:B------:R-:W-:Y:S02]  /*3350*/  HADD2.F32 R152, -RZ, R152.H1_H1 ;  /* 0x30000098ff987230 */ /* 0x000fe40000004100 */
[----:B------:R-:W-:Y:S02]  /*3360*/  HADD2.F32 R153, -RZ, R140.H1_H1 ;  /* 0x3000008cff997230 */ /* 0x000fe40000004100 */
[----:B------:R-:W-:-:S02]  /*3370*/  HADD2.F32 R187, -RZ, R141.H0_H0 ;  /* 0x2000008dffbb7230 */ /* 0x000fc40000004100 */
[----:B------:R-:W-:Y:S02]  /*3380*/  HADD2.F32 R3, -RZ, R140.H0_H0 ;  /* 0x2000008cff037230 */ /* 0x000fe40000004100 */
[----:B------:R-:W-:Y:S01]  /*3390*/  FADD.FTZ R152, R153, R152 ;  /* 0x0000009899987221 */ /* 0x000fe20000010000 */
[--C-:B------:R-:W-:Y:S02]  /*33a0*/  HADD2.F32 R166, -RZ, R154.reuse.H0_H0 ;  /* 0x2000009affa67230 */ /* 0x100fe40000004100 */
[----:B------:R-:W-:Y:S01]  /*33b0*/  FADD.FTZ R153, R187, R164 ;  /* 0x000000a4bb997221 */ /* 0x000fe20000010000 */
        /* <DEDUP_REMOVED lines=23> */
.L_x_18469:
[--C-:B-1---5:R-:W-:Y:S02]  /*3530*/  HADD2.F32 R166, -RZ, R153.reuse.H0_H0 ;  /* 0x20000099ffa67230 */ /* 0x122fe40000004100 */
[----:B------:R-:W-:Y:S02]  /*3540*/  HADD2.F32 R167, -RZ, R153.H1_H1 ;  /* 0x30000099ffa77230 */ /* 0x000fe40000004100 */
[----:B------:R-:W-:Y:S02]  /*3550*/  HADD2.F32 R153, -RZ, R141.H0_H0 ;  /* 0x2000008dff997230 */ /* 0x000fe40000004100 */
[----:B------:R-:W-:Y:S02]  /*3560*/  HADD2.F32 R164, -RZ, R152.H0_H0 ;  /* 0x20000098ffa47230 */ /* 0x000fe40000004100 */
[----:B------:R-:W-:Y:S02]  /*3570*/  HADD2.F32 R3, -RZ, R140.H0_H0 ;  /* 0x2000008cff037230 */ /* 0x000fe40000004100 */
[----:B------:R-:W-:Y:S01]  /*3580*/  FADD.FTZ R166, R153, R166 ;  /* 0x000000a699a67221 */ /* 0x000fe20000010000 */
[----:B------:R-:W-:-:S02]  /*3590*/  HADD2.F32 R186, -RZ, R154.H0_H0 ;  /* 0x2000009affba7230 */ /* 0x000fc40000004100 */
[----:B------:R-:W-:Y:S02]  /*35a0*/  HADD2.F32 R152, -RZ, R152.H1_H1 ;  /* 0x30000098ff987230 */ /* 0x000fe40000004100 */
[----:B------:R-:W-:Y:S01]  /*35b0*/  FADD.FTZ R164, R3, R164 ;  /* 0x000000a403a47221 */ /* 0x000fe20000010000 */
[----:B------:R-:W-:Y:S02]  /*35c0*/  HADD2.F32 R154, -RZ, R154.H1_H1 ;  /* 0x3000009aff9a7230 */ /* 0x000fe40000004100 */
[----:B------:R-:W-:Y:S02]  /*35d0*/  HADD2.F32 R165, -RZ, R140.H1_H1 ;  /* 0x3000008cffa57230 */ /* 0x000fe40000004100 */
[--C-:B------:R-:W-:Y:S02]  /*35e0*/  HADD2.F32 R187, -RZ, R155.reuse.H0_H0 ;  /* 0x2000009bffbb7230 */ /* 0x100fe40000004100 */
[----:B------:R-:W-:Y:S02]  /*35f0*/  HADD2.F32 R153, -RZ, R142.H1_H1 ;  /* 0x3000008eff997230 */ /* 0x000fe40000004100 */
[----:B------:R-:W-:Y:S01]  /*3600*/  FADD.FTZ R165, R165, R152 ;  /* 0x00000098a5a57221 */ /* 0x000fe20000010000 */
[----:B------:R-:W-:-:S02]  /*3610*/  HADD2.F32 R155, -RZ, R155.H1_H1 ;  /* 0x3000009bff9b7230 */ /* 0x000fc40000004100 */
[----:B------:R-:W-:Y:S02]  /*3620*/  HADD2.F32 R0, -RZ, R141.H1_H1 ;  /* 0x3000008dff007230 */ /* 0x000fe40000004100 */
[----:B------:R-:W-:Y:S01]  /*3630*/  FADD.FTZ R153, R153, R154 ;  /* 0x0000009a99997221 */ /* 0x000fe20000010000 */
[----:B------:R-:W-:Y:S02]  /*3640*/  HADD2.F32 R3, -RZ, R142.H0_H0 ;  /* 0x2000008eff037230 */ /* 0x000fe40000004100 */
[--C-:B------:R-:W-:Y:S02]  /*3650*/  HADD2.F32 R188, -RZ, R143.reuse.H0_H0 ;  /* 0x2000008fffbc7230 */ /* 0x100fe40000004100 */
[----:B------:R-:W-:Y:S01]  /*3660*/  FADD.FTZ R167, R0, R167 ;  /* 0x000000a700a77221 */ /* 0x000fe20000010000 */
[----:B------:R-:W-:Y:S02]  /*3670*/  HADD2.F32 R190, -RZ, R143.H1_H1 ;  /* 0x3000008fffbe7230 */ /* 0x000fe40000004100 */
[----:B------:R-:W-:Y:S01]  /*3680*/  FADD.FTZ R152, R3, R186 ;  /* 0x000000ba03987221 */ /* 0x000fe20000010000 */
[----:B------:R-:W-:-:S02]  /*3690*/  FADD.FTZ R154, R188, R187 ;  /* 0x000000bbbc9a7221 */ /* 0x000fc40000010000 */
[----:B------:R-:W-:Y:S01]  /*36a0*/  FADD.FTZ R155, R190, R155 ;  /* 0x0000009bbe9b7221 */ /* 0x000fe20000010000 */
[----:B------:R-:W-:Y:S06]  /*36b0*/  BRA `(.L_x_18470) ;  /* 0x0000000000687947 */ /* 0x000fec0003800000 */
.L_x_18468:
        /* <DEDUP_REMOVED lines=18> */
.L_x_18471:
        /* <DEDUP_REMOVED lines=8> */
.L_x_18470:
        /* <DEDUP_REMOVED lines=203> */
.L_x_18473:
[----:B------:R-:W-:Y:S05]  /*4510*/  BSYNC.RECONVERGENT B0 ;  /* 0x0000000000007941 */ /* 0x000fea0003800200 */
.L_x_18472:
        /* <DEDUP_REMOVED lines=15> */
.L_x_18475:
[----:B------:R-:W-:Y:S05]  /*4610*/  BSYNC.RECONVERGENT B0 ;  /* 0x0000000000007941 */ /* 0x000fea0003800200 */
.L_x_18474:
[----:B------:R-:W1:Y:S01]  /*4620*/  SHFL.DOWN PT, R186, R3, 0x2, 0x1f ;  /* 0x08401f0003ba7f89 */ /* 0x000e6200000e0000 */
[----:B------:R-:W-:Y:S01]  /*4630*/  I2FP.F32.U32 R191, R3 ;  /* 0x0000000300bf7245 */ /* 0x000fe20000201000 */
[----:B------:R-:W-:Y:S01]  /*4640*/  HADD2.F32 R207, -RZ, R56.H0_H0 ;  /* 0x20000038ffcf7230 */ /* 0x000fe20000004100 */
[----:B------:R-:W-:Y:S01]  /*4650*/  ISETP.NE.AND P2, PT, RZ, UR9, PT ;  /* 0x00000009ff007c0c */ /* 0x000fe2000bf45270 */
[----:B0-----:R-:W0:Y:S01]  /*4660*/  SHFL.DOWN PT, R187, R184, 0x2, 0x1f ;  /* 0x08401f00b8bb7f89 */ /* 0x001e2200000e0000 */
[----:B------:R-:W-:Y:S01]  /*4670*/  ISETP.NE.AND P0, PT, R0, RZ, PT ;  /* 0x000000ff0000720c */ /* 0x000fe20003f05270 */
[----:B------:R-:W-:Y:S01]  /*4680*/  HADD2.F32 R226, -RZ, R136.H1_H1 ;  /* 0x30000088ffe27230 */ /* 0x000fe20000004100 */
[----:B------:R-:W2:Y:S01]  /*4690*/  LDC.64 R244, c[0x0][0x428] ;  /* 0x00010a00fff47b82 */ /* 0x000ea20000000a00 */
[----:B------:R-:W-:Y:S01]  /*46a0*/  HADD2.F32 R209, -RZ, R57.H0_H0 ;  /* 0x20000039ffd17230 */ /* 0x000fe20000004100 */
[----:B------:R-:W-:Y:S01]  /*46b0*/  UPLOP3.LUT UP1, UPT, UPT, UPT, UP1, 0x40, 0x4 ;  /* 0x000000000004789c */ /* 0x000fe20003f2e810 */
[----:B------:R-:W-:-:S02]  /*46c0*/  HADD2.F32 R230, -RZ, R110.H0_H0 ;  /* 0x2000006effe67230 */ /* 0x000fc40000004100 */
[----:B------:R-:W-:Y:S02]  /*46d0*/  HADD2.F32 R232, -RZ, R58.H1_H1 ;  /* 0x3000003affe87230 */ /* 0x000fe40000004100 */
[----:B------:R-:W-:Y:S02]  /*46e0*/  HADD2.F32 R234, -RZ, R31.H0_H0 ;  /* 0x2000001fffea7230 */ /* 0x000fe40000004100 */
[----:B------:R-:W-:Y:S02]  /*46f0*/  HADD2.F32 R236, -RZ, R111.H0_H0 ;  /* 0x2000006fffec7230 */ /* 0x000fe40000004100 */
[----:B------:R-:W-:Y:S02]  /*4700*/  HADD2.F32 R237, -RZ, R33.H0_H0 ;  /* 0x20000021ffed7230 */ /* 0x000fe40000004100 */
[----:B------:R-:W-:Y:S02]  /*4710*/  HADD2.F32 R231, -RZ, R61.H1_H1 ;  /* 0x3000003dffe77230 */ /* 0x000fe40000004100 */
[----:B------:R-:W-:Y:S01]  /*4720*/  HADD2.F32 R239, -RZ, R34.H1_H1 ;  /* 0x30000022ffef7230 */ /* 0x000fe20000004100 */
[----:B-1----:R-:W-:Y:S01]  /*4730*/  IADD3 R188, PT, PT, R186, R3, RZ ;  /* 0x00000003babc7210 */ /* 0x002fe20007ffe0ff */
[----:B------:R-:W-:Y:S01]  /*4740*/  HADD2.F32 R233, -RZ, R62.H1_H1 ;  /* 0x3000003effe97230 */ /* 0x000fe20000004100 */
[----:B------:R-:W-:Y:S01]  /*4750*/  I2FP.F32.S32 R192, R186 ;  /* 0x000000ba00c07245 */ /* 0x000fe20000201400 */
[----:B------:R-:W-:Y:S01]  /*4760*/  HADD2.F32 R235, -RZ, R63.H0_H0 ;  /* 0x2000003fffeb7230 */ /* 0x000fe20000004100 */
[----:B------:R-:W-:Y:S01]  /*4770*/  I2FP.F32.S32 R189, R188 ;  /* 0x000000bc00bd7245 */ /* 0x000fe20000201400 */
[----:B------:R-:W1:Y:S01]  /*4780*/  SHFL.DOWN PT, R195, R188, 0x1, 0x1f ;  /* 0x08201f00bcc37f89 */ /* 0x000e6200000e0000 */
[----:B------:R-:W-:-:S02]  /*4790*/  HADD2.F32 R241, -RZ, R35.H1_H1 ;  /* 0x30000023fff17230 */ /* 0x000fc40000004100 */
[----:B0-----:R-:W-:Y:S01]  /*47a0*/  FMUL.FTZ R194, R187, R192 ;  /* 0x000000c0bbc27220 */ /* 0x001fe20000410000 */
[----:B------:R-:W0:Y:S01]  /*47b0*/  MUFU.RCP R190, R189 ;  /* 0x000000bd00be7308 */ /* 0x000e220000001000 */
[----:B------:R-:W3:Y:S01]  /*47c0*/  SHFL.DOWN PT, R186, R185, 0x2, 0x1f ;  /* 0x08401f00b9ba7f89 */ /* 0x000ee200000e0000 */
[----:B------:R-:W-:Y:S02]  /*47d0*/  HADD2.F32 R201, -RZ, R36.H0_H0 ;  /* 0x20000024ffc97230 */ /* 0x000fe40000004100 */
[----:B------:R-:W-:Y:S01]  /*47e0*/  FFMA.FTZ R193, R191, R184, R194 ;  /* 0x000000b8bfc17223 */ /* 0x000fe200000100c2 */
[----:B------:R-:W-:Y:S01]  /*47f0*/  FADD.FTZ R184, -R187, R184 ;  /* 0x000000b8bbb87221 */ /* 0x000fe20000010100 */
[----:B------:R-:W-:Y:S02]  /*4800*/  HADD2.F32 R203, -RZ, R37.H0_H0 ;  /* 0x20000025ffcb7230 */ /* 0x000fe40000004100 */
[----:B------:R-:W-:Y:S02]  /*4810*/  HADD2.F32 R229, -RZ, R60.H1_H1 ;  /* 0x3000003cffe57230 */ /* 0x000fe40000004100 */
[----:B------:R-:W-:Y:S01]  /*4820*/  FMUL.FTZ R184, R184, R184 ;  /* 0x000000b8b8b87220 */ /* 0x000fe20000410000 */
[----:B------:R-:W-:-:S03]  /*4830*/  HADD2.F32 R243, -RZ, R77.H0_H0 ;  /* 0x2000004dfff37230 */ /* 0x000fc60000004100 */
[----:B------:R-:W-:-:S04]  /*4840*/  FMUL.FTZ R184, R184, R191 ;  /* 0x000000bfb8b87220 */ /* 0x000fc80000410000 */
[----:B------:R-:W-:Y:S01]  /*4850*/  FMUL.FTZ R184, R184, R192 ;  /* 0x000000c0b8b87220 */ /* 0x000fe20000410000 */
[----:B0-----:R-:W-:Y:S01]  /*4860*/  FMUL.FTZ R194, R190, R193 ;  /* 0x000000c1bec27220 */ /* 0x001fe20000410000 */
[----:B-1----:R-:W-:-:S04]  /*4870*/  IADD3 R3, PT, PT, R188, R195, RZ ;  /* 0x000000c3bc037210 */ /* 0x002fc80007ffe0ff */
[----:B------:R-:W0:Y:S01]  /*4880*/  SHFL.DOWN PT, R187, R194, 0x1, 0x1f ;  /* 0x08201f00c2bb7f89 */ /* 0x000e2200000e0000 */
[----:B------:R-:W-:Y:S02]  /*4890*/  I2FP.F32.S32 R195, R195 ;  /* 0x000000c300c37245 */ /* 0x000fe40000201400 */
[----:B------:R-:W-:Y:S01]  /*48a0*/  I2FP.F32.S32 R188, R3 ;  /* 0x0000000300bc7245 */ /* 0x000fe20000201400 */
[----:B---3--:R-:W-:-:S04]  /*48b0*/  FADD.FTZ R3, R186, R185 ;  /* 0x000000b9ba037221 */ /* 0x008fc80000010000 */
[----:B------:R-:W-:Y:S01]  /*48c0*/  FFMA.FTZ R3, R190, R184, R3 ;  /* 0x000000b8be037223 */ /* 0x000fe20000010003 */
[----:B------:R-:W1:Y:S04]  /*48d0*/  MUFU.RCP R188, R188 ;  /* 0x000000bc00bc7308 */ /* 0x000e680000001000 */
[----:B------:R-:W3:Y:S01]  /*48e0*/  SHFL.DOWN PT, R184, R3, 0x1, 0x1f ;  /* 0x08201f0003b87f89 */ /* 0x000ee200000e0000 */
[----:B0-----:R-:W-:Y:S01]  /*48f0*/  FMUL.FTZ R186, R187, R195 ;  /* 0x000000c3bbba7220 */ /* 0x001fe20000410000 */
[----:B------:R-:W-:-:S03]  /*4900*/  FADD.FTZ R187, R194, -R187 ;  /* 0x800000bbc2bb7221 */ /* 0x000fc60000010000 */
[----:B------:R-:W-:Y:S01]  /*4910*/  FFMA.FTZ R185, R189, R194, R186 ;  /* 0x000000c2bdb97223 */ /* 0x000fe200000100ba */
[----:B------:R-:W-:-:S03]  /*4920*/  FMUL.FTZ R186, R187, R187 ;  /* 0x000000bbbbba7220 */ /* 0x000fc60000410000 */
[----:B-1----:R-:W-:Y:S01]  /*4930*/  FMUL.FTZ R190, R188, R185 ;  /* 0x000000b9bcbe7220 */ /* 0x002fe20000410000 */
[----:B------:R-:W-:-:S04]  /*4940*/  FMUL.FTZ R186, R189, R186 ;  /* 0x000000babdba7220 */ /* 0x000fc80000410000 */
[----:B------:R-:W0:Y:S01]  /*4950*/  SHFL.IDX PT, R191, R190, RZ, 0x1f ;  /* 0x00001fffbebf7589 */ /* 0x000e2200000e0000 */
[----:B---3--:R-:W-:Y:S01]  /*4960*/  FADD.FTZ R185, R3, R184 ;  /* 0x000000b803b97221 */ /* 0x008fe20000010000 */
[----:B------:R-:W-:Y:S01]  /*4970*/  FMUL.FTZ R186, R186, R195 ;  /* 0x000000c3baba7220 */ /* 0x000fe20000410000 */
[----:B------:R-:W1:Y:S01]  /*4980*/  LDC R3, c[0x0][0x448] ;  /* 0x00011200ff037b82 */ /* 0x000e620000000800 */
[----:B------:R-:W-:Y:S02]  /*4990*/  HADD2.F32 R195, -RZ, R89.H0_H0 ;  /* 0x20000059ffc37230 */ /* 0x000fe40000004100 */
[----:B------:R-:W-:-:S05]  /*49a0*/  FFMA.FTZ R185, R188, R186, R185 ;  /* 0x000000babcb97223 */ /* 0x000fca00000100b9 */
[----:B------:R3:W1:Y:S02]  /*49b0*/  SHFL.IDX PT, R184, R185, RZ, 0x1f ;  /* 0x00001fffb9b87589 */ /* 0x00066400000e0000 */
[----:B---3--:R-:W-:Y:S01]  /*49c0*/  HADD2.F32 R185, -RZ, R29.H0_H0 ;  /* 0x2000001dffb97230 */ /* 0x008fe20000004100 */
[----:B0-----:R-:W-:-:S05]  /*49d0*/  FSEL R221, R191, RZ, !P2 ;  /* 0x000000ffbfdd7208 */ /* 0x001fca0005000000 */
[----:B------:R-:W-:Y:S01]  /*49e0*/  FADD.FTZ R186, -R221, R176 ;  /* 0x000000b0ddba7221 */ /* 0x000fe20000010100 */
[----:B------:R-:W-:Y:S01]  /*49f0*/  FMUL.FTZ R176, R191, R191 ;  /* 0x000000bfbfb07220 */ /* 0x000fe20000410000 */
[C---:B------:R-:W-:Y:S01]  /*4a00*/  FADD.FTZ R212, -R221.reuse, R172 ;  /* 0x000000acddd47221 */ /* 0x040fe20000010100 */
[C---:B------:R-:W-:Y:S01]  /*4a10*/  FADD.FTZ R220, -R221.reuse, R173 ;  /* 0x000000addddc7221 */ /* 0x040fe20000010100 */
[C---:B------:R-:W-:Y:S01]  /*4a20*/  FADD.FTZ R180, -R221.reuse, R180 ;  /* 0x000000b4ddb47221 */ /* 0x040fe20000010100 */
[----:B------:R-:W0:Y:S01]  /*4a30*/  @!P0 LDC.64 R172, c[0x0][0x3c0] ;  /* 0x0000f000ffac8b82 */ /* 0x000e220000000a00 */
[----:B------:R-:W-:Y:S01]  /*4a40*/  FSEL R176, R176, RZ, P2 ;  /* 0x000000ffb0b07208 */ /* 0x000fe20001000000 */
[----:B-1----:R-:W-:Y:S01]  /*4a50*/  FFMA.FTZ R3, R184, UR12, R3 ;  /* 0x0000000cb8037c23 */ /* 0x002fe20008010003 */
[C---:B------:R-:W-:Y:S01]  /*4a60*/  FADD.FTZ R190, -R221.reuse, R179 ;  /* 0x000000b3ddbe7221 */ /* 0x040fe20000010100 */
[----:B------:R-:W-:Y:S02]  /*4a70*/  HADD2.F32 R179, -RZ, R28.H0_H0 ;  /* 0x2000001cffb37230 */ /* 0x000fe40000004100 */
[----:B------:R-:W-:Y:S01]  /*4a80*/  FADD.FTZ R192, -R221, R18 ;  /* 0x00000012ddc07221 */ /* 0x000fe20000010100 */
[----:B------:R-:W-:Y:S01]  /*4a90*/  FADD.FTZ R3, R3, R176 ;  /* 0x000000b003037221 */ /* 0x000fe20000010000 */
[C---:B------:R-:W-:Y:S01]  /*4aa0*/  FADD.FTZ R208, -R221.reuse, R181 ;  /* 0x000000b5ddd07221 */ /* 0x040fe20000010100 */
[C---:B------:R-:W-:Y:S01]  /*4ab0*/  FADD.FTZ R204, -R221.reuse, R20 ;  /* 0x00000014ddcc7221 */ /* 0x040fe20000010100 */
[C---:B------:R-:W-:Y:S01]  /*4ac0*/  FADD.FTZ R18, -R221.reuse, R10 ;  /* 0x0000000add127221 */ /* 0x040fe20000010100 */
[----:B------:R1:W3:Y:S01]  /*4ad0*/  MUFU.RSQ R223, R3 ;  /* 0x0000000300df7308 */ /* 0x0002e20000001400 */
        /* <DEDUP_REMOVED lines=10> */
[C---:B------:R-:W-:Y:S01]  /*4b80*/  FADD.FTZ R12, -R221.reuse, R9 ;  /* 0x00000009dd0c7221 */ /* 0x040fe20000010100 */
[----:B------:R-:W-:Y:S02]  /*4b90*/  HADD2.F32 R5, -RZ, R28.H1_H1 ;  /* 0x3000001cff057230 */ /* 0x000fe40000004100 */
[C---:B------:R-:W-:Y:S01]  /*4ba0*/  FADD.FTZ R8, -R221.reuse, R11 ;  /* 0x0000000bdd087221 */ /* 0x040fe20000010100 */
[----:B------:R-:W-:Y:S02]  /*4bb0*/  HADD2.F32 R7, -RZ, R108.H1_H1 ;  /* 0x3000006cff077230 */ /* 0x000fe40000004100 */
[C---:B------:R-:W-:Y:S01]  /*4bc0*/  FADD.FTZ R200, -R221.reuse, R183 ;  /* 0x000000b7ddc87221 */ /* 0x040fe20000010100 */
[----:B------:R-:W-:Y:S02]  /*4bd0*/  HADD2.F32 R9, -RZ, R56.H1_H1 ;  /* 0x30000038ff097230 */ /* 0x000fe40000004100 */
[----:B------:R-:W-:Y:S01]  /*4be0*/  FADD.FTZ R188, -R221, R177 ;  /* 0x000000b1ddbc7221 */ /* 0x000fe20000010100 */
[C---:B---3--:R-:W-:Y:S01]  /*4bf0*/  FMUL.FTZ R180, R223.reuse, R180 ;  /* 0x000000b4dfb47220 */ /* 0x048fe20000410000 */
[----:B------:R-:W-:Y:S01]  /*4c00*/  FMUL.FTZ R208, R223, R208 ;  /* 0x000000d0dfd07220 */ /* 0x000fe20000410000 */
[----:B0-----:R-:W-:-:S04]  /*4c10*/  @!P0 IMAD.WIDE R172, R2, 0x4, R172 ;  /* 0x0000000402ac8825 */ /* 0x001fc800078e02ac */
[C---:B------:R-:W-:Y:S01]  /*4c20*/  FMUL.FTZ R228, R223.reuse, R228 ;  /* 0x000000e4dfe47220 */ /* 0x040fe20000410000 */
[C---:B------:R-:W-:Y:S01]  /*4c30*/  FFMA.FTZ R179, R180.reuse, R179, R3 ;  /* 0x000000b3b4b37223 */ /* 0x040fe20000010003 */
[----:B------:R-:W-:Y:S01]  /*4c40*/  FMUL.FTZ R200, R223, R200 ;  /* 0x000000c8dfc87220 */ /* 0x000fe20000410000 */
[----:B------:R-:W-:Y:S01]  /*4c50*/  HADD2.F32 R3, -RZ, R136.H0_H0 ;  /* 0x20000088ff037230 */ /* 0x000fe20000004100 */
[----:B------:R0:W-:Y:S01]  /*4c60*/  @!P0 STG.E desc[UR6][R172.64], R191 ;  /* 0x000000bfac008986 */ /* 0x0001e2000c101906 */
[----:B------:R-:W-:Y:S02]  /*4c70*/  HADD2.F32 R11, -RZ, R109.H0_H0 ;  /* 0x2000006dff0b7230 */ /* 0x000fe40000004100 */
[----:B------:R-:W-:Y:S01]  /*4c80*/  FADD.FTZ R210, -R221, R178 ;  /* 0x000000b2ddd27221 */ /* 0x000fe20000010100 */
[----:B------:R-:W-:Y:S01]  /*4c90*/  FMUL.FTZ R211, R223, R188 ;  /* 0x000000bcdfd37220 */ /* 0x000fe20000410000 */
[----:B------:R-:W-:Y:S01]  /*4ca0*/  FFMA.FTZ R207, R180, R207, R3 ;  /* 0x000000cfb4cf7223 */ /* 0x000fe20000010003 */
[C---:B------:R-:W-:Y:S01]  /*4cb0*/  FFMA.FTZ R180, R208.reuse, R5, R7 ;  /* 0x00000005d0b47223 */ /* 0x040fe20000010007 */
[----:B------:R-:W-:Y:S01]  /*4cc0*/  FFMA.FTZ R208, R208, R9, R226 ;  /* 0x00000009d0d07223 */ /* 0x000fe200000100e2 */
[----:B------:R-:W-:Y:S01]  /*4cd0*/  FFMA.FTZ R185, R228, R185, R11 ;  /* 0x000000b9e4b97223 */ /* 0x000fe2000001000b */
[----:B------:R-:W-:-:S02]  /*4ce0*/  HADD2.F32 R3, -RZ, R137.H0_H0 ;  /* 0x20000089ff037230 */ /* 0x000fc40000004100 */
[C---:B------:R-:W-:Y:S01]  /*4cf0*/  FMUL.FTZ R11, R223.reuse, R186 ;  /* 0x000000badf0b7220 */ /* 0x040fe20000410000 */
[----:B------:R-:W-:Y:S02]  /*4d00*/  HADD2.F32 R5, -RZ, R29.H1_H1 ;  /* 0x3000001dff057230 */ /* 0x000fe40000004100 */
[----:B------:R-:W-:Y:S01]  /*4d10*/  FMUL.FTZ R225, R223, R210 ;  /* 0x000000d2dfe17220 */ /* 0x000fe20000410000 */
[----:B------:R-:W-:Y:S02]  /*4d20*/  HADD2.F32 R7, -RZ, R109.H1_H1 ;  /* 0x3000006dff077230 */ /* 0x000fe40000004100 */
[----:B------:R-:W-:Y:S01]  /*4d30*/  FFMA.FTZ R209, R228, R209, R3 ;  /* 0x000000d1e4d17223 */ /* 0x000fe20000010003 */
[----:B------:R-:W-:Y:S02]  /*4d40*/  HADD2.F32 R226, -RZ, R30.H0_H0 ;  /* 0x2000001effe27230 */ /* 0x000fe40000004100 */
[----:B------:R-:W-:Y:S01]  /*4d50*/  FFMA.FTZ R189, R225, R234, R236 ;  /* 0x000000eae1bd7223 */ /* 0x000fe200000100ec */
[----:B------:R-:W-:-:S02]  /*4d60*/  HADD2.F32 R9, -RZ, R57.H1_H1 ;  /* 0x30000039ff097230 */ /* 0x000fc40000004100 */
[C---:B------:R-:W-:Y:S01]  /*4d70*/  FFMA.FTZ R186, R200.reuse, R5, R7 ;  /* 0x00000005c8ba7223 */ /* 0x040fe20000010007 */
[----:B0-----:R-:W-:Y:S02]  /*4d80*/  HADD2.F32 R172, -RZ, R137.H1_H1 ;  /* 0x30000089ffac7230 */ /* 0x001fe40000004100 */
[----:B------:R-:W-:Y:S01]  /*4d90*/  FFMA.FTZ R187, R11, R226, R230 ;  /* 0x000000e20bbb7223 */ /* 0x000fe200000100e6 */
[----:B------:R-:W-:Y:S02]  /*4da0*/  HADD2.F32 R228, -RZ, R30.H1_H1 ;  /* 0x3000001effe47230 */ /* 0x000fe40000004100 */
[----:B------:R-:W-:Y:S01]  /*4db0*/  FMUL.FTZ R7, R223, R212 ;  /* 0x000000d4df077220 */ /* 0x000fe20000410000 */
[----:B------:R-:W-:Y:S02]  /*4dc0*/  HADD2.F32 R230, -RZ, R110.H1_H1 ;  /* 0x3000006effe67230 */ /* 0x000fe40000004100 */
[----:B------:R-:W-:Y:S01]  /*4dd0*/  FFMA.FTZ R200, R200, R9, R172 ;  /* 0x00000009c8c87223 */ /* 0x000fe200000100ac */
[----:B------:R-:W-:-:S02]  /*4de0*/  HADD2.F32 R172, -RZ, R58.H0_H0 ;  /* 0x2000003affac7230 */ /* 0x000fc40000004100 */
[----:B------:R-:W-:Y:S01]  /*4df0*/  FMUL.FTZ R220, R223, R220 ;  /* 0x000000dcdfdc7220 */ /* 0x000fe20000410000 */
[--C-:B------:R-:W-:Y:S02]  /*4e00*/  HADD2.F32 R226, -RZ, R138.reuse.H0_H0 ;  /* 0x2000008affe27230 */ /* 0x100fe40000004100 */
[----:B------:R-:W-:Y:S01]  /*4e10*/  FFMA.FTZ R188, R211, R228, R230 ;  /* 0x000000e4d3bc7223 */ /* 0x000fe200000100e6 */
[----:B------:R-:W-:Y:S02]  /*4e20*/  HADD2.F32 R3, -RZ, R138.H1_H1 ;  /* 0x3000008aff037230 */ /* 0x000fe40000004100 */
[----:B------:R-:W-:Y:S01]  /*4e30*/  FMUL.FTZ R224, R223, R224 ;  /* 0x000000e0dfe07220 */ /* 0x000fe20000410000 */
[----:B------:R-:W-:Y:S02]  /*4e40*/  HADD2.F32 R228, -RZ, R31.H1_H1 ;  /* 0x3000001fffe47230 */ /* 0x000fe40000004100 */
[----:B------:R-:W-:Y:S01]  /*4e50*/  FFMA.FTZ R210, R11, R172, R226 ;  /* 0x000000ac0bd27223 */ /* 0x000fe200000100e2 */
[----:B------:R-:W-:-:S02]  /*4e60*/  HADD2.F32 R172, -RZ, R59.H0_H0 ;  /* 0x2000003bffac7230 */ /* 0x000fc40000004100 */
[----:B------:R-:W-:Y:S01]  /*4e70*/  FFMA.FTZ R211, R211, R232, R3 ;  /* 0x000000e8d3d37223 */ /* 0x000fe20000010003 */
[----:B------:R-:W-:Y:S02]  /*4e80*/  HADD2.F32 R226, -RZ, R139.H0_H0 ;  /* 0x2000008bffe27230 */ /* 0x000fe40000004100 */
[----:B------:R-:W-:Y:S01]  /*4e90*/  FMUL.FTZ R3, R223, R190 ;  /* 0x000000bedf037220 */ /* 0x000fe20000410000 */
[----:B------:R-:W-:Y:S02]  /*4ea0*/  HADD2.F32 R230, -RZ, R111.H1_H1 ;  /* 0x3000006fffe67230 */ /* 0x000fe40000004100 */
[----:B------:R-:W-:Y:S01]  /*4eb0*/  FADD.FTZ R202, -R221, R175 ;  /* 0x000000afddca7221 */ /* 0x000fe20000010100 */
[----:B------:R-:W-:Y:S02]  /*4ec0*/  HADD2.F32 R232, -RZ, R59.H1_H1 ;  /* 0x3000003bffe87230 */ /* 0x000fe40000004100 */
[----:B------:R-:W-:Y:S01]  /*4ed0*/  FFMA.FTZ R225, R225, R172, R226 ;  /* 0x000000ace1e17223 */ /* 0x000fe200000100e2 */
[----:B------:R-:W-:-:S02]  /*4ee0*/  HADD2.F32 R5, -RZ, R139.H1_H1 ;  /* 0x3000008bff057230 */ /* 0x000fc40000004100 */
[----:B------:R-:W-:Y:S01]  /*4ef0*/  FFMA.FTZ R190, R3, R228, R230 ;  /* 0x000000e403be7223 */ /* 0x000fe200000100e6 */
[----:B------:R-:W-:Y:S02]  /*4f00*/  HADD2.F32 R234, -RZ, R32.H0_H0 ;  /* 0x20000020ffea7230 */ /* 0x000fe40000004100 */
[----:B------:R-:W-:Y:S01]  /*4f10*/  FADD.FTZ R196, -R221, R22 ;  /* 0x00000016ddc47221 */ /* 0x000fe20000010100 */
[----:B------:R-:W-:Y:S02]  /*4f20*/  HADD2.F32 R236, -RZ, R104.H0_H0 ;  /* 0x20000068ffec7230 */ /* 0x000fe40000004100 */
[----:B------:R-:W-:Y:S01]  /*4f30*/  FFMA.FTZ R212, R3, R232, R5 ;  /* 0x000000e803d47223 */ /* 0x000fe20000010005 */
[----:B------:R-:W-:Y:S02]  /*4f40*/  HADD2.F32 R230, -RZ, R60.H0_H0 ;  /* 0x2000003cffe67230 */ /* 0x000fe40000004100 */
[----:B------:R-:W-:Y:S01]  /*4f50*/  FADD.FTZ R22, -R221, R13 ;  /* 0x0000000ddd167221 */ /* 0x000fe20000010100 */
[----:B------:R-:W-:-:S02]  /*4f60*/  HADD2.F32 R172, -RZ, R132.H0_H0 ;  /* 0x20000084ffac7230 */ /* 0x000fc40000004100 */
[----:B------:R-:W-:Y:S01]  /*4f70*/  FFMA.FTZ R227, R7, R234, R236 ;  /* 0x000000ea07e37223 */ /* 0x000fe200000100ec */
[----:B------:R-:W-:Y:S02]  /*4f80*/  HADD2.F32 R3, -RZ, R32.H1_H1 ;  /* 0x30000020ff037230 */ /* 0x000fe40000004100 */
[----:B------:R-:W-:Y:S01]  /*4f90*/  FMUL.FTZ R202, R223, R202 ;  /* 0x000000cadfca7220 */ /* 0x000fe20000410000 */
[----:B------:R-:W-:Y:S02]  /*4fa0*/  HADD2.F32 R5, -RZ, R104.H1_H1 ;  /* 0x30000068ff057230 */ /* 0x000fe40000004100 */
[----:B------:R-:W-:Y:S01]  /*4fb0*/  FFMA.FTZ R230, R7, R230, R172 ;  /* 0x000000e607e67223 */ /* 0x000fe200000100ac */
[----:B------:R-:W-:Y:S02]  /*4fc0*/  HADD2.F32 R9, -RZ, R105.H0_H0 ;  /* 0x20000069ff097230 */ /* 0x000fe40000004100 */
[----:B------:R-:W-:Y:S01]  /*4fd0*/  FMUL.FTZ R222, R223, R222 ;  /* 0x000000dedfde7220 */ /* 0x000fe20000410000 */
[----:B------:R-:W-:-:S02]  /*4fe0*/  HADD2.F32 R7, -RZ, R33.H1_H1 ;  /* 0x30000021ff077230 */ /* 0x000fc40000004100 */
[----:B------:R-:W-:Y:S01]  /*4ff0*/  FFMA.FTZ R228, R220, R3, R5 ;  /* 0x00000003dce47223 */ /* 0x000fe20000010005 */
[----:B------:R-:W-:Y:S02]  /*5000*/  HADD2.F32 R3, -RZ, R61.H0_H0 ;  /* 0x2000003dff037230 */ /* 0x000fe40000004100 */
[----:B------:R-:W-:Y:S01]  /*5010*/  FFMA.FTZ R237, R224, R237, R9 ;  /* 0x000000ede0ed7223 */ /* 0x000fe20000010009 */
[----:B------:R-:W-:Y:S02]  /*5020*/  HADD2.F32 R5, -RZ, R133.H0_H0 ;  /* 0x20000085ff057230 */ /* 0x000fe40000004100 */
[C---:B------:R-:W-:Y:S01]  /*5030*/  FADD.FTZ R198, -R221.reuse, R25 ;  /* 0x00000019ddc67221 */ /* 0x040fe20000010100 */
[----:B------:R-:W-:Y:S02]  /*5040*/  HADD2.F32 R9, -RZ, R105.H1_H1 ;  /* 0x30000069ff097230 */ /* 0x000fe40000004100 */
[----:B------:R-:W-:Y:S01]  /*5050*/  FADD.FTZ R206, -R221, R26 ;  /* 0x0000001addce7221 */ /* 0x000fe20000010100 */
[----:B------:R-:W-:-:S02]  /*5060*/  HADD2.F32 R11, -RZ, R34.H0_H0 ;  /* 0x20000022ff0b7230 */ /* 0x000fc40000004100 */
[----:B------:R-:W-:Y:S01]  /*5070*/  FFMA.FTZ R232, R224, R3, R5 ;  /* 0x00000003e0e87223 */ /* 0x000fe20000010005 */
[----:B------:R-:W-:Y:S02]  /*5080*/  HADD2.F32 R13, -RZ, R106.H0_H0 ;  /* 0x2000006aff0d7230 */ /* 0x000fe40000004100 */
[----:B------:R-:W-:Y:S01]  /*5090*/  FFMA.FTZ R238, R202, R7, R9 ;  /* 0x00000007caee7223 */ /* 0x000fe20000010009 */
[----:B------:R-:W-:Y:S02]  /*50a0*/  HADD2.F32 R172, -RZ, R133.H1_H1 ;  /* 0x30000085ffac7230 */ /* 0x000fe40000004100 */
[----:B------:R-:W-:Y:S01]  /*50b0*/  FMUL.FTZ R198, R223, R198 ;  /* 0x000000c6dfc67220 */ /* 0x000fe20000410000 */
[----:B------:R-:W-:Y:S02]  /*50c0*/  HADD2.F32 R3, -RZ, R62.H0_H0 ;  /* 0x2000003eff037230 */ /* 0x000fe40000004100 */
[----:B------:R-:W-:Y:S01]  /*50d0*/  FFMA.FTZ R240, R222, R11, R13 ;  /* 0x0000000bdef07223 */ /* 0x000fe2000001000d */
[----:B------:R-:W-:-:S02]  /*50e0*/  HADD2.F32 R5, -RZ, R134.H0_H0 ;  /* 0x20000086ff057230 */ /* 0x000fc40000004100 */
[----:B------:R-:W-:Y:S01]  /*50f0*/  FMUL.FTZ R206, R223, R206 ;  /* 0x000000cedfce7220 */ /* 0x000fe20000410000 */
[----:B------:R-:W-:Y:S02]  /*5100*/  HADD2.F32 R7, -RZ, R106.H1_H1 ;  /* 0x3000006aff077230 */ /* 0x000fe40000004100 */
[----:B------:R-:W-:Y:S01]  /*5110*/  FADD.FTZ R194, -R221, R27 ;  /* 0x0000001bddc27221 */ /* 0x000fe20000010100 */
[----:B------:R-:W-:Y:S02]  /*5120*/  HADD2.F32 R9, -RZ, R35.H0_H0 ;  /* 0x20000023ff097230 */ /* 0x000fe40000004100 */
[----:B------:R-:W-:Y:S01]  /*5130*/  FFMA.FTZ R231, R202, R231, R172 ;  /* 0x000000e7cae77223 */ /* 0x000fe200000100ac */
[----:B------:R-:W-:Y:S02]  /*5140*/  HADD2.F32 R11, -RZ, R107.H0_H0 ;  /* 0x2000006bff0b7230 */ /* 0x000fe40000004100 */
[----:B------:R-:W-:Y:S01]  /*5150*/  FFMA.FTZ R234, R222, R3, R5 ;  /* 0x00000003deea7223 */ /* 0x000fe20000010005 */
[----:B------:R-:W-:-:S02]  /*5160*/  HADD2.F32 R172, -RZ, R134.H1_H1 ;  /* 0x30000086ffac7230 */ /* 0x000fc40000004100 */
[----:B------:R-:W-:Y:S01]  /*5170*/  FFMA.FTZ R239, R198, R239, R7 ;  /* 0x000000efc6ef7223 */ /* 0x000fe20000010007 */
[----:B------:R-:W-:Y:S02]  /*5180*/  HADD2.F32 R3, -RZ, R135.H0_H0 ;  /* 0x20000087ff037230 */ /* 0x000fe40000004100 */
[----:B------:R-:W-:Y:S01]  /*5190*/  FFMA.FTZ R242, R206, R9, R11 ;  /* 0x00000009cef27223 */ /* 0x000fe2000001000b */
[----:B------:R-:W-:Y:S02]  /*51a0*/  HADD2.F32 R5, -RZ, R107.H1_H1 ;  /* 0x3000006bff057230 */ /* 0x000fe40000004100 */
[C---:B------:R-:W-:Y:S01]  /*51b0*/  FMUL.FTZ R194, R223.reuse, R194 ;  /* 0x000000c2dfc27220 */ /* 0x040fe20000410000 */
[----:B------:R-:W-:Y:S02]  /*51c0*/  HADD2.F32 R7, -RZ, R63.H1_H1 ;  /* 0x3000003fff077230 */ /* 0x000fe40000004100 */
[----:B------:R-:W-:Y:S01]  /*51d0*/  FMUL.FTZ R204, R223, R204 ;  /* 0x000000ccdfcc7220 */ /* 0x000fe20000410000 */
[----:B------:R-:W-:-:S02]  /*51e0*/  HADD2.F32 R236, -RZ, R135.H1_H1 ;  /* 0x30000087ffec7230 */ /* 0x000fc40000004100 */
[----:B------:R-:W-:Y:S01]  /*51f0*/  FADD.FTZ R182, -R221, R21 ;  /* 0x00000015ddb67221 */ /* 0x000fe20000010100 */
[----:B------:R-:W-:Y:S02]  /*5200*/  HADD2.F32 R9, -RZ, R100.H0_H0 ;  /* 0x20000064ff097230 */ /* 0x000fe40000004100 */
[----:B------:R-:W-:Y:S01]  /*5210*/  FFMA.FTZ R233, R198, R233, R172 ;  /* 0x000000e9c6e97223 */ /* 0x000fe200000100ac */
[----:B------:R-:W-:Y:S01]  /*5220*/  FFMA.FTZ R235, R206, R235, R3 ;  /* 0x000000ebceeb7223 */ /* 0x000fe20000010003 */
[C---:B------:R-:W-:Y:S01]  /*5230*/  FFMA.FTZ R241, R194.reuse, R241, R5 ;  /* 0x000000f1c2f17223 */ /* 0x040fe20000010005 */
[----:B------:R-:W-:Y:S01]  /*5240*/  FFMA.FTZ R236, R194, R7, R236 ;  /* 0x00000007c2ec7223 */ /* 0x000fe200000100ec */
[----:B------:R-:W-:Y:S01]  /*5250*/  FFMA.FTZ R201, R204, R201, R9 ;  /* 0x000000c9ccc97223 */ /* 0x000fe20000010009 */
[----:B------:R-:W-:Y:S02]  /*5260*/  HADD2.F32 R202, -RZ, R36.H1_H1 ;  /* 0x30000024ffca7230 */ /* 0x000fe40000004100 */
[----:B------:R-:W-:Y:S01]  /*5270*/  FMUL.FTZ R181, R223, R182 ;  /* 0x000000b6dfb57220 */ /* 0x000fe20000410000 */
[----:B------:R-:W-:-:S02]  /*5280*/  HADD2.F32 R172, -RZ, R100.H1_H1 ;  /* 0x30000064ffac7230 */ /* 0x000fc40000004100 */
[----:B------:R-:W-:Y:S01]  /*5290*/  FMUL.FTZ R196, R223, R196 ;  /* 0x000000c4dfc47220 */ /* 0x000fe20000410000 */
[----:B------:R-:W-:Y:S02]  /*52a0*/  HADD2.F32 R3, -RZ, R64.H0_H0 ;  /* 0x20000040ff037230 */ /* 0x000fe40000004100 */
[C---:B------:R-:W-:Y:S01]  /*52b0*/  FADD.FTZ R178, -R221.reuse, R23 ;  /* 0x00000017ddb27221 */ /* 0x040fe20000010100 */
[----:B------:R-:W-:Y:S02]  /*52c0*/  HADD2.F32 R5, -RZ, R128.H0_H0 ;  /* 0x20000080ff057230 */ /* 0x000fe40000004100 */
[----:B------:R-:W-:Y:S01]  /*52d0*/  FADD.FTZ R184, -R221, R16 ;  /* 0x00000010ddb87221 */ /* 0x000fe20000010100 */
[----:B------:R-:W-:Y:S02]  /*52e0*/  HADD2.F32 R194, -RZ, R64.H1_H1 ;  /* 0x30000040ffc27230 */ /* 0x000fe40000004100 */
[----:B------:R-:W-:Y:S01]  /*52f0*/  FFMA.FTZ R202, R181, R202, R172 ;  /* 0x000000cab5ca7223 */ /* 0x000fe200000100ac */
[----:B------:R-:W-:-:S02]  /*5300*/  HADD2.F32 R7, -RZ, R128.H1_H1 ;  /* 0x30000080ff077230 */ /* 0x000fc40000004100 */
[----:B------:R-:W-:Y:S01]  /*5310*/  FFMA.FTZ R182, R204, R3, R5 ;  /* 0x00000003ccb67223 */ /* 0x000fe20000010005 */
[----:B------:R-:W-:Y:S02]  /*5320*/  HADD2.F32 R9, -RZ, R101.H0_H0 ;  /* 0x20000065ff097230 */ /* 0x000fe40000004100 */
[----:B------:R-:W-:Y:S01]  /*5330*/  FMUL.FTZ R178, R223, R178 ;  /* 0x000000b2dfb27220 */ /* 0x000fe20000410000 */
[----:B------:R-:W-:Y:S02]  /*5340*/  HADD2.F32 R3, -RZ, R65.H0_H0 ;  /* 0x20000041ff037230 */ /* 0x000fe40000004100 */
[----:B------:R-:W-:Y:S01]  /*5350*/  FFMA.FTZ R181, R181, R194, R7 ;  /* 0x000000c2b5b57223 */ /* 0x000fe20000010007 */
[----:B------:R-:W-:Y:S02]  /*5360*/  HADD2.F32 R5, -RZ, R129.H0_H0 ;  /* 0x20000081ff057230 */ /* 0x000fe40000004100 */
[----:B------:R-:W-:Y:S01]  /*5370*/  FFMA.FTZ R203, R196, R203, R9 ;  /* 0x000000cbc4cb7223 */ /* 0x000fe20000010009 */
[----:B------:R-:W-:-:S02]  /*5380*/  HADD2.F32 R7, -RZ, R37.H1_H1 ;  /* 0x30000025ff077230 */ /* 0x000fc40000004100 */
[----:B------:R-:W-:Y:S01]  /*5390*/  FMUL.FTZ R193, R223, R184 ;  /* 0x000000b8dfc17220 */ /* 0x000fe20000410000 */
[----:B------:R-:W-:Y:S02]  /*53a0*/  HADD2.F32 R9, -RZ, R101.H1_H1 ;  /* 0x30000065ff097230 */ /* 0x000fe40000004100 */
[----:B------:R-:W-:Y:S01]  /*53b0*/  FADD.FTZ R176, -R221, R17 ;  /* 0x00000011ddb07221 */ /* 0x000fe20000010100 */
        /* <DEDUP_REMOVED lines=9> */
[----:B------:R-:W-:Y:S01]  /*5450*/  FMUL.FTZ R197, R223, R192 ;  /* 0x000000c0dfc57220 */ /* 0x000fe20000410000 */
        /* <DEDUP_REMOVED lines=10> */
[----:B------:R-:W-:-:S02]  /*5500*/  HADD2.F32 R196, -RZ, R39.H0_H0 ;  /* 0x20000027ffc47230 */ /* 0x000fc40000004100 */
[----:B------:R-:W-:Y:S01]  /*5510*/  FMUL.FTZ R174, R223, R174 ;  /* 0x000000aedfae7220 */ /* 0x000fe20000410000 */
[----:B------:R-:W-:Y:S02]  /*5520*/  HADD2.F32 R198, -RZ, R103.H0_H0 ;  /* 0x20000067ffc67230 */ /* 0x000fe40000004100 */
[----:B------:R-:W-:Y:S01]  /*5530*/  FFMA.FTZ R192, R176, R7, R194 ;  /* 0x00000007b0c07223 */ /* 0x000fe200000100c2 */
[----:B------:R-:W-:Y:S02]  /*5540*/  HADD2.F32 R226, -RZ, R132.H1_H1 ;  /* 0x30000084ffe27230 */ /* 0x000fe40000004100 */
[----:B------:R-:W-:Y:S01]  /*5550*/  FADD.FTZ R14, -R221, R14 ;  /* 0x0000000edd0e7221 */ /* 0x000fe20000010100 */
[----:B------:R-:W-:Y:S02]  /*5560*/  HADD2.F32 R172, -RZ, R67.H0_H0 ;  /* 0x20000043ffac7230 */ /* 0x000fe40000004100 */
[----:B------:R-:W-:Y:S01]  /*5570*/  FFMA.FTZ R219, R197, R196, R198 ;  /* 0x000000c4c5db7223 */ /* 0x000fe200000100c6 */
        /* <DEDUP_REMOVED lines=8> */
[----:B------:R-:W-:-:S02]  /*5600*/  HADD2.F32 R198, -RZ, R131.H1_H1 ;  /* 0x30000083ffc67230 */ /* 0x000fc40000004100 */
[C---:B------:R-:W-:Y:S01]  /*5610*/  FFMA.FTZ R220, R26.reuse, R3, R5 ;  /* 0x000000031adc7223 */ /* 0x040fe20000010005 */
[----:B------:R-:W-:Y:S02]  /*5620*/  HADD2.F32 R23, -RZ, R40.H0_H0 ;  /* 0x20000028ff177230 */ /* 0x000fe40000004100 */
[C---:B------:R-:W-:Y:S01]  /*5630*/  FMUL.FTZ R5, R223.reuse, R22 ;  /* 0x00000016df057220 */ /* 0x040fe20000410000 */
[----:B------:R-:W-:Y:S02]  /*5640*/  HADD2.F32 R9, -RZ, R96.H0_H0 ;  /* 0x20000060ff097230 */ /* 0x000fe40000004100 */
[----:B------:R-:W-:Y:S01]  /*5650*/  FFMA.FTZ R198, R26, R7, R198 ;  /* 0x000000071ac67223 */ /* 0x000fe200000100c6 */
[----:B------:R-:W-:Y:S02]  /*5660*/  HADD2.F32 R13, -RZ, R68.H0_H0 ;  /* 0x20000044ff0d7230 */ /* 0x000fe40000004100 */
[----:B------:R-:W-:Y:S01]  /*5670*/  FMUL.FTZ R12, R223, R12 ;  /* 0x0000000cdf0c7220 */ /* 0x000fe20000410000 */
[----:B------:R-:W-:-:S02]  /*5680*/  HADD2.F32 R3, -RZ, R124.H0_H0 ;  /* 0x2000007cff037230 */ /* 0x000fc40000004100 */
[C---:B------:R-:W-:Y:S01]  /*5690*/  FFMA.FTZ R23, R174.reuse, R23, R9 ;  /* 0x00000017ae177223 */ /* 0x040fe20000010009 */
[----:B------:R-:W-:Y:S02]  /*56a0*/  HADD2.F32 R176, -RZ, R68.H1_H1 ;  /* 0x30000044ffb07230 */ /* 0x000fe40000004100 */
[C---:B------:R-:W-:Y:S01]  /*56b0*/  FMUL.FTZ R9, R223.reuse, R14 ;  /* 0x0000000edf097220 */ /* 0x040fe20000410000 */
[----:B------:R-:W-:Y:S02]  /*56c0*/  HADD2.F32 R7, -RZ, R124.H1_H1 ;  /* 0x3000007cff077230 */ /* 0x000fe40000004100 */
[----:B------:R-:W-:Y:S01]  /*56d0*/  FFMA.FTZ R13, R174, R13, R3 ;  /* 0x0000000dae0d7223 */ /* 0x000fe20000010003 */
[----:B------:R-:W-:Y:S02]  /*56e0*/  HADD2.F32 R26, -RZ, R40.H1_H1 ;  /* 0x30000028ff1a7230 */ /* 0x000fe40000004100 */
[----:B------:R-:W-:Y:S01]  /*56f0*/  FMUL.FTZ R21, R223, R18 ;  /* 0x00000012df157220 */ /* 0x000fe20000410000 */
[----:B------:R-:W-:-:S02]  /*5700*/  HADD2.F32 R172, -RZ, R96.H1_H1 ;  /* 0x30000060ffac7230 */ /* 0x000fc40000004100 */
[----:B------:R-:W-:Y:S01]  /*5710*/  FFMA.FTZ R14, R5, R176, R7 ;  /* 0x000000b0050e7223 */ /* 0x000fe20000010007 */
[----:B------:R-:W-:Y:S02]  /*5720*/  HADD2.F32 R178, -RZ, R41.H0_H0 ;  /* 0x20000029ffb27230 */ /* 0x000fe40000004100 */
[----:B------:R-:W-:Y:S01]  /*5730*/  FMUL.FTZ R8, R223, R8 ;  /* 0x00000008df087220 */ /* 0x000fe20000410000 */
[----:B------:R-:W-:Y:S02]  /*5740*/  HADD2.F32 R194, -RZ, R97.H0_H0 ;  /* 0x20000061ffc27230 */ /* 0x000fe40000004100 */
        /* <DEDUP_REMOVED lines=53> */
[----:B------:R-:W-:Y:S02]  /*5aa0*/  HADD2.F32 R8, -RZ, R72.H0_H0 ;  /* 0x20000048ff087230 */ /* 0x000fe40000004100 */
[----:B------:R-:W-:Y:S01]  /*5ab0*/  FMUL.FTZ R156, R223, R156 ;  /* 0x0000009cdf9c7220 */ /* 0x000fe20000410000 */
[----:B------:R-:W-:Y:S02]  /*5ac0*/  HADD2.F32 R12, -RZ, R120.H0_H0 ;  /* 0x20000078ff0c7230 */ /* 0x000fe40000004100 */
[----:B------:R-:W-:Y:S01]  /*5ad0*/  FFMA.FTZ R10, R27, R174, R176 ;  /* 0x000000ae1b0a7223 */ /* 0x000fe200000100b0 */
[----:B------:R-:W-:Y:S01]  /*5ae0*/  HADD2.F32 R5, -RZ, R44.H1_H1 ;  /* 0x3000002cff057230 */ /* 0x000fe20000004100 */
[----:B------:R-:W0:Y:S01]  /*5af0*/  @!P0 LDC.64 R174, c[0x0][0x3c8] ;  /* 0x0000f200ffae8b82 */ /* 0x000e220000000a00 */
[----:B------:R-:W-:Y:S02]  /*5b00*/  HADD2.F32 R11, -RZ, R92.H1_H1 ;  /* 0x3000005cff0b7230 */ /* 0x000fe40000004100 */
[----:B------:R-:W-:Y:S01]  /*5b10*/  FFMA.FTZ R3, R9, R8, R12 ;  /* 0x0000000809037223 */ /* 0x000fe2000001000c */
[----:B------:R-:W-:-:S02]  /*5b20*/  HADD2.F32 R15, -RZ, R72.H1_H1 ;  /* 0x30000048ff0f7230 */ /* 0x000fc40000004100 */
[----:B------:R-:W-:Y:S01]  /*5b30*/  FADD.FTZ R158, -R221, R158 ;  /* 0x0000009edd9e7221 */ /* 0x000fe20000010100 */
[----:B------:R-:W-:Y:S02]  /*5b40*/  HADD2.F32 R172, -RZ, R120.H1_H1 ;  /* 0x30000078ffac7230 */ /* 0x000fe40000004100 */
[C---:B------:R-:W-:Y:S01]  /*5b50*/  FFMA.FTZ R8, R4.reuse, R5, R11 ;  /* 0x0000000504087223 */ /* 0x040fe2000001000b */
        /* <DEDUP_REMOVED lines=13> */
[----:B------:R-:W-:Y:S01]  /*5c30*/  FMUL.FTZ R176, R223, R176 ;  /* 0x000000b0dfb07220 */ /* 0x000fe20000410000 */
        /* <DEDUP_REMOVED lines=8> */
[----:B------:R-:W-:Y:S02]  /*5cc0*/  HADD2.F32 R191, -RZ, R74.H1_H1 ;  /* 0x3000004affbf7230 */ /* 0x000fe40000004100 */
[----:B------:R-:W-:Y:S01]  /*5cd0*/  FFMA.FTZ R9, R168, R27, R172 ;  /* 0x0000001ba8097223 */ /* 0x000fe200000100ac */
[----:B------:R-:W-:Y:S02]  /*5ce0*/  HADD2.F32 R27, -RZ, R94.H1_H1 ;  /* 0x3000005eff1b7230 */ /* 0x000fe40000004100 */
[C---:B------:R-:W-:Y:S01]  /*5cf0*/  FADD.FTZ R166, -R221.reuse, R166 ;  /* 0x000000a6dda67221 */ /* 0x040fe20000010100 */
[----:B------:R-:W-:Y:S02]  /*5d00*/  HADD2.F32 R172, -RZ, R122.H1_H1 ;  /* 0x3000007affac7230 */ /* 0x000fe40000004100 */
[----:B------:R-:W-:Y:S01]  /*5d10*/  FADD.FTZ R152, -R221, R152 ;  /* 0x00000098dd987221 */ /* 0x000fe20000010100 */
[----:B0-----:R-:W-:-:S04]  /*5d20*/  @!P0 IMAD.WIDE R168, R2, 0x4, R174 ;  /* 0x0000000402a88825 */ /* 0x001fc800078e02ae */
[C---:B------:R-:W-:Y:S01]  /*5d30*/  FFMA.FTZ R15, R176.reuse, R15, R27 ;  /* 0x0000000fb00f7223 */ /* 0x040fe2000001001b */
[----:B------:R-:W-:Y:S01]  /*5d40*/  FMUL.FTZ R166, R223, R166 ;  /* 0x000000a6dfa67220 */ /* 0x000fe20000410000 */
[----:B------:R-:W-:Y:S01]  /*5d50*/  FFMA.FTZ R172, R176, R191, R172 ;  /* 0x000000bfb0ac7223 */ /* 0x000fe200000100ac */
[----:B------:R-:W-:Y:S02]  /*5d60*/  HADD2.F32 R27, -RZ, R47.H0_H0 ;  /* 0x2000002fff1b7230 */ /* 0x000fe40000004100 */
[----:B------:R-:W-:Y:S01]  /*5d70*/  FADD.FTZ R176, -R221, R171 ;  /* 0x000000abddb07221 */ /* 0x000fe20000010100 */
[----:B------:R-:W-:Y:S01]  /*5d80*/  HADD2.F32 R175, -RZ, R95.H0_H0 ;  /* 0x2000005fffaf7230 */ /* 0x000fe20000004100 */
[----:B------:R0:W-:Y:S01]  /*5d90*/  @!P0 STG.E desc[UR6][R168.64], R223 ;  /* 0x000000dfa8008986 */ /* 0x0001e2000c101906 */
[----:B------:R-:W-:Y:S01]  /*5da0*/  HADD2.F32 R191, -RZ, R75.H0_H0 ;  /* 0x2000004bffbf7230 */ /* 0x000fe20000004100 */
[----:B------:R-:W-:Y:S01]  /*5db0*/  F2FP.F16.F32.PACK_AB R171, R190, R189 ;  /* 0x000000bdbeab723e */ /* 0x000fe200000000ff */
[----:B------:R-:W-:-:S02]  /*5dc0*/  HADD2.F32 R174, -RZ, R123.H0_H0 ;  /* 0x2000007bffae7230 */ /* 0x000fc40000004100 */
[C---:B------:R-:W-:Y:S01]  /*5dd0*/  FFMA.FTZ R27, R170.reuse, R27, R175 ;  /* 0x0000001baa1b7223 */ /* 0x040fe200000100af */
[C---:B------:R-:W-:Y:S01]  /*5de0*/  FMUL.FTZ R175, R223.reuse, R176 ;  /* 0x000000b0dfaf7220 */ /* 0x040fe20000410000 */
[----:B------:R-:W-:Y:S02]  /*5df0*/  HADD2.F32 R176, -RZ, R95.H1_H1 ;  /* 0x3000005fffb07230 */ /* 0x000fe40000004100 */
[----:B------:R-:W-:Y:S01]  /*5e00*/  FMUL.FTZ R152, R223, R152 ;  /* 0x00000098df987220 */ /* 0x000fe20000410000 */
[----:B------:R-:W-:Y:S01]  /*5e10*/  FFMA.FTZ R174, R170, R191, R174 ;  /* 0x000000bfaaae7223 */ /* 0x000fe200000100ae */
[----:B------:R-:W-:Y:S02]  /*5e20*/  HADD2.F32 R170, -RZ, R47.H1_H1 ;  /* 0x3000002fffaa7230 */ /* 0x000fe40000004100 */
[----:B------:R-:W-:Y:S01]  /*5e30*/  FADD.FTZ R154, -R221, R154 ;  /* 0x0000009add9a7221 */ /* 0x000fe20000010100 */
[----:B------:R-:W-:Y:S01]  /*5e40*/  HADD2.F32 R194, -RZ, R75.H1_H1 ;  /* 0x3000004bffc27230 */ /* 0x000fe20000004100 */
[----:B0-----:R-:W-:Y:S01]  /*5e50*/  F2FP.F16.F32.PACK_AB R168, R180, R179 ;  /* 0x000000b3b4a8723e */ /* 0x001fe200000000ff */
[----:B------:R-:W-:-:S02]  /*5e60*/  HADD2.F32 R169, -RZ, R123.H1_H1 ;  /* 0x3000007bffa97230 */ /* 0x000fc40000004100 */
[C---:B------:R-:W-:Y:S01]  /*5e70*/  FFMA.FTZ R176, R175.reuse, R170, R176 ;  /* 0x000000aaafb07223 */ /* 0x040fe200000100b0 */
[----:B------:R-:W-:Y:S01]  /*5e80*/  HADD2.F32 R179, -RZ, R48.H0_H0 ;  /* 0x20000030ffb37230 */ /* 0x000fe20000004100 */
[----:B------:R-:W-:Y:S01]  /*5e90*/  F2FP.F16.F32.PACK_AB R170, R188, R187 ;  /* 0x000000bbbcaa723e */ /* 0x000fe200000000ff */
[----:B------:R-:W-:Y:S02]  /*5ea0*/  HADD2.F32 R189, -RZ, R76.H0_H0 ;  /* 0x2000004cffbd7230 */ /* 0x000fe40000004100 */
[----:B------:R-:W-:Y:S01]  /*5eb0*/  FFMA.FTZ R175, R175, R194, R169 ;  /* 0x000000c2afaf7223 */ /* 0x000fe200000100a9 */
[----:B------:R-:W-:Y:S01]  /*5ec0*/  F2FP.F16.F32.PACK_AB R169, R186, R185 ;  /* 0x000000b9baa9723e */ /* 0x000fe200000000ff */
[----:B------:R-:W-:Y:S02]  /*5ed0*/  HADD2.F32 R185, -RZ, R88.H0_H0 ;  /* 0x20000058ffb97230 */ /* 0x000fe40000004100 */
[----:B------:R-:W-:Y:S01]  /*5ee0*/  FMUL.FTZ R154, R223, R154 ;  /* 0x0000009adf9a7220 */ /* 0x000fe20000410000 */
[----:B------:R-:W-:Y:S01]  /*5ef0*/  HADD2.F32 R180, -RZ, R116.H0_H0 ;  /* 0x20000074ffb47230 */ /* 0x000fe20000004100 */
[----:B------:R-:W-:Y:S01]  /*5f00*/  F2FP.F16.F32.PACK_AB R175, R175, R174 ;  /* 0x000000aeafaf723e */ /* 0x000fe200000000ff */
[----:B--2---:R-:W-:-:S04]  /*5f10*/  IMAD.WIDE.U32 R186, R199, 0x10, R244 ;  /* 0x00000010c7ba7825 */ /* 0x004fc800078e00f4 */
[----:B------:R-:W-:Y:S01]  /*5f20*/  FFMA.FTZ R179, R160, R179, R185 ;  /* 0x000000b3a0b37223 */ /* 0x000fe200000100b9 */
[----:B------:R-:W-:Y:S01]  /*5f30*/  F2FP.F16.F32.PACK_AB R174, R172, R9 ;  /* 0x00000009acae723e */ /* 0x000fe200000000ff */
[----:B------:R-:W-:Y:S01]  /*5f40*/  FFMA.FTZ R180, R160, R189, R180 ;  /* 0x000000bda0b47223 */ /* 0x000fe200000100b4 */
[----:B------:R-:W-:Y:S01]  /*5f50*/  FADD.FTZ R160, -R221, R161 ;  /* 0x000000a1dda07221 */ /* 0x000fe20000010100 */
[----:B------:R0:W-:Y:S01]  /*5f60*/  STG.E.128 desc[UR6][R186.64], R168 ;  /* 0x000000a8ba007986 */ /* 0x0001e2000c101d06 */
[----:B------:R-:W-:Y:S01]  /*5f70*/  HADD2.F32 R185, -RZ, R48.H1_H1 ;  /* 0x30000030ffb97230 */ /* 0x000fe20000004100 */
[----:B------:R-:W-:Y:S01]  /*5f80*/  F2FP.F16.F32.PACK_AB R27, R176, R27 ;  /* 0x0000001bb01b723e */ /* 0x000fe200000000ff */
[----:B------:R-:W-:Y:S02]  /*5f90*/  HADD2.F32 R189, -RZ, R88.H1_H1 ;  /* 0x30000058ffbd7230 */ /* 0x000fe40000004100 */
[----:B------:R-:W-:Y:S01]  /*5fa0*/  FMUL.FTZ R160, R223, R160 ;  /* 0x000000a0dfa07220 */ /* 0x000fe20000410000 */
[----:B------:R-:W-:Y:S01]  /*5fb0*/  HADD2.F32 R191, -RZ, R76.H1_H1 ;  /* 0x3000004cffbf7230 */ /* 0x000fe20000004100 */
[----:B------:R-:W-:Y:S01]  /*5fc0*/  F2FP.F16.F32.PACK_AB R172, R4, R3 ;  /* 0x0000000304ac723e */ /* 0x000fe200000000ff */
[----:B------:R-:W-:-:S02]  /*5fd0*/  HADD2.F32 R188, -RZ, R116.H1_H1 ;  /* 0x30000074ffbc7230 */ /* 0x000fc40000004100 */
[----:B------:R-:W-:Y:S02]  /*5fe0*/  HADD2.F32 R161, -RZ, R49.H0_H0 ;  /* 0x20000031ffa17230 */ /* 0x000fe40000004100 */
[----:B------:R-:W-:Y:S02]  /*5ff0*/  HADD2.F32 R222, -RZ, R114.H0_H0 ;  /* 0x20000072ffde7230 */ /* 0x000fe40000004100 */
[----:B------:R-:W-:Y:S02]  /*6000*/  HADD2.F32 R226, -RZ, R115.H0_H0 ;  /* 0x20000073ffe27230 */ /* 0x000fe40000004100 */
[----:B0-----:R-:W-:Y:S02]  /*6010*/  HADD2.F32 R170, -RZ, R117.H0_H0 ;  /* 0x20000075ffaa7230 */ /* 0x001fe40000004100 */
[----:B------:R-:W-:Y:S01]  /*6020*/  FADD.FTZ R186, -R221, R163 ;  /* 0x000000a3ddba7221 */ /* 0x000fe20000010100 */
[C---:B------:R-:W-:Y:S01]  /*6030*/  FFMA.FTZ R168, R160.reuse, R185, R189 ;  /* 0x000000b9a0a87223 */ /* 0x040fe200000100bd */
[----:B------:R-:W-:Y:S01]  /*6040*/  FFMA.FTZ R169, R160, R191, R188 ;  /* 0x000000bfa0a97223 */ /* 0x000fe200000100bc */
[C---:B------:R-:W-:Y:S01]  /*6050*/  FFMA.FTZ R171, R162.reuse, R161, R195 ;  /* 0x000000a1a2ab7223 */ /* 0x040fe200000100c3 */
[----:B------:R-:W-:Y:S01]  /*6060*/  FFMA.FTZ R170, R162, R243, R170 ;  /* 0x000000f3a2aa7223 */ /* 0x000fe200000100aa */
[----:B------:R-:W-:-:S02]  /*6070*/  HADD2.F32 R160, -RZ, R49.H1_H1 ;  /* 0x30000031ffa07230 */ /* 0x000fc40000004100 */
[----:B------:R-:W-:Y:S01]  /*6080*/  FMUL.FTZ R185, R223, R186 ;  /* 0x000000badfb97220 */ /* 0x000fe20000410000 */
[----:B------:R-:W-:Y:S01]  /*6090*/  HADD2.F32 R162, -RZ, R89.H1_H1 ;  /* 0x30000059ffa27230 */ /* 0x000fe20000004100 */
[----:B------:R-:W-:Y:S01]  /*60a0*/  F2FP.F16.F32.PACK_AB R4, R168, R179 ;  /* 0x000000b3a804723e */ /* 0x000fe200000000ff */
[----:B------:R-:W-:Y:S01]  /*60b0*/  HADD2.F32 R188, -RZ, R77.H1_H1 ;  /* 0x3000004dffbc7230 */ /* 0x000fe20000004100 */
[----:B------:R-:W-:Y:S01]  /*60c0*/  F2FP.F16.F32.PACK_AB R180, R169, R180 ;  /* 0x000000b4a9b4723e */ /* 0x000fe200000000ff */
        /* <DEDUP_REMOVED lines=9> */
[C---:B------:R-:W-:Y:S01]  /*6160*/  FFMA.FTZ R187, R156.reuse, R187, R163 ;  /* 0x000000bb9cbb7223 */ /* 0x040fe200000100a3 */
[----:B------:R-:W-:Y:S02]  /*6170*/  HADD2.F32 R163, -RZ, R50.H1_H1 ;  /* 0x30000032ffa37230 */ /* 0x000fe40000004100 */
[----:B------:R-:W-:Y:S02]  /*6180*/  HADD2.F32 R189, -RZ, R90.H1_H1 ;  /* 0x3000005affbd7230 */ /* 0x000fe40000004100 */
[----:B------:R-:W-:Y:S01]  /*6190*/  FFMA.FTZ R188, R156, R161, R157 ;  /* 0x000000a19cbc7223 */ /* 0x000fe2000001009d */
[----:B------:R-:W-:-:S02]  /*61a0*/  HADD2.F32 R157, -RZ, R118.H1_H1 ;  /* 0x30000076ff9d7230 */ /* 0x000fc40000004100 */
[----:B------:R-:W-:Y:S01]  /*61b0*/  FADD.FTZ R156, -R221, R159 ;  /* 0x0000009fdd9c7221 */ /* 0x000fe20000010100 */
[----:B------:R-:W-:Y:S02]  /*61c0*/  HADD2.F32 R191, -RZ, R51.H0_H0 ;  /* 0x20000033ffbf7230 */ /* 0x000fe40000004100 */
[C---:B------:R-:W-:Y:S01]  /*61d0*/  FFMA.FTZ R190, R160.reuse, R163, R189 ;  /* 0x000000a3a0be7223 */ /* 0x040fe200000100bd */
[----:B------:R-:W-:Y:S02]  /*61e0*/  HADD2.F32 R189, -RZ, R78.H1_H1 ;  /* 0x3000004effbd7230 */ /* 0x000fe40000004100 */
[----:B------:R-:W-:Y:S01]  /*61f0*/  FMUL.FTZ R156, R223, R156 ;  /* 0x0000009cdf9c7220 */ /* 0x000fe20000410000 */
[----:B------:R-:W-:Y:S02]  /*6200*/  HADD2.F32 R161, -RZ, R91.H0_H0 ;  /* 0x2000005bffa17230 */ /* 0x000fe40000004100 */
[--C-:B------:R-:W-:Y:S02]  /*6210*/  HADD2.F32 R195, -RZ, R79.reuse.H1_H1 ;  /* 0x3000004fffc37230 */ /* 0x100fe40000004100 */
[----:B------:R-:W-:Y:S01]  /*6220*/  FFMA.FTZ R189, R160, R189, R157 ;  /* 0x000000bda0bd7223 */ /* 0x000fe2000001009d */
[----:B------:R-:W-:-:S02]  /*6230*/  HADD2.F32 R157, -RZ, R79.H0_H0 ;  /* 0x2000004fff9d7230 */ /* 0x000fc40000004100 */
[C---:B------:R-:W-:Y:S01]  /*6240*/  FFMA.FTZ R191, R158.reuse, R191, R161 ;  /* 0x000000bf9ebf7223 */ /* 0x040fe200000100a1 */
[----:B------:R-:W-:Y:S02]  /*6250*/  HADD2.F32 R161, -RZ, R119.H0_H0 ;  /* 0x20000077ffa17230 */ /* 0x000fe40000004100 */
[----:B------:R-:W-:Y:S02]  /*6260*/  HADD2.F32 R159, -RZ, R91.H1_H1 ;  /* 0x3000005bff9f7230 */ /* 0x000fe40000004100 */
[----:B------:R-:W-:Y:S02]  /*6270*/  HADD2.F32 R163, -RZ, R52.H0_H0 ;  /* 0x20000034ffa37230 */ /* 0x000fe40000004100 */
[----:B------:R-:W-:Y:S01]  /*6280*/  FFMA.FTZ R194, R158, R157, R161 ;  /* 0x0000009d9ec27223 */ /* 0x000fe200000100a1 */
[----:B------:R-:W-:Y:S01]  /*6290*/  HADD2.F32 R158, -RZ, R119.H1_H1 ;  /* 0x30000077ff9e7230 */ /* 0x000fe20000004100 */
[----:B------:R-:W0:Y:S01]  /*62a0*/  LDC.64 R160, c[0x0][0x430] ;  /* 0x00010c00ffa07b82 */ /* 0x000e220000000a00 */
[----:B------:R-:W-:-:S03]  /*62b0*/  HADD2.F32 R157, -RZ, R51.H1_H1 ;  /* 0x30000033ff9d7230 */ /* 0x000fc60000004100 */
[C---:B------:R-:W-:Y:S01]  /*62c0*/  FFMA.FTZ R195, R156.reuse, R195, R158 ;  /* 0x000000c39cc37223 */ /* 0x040fe2000001009e */
[----:B------:R-:W-:Y:S01]  /*62d0*/  F2FP.F16.F32.PACK_AB R158, R211, R210 ;  /* 0x000000d2d39e723e */ /* 0x000fe200000000ff */
[----:B------:R-:W-:Y:S01]  /*62e0*/  FFMA.FTZ R196, R156, R157, R159 ;  /* 0x0000009d9cc47223 */ /* 0x000fe2000001009f */
[----:B------:R-:W-:Y:S01]  /*62f0*/  HADD2.F32 R211, -RZ, R84.H0_H0 ;  /* 0x20000054ffd37230 */ /* 0x000fe20000004100 */
[----:B------:R-:W-:Y:S01]  /*6300*/  F2FP.F16.F32.PACK_AB R157, R200, R209 ;  /* 0x000000d1c89d723e */ /* 0x000fe200000000ff */
[----:B------:R-:W-:Y:S01]  /*6310*/  HADD2.F32 R209, -RZ, R112.H0_H0 ;  /* 0x20000070ffd17230 */ /* 0x000fe20000004100 */
[----:B------:R-:W-:Y:S01]  /*6320*/  F2FP.F16.F32.PACK_AB R156, R208, R207 ;  /* 0x000000cfd09c723e */ /* 0x000fe200000000ff */
[--C-:B------:R-:W-:Y:S02]  /*6330*/  HADD2.F32 R207, -RZ, R80.reuse.H0_H0 ;  /* 0x20000050ffcf7230 */ /* 0x100fe40000004100 */
[----:B------:R-:W-:Y:S01]  /*6340*/  FFMA.FTZ R200, R164, R163, R211 ;  /* 0x000000a3a4c87223 */ /* 0x000fe200000100d3 */
[----:B------:R-:W-:Y:S01]  /*6350*/  F2FP.F16.F32.PACK_AB R159, R212, R225 ;  /* 0x000000e1d49f723e */ /* 0x000fe200000000ff */
[----:B------:R-:W-:-:S02]  /*6360*/  HADD2.F32 R211, -RZ, R80.H1_H1 ;  /* 0x30000050ffd37230 */ /* 0x000fc40000004100 */
[----:B------:R-:W-:Y:S02]  /*6370*/  HADD2.F32 R208, -RZ, R112.H1_H1 ;  /* 0x30000070ffd07230 */ /* 0x000fe40000004100 */
[----:B------:R-:W-:Y:S02]  /*6380*/  HADD2.F32 R225, -RZ, R85.H0_H0 ;  /* 0x20000055ffe17230 */ /* 0x000fe40000004100 */
[----:B0-----:R-:W-:-:S04]  /*6390*/  IMAD.WIDE.U32 R162, R199, 0x10, R160 ;  /* 0x00000010c7a27825 */ /* 0x001fc800078e00a0 */
[----:B------:R-:W-:Y:S01]  /*63a0*/  FFMA.FTZ R199, R164, R207, R209 ;  /* 0x000000cfa4c77223 */ /* 0x000fe200000100d1 */
[----:B------:R-:W-:Y:S01]  /*63b0*/  FADD.FTZ R164, -R221, R165 ;  /* 0x000000a5dda47221 */ /* 0x000fe20000010100 */
[----:B------:R-:W-:Y:S01]  /*63c0*/  HADD2.F32 R207, -RZ, R52.H1_H1 ;  /* 0x30000034ffcf7230 */ /* 0x000fe20000004100 */
[----:B------:R0:W-:Y:S01]  /*63d0*/  STG.E.128 desc[UR6][R162.64], R156 ;  /* 0x0000009ca2007986 */ /* 0x0001e2000c101d06 */
[----:B------:R-:W-:Y:S02]  /*63e0*/  HADD2.F32 R209, -RZ, R84.H1_H1 ;  /* 0x30000054ffd17230 */ /* 0x000fe40000004100 */
[----:B------:R-:W-:Y:S01]  /*63f0*/  FMUL.FTZ R164, R223, R164 ;  /* 0x000000a4dfa47220 */ /* 0x000fe20000410000 */
[----:B------:R-:W-:Y:S02]  /*6400*/  HADD2.F32 R165, -RZ, R53.H0_H0 ;  /* 0x20000035ffa57230 */ /* 0x000fe40000004100 */
[----:B------:R-:W-:-:S04]  /*6410*/  IMAD.WIDE.U32 R246, R215, 0x10, R160 ;  /* 0x00000010d7f67825 */ /* 0x000fc800078e00a0 */
[C---:B------:R-:W-:Y:S01]  /*6420*/  FFMA.FTZ R207, R164.reuse, R207, R209 ;  /* 0x000000cfa4cf7223 */ /* 0x040fe200000100d1 */
[----:B------:R-:W-:Y:S01]  /*6430*/  FFMA.FTZ R208, R164, R211, R208 ;  /* 0x000000d3a4d07223 */ /* 0x000fe200000100d0 */
[----:B------:R-:W-:Y:S01]  /*6440*/  FFMA.FTZ R209, R166, R165, R225 ;  /* 0x000000a5a6d17223 */ /* 0x000fe200000100e1 */
[----:B------:R-:W-:Y:S01]  /*6450*/  HADD2.F32 R165, -RZ, R85.H1_H1 ;  /* 0x30000055ffa57230 */ /* 0x000fe20000004100 */
[----:B------:R-:W-:Y:S01]  /*6460*/  F2FP.F16.F32.PACK_AB R164, R229, R230 ;  /* 0x000000e6e5a4723e */ /* 0x000fe200000000ff */
[----:B------:R-:W-:Y:S01]  /*6470*/  HADD2.F32 R211, -RZ, R81.H1_H1 ;  /* 0x30000051ffd37230 */ /* 0x000fe20000004100 */
[----:B------:R-:W-:Y:S01]  /*6480*/  F2FP.F16.F32.PACK_AB R200, R207, R200 ;  /* 0x000000c8cfc8723e */ /* 0x000fe200000000ff */
[----:B------:R-:W-:Y:S02]  /*6490*/  HADD2.F32 R225, -RZ, R55.H0_H0 ;  /* 0x20000037ffe17230 */ /* 0x000fe40000004100 */
[----:B0-----:R-:W-:Y:S01]  /*64a0*/  FADD.FTZ R156, -R221, R167 ;  /* 0x000000a7dd9c7221 */ /* 0x001fe20000010100 */
[----:B------:R-:W-:Y:S01]  /*64b0*/  HADD2.F32 R163, -RZ, R53.H1_H1 ;  /* 0x30000035ffa37230 */ /* 0x000fe20000004100 */
[----:B------:R-:W-:Y:S01]  /*64c0*/  F2FP.F16.F32.PACK_AB R167, R236, R235 ;  /* 0x000000ebeca7723e */ /* 0x000fe200000000ff */
[----:B------:R-:W-:-:S02]  /*64d0*/  HADD2.F32 R158, -RZ, R113.H1_H1 ;  /* 0x30000071ff9e7230 */ /* 0x000fc40000004100 */
[----:B------:R-:W-:Y:S01]  /*64e0*/  FMUL.FTZ R156, R223, R156 ;  /* 0x0000009cdf9c7220 */ /* 0x000fe20000410000 */
[----:B------:R-:W-:Y:S02]  /*64f0*/  HADD2.F32 R157, -RZ, R81.H0_H0 ;  /* 0x20000051ff9d7230 */ /* 0x000fe40000004100 */
[----:B------:R-:W-:Y:S02]  /*6500*/  HADD2.F32 R159, -RZ, R113.H0_H0 ;  /* 0x20000071ff9f7230 */ /* 0x000fe40000004100 */
[C---:B------:R-:W-:Y:S01]  /*6510*/  FFMA.FTZ R212, R156.reuse, R163, R165 ;  /* 0x000000a39cd47223 */ /* 0x040fe200000100a5 */
[----:B------:R-:W-:Y:S01]  /*6520*/  FFMA.FTZ R211, R156, R211, R158 ;  /* 0x000000d39cd37223 */ /* 0x000fe2000001009e */
[C---:B------:R-:W-:Y:S01]  /*6530*/  FADD.FTZ R156, -R221.reuse, R153 ;  /* 0x00000099dd9c7221 */ /* 0x040fe20000010100 */
[----:B------:R-:W-:Y:S01]  /*6540*/  FADD.FTZ R158, -R221, R155 ;  /* 0x0000009bdd9e7221 */ /* 0x000fe20000010100 */
[----:B------:R-:W-:Y:S01]  /*6550*/  FFMA.FTZ R210, R166, R157, R159 ;  /* 0x0000009da6d27223 */ /* 0x000fe2000001009f */
[----:B------:R-:W-:-:S02]  /*6560*/  HADD2.F32 R153, -RZ, R54.H1_H1 ;  /* 0x30000036ff997230 */ /* 0x000fc40000004100 */
[C---:B------:R-:W-:Y:S01]  /*6570*/  FMUL.FTZ R156, R223.reuse, R156 ;  /* 0x0000009cdf9c7220 */ /* 0x040fe20000410000 */
[----:B------:R-:W-:Y:S02]  /*6580*/  HADD2.F32 R155, -RZ, R86.H1_H1 ;  /* 0x30000056ff9b7230 */ /* 0x000fe40000004100 */
[----:B------:R-:W-:Y:S01]  /*6590*/  FMUL.FTZ R158, R223, R158 ;  /* 0x0000009edf9e7220 */ /* 0x000fe20000410000 */
[----:B------:R-:W-:Y:S01]  /*65a0*/  HADD2.F32 R157, -RZ, R54.H0_H0 ;  /* 0x20000036ff9d7230 */ /* 0x000fe20000004100 */
[----:B------:R-:W-:Y:S01]  /*65b0*/  F2FP.F16.F32.PACK_AB R166, R233, R234 ;  /* 0x000000eae9a6723e */ /* 0x000fe200000000ff */
[----:B------:R-:W-:Y:S02]  /*65c0*/  HADD2.F32 R159, -RZ, R86.H0_H0 ;  /* 0x20000056ff9f7230 */ /* 0x000fe40000004100 */
[----:B------:R-:W-:Y:S01]  /*65d0*/  FFMA.FTZ R224, R156, R153, R155 ;  /* 0x000000999ce07223 */ /* 0x000fe2000001009b */
[----:B------:R-:W-:Y:S01]  /*65e0*/  HADD2.F32 R163, -RZ, R82.H0_H0 ;  /* 0x20000052ffa37230 */ /* 0x000fe20000004100 */
[----:B------:R-:W-:Y:S01]  /*65f0*/  F2FP.F16.F32.PACK_AB R165, R231, R232 ;  /* 0x000000e8e7a5723e */ /* 0x000fe200000000ff */
[----:B------:R-:W-:-:S02]  /*6600*/  HADD2.F32 R153, -RZ, R87.H0_H0 ;  /* 0x20000057ff997230 */ /* 0x000fc40000004100 */
[C---:B------:R-:W-:Y:S01]  /*6610*/  FFMA.FTZ R221, R152.reuse, R157, R159 ;  /* 0x0000009d98dd7223 */ /* 0x040fe2000001009f */
[----:B------:R-:W-:Y:S02]  /*6620*/  HADD2.F32 R155, -RZ, R83.H0_H0 ;  /* 0x20000053ff9b7230 */ /* 0x000fe40000004100 */
[----:B------:R-:W-:Y:S01]  /*6630*/  FFMA.FTZ R222, R152, R163, R222 ;  /* 0x000000a398de7223 */ /* 0x000fe200000100de */
[----:B------:R-:W-:Y:S02]  /*6640*/  HADD2.F32 R157, -RZ, R82.H1_H1 ;  /* 0x30000052ff9d7230 */ /* 0x000fe40000004100 */
[C---:B------:R-:W-:Y:S01]  /*6650*/  FFMA.FTZ R225, R154.reuse, R225, R153 ;  /* 0x000000e19ae17223 */ /* 0x040fe20000010099 */
[----:B------:R-:W-:Y:S02]  /*6660*/  HADD2.F32 R152, -RZ, R114.H1_H1 ;  /* 0x30000072ff987230 */ /* 0x000fe40000004100 */
[----:B------:R-:W-:Y:S01]  /*6670*/  FFMA.FTZ R226, R154, R155, R226 ;  /* 0x0000009b9ae27223 */ /* 0x000fe200000100e2 */
[----:B------:R-:W-:Y:S01]  /*6680*/  F2FP.F16.F32.PACK_AB R155, R241, R242 ;  /* 0x000000f2f19b723e */ /* 0x000fe200000000ff */
[----:B------:R-:W-:Y:S01]  /*6690*/  IMAD.WIDE.U32 R234, R218, 0x10, R244 ;  /* 0x00000010daea7825 */ /* 0x000fe200078e00f4 */
[----:B------:R-:W-:-:S03]  /*66a0*/  F2FP.F16.F32.PACK_AB R154, R239, R240 ;  /* 0x000000f0ef9a723e */ /* 0x000fc600000000ff */
[----:B------:R-:W-:Y:S01]  /*66b0*/  FFMA.FTZ R223, R156, R157, R152 ;  /* 0x0000009d9cdf7223 */ /* 0x000fe20000010098 */
[----:B------:R-:W-:Y:S01]  /*66c0*/  F2FP.F16.F32.PACK_AB R153, R238, R237 ;  /* 0x000000edee99723e */ /* 0x000fe200000000ff */
[----:B------:R-:W-:Y:S01]  /*66d0*/  IMAD.WIDE.U32 R156, R215, 0x10, R244 ;  /* 0x00000010d79c7825 */ /* 0x000fe200078e00f4 */
[----:B------:R-:W-:-:S03]  /*66e0*/  F2FP.F16.F32.PACK_AB R152, R228, R227 ;  /* 0x000000e3e498723e */ /* 0x000fc600000000ff */
[--C-:B------:R-:W-:Y:S02]  /*66f0*/  IMAD.WIDE.U32 R236, R214, 0x10, R244.reuse ;  /* 0x00000010d6ec7825 */ /* 0x100fe400078e00f4 */
[----:B------:R0:W-:Y:S02]  /*6700*/  STG.E.128 desc[UR6][R156.64], R152 ;  /* 0x000000989c007986 */ /* 0x0001e4000c101d06 */
[--C-:B------:R-:W-:Y:S02]  /*6710*/  IMAD.WIDE.U32 R232, R217, 0x10, R244.reuse ;  /* 0x00000010d9e87825 */ /* 0x100fe400078e00f4 */
[----:B------:R1:W-:Y:S02]  /*6720*/  STG.E.128 desc[UR6][R246.64], R164 ;  /* 0x000000a4f6007986 */ /* 0x0003e4000c101d06 */
[----:B------:R-:W-:-:S04]  /*6730*/  IMAD.WIDE.U32 R230, R213, 0x10, R244 ;  /* 0x00000010d5e67825 */ /* 0x000fc800078e00f4 */
[----:B------:R-:W-:-:S04]  /*6740*/  IMAD.WIDE.U32 R240, R214, 0x10, R160 ;  /* 0x00000010d6f07825 */ /* 0x000fc800078e00a0 */
[----:B------:R-:W-:-:S04]  /*6750*/  IMAD.WIDE.U32 R244, R216, 0x10, R244 ;  /* 0x00000010d8f47825 */ /* 0x000fc800078e00f4 */
[--C-:B------:R-:W-:Y:S01]  /*6760*/  IMAD.WIDE.U32 R214, R217, 0x10, R160.reuse ;  /* 0x00000010d9d67825 */ /* 0x100fe200078e00a0 */
[----:B0-----:R-:W-:Y:S02]  /*6770*/  F2FP.F16.F32.PACK_AB R155, R220, R219 ;  /* 0x000000dbdc9b723e */ /* 0x001fe400000000ff */
[----:B------:R-:W-:Y:S01]  /*6780*/  F2FP.F16.F32.PACK_AB R154, R206, R205 ;  /* 0x000000cdce9a723e */ /* 0x000fe200000000ff */
[--C-:B------:R-:W-:Y:S01]  /*6790*/  IMAD.WIDE.U32 R242, R218, 0x10, R160.reuse ;  /* 0x00000010daf27825 */ /* 0x100fe200078e00a0 */
[----:B------:R-:W-:Y:S02]  /*67a0*/  F2FP.F16.F32.PACK_AB R153, R204, R203 ;  /* 0x000000cbcc99723e */ /* 0x000fe400000000ff */
[----:B------:R-:W-:Y:S01]  /*67b0*/  F2FP.F16.F32.PACK_AB R152, R202, R201 ;  /* 0x000000c9ca98723e */ /* 0x000fe200000000ff */
[--C-:B------:R-:W-:Y:S01]  /*67c0*/  IMAD.WIDE.U32 R238, R213, 0x10, R160.reuse ;  /* 0x00000010d5ee7825 */ /* 0x100fe200078e00a0 */
[----:B------:R-:W-:Y:S02]  /*67d0*/  F2FP.F16.F32.PACK_AB R157, R183, R184 ;  /* 0x000000b8b79d723e */ /* 0x000fe400000000ff */
[----:B------:R-:W-:Y:S01]  /*67e0*/  F2FP.F16.F32.PACK_AB R156, R181, R182 ;  /* 0x000000b6b59c723e */ /* 0x000fe200000000ff */
[----:B------:R-:W-:Y:S01]  /*67f0*/  IMAD.WIDE.U32 R216, R216, 0x10, R160 ;  /* 0x00000010d8d87825 */ /* 0x000fe200078e00a0 */
[----:B------:R-:W-:Y:S01]  /*6800*/  F2FP.F16.F32.PACK_AB R161, R24, R25 ;  /* 0x0000001918a1723e */ /* 0x000fe200000000ff */
[----:B------:R1:W-:Y:S01]  /*6810*/  STG.E.128 desc[UR6][R236.64], R152 ;  /* 0x00000098ec007986 */ /* 0x0003e2000c101d06 */
[----:B------:R-:W-:Y:S01]  /*6820*/  F2FP.F16.F32.PACK_AB R24, R8, R7 ;  /* 0x000000070818723e */ /* 0x000fe200000000ff */
[----:B------:R-:W-:Y:S01]  /*6830*/  HADD2.F32 R159, -RZ, R55.H1_H1 ;  /* 0x30000037ff9f7230 */ /* 0x000fe20000004100 */
[----:B------:R-:W0:Y:S01]  /*6840*/  LDC.64 R8, c[0x0][0x380] ;  /* 0x0000e000ff087b82 */ /* 0x000e220000000a00 */
[----:B------:R-:W-:Y:S01]  /*6850*/  HADD2.F32 R163, -RZ, R87.H1_H1 ;  /* 0x30000057ffa37230 */ /* 0x000fe20000004100 */
[----:B------:R-:W-:Y:S01]  /*6860*/  F2FP.F16.F32.PACK_AB R160, R22, R23 ;  /* 0x0000001716a0723e */ /* 0x000fe200000000ff */
[----:B------:R-:W-:Y:S01]  /*6870*/  HADD2.F32 R227, -RZ, R83.H1_H1 ;  /* 0x30000053ffe37230 */ /* 0x000fe20000004100 */
[----:B------:R-:W-:Y:S01]  /*6880*/  F2FP.F16.F32.PACK_AB R23, R20, R21 ;  /* 0x000000151417723e */ /* 0x000fe200000000ff */
[----:B------:R-:W-:-:S02]  /*6890*/  HADD2.F32 R162, -RZ, R115.H1_H1 ;  /* 0x30000073ffa27230 */ /* 0x000fc40000004100 */
[----:B------:R-:W-:Y:S01]  /*68a0*/  FFMA.FTZ R228, R158, R159, R163 ;  /* 0x0000009f9ee47223 */ /* 0x000fe200000100a3 */
[----:B------:R-:W-:Y:S02]  /*68b0*/  F2FP.F16.F32.PACK_AB R159, R198, R197 ;  /* 0x000000c5c69f723e */ /* 0x000fe400000000ff */
[----:B------:R-:W-:Y:S01]  /*68c0*/  F2FP.F16.F32.PACK_AB R163, R177, R178 ;  /* 0x000000b2b1a3723e */ /* 0x000fe200000000ff */
[----:B------:R-:W-:Y:S01]  /*68d0*/  FFMA.FTZ R227, R158, R227, R162 ;  /* 0x000000e39ee37223 */ /* 0x000fe200000100a2 */
[----:B------:R-:W-:Y:S02]  /*68e0*/  F2FP.F16.F32.PACK_AB R158, R192, R193 ;  /* 0x000000c1c09e723e */ /* 0x000fe400000000ff */
[----:B------:R-:W-:Y:S02]  /*68f0*/  F2FP.F16.F32.PACK_AB R162, R26, R173 ;  /* 0x000000ad1aa2723e */ /* 0x000fe400000000ff */
[----:B------:R-:W-:Y:S01]  /*6900*/  F2FP.F16.F32.PACK_AB R22, R19, R18 ;  /* 0x000000121316723e */ /* 0x000fe200000000ff */
[----:B------:R1:W-:Y:S01]  /*6910*/  STG.E.128 desc[UR6][R240.64], R156 ;  /* 0x0000009cf0007986 */ /* 0x0003e2000c101d06 */
[----:B------:R-:W-:-:S02]  /*6920*/  F2FP.F16.F32.PACK_AB R21, R17, R16 ;  /* 0x000000101115723e */ /* 0x000fc400000000ff */
        /* <DEDUP_REMOVED lines=29> */
.L_x_18477:
        /* <DEDUP_REMOVED lines=16> */
.L_x_27893:


//--------------------- .text._ZN10layer_norm31ln_parallel_residual_fwd_kernelINS_13Kernel_traitsI6__halfS2_fS2_fjLj7168ELj1ELj1ELj4ELj16ENS_18Kernel_traits_baseILj7168ES2_S2_fS2_fjLj128EEEEELb0ELb1ELb0EEEvNS_9FwdParamsE --------------------------
	.section	.text._ZN10layer_norm31ln_parallel_residual_fwd_kernelINS_13Kernel_traitsI6__halfS2_fS2_fjLj7168ELj1ELj1ELj4ELj16ENS_18Kernel_traits_baseILj7168ES2_S2_fS2_fjLj128EEEEELb0ELb1ELb0EEEvNS_9FwdParamsE,"ax",@progbits
	.align	128
        .global         _ZN10layer_norm31ln_parallel_residual_fwd_kernelINS_13Kernel_traitsI6__halfS2_fS2_fjLj7168ELj1ELj1ELj4ELj16ENS_18Kernel_traits_baseILj7168ES2_S2_fS2_fjLj128EEEEELb0ELb1ELb0EEEvNS_9FwdParamsE
        .type           _ZN10layer_norm31ln_parallel_residual_fwd_kernelINS_13Kernel_traitsI6__halfS2_fS2_fjLj7168ELj1ELj1ELj4ELj16ENS_18Kernel_traits_baseILj7168ES2_S2_fS2_fjLj128EEEEELb0ELb1ELb0EEEvNS_9FwdParamsE,@function
        .size           _ZN10layer_norm31ln_parallel_residual_fwd_kernelINS_13Kernel_traitsI6__halfS2_fS2_fjLj7168ELj1ELj1ELj4ELj16ENS_18Kernel_traits_baseILj7168ES2_S2_fS2_fjLj128EEEEELb0ELb1ELb0EEEvNS_9FwdParamsE,(.L_x_27894 - _ZN10layer_norm31ln_parallel_residual_fwd_kernelINS_13Kernel_traitsI6__halfS2_fS2_fjLj7168ELj1ELj1ELj4ELj16ENS_18Kernel_traits_baseILj7168ES2_S2_fS2_fjLj128EEEEELb0ELb1ELb0EEEvNS_9FwdParamsE)
        .other          _ZN10layer_norm31ln_parallel_residual_fwd_kernelINS_13Kernel_traitsI6__halfS2_fS2_fjLj7168ELj1ELj1ELj4ELj16ENS_18Kernel_traits_baseILj7168ES2_S2_fS2_fjLj128EEEEELb0ELb1ELb0EEEvNS_9FwdParamsE,@"STO_CUDA_ENTRY STV_DEFAULT"
_ZN10layer_norm31ln_parallel_residual_fwd_kernelINS_13Kernel_traitsI6__halfS2_fS2_fjLj7168ELj1ELj1ELj4ELj16ENS_18Kernel_traits_baseILj7168ES2_S2_fS2_fjLj128EEEEELb0ELb1ELb0EEEvNS_9FwdParamsE:
.text._ZN10layer_norm31ln_parallel_residual_fwd_kernelINS_13Kernel_traitsI6__halfS2_fS2_fjLj7168ELj1ELj1ELj4ELj16ENS_18Kernel_traits_baseILj7168ES2_S2_fS2_fjLj128EEEEELb0ELb1ELb0EEEvNS_9FwdParamsE:
        /* <DEDUP_REMOVED lines=75> */
.L_x_18479:
        /* <DEDUP_REMOVED lines=15> */
[----:B------:R-:W-:Y:S02]  /*05a0*/  @P1 IADD3 R73, PT, PT, R73, 0x80, RZ ;  /* 0x0000008049491810 */ /* 0x000fe40007ffe0ff */
[----:B------:R-:W-:Y:S01]  /*05b0*/  ISETP.GE.U32.AND P6, PT, R121, 0x380, PT ;  /* 0x000003807900780c */ /* 0x000fe20003fc6070 */
[----:B------:R-:W-:Y:S01]  /*05c0*/  HFMA2 R46, -RZ, RZ, 0, 0 ;  /* 0x00000000ff2e7431 */ /* 0x000fe200000001ff */
[----:B------:R1:W5:Y:S02]  /*05d0*/  @P1 LDG.E.128 R8, desc[UR6][R4.64] ;  /* 0x0000000604081981 */ /* 0x000364000c1e1d00 */
[----:B------:R-:W4:Y:S01]  /*05e0*/  @P5 LDC.64 R36, c[0x0][0x3d0] ;  /* 0x0000f400ff245b82 */ /* 0x000f220000000a00 */
[C---:B--2---:R-:W-:Y:S01]  /*05f0*/  @P2 IMAD.WIDE.U32 R12, R73.reuse, 0x10, R12 ;  /* 0x00000010490c2825 */ /* 0x044fe200078e000c */
[----:B------:R-:W-:-:S03]  /*0600*/  @P2 IADD3 R73, PT, PT, R73, 0x80, RZ ;  /* 0x0000008049492810 */ /* 0x000fc60007ffe0ff */
[----:B------:R-:W-:Y:S02]  /*0610*/  HFMA2 R30, -RZ, RZ, 0, 0 ;  /* 0x00000000ff1e7431 */ /* 0x000fe400000001ff */
[----:B------:R-:W-:Y:S01]  /*0620*/  HFMA2 R14, -RZ, RZ, 0, 0 ;  /* 0x00000000ff0e7431 */ /* 0x000fe200000001ff */
[----:B------:R-:W5:Y:S01]  /*0630*/  @P2 LDG.E.128 R16, desc[UR6][R12.64] ;  /* 0x000000060c102981 */ /* 0x000f62000c1e1d00 */
[C---:B---3--:R-:W-:Y:S01]  /*0640*/  @P3 IMAD.WIDE.U32 R20, R73.reuse, 0x10, R20 ;  /* 0x0000001049143825 */ /* 0x048fe200078e0014 */
[----:B------:R-:W-:Y:S02]  /*0650*/  @P3 IADD3 R73, PT, PT, R73, 0x80, RZ ;  /* 0x0000008049493810 */ /* 0x000fe40007ffe0ff */
[----:B------:R-:W-:Y:S02]  /*0660*/  CS2R R44, SRZ ;  /* 0x00000000002c7805 */ /* 0x000fe4000001ff00 */
[----:B------:R-:W-:Y:S02]  /*0670*/  MOV R38, RZ ;  /* 0x000000ff00267202 */ /* 0x000fe40000000f00 */
[----:B-1----:R-:W-:Y:S01]  /*0680*/  CS2R R4, SRZ ;  /* 0x0000000000047805 */ /* 0x002fe2000001ff00 */
[----:B------:R1:W5:Y:S01]  /*0690*/  @P3 LDG.E.128 R24, desc[UR6][R20.64] ;  /* 0x0000000614183981 */ /* 0x000362000c1e1d00 */
[C---:B0-----:R-:W-:Y:S01]  /*06a0*/  @P4 IMAD.WIDE.U32 R48, R73.reuse, 0x10, R28 ;  /* 0x0000001049304825 */ /* 0x041fe200078e001c */
[----:B------:R-:W-:-:S04]  /*06b0*/  @P4 IADD3 R73, PT, PT, R73, 0x80, RZ ;  /* 0x0000008049494810 */ /* 0x000fc80007ffe0ff */
[----:B------:R0:W5:Y:S01]  /*06c0*/  @P4 LDG.E.128 R32, desc[UR6][R48.64] ;  /* 0x0000000630204981 */ /* 0x000162000c1e1d00 */
[----:B----4-:R-:W-:-:S05]  /*06d0*/  @P5 IMAD.WIDE.U32 R50, R73, 0x10, R36 ;  /* 0x0000001049325825 */ /* 0x010fca00078e0024 */
[----:B------:R0:W5:Y:S01]  /*06e0*/  @P5 LDG.E.128 R40, desc[UR6][R50.64] ;  /* 0x0000000632285981 */ /* 0x000162000c1e1d00 */
[----:B------:R-:W-:Y:S02]  /*06f0*/  CS2R R36, SRZ ;  /* 0x0000000000247805 */ /* 0x000fe4000001ff00 */
[----:B------:R-:W-:Y:S02]  /*0700*/  CS2R R28, SRZ ;  /* 0x00000000001c7805 */ /* 0x000fe4000001ff00 */
[----:B------:R-:W-:Y:S02]  /*0710*/  MOV R22, RZ ;  /* 0x000000ff00167202 */ /* 0x000fe40000000f00 */
[----:B-1----:R-:W-:Y:S02]  /*0720*/  CS2R R20, SRZ ;  /* 0x0000000000147805 */ /* 0x002fe4000001ff00 */
[----:B------:R-:W-:Y:S02]  /*0730*/  CS2R R12, SRZ ;  /* 0x00000000000c7805 */ /* 0x000fe4000001ff00 */
[----:B------:R-:W-:-:S02]  /*0740*/  MOV R6, RZ ;  /* 0x000000ff00067202 */ /* 0x000fc40000000f00 */
        /* <DEDUP_REMOVED lines=25> */
.L_x_18480:
[----:B------:R-:W-:Y:S05]  /*08e0*/  BSYNC.RECONVERGENT B0 ;  /* 0x0000000000007941 */ /* 0x000fea0003800200 */
.L_x_18478:
[----:B------:R-:W0:Y:S02]  /*08f0*/  LDCU UR4, c[0x0][0x384] ;  /* 0x00007080ff0477ac */ /* 0x000e240008000800 */
[----:B0-----:R-:W-:-:S13]  /*0900*/  ISETP.GE.AND P1, PT, R122, UR4, PT ;  /* 0x000000047a007c0c */ /* 0x001fda000bf26270 */
[----:B------:R-:W-:Y:S05]  /*0910*/  @P1 EXIT ;  /* 0x000000000000194d */ /* 0x000fea0003800000 */
[----:B------:R-:W-:Y:S01]  /*0920*/  SHF.R.S32.HI R72, RZ, 0x3, R72 ;  /* 0x00000003ff487819 */ /* 0x000fe20000011448 */
[----:B------:R-:W0:Y:S03]  /*0930*/  LDCU UR14, c[0x0][0x388] ;  /* 0x00007100ff0e77ac */ /* 0x000e260008000800 */
[C---:B------:R-:W-:Y:S01]  /*0940*/  LOP3.LUT R2, R72.reuse, 0x7f, RZ, 0xc0, !PT ;  /* 0x0000007f48027812 */ /* 0x040fe200078ec0ff */
[----:B------:R-:W1:Y:S01]  /*0950*/  LDCU.U8 UR12, c[0x0][0x410] ;  /* 0x00008200ff0c77ac */ /* 0x000e620008000000 */
        /* <DEDUP_REMOVED lines=15> */
.L_x_18541:
[----:B0-----:R-:W-:Y:S01]  /*0a50*/  IMAD R2, R122, UR14, RZ ;  /* 0x0000000e7a027c24 */ /* 0x001fe2000f8e02ff */
[----:B------:R-:W-:Y:S04]  /*0a60*/  BSSY.RECONVERGENT B0, `(.L_x_18481) ;  /* 0x0000075000007945 */ /* 0x000fe80003800200 */
[----:B------:R-:W-:-:S04]  /*0a70*/  SHF.R.S32.HI R123, RZ, 0x1f, R2 ;  /* 0x0000001fff7b7819 */ /* 0x000fc80000011402 */
[----:B------:R-:W-:-:S04]  /*0a80*/  LEA.HI R123, R123, R2, RZ, 0x3 ;  /* 0x000000027b7b7211 */ /* 0x000fc800078f18ff */
[----:B------:R-:W-:-:S04]  /*0a90*/  LEA.HI.SX32 R2, R123, R0, 0x1d ;  /* 0x000000007b027211 */ /* 0x000fc800078feaff */
[----:B------:R-:W-:Y:S01]  /*0aa0*/  MOV R0, R2 ;  /* 0x0000000200007202 */ /* 0x000fe20000000f00 */
[----:B------:R-:W-:Y:S06]  /*0ab0*/  @!P0 BRA `(.L_x_18482) ;  /* 0x0000000400bc8947 */ /* 0x000fec0003800000 */
[----:B---3--:R-:W-:Y:S01]  /*0ac0*/  ISETP.NE.U32.AND P0, PT, RZ, UR8, PT ;  /* 0x00000008ff007c0c */ /* 0x008fe2000bf05070 */
[----:B------:R-:W0:Y:S01]  /*0ad0*/  LDC.64 R68, c[0x0][0x390] ;  /* 0x0000e400ff447b82 */ /* 0x000e220000000a00 */
[----:B----4-:R-:W-:Y:S02]  /*0ae0*/  ISETP.NE.U32.AND P1, PT, RZ, UR10, PT ;  /* 0x0000000aff007c0c */ /* 0x010fe4000bf25070 */
[----:B------:R-:W-:Y:S02]  /*0af0*/  ISETP.NE.AND.EX P0, PT, RZ, UR9, PT, P0 ;  /* 0x00000009ff007c0c */ /* 0x000fe4000bf05300 */
[----:B------:R-:W-:-:S11]  /*0b00*/  ISETP.NE.AND.EX P1, PT, RZ, UR11, PT, P1 ;  /* 0x0000000bff007c0c */ /* 0x000fd6000bf25310 */
[----:B------:R-:W1:Y:S08]  /*0b10*/  @P0 LDC.64 R64, c[0x0][0x398] ;  /* 0x0000e600ff400b82 */ /* 0x000e700000000a00 */
[----:B------:R-:W3:Y:S01]  /*0b20*/  @P1 LDC.64 R66, c[0x0][0x3a0] ;  /* 0x0000e800ff421b82 */ /* 0x000ee20000000a00 */
[----:B0-----:R-:W-:-:S06]  /*0b30*/  IMAD.WIDE.U32 R68, R2, 0x10, R68 ;  /* 0x0000001002447825 */ /* 0x001fcc00078e0044 */
[----:B------:R-:W5:Y:S01]  /*0b40*/  LDG.E.128 R68, desc[UR6][R68.64] ;  /* 0x0000000644447981 */ /* 0x000f62000c1e1d00 */
[----:B-1----:R-:W-:-:S05]  /*0b50*/  @P0 IMAD.WIDE.U32 R64, R2, 0x10, R64 ;  /* 0x0000001002400825 */ /* 0x002fca00078e0040 */
[----:B------:R0:W5:Y:S01]  /*0b60*/  @P0 LDG.E.128 R132, desc[UR6][R64.64] ;  /* 0x0000000640840981 */ /* 0x000162000c1e1d00 */
[----:B---3--:R-:W-:-:S05]  /*0b70*/  @P1 IMAD.WIDE.U32 R66, R2, 0x20, R66 ;  /* 0x0000002002421825 */ /* 0x008fca00078e0042 */
        /* <DEDUP_REMOVED lines=17> */
.L_x_18484:
        /* <DEDUP_REMOVED lines=17> */
.L_x_18483:
        /* <DEDUP_REMOVED lines=28> */
.L_x_18486:
        /* <DEDUP_REMOVED lines=32> */
.L_x_18485:
[----:B------:R-:W0:Y:S01]  /*1160*/  LDC.64 R124, c[0x0][0x3a8] ;  /* 0x0000ea00ff7c7b82 */ /* 0x000e220000000a00 */
[C---:B------:R-:W-:Y:S01]  /*1170*/  IADD3 R0, PT, PT, R2.reuse, 0x80, RZ ;  /* 0x0000008002007810 */ /* 0x040fe20007ffe0ff */
[----:B0-----:R-:W-:-:S05]  /*1180*/  IMAD.WIDE.U32 R124, R2, 0x20, R124 ;  /* 0x00000020027c7825 */ /* 0x001fca00078e007c */
[----:B------:R0:W-:Y:S04]  /*1190*/  STG.E.128 desc[UR6][R124.64], R64 ;  /* 0x000000407c007986 */ /* 0x0001e8000c101d06 */
[----:B------:R0:W-:Y:S02]  /*11a0*/  STG.E.128 desc[UR6][R124.64+0x10], R68 ;  /* 0x000010447c007986 */ /* 0x0001e4000c101d06 */
.L_x_18482:
[----:B--234-:R-:W-:Y:S05]  /*11b0*/  BSYNC.RECONVERGENT B0 ;  /* 0x0000000000007941 */ /* 0x01cfea0003800200 */
.L_x_18481:
        /* <DEDUP_REMOVED lines=53> */
.L_x_18490:
        /* <DEDUP_REMOVED lines=25> */
.L_x_18489:
        /* <DEDUP_REMOVED lines=18> */
.L_x_18492:
        /* <DEDUP_REMOVED lines=8> */
.L_x_18491:
[----:B0-----:R-:W0:Y:S02]  /*1840*/  LDC.64 R124, c[0x0][0x3a8] ;  /* 0x0000ea00ff7c7b82 */ /* 0x001e240000000a00 */
[C---:B0-----:R-:W-:Y:S01]  /*1850*/  IMAD.WIDE.U32 R124, R0.reuse, 0x20, R124 ;  /* 0x00000020007c7825 */ /* 0x041fe200078e007c */
[----:B------:R-:W-:-:S04]  /*1860*/  IADD3 R0, PT, PT, R0, 0x80, RZ ;  /* 0x0000008000007810 */ /* 0x000fc80007ffe0ff */
[----:B------:R1:W-:Y:S04]  /*1870*/  STG.E.128 desc[UR6][R124.64], R72 ;  /* 0x000000487c007986 */ /* 0x0003e8000c101d06 */
[----:B------:R1:W-:Y:S02]  /*1880*/  STG.E.128 desc[UR6][R124.64+0x10], R76 ;  /* 0x0000104c7c007986 */ /* 0x0003e4000c101d06 */
.L_x_18488:
[----:B------:R-:W-:Y:S05]  /*1890*/  BSYNC.RECONVERGENT B0 ;  /* 0x0000000000007941 */ /* 0x000fea0003800200 */
.L_x_18487:
        /* <DEDUP_REMOVED lines=52> */
.L_x_18496:
        /* <DEDUP_REMOVED lines=25> */
.L_x_18495:
        /* <DEDUP_REMOVED lines=18> */
.L_x_18498:
        /* <DEDUP_REMOVED lines=8> */
.L_x_18497:
[----:B------:R-:W0:Y:S02]  /*1f10*/  LDC.64 R124, c[0x0][0x3a8] ;  /* 0x0000ea00ff7c7b82 */ /* 0x000e240000000a00 */
[C---:B0-----:R-:W-:Y:S01]  /*1f20*/  IMAD.WIDE.U32 R124, R0.reuse, 0x20, R124 ;  /* 0x00000020007c7825 */ /* 0x041fe200078e007c */
[----:B------:R-:W-:-:S04]  /*1f30*/  IADD3 R0, PT, PT, R0, 0x80, RZ ;  /* 0x0000008000007810 */ /* 0x000fc80007ffe0ff */
[----:B------:R2:W-:Y:S04]  /*1f40*/  STG.E.128 desc[UR6][R124.64], R80 ;  /* 0x000000507c007986 */ /* 0x0005e8000c101d06 */
[----:B------:R2:W-:Y:S02]  /*1f50*/  STG.E.128 desc[UR6][R124.64+0x10], R84 ;  /* 0x000010547c007986 */ /* 0x0005e4000c101d06 */
.L_x_18494:
[----:B------:R-:W-:Y:S05]  /*1f60*/  BSYNC.RECONVERGENT B0 ;  /* 0x0000000000007941 */ /* 0x000fea0003800200 */
.L_x_18493:
        /* <DEDUP_REMOVED lines=52> */
.L_x_18502:
        /* <DEDUP_REMOVED lines=25> */
.L_x_18501:
        /* <DEDUP_REMOVED lines=18> */
.L_x_18504:
        /* <DEDUP_REMOVED lines=8> */
.L_x_18503:
[----:B------:R-:W0:Y:S02]  /*25e0*/  LDC.64 R124, c[0x0][0x3a8] ;  /* 0x0000ea00ff7c7b82 */ /* 0x000e240000000a00 */
[C---:B0-----:R-:W-:Y:S01]  /*25f0*/  IMAD.WIDE.U32 R124, R0.reuse, 0x20, R124 ;  /* 0x00000020007c7825 */ /* 0x041fe200078e007c */
[----:B------:R-:W-:-:S04]  /*2600*/  IADD3 R0, PT, PT, R0, 0x80, RZ ;  /* 0x0000008000007810 */ /* 0x000fc80007ffe0ff */
[----:B------:R3:W-:Y:S04]  /*2610*/  STG.E.128 desc[UR6][R124.64], R88 ;  /* 0x000000587c007986 */ /* 0x0007e8000c101d06 */
[----:B------:R3:W-:Y:S02]  /*2620*/  STG.E.128 desc[UR6][R124.64+0x10], R92 ;  /* 0x0000105c7c007986 */ /* 0x0007e4000c101d06 */
.L_x_18500:
[----:B------:R-:W-:Y:S05]  /*2630*/  BSYNC.RECONVERGENT B0 ;  /* 0x0000000000007941 */ /* 0x000fea0003800200 */
.L_x_18499:
        /* <DEDUP_REMOVED lines=52> */
.L_x_18508:
        /* <DEDUP_REMOVED lines=25> */
.L_x_18507:
        /* <DEDUP_REMOVED lines=18> */
.L_x_18510:
        /* <DEDUP_REMOVED lines=8> */
.L_x_18509:
[----:B------:R-:W0:Y:S02]  /*2cb0*/  LDC.64 R124, c[0x0][0x3a8] ;  /* 0x0000ea00ff7c7b82 */ /* 0x000e240000000a00 */
[C---:B0-----:R-:W-:Y:S01]  /*2cc0*/  IMAD.WIDE.U32 R124, R0.reuse, 0x20, R124 ;  /* 0x00000020007c7825 */ /* 0x041fe200078e007c */
[----:B------:R-:W-:-:S04]  /*2cd0*/  IADD3 R0, PT, PT, R0, 0x80, RZ ;  /* 0x0000008000007810 */ /* 0x000fc80007ffe0ff */
[----:B------:R4:W-:Y:S04]  /*2ce0*/  STG.E.128 desc[UR6][R124.64], R96 ;  /* 0x000000607c007986 */ /* 0x0009e8000c101d06 */
[----:B------:R4:W-:Y:S02]  /*2cf0*/  STG.E.128 desc[UR6][R124.64+0x10], R100 ;  /* 0x000010647c007986 */ /* 0x0009e4000c101d06 */
.L_x_18506:
[----:B------:R-:W-:Y:S05]  /*2d00*/  BSYNC.RECONVERGENT B0 ;  /* 0x0000000000007941 */ /* 0x000fea0003800200 */
.L_x_18505:
        /* <DEDUP_REMOVED lines=52> */
.L_x_18514:
        /* <DEDUP_REMOVED lines=25> */
.L_x_18513:
        /* <DEDUP_REMOVED lines=18> */
.L_x_18516:
        /* <DEDUP_REMOVED lines=8> */
.L_x_18515:
[----:B------:R-:W0:Y:S02]  /*3380*/  LDC.64 R124, c[0x0][0x3a8] ;  /* 0x0000ea00ff7c7b82 */ /* 0x000e240000000a00 */
[C---:B0-----:R-:W-:Y:S01]  /*3390*/  IMAD.WIDE.U32 R124, R0.reuse, 0x20, R124 ;  /* 0x00000020007c7825 */ /* 0x041fe200078e007c */
[----:B------:R-:W-:-:S04]  /*33a0*/  IADD3 R0, PT, PT, R0, 0x80, RZ ;  /* 0x0000008000007810 */ /* 0x000fc80007ffe0ff */
[----:B------:R0:W-:Y:S04]  /*33b0*/  STG.E.128 desc[UR6][R124.64], R104 ;  /* 0x000000687c007986 */ /* 0x0001e8000c101d06 */
[----:B------:R0:W-:Y:S02]  /*33c0*/  STG.E.128 desc[UR6][R124.64+0x10], R108 ;  /* 0x0000106c7c007986 */ /* 0x0001e4000c101d06 */
.L_x_18512:
[----:B------:R-:W-:Y:S05]  /*33d0*/  BSYNC.RECONVERGENT B0 ;  /* 0x0000000000007941 */ /* 0x000fea0003800200 */
.L_x_18511:
        /* <DEDUP_REMOVED lines=52> */
.L_x_18520:
        /* <DEDUP_REMOVED lines=25> */
.L_x_18519:
        /* <DEDUP_REMOVED lines=18> */
.L_x_18522:
        /* <DEDUP_REMOVED lines=8> */
.L_x_18521:
[----:B---34-:R-:W0:Y:S02]  /*3a50*/  LDC.64 R124, c[0x0][0x3a8] ;  /* 0x0000ea00ff7c7b82 */ /* 0x018e240000000a00 */
[----:B0-----:R-:W-:-:S05]  /*3a60*/  IMAD.WIDE.U32 R124, R0, 0x20, R124 ;  /* 0x00000020007c7825 */ /* 0x001fca00078e007c */
[----:B------:R0:W-:Y:S04]  /*3a70*/  STG.E.128 desc[UR6][R124.64], R112 ;  /* 0x000000707c007986 */ /* 0x0001e8000c101d06 */
[----:B------:R0:W-:Y:S02]  /*3a80*/  STG.E.128 desc[UR6][R124.64+0x10], R116 ;  /* 0x000010747c007986 */ /* 0x0001e4000c101d06 */
.L_x_18518:
[----:B------:R-:W-:Y:S05]  /*3a90*/  BSYNC.RECONVERGENT B0 ;  /* 0x0000000000007941 */ /* 0x000fea0003800200 */
.L_x_18517:
        /* <DEDUP_REMOVED lines=218> */
.L_x_18524:
[----:B------:R-:W-:Y:S05]  /*4840*/  BSYNC.RECONVERGENT B0 ;  /* 0x0000000000007941 */ /* 0x000fea0003800200 */
.L_x_18523:
        /* <DEDUP_REMOVED lines=13> */
.L_x_18526:
[----:B------:R-:W-:Y:S05]  /*4920*/  BSYNC.RECONVERGENT B0 ;  /* 0x0000000000007941 */ /* 0x000fea0003800200 */
.L_x_18525:
        /* <DEDUP_REMOVED lines=35> */
[----:B------:R-:W-:-:S07]  /*4b60*/  FMUL.FTZ R136, R127, R136 ;  /* 0x000000887f887220 */ /* 0x000fce0000410000 */
[----:B------:R-:W0:Y:S01]  /*4b70*/  @!P6 LDC.64 R138, c[0x0][0x3c8] ;  /* 0x0000f200ff8aeb82 */ /* 0x000e220000000a00 */
[----:B------:R-:W1:Y:S01]  /*4b80*/  SHFL.DOWN PT, R124, R137, 0x1, 0x1f ;  /* 0x08201f00897c7f89 */ /* 0x000e6200000e0000 */
[----:B------:R-:W-:-:S06]  /*4b90*/  FMUL.FTZ R136, R136, R144 ;  /* 0x0000009088887220 */ /* 0x000fcc0000410000 */
[----:B------:R-:W2:Y:S01]  /*4ba0*/  LDC R127, c[0x0][0x448] ;  /* 0x00011200ff7f7b82 */ /* 0x000ea20000000800 */
[----:B0-----:R-:W-:-:S04]  /*4bb0*/  @!P6 IMAD.WIDE R138, R122, 0x4, R138 ;  /* 0x000000047a8ae825 */ /* 0x001fc800078e028a */
[----:B-1----:R-:W-:-:S04]  /*4bc0*/  FADD.FTZ R124, R137, R124 ;  /* 0x0000007c897c7221 */ /* 0x002fc80000010000 */
[----:B------:R-:W-:Y:S02]  /*4bd0*/  FFMA.FTZ R143, R143, R136, R124 ;  /* 0x000000888f8f7223 */ /* 0x000fe4000001007c */
[----:B------:R-:W0:Y:S03]  /*4be0*/  @!P6 LDC.64 R124, c[0x0][0x3c0] ;  /* 0x0000f000ff7ceb82 */ /* 0x000e260000000a00 */
[----:B------:R-:W2:Y:S01]  /*4bf0*/  SHFL.IDX PT, R136, R143, RZ, 0x1f ;  /* 0x00001fff8f887589 */ /* 0x000ea200000e0000 */
[----:B0-----:R-:W-:-:S04]  /*4c00*/  @!P6 IMAD.WIDE R124, R122, 0x4, R124 ;  /* 0x000000047a7ce825 */ /* 0x001fc800078e027c */
[----:B--2---:R-:W-:Y:S01]  /*4c10*/  FFMA.FTZ R127, R136, UR13, R127 ;  /* 0x0000000d887f7c23 */ /* 0x004fe2000801007f */
[----:B------:R0:W-:Y:S03]  /*4c20*/  @!P6 STG.E desc[UR6][R124.64], R126 ;  /* 0x0000007e7c00e986 */ /* 0x0001e6000c101906 */
[----:B------:R-:W-:-:S04]  /*4c30*/  FADD.FTZ R127, R127, R146 ;  /* 0x000000927f7f7221 */ /* 0x000fc80000010000 */
[----:B------:R-:W1:Y:S02]  /*4c40*/  MUFU.RSQ R136, R127 ;  /* 0x0000007f00887308 */ /* 0x000e640000001400 */
[----:B-1----:R0:W-:Y:S01]  /*4c50*/  @!P6 STG.E desc[UR6][R138.64], R136 ;  /* 0x000000888a00e986 */ /* 0x0021e2000c101906 */
[----:B------:R-:W-:Y:S05]  /*4c60*/  @!P0 BRA `(.L_x_18528) ;  /* 0x0000000000c08947 */ /* 0x000fea0003800000 */
[--C-:B0-----:R-:W-:Y:S01]  /*4c70*/  FADD.FTZ R125, R64, -R123.reuse ;  /* 0x8000007b407d7221 */ /* 0x101fe20000010000 */
[--C-:B------:R-:W-:Y:S01]  /*4c80*/  FADD.FTZ R139, R66, -R123.reuse ;  /* 0x8000007b428b7221 */ /* 0x100fe20000010000 */
[----:B-----5:R-:W-:Y:S02]  /*4c90*/  HADD2.F32 R126, -RZ, R129.H0_H0 ;  /* 0x20000081ff7e7230 */ /* 0x020fe40000004100 */
[--C-:B------:R-:W-:Y:S01]  /*4ca0*/  FADD.FTZ R143, R70, -R123.reuse ;  /* 0x8000007b468f7221 */ /* 0x100fe20000010000 */
[----:B------:R-:W-:Y:S02]  /*4cb0*/  HADD2.F32 R138, -RZ, R5.H0_H0 ;  /* 0x20000005ff8a7230 */ /* 0x000fe40000004100 */
[C---:B------:R-:W-:Y:S01]  /*4cc0*/  FMUL.FTZ R124, R136.reuse, R125 ;  /* 0x0000007d887c7220 */ /* 0x040fe20000410000 */
[----:B------:R-:W-:Y:S01]  /*4cd0*/  FMUL.FTZ R125, R136, R139 ;  /* 0x0000008b887d7220 */ /* 0x000fe20000410000 */
[----:B------:R-:W-:Y:S02]  /*4ce0*/  HADD2.F32 R127, -RZ, R128.H0_H0 ;  /* 0x20000080ff7f7230 */ /* 0x000fe40000004100 */
[----:B------:R-:W-:Y:S01]  /*4cf0*/  FADD.FTZ R141, R68, -R123 ;  /* 0x8000007b448d7221 */ /* 0x000fe20000010000 */
[----:B------:R-:W-:-:S02]  /*4d00*/  HADD2.F32 R137, -RZ, R4.H0_H0 ;  /* 0x20000004ff897230 */ /* 0x000fc40000004100 */
[----:B------:R-:W-:Y:S01]  /*4d10*/  FFMA.FTZ R125, R125, R126, R138 ;  /* 0x0000007e7d7d7223 */ /* 0x000fe2000001008a */
[----:B------:R-:W-:Y:S01]  /*4d20*/  HADD2.F32 R144, -RZ, R131.H0_H0 ;  /* 0x20000083ff907230 */ /* 0x000fe20000004100 */
[----:B------:R-:W0:Y:S01]  /*4d30*/  LDC.64 R138, c[0x0][0x428] ;  /* 0x00010a00ff8a7b82 */ /* 0x000e220000000a00 */
[----:B------:R-:W-:Y:S02]  /*4d40*/  HADD2.F32 R146, -RZ, R7.H0_H0 ;  /* 0x20000007ff927230 */ /* 0x000fe40000004100 */
[C---:B------:R-:W-:Y:S01]  /*4d50*/  FMUL.FTZ R143, R136.reuse, R143 ;  /* 0x0000008f888f7220 */ /* 0x040fe20000410000 */
[----:B------:R-:W-:Y:S02]  /*4d60*/  HADD2.F32 R140, -RZ, R130.H0_H0 ;  /* 0x20000082ff8c7230 */ /* 0x000fe40000004100 */
[----:B------:R-:W-:Y:S01]  /*4d70*/  FMUL.FTZ R141, R136, R141 ;  /* 0x0000008d888d7220 */ /* 0x000fe20000410000 */
[----:B------:R-:W-:Y:S02]  /*4d80*/  HADD2.F32 R142, -RZ, R6.H0_H0 ;  /* 0x20000006ff8e7230 */ /* 0x000fe40000004100 */
[----:B------:R-:W-:Y:S01]  /*4d90*/  FFMA.FTZ R124, R124, R127, R137 ;  /* 0x0000007f7c7c7223 */ /* 0x000fe20000010089 */
[----:B------:R-:W-:Y:S01]  /*4da0*/  FFMA.FTZ R145, R143, R144, R146 ;  /* 0x000000908f917223 */ /* 0x000fe20000010092 */
[--C-:B------:R-:W-:Y:S01]  /*4db0*/  FADD.FTZ R137, R67, -R123.reuse ;  /* 0x8000007b43897221 */ /* 0x100fe20000010000 */
[--C-:B------:R-:W-:Y:S01]  /*4dc0*/  FADD.FTZ R127, R65, -R123.reuse ;  /* 0x8000007b417f7221 */ /* 0x100fe20000010000 */
[--C-:B------:R-:W-:Y:S01]  /*4dd0*/  FADD.FTZ R143, R69, -R123.reuse ;  /* 0x8000007b458f7221 */ /* 0x100fe20000010000 */
[----:B------:R-:W-:Y:S01]  /*4de0*/  FADD.FTZ R147, R71, -R123 ;  /* 0x8000007b47937221 */ /* 0x000fe20000010000 */
[----:B------:R-:W-:Y:S01]  /*4df0*/  FFMA.FTZ R141, R141, R140, R142 ;  /* 0x0000008c8d8d7223 */ /* 0x000fe2000001008e */
[----:B------:R-:W-:-:S02]  /*4e00*/  HADD2.F32 R142, -RZ, R129.H1_H1 ;  /* 0x30000081ff8e7230 */ /* 0x000fc40000004100 */
[C---:B------:R-:W-:Y:S01]  /*4e10*/  FMUL.FTZ R137, R136.reuse, R137 ;  /* 0x0000008988897220 */ /* 0x040fe20000410000 */
[----:B------:R-:W-:Y:S02]  /*4e20*/  HADD2.F32 R144, -RZ, R5.H1_H1 ;  /* 0x30000005ff907230 */ /* 0x000fe40000004100 */
[C---:B------:R-:W-:Y:S01]  /*4e30*/  FMUL.FTZ R147, R136.reuse, R147 ;  /* 0x0000009388937220 */ /* 0x040fe20000410000 */
[----:B------:R-:W-:Y:S02]  /*4e40*/  HADD2.F32 R126, -RZ, R128.H1_H1 ;  /* 0x30000080ff7e7230 */ /* 0x000fe40000004100 */
[C---:B------:R-:W-:Y:S01]  /*4e50*/  FMUL.FTZ R143, R136.reuse, R143 ;  /* 0x0000008f888f7220 */ /* 0x040fe20000410000 */
[----:B------:R-:W-:Y:S02]  /*4e60*/  HADD2.F32 R146, -RZ, R130.H1_H1 ;  /* 0x30000082ff927230 */ /* 0x000fe40000004100 */
[----:B------:R-:W-:Y:S01]  /*4e70*/  FMUL.FTZ R127, R136, R127 ;  /* 0x0000007f887f7220 */ /* 0x000fe20000410000 */
[----:B------:R-:W-:-:S02]  /*4e80*/  HADD2.F32 R148, -RZ, R6.H1_H1 ;  /* 0x30000006ff947230 */ /* 0x000fc40000004100 */
        /* <DEDUP_REMOVED lines=14> */
.L_x_18528:
[----:B------:R-:W-:Y:S05]  /*4f70*/  BSYNC.RECONVERGENT B0 ;  /* 0x0000000000007941 */ /* 0x000fea0003800200 */
.L_x_18527:
[----:B------:R-:W-:Y:S01]  /*4f80*/  ISETP.GE.U32.AND P6, PT, R121, 0x100, PT ;  /* 0x000001007900780c */ /* 0x000fe20003fc6070 */
[----:B------:R-:W-:-:S12]  /*4f90*/  BSSY.RECONVERGENT B0, `(.L_x_18529) ;  /* 0x0000032000007945 */ /* 0x000fd80003800200 */
[----:B------:R-:W-:Y:S05]  /*4fa0*/  @!P6 BRA `(.L_x_18530) ;  /* 0x0000000000c0e947 */ /* 0x000fea0003800000 */
[--C-:B01----:R-:W-:Y:S01]  /*4fb0*/  FADD.FTZ R125, R72, -R123.reuse ;  /* 0x8000007b487d7221 */ /* 0x103fe20000010000 */
        /* <DEDUP_REMOVED lines=47> */
.L_x_18530:
[----:B------:R-:W-:Y:S05]  /*52b0*/  BSYNC.RECONVERGENT B0 ;  /* 0x0000000000007941 */ /* 0x000fea0003800200 */
.L_x_18529:
[----:B------:R-:W-:Y:S04]  /*52c0*/  BSSY.RECONVERGENT B0, `(.L_x_18531) ;  /* 0x0000032000007945 */ /* 0x000fe80003800200 */
[----:B------:R-:W-:Y:S05]  /*52d0*/  @!P1 BRA `(.L_x_18532) ;  /* 0x0000000000c09947 */ /* 0x000fea0003800000 */
[--C-:B012---:R-:W-:Y:S01]  /*52e0*/  FADD.FTZ R125, R80, -R123.reuse ;  /* 0x8000007b507d7221 */ /* 0x107fe20000010000 */
        /* <DEDUP_REMOVED lines=47> */
.L_x_18532:
[----:B------:R-:W-:Y:S05]  /*55e0*/  BSYNC.RECONVERGENT B0 ;  /* 0x0000000000007941 */ /* 0x000fea0003800200 */
.L_x_18531:
[----:B------:R-:W-:Y:S04]  /*55f0*/  BSSY.RECONVERGENT B0, `(.L_x_18533) ;  /* 0x0000032000007945 */ /* 0x000fe80003800200 */
[----:B------:R-:W-:Y:S05]  /*5600*/  @!P2 BRA `(.L_x_18534) ;  /* 0x0000000000c0a947 */ /* 0x000fea0003800000 */
[--C-:B0123--:R-:W-:Y:S01]  /*5610*/  FADD.FTZ R125, R88, -R123.reuse ;  /* 0x8000007b587d7221 */ /* 0x10ffe20000010000 */
        /* <DEDUP_REMOVED lines=47> */
.L_x_18534:
[----:B------:R-:W-:Y:S05]  /*5910*/  BSYNC.RECONVERGENT B0 ;  /* 0x0000000000007941 */ /* 0x000fea0003800200 */
.L_x_18533:
[----:B------:R-:W-:Y:S04]  /*5920*/  BSSY.RECONVERGENT B0, `(.L_x_18535) ;  /* 0x0000032000007945 */ /* 0x000fe80003800200 */
[----:B------:R-:W-:Y:S05]  /*5930*/  @!P3 BRA `(.L_x_18536) ;  /* 0x0000000000c0b947 */ /* 0x000fea0003800000 */
[--C-:B01234-:R-:W-:Y:S01]  /*5940*/  FADD.FTZ R125, R96, -R123.reuse ;  /* 0x8000007b607d7221 */ /* 0x11ffe20000010000 */
        /* <DEDUP_REMOVED lines=47> */
.L_x_18536:
[----:B------:R-:W-:Y:S05]  /*5c40*/  BSYNC.RECONVERGENT B0 ;  /* 0x0000000000007941 */ /* 0x000fea0003800200 */
.L_x_18535:
        /* <DEDUP_REMOVED lines=50> */
.L_x_18538:
[----:B------:R-:W-:Y:S05]  /*5f70*/  BSYNC.RECONVERGENT B0 ;  /* 0x0000000000007941 */ /* 0x000fea0003800200 */
.L_x_18537:
        /* <DEDUP_REMOVED lines=49> */
.L_x_18540:
[----:B------:R-:W-:Y:S05]  /*6290*/  BSYNC.RECONVERGENT B0 ;  /* 0x0000000000007941 */ /* 0x000fea0003800200 */
.L_x_18539:
[----:B01234-:R-:W0:Y:S01]  /*62a0*/  LDC.64 R124, c[0x0][0x380] ;  /* 0x0000e000ff7c7b82 */ /* 0x01fe220000000a00 */
[----:B------:R-:W-:Y:S01]  /*62b0*/  UPLOP3.LUT UP1, UPT, UPT, UPT, UP1, 0x40, 0x4 ;  /* 0x000000000004789c */ /* 0x000fe20003f2e810 */
[----:B0-----:R-:W-:-:S04]  /*62c0*/  IADD3 R122, PT, PT, R122, R124, RZ ;  /* 0x0000007c7a7a7210 */ /* 0x001fc80007ffe0ff */
[----:B------:R-:W-:-:S13]  /*62d0*/  ISETP.GE.AND P1, PT, R122, R125, PT ;  /* 0x0000007d7a00720c */ /* 0x000fda0003f26270 */
[----:B------:R-:W-:Y:S05]  /*62e0*/  @!P1 BRA `(.L_x_18541) ;  /* 0xffffffa400d89947 */ /* 0x000fea000383ffff */
[----:B------:R-:W-:Y:S05]  /*62f0*/  EXIT ;  /* 0x000000000000794d */ /* 0x000fea0003800000 */
.L_x_18542:
        /* <DEDUP_REMOVED lines=16> */
.L_x_27894:


//--------------------- .text._ZN10layer_norm31ln_parallel_residual_fwd_kernelINS_13Kernel_traitsI6__halfS2_fS2_fjLj7168ELj1ELj1ELj4ELj16ENS_18Kernel_traits_baseILj7168ES2_S2_fS2_fjLj128EEEEELb0ELb1ELb1EEEvNS_9FwdParamsE --------------------------
	.section	.text._ZN10layer_norm31ln_parallel_residual_fwd_kernelINS_13Kernel_traitsI6__halfS2_fS2_fjLj7168ELj1ELj1ELj4ELj16ENS_18Kernel_traits_baseILj7168ES2_S2_fS2_fjLj128EEEEELb0ELb1ELb1EEEvNS_9FwdParamsE,"ax",@progbits
	.align	128
        .global         _ZN10layer_norm31ln_parallel_residual_fwd_kernelINS_13Kernel_traitsI6__halfS2_fS2_fjLj7168ELj1ELj1ELj4ELj16ENS_18Kernel_traits_baseILj7168ES2_S2_fS2_fjLj128EEEEELb0ELb1ELb1EEEvNS_9FwdParamsE
        .type           _ZN10layer_norm31ln_parallel_residual_fwd_kernelINS_13Kernel_traitsI6__halfS2_fS2_fjLj7168ELj1ELj1ELj4ELj16ENS_18Kernel_traits_baseILj7168ES2_S2_fS2_fjLj128EEEEELb0ELb1ELb1EEEvNS_9FwdParamsE,@function
        .size           _ZN10layer_norm31ln_parallel_residual_fwd_kernelINS_13Kernel_traitsI6__halfS2_fS2_fjLj7168ELj1ELj1ELj4ELj16ENS_18Kernel_traits_baseILj7168ES2_S2_fS2_fjLj128EEEEELb0ELb1ELb1EEEvNS_9FwdParamsE,(.L_x_27895 - _ZN10layer_norm31ln_parallel_residual_fwd_kernelINS_13Kernel_traitsI6__halfS2_fS2_fjLj7168ELj1ELj1ELj4ELj16ENS_18Kernel_traits_baseILj7168ES2_S2_fS2_fjLj128EEEEELb0ELb1ELb1EEEvNS_9FwdParamsE)
        .other          _ZN10layer_norm31ln_parallel_residual_fwd_kernelINS_13Kernel_traitsI6__halfS2_fS2_fjLj7168ELj1ELj1ELj4ELj16ENS_18Kernel_traits_baseILj7168ES2_S2_fS2_fjLj128EEEEELb0ELb1ELb1EEEvNS_9FwdParamsE,@"STO_CUDA_ENTRY STV_DEFAULT"
_ZN10layer_norm31ln_parallel_residual_fwd_kernelINS_13Kernel_traitsI6__halfS2_fS2_fjLj7168ELj1ELj1ELj4ELj16ENS_18Kernel_traits_baseILj7168ES2_S2_fS2_fjLj128EEEEELb0ELb1ELb1EEEvNS_9FwdParamsE:
.text._ZN10layer_norm31ln_parallel_residual_fwd_kernelINS_13Kernel_traitsI6__halfS2_fS2_fjLj7168ELj1ELj1ELj4ELj16ENS_18Kernel_traits_baseILj7168ES2_S2_fS2_fjLj128EEEEELb0ELb1ELb1EEEvNS_9FwdParamsE:
        /* <DEDUP_REMOVED lines=28> */
.L_x_18543:
        /* <DEDUP_REMOVED lines=23> */
.L_x_18544:
        /* <DEDUP_REMOVED lines=12> */
.L_x_18577:
[----:B------:R-:W-:Y:S01]  /*03f0*/  ISETP.NE.U32.AND P1, PT, RZ, UR10, PT ;  /* 0x0000000aff007c0c */ /* 0x000fe2000bf25070 */
[----:B------:R-:W0:Y:S01]  /*0400*/  LDC.64 R84, c[0x0][0x390] ;  /* 0x0000e400ff547b82 */ /* 0x000e220000000a00 */
[----:B------:R-:W-:Y:S02]  /*0410*/  IMAD R3, R2, UR8, RZ ;  /* 0x0000000802037c24 */ /* 0x000fe4000f8e02ff */
[----:B------:R-:W-:-:S03]  /*0420*/  ISETP.NE.AND.EX P1, PT, RZ, UR11, PT, P1 ;  /* 0x0000000bff007c0c */ /* 0x000fc6000bf25310 */
[----:B-1----:R-:W-:Y:S02]  /*0430*/  SHF.R.S32.HI R6, RZ, 0x1f, R3 ;  /* 0x0000001fff067819 */ /* 0x002fe40000011403 */
        /* <DEDUP_REMOVED lines=27> */
.L_x_18546:
        /* <DEDUP_REMOVED lines=17> */
.L_x_18545:
        /* <DEDUP_REMOVED lines=28> */
.L_x_18548:
        /* <DEDUP_REMOVED lines=32> */
.L_x_18547:
        /* <DEDUP_REMOVED lines=18> */
[--C-:B-----5:R-:W-:Y:S02]  /*0be0*/  HADD2.F32 R0, -RZ, R124.reuse.H0_H0 ;  /* 0x2000007cff007230 */ /* 0x120fe40000004100 */
        /* <DEDUP_REMOVED lines=25> */
[----:B------:R-:W-:Y:S01]  /*0d80*/  FADD.FTZ R125, R77, R126 ;  /* 0x0000007e4d7d7221 */ /* 0x000fe20000010000 */
[----:B------:R-:W-:Y:S01]  /*0d90*/  FADD.FTZ R81, R83, R8 ;  /* 0x0000000853517221 */ /* 0x000fe20000010000 */
[----:B------:R-:W-:Y:S01]  /*0da0*/  FADD.FTZ R6, R80, R127 ;  /* 0x0000007f50067221 */ /* 0x000fe20000010000 */
[----:B------:R-:W-:Y:S02]  /*0db0*/  FADD.FTZ R123, R75, R0 ;  /* 0x000000004b7b7221 */ /* 0x000fe40000010000 */
[----:B------:R-:W-:Y:S01]  /*0dc0*/  FADD.FTZ R126, R78, R81 ;  /* 0x000000514e7e7221 */ /* 0x000fe20000010000 */
[----:B------:R-:W-:Y:S01]  /*0dd0*/  FADD.FTZ R127, R79, R6 ;  /* 0x000000064f7f7221 */ /* 0x000fe20000010000 */
[----:B------:R-:W-:Y:S06]  /*0de0*/  BRA `(.L_x_18551) ;  /* 0x0000000000cc7947 */ /* 0x000fec0003800000 */
.L_x_18550:
[--C-:B-----5:R-:W-:Y:S02]  /*0df0*/  HADD2.F32 R120, -RZ, R124.reuse.H0_H0 ;  /* 0x2000007cff787230 */ /* 0x120fe40000004100 */
[----:B------:R-:W-:Y:S02]  /*0e00*/  HADD2.F32 R121, -RZ, R124.H1_H1 ;  /* 0x3000007cff797230 */ /* 0x000fe40000004100 */
[----:B------:R-:W-:Y:S02]  /*0e10*/  HADD2.F32 R122, -RZ, R125.H0_H0 ;  /* 0x2000007dff7a7230 */ /* 0x000fe40000004100 */
[--C-:B------:R-:W-:Y:S02]  /*0e20*/  HADD2.F32 R3, -RZ, R68.reuse.H0_H0 ;  /* 0x20000044ff037230 */ /* 0x100fe40000004100 */
[----:B------:R-:W-:Y:S02]  /*0e30*/  HADD2.F32 R0, -RZ, R68.H1_H1 ;  /* 0x30000044ff007230 */ /* 0x000fe40000004100 */
[----:B------:R-:W-:-:S02]  /*0e40*/  HADD2.F32 R5, -RZ, R69.H0_H0 ;  /* 0x20000045ff057230 */ /* 0x000fc40000004100 */
[----:B------:R-:W-:Y:S01]  /*0e50*/  FADD.FTZ R120, R3, R120 ;  /* 0x0000007803787221 */ /* 0x000fe20000010000 */
[----:B------:R-:W-:Y:S02]  /*0e60*/  HADD2.F32 R123, -RZ, R125.H1_H1 ;  /* 0x3000007dff7b7230 */ /* 0x000fe40000004100 */
[----:B------:R-:W-:Y:S01]  /*0e70*/  FADD.FTZ R121, R0, R121 ;  /* 0x0000007900797221 */ /* 0x000fe20000010000 */
[--C-:B------:R-:W-:Y:S02]  /*0e80*/  HADD2.F32 R124, -RZ, R126.reuse.H0_H0 ;  /* 0x2000007eff7c7230 */ /* 0x100fe40000004100 */
[----:B------:R-:W-:Y:S01]  /*0e90*/  FADD.FTZ R122, R5, R122 ;  /* 0x0000007a057a7221 */ /* 0x000fe20000010000 */
[----:B------:R-:W-:Y:S02]  /*0ea0*/  HADD2.F32 R125, -RZ, R126.H1_H1 ;  /* 0x3000007eff7d7230 */ /* 0x000fe40000004100 */
[--C-:B------:R-:W-:Y:S02]  /*0eb0*/  HADD2.F32 R126, -RZ, R127.reuse.H0_H0 ;  /* 0x2000007fff7e7230 */ /* 0x100fe40000004100 */
[----:B------:R-:W-:-:S02]  /*0ec0*/  HADD2.F32 R127, -RZ, R127.H1_H1 ;  /* 0x3000007fff7f7230 */ /* 0x000fc40000004100 */
[----:B------:R-:W-:Y:S02]  /*0ed0*/  HADD2.F32 R0, -RZ, R69.H1_H1 ;  /* 0x30000045ff007230 */ /* 0x000fe40000004100 */
[--C-:B------:R-:W-:Y:S02]  /*0ee0*/  HADD2.F32 R3, -RZ, R70.reuse.H0_H0 ;  /* 0x20000046ff037230 */ /* 0x100fe40000004100 */
        /* <DEDUP_REMOVED lines=9> */
.L_x_18549:
[----:B------:R-:W-:Y:S05]  /*0f80*/  @!P1 BRA `(.L_x_18552) ;  /* 0x0000000000449947 */ /* 0x000fea0003800000 */
        /* <DEDUP_REMOVED lines=17> */
.L_x_18552:
        /* <DEDUP_REMOVED lines=8> */
.L_x_18551:
        /* <DEDUP_REMOVED lines=17> */
[--C-:B------:R-:W-:Y:S02]  /*1230*/  HADD2.F32 R9, -RZ, R68.reuse.H1_H1 ;  /* 0x30000044ff097230 */ /* 0x100fe40000004100 */
[----:B------:R-:W-:Y:S02]  /*1240*/  HADD2.F32 R5, -RZ, R109.H0_H0 ;  /* 0x2000006dff057230 */ /* 0x000fe40000004100 */
[----:B------:R-:W-:Y:S02]  /*1250*/  HADD2.F32 R3, -RZ, R68.H0_H0 ;  /* 0x20000044ff037230 */ /* 0x000fe40000004100 */
[----:B------:R-:W-:Y:S01]  /*1260*/  FADD.FTZ R108, R9, R108 ;  /* 0x0000006c096c7221 */ /* 0x000fe20000010000 */
[----:B-1----:R-:W-:-:S02]  /*1270*/  HADD2.F32 R82, -RZ, R69.H0_H0 ;  /* 0x20000045ff527230 */ /* 0x002fc40000004100 */
        /* <DEDUP_REMOVED lines=26> */
.L_x_18554:
        /* <DEDUP_REMOVED lines=19> */
[--C-:B-1----:R-:W-:Y:S02]  /*1550*/  HADD2.F32 R80, -RZ, R71.reuse.H0_H0 ;  /* 0x20000047ff507230 */ /* 0x102fe40000004100 */
[----:B------:R-:W-:-:S02]  /*1560*/  HADD2.F32 R82, -RZ, R71.H1_H1 ;  /* 0x30000047ff527230 */ /* 0x000fc40000004100 */
[----:B------:R-:W-:Y:S01]  /*1570*/  FADD.FTZ R108, R3, R6 ;  /* 0x00000006036c7221 */ /* 0x000fe20000010000 */
[----:B------:R-:W-:Y:S02]  /*1580*/  FADD.FTZ R110, R80, R9 ;  /* 0x00000009506e7221 */ /* 0x000fe40000010000 */
[----:B------:R-:W-:Y:S01]  /*1590*/  FADD.FTZ R111, R82, R111 ;  /* 0x0000006f526f7221 */ /* 0x000fe20000010000 */
[----:B------:R-:W-:Y:S06]  /*15a0*/  BRA `(.L_x_18555) ;  /* 0x0000000000687947 */ /* 0x000fec0003800000 */
.L_x_18553:
        /* <DEDUP_REMOVED lines=10> */
[--C-:B-1----:R-:W-:Y:S02]  /*1650*/  HADD2.F32 R81, -RZ, R111.reuse.H0_H0 ;  /* 0x2000006fff517230 */ /* 0x102fe40000004100 */
[----:B------:R-:W-:Y:S01]  /*1660*/  FADD.FTZ R118, R74, R5 ;  /* 0x000000054a767221 */ /* 0x000fe20000010000 */
[----:B------:R-:W-:Y:S02]  /*1670*/  HADD2.F32 R6, -RZ, R111.H1_H1 ;  /* 0x3000006fff067230 */ /* 0x000fe40000004100 */
[----:B------:R-:W-:Y:S01]  /*1680*/  FADD.FTZ R119, R75, R0 ;  /* 0x000000004b777221 */ /* 0x000fe20000010000 */
[----:B------:R-:W-:Y:S01]  /*1690*/  FADD.FTZ R108, R76, R9 ;  /* 0x000000094c6c7221 */ /* 0x000fe20000010000 */
[----:B------:R-:W-:Y:S01]  /*16a0*/  FADD.FTZ R110, R78, R81 ;  /* 0x000000514e6e7221 */ /* 0x000fe20000010000 */
[----:B------:R-:W-:Y:S01]  /*16b0*/  FADD.FTZ R111, R79, R6 ;  /* 0x000000064f6f7221 */ /* 0x000fe20000010000 */
[----:B------:R-:W-:Y:S06]  /*16c0*/  BRA `(.L_x_18555) ;  /* 0x0000000000207947 */ /* 0x000fec0003800000 */
.L_x_18556:
        /* <DEDUP_REMOVED lines=8> */
.L_x_18555:
        /* <DEDUP_REMOVED lines=48> */
.L_x_18558:
        /* <DEDUP_REMOVED lines=20> */
[----:B-1----:R-:W-:-:S02]  /*1b90*/  HADD2.F32 R80, -RZ, R71.H1_H1 ;  /* 0x30000047ff507230 */ /* 0x002fc40000004100 */
[----:B------:R-:W-:Y:S01]  /*1ba0*/  FADD.FTZ R113, R6, R113 ;  /* 0x0000007106717221 */ /* 0x000fe20000010000 */
[----:B------:R-:W-:Y:S02]  /*1bb0*/  FADD.FTZ R114, R9, R114 ;  /* 0x0000007209727221 */ /* 0x000fe40000010000 */
[----:B------:R-:W-:Y:S01]  /*1bc0*/  FADD.FTZ R115, R80, R115 ;  /* 0x0000007350737221 */ /* 0x000fe20000010000 */
[----:B------:R-:W-:Y:S06]  /*1bd0*/  BRA `(.L_x_18559) ;  /* 0x0000000000687947 */ /* 0x000fec0003800000 */
.L_x_18557:
        /* <DEDUP_REMOVED lines=18> */
.L_x_18560:
        /* <DEDUP_REMOVED lines=8> */
.L_x_18559:
[----:B------:R-:W0:Y:S01]  /*1d80*/  @P0 LDC.64 R88, c[0x0][0x398] ;  /* 0x0000e600ff580b82 */ /* 0x000e220000000a00 */
[----:B------:R-:W-:Y:S01]  /*1d90*/  IADD3 R6, PT, PT, R7, 0x200, RZ ;  /* 0x0000020007067810 */ /* 0x000fe20007ffe0ff */
[----:B-1----:R-:W-:-:S04]  /*1da0*/  IMAD.WIDE.U32 R86, R3, 0x20, R10 ;  /* 0x0000002003567825 */ /* 0x002fc800078e000a */
        /* <DEDUP_REMOVED lines=40> */
[----:B------:R-:W-:Y:S02]  /*2030*/  FADD.FTZ R81, R77, R82 ;  /* 0x000000524d517221 */ /* 0x000fe40000010000 */
[----:B------:R-:W-:Y:S01]  /*2040*/  FADD.FTZ R86, R90, R83 ;  /* 0x000000535a567221 */ /* 0x000fe20000010000 */
[----:B------:R-:W-:-:S03]  /*2050*/  FADD.FTZ R82, R78, R87 ;  /* 0x000000574e527221 */ /* 0x000fc60000010000 */
[----:B------:R-:W-:Y:S01]  /*2060*/  FADD.FTZ R83, R79, R86 ;  /* 0x000000564f537221 */ /* 0x000fe20000010000 */
[----:B------:R-:W-:Y:S06]  /*2070*/  BRA `(.L_x_18563) ;  /* 0x0000000000cc7947 */ /* 0x000fec0003800000 */
.L_x_18562:
[----:B-----5:R-:W-:Y:S02]  /*2080*/  HADD2.F32 R102, -RZ, R81.H0_H0 ;  /* 0x20000051ff667230 */ /* 0x020fe40000004100 */
[----:B------:R-:W-:Y:S02]  /*2090*/  HADD2.F32 R9, -RZ, R69.H0_H0 ;  /* 0x20000045ff097230 */ /* 0x000fe40000004100 */
[----:B------:R-:W-:Y:S02]  /*20a0*/  HADD2.F32 R100, -RZ, R80.H0_H0 ;  /* 0x20000050ff647230 */ /* 0x000fe40000004100 */
[----:B------:R-:W-:Y:S02]  /*20b0*/  HADD2.F32 R5, -RZ, R68.H0_H0 ;  /* 0x20000044ff057230 */ /* 0x000fe40000004100 */
[----:B------:R-:W-:Y:S01]  /*20c0*/  FADD.FTZ R102, R9, R102 ;  /* 0x0000006609667221 */ /* 0x000fe20000010000 */
[----:B------:R-:W-:Y:S02]  /*20d0*/  HADD2.F32 R81, -RZ, R81.H1_H1 ;  /* 0x30000051ff517230 */ /* 0x000fe40000004100 */
[----:B-1----:R-:W-:-:S02]  /*20e0*/  HADD2.F32 R86, -RZ, R82.H0_H0 ;  /* 0x20000052ff567230 */ /* 0x002fc40000004100 */
        /* <DEDUP_REMOVED lines=18> */
.L_x_18561:
[----:B------:R-:W-:Y:S05]  /*2210*/  @!P1 BRA `(.L_x_18564) ;  /* 0x0000000000449947 */ /* 0x000fea0003800000 */
        /* <DEDUP_REMOVED lines=10> */
[--C-:B-1----:R-:W-:Y:S02]  /*22c0*/  HADD2.F32 R87, -RZ, R83.reuse.H0_H0 ;  /* 0x20000053ff577230 */ /* 0x102fe40000004100 */
[----:B------:R-:W-:Y:S01]  /*22d0*/  FADD.FTZ R80, R76, R81 ;  /* 0x000000514c507221 */ /* 0x000fe20000010000 */
[----:B------:R-:W-:Y:S02]  /*22e0*/  HADD2.F32 R86, -RZ, R83.H1_H1 ;  /* 0x30000053ff567230 */ /* 0x000fe40000004100 */
[----:B------:R-:W-:Y:S01]  /*22f0*/  FADD.FTZ R81, R77, R82 ;  /* 0x000000524d517221 */ /* 0x000fe20000010000 */
[----:B------:R-:W-:-:S02]  /*2300*/  FADD.FTZ R82, R78, R87 ;  /* 0x000000574e527221 */ /* 0x000fc40000010000 */
[----:B------:R-:W-:Y:S01]  /*2310*/  FADD.FTZ R83, R79, R86 ;  /* 0x000000564f537221 */ /* 0x000fe20000010000 */
[----:B------:R-:W-:Y:S06]  /*2320*/  BRA `(.L_x_18563) ;  /* 0x0000000000207947 */ /* 0x000fec0003800000 */
.L_x_18564:
        /* <DEDUP_REMOVED lines=8> */
.L_x_18563:
        /* <DEDUP_REMOVED lines=48> */
.L_x_18566:
[--C-:B-----5:R-:W-:Y:S02]  /*26b0*/  HADD2.F32 R92, -RZ, R96.reuse.H0_H0 ;  /* 0x20000060ff5c7230 */ /* 0x120fe40000004100 */
[----:B------:R-:W-:Y:S02]  /*26c0*/  HADD2.F32 R93, -RZ, R96.H1_H1 ;  /* 0x30000060ff5d7230 */ /* 0x000fe40000004100 */
[----:B------:R-:W-:Y:S02]  /*26d0*/  HADD2.F32 R94, -RZ, R97.H0_H0 ;  /* 0x20000061ff5e7230 */ /* 0x000fe40000004100 */
[--C-:B------:R-:W-:Y:S02]  /*26e0*/  HADD2.F32 R9, -RZ, R68.reuse.H0_H0 ;  /* 0x20000044ff097230 */ /* 0x100fe40000004100 */
[----:B------:R-:W-:Y:S02]  /*26f0*/  HADD2.F32 R0, -RZ, R68.H1_H1 ;  /* 0x30000044ff007230 */ /* 0x000fe40000004100 */
[----:B-1----:R-:W-:-:S02]  /*2700*/  HADD2.F32 R87, -RZ, R69.H0_H0 ;  /* 0x20000045ff577230 */ /* 0x002fc40000004100 */
        /* <DEDUP_REMOVED lines=19> */
.L_x_18565:
        /* <DEDUP_REMOVED lines=18> */
.L_x_18568:
        /* <DEDUP_REMOVED lines=8> */
.L_x_18567:
        /* <DEDUP_REMOVED lines=31> */
[--C-:B------:R-:W-:Y:S02]  /*2bd0*/  HADD2.F32 R141, -RZ, R71.reuse.H0_H0 ;  /* 0x20000047ff8d7230 */ /* 0x100fe40000004100 */
[----:B------:R-:W-:Y:S02]  /*2be0*/  HADD2.F32 R90, -RZ, R90.H1_H1 ;  /* 0x3000005aff5a7230 */ /* 0x000fe40000004100 */
[----:B------:R-:W-:Y:S01]  /*2bf0*/  FADD.FTZ R89, R91, R86 ;  /* 0x000000565b597221 */ /* 0x000fe20000010000 */
[----:B------:R-:W-:Y:S02]  /*2c00*/  HADD2.F32 R139, -RZ, R70.H1_H1 ;  /* 0x30000046ff8b7230 */ /* 0x000fe40000004100 */
        /* <DEDUP_REMOVED lines=13> */
.L_x_18570:
[--C-:B-1---5:R-:W-:Y:S02]  /*2ce0*/  HADD2.F32 R86, -RZ, R89.reuse.H0_H0 ;  /* 0x20000059ff567230 */ /* 0x122fe40000004100 */
[----:B------:R-:W-:Y:S02]  /*2cf0*/  HADD2.F32 R0, -RZ, R89.H1_H1 ;  /* 0x30000059ff007230 */ /* 0x000fe40000004100 */
[----:B------:R-:W-:Y:S02]  /*2d00*/  HADD2.F32 R89, -RZ, R69.H0_H0 ;  /* 0x20000045ff597230 */ /* 0x000fe40000004100 */
[----:B------:R-:W-:Y:S02]  /*2d10*/  HADD2.F32 R84, -RZ, R88.H0_H0 ;  /* 0x20000058ff547230 */ /* 0x000fe40000004100 */
[----:B------:R-:W-:Y:S02]  /*2d20*/  HADD2.F32 R85, -RZ, R68.H0_H0 ;  /* 0x20000044ff557230 */ /* 0x000fe40000004100 */
        /* <DEDUP_REMOVED lines=8> */
[----:B------:R-:W-:-:S02]  /*2db0*/  HADD2.F32 R89, -RZ, R70.H0_H0 ;  /* 0x20000046ff597230 */ /* 0x000fc40000004100 */
[----:B------:R-:W-:Y:S02]  /*2dc0*/  HADD2.F32 R90, -RZ, R90.H1_H1 ;  /* 0x3000005aff5a7230 */ /* 0x000fe40000004100 */
[----:B------:R-:W-:Y:S02]  /*2dd0*/  HADD2.F32 R91, -RZ, R70.H1_H1 ;  /* 0x30000046ff5b7230 */ /* 0x000fe40000004100 */
[----:B------:R-:W-:Y:S01]  /*2de0*/  FADD.FTZ R88, R89, R136 ;  /* 0x0000008859587221 */ /* 0x000fe20000010000 */
[----:B------:R-:W-:Y:S02]  /*2df0*/  HADD2.F32 R87, -RZ, R69.H1_H1 ;  /* 0x30000045ff577230 */ /* 0x000fe40000004100 */
[--C-:B------:R-:W-:Y:S02]  /*2e00*/  HADD2.F32 R138, -RZ, R71.reuse.H0_H0 ;  /* 0x20000047ff8a7230 */ /* 0x100fe40000004100 */
[----:B------:R-:W-:Y:S01]  /*2e10*/  FADD.FTZ R89, R91, R90 ;  /* 0x0000005a5b597221 */ /* 0x000fe20000010000 */
[----:B------:R-:W-:-:S02]  /*2e20*/  HADD2.F32 R140, -RZ, R71.H1_H1 ;  /* 0x30000047ff8c7230 */ /* 0x000fc40000004100 */
[----:B------:R-:W-:Y:S01]  /*2e30*/  FADD.FTZ R87, R87, R0 ;  /* 0x0000000057577221 */ /* 0x000fe20000010000 */
[----:B------:R-:W-:Y:S02]  /*2e40*/  FADD.FTZ R90, R138, R137 ;  /* 0x000000898a5a7221 */ /* 0x000fe40000010000 */
[----:B------:R-:W-:Y:S01]  /*2e50*/  FADD.FTZ R91, R140, R139 ;  /* 0x0000008b8c5b7221 */ /* 0x000fe20000010000 */
[----:B------:R-:W-:Y:S06]  /*2e60*/  BRA `(.L_x_18571) ;  /* 0x0000000000687947 */ /* 0x000fec0003800000 */
.L_x_18569:
        /* <DEDUP_REMOVED lines=18> */
.L_x_18572:
[--C-:B-----5:R-:W-:Y:S02]  /*2f90*/  HADD2.F32 R84, -RZ, R88.reuse.H0_H0 ;  /* 0x20000058ff547230 */ /* 0x120fe40000004100 */
[----:B------:R-:W-:Y:S02]  /*2fa0*/  HADD2.F32 R85, -RZ, R88.H1_H1 ;  /* 0x30000058ff557230 */ /* 0x000fe40000004100 */
[--C-:B-1----:R-:W-:Y:S02]  /*2fb0*/  HADD2.F32 R86, -RZ, R89.reuse.H0_H0 ;  /* 0x20000059ff567230 */ /* 0x102fe40000004100 */
[----:B------:R-:W-:Y:S02]  /*2fc0*/  HADD2.F32 R87, -RZ, R89.H1_H1 ;  /* 0x30000059ff577230 */ /* 0x000fe40000004100 */
[--C-:B------:R-:W-:Y:S02]  /*2fd0*/  HADD2.F32 R88, -RZ, R90.reuse.H0_H0 ;  /* 0x2000005aff587230 */ /* 0x100fe40000004100 */
[----:B------:R-:W-:-:S02]  /*2fe0*/  HADD2.F32 R89, -RZ, R90.H1_H1 ;  /* 0x3000005aff597230 */ /* 0x000fc40000004100 */
[--C-:B------:R-:W-:Y:S02]  /*2ff0*/  HADD2.F32 R90, -RZ, R91.reuse.H0_H0 ;  /* 0x2000005bff5a7230 */ /* 0x100fe40000004100 */
[----:B------:R-:W-:-:S07]  /*3000*/  HADD2.F32 R91, -RZ, R91.H1_H1 ;  /* 0x3000005bff5b7230 */ /* 0x000fce0000004100 */
.L_x_18571:
        /* <DEDUP_REMOVED lines=203> */
.L_x_18574:
[----:B------:R-:W-:Y:S05]  /*3cc0*/  BSYNC.RECONVERGENT B0 ;  /* 0x0000000000007941 */ /* 0x000fea0003800200 */
.L_x_18573:
        /* <DEDUP_REMOVED lines=15> */
.L_x_18576:
[----:B------:R-:W-:Y:S05]  /*3dc0*/  BSYNC.RECONVERGENT B0 ;  /* 0x0000000000007941 */ /* 0x000fea0003800200 */
.L_x_18575:
[----:B------:R-:W1:Y:S01]  /*3dd0*/  SHFL.DOWN PT, R138, R137, 0x2, 0x1f ;  /* 0x08401f00898a7f89 */ /* 0x000e6200000e0000 */
[----:B------:R-:W-:Y:S01]  /*3de0*/  I2FP.F32.U32 R143, R137 ;  /* 0x00000089008f7245 */ /* 0x000fe20000201000 */
[----:B------:R-:W-:Y:S01]  /*3df0*/  HADD2.F32 R151, -RZ, R17.H0_H0 ;  /* 0x20000011ff977230 */ /* 0x000fe20000004100 */
[----:B------:R-:W-:Y:S01]  /*3e00*/  ISETP.NE.AND P1, PT, R0, RZ, PT ;  /* 0x000000ff0000720c */ /* 0x000fe20003f25270 */
[----:B0-----:R-:W0:Y:S01]  /*3e10*/  SHFL.DOWN PT, R139, R10, 0x2, 0x1f ;  /* 0x08401f000a8b7f89 */ /* 0x001e2200000e0000 */
[----:B------:R-:W-:Y:S01]  /*3e20*/  ISETP.NE.AND P2, PT, RZ, UR9, PT ;  /* 0x00000009ff007c0c */ /* 0x000fe2000bf45270 */
[----:B------:R-:W-:Y:S01]  /*3e30*/  HADD2.F32 R153, -RZ, R45.H0_H0 ;  /* 0x2000002dff997230 */ /* 0x000fe20000004100 */
[----:B------:R-:W-:Y:S01]  /*3e40*/  UPLOP3.LUT UP1, UPT, UPT, UPT, UP1, 0x40, 0x4 ;  /* 0x000000000004789c */ /* 0x000fe20003f2e810 */
[----:B------:R-:W-:Y:S02]  /*3e50*/  HADD2.F32 R155, -RZ, R17.H1_H1 ;  /* 0x30000011ff9b7230 */ /* 0x000fe40000004100 */
[----:B------:R-:W-:-:S02]  /*3e60*/  HADD2.F32 R157, -RZ, R45.H1_H1 ;  /* 0x3000002dff9d7230 */ /* 0x000fc40000004100 */
[----:B------:R-:W-:Y:S02]  /*3e70*/  HADD2.F32 R149, -RZ, R44.H1_H1 ;  /* 0x3000002cff957230 */ /* 0x000fe40000004100 */
[----:B------:R-:W-:Y:S01]  /*3e80*/  HADD2.F32 R146, -RZ, R41.H1_H1 ;  /* 0x30000029ff927230 */ /* 0x000fe20000004100 */
        /* <DEDUP_REMOVED lines=11> */
[----:B------:R-:W-:Y:S02]  /*3f40*/  HADD2.F32 R142, -RZ, R41.H0_H0 ;  /* 0x20000029ff8e7230 */ /* 0x000fe40000004100 */
[----:B0-----:R-:W-:Y:S02]  /*3f50*/  FMUL.FTZ R145, R141, R138 ;  /* 0x0000008a8d917220 */ /* 0x001fe40000410000 */
[----:B------:R-:W0:Y:S01]  /*3f60*/  SHFL.DOWN PT, R138, R11, 0x2, 0x1f ;  /* 0x08401f000b8a7f89 */ /* 0x000e2200000e0000 */
[-C--:B-1----:R-:W-:Y:S02]  /*3f70*/  IADD3 R137, PT, PT, R140, R147.reuse, RZ ;  /* 0x000000938c897210 */ /* 0x082fe40007ffe0ff */
[----:B------:R-:W-:Y:S01]  /*3f80*/  I2FP.F32.S32 R147, R147 ;  /* 0x0000009300937245 */ /* 0x000fe20000201400 */
[----:B------:R-:W1:Y:S01]  /*3f90*/  SHFL.DOWN PT, R144, R145, 0x1, 0x1f ;  /* 0x08201f0091907f89 */ /* 0x000e6200000e0000 */
[----:B------:R-:W-:-:S06]  /*3fa0*/  I2FP.F32.S32 R137, R137 ;  /* 0x0000008900897245 */ /* 0x000fcc0000201400 */
[----:B------:R-:W2:Y:S01]  /*3fb0*/  MUFU.RCP R137, R137 ;  /* 0x0000008900897308 */ /* 0x000ea20000001000 */
[----:B0-----:R-:W-:-:S04]  /*3fc0*/  FADD.FTZ R138, R138, R11 ;  /* 0x0000000b8a8a7221 */ /* 0x001fc80000010000 */
[----:B------:R-:W-:Y:S01]  /*3fd0*/  FFMA.FTZ R138, R141, R10, R138 ;  /* 0x0000000a8d8a7223 */ /* 0x000fe2000001008a */
[----:B-1----:R-:W-:Y:S01]  /*3fe0*/  FMUL.FTZ R139, R144, R147 ;  /* 0x00000093908b7220 */ /* 0x002fe20000410000 */
[----:B------:R-:W-:-:S03]  /*3ff0*/  FADD.FTZ R144, R145, -R144 ;  /* 0x8000009091907221 */ /* 0x000fc60000010000 */
[----:B------:R-:W0:Y:S01]  /*4000*/  SHFL.DOWN PT, R11, R138, 0x1, 0x1f ;  /* 0x08201f008a0b7f89 */ /* 0x000e2200000e0000 */
[----:B------:R-:W-:Y:S01]  /*4010*/  FFMA.FTZ R140, R136, R145, R139 ;  /* 0x00000091888c7223 */ /* 0x000fe2000001008b */
[----:B------:R-:W-:Y:S01]  /*4020*/  FMUL.FTZ R139, R144, R144 ;  /* 0x00000090908b7220 */ /* 0x000fe20000410000 */
[--C-:B------:R-:W-:Y:S02]  /*4030*/  HADD2.F32 R144, -RZ, R13.reuse.H1_H1 ;  /* 0x3000000dff907230 */ /* 0x100fe40000004100 */
[----:B--2---:R-:W-:Y:S01]  /*4040*/  FMUL.FTZ R10, R137, R140 ;  /* 0x0000008c890a7220 */ /* 0x004fe20000410000 */
[----:B------:R-:W-:Y:S01]  /*4050*/  FMUL.FTZ R139, R136, R139 ;  /* 0x0000008b888b7220 */ /* 0x000fe20000410000 */
[----:B------:R-:W-:-:S03]  /*4060*/  HADD2.F32 R140, -RZ, R13.H0_H0 ;  /* 0x2000000dff8c7230 */ /* 0x000fc60000004100 */
[----:B------:R-:W-:Y:S01]  /*4070*/  FMUL.FTZ R139, R139, R147 ;  /* 0x000000938b8b7220 */ /* 0x000fe20000410000 */
[----:B------:R-:W1:Y:S01]  /*4080*/  SHFL.IDX PT, R10, R10, RZ, 0x1f ;  /* 0x00001fff0a0a7589 */ /* 0x000e6200000e0000 */
[----:B------:R-:W-:Y:S02]  /*4090*/  HADD2.F32 R147, -RZ, R16.H1_H1 ;  /* 0x30000010ff937230 */ /* 0x000fe40000004100 */
[----:B0-----:R-:W-:Y:S02]  /*40a0*/  FADD.FTZ R136, R138, R11 ;  /* 0x0000000b8a887221 */ /* 0x001fe40000010000 */
[----:B------:R-:W0:Y:S02]  /*40b0*/  LDC R138, c[0x0][0x448] ;  /* 0x00011200ff8a7b82 */ /* 0x000e240000000800 */
[----:B------:R-:W-:-:S05]  /*40c0*/  FFMA.FTZ R139, R137, R139, R136 ;  /* 0x0000008b898b7223 */ /* 0x000fca0000010088 */
[----:B------:R2:W0:Y:S01]  /*40d0*/  SHFL.IDX PT, R141, R139, RZ, 0x1f ;  /* 0x00001fff8b8d7589 */ /* 0x00042200000e0000 */
[----:B-1----:R-:W-:-:S05]  /*40e0*/  FSEL R11, R10, RZ, !P2 ;  /* 0x000000ff0a0b7208 */ /* 0x002fca0005000000 */
[C---:B------:R-:W-:Y:S01]  /*40f0*/  FADD.FTZ R136, -R11.reuse, R104 ;  /* 0x000000680b887221 */ /* 0x040fe20000010100 */
[----:B--2---:R-:W-:Y:S01]  /*4100*/  FMUL.FTZ R139, R10, R10 ;  /* 0x0000000a0a8b7220 */ /* 0x004fe20000410000 */
[C---:B------:R-:W-:Y:S01]  /*4110*/  FADD.FTZ R137, -R11.reuse, R105 ;  /* 0x000000690b897221 */ /* 0x040fe20000010100 */
[C---:B------:R-:W-:Y:S01]  /*4120*/  FADD.FTZ R128, -R11.reuse, R128 ;  /* 0x000000800b807221 */ /* 0x040fe20000010100 */
[----:B------:R-:W1:Y:S01]  /*4130*/  @!P1 LDC.64 R104, c[0x0][0x3c0] ;  /* 0x0000f000ff689b82 */ /* 0x000e620000000a00 */
[----:B------:R-:W-:Y:S01]  /*4140*/  FADD.FTZ R129, -R11, R129 ;  /* 0x000000810b817221 */ /* 0x000fe20000010100 */
[----:B------:R-:W-:Y:S01]  /*4150*/  FSEL R139, R139, RZ, P2 ;  /* 0x000000ff8b8b7208 */ /* 0x000fe20001000000 */
        /* <DEDUP_REMOVED lines=10> */
[----:B0-----:R-:W-:Y:S01]  /*4200*/  FFMA.FTZ R138, R141, UR12, R138 ;  /* 0x0000000c8d8a7c23 */ /* 0x001fe2000801008a */
[C---:B------:R-:W-:Y:S01]  /*4210*/  FADD.FTZ R124, -R11.reuse, R124 ;  /* 0x0000007c0b7c7221 */ /* 0x040fe20000010100 */
[C---:B------:R-:W-:Y:S01]  /*4220*/  FADD.FTZ R125, -R11.reuse, R125 ;  /* 0x0000007d0b7d7221 */ /* 0x040fe20000010100 */
[C---:B------:R-:W-:Y:S01]  /*4230*/  FADD.FTZ R126, -R11.reuse, R126 ;  /* 0x0000007e0b7e7221 */ /* 0x040fe20000010100 */
[----:B------:R-:W-:Y:S01]  /*4240*/  FADD.FTZ R138, R138, R139 ;  /* 0x0000008b8a8a7221 */ /* 0x000fe20000010000 */
[C---:B------:R-:W-:Y:S01]  /*4250*/  FADD.FTZ R139, -R11.reuse, R84 ;  /* 0x000000540b8b7221 */ /* 0x040fe20000010100 */
[C---:B------:R-:W-:Y:S01]  /*4260*/  FADD.FTZ R127, -R11.reuse, R127 ;  /* 0x0000007f0b7f7221 */ /* 0x040fe20000010100 */
[C---:B------:R-:W-:Y:S01]  /*4270*/  FADD.FTZ R116, -R11.reuse, R116 ;  /* 0x000000740b747221 */ /* 0x040fe20000010100 */
[----:B------:R-:W0:Y:S01]  /*4280*/  MUFU.RSQ R84, R138 ;  /* 0x0000008a00547308 */ /* 0x000e220000001400 */
[C---:B------:R-:W-:Y:S01]  /*4290*/  FADD.FTZ R117, -R11.reuse, R117 ;  /* 0x000000750b757221 */ /* 0x040fe20000010100 */
[----:B------:R-:W-:Y:S01]  /*42a0*/  FADD.FTZ R118, -R11, R118 ;  /* 0x000000760b767221 */ /* 0x000fe20000010100 */
[----:B-1----:R-:W-:-:S04]  /*42b0*/  @!P1 IMAD.WIDE R104, R2, 0x4, R104 ;  /* 0x0000000402689825 */ /* 0x002fc800078e0268 */
        /* <DEDUP_REMOVED lines=34> */
[----:B------:R-:W-:Y:S01]  /*44e0*/  HADD2.F32 R86, -RZ, R12.H0_H0 ;  /* 0x2000000cff567230 */ /* 0x000fe20000004100 */
[----:B------:R1:W-:Y:S01]  /*44f0*/  @!P1 STG.E desc[UR6][R104.64], R10 ;  /* 0x0000000a68009986 */ /* 0x0003e2000c101906 */
[----:B------:R-:W-:-:S02]  /*4500*/  HADD2.F32 R88, -RZ, R40.H0_H0 ;  /* 0x20000028ff587230 */ /* 0x000fc40000004100 */
[C---:B0-----:R-:W-:Y:S01]  /*4510*/  FMUL.FTZ R91, R84.reuse, R128 ;  /* 0x00000080545b7220 */ /* 0x041fe20000410000 */
[----:B------:R-:W-:Y:S02]  /*4520*/  HADD2.F32 R90, -RZ, R12.H1_H1 ;  /* 0x3000000cff5a7230 */ /* 0x000fe40000004100 */
[C---:B------:R-:W-:Y:S01]  /*4530*/  FMUL.FTZ R129, R84.reuse, R129 ;  /* 0x0000008154817220 */ /* 0x040fe20000410000 */
[----:B------:R-:W-:Y:S02]  /*4540*/  HADD2.F32 R138, -RZ, R40.H1_H1 ;  /* 0x30000028ff8a7230 */ /* 0x000fe40000004100 */
[----:B------:R-:W-:Y:S01]  /*4550*/  FFMA.FTZ R91, R91, R86, R88 ;  /* 0x000000565b5b7223 */ /* 0x000fe20000010058 */
[----:B------:R-:W-:Y:S02]  /*4560*/  HADD2.F32 R88, -RZ, R14.H0_H0 ;  /* 0x2000000eff587230 */ /* 0x000fe40000004100 */
[----:B------:R-:W-:Y:S01]  /*4570*/  FMUL.FTZ R133, R84, R133 ;  /* 0x0000008554857220 */ /* 0x000fe20000410000 */
[----:B------:R-:W-:-:S02]  /*4580*/  HADD2.F32 R128, -RZ, R42.H1_H1 ;  /* 0x3000002aff807230 */ /* 0x000fc40000004100 */
[C---:B------:R-:W-:Y:S01]  /*4590*/  FMUL.FTZ R135, R84.reuse, R135 ;  /* 0x0000008754877220 */ /* 0x040fe20000410000 */
[C---:B------:R-:W-:Y:S01]  /*45a0*/  FMUL.FTZ R120, R84.reuse, R120 ;  /* 0x0000007854787220 */ /* 0x040fe20000410000 */
[C---:B-1----:R-:W-:Y:S01]  /*45b0*/  FMUL.FTZ R105, R84.reuse, R130 ;  /* 0x0000008254697220 */ /* 0x042fe20000410000 */
[----:B------:R-:W-:Y:S01]  /*45c0*/  FFMA.FTZ R10, R129, R90, R138 ;  /* 0x0000005a810a7223 */ /* 0x000fe2000001008a */
[----:B------:R-:W-:Y:S02]  /*45d0*/  HADD2.F32 R90, -RZ, R42.H0_H0 ;  /* 0x2000002aff5a7230 */ /* 0x000fe40000004100 */
[C---:B------:R-:W-:Y:S01]  /*45e0*/  FMUL.FTZ R129, R84.reuse, R132 ;  /* 0x0000008454817220 */ /* 0x040fe20000410000 */
[----:B------:R-:W-:Y:S01]  /*45f0*/  FFMA.FTZ R105, R105, R140, R142 ;  /* 0x0000008c69697223 */ /* 0x000fe2000001008e */
[----:B------:R-:W-:Y:S02]  /*4600*/  HADD2.F32 R104, -RZ, R14.H1_H1 ;  /* 0x3000000eff687230 */ /* 0x000fe40000004100 */
[----:B------:R-:W-:Y:S01]  /*4610*/  FMUL.FTZ R122, R84, R122 ;  /* 0x0000007a547a7220 */ /* 0x000fe20000410000 */
[----:B------:R-:W-:-:S02]  /*4620*/  HADD2.F32 R140, -RZ, R15.H1_H1 ;  /* 0x3000000fff8c7230 */ /* 0x000fc40000004100 */
[----:B------:R-:W-:Y:S01]  /*4630*/  FFMA.FTZ R129, R129, R88, R90 ;  /* 0x0000005881817223 */ /* 0x000fe2000001005a */
[----:B------:R-:W-:Y:S02]  /*4640*/  HADD2.F32 R142, -RZ, R43.H1_H1 ;  /* 0x3000002bff8e7230 */ /* 0x000fe40000004100 */
[----:B------:R-:W-:Y:S01]  /*4650*/  FFMA.FTZ R88, R133, R104, R128 ;  /* 0x0000006885587223 */ /* 0x000fe20000010080 */
[----:B------:R-:W-:Y:S02]  /*4660*/  HADD2.F32 R133, -RZ, R16.H0_H0 ;  /* 0x20000010ff857230 */ /* 0x000fe40000004100 */
[C---:B------:R-:W-:Y:S01]  /*4670*/  FMUL.FTZ R128, R84.reuse, R123 ;  /* 0x0000007b54807220 */ /* 0x040fe20000410000 */
[C---:B------:R-:W-:Y:S01]  /*4680*/  FMUL.FTZ R104, R84.reuse, R121 ;  /* 0x0000007954687220 */ /* 0x040fe20000410000 */
[----:B------:R-:W-:Y:S01]  /*4690*/  FFMA.FTZ R90, R135, R140, R142 ;  /* 0x0000008c875a7223 */ /* 0x000fe2000001008e */
[----:B------:R-:W-:Y:S02]  /*46a0*/  HADD2.F32 R135, -RZ, R44.H0_H0 ;  /* 0x2000002cff877230 */ /* 0x000fe40000004100 */
[----:B------:R-:W-:Y:S01]  /*46b0*/  FMUL.FTZ R131, R84, R131 ;  /* 0x0000008354837220 */ /* 0x000fe20000410000 */
[----:B------:R-:W-:Y:S01]  /*46c0*/  FFMA.FTZ R123, R122, R151, R153 ;  /* 0x000000977a7b7223 */ /* 0x000fe20000010099 */
[----:B------:R-:W-:Y:S01]  /*46d0*/  FFMA.FTZ R104, R104, R147, R149 ;  /* 0x0000009368687223 */ /* 0x000fe20000010095 */
[----:B------:R-:W-:-:S02]  /*46e0*/  HADD2.F32 R151, -RZ, R19.H0_H0 ;  /* 0x20000013ff977230 */ /* 0x000fc40000004100 */
[----:B------:R-:W-:Y:S01]  /*46f0*/  FFMA.FTZ R121, R120, R133, R135 ;  /* 0x0000008578797223 */ /* 0x000fe20000010087 */
[----:B------:R-:W-:Y:S01]  /*4700*/  FFMA.FTZ R120, R128, R155, R157 ;  /* 0x0000009b80787223 */ /* 0x000fe2000001009d */
[----:B------:R-:W-:Y:S02]  /*4710*/  HADD2.F32 R133, -RZ, R18.H0_H0 ;  /* 0x20000012ff857230 */ /* 0x000fe40000004100 */
[C---:B------:R-:W-:Y:S01]  /*4720*/  FMUL.FTZ R124, R84.reuse, R124 ;  /* 0x0000007c547c7220 */ /* 0x040fe20000410000 */
        /* <DEDUP_REMOVED lines=8> */
[----:B------:R-:W-:Y:S02]  /*47b0*/  HADD2.F32 R147, -RZ, R18.H1_H1 ;  /* 0x30000012ff937230 */ /* 0x000fe40000004100 */
[----:B------:R-:W-:Y:S01]  /*47c0*/  FMUL.FTZ R131, R84, R134 ;  /* 0x0000008654837220 */ /* 0x000fe20000410000 */
[----:B------:R-:W-:Y:S02]  /*47d0*/  HADD2.F32 R149, -RZ, R46.H1_H1 ;  /* 0x3000002eff957230 */ /* 0x000fe40000004100 */
[----:B------:R-:W-:Y:S01]  /*47e0*/  FFMA.FTZ R125, R124, R133, R135 ;  /* 0x000000857c7d7223 */ /* 0x000fe20000010087 */
[----:B------:R-:W-:-:S02]  /*47f0*/  HADD2.F32 R130, -RZ, R15.H0_H0 ;  /* 0x2000000fff827230 */ /* 0x000fc40000004100 */
[----:B------:R-:W-:Y:S01]  /*4800*/  FFMA.FTZ R127, R126, R151, R153 ;  /* 0x000000977e7f7223 */ /* 0x000fe20000010099 */
[----:B------:R-:W-:Y:S02]  /*4810*/  HADD2.F32 R138, -RZ, R43.H0_H0 ;  /* 0x2000002bff8a7230 */ /* 0x000fe40000004100 */
[----:B------:R-:W-:Y:S01]  /*4820*/  FFMA.FTZ R124, R128, R155, R157 ;  /* 0x0000009b807c7223 */ /* 0x000fe2000001009d */
[----:B------:R-:W-:Y:S02]  /*4830*/  HADD2.F32 R133, -RZ, R20.H0_H0 ;  /* 0x20000014ff857230 */ /* 0x000fe40000004100 */
[----:B------:R-:W-:Y:S01]  /*4840*/  FFMA.FTZ R122, R122, R147, R149 ;  /* 0x000000937a7a7223 */ /* 0x000fe20000010095 */
[----:B------:R-:W-:Y:S02]  /*4850*/  HADD2.F32 R135, -RZ, R48.H0_H0 ;  /* 0x20000030ff877230 */ /* 0x000fe40000004100 */
[----:B------:R-:W-:Y:S01]  /*4860*/  FMUL.FTZ R116, R84, R116 ;  /* 0x0000007454747220 */ /* 0x000fe20000410000 */
[----:B------:R-:W-:-:S02]  /*4870*/  HADD2.F32 R126, -RZ, R20.H1_H1 ;  /* 0x30000014ff7e7230 */ /* 0x000fc40000004100 */
[----:B------:R-:W-:Y:S01]  /*4880*/  FFMA.FTZ R131, R131, R130, R138 ;  /* 0x0000008283837223 */ /* 0x000fe2000001008a */
[----:B------:R-:W-:Y:S02]  /*4890*/  HADD2.F32 R128, -RZ, R48.H1_H1 ;  /* 0x30000030ff807230 */ /* 0x000fe40000004100 */
        /* <DEDUP_REMOVED lines=8> */
[----:B------:R-:W-:Y:S01]  /*4920*/  FFMA.FTZ R116, R117, R126, R128 ;  /* 0x0000007e75747223 */ /* 0x000fe20000010080 */
[----:B------:R-:W-:Y:S01]  /*4930*/  FFMA.FTZ R118, R118, R147, R149 ;  /* 0x0000009376767223 */ /* 0x000fe20000010095 */
[----:B------:R-:W-:Y:S02]  /*4940*/  HADD2.F32 R133, -RZ, R22.H0_H0 ;  /* 0x20000016ff857230 */ /* 0x000fe40000004100 */
[----:B------:R-:W-:Y:S01]  /*4950*/  FMUL.FTZ R108, R84, R108 ;  /* 0x0000006c546c7220 */ /* 0x000fe20000410000 */
[----:B------:R-:W-:Y:S01]  /*4960*/  FFMA.FTZ R117, R130, R151, R153 ;  /* 0x0000009782757223 */ /* 0x000fe20000010099 */
[----:B------:R-:W-:Y:S02]  /*4970*/  HADD2.F32 R135, -RZ, R50.H0_H0 ;  /* 0x20000032ff877230 */ /* 0x000fe40000004100 */
[----:B------:R-:W-:Y:S01]  /*4980*/  FMUL.FTZ R126, R84, R109 ;  /* 0x0000006d547e7220 */ /* 0x000fe20000410000 */
[----:B------:R-:W-:-:S02]  /*4990*/  HADD2.F32 R147, -RZ, R22.H1_H1 ;  /* 0x30000016ff937230 */ /* 0x000fc40000004100 */
[----:B------:R-:W-:Y:S01]  /*49a0*/  FMUL.FTZ R111, R84, R111 ;  /* 0x0000006f546f7220 */ /* 0x000fe20000410000 */
        /* <DEDUP_REMOVED lines=8> */
[--C-:B------:R-:W-:Y:S02]  /*4a30*/  HADD2.F32 R132, -RZ, R52.reuse.H1_H1 ;  /* 0x30000034ff847230 */ /* 0x100fe40000004100 */
[----:B------:R-:W-:Y:S01]  /*4a40*/  FFMA.FTZ R111, R111, R128, R130 ;  /* 0x000000806f6f7223 */ /* 0x000fe20000010082 */
[----:B------:R-:W-:Y:S02]  /*4a50*/  HADD2.F32 R128, -RZ, R52.H0_H0 ;  /* 0x20000034ff807230 */ /* 0x000fe40000004100 */
        /* <DEDUP_REMOVED lines=12> */
[----:B------:R-:W-:Y:S01]  /*4b20*/  FMUL.FTZ R112, R84, R112 ;  /* 0x0000007054707220 */ /* 0x000fe20000410000 */
[----:B------:R-:W-:Y:S02]  /*4b30*/  HADD2.F32 R153, -RZ, R51.H0_H0 ;  /* 0x20000033ff997230 */ /* 0x000fe40000004100 */
[----:B------:R-:W-:Y:S01]  /*4b40*/  FFMA.FTZ R135, R106, R135, R147 ;  /* 0x000000876a877223 */ /* 0x000fe20000010093 */
[----:B------:R-:W-:Y:S02]  /*4b50*/  HADD2.F32 R107, -RZ, R26.H0_H0 ;  /* 0x2000001aff6b7230 */ /* 0x000fe40000004100 */
[----:B------:R-:W-:Y:S01]  /*4b60*/  FMUL.FTZ R113, R84, R113 ;  /* 0x0000007154717220 */ /* 0x000fe20000410000 */
[----:B------:R-:W-:Y:S02]  /*4b70*/  HADD2.F32 R137, -RZ, R54.H0_H0 ;  /* 0x20000036ff897230 */ /* 0x000fe40000004100 */
[----:B------:R-:W-:Y:S01]  /*4b80*/  FFMA.FTZ R110, R110, R151, R153 ;  /* 0x000000976e6e7223 */ /* 0x000fe20000010099 */
[----:B------:R-:W-:-:S02]  /*4b90*/  HADD2.F32 R106, -RZ, R26.H1_H1 ;  /* 0x3000001aff6a7230 */ /* 0x000fc40000004100 */
[C---:B------:R-:W-:Y:S01]  /*4ba0*/  FMUL.FTZ R114, R84.reuse, R114 ;  /* 0x0000007254727220 */ /* 0x040fe20000410000 */
[----:B------:R-:W-:Y:S02]  /*4bb0*/  HADD2.F32 R128, -RZ, R54.H1_H1 ;  /* 0x30000036ff807230 */ /* 0x000fe40000004100 */
        /* <DEDUP_REMOVED lines=69> */
[----:B------:R-:W-:Y:S01]  /*5010*/  HADD2.F32 R83, -RZ, R36.H0_H0 ;  /* 0x20000024ff537230 */ /* 0x000fe20000004100 */
[----:B------:R-:W0:Y:S01]  /*5020*/  @!P1 LDC.64 R80, c[0x0][0x3c8] ;  /* 0x0000f200ff509b82 */ /* 0x000e220000000a00 */
        /* <DEDUP_REMOVED lines=8> */
[----:B------:R-:W-:-:S02]  /*50b0*/  HADD2.F32 R153, -RZ, R63.H0_H0 ;  /* 0x2000003fff997230 */ /* 0x000fc40000004100 */
[----:B------:R-:W-:Y:S01]  /*50c0*/  FFMA.FTZ R85, R85, R82, R106 ;  /* 0x0000005255557223 */ /* 0x000fe2000001006a */
[--C-:B------:R-:W-:Y:S01]  /*50d0*/  HADD2.F32 R149, -RZ, R37.reuse.H0_H0 ;  /* 0x20000025ff957230 */ /* 0x100fe20000004100 */
[----:B------:R-:W1:Y:S01]  /*50e0*/  LDC.64 R82, c[0x0][0x428] ;  /* 0x00010a00ff527b82 */ /* 0x000e620000000a00 */
[----:B------:R-:W-:Y:S02]  /*50f0*/  HADD2.F32 R128, -RZ, R37.H1_H1 ;  /* 0x30000025ff807230 */ /* 0x000fe40000004100 */
[----:B------:R-:W-:Y:S01]  /*5100*/  FFMA.FTZ R98, R98, R151, R153 ;  /* 0x0000009762627223 */ /* 0x000fe20000010099 */
[--C-:B------:R-:W-:Y:S02]  /*5110*/  HADD2.F32 R151, -RZ, R65.reuse.H0_H0 ;  /* 0x20000041ff977230 */ /* 0x100fe40000004100 */
[C---:B------:R-:W-:Y:S01]  /*5120*/  FMUL.FTZ R140, R84.reuse, R141 ;  /* 0x0000008d548c7220 */ /* 0x040fe20000410000 */
[----:B------:R-:W-:Y:S02]  /*5130*/  HADD2.F32 R130, -RZ, R65.H1_H1 ;  /* 0x30000041ff827230 */ /* 0x000fe40000004100 */
[----:B------:R-:W-:Y:S01]  /*5140*/  FMUL.FTZ R87, R84, R87 ;  /* 0x0000005754577220 */ /* 0x000fe20000410000 */
[----:B------:R-:W-:-:S02]  /*5150*/  HADD2.F32 R141, -RZ, R39.H0_H0 ;  /* 0x20000027ff8d7230 */ /* 0x000fc40000004100 */
[----:B------:R-:W-:Y:S01]  /*5160*/  FFMA.FTZ R140, R140, R149, R151 ;  /* 0x000000958c8c7223 */ /* 0x000fe20000010097 */
[----:B------:R-:W-:Y:S02]  /*5170*/  HADD2.F32 R149, -RZ, R67.H0_H0 ;  /* 0x20000043ff957230 */ /* 0x000fe40000004100 */
[----:B------:R-:W-:Y:S01]  /*5180*/  FFMA.FTZ R87, R87, R128, R130 ;  /* 0x0000008057577223 */ /* 0x000fe20000010082 */
[----:B------:R-:W-:Y:S02]  /*5190*/  HADD2.F32 R130, -RZ, R39.H1_H1 ;  /* 0x30000027ff827230 */ /* 0x000fe40000004100 */
[C---:B------:R-:W-:Y:S01]  /*51a0*/  FMUL.FTZ R144, R84.reuse, R145 ;  /* 0x0000009154907220 */ /* 0x040fe20000410000 */
[----:B------:R-:W-:Y:S02]  /*51b0*/  HADD2.F32 R146, -RZ, R67.H1_H1 ;  /* 0x30000043ff927230 */ /* 0x000fe40000004100 */
[----:B------:R-:W-:Y:S01]  /*51c0*/  FMUL.FTZ R11, R84, R11 ;  /* 0x0000000b540b7220 */ /* 0x000fe20000410000 */
[----:B------:R-:W-:-:S02]  /*51d0*/  HADD2.F32 R107, -RZ, R38.H0_H0 ;  /* 0x20000026ff6b7230 */ /* 0x000fc40000004100 */
[C---:B------:R-:W-:Y:S01]  /*51e0*/  FMUL.FTZ R142, R84.reuse, R143 ;  /* 0x0000008f548e7220 */ /* 0x040fe20000410000 */
[----:B------:R-:W-:Y:S02]  /*51f0*/  HADD2.F32 R139, -RZ, R66.H0_H0 ;  /* 0x20000042ff8b7230 */ /* 0x000fe40000004100 */
[----:B------:R-:W-:Y:S01]  /*5200*/  FMUL.FTZ R89, R84, R89 ;  /* 0x0000005954597220 */ /* 0x000fe20000410000 */
[----:B------:R-:W-:Y:S02]  /*5210*/  HADD2.F32 R106, -RZ, R38.H1_H1 ;  /* 0x30000026ff6a7230 */ /* 0x000fe40000004100 */
[----:B------:R-:W-:Y:S01]  /*5220*/  FFMA.FTZ R144, R144, R141, R149 ;  /* 0x0000008d90907223 */ /* 0x000fe20000010095 */
[----:B------:R-:W-:Y:S02]  /*5230*/  HADD2.F32 R128, -RZ, R66.H1_H1 ;  /* 0x30000042ff807230 */ /* 0x000fe40000004100 */
[----:B------:R-:W-:Y:S01]  /*5240*/  FFMA.FTZ R141, R11, R130, R146 ;  /* 0x000000820b8d7223 */ /* 0x000fe20000010092 */
[----:B0-----:R-:W-:-:S04]  /*5250*/  @!P1 IMAD.WIDE R80, R2, 0x4, R80 ;  /* 0x0000000402509825 */ /* 0x001fc800078e0250 */
[----:B------:R-:W-:Y:S01]  /*5260*/  FFMA.FTZ R142, R142, R107, R139 ;  /* 0x0000006b8e8e7223 */ /* 0x000fe2000001008b */
[----:B------:R-:W-:Y:S01]  /*5270*/  F2FP.F16.F32.PACK_AB R130, R88, R129 ;  /* 0x000000815882723e */ /* 0x000fe200000000ff */
[----:B------:R-:W-:Y:S01]  /*5280*/  FFMA.FTZ R139, R89, R106, R128 ;  /* 0x0000006a598b7223 */ /* 0x000fe20000010080 */
[----:B------:R-:W-:Y:S01]  /*5290*/  F2FP.F16.F32.PACK_AB R129, R86, R105 ;  /* 0x000000695681723e */ /* 0x000fe200000000ff */
[----:B------:R0:W-:Y:S01]  /*52a0*/  @!P1 STG.E desc[UR6][R80.64], R84 ;  /* 0x0000005450009986 */ /* 0x0001e2000c101906 */
[----:B------:R-:W-:Y:S01]  /*52b0*/  F2FP.F16.F32.PACK_AB R131, R90, R131 ;  /* 0x000000835a83723e */ /* 0x000fe200000000ff */
[--C-:B-1----:R-:W-:Y:S01]  /*52c0*/  IMAD.WIDE.U32 R88, R6, 0x10, R82.reuse ;  /* 0x0000001006587825 */ /* 0x102fe200078e0052 */
[----:B------:R-:W-:Y:S02]  /*52d0*/  F2FP.F16.F32.PACK_AB R128, R10, R91 ;  /* 0x0000005b0a80723e */ /* 0x000fe400000000ff */
[----:B------:R-:W-:Y:S01]  /*52e0*/  F2FP.F16.F32.PACK_AB R106, R122, R125 ;  /* 0x0000007d7a6a723e */ /* 0x000fe200000000ff */
[----:B------:R-:W-:Y:S01]  /*52f0*/  IMAD.WIDE.U32 R10, R8, 0x10, R82 ;  /* 0x00000010080a7825 */ /* 0x000fe200078e0052 */
[----:B------:R-:W-:-:S02]  /*5300*/  F2FP.F16.F32.PACK_AB R105, R120, R123 ;  /* 0x0000007b7869723e */ /* 0x000fc400000000ff */
[----:B------:R-:W-:Y:S01]  /*5310*/  F2FP.F16.F32.PACK_AB R104, R104, R121 ;  /* 0x000000796868723e */ /* 0x000fe200000000ff */
[--C-:B------:R-:W-:Y:S01]  /*5320*/  IMAD.WIDE.U32 R120, R7, 0x10, R82.reuse ;  /* 0x0000001007787825 */ /* 0x100fe200078e0052 */
[----:B------:R-:W-:Y:S02]  /*5330*/  F2FP.F16.F32.PACK_AB R111, R111, R110 ;  /* 0x0000006e6f6f723e */ /* 0x000fe400000000ff */
[----:B------:R-:W-:Y:S01]  /*5340*/  F2FP.F16.F32.PACK_AB R107, R124, R127 ;  /* 0x0000007f7c6b723e */ /* 0x000fe200000000ff */
[--C-:B------:R-:W-:Y:S01]  /*5350*/  IMAD.WIDE.U32 R122, R4, 0x10, R82.reuse ;  /* 0x00000010047a7825 */ /* 0x100fe200078e0052 */
[----:B------:R-:W-:Y:S01]  /*5360*/  F2FP.F16.F32.PACK_AB R110, R108, R109 ;  /* 0x0000006d6c6e723e */ /* 0x000fe200000000ff */
[----:B------:R1:W-:Y:S01]  /*5370*/  STG.E.128 desc[UR6][R120.64], R128 ;  /* 0x0000008078007986 */ /* 0x0003e2000c101d06 */
[----:B------:R-:W-:Y:S01]  /*5380*/  F2FP.F16.F32.PACK_AB R115, R114, R115 ;  /* 0x000000737273723e */ /* 0x000fe200000000ff */
[--C-:B0-----:R-:W-:Y:S01]  /*5390*/  IMAD.WIDE.U32 R80, R3, 0x10, R82.reuse ;  /* 0x0000001003507825 */ /* 0x101fe200078e0052 */
[----:B------:R-:W-:Y:S01]  /*53a0*/  F2FP.F16.F32.PACK_AB R109, R117, R118 ;  /* 0x00000076756d723e */ /* 0x000fe200000000ff */
[----:B------:R1:W-:Y:S01]  /*53b0*/  STG.E.128 desc[UR6][R122.64], R104 ;  /* 0x000000687a007986 */ /* 0x0003e2000c101d06 */
[----:B------:R-:W-:Y:S01]  /*53c0*/  F2FP.F16.F32.PACK_AB R108, R116, R119 ;  /* 0x00000077746c723e */ /* 0x000fe200000000ff */
[----:B------:R-:W-:Y:S01]  /*53d0*/  IMAD.WIDE.U32 R90, R5, 0x10, R82 ;  /* 0x00000010055a7825 */ /* 0x000fe200078e0052 */
[----:B------:R-:W-:-:S02]  /*53e0*/  F2FP.F16.F32.PACK_AB R114, R113, R112 ;  /* 0x000000707172723e */ /* 0x000fc400000000ff */
[----:B------:R-:W-:Y:S01]  /*53f0*/  F2FP.F16.F32.PACK_AB R113, R132, R135 ;  /* 0x000000878471723e */ /* 0x000fe200000000ff */
[----:B------:R-:W-:Y:S01]  /*5400*/  IMAD.WIDE.U32 R82, R9, 0x10, R82 ;  /* 0x0000001009527825 */ /* 0x000fe200078e0052 */
[----:B------:R-:W-:Y:S01]  /*5410*/  F2FP.F16.F32.PACK_AB R112, R126, R133 ;  /* 0x000000857e70723e */ /* 0x000fe200000000ff */
[----:B------:R-:W0:Y:S01]  /*5420*/  LDC.64 R8, c[0x0][0x380] ;  /* 0x0000e000ff087b82 */ /* 0x000e220000000a00 */
        /* <DEDUP_REMOVED lines=14> */
[----:B------:R1:W-:Y:S01]  /*5510*/  STG.E.128 desc[UR6][R90.64], R96 ;  /* 0x000000605a007986 */ /* 0x0003e2000c101d06 */
[----:B------:R-:W-:Y:S02]  /*5520*/  F2FP.F16.F32.PACK_AB R140, R85, R138 ;  /* 0x0000008a558c723e */ /* 0x000fe400000000ff */
[----:B0-----:R-:W-:-:S03]  /*5530*/  IADD3 R2, PT, PT, R2, R8, RZ ;  /* 0x0000000802027210 */ /* 0x001fc60007ffe0ff */
[----:B------:R1:W-:Y:S01]  /*5540*/  STG.E.128 desc[UR6][R82.64], R140 ;  /* 0x0000008c52007986 */ /* 0x0003e2000c101d06 */
[----:B------:R-:W-:-:S13]  /*5550*/  ISETP.GE.AND P1, PT, R2, R9, PT ;  /* 0x000000090200720c */ /* 0x000fda0003f26270 */
[----:B------:R-:W-:Y:S05]  /*5560*/  @!P1 BRA `(.L_x_18577) ;  /* 0xffffffac00a09947 */ /* 0x000fea000383ffff */
[----:B------:R-:W-:Y:S05]  /*5570*/  EXIT ;  /* 0x000000000000794d */ /* 0x000fea0003800000 */
.L_x_18578:
        /* <DEDUP_REMOVED lines=16> */
.L_x_27895:


//--------------------- .text._ZN10layer_norm31ln_parallel_residual_fwd_kernelINS_13Kernel_traitsI6__halfS2_fS2_fjLj7168ELj1ELj1ELj4ELj16ENS_18Kernel_traits_baseILj7168ES2_S2_fS2_fjLj128EEEEELb1ELb0ELb0EEEvNS_9FwdParamsE --------------------------
	.section	.text._ZN10layer_norm31ln_parallel_residual_fwd_kernelINS_13Kernel_traitsI6__halfS2_fS2_fjLj7168ELj1ELj1ELj4ELj16ENS_18Kernel_traits_baseILj7168ES2_S2_fS2_fjLj128EEEEELb1ELb0ELb0EEEvNS_9FwdParamsE,"ax",@progbits
	.align	128
        .global         _ZN10layer_norm31ln_parallel_residual_fwd_kernelINS_13Kernel_traitsI6__halfS2_fS2_fjLj7168ELj1ELj1ELj4ELj16ENS_18Kernel_traits_baseILj7168ES2_S2_fS2_fjLj128EEEEELb1ELb0ELb0EEEvNS_9FwdParamsE
        .type           _ZN10layer_norm31ln_parallel_residual_fwd_kernelINS_13Kernel_traitsI6__halfS2_fS2_fjLj7168ELj1ELj1ELj4ELj16ENS_18Kernel_traits_baseILj7168ES2_S2_fS2_fjLj128EEEEELb1ELb0ELb0EEEvNS_9FwdParamsE,@function
        .size           _ZN10layer_norm31ln_parallel_residual_fwd_kernelINS_13Kernel_traitsI6__halfS2_fS2_fjLj7168ELj1ELj1ELj4ELj16ENS_18Kernel_traits_baseILj7168ES2_S2_fS2_fjLj128EEEEELb1ELb0ELb0EEEvNS_9FwdParamsE,(.L_x_27896 - _ZN10layer_norm31ln_parallel_residual_fwd_kernelINS_13Kernel_traitsI6__halfS2_fS2_fjLj7168ELj1ELj1ELj4ELj16ENS_18Kernel_traits_baseILj7168ES2_S2_fS2_fjLj128EEEEELb1ELb0ELb0EEEvNS_9FwdParamsE)
        .other          _ZN10layer_norm31ln_parallel_residual_fwd_kernelINS_13Kernel_traitsI6__halfS2_fS2_fjLj7168ELj1ELj1ELj4ELj16ENS_18Kernel_traits_baseILj7168ES2_S2_fS2_fjLj128EEEEELb1ELb0ELb0EEEvNS_9FwdParamsE,@"STO_CUDA_ENTRY STV_DEFAULT"
_ZN10layer_norm31ln_parallel_residual_fwd_kernelINS_13Kernel_traitsI6__halfS2_fS2_fjLj7168ELj1ELj1ELj4ELj16ENS_18Kernel_traits_baseILj7168ES2_S2_fS2_fjLj128EEEEELb1ELb0ELb0EEEvNS_9FwdParamsE:
.text._ZN10layer_norm31ln_parallel_residual_fwd_kernelINS_13Kernel_traitsI6__halfS2_fS2_fjLj7168ELj1ELj1ELj4ELj16ENS_18Kernel_traits_baseILj7168ES2_S2_fS2_fjLj128EEEEELb1ELb0ELb0EEEvNS_9FwdParamsE:
[----:B------:R-:W-:Y:S01]  /*0000*/  LDC R1, c[0x0][0x37c] ;  /* 0x0000df00ff017b82 */ /* 0x000fe20000000800 */
[----:B------:R-:W0:Y:S07]  /*0010*/  LDCU.U8 UR4, c[0x0][0x464] ;  /* 0x00008c80ff0477ac */ /* 0x000e2e0008000000 */
[----:B------:R-:W1:Y:S01]  /*0020*/  LDC R9, c[0x0][0x45c] ;  /* 0x00011700ff097b82 */ /* 0x000e620000000800 */
[----:B------:R-:W2:Y:S07]  /*0030*/  LDCU.64 UR6, c[0x0][0x358] ;  /* 0x00006b00ff0677ac */ /* 0x000eae0008000a00 */
[----:B------:R-:W2:Y:S01]  /*0040*/  LDC R4, c[0x0][0x458] ;  /* 0x00011600ff047b82 */ /* 0x000ea20000000800 */
[----:B------:R-:W3:Y:S07]  /*0050*/  S2R R213, SR_TID.X ;  /* 0x0000000000d57919 */ /* 0x000eee0000002100 */
[----:B------:R-:W4:Y:S01]  /*0060*/  LDC R13, c[0x0][0x388] ;  /* 0x0000e200ff0d7b82 */ /* 0x000f220000000800 */
[----:B0-----:R-:W-:Y:S01]  /*0070*/  ISETP.NE.AND P0, PT, RZ, UR4, PT ;  /* 0x00000004ff007c0c */ /* 0x001fe2000bf05270 */
[----:B------:R-:W0:-:S12]  /*0080*/  LDCU.64 UR4, c[0x0][0x450] ;  /* 0x00008a00ff0477ac */ /* 0x000e180008000a00 */
[----:B-1----:R-:W-:Y:S01]  /*0090*/  @P0 IMAD.MOV.U32 R5, RZ, RZ, R9 ;  /* 0x000000ffff050224 */ /* 0x002fe200078e0009 */
[----:B------:R-:W1:Y:S04]  /*00a0*/  @P0 LDC R11, c[0x0][0x460] ;  /* 0x00011800ff0b0b82 */ /* 0x000e680000000800 */
[----:B--2---:R2:W1:Y:S01]  /*00b0*/  @P0 LDG.E.64 R6, desc[UR6][R4.64] ;  /* 0x0000000604060981 */ /* 0x004462000c1e1b00 */
[----:B0-----:R-:W-:Y:S01]  /*00c0*/  IMAD.U32 R216, RZ, RZ, UR4 ;  /* 0x00000004ffd87e24 */ /* 0x001fe2000f8e00ff */
[----:B------:R-:W-:Y:S01]  /*00d0*/  MOV R217, UR5 ;  /* 0x0000000500d97c02 */ /* 0x000fe20008000f00 */
[----:B------:R-:W0:Y:S05]  /*00e0*/  LDCU.64 UR4, c[0x0][0x438] ;  /* 0x00008700ff0477ac */ /* 0x000e2a0008000a00 */
[----:B------:R-:W5:Y:S01]  /*00f0*/  @P0 LDG.E.64 R216, desc[UR6][R216.64] ;  /* 0x00000006d8d80981 */ /* 0x000f62000c1e1b00 */
[----:B---3--:R-:W-:Y:S01]  /*0100*/  IMAD.MOV.U32 R3, RZ, RZ, R213 ;  /* 0x000000ffff037224 */ /* 0x008fe200078e00d5 */
[----:B----4-:R-:W-:Y:S01]  /*0110*/  SHF.R.S32.HI R2, RZ, 0x1f, R13 ;  /* 0x0000001fff027819 */ /* 0x010fe2000001140d */
[----:B------:R-:W-:Y:S03]  /*0120*/  BSSY.RECONVERGENT B0, `(.L_x_18579) ;  /* 0x00001cc000007945 */ /* 0x000fe60003800200 */
[----:B------:R-:W-:-:S02]  /*0130*/  LEA.HI R2, R2, R13, RZ, 0x3 ;  /* 0x0000000d02027211 */ /* 0x000fc400078f18ff */
[----:B--2---:R-:W-:-:S04]  /*0140*/  LOP3.LUT R5, R3, 0x7f, RZ, 0x3c, !PT ;  /* 0x0000007f03057812 */ /* 0x004fc800078e3cff */
[----:B------:R-:W-:Y:S01]  /*0150*/  LEA.HI.SX32 R0, R2, R5, 0x1d ;  /* 0x0000000502007211 */ /* 0x000fe200078feaff */
[----:B0-----:R-:W-:-:S04]  /*0160*/  UISETP.NE.U32.AND UP0, UPT, UR4, URZ, UPT ;  /* 0x000000ff0400728c */ /* 0x001fc8000bf05070 */
[----:B------:R-:W-:Y:S01]  /*0170*/  UISETP.NE.AND.EX UP0, UPT, UR5, URZ, UPT, UP0 ;  /* 0x000000ff0500728c */ /* 0x000fe2000bf05300 */
[----:B-1----:R-:W-:-:S05]  /*0180*/  @P0 IADD3 R4, P1, PT, R6, R11, RZ ;  /* 0x0000000b06040210 */ /* 0x002fca0007f3e0ff */
[----:B------:R-:W-:-:S05]  /*0190*/  @P0 IMAD.X R9, RZ, RZ, R7, P1 ;  /* 0x000000ffff090224 */ /* 0x000fca00008e0607 */
        /* <DEDUP_REMOVED lines=28> */
[----:B------:R-:W-:Y:S01]  /*0360*/  @P0 IADD3 R3, PT, PT, R3, 0x80, RZ ;  /* 0x0000008003030810 */ /* 0x000fe20007ffe0ff */
[----:B------:R-:W5:Y:S05]  /*0370*/  @P0 LDG.E.128 R24, desc[UR6][R10.64] ;  /* 0x000000060a180981 */ /* 0x000f6a000c1e1d00 */
[----:B------:R-:W3:Y:S01]  /*0380*/  LDC.64 R72, c[0x0][0x3d8] ;  /* 0x0000f600ff487b82 */ /* 0x000ee20000000a00 */
[C---:B0-----:R-:W-:Y:S01]  /*0390*/  @P1 IMAD.WIDE.U32 R14, R3.reuse, 0x10, R14 ;  /* 0x00000010030e1825 */ /* 0x041fe200078e000e */
[----:B------:R-:W5:Y:S06]  /*03a0*/  @P0 LDG.E.128 R28, desc[UR6][R12.64] ;  /* 0x000000060c1c0981 */ /* 0x000f6c000c1e1d00 */
[----:B------:R-:W0:Y:S01]  /*03b0*/  LDC.64 R76, c[0x0][0x3d0] ;  /* 0x0000f400ff4c7b82 */ /* 0x000e220000000a00 */
[----:B------:R-:W5:Y:S01]  /*03c0*/  @P1 LDG.E.128 R32, desc[UR6][R14.64] ;  /* 0x000000060e201981 */ /* 0x000f62000c1e1d00 */
[----:B-1----:R-:W-:-:S06]  /*03d0*/  @P1 IMAD.WIDE.U32 R64, R3, 0x10, R64 ;  /* 0x0000001003401825 */ /* 0x002fcc00078e0040 */
[----:B------:R-:W1:Y:S01]  /*03e0*/  LDC.64 R80, c[0x0][0x3d8] ;  /* 0x0000f600ff507b82 */ /* 0x000e620000000a00 */
[----:B------:R-:W-:-:S07]  /*03f0*/  @P1 VIADD R3, R3, 0x80 ;  /* 0x0000008003031836 */ /* 0x000fce0000000000 */
[----:B------:R-:W4:Y:S01]  /*0400*/  LDC.64 R84, c[0x0][0x3d0] ;  /* 0x0000f400ff547b82 */ /* 0x000f220000000a00 */
[----:B--2---:R-:W-:-:S07]  /*0410*/  @P2 IMAD.WIDE.U32 R68, R3, 0x10, R68 ;  /* 0x0000001003442825 */ /* 0x004fce00078e0044 */
[----:B------:R-:W2:Y:S01]  /*0420*/  LDC.64 R88, c[0x0][0x3d8] ;  /* 0x0000f600ff587b82 */ /* 0x000ea20000000a00 */
[----:B---3--:R-:W-:Y:S01]  /*0430*/  @P2 IMAD.WIDE.U32 R72, R3, 0x10, R72 ;  /* 0x0000001003482825 */ /* 0x008fe200078e0048 */
[----:B------:R-:W-:-:S03]  /*0440*/  ISETP.GE.U32.AND P5, PT, R0, 0x380, PT ;  /* 0x000003800000780c */ /* 0x000fc60003fa6070 */
[----:B------:R-:W-:Y:S01]  /*0450*/  HFMA2 R74, -RZ, RZ, 0, 0 ;  /* 0x00000000ff4a7431 */ /* 0x000fe200000001ff */
[----:B------:R3:W5:Y:S01]  /*0460*/  @P1 LDG.E.128 R36, desc[UR6][R64.64] ;  /* 0x0000000640241981 */ /* 0x000762000c1e1d00 */
[----:B------:R-:W-:Y:S01]  /*0470*/  @P2 VIADD R3, R3, 0x80 ;  /* 0x0000008003032836 */ /* 0x000fe20000000000 */
[----:B------:R-:W-:Y:S01]  /*0480*/  @P6 LOP3.LUT R210, R210, 0x400, RZ, 0xfc, !PT ;  /* 0x00000400d2d26812 */ /* 0x000fe200078efcff */
[----:B------:R-:W-:Y:S01]  /*0490*/  IMAD.MOV.U32 R66, RZ, RZ, RZ ;  /* 0x000000ffff427224 */ /* 0x000fe200078e00ff */
[----:B------:R2:W5:Y:S01]  /*04a0*/  @P2 LDG.E.128 R40, desc[UR6][R68.64] ;  /* 0x0000000644282981 */ /* 0x000562000c1e1d00 */
[C---:B0-----:R-:W-:Y:S01]  /*04b0*/  @P3 IMAD.WIDE.U32 R76, R3.reuse, 0x10, R76 ;  /* 0x00000010034c3825 */ /* 0x041fe200078e004c */
[----:B------:R-:W-:Y:S02]  /*04c0*/  MOV R86, RZ ;  /* 0x000000ff00567202 */ /* 0x000fe40000000f00 */
[----:B------:R-:W-:Y:S01]  /*04d0*/  CS2R R90, SRZ ;  /* 0x00000000005a7805 */ /* 0x000fe2000001ff00 */
[----:B------:R0:W5:Y:S01]  /*04e0*/  @P2 LDG.E.128 R44, desc[UR6][R72.64] ;  /* 0x00000006482c2981 */ /* 0x000162000c1e1d00 */
[C---:B-1----:R-:W-:Y:S01]  /*04f0*/  @P3 IMAD.WIDE.U32 R80, R3.reuse, 0x10, R80 ;  /* 0x0000001003503825 */ /* 0x042fe200078e0050 */
[----:B------:R-:W-:-:S02]  /*0500*/  @P3 IADD3 R3, PT, PT, R3, 0x80, RZ ;  /* 0x0000008003033810 */ /* 0x000fc40007ffe0ff */
[----:B---3--:R-:W-:Y:S01]  /*0510*/  CS2R R64, SRZ ;  /* 0x0000000000407805 */ /* 0x008fe2000001ff00 */
[----:B------:R1:W5:Y:S02]  /*0520*/  @P3 LDG.E.128 R48, desc[UR6][R76.64] ;  /* 0x000000064c303981 */ /* 0x000364000c1e1d00 */
[C---:B----4-:R-:W-:Y:S02]  /*0530*/  @P4 IMAD.WIDE.U32 R84, R3.reuse, 0x10, R84 ;  /* 0x0000001003544825 */ /* 0x050fe400078e0054 */
[----:B------:R3:W5:Y:S02]  /*0540*/  @P3 LDG.E.128 R52, desc[UR6][R80.64] ;  /* 0x0000000650343981 */ /* 0x000764000c1e1d00 */
[----:B--2---:R-:W-:Y:S02]  /*0550*/  @P4 IMAD.WIDE.U32 R88, R3, 0x10, R88 ;  /* 0x0000001003584825 */ /* 0x004fe400078e0058 */
[----:B------:R2:W5:Y:S01]  /*0560*/  @P4 LDG.E.128 R56, desc[UR6][R84.64] ;  /* 0x0000000654384981 */ /* 0x000562000c1e1d00 */
[----:B------:R-:W-:-:S02]  /*0570*/  CS2R R68, SRZ ;  /* 0x0000000000447805 */ /* 0x000fc4000001ff00 */
[----:B0-----:R-:W-:Y:S01]  /*0580*/  CS2R R72, SRZ ;  /* 0x0000000000487805 */ /* 0x001fe2000001ff00 */
[----:B------:R-:W-:Y:S01]  /*0590*/  IMAD.MOV.U32 R70, RZ, RZ, RZ ;  /* 0x000000ffff467224 */ /* 0x000fe200078e00ff */
[----:B------:R0:W5:Y:S01]  /*05a0*/  @P4 LDG.E.128 R60, desc[UR6][R88.64] ;  /* 0x00000006583c4981 */ /* 0x000162000c1e1d00 */
[----:B------:R-:W-:Y:S01]  /*05b0*/  IMAD.MOV.U32 R78, RZ, RZ, RZ ;  /* 0x000000ffff4e7224 */ /* 0x000fe200078e00ff */
[----:B-1----:R-:W-:Y:S01]  /*05c0*/  CS2R R76, SRZ ;  /* 0x00000000004c7805 */ /* 0x002fe2000001ff00 */
[----:B------:R-:W-:Y:S01]  /*05d0*/  IMAD.MOV.U32 R82, RZ, RZ, RZ ;  /* 0x000000ffff527224 */ /* 0x000fe200078e00ff */
[----:B---3--:R-:W-:Y:S02]  /*05e0*/  CS2R R80, SRZ ;  /* 0x0000000000507805 */ /* 0x008fe4000001ff00 */
[----:B------:R-:W-:Y:S02]  /*05f0*/  CS2R R94, SRZ ;  /* 0x00000000005e7805 */ /* 0x000fe4000001ff00 */
[----:B--2---:R-:W-:-:S02]  /*0600*/  CS2R R84, SRZ ;  /* 0x0000000000547805 */ /* 0x004fc4000001ff00 */
        /* <DEDUP_REMOVED lines=53> */
.L_x_18581:
        /* <DEDUP_REMOVED lines=38> */
[----:B-1----:R-:W-:-:S04]  /*0bc0*/  @P0 IMAD.WIDE.U32 R64, R3, 0x10, R64 ;  /* 0x0000001003400825 */ /* 0x002fc800078e0040 */
[----:B------:R-:W-:Y:S01]  /*0bd0*/  @P0 VIADD R3, R3, 0x80 ;  /* 0x0000008003030836 */ /* 0x000fe20000000000 */
[----:B------:R1:W5:Y:S02]  /*0be0*/  @P0 LD.E.128 R104, desc[UR6][R64.64] ;  /* 0x0000000640680980 */ /* 0x000364000c101d00 */
[----:B------:R-:W1:Y:S01]  /*0bf0*/  @P4 LDC.64 R124, c[0x0][0x440] ;  /* 0x00011000ff7c4b82 */ /* 0x000e620000000a00 */
[----:B------:R-:W-:-:S04]  /*0c00*/  @P1 IMAD.WIDE.U32 R68, R3, 0x10, R68 ;  /* 0x0000001003441825 */ /* 0x000fc800078e0044 */
        /* <DEDUP_REMOVED lines=26> */
[----:B------:R-:W-:Y:S01]  /*0db0*/  CS2R R64, SRZ ;  /* 0x0000000000407805 */ /* 0x000fe2000001ff00 */
[----:B------:R-:W-:Y:S01]  /*0dc0*/  IMAD.MOV.U32 R70, RZ, RZ, RZ ;  /* 0x000000ffff467224 */ /* 0x000fe200078e00ff */
[----:B--2---:R-:W-:Y:S01]  /*0dd0*/  CS2R R68, SRZ ;  /* 0x0000000000447805 */ /* 0x004fe2000001ff00 */
[----:B------:R-:W-:Y:S01]  /*0de0*/  IMAD.MOV.U32 R74, RZ, RZ, RZ ;  /* 0x000000ffff4a7224 */ /* 0x000fe200078e00ff */
[----:B---3--:R-:W-:-:S02]  /*0df0*/  CS2R R72, SRZ ;  /* 0x0000000000487805 */ /* 0x008fc4000001ff00 */
[----:B------:R-:W-:Y:S02]  /*0e00*/  MOV R78, RZ ;  /* 0x000000ff004e7202 */ /* 0x000fe40000000f00 */
[----:B------:R-:W-:Y:S01]  /*0e10*/  CS2R R76, SRZ ;  /* 0x00000000004c7805 */ /* 0x000fe2000001ff00 */
[----:B------:R-:W-:Y:S01]  /*0e20*/  IMAD.MOV.U32 R82, RZ, RZ, RZ ;  /* 0x000000ffff527224 */ /* 0x000fe200078e00ff */
[----:B0-----:R-:W-:Y:S01]  /*0e30*/  CS2R R80, SRZ ;  /* 0x0000000000507805 */ /* 0x001fe2000001ff00 */
[----:B------:R-:W-:Y:S01]  /*0e40*/  IMAD.MOV.U32 R86, RZ, RZ, RZ ;  /* 0x000000ffff567224 */ /* 0x000fe200078e00ff */
[----:B----4-:R-:W-:Y:S02]  /*0e50*/  CS2R R84, SRZ ;  /* 0x0000000000547805 */ /* 0x010fe4000001ff00 */
[----:B------:R-:W-:Y:S01]  /*0e60*/  @P6 MOV R87, RZ ;  /* 0x000000ff00576202 */ /* 0x000fe20000000f00 */
[----:B------:R-:W-:Y:S01]  /*0e70*/  @P0 IMAD.MOV.U32 R83, RZ, RZ, RZ ;  /* 0x000000ffff530224 */ /* 0x000fe200078e00ff */
[----:B------:R-:W-:Y:S01]  /*0e80*/  @P2 MOV R75, RZ ;  /* 0x000000ff004b2202 */ /* 0x000fe20000000f00 */
[----:B------:R-:W-:Y:S01]  /*0e90*/  @P1 IMAD.MOV.U32 R79, RZ, RZ, RZ ;  /* 0x000000ffff4f1224 */ /* 0x000fe200078e00ff */
[----:B------:R-:W-:Y:S01]  /*0ea0*/  @P4 IADD3 R3, PT, PT, R3, 0x80, RZ ;  /* 0x0000008003034810 */ /* 0x000fe20007ffe0ff */
        /* <DEDUP_REMOVED lines=27> */
.L_x_18580:
        /* <DEDUP_REMOVED lines=69> */
[----:B------:R-:W-:Y:S01]  /*14b0*/  @P2 IADD3 R3, PT, PT, R3, 0x80, RZ ;  /* 0x0000008003032810 */ /* 0x000fe20007ffe0ff */
[----:B------:R2:W5:Y:S04]  /*14c0*/  @P2 LDG.E.128 R44, desc[UR6][R8.64] ;  /* 0x00000006082c2981 */ /* 0x000568000c1e1d00 */
[C---:B-1----:R-:W-:Y:S01]  /*14d0*/  @P3 IMAD.WIDE.U32 R12, R3.reuse, 0x10, R12 ;  /* 0x00000010030c3825 */ /* 0x042fe200078e000c */
[----:B------:R2:W5:Y:S03]  /*14e0*/  @P2 LD.E.128 R96, desc[UR6][R10.64] ;  /* 0x000000060a602980 */ /* 0x000566000c101d00 */
        /* <DEDUP_REMOVED lines=13> */
[C---:B------:R-:W-:Y:S01]  /*15c0*/  @P4 IMAD.WIDE.U32 R114, R3.reuse, 0x10, R114 ;  /* 0x0000001003724825 */ /* 0x040fe200078e0072 */
        /* <DEDUP_REMOVED lines=18> */
.L_x_18583:
        /* <DEDUP_REMOVED lines=25> */
[----:B------:R-:W0:Y:S08]  /*1880*/  LDC.64 R112, c[0x0][0x3d8] ;  /* 0x0000f600ff707b82 */ /* 0x000e300000000a00 */
[----:B------:R-:W4:Y:S08]  /*1890*/  LDC.64 R114, c[0x0][0x3d0] ;  /* 0x0000f400ff727b82 */ /* 0x000f300000000a00 */
[----:B------:R-:W4:Y:S08]  /*18a0*/  LDC.64 R118, c[0x0][0x3d8] ;  /* 0x0000f600ff767b82 */ /* 0x000f300000000a00 */
[----:B------:R-:W4:Y:S08]  /*18b0*/  LDC.64 R120, c[0x0][0x3d0] ;  /* 0x0000f400ff787b82 */ /* 0x000f300000000a00 */
[----:B------:R-:W4:Y:S01]  /*18c0*/  LDC.64 R124, c[0x0][0x3d8] ;  /* 0x0000f600ff7c7b82 */ /* 0x000f220000000a00 */
[----:B------:R-:W-:Y:S01]  /*18d0*/  ISETP.GE.U32.AND P5, PT, R0, 0x380, PT ;  /* 0x000003800000780c */ /* 0x000fe20003fa6070 */
[----:B------:R-:W-:Y:S01]  /*18e0*/  HFMA2 R98, -RZ, RZ, 0, 0 ;  /* 0x00000000ff627431 */ /* 0x000fe200000001ff */
[----:B------:R4:W5:Y:S01]  /*18f0*/  @P0 LDG.E.128 R28, desc[UR6][R88.64] ;  /* 0x00000006581c0981 */ /* 0x000962000c1e1d00 */
[----:B------:R-:W-:-:S04]  /*1900*/  @P6 LOP3.LUT R210, R210, 0x400, RZ, 0xfc, !PT ;  /* 0x00000400d2d26812 */ /* 0x000fc800078efcff */
[----:B------:R-:W1:Y:S08]  /*1910*/  @P0 LDC.64 R14, c[0x0][0x438] ;  /* 0x00010e00ff0e0b82 */ /* 0x000e700000000a00 */
        /* <DEDUP_REMOVED lines=25> */
[----:B------:R-:W-:Y:S01]  /*1ab0*/  @P3 IADD3 R3, PT, PT, R3, 0x80, RZ ;  /* 0x0000008003033810 */ /* 0x000fe20007ffe0ff */
[----:B------:R4:W5:Y:S04]  /*1ac0*/  @P3 LD.E.128 R68, desc[UR6][R116.64] ;  /* 0x0000000674443980 */ /* 0x000968000c101d00 */
[C---:B------:R-:W-:Y:S01]  /*1ad0*/  @P4 IMAD.WIDE.U32 R120, R3.reuse, 0x10, R120 ;  /* 0x0000001003784825 */ /* 0x040fe200078e0078 */
[----:B------:R4:W5:Y:S03]  /*1ae0*/  @P3 LDG.E.128 R52, desc[UR6][R118.64] ;  /* 0x0000000676343981 */ /* 0x000966000c1e1d00 */
[C---:B-1----:R-:W-:Y:S01]  /*1af0*/  @P4 IMAD.WIDE.U32 R122, R3.reuse, 0x10, R122 ;  /* 0x00000010037a4825 */ /* 0x042fe200078e007a */
[----:B------:R4:W5:Y:S03]  /*1b00*/  @P4 LDG.E.128 R56, desc[UR6][R120.64] ;  /* 0x0000000678384981 */ /* 0x000966000c1e1d00 */
[----:B------:R-:W-:Y:S01]  /*1b10*/  @P4 IMAD.WIDE.U32 R124, R3, 0x10, R124 ;  /* 0x00000010037c4825 */ /* 0x000fe200078e007c */
[----:B------:R4:W5:Y:S04]  /*1b20*/  @P4 LD.E.128 R64, desc[UR6][R122.64] ;  /* 0x000000067a404980 */ /* 0x000968000c101d00 */
[----:B------:R4:W5:Y:S01]  /*1b30*/  @P4 LDG.E.128 R60, desc[UR6][R124.64] ;  /* 0x000000067c3c4981 */ /* 0x000962000c1e1d00 */
[----:B------:R-:W-:Y:S01]  /*1b40*/  IMAD.MOV.U32 R90, RZ, RZ, RZ ;  /* 0x000000ffff5a7224 */ /* 0x000fe200078e00ff */
[----:B------:R-:W-:Y:S01]  /*1b50*/  CS2R R88, SRZ ;  /* 0x0000000000587805 */ /* 0x000fe2000001ff00 */
[----:B------:R-:W-:Y:S01]  /*1b60*/  IMAD.MOV.U32 R94, RZ, RZ, RZ ;  /* 0x000000ffff5e7224 */ /* 0x000fe200078e00ff */
[----:B--2---:R-:W-:-:S02]  /*1b70*/  CS2R R92, SRZ ;  /* 0x00000000005c7805 */ /* 0x004fc4000001ff00 */
[----:B------:R-:W-:Y:S01]  /*1b80*/  CS2R R96, SRZ ;  /* 0x0000000000607805 */ /* 0x000fe2000001ff00 */
[----:B------:R-:W-:Y:S01]  /*1b90*/  IMAD.MOV.U32 R102, RZ, RZ, RZ ;  /* 0x000000ffff667224 */ /* 0x000fe200078e00ff */
[----:B------:R-:W-:Y:S01]  /*1ba0*/  CS2R R100, SRZ ;  /* 0x0000000000647805 */ /* 0x000fe2000001ff00 */
[----:B------:R-:W-:Y:S01]  /*1bb0*/  IMAD.MOV.U32 R106, RZ, RZ, RZ ;  /* 0x000000ffff6a7224 */ /* 0x000fe200078e00ff */
[----:B0-----:R-:W-:Y:S02]  /*1bc0*/  CS2R R104, SRZ ;  /* 0x0000000000687805 */ /* 0x001fe4000001ff00 */
[----:B------:R-:W-:Y:S02]  /*1bd0*/  MOV R110, RZ ;  /* 0x000000ff006e7202 */ /* 0x000fe40000000f00 */
[----:B---3--:R-:W-:Y:S01]  /*1be0*/  CS2R R108, SRZ ;  /* 0x00000000006c7805 */ /* 0x008fe2000001ff00 */
[----:B------:R-:W-:Y:S01]  /*1bf0*/  @P6 IMAD.MOV.U32 R111, RZ, RZ, RZ ;  /* 0x000000ffff6f6224 */ /* 0x000fe200078e00ff */
[----:B------:R-:W-:Y:S01]  /*1c00*/  @P1 MOV R103, RZ ;  /* 0x000000ff00671202 */ /* 0x000fe20000000f00 */
[----:B------:R-:W-:Y:S01]  /*1c10*/  @P0 IMAD.MOV.U32 R107, RZ, RZ, RZ ;  /* 0x000000ffff6b0224 */ /* 0x000fe200078e00ff */
[----:B------:R-:W-:Y:S01]  /*1c20*/  @P4 MOV R91, RZ ;  /* 0x000000ff005b4202 */ /* 0x000fe20000000f00 */
[----:B------:R-:W-:-:S02]  /*1c30*/  @P2 IMAD.MOV.U32 R99, RZ, RZ, RZ ;  /* 0x000000ffff632224 */ /* 0x000fc400078e00ff */
[----:B------:R-:W-:Y:S02]  /*1c40*/  @P3 IMAD.MOV.U32 R95, RZ, RZ, RZ ;  /* 0x000000ffff5f3224 */ /* 0x000fe400078e00ff */
[----:B------:R-:W-:Y:S01]  /*1c50*/  @P4 VIADD R3, R3, 0x80 ;  /* 0x0000008003034836 */ /* 0x000fe20000000000 */
        /* <DEDUP_REMOVED lines=24> */
.L_x_18582:
[----:B------:R-:W-:Y:S05]  /*1de0*/  BSYNC.RECONVERGENT B0 ;  /* 0x0000000000007941 */ /* 0x000fea0003800200 */
.L_x_18579:
[----:B------:R-:W0:Y:S08]  /*1df0*/  S2UR UR4, SR_CTAID.X ;  /* 0x00000000000479c3 */ /* 0x000e300000002500 */
[----:B------:R-:W0:Y:S02]  /*1e00*/  LDC R3, c[0x0][0x384] ;  /* 0x0000e100ff037b82 */ /* 0x000e240000000800 */
[----:B0-----:R-:W-:-:S13]  /*1e10*/  ISETP.LE.AND P0, PT, R3, UR4, PT ;  /* 0x0000000403007c0c */ /* 0x001fda000bf03270 */
[----:B------:R-:W-:Y:S05]  /*1e20*/  @P0 EXIT ;  /* 0x000000000000094d */ /* 0x000fea0003800000 */
[----:B------:R-:W0:Y:S01]  /*1e30*/  LDCU UR5, c[0x0][0x360] ;  /* 0x00006c00ff0577ac */ /* 0x000e220008000800 */
[----:B------:R-:W-:Y:S01]  /*1e40*/  IMAD.U32 R208, RZ, RZ, UR4 ;  /* 0x00000004ffd07e24 */ /* 0x000fe2000f8e00ff */
[----:B-----5:R-:W-:Y:S01]  /*1e50*/  IADD3 R8, PT, PT, R216, -0x61c88647, RZ ;  /* 0x9e3779b9d8087810 */ /* 0x020fe20007ffe0ff */
[----:B------:R-:W-:Y:S01]  /*1e60*/  IMAD.HI.U32 R7, R209, -0x2daee0ad, RZ ;  /* 0xd2511f53d1077827 */ /* 0x000fe200078e00ff */
[----:B------:R-:W-:Y:S01]  /*1e70*/  SHF.R.S32.HI R13, RZ, 0x3, R2 ;  /* 0x00000003ff0d7819 */ /* 0x000fe20000011402 */
[----:B------:R-:W1:Y:S01]  /*1e80*/  LDCU UR12, c[0x0][0x408] ;  /* 0x00008100ff0c77ac */ /* 0x000e620008000800 */
[----:B------:R-:W-:Y:S01]  /*1e90*/  LOP3.LUT R15, R213, 0x60, RZ, 0xc0, !PT ;  /* 0x00000060d50f7812 */ /* 0x000fe200078ec0ff */
[----:B------:R-:W-:Y:S01]  /*1ea0*/  IMAD R11, R209, -0x2daee0ad, RZ ;  /* 0xd2511f53d10b7824 */ /* 0x000fe200078e02ff */
[----:B------:R-:W-:Y:S01]  /*1eb0*/  LOP3.LUT R7, R7, R217, RZ, 0x3c, !PT ;  /* 0x000000d907077212 */ /* 0x000fe200078e3cff */
[----:B------:R-:W-:Y:S01]  /*1ec0*/  VIADD R12, R217, 0xbb67ae85 ;  /* 0xbb67ae85d90c7836 */ /* 0x000fe20000000000 */
[----:B------:R-:W-:Y:S01]  /*1ed0*/  LOP3.LUT R14, R13, 0x7f, RZ, 0xc0, !PT ;  /* 0x0000007f0d0e7812 */ /* 0x000fe200078ec0ff */
[----:B------:R-:W-:Y:S01]  /*1ee0*/  IMAD.SHL.U32 R2, R213, 0x20, RZ ;  /* 0x00000020d5027824 */ /* 0x000fe200078e00ff */
[----:B------:R-:W-:Y:S01]  /*1ef0*/  SHF.L.U32 R13, R13, 0x1, RZ ;  /* 0x000000010d0d7819 */ /* 0x000fe200000006ff */
[----:B------:R-:W-:Y:S01]  /*1f00*/  IMAD.HI.U32 R6, R7, -0x326172a9, RZ ;  /* 0xcd9e8d5707067827 */ /* 0x000fe200078e00ff */
[----:B------:R-:W-:Y:S01]  /*1f10*/  VIADDMNMX R15, R14, -R15, RZ, !PT ;  /* 0x8000000f0e0f7246 */ /* 0x000fe200078001ff */
[----:B------:R-:W2:Y:S01]  /*1f20*/  LDCU UR15, c[0x0][0x388] ;  /* 0x00007100ff0f77ac */ /* 0x000ea20008000800 */
[----:B------:R-:W-:Y:S01]  /*1f30*/  LOP3.LUT R129, R2, 0x3e0, RZ, 0xc0, !PT ;  /* 0x000003e002817812 */ /* 0x000fe200078ec0ff */
[----:B0-----:R-:W-:Y:S01]  /*1f40*/  IMAD R205, R208, UR5, R213 ;  /* 0x00000005d0cd7c24 */ /* 0x001fe2000f8e02d5 */
[----:B------:R-:W-:Y:S01]  /*1f50*/  LOP3.LUT R206, R13, 0xffffff00, RZ, 0xc0, !PT ;  /* 0xffffff000dce7812 */ /* 0x000fe200078ec0ff */
[----:B------:R-:W0:Y:S01]  /*1f60*/  LDCU.U8 UR13, c[0x0][0x410] ;  /* 0x00008200ff0d77ac */ /* 0x000e220008000000 */
[----:B------:R-:W-:Y:S01]  /*1f70*/  VIMNMX R15, PT, PT, R15, 0x20, PT ;  /* 0x000000200f0f7848 */ /* 0x000fe20003fe0100 */
[----:B------:R-:W-:Y:S01]  /*1f80*/  IMAD.HI.U32 R3, R205, -0x326172a9, RZ ;  /* 0xcd9e8d57cd037827 */ /* 0x000fe200078e00ff */
[----:B------:R-:W-:Y:S01]  /*1f90*/  VIADDMNMX R129, R14, -R129, RZ, !PT ;  /* 0x800000810e817246 */ /* 0x000fe200078001ff */
[----:B------:R-:W3:Y:S01]  /*1fa0*/  LDCU UR14, c[0x0][0x400] ;  /* 0x00008000ff0e77ac */ /* 0x000ee20008000800 */
[----:B------:R-:W-:Y:S01]  /*1fb0*/  LEA R15, R15, R206, 0x3 ;  /* 0x000000ce0f0f7211 */ /* 0x000fe200078e18ff */
[----:B------:R-:W-:Y:S01]  /*1fc0*/  IMAD R9, R205, -0x326172a9, RZ ;  /* 0xcd9e8d57cd097824 */ /* 0x000fe200078e02ff */
[----:B------:R-:W-:Y:S01]  /*1fd0*/  LOP3.LUT R3, R5, R3, R216, 0x96, !PT ;  /* 0x0000000305037212 */ /* 0x000fe200078e96d8 */
[----:B------:R-:W4:Y:S01]  /*1fe0*/  LDCU.64 UR8, c[0x0][0x398] ;  /* 0x00007300ff0877ac */ /* 0x000f220008000a00 */
[----:B------:R-:W-:-:S02]  /*1ff0*/  I2FP.F32.U32 R15, R15 ;  /* 0x0000000f000f7245 */ /* 0x000fc40000201000 */
[----:B------:R-:W-:Y:S01]  /*2000*/  LOP3.LUT R6, R8, R9, R6, 0x96, !PT ;  /* 0x0000000908067212 */ /* 0x000fe200078e9606 */
[----:B------:R-:W-:Y:S01]  /*2010*/  IMAD.HI.U32 R10, R3, -0x2daee0ad, RZ ;  /* 0xd2511f53030a7827 */ /* 0x000fe200078e00ff */
[----:B------:R0:W0:Y:S01]  /*2020*/  MUFU.RCP R207, R15 ;  /* 0x0000000f00cf7308 */ /* 0x0000220000001000 */
[----:B------:R-:W-:Y:S01]  /*2030*/  VIMNMX R129, PT, PT, R129, 0x20, PT ;  /* 0x0000002081817848 */ /* 0x000fe20003fe0100 */
[----:B------:R-:W0:Y:S01]  /*2040*/  LDCU.64 UR10, c[0x0][0x3a0] ;  /* 0x00007400ff0a77ac */ /* 0x000e220008000a00 */
[----:B------:R-:W-:Y:S01]  /*2050*/  IMAD R8, R7, -0x326172a9, RZ ;  /* 0xcd9e8d5707087824 */ /* 0x000fe200078e02ff */
[----:B------:R-:W-:Y:S01]  /*2060*/  LOP3.LUT R10, R12, R11, R10, 0x96, !PT ;  /* 0x0000000b0c0a7212 */ /* 0x000fe200078e960a */
[----:B------:R-:W-:Y:S01]  /*2070*/  IMAD R12, R3, -0x2daee0ad, RZ ;  /* 0xd2511f53030c7824 */ /* 0x000fe200078e02ff */
[----:B------:R-:W-:Y:S01]  /*2080*/  IADD3 R7, PT, PT, R216, 0x3c6ef372, RZ ;  /* 0x3c6ef372d8077810 */ /* 0x000fe20007ffe0ff */
[----:B------:R-:W-:Y:S01]  /*2090*/  VIADD R11, R217, 0x76cf5d0a ;  /* 0x76cf5d0ad90b7836 */ /* 0x000fe20000000000 */
[----:B------:R-:W-:Y:S01]  /*20a0*/  LEA R206, R129, R206, 0x3 ;  /* 0x000000ce81ce7211 */ /* 0x000fe200078e18ff */
[----:B------:R-:W-:Y:S01]  /*20b0*/  IMAD.HI.U32 R3, R10, -0x326172a9, RZ ;  /* 0xcd9e8d570a037827 */ /* 0x000fe200078e00ff */
[----:B------:R-:W-:Y:S01]  /*20c0*/  LOP3.LUT R4, R4, 0x3, RZ, 0xc0, !PT ;  /* 0x0000000304047812 */ /* 0x000fe200078ec0ff */
[----:B------:R-:W-:-:S02]  /*20d0*/  UPLOP3.LUT UP1, UPT, UPT, UPT, UPT, 0x40, 0x4 ;  /* 0x000000000004789c */ /* 0x000fc40003f2e870 */
[----:B------:R-:W-:Y:S01]  /*20e0*/  IMAD.HI.U32 R9, R6, -0x2daee0ad, RZ ;  /* 0xd2511f5306097827 */ /* 0x000fe200078e00ff */
[----:B------:R-:W-:-:S03]  /*20f0*/  LOP3.LUT R3, R7, R8, R3, 0x96, !PT ;  /* 0x0000000807037212 */ /* 0x000fc600078e9603 */
[----:B------:R-:W-:Y:S01]  /*2100*/  VIADD R8, R216, 0xdaa66d2b ;  /* 0xdaa66d2bd8087836 */ /* 0x000fe20000000000 */
[----:B------:R-:W-:Y:S01]  /*2110*/  LOP3.LUT R9, R11, R12, R9, 0x96, !PT ;  /* 0x0000000c0b097212 */ /* 0x000fe200078e9609 */
[----:B------:R-:W-:Y:S02]  /*2120*/  IMAD R11, R6, -0x2daee0ad, RZ ;  /* 0xd2511f53060b7824 */ /* 0x000fe400078e02ff */
[----:B------:R-:W-:-:S04]  /*2130*/  IMAD.HI.U32 R6, R3, -0x2daee0ad, RZ ;  /* 0xd2511f5303067827 */ /* 0x000fc800078e00ff */
[----:B------:R-:W-:Y:S02]  /*2140*/  VIADD R12, R217, 0x32370b8f ;  /* 0x32370b8fd90c7836 */ /* 0x000fe40000000000 */
[----:B------:R-:W-:Y:S02]  /*2150*/  IMAD R10, R10, -0x326172a9, RZ ;  /* 0xcd9e8d570a0a7824 */ /* 0x000fe400078e02ff */
[----:B------:R-:W-:Y:S01]  /*2160*/  IMAD.HI.U32 R7, R9, -0x326172a9, RZ ;  /* 0xcd9e8d5709077827 */ /* 0x000fe200078e00ff */
[----:B------:R-:W-:Y:S02]  /*2170*/  LOP3.LUT R6, R12, R11, R6, 0x96, !PT ;  /* 0x0000000b0c067212 */ /* 0x000fe400078e9606 */
[----:B------:R-:W-:Y:S01]  /*2180*/  IADD3 R12, PT, PT, R217, -0x126145ec, RZ ;  /* 0xed9eba14d90c7810 */ /* 0x000fe20007ffe0ff */
[----:B------:R-:W-:Y:S01]  /*2190*/  IMAD R11, R3, -0x2daee0ad, RZ ;  /* 0xd2511f53030b7824 */ /* 0x000fe200078e02ff */
[----:B------:R-:W-:Y:S01]  /*21a0*/  LOP3.LUT R7, R8, R10, R7, 0x96, !PT ;  /* 0x0000000a08077212 */ /* 0x000fe200078e9607 */
[----:B------:R-:W-:-:S02]  /*21b0*/  IMAD R8, R9, -0x326172a9, RZ ;  /* 0xcd9e8d5709087824 */ /* 0x000fc400078e02ff */
[----:B------:R-:W-:-:S04]  /*21c0*/  IMAD.HI.U32 R3, R6, -0x326172a9, RZ ;  /* 0xcd9e8d5706037827 */ /* 0x000fc800078e00ff */
[----:B------:R-:W-:Y:S02]  /*21d0*/  VIADD R9, R216, 0x78dde6e4 ;  /* 0x78dde6e4d8097836 */ /* 0x000fe40000000000 */
[----:B------:R-:W-:-:S03]  /*21e0*/  IMAD.HI.U32 R10, R7, -0x2daee0ad, RZ ;  /* 0xd2511f53070a7827 */ /* 0x000fc600078e00ff */
[----:B------:R-:W-:Y:S01]  /*21f0*/  LOP3.LUT R3, R9, R8, R3, 0x96, !PT ;  /* 0x0000000809037212 */ /* 0x000fe200078e9603 */
[----:B------:R-:W-:Y:S01]  /*2200*/  IMAD R9, R6, -0x326172a9, RZ ;  /* 0xcd9e8d5706097824 */ /* 0x000fe200078e02ff */
[----:B------:R-:W-:Y:S01]  /*2210*/  LOP3.LUT R10, R12, R11, R10, 0x96, !PT ;  /* 0x0000000b0c0a7212 */ /* 0x000fe200078e960a */
[----:B------:R-:W-:Y:S01]  /*2220*/  IMAD R12, R7, -0x2daee0ad, RZ ;  /* 0xd2511f53070c7824 */ /* 0x000fe200078e02ff */
[----:B------:R-:W-:Y:S01]  /*2230*/  IADD3 R11, PT, PT, R217, -0x56f99767, RZ ;  /* 0xa9066899d90b7810 */ /* 0x000fe20007ffe0ff */
[----:B------:R-:W-:-:S04]  /*2240*/  IMAD.HI.U32 R7, R3, -0x2daee0ad, RZ ;  /* 0xd2511f5303077827 */ /* 0x000fc800078e00ff */
[----:B------:R-:W-:Y:S01]  /*2250*/  VIADD R8, R216, 0x1715609d ;  /* 0x1715609dd8087836 */ /* 0x000fe20000000000 */
[----:B------:R-:W-:Y:S01]  /*2260*/  LOP3.LUT R7, R11, R12, R7, 0x96, !PT ;  /* 0x0000000c0b077212 */ /* 0x000fe200078e9607 */
[----:B------:R-:W-:-:S04]  /*2270*/  IMAD.HI.U32 R6, R10, -0x326172a9, RZ ;  /* 0xcd9e8d570a067827 */ /* 0x000fc800078e00ff */
        /* <DEDUP_REMOVED lines=10> */
[----:B------:R-:W-:Y:S02]  /*2320*/  IMAD R7, R6, -0x2daee0ad, RZ ;  /* 0xd2511f5306077824 */ /* 0x000fe400078e02ff */
[----:B------:R-:W-:-:S04]  /*2330*/  IMAD.HI.U32 R6, R2, -0x2daee0ad, RZ ;  /* 0xd2511f5302067827 */ /* 0x000fc800078e00ff */
[----:B------:R-:W-:Y:S02]  /*2340*/  VIADD R11, R217, 0x1fd5c5a3 ;  /* 0x1fd5c5a3d90b7836 */ /* 0x000fe40000000000 */
[----:B------:R-:W-:Y:S02]  /*2350*/  VIADD R9, R216, 0x5384540f ;  /* 0x5384540fd8097836 */ /* 0x000fe40000000000 */
[----:B------:R-:W-:Y:S01]  /*2360*/  IMAD.HI.U32 R3, R8, -0x326172a9, RZ ;  /* 0xcd9e8d5708037827 */ /* 0x000fe200078e00ff */
[----:B------:R-:W-:-:S03]  /*2370*/  LOP3.LUT R6, R11, R7, R6, 0x96, !PT ;  /* 0x000000070b067212 */ /* 0x000fc600078e9606 */
        /* <DEDUP_REMOVED lines=16> */
[----:B------:R-:W-:Y:S01]  /*2480*/  IMAD.MOV.U32 R6, RZ, RZ, RZ ;  /* 0x000000ffff067224 */ /* 0x000fe200078e00ff */
[----:B------:R-:W-:Y:S01]  /*2490*/  LOP3.LUT R2, R10, R11, R2, 0x96, !PT ;  /* 0x0000000b0a027212 */ /* 0x000fe200078e9602 */
[----:B------:R-:W-:Y:S02]  /*24a0*/  IMAD R8, R9, -0x326172a9, RZ ;  /* 0xcd9e8d5709087824 */ /* 0x000fe400078e02ff */
[----:B01234-:R-:W-:-:S07]  /*24b0*/  IMAD R7, R7, -0x2daee0ad, RZ ;  /* 0xd2511f5307077824 */ /* 0x01ffce00078e02ff */
.L_x_19476:
[----:B------:R-:W-:Y:S01]  /*24c0*/  IMAD R196, R208, UR15, RZ ;  /* 0x0000000fd0c47c24 */ /* 0x000fe2000f8e02ff */
[----:B------:R-:W-:Y:S01]  /*24d0*/  LOP3.LUT P0, RZ, R210, 0x400, RZ, 0xc0, !PT ;  /* 0x00000400d2ff7812 */ /* 0x000fe2000780c0ff */
[----:B------:R-:W-:Y:S03]  /*24e0*/  BSSY.RECONVERGENT B0, `(.L_x_18584) ;  /* 0x0000970000007945 */ /* 0x000fe60003800200 */
        /* <DEDUP_REMOVED lines=38> */
.L_x_18589:
        /* <DEDUP_REMOVED lines=13> */
.L_x_18591:
[----:B------:R-:W-:Y:S05]  /*2820*/  BSYNC.RECONVERGENT B2 ;  /* 0x0000000000027941 */ /* 0x000fea0003800200 */
.L_x_18590:
        /* <DEDUP_REMOVED lines=56> */
[----:B------:R-:W-:Y:S02]  /*2bb0*/  IMAD.MOV.U32 R8, RZ, RZ, R142 ;  /* 0x000000ffff087224 */ /* 0x000fe400078e008e */
[----:B------:R-:W-:Y:S01]  /*2bc0*/  HFMA2 R142, -RZ, RZ, 0, 0 ;  /* 0x00000000ff8e7431 */ /* 0x000fe200000001ff */
[----:B------:R-:W-:Y:S01]  /*2bd0*/  LOP3.LUT R3, R141, R140, R197, 0x96, !PT ;  /* 0x0000008c8d037212 */ /* 0x000fe200078e96c5 */
[----:B------:R-:W-:-:S07]  /*2be0*/  IMAD.MOV.U32 R140, RZ, RZ, R7 ;  /* 0x000000ffff8c7224 */ /* 0x000fce00078e0007 */
.L_x_18588:
[----:B------:R-:W-:Y:S05]  /*2bf0*/  BSYNC.RECONVERGENT B1 ;  /* 0x0000000000017941 */ /* 0x000fea0003800200 */
.L_x_18587:
[----:B------:R-:W0:Y:S01]  /*2c00*/  LDC R7, c[0x0][0x404] ;  /* 0x00010100ff077b82 */ /* 0x000e220000000800 */
[----:B------:R-:W-:Y:S01]  /*2c10*/  I2FP.F32.U32 R141, R140 ;  /* 0x0000008c008d7245 */ /* 0x000fe20000201000 */
[----:B------:R-:W-:Y:S01]  /*2c20*/  IMAD.MOV.U32 R140, RZ, RZ, 0x2f800000 ;  /* 0x2f800000ff8c7424 */ /* 0x000fe200078e00ff */
[----:B------:R-:W-:Y:S01]  /*2c30*/  ISETP.NE.AND P2, PT, R142, 0x1, PT ;  /* 0x000000018e00780c */ /* 0x000fe20003f45270 */
[----:B------:R-:W-:Y:S01]  /*2c40*/  BSSY.RECONVERGENT B1, `(.L_x_18592) ;  /* 0x000005c000017945 */ /* 0x000fe20003800200 */
[----:B------:R-:W-:Y:S01]  /*2c50*/  LOP3.LUT R210, R210, 0xffffffef, RZ, 0xc0, !PT ;  /* 0xffffffefd2d27812 */ /* 0x000fe200078ec0ff */
[----:B------:R-:W-:Y:S01]  /*2c60*/  FFMA.FTZ R4, R141, R140, 1.1641532182693481445e-10 ;  /* 0x2f0000008d047423 */ /* 0x000fe2000001008c */
[----:B-----5:R-:W-:Y:S02]  /*2c70*/  HADD2.F32 R141, -RZ, R144.H0_H0 ;  /* 0x20000090ff8d7230 */ /* 0x020fe40000004100 */
[----:B------:R-:W-:Y:S02]  /*2c80*/  IMAD.MOV.U32 R197, RZ, RZ, 0x2 ;  /* 0x00000002ffc57424 */ /* 0x000fe400078e00ff */
[----:B0-----:R-:W-:-:S02]  /*2c90*/  FSETP.LE.FTZ.AND P3, PT, R4, R7, PT ;  /* 0x000000070400720b */ /* 0x001fc40003f73000 */
        /* <DEDUP_REMOVED lines=11> */
.L_x_18594:
        /* <DEDUP_REMOVED lines=13> */
.L_x_18596:
[----:B------:R-:W-:Y:S05]  /*2e20*/  BSYNC.RECONVERGENT B2 ;  /* 0x0000000000027941 */ /* 0x000fea0003800200 */
.L_x_18595:
[----:B------:R-:W-:Y:S01]  /*2e30*/  IMAD.WIDE.U32 R142, R205, -0x326172a9, RZ ;  /* 0xcd9e8d57cd8e7825 */ /* 0x000fe200078e00ff */
[----:B------:R-:W-:Y:S02]  /*2e40*/  LOP3.LUT R200, R6, R3, R217, 0x96, !PT ;  /* 0x0000000306c87212 */ /* 0x000fe400078e96d9 */
[----:B------:R-:W-:Y:S01]  /*2e50*/  IADD3 R3, PT, PT, R216, -0x61c88647, RZ ;  /* 0x9e3779b9d8037810 */ /* 0x000fe20007ffe0ff */
[----:B------:R-:W-:Y:S01]  /*2e60*/  IMAD.MOV.U32 R4, RZ, RZ, R196 ;  /* 0x000000ffff047224 */ /* 0x000fe200078e00c4 */
        /* <DEDUP_REMOVED lines=51> */
[----:B------:R-:W-:-:S04]  /*31a0*/  IMAD.WIDE.U32 R198, R197, -0x2daee0ad, RZ ;  /* 0xd2511f53c5c67825 */ /* 0x000fc800078e00ff */
[----:B------:R-:W-:Y:S01]  /*31b0*/  HFMA2 R197, -RZ, RZ, 0, 0 ;  /* 0x00000000ffc57431 */ /* 0x000fe200000001ff */
[----:B------:R-:W-:Y:S02]  /*31c0*/  LOP3.LUT R2, R3, R2, R201, 0x96, !PT ;  /* 0x0000000203027212 */ /* 0x000fe400078e96c9 */
[----:B------:R-:W-:Y:S01]  /*31d0*/  MOV R8, R200 ;  /* 0x000000c800087202 */ /* 0x000fe20000000f00 */
[----:B------:R-:W-:Y:S01]  /*31e0*/  IMAD.MOV.U32 R196, RZ, RZ, R198 ;  /* 0x000000ffffc47224 */ /* 0x000fe200078e00c6 */
[----:B------:R-:W-:-:S07]  /*31f0*/  LOP3.LUT R3, R143, R142, R199, 0x96, !PT ;  /* 0x0000008e8f037212 */ /* 0x000fce00078e96c7 */
.L_x_18593:
[----:B------:R-:W-:Y:S05]  /*3200*/  BSYNC.RECONVERGENT B1 ;  /* 0x0000000000017941 */ /* 0x000fea0003800200 */
.L_x_18592:
[----:B------:R-:W-:Y:S01]  /*3210*/  I2FP.F32.U32 R143, R4 ;  /* 0x00000004008f7245 */ /* 0x000fe20000201000 */
[----:B------:R-:W-:Y:S01]  /*3220*/  BSSY.RECONVERGENT B1, `(.L_x_18597) ;  /* 0x000005d000017945 */ /* 0x000fe20003800200 */
[----:B------:R-:W-:Y:S01]  /*3230*/  ISETP.NE.AND P2, PT, R197, 0x1, PT ;  /* 0x00000001c500780c */ /* 0x000fe20003f45270 */
[----:B------:R-:W-:Y:S01]  /*3240*/  HADD2.F32 R144, -RZ, R144.H1_H1 ;  /* 0x30000090ff907230 */ /* 0x000fe20000004100 */
        /* <DEDUP_REMOVED lines=15> */
.L_x_18599:
        /* <DEDUP_REMOVED lines=13> */
.L_x_18601:
[----:B------:R-:W-:Y:S05]  /*3410*/  BSYNC.RECONVERGENT B2 ;  /* 0x0000000000027941 */ /* 0x000fea0003800200 */
.L_x_18600:
        /* <DEDUP_REMOVED lines=55> */
[----:B------:R-:W-:-:S03]  /*3790*/  LOP3.LUT R2, R143, R198, R203, 0x96, !PT ;  /* 0x000000c68f027212 */ /* 0x000fc600078e96cb */
[----:B------:R-:W-:Y:S02]  /*37a0*/  VIADD R3, R217, 0x96a522ad ;  /* 0x96a522add9037836 */ /* 0x000fe40000000000 */
[----:B------:R-:W-:Y:S02]  /*37b0*/  IMAD.MOV.U32 R8, RZ, RZ, R202 ;  /* 0x000000ffff087224 */ /* 0x000fe400078e00ca */
[----:B------:R-:W-:Y:S01]  /*37c0*/  IMAD.MOV.U32 R196, RZ, RZ, R200 ;  /* 0x000000ffffc47224 */ /* 0x000fe200078e00c8 */
[----:B------:R-:W-:Y:S01]  /*37d0*/  LOP3.LUT R3, R3, R142, R201, 0x96, !PT ;  /* 0x0000008e03037212 */ /* 0x000fe200078e96c9 */
[----:B------:R-:W-:-:S07]  /*37e0*/  IMAD.MOV.U32 R198, RZ, RZ, RZ ;  /* 0x000000ffffc67224 */ /* 0x000fce00078e00ff */
.L_x_18598:
[----:B------:R-:W-:Y:S05]  /*37f0*/  BSYNC.RECONVERGENT B1 ;  /* 0x0000000000017941 */ /* 0x000fea0003800200 */
.L_x_18597:
[----:B------:R-:W-:Y:S01]  /*3800*/  I2FP.F32.U32 R143, R4 ;  /* 0x00000004008f7245 */ /* 0x000fe20000201000 */
[----:B------:R-:W-:Y:S01]  /*3810*/  BSSY.RECONVERGENT B1, `(.L_x_18602) ;  /* 0x000005d000017945 */ /* 0x000fe20003800200 */
[----:B------:R-:W-:Y:S01]  /*3820*/  ISETP.NE.AND P2, PT, R198, 0x1, PT ;  /* 0x00000001c600780c */ /* 0x000fe20003f45270 */
[----:B------:R-:W-:Y:S01]  /*3830*/  HFMA2 R197, -RZ, RZ, 0, 1.1920928955078125e-07 ;  /* 0x00000002ffc57431 */ /* 0x000fe200000001ff */
[----:B------:R-:W-:Y:S01]  /*3840*/  LOP3.LUT R210, R210, 0xfffffffb, RZ, 0xc0, !PT ;  /* 0xfffffffbd2d27812 */ /* 0x000fe200078ec0ff */
[----:B------:R-:W-:Y:S01]  /*3850*/  FFMA.FTZ R4, R143, R140, 1.1641532182693481445e-10 ;  /* 0x2f0000008f047423 */ /* 0x000fe2000001008c */
[----:B------:R-:W-:-:S04]  /*3860*/  HADD2.F32 R142, -RZ, R145.H0_H0 ;  /* 0x20000091ff8e7230 */ /* 0x000fc80000004100 */
        /* <DEDUP_REMOVED lines=12> */
.L_x_18604:
        /* <DEDUP_REMOVED lines=13> */
.L_x_18606:
[----:B------:R-:W-:Y:S05]  /*3a00*/  BSYNC.RECONVERGENT B2 ;  /* 0x0000000000027941 */ /* 0x000fea0003800200 */
.L_x_18605:
        /* <DEDUP_REMOVED lines=61> */
.L_x_18603:
[----:B------:R-:W-:Y:S05]  /*3de0*/  BSYNC.RECONVERGENT B1 ;  /* 0x0000000000017941 */ /* 0x000fea0003800200 */
.L_x_18602:
[----:B------:R-:W-:Y:S01]  /*3df0*/  I2FP.F32.U32 R143, R4 ;  /* 0x00000004008f7245 */ /* 0x000fe20000201000 */
[----:B------:R-:W-:Y:S01]  /*3e00*/  BSSY.RECONVERGENT B1, `(.L_x_18607) ;  /* 0x000005d000017945 */ /* 0x000fe20003800200 */
[----:B------:R-:W-:Y:S01]  /*3e10*/  ISETP.NE.AND P2, PT, R197, 0x1, PT ;  /* 0x00000001c500780c */ /* 0x000fe20003f45270 */
[----:B------:R-:W-:Y:S01]  /*3e20*/  HADD2.F32 R145, -RZ, R145.H1_H1 ;  /* 0x30000091ff917230 */ /* 0x000fe20000004100 */
[----:B------:R-:W-:Y:S01]  /*3e30*/  LOP3.LUT R210, R210, 0xfffffffd, RZ, 0xc0, !PT ;  /* 0xfffffffdd2d27812 */ /* 0x000fe200078ec0ff */
[----:B------:R-:W-:Y:S01]  /*3e40*/  FFMA.FTZ R4, R143, R140, 1.1641532182693481445e-10 ;  /* 0x2f0000008f047423 */ /* 0x000fe2000001008c */
[----:B------:R-:W-:-:S04]  /*3e50*/  IMAD.MOV.U32 R198, RZ, RZ, 0x2 ;  /* 0x00000002ffc67424 */ /* 0x000fc800078e00ff */
[----:B------:R-:W-:Y:S02]  /*3e60*/  FSETP.LE.FTZ.AND P3, PT, R4, R7, PT ;  /* 0x000000070400720b */ /* 0x000fe40003f73000 */
        /* <DEDUP_REMOVED lines=11> */
.L_x_18609:
        /* <DEDUP_REMOVED lines=13> */
.L_x_18611:
[----:B------:R-:W-:Y:S05]  /*3ff0*/  BSYNC.RECONVERGENT B2 ;  /* 0x0000000000027941 */ /* 0x000fea0003800200 */
.L_x_18610:
        /* <DEDUP_REMOVED lines=55> */
[----:B------:R-:W-:Y:S01]  /*4370*/  LOP3.LUT R3, R3, R198, R203, 0x96, !PT ;  /* 0x000000c603037212 */ /* 0x000fe200078e96cb */
[----:B------:R-:W-:Y:S02]  /*4380*/  VIADD R143, R216, 0x8ff34781 ;  /* 0x8ff34781d88f7836 */ /* 0x000fe40000000000 */
[----:B------:R-:W-:Y:S01]  /*4390*/  HFMA2 R198, -RZ, RZ, 0, 0 ;  /* 0x00000000ffc67431 */ /* 0x000fe200000001ff */
[----:B------:R-:W-:Y:S01]  /*43a0*/  MOV R8, R212 ;  /* 0x000000d400087202 */ /* 0x000fe20000000f00 */
[----:B------:R-:W-:Y:S01]  /*43b0*/  IMAD.MOV.U32 R196, RZ, RZ, R202 ;  /* 0x000000ffffc47224 */ /* 0x000fe200078e00ca */
[----:B------:R-:W-:-:S07]  /*43c0*/  LOP3.LUT R2, R143, R200, R213, 0x96, !PT ;  /* 0x000000c88f027212 */ /* 0x000fce00078e96d5 */
.L_x_18608:
[----:B------:R-:W-:Y:S05]  /*43d0*/  BSYNC.RECONVERGENT B1 ;  /* 0x0000000000017941 */ /* 0x000fea0003800200 */
.L_x_18607:
[----:B------:R-:W-:Y:S01]  /*43e0*/  ISETP.NE.AND P3, PT, R198, 0x1, PT ;  /* 0x00000001c600780c */ /* 0x000fe20003f65270 */
[----:B------:R-:W-:Y:S01]  /*43f0*/  BSSY.RECONVERGENT B1, `(.L_x_18612) ;  /* 0x000005b000017945 */ /* 0x000fe20003800200 */
[----:B------:R-:W-:Y:S01]  /*4400*/  I2FP.F32.U32 R143, R4 ;  /* 0x00000004008f7245 */ /* 0x000fe20000201000 */
[----:B------:R-:W-:Y:S02]  /*4410*/  IMAD.MOV.U32 R199, RZ, RZ, 0x2 ;  /* 0x00000002ffc77424 */ /* 0x000fe400078e00ff */
[----:B------:R-:W-:Y:S02]  /*4420*/  IMAD.MOV.U32 R197, RZ, RZ, R8 ;  /* 0x000000ffffc57224 */ /* 0x000fe400078e0008 */
[----:B------:R-:W-:Y:S01]  /*4430*/  FFMA.FTZ R4, R143, R140, 1.1641532182693481445e-10 ;  /* 0x2f0000008f047423 */ /* 0x000fe2000001008c */
[----:B------:R-:W-:-:S04]  /*4440*/  HADD2.F32 R143, -RZ, R146.H0_H0 ;  /* 0x20000092ff8f7230 */ /* 0x000fc80000004100 */
        /* <DEDUP_REMOVED lines=10> */
.L_x_18614:
        /* <DEDUP_REMOVED lines=13> */
.L_x_18616:
[----:B------:R-:W-:Y:S05]  /*45c0*/  BSYNC.RECONVERGENT B2 ;  /* 0x0000000000027941 */ /* 0x000fea0003800200 */
.L_x_18615:
        /* <DEDUP_REMOVED lines=50> */
[----:B------:R-:W-:Y:S01]  /*48f0*/  IMAD.MOV.U32 R199, RZ, RZ, RZ ;  /* 0x000000ffffc77224 */ /* 0x000fe200078e00ff */
[----:B------:R-:W-:Y:S02]  /*4900*/  LOP3.LUT R3, R3, R2, R201, 0x96, !PT ;  /* 0x0000000203037212 */ /* 0x000fe400078e96c9 */
[----:B------:R-:W-:Y:S01]  /*4910*/  IADD3 R197, PT, PT, R216, -0x700cb87f, RZ ;  /* 0x8ff34781d8c57810 */ /* 0x000fe20007ffe0ff */
[----:B------:R-:W-:-:S04]  /*4920*/  IMAD.WIDE.U32 R212, R212, -0x326172a9, RZ ;  /* 0xcd9e8d57d4d47825 */ /* 0x000fc800078e00ff */
[----:B------:R-:W-:Y:S01]  /*4930*/  IMAD.WIDE.U32 R202, R3, -0x2daee0ad, RZ ;  /* 0xd2511f5303ca7825 */ /* 0x000fe200078e00ff */
[----:B------:R-:W-:Y:S02]  /*4940*/  LOP3.LUT R2, R197, R200, R213, 0x96, !PT ;  /* 0x000000c8c5027212 */ /* 0x000fe400078e96d5 */
[----:B------:R-:W-:Y:S01]  /*4950*/  MOV R197, R196 ;  /* 0x000000c400c57202 */ /* 0x000fe20000000f00 */
[----:B------:R-:W-:Y:S02]  /*4960*/  VIADD R3, R217, 0x96a522ad ;  /* 0x96a522add9037836 */ /* 0x000fe40000000000 */
[----:B------:R-:W-:Y:S02]  /*4970*/  IMAD.MOV.U32 R8, RZ, RZ, R212 ;  /* 0x000000ffff087224 */ /* 0x000fe400078e00d4 */
[----:B------:R-:W-:Y:S01]  /*4980*/  IMAD.MOV.U32 R196, RZ, RZ, R202 ;  /* 0x000000ffffc47224 */ /* 0x000fe200078e00ca */
[----:B------:R-:W-:-:S07]  /*4990*/  LOP3.LUT R3, R3, R198, R203, 0x96, !PT ;  /* 0x000000c603037212 */ /* 0x000fce00078e96cb */
.L_x_18613:
[----:B------:R-:W-:Y:S05]  /*49a0*/  BSYNC.RECONVERGENT B1 ;  /* 0x0000000000017941 */ /* 0x000fea0003800200 */
.L_x_18612:
[----:B------:R-:W-:Y:S01]  /*49b0*/  ISETP.NE.AND P4, PT, R199, 0x1, PT ;  /* 0x00000001c700780c */ /* 0x000fe20003f85270 */
[----:B------:R-:W-:Y:S01]  /*49c0*/  BSSY.RECONVERGENT B1, `(.L_x_18617) ;  /* 0x000005b000017945 */ /* 0x000fe20003800200 */
[----:B------:R-:W-:Y:S01]  /*49d0*/  I2FP.F32.U32 R197, R197 ;  /* 0x000000c500c57245 */ /* 0x000fe20000201000 */
[----:B------:R-:W-:Y:S02]  /*49e0*/  HFMA2 R200, -RZ, RZ, 0, 1.1920928955078125e-07 ;  /* 0x00000002ffc87431 */ /* 0x000fe400000001ff */
[----:B------:R-:W-:Y:S02]  /*49f0*/  HADD2.F32 R146, -RZ, R146.H1_H1 ;  /* 0x30000092ff927230 */ /* 0x000fe40000004100 */
        /* <DEDUP_REMOVED lines=12> */
.L_x_18619:
        /* <DEDUP_REMOVED lines=13> */
.L_x_18621:
[----:B------:R-:W-:Y:S05]  /*4b90*/  BSYNC.RECONVERGENT B2 ;  /* 0x0000000000027941 */ /* 0x000fea0003800200 */
.L_x_18620:
        /* <DEDUP_REMOVED lines=61> */
.L_x_18618:
[----:B------:R-:W-:Y:S05]  /*4f70*/  BSYNC.RECONVERGENT B1 ;  /* 0x0000000000017941 */ /* 0x000fea0003800200 */
.L_x_18617:
[----:B------:R-:W-:Y:S01]  /*4f80*/  ISETP.NE.AND P5, PT, R200, 0x1, PT ;  /* 0x00000001c800780c */ /* 0x000fe20003fa5270 */
[----:B------:R-:W-:Y:S01]  /*4f90*/  BSSY.RECONVERGENT B1, `(.L_x_18622) ;  /* 0x000005b000017945 */ /* 0x000fe20003800200 */
[----:B------:R-:W-:Y:S01]  /*4fa0*/  I2FP.F32.U32 R197, R197 ;  /* 0x000000c500c57245 */ /* 0x000fe20000201000 */
[----:B------:R-:W-:Y:S01]  /*4fb0*/  IMAD.MOV.U32 R4, RZ, RZ, 0x2 ;  /* 0x00000002ff047424 */ /* 0x000fe200078e00ff */
[----:B------:R-:W-:-:S03]  /*4fc0*/  MOV R199, R8 ;  /* 0x0000000800c77202 */ /* 0x000fc60000000f00 */
[----:B------:R-:W-:Y:S01]  /*4fd0*/  FFMA.FTZ R198, R197, R140, 1.1641532182693481445e-10 ;  /* 0x2f000000c5c67423 */ /* 0x000fe2000001008c */
[----:B------:R-:W-:-:S04]  /*4fe0*/  HADD2.F32 R197, -RZ, R147.H0_H0 ;  /* 0x20000093ffc57230 */ /* 0x000fc80000004100 */
        /* <DEDUP_REMOVED lines=10> */
.L_x_18624:
        /* <DEDUP_REMOVED lines=13> */
.L_x_18626:
[----:B------:R-:W-:Y:S05]  /*5160*/  BSYNC.RECONVERGENT B2 ;  /* 0x0000000000027941 */ /* 0x000fea0003800200 */
.L_x_18625:
[----:B------:R-:W-:Y:S01]  /*5170*/  IMAD.WIDE.U32 R202, R205, -0x326172a9, RZ ;  /* 0xcd9e8d57cdca7825 */ /* 0x000fe200078e00ff */
[----:B------:R-:W-:-:S03]  /*5180*/  LOP3.LUT R2, R6, R201, R217, 0x96, !PT ;  /* 0x000000c906027212 */ /* 0x000fc600078e96d9 */
[----:B------:R-:W-:Y:S01]  /*5190*/  HFMA2 R4, -RZ, RZ, 0, 0 ;  /* 0x00000000ff047431 */ /* 0x000fe200000001ff */
[----:B------:R-:W-:Y:S02]  /*51a0*/  IADD3 R201, PT, PT, R216, -0x61c88647, RZ ;  /* 0x9e3779b9d8c97810 */ /* 0x000fe40007ffe0ff */
        /* <DEDUP_REMOVED lines=53> */
[----:B------:R-:W-:-:S05]  /*5500*/  VIADD R3, R217, 0x96a522ad ;  /* 0x96a522add9037836 */ /* 0x000fca0000000000 */
[----:B------:R-:W-:Y:S01]  /*5510*/  LOP3.LUT R3, R3, R200, R199, 0x96, !PT ;  /* 0x000000c803037212 */ /* 0x000fe200078e96c7 */
[----:B------:R-:W-:Y:S02]  /*5520*/  IMAD.MOV.U32 R199, RZ, RZ, R196 ;  /* 0x000000ffffc77224 */ /* 0x000fe400078e00c4 */
[----:B------:R-:W-:-:S07]  /*5530*/  IMAD.MOV.U32 R196, RZ, RZ, R198 ;  /* 0x000000ffffc47224 */ /* 0x000fce00078e00c6 */
.L_x_18623:
[----:B------:R-:W-:Y:S05]  /*5540*/  BSYNC.RECONVERGENT B1 ;  /* 0x0000000000017941 */ /* 0x000fea0003800200 */
.L_x_18622:
[----:B------:R-:W-:Y:S01]  /*5550*/  I2FP.F32.U32 R199, R199 ;  /* 0x000000c700c77245 */ /* 0x000fe20000201000 */
[----:B------:R-:W-:Y:S01]  /*5560*/  FMUL.FTZ R141, R141, UR12 ;  /* 0x0000000c8d8d7c20 */ /* 0x000fe20008410000 */
[----:B------:R-:W-:Y:S01]  /*5570*/  P2R R201, PR, RZ, 0x2 ;  /* 0x00000002ffc97803 */ /* 0x000fe20000000000 */
[----:B------:R-:W-:Y:S01]  /*5580*/  HADD2.F32 R200, -RZ, R147.H1_H1 ;  /* 0x30000093ffc87230 */ /* 0x000fe20000004100 */
[----:B------:R-:W-:Y:S01]  /*5590*/  LOP3.LUT P1, RZ, R210, 0x10, RZ, 0xc0, !PT ;  /* 0x00000010d2ff7812 */ /* 0x000fe2000782c0ff */
[----:B------:R-:W-:Y:S01]  /*55a0*/  FFMA.FTZ R198, R199, R140, 1.1641532182693481445e-10 ;  /* 0x2f000000c7c67423 */ /* 0x000fe2000001008c */
[----:B------:R-:W-:Y:S01]  /*55b0*/  FMUL.FTZ R140, R146, UR12 ;  /* 0x0000000c928c7c20 */ /* 0x000fe20008410000 */
[----:B------:R-:W-:Y:S01]  /*55c0*/  P2R R202, PR, RZ, 0x1 ;  /* 0x00000001ffca7803 */ /* 0x000fe20000000000 */
[----:B------:R-:W-:Y:S01]  /*55d0*/  FMUL.FTZ R144, R144, UR12 ;  /* 0x0000000c90907c20 */ /* 0x000fe20008410000 */
[----:B------:R-:W-:Y:S01]  /*55e0*/  LOP3.LUT P0, RZ, R210, 0x8, RZ, 0xc0, !PT ;  /* 0x00000008d2ff7812 */ /* 0x000fe2000780c0ff */
[----:B------:R-:W-:Y:S01]  /*55f0*/  FMUL.FTZ R143, R143, UR12 ;  /* 0x0000000c8f8f7c20 */ /* 0x000fe20008410000 */
[----:B------:R-:W-:Y:S01]  /*5600*/  FMUL.FTZ R147, R145, UR12 ;  /* 0x0000000c91937c20 */ /* 0x000fe20008410000 */
[----:B------:R-:W-:Y:S01]  /*5610*/  FSEL R145, R140, RZ, P3 ;  /* 0x000000ff8c917208 */ /* 0x000fe20001800000 */
[----:B------:R-:W-:Y:S01]  /*5620*/  FMUL.FTZ R197, R197, UR12 ;  /* 0x0000000cc5c57c20 */ /* 0x000fe20008410000 */
[----:B------:R-:W-:Y:S01]  /*5630*/  LOP3.LUT P5, RZ, R210, 0x2, RZ, 0xc0, !PT ;  /* 0x00000002d2ff7812 */ /* 0x000fe200078ac0ff */
[----:B------:R-:W-:Y:S01]  /*5640*/  FMUL.FTZ R142, R142, UR12 ;  /* 0x0000000c8e8e7c20 */ /* 0x000fe20008410000 */
[----:B------:R-:W-:Y:S01]  /*5650*/  FSEL R140, R141, RZ, P1 ;  /* 0x000000ff8d8c7208 */ /* 0x000fe20000800000 */
[----:B------:R-:W-:Y:S01]  /*5660*/  FMUL.FTZ R200, R200, UR12 ;  /* 0x0000000cc8c87c20 */ /* 0x000fe20008410000 */
[----:B------:R-:W-:-:S02]  /*5670*/  ISETP.NE.AND P1, PT, R201, RZ, PT ;  /* 0x000000ffc900720c */ /* 0x000fc40003f25270 */
[----:B------:R-:W-:Y:S02]  /*5680*/  FSEL R141, R144, RZ, P0 ;  /* 0x000000ff908d7208 */ /* 0x000fe40000000000 */
[----:B------:R-:W-:Y:S02]  /*5690*/  FSEL R144, R143, RZ, P2 ;  /* 0x000000ff8f907208 */ /* 0x000fe40001000000 */
[----:B------:R-:W-:Y:S02]  /*56a0*/  FSEL R143, R147, RZ, P5 ;  /* 0x000000ff938f7208 */ /* 0x000fe40002800000 */
[----:B------:R-:W-:Y:S02]  /*56b0*/  LOP3.LUT P6, RZ, R210, 0x4, RZ, 0xc0, !PT ;  /* 0x00000004d2ff7812 */ /* 0x000fe400078cc0ff */
[----:B------:R-:W-:Y:S02]  /*56c0*/  FSETP.GTU.FTZ.AND P5, PT, R198, R7, PT ;  /* 0x00000007c600720b */ /* 0x000fe40003fbc000 */
        /* <DEDUP_REMOVED lines=14> */
.L_x_18586:
        /* <DEDUP_REMOVED lines=16> */
.L_x_18630:
        /* <DEDUP_REMOVED lines=13> */
.L_x_18632:
[----:B------:R-:W-:Y:S05]  /*5980*/  BSYNC.RECONVERGENT B2 ;  /* 0x0000000000027941 */ /* 0x000fea0003800200 */
.L_x_18631:
        /* <DEDUP_REMOVED lines=50> */
[----:B------:R-:W-:-:S03]  /*5cb0*/  HFMA2 R10, -RZ, RZ, 0, 0 ;  /* 0x00000000ff0a7431 */ /* 0x000fc600000001ff */
[----:B------:R-:W-:Y:S01]  /*5cc0*/  LOP3.LUT R196, R9, R12, R3, 0x96, !PT ;  /* 0x0000000c09c47212 */ /* 0x000fe200078e9603 */
[----:B------:R-:W-:Y:S01]  /*5cd0*/  IMAD.WIDE.U32 R8, R11, -0x326172a9, RZ ;  /* 0xcd9e8d570b087825 */ /* 0x000fe200078e00ff */
[----:B------:R-:W-:-:S03]  /*5ce0*/  IADD3 R3, PT, PT, R216, -0x700cb87f, RZ ;  /* 0x8ff34781d8037810 */ /* 0x000fc60007ffe0ff */
[----:B------:R-:W-:Y:S01]  /*5cf0*/  IMAD.WIDE.U32 R196, R196, -0x2daee0ad, RZ ;  /* 0xd2511f53c4c47825 */ /* 0x000fe200078e00ff */
[----:B------:R-:W-:-:S03]  /*5d00*/  LOP3.LUT R2, R3, R2, R9, 0x96, !PT ;  /* 0x0000000203027212 */ /* 0x000fc600078e9609 */
[----:B------:R-:W-:Y:S02]  /*5d10*/  VIADD R11, R217, 0x96a522ad ;  /* 0x96a522add90b7836 */ /* 0x000fe40000000000 */
[----:B------:R-:W-:-:S03]  /*5d20*/  IMAD.MOV.U32 R9, RZ, RZ, R7 ;  /* 0x000000ffff097224 */ /* 0x000fc600078e0007 */
[----:B------:R-:W-:-:S07]  /*5d30*/  LOP3.LUT R3, R11, R14, R197, 0x96, !PT ;  /* 0x0000000e0b037212 */ /* 0x000fce00078e96c5 */
.L_x_18629:
[----:B------:R-:W-:Y:S05]  /*5d40*/  BSYNC.RECONVERGENT B1 ;  /* 0x0000000000017941 */ /* 0x000fea0003800200 */
.L_x_18628:
        /* <DEDUP_REMOVED lines=9> */
[----:B------:R-:W-:Y:S02]  /*5de0*/  MOV R9, R8 ;  /* 0x0000000800097202 */ /* 0x000fe40000000f00 */
[----:B0-----:R-:W-:Y:S01]  /*5df0*/  FSETP.LE.FTZ.AND P4, PT, R4, R7, PT ;  /* 0x000000070400720b */ /* 0x001fe20003f93000 */
[----:B-----5:R-:W-:-:S05]  /*5e00*/  HADD2.F32 R4, -RZ, R144.H0_H0 ;  /* 0x20000090ff047230 */ /* 0x020fca0000004100 */
[----:B-1----:R-:W-:-:S07]  /*5e10*/  FMUL.FTZ R4, R197, R4 ;  /* 0x00000004c5047220 */ /* 0x002fce0000410000 */
        /* <DEDUP_REMOVED lines=10> */
.L_x_18635:
        /* <DEDUP_REMOVED lines=13> */
.L_x_18637:
[----:B------:R-:W-:Y:S05]  /*5f90*/  BSYNC.RECONVERGENT B2 ;  /* 0x0000000000027941 */ /* 0x000fea0003800200 */
.L_x_18636:
        /* <DEDUP_REMOVED lines=46> */
[C---:B------:R-:W-:Y:S01]  /*6280*/  VIADD R11, R217.reuse, 0xdb3d7428 ;  /* 0xdb3d7428d90b7836 */ /* 0x040fe20000000000 */
[----:B------:R-:W-:Y:S01]  /*6290*/  IADD3 R9, PT, PT, R216, -0xe443238, RZ ;  /* 0xf1bbcdc8d8097810 */ /* 0x000fe20007ffe0ff */
[----:B------:R-:W-:Y:S02]  /*62a0*/  VIADD R13, R217, 0x96a522ad ;  /* 0x96a522add90d7836 */ /* 0x000fe40000000000 */
        /* <DEDUP_REMOVED lines=8> */
[----:B------:R-:W-:Y:S01]  /*6330*/  IMAD.MOV.U32 R13, RZ, RZ, RZ ;  /* 0x000000ffff0d7224 */ /* 0x000fe200078e00ff */
[----:B------:R-:W-:Y:S01]  /*6340*/  MOV R9, R196 ;  /* 0x000000c400097202 */ /* 0x000fe20000000f00 */
[----:B------:R-:W-:-:S07]  /*6350*/  IMAD.MOV.U32 R196, RZ, RZ, R10 ;  /* 0x000000ffffc47224 */ /* 0x000fce00078e000a */
.L_x_18634:
[----:B------:R-:W-:Y:S05]  /*6360*/  BSYNC.RECONVERGENT B1 ;  /* 0x0000000000017941 */ /* 0x000fea0003800200 */
.L_x_18633:
[----:B------:R-:W-:Y:S01]  /*6370*/  I2FP.F32.U32 R9, R9 ;  /* 0x0000000900097245 */ /* 0x000fe20000201000 */
[----:B------:R-:W-:Y:S01]  /*6380*/  HADD2.F32 R12, -RZ, R128.H0_H0 ;  /* 0x20000080ff0c7230 */ /* 0x000fe20000004100 */
[----:B------:R-:W-:Y:S01]  /*6390*/  ISETP.NE.AND P3, PT, R13, 0x1, PT ;  /* 0x000000010d00780c */ /* 0x000fe20003f65270 */
[----:B------:R-:W-:Y:S01]  /*63a0*/  BSSY.RECONVERGENT B1, `(.L_x_18638) ;  /* 0x000005f000017945 */ /* 0x000fe20003800200 */
[----:B------:R-:W-:Y:S01]  /*63b0*/  FSEL R11, R4, RZ, P4 ;  /* 0x000000ff040b7208 */ /* 0x000fe20002000000 */
[----:B------:R-:W-:Y:S01]  /*63c0*/  FFMA.FTZ R10, R9, R198, 1.1641532182693481445e-10 ;  /* 0x2f000000090a7423 */ /* 0x000fe200000100c6 */
[----:B------:R-:W-:Y:S01]  /*63d0*/  FMUL.FTZ R12, R12, R197 ;  /* 0x000000c50c0c7220 */ /* 0x000fe20000410000 */
[----:B------:R-:W-:-:S03]  /*63e0*/  IMAD.MOV.U32 R4, RZ, RZ, R8 ;  /* 0x000000ffff047224 */ /* 0x000fc600078e0008 */
[----:B------:R-:W-:-:S04]  /*63f0*/  FSETP.GTU.FTZ.AND P2, PT, R10, R7, PT ;  /* 0x000000070a00720b */ /* 0x000fc80003f5c000 */
[----:B------:R-:W-:Y:S02]  /*6400*/  FSEL R12, R12, RZ, !P2 ;  /* 0x000000ff0c0c7208 */ /* 0x000fe40005000000 */
[----:B------:R-:W-:-:S03]  /*6410*/  SEL R9, RZ, 0x1, P2 ;  /* 0x00000001ff097807 */ /* 0x000fc60001000000 */
[----:B------:R-:W-:Y:S01]  /*6420*/  FADD.FTZ R140, R12, R11 ;  /* 0x0000000b0c8c7221 */ /* 0x000fe20000010000 */
[----:B------:R-:W-:-:S03]  /*6430*/  HFMA2 R12, -RZ, RZ, 0, 1.1920928955078125e-07 ;  /* 0x00000002ff0c7431 */ /* 0x000fc600000001ff */
        /* <DEDUP_REMOVED lines=10> */
.L_x_18640:
        /* <DEDUP_REMOVED lines=13> */
.L_x_18642:
[----:B------:R-:W-:Y:S05]  /*65b0*/  BSYNC.RECONVERGENT B2 ;  /* 0x0000000000027941 */ /* 0x000fea0003800200 */
.L_x_18641:
        /* <DEDUP_REMOVED lines=9> */
[----:B------:R-:W-:-:S03]  /*6650*/  IMAD.MOV.U32 R4, RZ, RZ, R196 ;  /* 0x000000ffff047224 */ /* 0x000fc600078e00c4 */
        /* <DEDUP_REMOVED lines=48> */
[----:B------:R-:W-:Y:S01]  /*6960*/  MOV R196, R12 ;  /* 0x0000000c00c47202 */ /* 0x000fe20000000f00 */
[----:B------:R-:W-:Y:S01]  /*6970*/  IMAD.MOV.U32 R12, RZ, RZ, RZ ;  /* 0x000000ffff0c7224 */ /* 0x000fe200078e00ff */
[----:B------:R-:W-:-:S07]  /*6980*/  LOP3.LUT R3, R11, R10, R13, 0x96, !PT ;  /* 0x0000000a0b037212 */ /* 0x000fce00078e960d */
.L_x_18639:
[----:B------:R-:W-:Y:S05]  /*6990*/  BSYNC.RECONVERGENT B1 ;  /* 0x0000000000017941 */ /* 0x000fea0003800200 */
.L_x_18638:
        /* <DEDUP_REMOVED lines=8> */
[----:B------:R-:W-:-:S05]  /*6a20*/  HADD2.F32 R4, -RZ, R144.H1_H1 ;  /* 0x30000090ff047230 */ /* 0x000fca0000004100 */
[----:B------:R-:W-:-:S07]  /*6a30*/  FMUL.FTZ R4, R197, R4 ;  /* 0x00000004c5047220 */ /* 0x000fce0000410000 */
        /* <DEDUP_REMOVED lines=10> */
.L_x_18645:
        /* <DEDUP_REMOVED lines=13> */
.L_x_18647:
[----:B------:R-:W-:Y:S05]  /*6bb0*/  BSYNC.RECONVERGENT B2 ;  /* 0x0000000000027941 */ /* 0x000fea0003800200 */
.L_x_18646:
        /* <DEDUP_REMOVED lines=61> */
.L_x_18644:
[----:B------:R-:W-:Y:S05]  /*6f90*/  BSYNC.RECONVERGENT B1 ;  /* 0x0000000000017941 */ /* 0x000fea0003800200 */
.L_x_18643:
[----:B------:R-:W-:Y:S01]  /*6fa0*/  I2FP.F32.U32 R11, R10 ;  /* 0x0000000a000b7245 */ /* 0x000fe20000201000 */
[----:B------:R-:W-:Y:S01]  /*6fb0*/  HADD2.F32 R12, -RZ, R128.H1_H1 ;  /* 0x30000080ff0c7230 */ /* 0x000fe20000004100 */
        /* <DEDUP_REMOVED lines=21> */
.L_x_18650:
        /* <DEDUP_REMOVED lines=13> */
.L_x_18652:
[----:B------:R-:W-:Y:S05]  /*71e0*/  BSYNC.RECONVERGENT B2 ;  /* 0x0000000000027941 */ /* 0x000fea0003800200 */
.L_x_18651:
        /* <DEDUP_REMOVED lines=61> */
.L_x_18649:
[----:B------:R-:W-:Y:S05]  /*75c0*/  BSYNC.RECONVERGENT B1 ;  /* 0x0000000000017941 */ /* 0x000fea0003800200 */
.L_x_18648:
        /* <DEDUP_REMOVED lines=8> */
[----:B------:R-:W-:-:S05]  /*7650*/  HADD2.F32 R4, -RZ, R145.H0_H0 ;  /* 0x20000091ff047230 */ /* 0x000fca0000004100 */
[----:B------:R-:W-:-:S07]  /*7660*/  FMUL.FTZ R4, R197, R4 ;  /* 0x00000004c5047220 */ /* 0x000fce0000410000 */
        /* <DEDUP_REMOVED lines=10> */
.L_x_18655:
        /* <DEDUP_REMOVED lines=13> */
.L_x_18657:
[----:B------:R-:W-:Y:S05]  /*77e0*/  BSYNC.RECONVERGENT B2 ;  /* 0x0000000000027941 */ /* 0x000fea0003800200 */
.L_x_18656:
        /* <DEDUP_REMOVED lines=61> */
.L_x_18654:
[----:B------:R-:W-:Y:S05]  /*7bc0*/  BSYNC.RECONVERGENT B1 ;  /* 0x0000000000017941 */ /* 0x000fea0003800200 */
.L_x_18653:
[----:B------:R-:W-:Y:S01]  /*7bd0*/  I2FP.F32.U32 R11, R11 ;  /* 0x0000000b000b7245 */ /* 0x000fe20000201000 */
[----:B------:R-:W-:Y:S01]  /*7be0*/  HADD2.F32 R14, -RZ, R129.H0_H0 ;  /* 0x20000081ff0e7230 */ /* 0x000fe20000004100 */
        /* <DEDUP_REMOVED lines=21> */
.L_x_18660:
        /* <DEDUP_REMOVED lines=13> */
.L_x_18662:
[----:B------:R-:W-:Y:S05]  /*7e10*/  BSYNC.RECONVERGENT B2 ;  /* 0x0000000000027941 */ /* 0x000fea0003800200 */
.L_x_18661:
        /* <DEDUP_REMOVED lines=54> */
[----:B------:R-:W-:Y:S02]  /*8180*/  HFMA2 R143, -RZ, RZ, 0, 0 ;  /* 0x00000000ff8f7431 */ /* 0x000fe400000001ff */
[----:B------:R-:W-:Y:S01]  /*8190*/  VIADD R3, R216, 0x8ff34781 ;  /* 0x8ff34781d8037836 */ /* 0x000fe20000000000 */
[----:B------:R-:W-:Y:S01]  /*81a0*/  MOV R8, R200 ;  /* 0x000000c800087202 */ /* 0x000fe20000000f00 */
[----:B------:R-:W-:-:S03]  /*81b0*/  IMAD.WIDE.U32 R14, R15, -0x2daee0ad, RZ ;  /* 0xd2511f530f0e7825 */ /* 0x000fc600078e00ff */
[----:B------:R-:W-:Y:S01]  /*81c0*/  LOP3.LUT R2, R3, R2, R201, 0x96, !PT ;  /* 0x0000000203027212 */ /* 0x000fe200078e96c9 */
[----:B------:R-:W-:Y:S01]  /*81d0*/  IMAD.MOV.U32 R196, RZ, RZ, R14 ;  /* 0x000000ffffc47224 */ /* 0x000fe200078e000e */
[----:B------:R-:W-:-:S07]  /*81e0*/  LOP3.LUT R3, R13, R12, R15, 0x96, !PT ;  /* 0x0000000c0d037212 */ /* 0x000fce00078e960f */
.L_x_18659:
[----:B------:R-:W-:Y:S05]  /*81f0*/  BSYNC.RECONVERGENT B1 ;  /* 0x0000000000017941 */ /* 0x000fea0003800200 */
.L_x_18658:
[----:B------:R-:W-:Y:S01]  /*8200*/  I2FP.F32.U32 R13, R4 ;  /* 0x00000004000d7245 */ /* 0x000fe20000201000 */
[----:B------:R-:W-:Y:S01]  /*8210*/  HADD2.F32 R14, -RZ, R145.H1_H1 ;  /* 0x30000091ff0e7230 */ /* 0x000fe20000004100 */
[----:B------:R-:W-:Y:S01]  /*8220*/  ISETP.NE.AND P2, PT, R143, 0x1, PT ;  /* 0x000000018f00780c */ /* 0x000fe20003f45270 */
[----:B------:R-:W-:Y:S01]  /*8230*/  BSSY.RECONVERGENT B1, `(.L_x_18663) ;  /* 0x000005c000017945 */ /* 0x000fe20003800200 */
[----:B------:R-:W-:Y:S01]  /*8240*/  LOP3.LUT R210, R210, 0xfffffffd, RZ, 0xc0, !PT ;  /* 0xfffffffdd2d27812 */ /* 0x000fe200078ec0ff */
[----:B------:R-:W-:Y:S01]  /*8250*/  FFMA.FTZ R4, R13, R198, 1.1641532182693481445e-10 ;  /* 0x2f0000000d047423 */ /* 0x000fe200000100c6 */
[----:B------:R-:W-:Y:S02]  /*8260*/  IMAD.MOV.U32 R15, RZ, RZ, 0x2 ;  /* 0x00000002ff0f7424 */ /* 0x000fe400078e00ff */
[----:B------:R-:W-:Y:S02]  /*8270*/  IMAD.MOV.U32 R12, RZ, RZ, R8 ;  /* 0x000000ffff0c7224 */ /* 0x000fe400078e0008 */
        /* <DEDUP_REMOVED lines=12> */
.L_x_18665:
        /* <DEDUP_REMOVED lines=13> */
.L_x_18667:
[----:B------:R-:W-:Y:S05]  /*8410*/  BSYNC.RECONVERGENT B2 ;  /* 0x0000000000027941 */ /* 0x000fea0003800200 */
.L_x_18666:
        /* <DEDUP_REMOVED lines=61> */
.L_x_18664:
[----:B------:R-:W-:Y:S05]  /*87f0*/  BSYNC.RECONVERGENT B1 ;  /* 0x0000000000017941 */ /* 0x000fea0003800200 */
.L_x_18663:
[----:B------:R-:W-:Y:S01]  /*8800*/  I2FP.F32.U32 R13, R12 ;  /* 0x0000000c000d7245 */ /* 0x000fe20000201000 */
[----:B------:R-:W-:Y:S01]  /*8810*/  HADD2.F32 R14, -RZ, R129.H1_H1 ;  /* 0x30000081ff0e7230 */ /* 0x000fe20000004100 */
        /* <DEDUP_REMOVED lines=21> */
.L_x_18670:
        /* <DEDUP_REMOVED lines=13> */
.L_x_18672:
[----:B------:R-:W-:Y:S05]  /*8a40*/  BSYNC.RECONVERGENT B2 ;  /* 0x0000000000027941 */ /* 0x000fea0003800200 */
.L_x_18671:
        /* <DEDUP_REMOVED lines=58> */
[----:B------:R-:W-:Y:S01]  /*8df0*/  MOV R196, R144 ;  /* 0x0000009000c47202 */ /* 0x000fe20000000f00 */
[----:B------:R-:W-:Y:S01]  /*8e00*/  IMAD.MOV.U32 R144, RZ, RZ, RZ ;  /* 0x000000ffff907224 */ /* 0x000fe200078e00ff */
[----:B------:R-:W-:-:S07]  /*8e10*/  LOP3.LUT R3, R13, R14, R145, 0x96, !PT ;  /* 0x0000000e0d037212 */ /* 0x000fce00078e9691 */
.L_x_18669:
[----:B------:R-:W-:Y:S05]  /*8e20*/  BSYNC.RECONVERGENT B1 ;  /* 0x0000000000017941 */ /* 0x000fea0003800200 */
.L_x_18668:
[----:B------:R-:W-:Y:S01]  /*8e30*/  ISETP.NE.AND P3, PT, R144, 0x1, PT ;  /* 0x000000019000780c */ /* 0x000fe20003f65270 */
[----:B------:R-:W-:Y:S01]  /*8e40*/  BSSY.RECONVERGENT B1, `(.L_x_18673) ;  /* 0x000005c000017945 */ /* 0x000fe20003800200 */
[----:B------:R-:W-:Y:S01]  /*8e50*/  I2FP.F32.U32 R13, R4 ;  /* 0x00000004000d7245 */ /* 0x000fe20000201000 */
[----:B------:R-:W-:Y:S02]  /*8e60*/  HADD2.F32 R4, -RZ, R146.H0_H0 ;  /* 0x20000092ff047230 */ /* 0x000fe40000004100 */
[----:B------:R-:W-:Y:S02]  /*8e70*/  IMAD.MOV.U32 R145, RZ, RZ, 0x2 ;  /* 0x00000002ff917424 */ /* 0x000fe400078e00ff */
[----:B------:R-:W-:Y:S01]  /*8e80*/  FFMA.FTZ R14, R13, R198, 1.1641532182693481445e-10 ;  /* 0x2f0000000d0e7423 */ /* 0x000fe200000100c6 */
[----:B------:R-:W-:Y:S01]  /*8e90*/  MOV R13, R8 ;  /* 0x00000008000d7202 */ /* 0x000fe20000000f00 */
        /* <DEDUP_REMOVED lines=11> */
.L_x_18675:
        /* <DEDUP_REMOVED lines=13> */
.L_x_18677:
[----:B------:R-:W-:Y:S05]  /*9020*/  BSYNC.RECONVERGENT B2 ;  /* 0x0000000000027941 */ /* 0x000fea0003800200 */
.L_x_18676:
        /* <DEDUP_REMOVED lines=58> */
[----:B------:R-:W-:Y:S02]  /*93d0*/  HFMA2 R145, -RZ, RZ, 0, 0 ;  /* 0x00000000ff917431 */ /* 0x000fe400000001ff */
[----:B------:R-:W-:Y:S02]  /*93e0*/  IMAD.MOV.U32 R13, RZ, RZ, R196 ;  /* 0x000000ffff0d7224 */ /* 0x000fe400078e00c4 */
[----:B------:R-:W-:-:S07]  /*93f0*/  IMAD.MOV.U32 R196, RZ, RZ, R144 ;  /* 0x000000ffffc47224 */ /* 0x000fce00078e0090 */
.L_x_18674:
[----:B------:R-:W-:Y:S05]  /*9400*/  BSYNC.RECONVERGENT B1 ;  /* 0x0000000000017941 */ /* 0x000fea0003800200 */
.L_x_18673:
[----:B------:R-:W-:Y:S01]  /*9410*/  I2FP.F32.U32 R13, R13 ;  /* 0x0000000d000d7245 */ /* 0x000fe20000201000 */
[----:B------:R-:W-:Y:S01]  /*9420*/  HADD2.F32 R144, -RZ, R130.H0_H0 ;  /* 0x20000082ff907230 */ /* 0x000fe20000004100 */
[----:B------:R-:W-:Y:S01]  /*9430*/  FSEL R15, R4, RZ, P2 ;  /* 0x000000ff040f7208 */ /* 0x000fe20001000000 */
        /* <DEDUP_REMOVED lines=20> */
.L_x_18680:
        /* <DEDUP_REMOVED lines=13> */
.L_x_18682:
[----:B------:R-:W-:Y:S05]  /*9650*/  BSYNC.RECONVERGENT B2 ;  /* 0x0000000000027941 */ /* 0x000fea0003800200 */
.L_x_18681:
        /* <DEDUP_REMOVED lines=20> */
[----:B------:R-:W-:Y:S01]  /*97a0*/  IADD3 R145, PT, PT, R216, 0x78dde6e4, RZ ;  /* 0x78dde6e4d8917810 */ /* 0x000fe20007ffe0ff */
[C---:B------:R-:W-:Y:S02]  /*97b0*/  VIADD R15, R217.reuse, 0x32370b8f ;  /* 0x32370b8fd90f7836 */ /* 0x040fe40000000000 */
[----:B------:R-:W-:-:S03]  /*97c0*/  VIADD R199, R217, 0xed9eba14 ;  /* 0xed9eba14d9c77836 */ /* 0x000fc60000000000 */
        /* <DEDUP_REMOVED lines=36> */
[----:B------:R-:W-:Y:S02]  /*9a10*/  IMAD.MOV.U32 R196, RZ, RZ, R200 ;  /* 0x000000ffffc47224 */ /* 0x000fe400078e00c8 */
[----:B------:R-:W-:-:S07]  /*9a20*/  IMAD.MOV.U32 R199, RZ, RZ, RZ ;  /* 0x000000ffffc77224 */ /* 0x000fce00078e00ff */
.L_x_18679:
[----:B------:R-:W-:Y:S05]  /*9a30*/  BSYNC.RECONVERGENT B1 ;  /* 0x0000000000017941 */ /* 0x000fea0003800200 */
.L_x_18678:
[----:B------:R-:W-:Y:S01]  /*9a40*/  ISETP.NE.AND P4, PT, R199, 0x1, PT ;  /* 0x00000001c700780c */ /* 0x000fe20003f85270 */
[----:B------:R-:W-:Y:S01]  /*9a50*/  BSSY.RECONVERGENT B1, `(.L_x_18683) ;  /* 0x000005c000017945 */ /* 0x000fe20003800200 */
[----:B------:R-:W-:Y:S01]  /*9a60*/  I2FP.F32.U32 R15, R4 ;  /* 0x00000004000f7245 */ /* 0x000fe20000201000 */
[----:B------:R-:W-:Y:S02]  /*9a70*/  HADD2.F32 R4, -RZ, R146.H1_H1 ;  /* 0x30000092ff047230 */ /* 0x000fe40000004100 */
[----:B------:R-:W-:Y:S02]  /*9a80*/  HFMA2 R200, -RZ, RZ, 0, 1.1920928955078125e-07 ;  /* 0x00000002ffc87431 */ /* 0x000fe400000001ff */
        /* <DEDUP_REMOVED lines=13> */
.L_x_18685:
        /* <DEDUP_REMOVED lines=13> */
.L_x_18687:
[----:B------:R-:W-:Y:S05]  /*9c30*/  BSYNC.RECONVERGENT B2 ;  /* 0x0000000000027941 */ /* 0x000fea0003800200 */
.L_x_18686:
        /* <DEDUP_REMOVED lines=31> */
[----:B------:R-:W-:Y:S01]  /*9e30*/  IADD3 R145, PT, PT, R216, -0x4ab325aa, RZ ;  /* 0xb54cda56d8917810 */ /* 0x000fe20007ffe0ff */
        /* <DEDUP_REMOVED lines=29> */
.L_x_18684:
[----:B------:R-:W-:Y:S05]  /*a010*/  BSYNC.RECONVERGENT B1 ;  /* 0x0000000000017941 */ /* 0x000fea0003800200 */
.L_x_18683:
[----:B------:R-:W-:Y:S01]  /*a020*/  I2FP.F32.U32 R15, R15 ;  /* 0x0000000f000f7245 */ /* 0x000fe20000201000 */
[----:B------:R-:W-:Y:S01]  /*a030*/  HADD2.F32 R146, -RZ, R130.H1_H1 ;  /* 0x30000082ff927230 */ /* 0x000fe20000004100 */
        /* <DEDUP_REMOVED lines=21> */
.L_x_18690:
        /* <DEDUP_REMOVED lines=13> */
.L_x_18692:
[----:B------:R-:W-:Y:S05]  /*a260*/  BSYNC.RECONVERGENT B2 ;  /* 0x0000000000027941 */ /* 0x000fea0003800200 */
.L_x_18691:
        /* <DEDUP_REMOVED lines=15> */
[----:B------:R-:W-:Y:S01]  /*a360*/  LOP3.LUT R15, R15, R212, R201, 0x96, !PT ;  /* 0x000000d40f0f7212 */ /* 0x000fe200078e96c9 */
[----:B------:R-:W-:Y:S02]  /*a370*/  IMAD.MOV.U32 R4, RZ, RZ, R196 ;  /* 0x000000ffff047224 */ /* 0x000fe400078e00c4 */
        /* <DEDUP_REMOVED lines=36> */
[----:B------:R-:W-:Y:S02]  /*a5c0*/  HFMA2 R199, -RZ, RZ, 0, 0 ;  /* 0x00000000ffc77431 */ /* 0x000fe400000001ff */
[----:B------:R-:W-:Y:S01]  /*a5d0*/  VIADD R3, R216, 0x8ff34781 ;  /* 0x8ff34781d8037836 */ /* 0x000fe20000000000 */
[----:B------:R-:W-:Y:S01]  /*a5e0*/  MOV R8, R212 ;  /* 0x000000d400087202 */ /* 0x000fe20000000f00 */
[----:B------:R-:W-:-:S03]  /*a5f0*/  IMAD.WIDE.U32 R202, R15, -0x2daee0ad, RZ ;  /* 0xd2511f530fca7825 */ /* 0x000fc600078e00ff */
[----:B------:R-:W-:Y:S01]  /*a600*/  LOP3.LUT R2, R3, R2, R213, 0x96, !PT ;  /* 0x0000000203027212 */ /* 0x000fe200078e96d5 */
[----:B------:R-:W-:Y:S02]  /*a610*/  VIADD R15, R217, 0x96a522ad ;  /* 0x96a522add90f7836 */ /* 0x000fe40000000000 */
[----:B------:R-:W-:-:S03]  /*a620*/  IMAD.MOV.U32 R196, RZ, RZ, R202 ;  /* 0x000000ffffc47224 */ /* 0x000fc600078e00ca */
[----:B------:R-:W-:-:S07]  /*a630*/  LOP3.LUT R3, R15, R200, R203, 0x96, !PT ;  /* 0x000000c80f037212 */ /* 0x000fce00078e96cb */
.L_x_18689:
[----:B------:R-:W-:Y:S05]  /*a640*/  BSYNC.RECONVERGENT B1 ;  /* 0x0000000000017941 */ /* 0x000fea0003800200 */
.L_x_18688:
[----:B------:R-:W-:Y:S01]  /*a650*/  ISETP.NE.AND P5, PT, R199, 0x1, PT ;  /* 0x00000001c700780c */ /* 0x000fe20003fa5270 */
[----:B------:R-:W-:Y:S01]  /*a660*/  BSSY.RECONVERGENT B1, `(.L_x_18693) ;  /* 0x000005c000017945 */ /* 0x000fe20003800200 */
[----:B------:R-:W-:Y:S01]  /*a670*/  I2FP.F32.U32 R15, R4 ;  /* 0x00000004000f7245 */ /* 0x000fe20000201000 */
[----:B------:R-:W-:Y:S02]  /*a680*/  HADD2.F32 R4, -RZ, R147.H0_H0 ;  /* 0x20000093ff047230 */ /* 0x000fe40000004100 */
        /* <DEDUP_REMOVED lines=14> */
.L_x_18695:
        /* <DEDUP_REMOVED lines=13> */
.L_x_18697:
[----:B------:R-:W-:Y:S05]  /*a840*/  BSYNC.RECONVERGENT B2 ;  /* 0x0000000000027941 */ /* 0x000fea0003800200 */
.L_x_18696:
        /* <DEDUP_REMOVED lines=51> */
[----:B------:R-:W-:-:S03]  /*ab80*/  LOP3.LUT R3, R3, R2, R203, 0x96, !PT ;  /* 0x0000000203037212 */ /* 0x000fc600078e96cb */
        /* <DEDUP_REMOVED lines=9> */
.L_x_18694:
[----:B------:R-:W-:Y:S05]  /*ac20*/  BSYNC.RECONVERGENT B1 ;  /* 0x0000000000017941 */ /* 0x000fea0003800200 */
.L_x_18693:
[----:B------:R-:W-:Y:S01]  /*ac30*/  I2FP.F32.U32 R15, R15 ;  /* 0x0000000f000f7245 */ /* 0x000fe20000201000 */
[----:B------:R-:W-:Y:S01]  /*ac40*/  HADD2.F32 R200, -RZ, R131.H0_H0 ;  /* 0x20000083ffc87230 */ /* 0x000fe20000004100 */
        /* <DEDUP_REMOVED lines=21> */
.L_x_18700:
        /* <DEDUP_REMOVED lines=13> */
.L_x_18702:
[----:B------:R-:W-:Y:S05]  /*ae70*/  BSYNC.RECONVERGENT B2 ;  /* 0x0000000000027941 */ /* 0x000fea0003800200 */
.L_x_18701:
        /* <DEDUP_REMOVED lines=61> */
.L_x_18699:
[----:B------:R-:W-:Y:S05]  /*b250*/  BSYNC.RECONVERGENT B1 ;  /* 0x0000000000017941 */ /* 0x000fea0003800200 */
.L_x_18698:
[----:B------:R-:W-:Y:S01]  /*b260*/  ISETP.NE.AND P6, PT, R203, 0x1, PT ;  /* 0x00000001cb00780c */ /* 0x000fe20003fc5270 */
[----:B------:R-:W-:Y:S01]  /*b270*/  HADD2.F32 R202, -RZ, R147.H1_H1 ;  /* 0x30000093ffca7230 */ /* 0x000fe20000004100 */
        /* <DEDUP_REMOVED lines=16> */
.L_x_18705:
        /* <DEDUP_REMOVED lines=15> */
.L_x_18707:
[----:B------:R-:W-:Y:S05]  /*b470*/  BSYNC.RECONVERGENT B2 ;  /* 0x0000000000027941 */ /* 0x000fea0003800200 */
.L_x_18706:
        /* <DEDUP_REMOVED lines=51> */
[----:B------:R-:W-:-:S03]  /*b7b0*/  LOP3.LUT R3, R3, R2, R203, 0x96, !PT ;  /* 0x0000000203037212 */ /* 0x000fc600078e96cb */
[----:B------:R-:W-:-:S04]  /*b7c0*/  IMAD.WIDE.U32 R214, R199, -0x326172a9, RZ ;  /* 0xcd9e8d57c7d67825 */ /* 0x000fc800078e00ff */
[----:B------:R-:W-:Y:S01]  /*b7d0*/  VIADD R199, R216, 0x8ff34781 ;  /* 0x8ff34781d8c77836 */ /* 0x000fe20000000000 */
[----:B------:R-:W-:Y:S01]  /*b7e0*/  MOV R8, R214 ;  /* 0x000000d600087202 */ /* 0x000fe20000000f00 */
[----:B------:R-:W-:-:S03]  /*b7f0*/  IMAD.WIDE.U32 R212, R3, -0x2daee0ad, RZ ;  /* 0xd2511f5303d47825 */ /* 0x000fc600078e00ff */
[----:B------:R-:W-:Y:S01]  /*b800*/  LOP3.LUT R2, R199, R202, R215, 0x96, !PT ;  /* 0x000000cac7027212 */ /* 0x000fe200078e96d7 */
[----:B------:R-:W-:Y:S02]  /*b810*/  VIADD R3, R217, 0x96a522ad ;  /* 0x96a522add9037836 */ /* 0x000fe40000000000 */
[----:B------:R-:W-:Y:S02]  /*b820*/  IMAD.MOV.U32 R199, RZ, RZ, R196 ;  /* 0x000000ffffc77224 */ /* 0x000fe400078e00c4 */
[----:B------:R-:W-:Y:S01]  /*b830*/  IMAD.MOV.U32 R196, RZ, RZ, R212 ;  /* 0x000000ffffc47224 */ /* 0x000fe200078e00d4 */
[----:B------:R-:W-:-:S07]  /*b840*/  LOP3.LUT R3, R3, R200, R213, 0x96, !PT ;  /* 0x000000c803037212 */ /* 0x000fce00078e96d5 */
.L_x_18704:
[----:B------:R-:W-:Y:S05]  /*b850*/  BSYNC.RECONVERGENT B1 ;  /* 0x0000000000017941 */ /* 0x000fea0003800200 */
.L_x_18703:
[----:B------:R-:W-:Y:S01]  /*b860*/  I2FP.F32.U32 R199, R199 ;  /* 0x000000c700c77245 */ /* 0x000fe20000201000 */
[----:B------:R-:W-:Y:S01]  /*b870*/  HADD2.F32 R200, -RZ, R131.H1_H1 ;  /* 0x30000083ffc87230 */ /* 0x000fe20000004100 */
[----:B------:R-:W-:-:S03]  /*b880*/  FSEL R147, R147, RZ, P5 ;  /* 0x000000ff93937208 */ /* 0x000fc60002800000 */
[----:B------:R-:W-:Y:S01]  /*b890*/  FFMA.FTZ R198, R199, R198, 1.1641532182693481445e-10 ;  /* 0x2f000000c7c67423 */ /* 0x000fe200000100c6 */
[----:B------:R-:W-:-:S04]  /*b8a0*/  FMUL.FTZ R200, R200, R197 ;  /* 0x000000c5c8c87220 */ /* 0x000fc80000410000 */
[----:B------:R-:W-:-:S04]  /*b8b0*/  FSETP.GTU.FTZ.AND P6, PT, R198, R7, PT ;  /* 0x00000007c600720b */ /* 0x000fc80003fdc000 */
[----:B------:R-:W-:Y:S02]  /*b8c0*/  FSEL R200, R200, RZ, !P6 ;  /* 0x000000ffc8c87208 */ /* 0x000fe40007000000 */
[----:B------:R-:W-:-:S03]  /*b8d0*/  SEL R204, RZ, 0x1, P6 ;  /* 0x00000001ffcc7807 */ /* 0x000fc60003000000 */
[----:B------:R-:W-:-:S04]  /*b8e0*/  FADD.FTZ R147, R200, R147 ;  /* 0x00000093c8937221 */ /* 0x000fc80000010000 */
[----:B------:R-:W-:-:S07]  /*b8f0*/  @P1 FADD.FTZ R147, R139, R147 ;  /* 0x000000938b931221 */ /* 0x000fce0000010000 */
.L_x_18627:
        /* <DEDUP_REMOVED lines=44> */
.L_x_18708:
[----:B------:R-:W-:Y:S01]  /*bbc0*/  IMAD.MOV.U32 R7, RZ, RZ, R196 ;  /* 0x000000ffff077224 */ /* 0x000fe200078e00c4 */
[----:B------:R-:W-:-:S07]  /*bbd0*/  IADD3 R196, PT, PT, R211, 0x80, RZ ;  /* 0x00000080d3c47810 */ /* 0x000fce0007ffe0ff */
.L_x_18585:
[----:B------:R-:W-:Y:S05]  /*bbe0*/  BSYNC.RECONVERGENT B0 ;  /* 0x0000000000007941 */ /* 0x000fea0003800200 */
.L_x_18584:
        /* <DEDUP_REMOVED lines=22> */
[----:B------:R-:W-:Y:S01]  /*bd50*/  IMAD.MOV.U32 R10, RZ, RZ, 0x2 ;  /* 0x00000002ff0a7424 */ /* 0x000fe200078e00ff */
        /* <DEDUP_REMOVED lines=13> */
.L_x_18714:
        /* <DEDUP_REMOVED lines=13> */
.L_x_18716:
[----:B------:R-:W-:Y:S05]  /*bf00*/  BSYNC.RECONVERGENT B2 ;  /* 0x0000000000027941 */ /* 0x000fea0003800200 */
.L_x_18715:
        /* <DEDUP_REMOVED lines=59> */
.L_x_18713:
[----:B------:R-:W-:Y:S05]  /*c2c0*/  BSYNC.RECONVERGENT B1 ;  /* 0x0000000000017941 */ /* 0x000fea0003800200 */
.L_x_18712:
        /* <DEDUP_REMOVED lines=23> */
.L_x_18719:
        /* <DEDUP_REMOVED lines=13> */
.L_x_18721:
[----:B------:R-:W-:Y:S05]  /*c510*/  BSYNC.RECONVERGENT B2 ;  /* 0x0000000000027941 */ /* 0x000fea0003800200 */
.L_x_18720:
        /* <DEDUP_REMOVED lines=60> */
.L_x_18718:
[----:B------:R-:W-:Y:S05]  /*c8e0*/  BSYNC.RECONVERGENT B1 ;  /* 0x0000000000017941 */ /* 0x000fea0003800200 */
.L_x_18717:
        /* <DEDUP_REMOVED lines=9> */
[----:B--2---:R-:W-:Y:S02]  /*c980*/  FSEL R148, R12, RZ, !P2 ;  /* 0x000000ff0c947208 */ /* 0x004fe40005000000 */
        /* <DEDUP_REMOVED lines=13> */
.L_x_18724:
        /* <DEDUP_REMOVED lines=13> */
.L_x_18726:
[----:B------:R-:W-:Y:S05]  /*cb30*/  BSYNC.RECONVERGENT B2 ;  /* 0x0000000000027941 */ /* 0x000fea0003800200 */
.L_x_18725:
        /* <DEDUP_REMOVED lines=61> */
.L_x_18723:
[----:B------:R-:W-:Y:S05]  /*cf10*/  BSYNC.RECONVERGENT B1 ;  /* 0x0000000000017941 */ /* 0x000fea0003800200 */
.L_x_18722:
        /* <DEDUP_REMOVED lines=20> */
.L_x_18729:
        /* <DEDUP_REMOVED lines=13> */
.L_x_18731:
[----:B------:R-:W-:Y:S05]  /*d130*/  BSYNC.RECONVERGENT B2 ;  /* 0x0000000000027941 */ /* 0x000fea0003800200 */
.L_x_18730:
        /* <DEDUP_REMOVED lines=61> */
.L_x_18728:
[----:B------:R-:W-:Y:S05]  /*d510*/  BSYNC.RECONVERGENT B1 ;  /* 0x0000000000017941 */ /* 0x000fea0003800200 */
.L_x_18727:
[----:B------:R-:W-:Y:S01]  /*d520*/  I2FP.F32.U32 R10, R10 ;  /* 0x0000000a000a7245 */ /* 0x000fe20000201000 */
[----:B------:R-:W-:Y:S01]  /*d530*/  HADD2.F32 R12, -RZ, R128.H1_H1 ;  /* 0x30000080ff0c7230 */ /* 0x000fe20000004100 */
        /* <DEDUP_REMOVED lines=21> */
.L_x_18734:
        /* <DEDUP_REMOVED lines=13> */
.L_x_18736:
[----:B------:R-:W-:Y:S05]  /*d760*/  BSYNC.RECONVERGENT B2 ;  /* 0x0000000000027941 */ /* 0x000fea0003800200 */
.L_x_18735:
        /* <DEDUP_REMOVED lines=61> */
.L_x_18733:
[----:B------:R-:W-:Y:S05]  /*db40*/  BSYNC.RECONVERGENT B1 ;  /* 0x0000000000017941 */ /* 0x000fea0003800200 */
.L_x_18732:
[----:B------:R-:W-:Y:S01]  /*db50*/  I2FP.F32.U32 R4, R4 ;  /* 0x0000000400047245 */ /* 0x000fe20000201000 */
[----:B------:R-:W-:Y:S01]  /*db60*/  HADD2.F32 R12, -RZ, R153.H0_H0 ;  /* 0x20000099ff0c7230 */ /* 0x000fe20000004100 */
[----:B------:R-:W-:Y:S01]  /*db70*/  ISETP.NE.AND P2, PT, R14, 0x1, PT ;  /* 0x000000010e00780c */ /* 0x000fe20003f45270 */
[----:B------:R-:W-:Y:S01]  /*db80*/  BSSY.RECONVERGENT B1, `(.L_x_18737) ;  /* 0x000005c000017945 */ /* 0x000fe20003800200 */
[----:B------:R-:W-:Y:S01]  /*db90*/  LOP3.LUT R210, R210, 0xfffffffb, RZ, 0xc0, !PT ;  /* 0xfffffffbd2d27812 */ /* 0x000fe200078ec0ff */
[----:B------:R-:W-:Y:S01]  /*dba0*/  FFMA.FTZ R4, R4, R7, 1.1641532182693481445e-10 ;  /* 0x2f00000004047423 */ /* 0x000fe20000010007 */
[----:B------:R-:W-:Y:S02]  /*dbb0*/  HFMA2 R15, -RZ, RZ, 0, 1.1920928955078125e-07 ;  /* 0x00000002ff0f7431 */ /* 0x000fe400000001ff */
        /* <DEDUP_REMOVED lines=13> */
.L_x_18739:
        /* <DEDUP_REMOVED lines=13> */
.L_x_18741:
[----:B------:R-:W-:Y:S05]  /*dd60*/  BSYNC.RECONVERGENT B2 ;  /* 0x0000000000027941 */ /* 0x000fea0003800200 */
.L_x_18740:
        /* <DEDUP_REMOVED lines=61> */
.L_x_18738:
[----:B------:R-:W-:Y:S05]  /*e140*/  BSYNC.RECONVERGENT B1 ;  /* 0x0000000000017941 */ /* 0x000fea0003800200 */
.L_x_18737:
        /* <DEDUP_REMOVED lines=23> */
.L_x_18744:
        /* <DEDUP_REMOVED lines=13> */
.L_x_18746:
[----:B------:R-:W-:Y:S05]  /*e390*/  BSYNC.RECONVERGENT B2 ;  /* 0x0000000000027941 */ /* 0x000fea0003800200 */
.L_x_18745:
        /* <DEDUP_REMOVED lines=61> */
.L_x_18743:
[----:B------:R-:W-:Y:S05]  /*e770*/  BSYNC.RECONVERGENT B1 ;  /* 0x0000000000017941 */ /* 0x000fea0003800200 */
.L_x_18742:
[----:B------:R-:W-:Y:S01]  /*e780*/  I2FP.F32.U32 R4, R4 ;  /* 0x0000000400047245 */ /* 0x000fe20000201000 */
[----:B------:R-:W-:Y:S01]  /*e790*/  HADD2.F32 R14, -RZ, R153.H1_H1 ;  /* 0x30000099ff0e7230 */ /* 0x000fe20000004100 */
        /* <DEDUP_REMOVED lines=18> */
.L_x_18749:
        /* <DEDUP_REMOVED lines=13> */
.L_x_18751:
[----:B------:R-:W-:Y:S05]  /*e990*/  BSYNC.RECONVERGENT B2 ;  /* 0x0000000000027941 */ /* 0x000fea0003800200 */
.L_x_18750:
        /* <DEDUP_REMOVED lines=61> */
.L_x_18748:
[----:B------:R-:W-:Y:S05]  /*ed70*/  BSYNC.RECONVERGENT B1 ;  /* 0x0000000000017941 */ /* 0x000fea0003800200 */
.L_x_18747:
[----:B------:R-:W-:Y:S01]  /*ed80*/  I2FP.F32.U32 R12, R13 ;  /* 0x0000000d000c7245 */ /* 0x000fe20000201000 */
[----:B------:R-:W-:Y:S01]  /*ed90*/  HADD2.F32 R14, -RZ, R129.H1_H1 ;  /* 0x30000081ff0e7230 */ /* 0x000fe20000004100 */
        /* <DEDUP_REMOVED lines=21> */
.L_x_18754:
        /* <DEDUP_REMOVED lines=13> */
.L_x_18756:
[----:B------:R-:W-:Y:S05]  /*efc0*/  BSYNC.RECONVERGENT B2 ;  /* 0x0000000000027941 */ /* 0x000fea0003800200 */
.L_x_18755:
        /* <DEDUP_REMOVED lines=61> */
.L_x_18753:
[----:B------:R-:W-:Y:S05]  /*f3a0*/  BSYNC.RECONVERGENT B1 ;  /* 0x0000000000017941 */ /* 0x000fea0003800200 */
.L_x_18752:
[----:B------:R-:W-:Y:S01]  /*f3b0*/  ISETP.NE.AND P3, PT, R153, 0x1, PT ;  /* 0x000000019900780c */ /* 0x000fe20003f65270 */
[----:B------:R-:W-:Y:S01]  /*f3c0*/  HADD2.F32 R152, -RZ, R154.H0_H0 ;  /* 0x2000009aff987230 */ /* 0x000fe20000004100 */
        /* <DEDUP_REMOVED lines=16> */
.L_x_18759:
        /* <DEDUP_REMOVED lines=13> */
.L_x_18761:
[----:B------:R-:W-:Y:S05]  /*f5a0*/  BSYNC.RECONVERGENT B2 ;  /* 0x0000000000027941 */ /* 0x000fea0003800200 */
.L_x_18760:
        /* <DEDUP_REMOVED lines=54> */
[----:B------:R-:W-:-:S04]  /*f910*/  IMAD.WIDE.U32 R152, R13, -0x2daee0ad, RZ ;  /* 0xd2511f530d987825 */ /* 0x000fc800078e00ff */
[----:B------:R-:W-:Y:S01]  /*f920*/  HFMA2 R200, -RZ, RZ, 0, 0 ;  /* 0x00000000ffc87431 */ /* 0x000fe200000001ff */
[----:B------:R-:W-:Y:S01]  /*f930*/  LOP3.LUT R2, R3, R2, R201, 0x96, !PT ;  /* 0x0000000203027212 */ /* 0x000fe200078e96c9 */
[----:B------:R-:W-:-:S05]  /*f940*/  VIADD R13, R217, 0x96a522ad ;  /* 0x96a522add90d7836 */ /* 0x000fca0000000000 */
[----:B------:R-:W-:Y:S01]  /*f950*/  LOP3.LUT R3, R13, R14, R153, 0x96, !PT ;  /* 0x0000000e0d037212 */ /* 0x000fe200078e9699 */
[----:B------:R-:W-:Y:S02]  /*f960*/  IMAD.MOV.U32 R13, RZ, RZ, R198 ;  /* 0x000000ffff0d7224 */ /* 0x000fe400078e00c6 */
[----:B------:R-:W-:-:S07]  /*f970*/  IMAD.MOV.U32 R198, RZ, RZ, R152 ;  /* 0x000000ffffc67224 */ /* 0x000fce00078e0098 */
.L_x_18758:
[----:B------:R-:W-:Y:S05]  /*f980*/  BSYNC.RECONVERGENT B1 ;  /* 0x0000000000017941 */ /* 0x000fea0003800200 */
.L_x_18757:
        /* <DEDUP_REMOVED lines=23> */
.L_x_18764:
        /* <DEDUP_REMOVED lines=13> */
.L_x_18766:
[----:B------:R-:W-:Y:S05]  /*fbd0*/  BSYNC.RECONVERGENT B2 ;  /* 0x0000000000027941 */ /* 0x000fea0003800200 */
.L_x_18765:
        /* <DEDUP_REMOVED lines=61> */
.L_x_18763:
[----:B------:R-:W-:Y:S05]  /*ffb0*/  BSYNC.RECONVERGENT B1 ;  /* 0x0000000000017941 */ /* 0x000fea0003800200 */
.L_x_18762:
[----:B------:R-:W-:Y:S01]  /*ffc0*/  ISETP.NE.AND P4, PT, R153, 0x1, PT ;  /* 0x000000019900780c */ /* 0x000fe20003f85270 */
[----:B------:R-:W-:Y:S01]  /*ffd0*/  HADD2.F32 R154, -RZ, R154.H1_H1 ;  /* 0x3000009aff9a7230 */ /* 0x000fe20000004100 */
        /* <DEDUP_REMOVED lines=16> */
.L_x_18769:
        /* <DEDUP_REMOVED lines=13> */
.L_x_18771:
[----:B------:R-:W-:Y:S05]  /*101b0*/  BSYNC.RECONVERGENT B2 ;  /* 0x0000000000027941 */ /* 0x000fea0003800200 */
.L_x_18770:
        /* <DEDUP_REMOVED lines=61> */
.L_x_18768:
[----:B------:R-:W-:Y:S05]  /*10590*/  BSYNC.RECONVERGENT B1 ;  /* 0x0000000000017941 */ /* 0x000fea0003800200 */
.L_x_18767:
        /* <DEDUP_REMOVED lines=23> */
.L_x_18774:
        /* <DEDUP_REMOVED lines=13> */
.L_x_18776:
[----:B------:R-:W-:Y:S05]  /*107e0*/  BSYNC.RECONVERGENT B2 ;  /* 0x0000000000027941 */ /* 0x000fea0003800200 */
.L_x_18775:
        /* <DEDUP_REMOVED lines=52> */
[----:B------:R-:W-:-:S03]  /*10b30*/  LOP3.LUT R3, R3, R2, R203, 0x96, !PT ;  /* 0x0000000203037212 */ /* 0x000fc600078e96cb */
[----:B------:R-:W-:-:S04]  /*10b40*/  IMAD.WIDE.U32 R214, R15, -0x326172a9, RZ ;  /* 0xcd9e8d570fd67825 */ /* 0x000fc800078e00ff */
[----:B------:R-:W-:Y:S01]  /*10b50*/  IMAD.WIDE.U32 R212, R3, -0x2daee0ad, RZ ;  /* 0xd2511f5303d47825 */ /* 0x000fe200078e00ff */
[----:B------:R-:W-:-:S03]  /*10b60*/  MOV R8, R214 ;  /* 0x000000d600087202 */ /* 0x000fc60000000f00 */
[----:B------:R-:W-:Y:S02]  /*10b70*/  VIADD R15, R216, 0x8ff34781 ;  /* 0x8ff34781d80f7836 */ /* 0x000fe40000000000 */
[----:B------:R-:W-:Y:S02]  /*10b80*/  VIADD R3, R217, 0x96a522ad ;  /* 0x96a522add9037836 */ /* 0x000fe40000000000 */
[----:B------:R-:W-:Y:S01]  /*10b90*/  IMAD.MOV.U32 R198, RZ, RZ, R212 ;  /* 0x000000ffffc67224 */ /* 0x000fe200078e00d4 */
[----:B------:R-:W-:Y:S02]  /*10ba0*/  LOP3.LUT R2, R15, R202, R215, 0x96, !PT ;  /* 0x000000ca0f027212 */ /* 0x000fe400078e96d7 */
[----:B------:R-:W-:-:S07]  /*10bb0*/  LOP3.LUT R3, R3, R200, R213, 0x96, !PT ;  /* 0x000000c803037212 */ /* 0x000fce00078e96d5 */
.L_x_18773:
[----:B------:R-:W-:Y:S05]  /*10bc0*/  BSYNC.RECONVERGENT B1 ;  /* 0x0000000000017941 */ /* 0x000fea0003800200 */
.L_x_18772:
[----:B------:R-:W-:Y:S01]  /*10bd0*/  ISETP.NE.AND P5, PT, R201, 0x1, PT ;  /* 0x00000001c900780c */ /* 0x000fe20003fa5270 */
[----:B------:R-:W-:Y:S01]  /*10be0*/  HADD2.F32 R200, -RZ, R155.H0_H0 ;  /* 0x2000009bffc87230 */ /* 0x000fe20000004100 */
        /* <DEDUP_REMOVED lines=16> */
.L_x_18779:
        /* <DEDUP_REMOVED lines=13> */
.L_x_18781:
[----:B------:R-:W-:Y:S05]  /*10dc0*/  BSYNC.RECONVERGENT B2 ;  /* 0x0000000000027941 */ /* 0x000fea0003800200 */
.L_x_18780:
        /* <DEDUP_REMOVED lines=59> */
[----:B------:R-:W-:Y:S01]  /*11180*/  LOP3.LUT R3, R3, R200, R213, 0x96, !PT ;  /* 0x000000c803037212 */ /* 0x000fe200078e96d5 */
[----:B------:R-:W-:-:S07]  /*11190*/  IMAD.MOV.U32 R202, RZ, RZ, RZ ;  /* 0x000000ffffca7224 */ /* 0x000fce00078e00ff */
.L_x_18778:
[----:B------:R-:W-:Y:S05]  /*111a0*/  BSYNC.RECONVERGENT B1 ;  /* 0x0000000000017941 */ /* 0x000fea0003800200 */
.L_x_18777:
        /* <DEDUP_REMOVED lines=23> */
.L_x_18784:
        /* <DEDUP_REMOVED lines=13> */
.L_x_18786:
[----:B------:R-:W-:Y:S05]  /*113f0*/  BSYNC.RECONVERGENT B2 ;  /* 0x0000000000027941 */ /* 0x000fea0003800200 */
.L_x_18785:
        /* <DEDUP_REMOVED lines=61> */
.L_x_18783:
[----:B------:R-:W-:Y:S05]  /*117d0*/  BSYNC.RECONVERGENT B1 ;  /* 0x0000000000017941 */ /* 0x000fea0003800200 */
.L_x_18782:
[----:B------:R-:W-:Y:S01]  /*117e0*/  ISETP.NE.AND P6, PT, R203, 0x1, PT ;  /* 0x00000001cb00780c */ /* 0x000fe20003fc5270 */
[----:B------:R-:W-:Y:S01]  /*117f0*/  HADD2.F32 R202, -RZ, R155.H1_H1 ;  /* 0x3000009bffca7230 */ /* 0x000fe20000004100 */
[----:B------:R-:W-:Y:S01]  /*11800*/  I2FP.F32.U32 R4, R4 ;  /* 0x0000000400047245 */ /* 0x000fe20000201000 */
[----:B------:R-:W-:Y:S01]  /*11810*/  BSSY.RECONVERGENT B1, `(.L_x_18787) ;  /* 0x000005c000017945 */ /* 0x000fe20003800200 */
[----:B------:R-:W-:Y:S02]  /*11820*/  MOV R201, R8 ;  /* 0x0000000800c97202 */ /* 0x000fe40000000f00 */
[----:B------:R-:W-:Y:S01]  /*11830*/  FMUL.FTZ R155, R202, R197 ;  /* 0x000000c5ca9b7220 */ /* 0x000fe20000410000 */
        /* <DEDUP_REMOVED lines=12> */
.L_x_18789:
        /* <DEDUP_REMOVED lines=15> */
.L_x_18791:
[----:B------:R-:W-:Y:S05]  /*119f0*/  BSYNC.RECONVERGENT B2 ;  /* 0x0000000000027941 */ /* 0x000fea0003800200 */
.L_x_18790:
        /* <DEDUP_REMOVED lines=61> */
.L_x_18788:
[----:B------:R-:W-:Y:S05]  /*11dd0*/  BSYNC.RECONVERGENT B1 ;  /* 0x0000000000017941 */ /* 0x000fea0003800200 */
.L_x_18787:
[----:B------:R-:W-:Y:S01]  /*11de0*/  I2FP.F32.U32 R200, R201 ;  /* 0x000000c900c87245 */ /* 0x000fe20000201000 */
[----:B------:R-:W-:-:S04]  /*11df0*/  HADD2.F32 R202, -RZ, R131.H1_H1 ;  /* 0x30000083ffca7230 */ /* 0x000fc80000004100 */
[----:B------:R-:W-:Y:S01]  /*11e00*/  FFMA.FTZ R200, R200, R7, 1.1641532182693481445e-10 ;  /* 0x2f000000c8c87423 */ /* 0x000fe20000010007 */
[----:B------:R-:W-:-:S04]  /*11e10*/  FMUL.FTZ R7, R202, R197 ;  /* 0x000000c5ca077220 */ /* 0x000fc80000410000 */
[----:B------:R-:W-:Y:S02]  /*11e20*/  FSETP.GTU.FTZ.AND P6, PT, R200, R199, PT ;  /* 0x000000c7c800720b */ /* 0x000fe40003fdc000 */
[----:B------:R-:W-:Y:S02]  /*11e30*/  FSEL R200, R155, RZ, P5 ;  /* 0x000000ff9bc87208 */ /* 0x000fe40002800000 */
[----:B------:R-:W-:Y:S02]  /*11e40*/  FSEL R7, R7, RZ, !P6 ;  /* 0x000000ff07077208 */ /* 0x000fe40007000000 */
[----:B------:R-:W-:-:S03]  /*11e50*/  SEL R204, RZ, 0x1, P6 ;  /* 0x00000001ffcc7807 */ /* 0x000fc60003000000 */
[----:B------:R-:W-:-:S04]  /*11e60*/  FADD.FTZ R155, R7, R200 ;  /* 0x000000c8079b7221 */ /* 0x000fc80000010000 */
[----:B------:R-:W-:Y:S01]  /*11e70*/  @P1 FADD.FTZ R155, R139, R155 ;  /* 0x0000009b8b9b1221 */ /* 0x000fe20000010000 */
[----:B------:R-:W-:Y:S06]  /*11e80*/  BRA `(.L_x_18792) ;  /* 0x0000003000547947 */ /* 0x000fec0003800000 */
.L_x_18711:
        /* <DEDUP_REMOVED lines=16> */
.L_x_18795:
        /* <DEDUP_REMOVED lines=13> */
.L_x_18797:
[----:B------:R-:W-:Y:S05]  /*12060*/  BSYNC.RECONVERGENT B2 ;  /* 0x0000000000027941 */ /* 0x000fea0003800200 */
.L_x_18796:
        /* <DEDUP_REMOVED lines=59> */
[----:B------:R-:W-:-:S07]  /*12420*/  MOV R148, R7 ;  /* 0x0000000700947202 */ /* 0x000fce0000000f00 */
.L_x_18794:
[----:B------:R-:W-:Y:S05]  /*12430*/  BSYNC.RECONVERGENT B1 ;  /* 0x0000000000017941 */ /* 0x000fea0003800200 */
.L_x_18793:
        /* <DEDUP_REMOVED lines=8> */
[----:B-----5:R-:W-:Y:S02]  /*124c0*/  HADD2.F32 R149, -RZ, R152.H0_H0 ;  /* 0x20000098ff957230 */ /* 0x020fe40000004100 */
[----:B0-----:R-:W-:Y:S01]  /*124d0*/  FSETP.LE.FTZ.AND P3, PT, R4, R7, PT ;  /* 0x000000070400720b */ /* 0x001fe20003f73000 */
        /* <DEDUP_REMOVED lines=11> */
.L_x_18800:
        /* <DEDUP_REMOVED lines=13> */
.L_x_18802:
[----:B------:R-:W-:Y:S05]  /*12660*/  BSYNC.RECONVERGENT B2 ;  /* 0x0000000000027941 */ /* 0x000fea0003800200 */
.L_x_18801:
        /* <DEDUP_REMOVED lines=28> */
[----:B------:R-:W-:-:S03]  /*12830*/  VIADD R197, R217, 0xa9066899 ;  /* 0xa9066899d9c57836 */ /* 0x000fc60000000000 */
        /* <DEDUP_REMOVED lines=32> */
.L_x_18799:
[----:B------:R-:W-:Y:S05]  /*12a40*/  BSYNC.RECONVERGENT B1 ;  /* 0x0000000000017941 */ /* 0x000fea0003800200 */
.L_x_18798:
        /* <DEDUP_REMOVED lines=19> */
.L_x_18805:
        /* <DEDUP_REMOVED lines=13> */
.L_x_18807:
[----:B------:R-:W-:Y:S05]  /*12c50*/  BSYNC.RECONVERGENT B2 ;  /* 0x0000000000027941 */ /* 0x000fea0003800200 */
.L_x_18806:
        /* <DEDUP_REMOVED lines=54> */
[----:B------:R-:W-:Y:S02]  /*12fc0*/  HFMA2 R199, -RZ, RZ, 0, 0 ;  /* 0x00000000ffc77431 */ /* 0x000fe400000001ff */
[----:B------:R-:W-:Y:S01]  /*12fd0*/  IMAD.WIDE.U32 R202, R3, -0x2daee0ad, RZ ;  /* 0xd2511f5303ca7825 */ /* 0x000fe200078e00ff */
[----:B------:R-:W-:Y:S02]  /*12fe0*/  LOP3.LUT R2, R151, R200, R213, 0x96, !PT ;  /* 0x000000c897027212 */ /* 0x000fe400078e96d5 */
[----:B------:R-:W-:Y:S01]  /*12ff0*/  MOV R8, R212 ;  /* 0x000000d400087202 */ /* 0x000fe20000000f00 */
[----:B------:R-:W-:Y:S02]  /*13000*/  VIADD R3, R217, 0x96a522ad ;  /* 0x96a522add9037836 */ /* 0x000fe40000000000 */
[----:B------:R-:W-:-:S03]  /*13010*/  IMAD.MOV.U32 R198, RZ, RZ, R202 ;  /* 0x000000ffffc67224 */ /* 0x000fc600078e00ca */
[----:B------:R-:W-:-:S07]  /*13020*/  LOP3.LUT R3, R3, R150, R203, 0x96, !PT ;  /* 0x0000009603037212 */ /* 0x000fce00078e96cb */
.L_x_18804:
[----:B------:R-:W-:Y:S05]  /*13030*/  BSYNC.RECONVERGENT B1 ;  /* 0x0000000000017941 */ /* 0x000fea0003800200 */
.L_x_18803:
[----:B------:R-:W-:Y:S01]  /*13040*/  I2FP.F32.U32 R151, R4 ;  /* 0x0000000400977245 */ /* 0x000fe20000201000 */
[----:B------:R-:W-:Y:S01]  /*13050*/  BSSY.RECONVERGENT B1, `(.L_x_18808) ;  /* 0x000005d000017945 */ /* 0x000fe20003800200 */
[----:B------:R-:W-:Y:S01]  /*13060*/  ISETP.NE.AND P2, PT, R199, 0x1, PT ;  /* 0x00000001c700780c */ /* 0x000fe20003f45270 */
[----:B------:R-:W-:Y:S01]  /*13070*/  HADD2.F32 R150, -RZ, R153.H0_H0 ;  /* 0x20000099ff967230 */ /* 0x000fe20000004100 */
        /* <DEDUP_REMOVED lines=15> */
.L_x_18810:
        /* <DEDUP_REMOVED lines=13> */
.L_x_18812:
[----:B------:R-:W-:Y:S05]  /*13240*/  BSYNC.RECONVERGENT B2 ;  /* 0x0000000000027941 */ /* 0x000fea0003800200 */
.L_x_18811:
        /* <DEDUP_REMOVED lines=47> */
[----:B------:R-:W-:Y:S02]  /*13540*/  IMAD.MOV.U32 R197, RZ, RZ, RZ ;  /* 0x000000ffffc57224 */ /* 0x000fe400078e00ff */
[----:B------:R-:W-:-:S04]  /*13550*/  IMAD.WIDE.U32 R200, R151, -0x2daee0ad, RZ ;  /* 0xd2511f5397c87825 */ /* 0x000fc800078e00ff */
[----:B------:R-:W-:-:S04]  /*13560*/  IMAD.WIDE.U32 R202, R202, -0x326172a9, RZ ;  /* 0xcd9e8d57caca7825 */ /* 0x000fc800078e00ff */
[----:B------:R-:W-:Y:S01]  /*13570*/  VIADD R151, R217, 0xdb3d7428 ;  /* 0xdb3d7428d9977836 */ /* 0x000fe20000000000 */
[----:B------:R-:W-:-:S04]  /*13580*/  LOP3.LUT R3, R3, R2, R203, 0x96, !PT ;  /* 0x0000000203037212 */ /* 0x000fc800078e96cb */
[----:B------:R-:W-:Y:S01]  /*13590*/  LOP3.LUT R214, R151, R214, R201, 0x96, !PT ;  /* 0x000000d697d67212 */ /* 0x000fe200078e96c9 */
[----:B------:R-:W-:Y:S01]  /*135a0*/  IMAD.WIDE.U32 R212, R3, -0x2daee0ad, RZ ;  /* 0xd2511f5303d47825 */ /* 0x000fe200078e00ff */
[----:B------:R-:W-:-:S03]  /*135b0*/  IADD3 R151, PT, PT, R216, -0x700cb87f, RZ ;  /* 0x8ff34781d8977810 */ /* 0x000fc60007ffe0ff */
[----:B------:R-:W-:-:S04]  /*135c0*/  IMAD.WIDE.U32 R214, R214, -0x326172a9, RZ ;  /* 0xcd9e8d57d6d67825 */ /* 0x000fc800078e00ff */
[----:B------:R-:W-:Y:S01]  /*135d0*/  VIADD R3, R217, 0x96a522ad ;  /* 0x96a522add9037836 */ /* 0x000fe20000000000 */
[----:B------:R-:W-:Y:S01]  /*135e0*/  LOP3.LUT R2, R151, R202, R215, 0x96, !PT ;  /* 0x000000ca97027212 */ /* 0x000fe200078e96d7 */
[----:B------:R-:W-:Y:S02]  /*135f0*/  IMAD.MOV.U32 R8, RZ, RZ, R214 ;  /* 0x000000ffff087224 */ /* 0x000fe400078e00d6 */
[----:B------:R-:W-:Y:S01]  /*13600*/  IMAD.MOV.U32 R198, RZ, RZ, R212 ;  /* 0x000000ffffc67224 */ /* 0x000fe200078e00d4 */
[----:B------:R-:W-:-:S07]  /*13610*/  LOP3.LUT R3, R3, R200, R213, 0x96, !PT ;  /* 0x000000c803037212 */ /* 0x000fce00078e96d5 */
.L_x_18809:
[----:B------:R-:W-:Y:S05]  /*13620*/  BSYNC.RECONVERGENT B1 ;  /* 0x0000000000017941 */ /* 0x000fea0003800200 */
.L_x_18808:
[----:B------:R-:W-:Y:S01]  /*13630*/  I2FP.F32.U32 R151, R4 ;  /* 0x0000000400977245 */ /* 0x000fe20000201000 */
[----:B------:R-:W-:Y:S01]  /*13640*/  BSSY.RECONVERGENT B1, `(.L_x_18813) ;  /* 0x000005d000017945 */ /* 0x000fe20003800200 */
[----:B------:R-:W-:Y:S01]  /*13650*/  ISETP.NE.AND P2, PT, R197, 0x1, PT ;  /* 0x00000001c500780c */ /* 0x000fe20003f45270 */
[----:B------:R-:W-:Y:S01]  /*13660*/  HFMA2 R199, -RZ, RZ, 0, 1.1920928955078125e-07 ;  /* 0x00000002ffc77431 */ /* 0x000fe200000001ff */
[----:B------:R-:W-:Y:S01]  /*13670*/  LOP3.LUT R210, R210, 0xfffffffd, RZ, 0xc0, !PT ;  /* 0xfffffffdd2d27812 */ /* 0x000fe200078ec0ff */
[----:B------:R-:W-:Y:S01]  /*13680*/  FFMA.FTZ R4, R151, R148, 1.1641532182693481445e-10 ;  /* 0x2f00000097047423 */ /* 0x000fe20000010094 */
[----:B------:R-:W-:Y:S02]  /*13690*/  HADD2.F32 R153, -RZ, R153.H1_H1 ;  /* 0x30000099ff997230 */ /* 0x000fe40000004100 */
        /* <DEDUP_REMOVED lines=12> */
.L_x_18815:
        /* <DEDUP_REMOVED lines=13> */
.L_x_18817:
[----:B------:R-:W-:Y:S05]  /*13830*/  BSYNC.RECONVERGENT B2 ;  /* 0x0000000000027941 */ /* 0x000fea0003800200 */
.L_x_18816:
        /* <DEDUP_REMOVED lines=9> */
[----:B------:R-:W-:Y:S01]  /*138d0*/  IMAD.MOV.U32 R199, RZ, RZ, RZ ;  /* 0x000000ffffc77224 */ /* 0x000fe200078e00ff */
        /* <DEDUP_REMOVED lines=50> */
[----:B------:R-:W-:-:S07]  /*13c00*/  MOV R198, R212 ;  /* 0x000000d400c67202 */ /* 0x000fce0000000f00 */
.L_x_18814:
[----:B------:R-:W-:Y:S05]  /*13c10*/  BSYNC.RECONVERGENT B1 ;  /* 0x0000000000017941 */ /* 0x000fea0003800200 */
.L_x_18813:
        /* <DEDUP_REMOVED lines=17> */
.L_x_18820:
        /* <DEDUP_REMOVED lines=13> */
.L_x_18822:
[----:B------:R-:W-:Y:S05]  /*13e00*/  BSYNC.RECONVERGENT B2 ;  /* 0x0000000000027941 */ /* 0x000fea0003800200 */
.L_x_18821:
        /* <DEDUP_REMOVED lines=58> */
[----:B------:R-:W-:Y:S02]  /*141b0*/  IMAD.MOV.U32 R198, RZ, RZ, R200 ;  /* 0x000000ffffc67224 */ /* 0x000fe400078e00c8 */
[----:B------:R-:W-:Y:S01]  /*141c0*/  HFMA2 R200, -RZ, RZ, 0, 0 ;  /* 0x00000000ffc87431 */ /* 0x000fe200000001ff */
[----:B------:R-:W-:-:S07]  /*141d0*/  LOP3.LUT R3, R3, R202, R201, 0x96, !PT ;  /* 0x000000ca03037212 */ /* 0x000fce00078e96c9 */
.L_x_18819:
[----:B------:R-:W-:Y:S05]  /*141e0*/  BSYNC.RECONVERGENT B1 ;  /* 0x0000000000017941 */ /* 0x000fea0003800200 */
.L_x_18818:
[----:B------:R-:W-:Y:S01]  /*141f0*/  ISETP.NE.AND P4, PT, R200, 0x1, PT ;  /* 0x00000001c800780c */ /* 0x000fe20003f85270 */
[----:B------:R-:W-:Y:S01]  /*14200*/  BSSY.RECONVERGENT B1, `(.L_x_18823) ;  /* 0x000005b000017945 */ /* 0x000fe20003800200 */
[----:B------:R-:W-:Y:S01]  /*14210*/  I2FP.F32.U32 R197, R197 ;  /* 0x000000c500c57245 */ /* 0x000fe20000201000 */
[----:B------:R-:W-:Y:S02]  /*14220*/  HADD2.F32 R154, -RZ, R154.H1_H1 ;  /* 0x3000009aff9a7230 */ /* 0x000fe40000004100 */
        /* <DEDUP_REMOVED lines=13> */
.L_x_18825:
        /* <DEDUP_REMOVED lines=13> */
.L_x_18827:
[----:B------:R-:W-:Y:S05]  /*143d0*/  BSYNC.RECONVERGENT B2 ;  /* 0x0000000000027941 */ /* 0x000fea0003800200 */
.L_x_18826:
        /* <DEDUP_REMOVED lines=61> */
.L_x_18824:
[----:B------:R-:W-:Y:S05]  /*147b0*/  BSYNC.RECONVERGENT B1 ;  /* 0x0000000000017941 */ /* 0x000fea0003800200 */
.L_x_18823:
[----:B------:R-:W-:Y:S01]  /*147c0*/  ISETP.NE.AND P5, PT, R201, 0x1, PT ;  /* 0x00000001c900780c */ /* 0x000fe20003fa5270 */
[----:B------:R-:W-:Y:S01]  /*147d0*/  BSSY.RECONVERGENT B1, `(.L_x_18828) ;  /* 0x000005b000017945 */ /* 0x000fe20003800200 */
[----:B------:R-:W-:Y:S01]  /*147e0*/  I2FP.F32.U32 R197, R197 ;  /* 0x000000c500c57245 */ /* 0x000fe20000201000 */
[----:B------:R-:W-:Y:S02]  /*147f0*/  HFMA2 R4, -RZ, RZ, 0, 1.1920928955078125e-07 ;  /* 0x00000002ff047431 */ /* 0x000fe400000001ff */
        /* <DEDUP_REMOVED lines=13> */
.L_x_18830:
        /* <DEDUP_REMOVED lines=13> */
.L_x_18832:
[----:B------:R-:W-:Y:S05]  /*149a0*/  BSYNC.RECONVERGENT B2 ;  /* 0x0000000000027941 */ /* 0x000fea0003800200 */
.L_x_18831:
        /* <DEDUP_REMOVED lines=61> */
.L_x_18829:
[----:B------:R-:W-:Y:S05]  /*14d80*/  BSYNC.RECONVERGENT B1 ;  /* 0x0000000000017941 */ /* 0x000fea0003800200 */
.L_x_18828:
        /* <DEDUP_REMOVED lines=36> */
[----:B------:R-:W-:-:S13]  /*14fd0*/  PLOP3.LUT P5, PT, P5, PT, PT, 0x8, 0x80 ;  /* 0x000000000080781c */ /* 0x000fda0002fae170 */
.L_x_18792:
        /* <DEDUP_REMOVED lines=44> */
.L_x_18833:
[----:B------:R-:W-:Y:S01]  /*152a0*/  MOV R7, R198 ;  /* 0x000000c600077202 */ /* 0x000fe20000000f00 */
[----:B------:R-:W-:-:S07]  /*152b0*/  VIADD R196, R196, 0x80 ;  /* 0x00000080c4c47836 */ /* 0x000fce0000000000 */
.L_x_18710:
[----:B------:R-:W-:Y:S05]  /*152c0*/  BSYNC.RECONVERGENT B0 ;  /* 0x0000000000007941 */ /* 0x000fea0003800200 */
.L_x_18709:
        /* <DEDUP_REMOVED lines=36> */
.L_x_18839:
        /* <DEDUP_REMOVED lines=13> */
.L_x_18841:
[----:B------:R-:W-:Y:S05]  /*155e0*/  BSYNC.RECONVERGENT B2 ;  /* 0x0000000000027941 */ /* 0x000fea0003800200 */
.L_x_18840:
        /* <DEDUP_REMOVED lines=59> */
.L_x_18838:
[----:B------:R-:W-:Y:S05]  /*159a0*/  BSYNC.RECONVERGENT B1 ;  /* 0x0000000000017941 */ /* 0x000fea0003800200 */
.L_x_18837:
[----:B------:R-:W0:Y:S01]  /*159b0*/  LDC R199, c[0x0][0x404] ;  /* 0x00010100ffc77b82 */ /* 0x000e220000000800 */
[----:B------:R-:W-:Y:S01]  /*159c0*/  I2FP.F32.U32 R4, R9 ;  /* 0x0000000900047245 */ /* 0x000fe20000201000 */
[----:B------:R-:W-:Y:S01]  /*159d0*/  IMAD.MOV.U32 R7, RZ, RZ, 0x2f800000 ;  /* 0x2f800000ff077424 */ /* 0x000fe200078e00ff */
[----:B------:R-:W-:Y:S01]  /*159e0*/  ISETP.NE.AND P2, PT, R10, 0x1, PT ;  /* 0x000000010a00780c */ /* 0x000fe20003f45270 */
[----:B------:R-:W-:Y:S01]  /*159f0*/  BSSY.RECONVERGENT B1, `(.L_x_18842) ;  /* 0x000005d000017945 */ /* 0x000fe20003800200 */
[----:B------:R-:W-:Y:S01]  /*15a00*/  LOP3.LUT R210, R210, 0xffffffef, RZ, 0xc0, !PT ;  /* 0xffffffefd2d27812 */ /* 0x000fe200078ec0ff */
[----:B------:R-:W-:Y:S01]  /*15a10*/  FFMA.FTZ R4, R4, R7, 1.1641532182693481445e-10 ;  /* 0x2f00000004047423 */ /* 0x000fe20000010007 */
[----:B------:R-:W-:Y:S01]  /*15a20*/  HFMA2 R13, -RZ, RZ, 0, 1.1920928955078125e-07 ;  /* 0x00000002ff0d7431 */ /* 0x000fe200000001ff */
[----:B------:R-:W1:Y:S01]  /*15a30*/  LDC R197, c[0x0][0x408] ;  /* 0x00010200ffc57b82 */ /* 0x000e620000000800 */
[----:B------:R-:W-:Y:S02]  /*15a40*/  IMAD.MOV.U32 R9, RZ, RZ, R8 ;  /* 0x000000ffff097224 */ /* 0x000fe400078e0008 */
        /* <DEDUP_REMOVED lines=13> */
.L_x_18844:
        /* <DEDUP_REMOVED lines=13> */
.L_x_18846:
[----:B------:R-:W-:Y:S05]  /*15bf0*/  BSYNC.RECONVERGENT B2 ;  /* 0x0000000000027941 */ /* 0x000fea0003800200 */
.L_x_18845:
        /* <DEDUP_REMOVED lines=60> */
.L_x_18843:
[----:B------:R-:W-:Y:S05]  /*15fc0*/  BSYNC.RECONVERGENT B1 ;  /* 0x0000000000017941 */ /* 0x000fea0003800200 */
.L_x_18842:
[----:B------:R-:W-:Y:S01]  /*15fd0*/  I2FP.F32.U32 R10, R9 ;  /* 0x00000009000a7245 */ /* 0x000fe20000201000 */
[----:B------:R-:W-:Y:S01]  /*15fe0*/  HADD2.F32 R12, -RZ, R128.H0_H0 ;  /* 0x20000080ff0c7230 */ /* 0x000fe20000004100 */
[----:B------:R-:W-:Y:S01]  /*15ff0*/  FSEL R11, R4, RZ, P4 ;  /* 0x000000ff040b7208 */ /* 0x000fe20002000000 */
[----:B------:R-:W-:Y:S01]  /*16000*/  BSSY.RECONVERGENT B1, `(.L_x_18847) ;  /* 0x000005f000017945 */ /* 0x000fe20003800200 */
        /* <DEDUP_REMOVED lines=19> */
.L_x_18849:
        /* <DEDUP_REMOVED lines=13> */
.L_x_18851:
[----:B------:R-:W-:Y:S05]  /*16210*/  BSYNC.RECONVERGENT B2 ;  /* 0x0000000000027941 */ /* 0x000fea0003800200 */
.L_x_18850:
        /* <DEDUP_REMOVED lines=61> */
.L_x_18848:
[----:B------:R-:W-:Y:S05]  /*165f0*/  BSYNC.RECONVERGENT B1 ;  /* 0x0000000000017941 */ /* 0x000fea0003800200 */
.L_x_18847:
        /* <DEDUP_REMOVED lines=20> */
.L_x_18854:
        /* <DEDUP_REMOVED lines=13> */
.L_x_18856:
[----:B------:R-:W-:Y:S05]  /*16810*/  BSYNC.RECONVERGENT B2 ;  /* 0x0000000000027941 */ /* 0x000fea0003800200 */
.L_x_18855:
        /* <DEDUP_REMOVED lines=61> */
.L_x_18853:
[----:B------:R-:W-:Y:S05]  /*16bf0*/  BSYNC.RECONVERGENT B1 ;  /* 0x0000000000017941 */ /* 0x000fea0003800200 */
.L_x_18852:
        /* <DEDUP_REMOVED lines=23> */
.L_x_18859:
        /* <DEDUP_REMOVED lines=13> */
.L_x_18861:
[----:B------:R-:W-:Y:S05]  /*16e40*/  BSYNC.RECONVERGENT B2 ;  /* 0x0000000000027941 */ /* 0x000fea0003800200 */
.L_x_18860:
        /* <DEDUP_REMOVED lines=61> */
.L_x_18858:
[----:B------:R-:W-:Y:S05]  /*17220*/  BSYNC.RECONVERGENT B1 ;  /* 0x0000000000017941 */ /* 0x000fea0003800200 */
.L_x_18857:
[----:B------:R-:W-:Y:S01]  /*17230*/  I2FP.F32.U32 R4, R4 ;  /* 0x0000000400047245 */ /* 0x000fe20000201000 */
[----:B------:R-:W-:Y:S01]  /*17240*/  HADD2.F32 R14, -RZ, R161.H0_H0 ;  /* 0x200000a1ff0e7230 */ /* 0x000fe20000004100 */
        /* <DEDUP_REMOVED lines=18> */
.L_x_18864:
        /* <DEDUP_REMOVED lines=13> */
.L_x_18866:
[----:B------:R-:W-:Y:S05]  /*17440*/  BSYNC.RECONVERGENT B2 ;  /* 0x0000000000027941 */ /* 0x000fea0003800200 */
.L_x_18865:
        /* <DEDUP_REMOVED lines=61> */
.L_x_18863:
[----:B------:R-:W-:Y:S05]  /*17820*/  BSYNC.RECONVERGENT B1 ;  /* 0x0000000000017941 */ /* 0x000fea0003800200 */
.L_x_18862:
        /* <DEDUP_REMOVED lines=23> */
.L_x_18869:
        /* <DEDUP_REMOVED lines=13> */
.L_x_18871:
[----:B------:R-:W-:Y:S05]  /*17a70*/  BSYNC.RECONVERGENT B2 ;  /* 0x0000000000027941 */ /* 0x000fea0003800200 */
.L_x_18870:
        /* <DEDUP_REMOVED lines=61> */
.L_x_18868:
[----:B------:R-:W-:Y:S05]  /*17e50*/  BSYNC.RECONVERGENT B1 ;  /* 0x0000000000017941 */ /* 0x000fea0003800200 */
.L_x_18867:
[----:B------:R-:W-:Y:S01]  /*17e60*/  I2FP.F32.U32 R4, R4 ;  /* 0x0000000400047245 */ /* 0x000fe20000201000 */
[----:B------:R-:W-:Y:S01]  /*17e70*/  HADD2.F32 R14, -RZ, R161.H1_H1 ;  /* 0x300000a1ff0e7230 */ /* 0x000fe20000004100 */
        /* <DEDUP_REMOVED lines=18> */
.L_x_18874:
        /* <DEDUP_REMOVED lines=13> */
.L_x_18876:
[----:B------:R-:W-:Y:S05]  /*18070*/  BSYNC.RECONVERGENT B2 ;  /* 0x0000000000027941 */ /* 0x000fea0003800200 */
.L_x_18875:
        /* <DEDUP_REMOVED lines=61> */
.L_x_18873:
[----:B------:R-:W-:Y:S05]  /*18450*/  BSYNC.RECONVERGENT B1 ;  /* 0x0000000000017941 */ /* 0x000fea0003800200 */
.L_x_18872:
        /* <DEDUP_REMOVED lines=23> */
.L_x_18879:
        /* <DEDUP_REMOVED lines=13> */
.L_x_18881:
[----:B------:R-:W-:Y:S05]  /*186a0*/  BSYNC.RECONVERGENT B2 ;  /* 0x0000000000027941 */ /* 0x000fea0003800200 */
.L_x_18880:
        /* <DEDUP_REMOVED lines=61> */
.L_x_18878:
[----:B------:R-:W-:Y:S05]  /*18a80*/  BSYNC.RECONVERGENT B1 ;  /* 0x0000000000017941 */ /* 0x000fea0003800200 */
.L_x_18877:
[----:B------:R-:W-:Y:S01]  /*18a90*/  ISETP.NE.AND P3, PT, R15, 0x1, PT ;  /* 0x000000010f00780c */ /* 0x000fe20003f65270 */
[----:B------:R-:W-:Y:S01]  /*18aa0*/  HADD2.F32 R160, -RZ, R162.H0_H0 ;  /* 0x200000a2ffa07230 */ /* 0x000fe20000004100 */
        /* <DEDUP_REMOVED lines=16> */
.L_x_18884:
        /* <DEDUP_REMOVED lines=13> */
.L_x_18886:
[----:B------:R-:W-:Y:S05]  /*18c80*/  BSYNC.RECONVERGENT B2 ;  /* 0x0000000000027941 */ /* 0x000fea0003800200 */
.L_x_18885:
        /* <DEDUP_REMOVED lines=61> */
.L_x_18883:
[----:B------:R-:W-:Y:S05]  /*19060*/  BSYNC.RECONVERGENT B1 ;  /* 0x0000000000017941 */ /* 0x000fea0003800200 */
.L_x_18882:
        /* <DEDUP_REMOVED lines=23> */
.L_x_18889:
        /* <DEDUP_REMOVED lines=13> */
.L_x_18891:
[----:B------:R-:W-:Y:S05]  /*192b0*/  BSYNC.RECONVERGENT B2 ;  /* 0x0000000000027941 */ /* 0x000fea0003800200 */
.L_x_18890:
[----:B------:R-:W-:Y:S01]  /*192c0*/  IMAD.WIDE.U32 R14, R205, -0x326172a9, RZ ;  /* 0xcd9e8d57cd0e7825 */ /* 0x000fe200078e00ff */
[----:B------:R-:W-:Y:S02]  /*192d0*/  LOP3.LUT R202, R6, R3, R217, 0x96, !PT ;  /* 0x0000000306ca7212 */ /* 0x000fe400078e96d9 */
[C---:B------:R-:W-:Y:S01]  /*192e0*/  IADD3 R161, PT, PT, R216.reuse, 0x3c6ef372, RZ ;  /* 0x3c6ef372d8a17810 */ /* 0x040fe20007ffe0ff */
[----:B------:R-:W-:Y:S01]  /*192f0*/  VIADD R3, R216, 0x9e3779b9 ;  /* 0x9e3779b9d8037836 */ /* 0x000fe20000000000 */
[----:B------:R-:W-:Y:S01]  /*19300*/  LOP3.LUT R200, R5, R15, R216, 0x96, !PT ;  /* 0x0000000f05c87212 */ /* 0x000fe200078e96d8 */
[----:B------:R-:W-:Y:S01]  /*19310*/  IMAD.WIDE.U32 R202, R202, -0x326172a9, RZ ;  /* 0xcd9e8d57caca7825 */ /* 0x000fe200078e00ff */
[----:B------:R-:W-:Y:S02]  /*19320*/  IADD3 R15, PT, PT, R217, -0x4498517b, RZ ;  /* 0xbb67ae85d90f7810 */ /* 0x000fe40007ffe0ff */
[----:B------:R-:W-:Y:S01]  /*19330*/  MOV R4, R198 ;  /* 0x000000c600047202 */ /* 0x000fe20000000f00 */
        /* <DEDUP_REMOVED lines=49> */
[----:B------:R-:W-:Y:S02]  /*19650*/  IMAD.MOV.U32 R198, RZ, RZ, R200 ;  /* 0x000000ffffc67224 */ /* 0x000fe400078e00c8 */
[----:B------:R-:W-:Y:S02]  /*19660*/  HFMA2 R200, -RZ, RZ, 0, 0 ;  /* 0x00000000ffc87431 */ /* 0x000fe400000001ff */
[----:B------:R-:W-:Y:S01]  /*19670*/  IMAD.MOV.U32 R8, RZ, RZ, R202 ;  /* 0x000000ffff087224 */ /* 0x000fe200078e00ca */
[----:B------:R-:W-:-:S07]  /*19680*/  LOP3.LUT R3, R15, R14, R201, 0x96, !PT ;  /* 0x0000000e0f037212 */ /* 0x000fce00078e96c9 */
.L_x_18888:
[----:B------:R-:W-:Y:S05]  /*19690*/  BSYNC.RECONVERGENT B1 ;  /* 0x0000000000017941 */ /* 0x000fea0003800200 */
.L_x_18887:
[----:B------:R-:W-:Y:S01]  /*196a0*/  ISETP.NE.AND P4, PT, R200, 0x1, PT ;  /* 0x00000001c800780c */ /* 0x000fe20003f85270 */
[----:B------:R-:W-:Y:S01]  /*196b0*/  HADD2.F32 R162, -RZ, R162.H1_H1 ;  /* 0x300000a2ffa27230 */ /* 0x000fe20000004100 */
        /* <DEDUP_REMOVED lines=16> */
.L_x_18894:
        /* <DEDUP_REMOVED lines=13> */
.L_x_18896:
[----:B------:R-:W-:Y:S05]  /*19890*/  BSYNC.RECONVERGENT B2 ;  /* 0x0000000000027941 */ /* 0x000fea0003800200 */
.L_x_18895:
        /* <DEDUP_REMOVED lines=61> */
.L_x_18893:
[----:B------:R-:W-:Y:S05]  /*19c70*/  BSYNC.RECONVERGENT B1 ;  /* 0x0000000000017941 */ /* 0x000fea0003800200 */
.L_x_18892:
        /* <DEDUP_REMOVED lines=23> */
.L_x_18899:
        /* <DEDUP_REMOVED lines=13> */
.L_x_18901:
[----:B------:R-:W-:Y:S05]  /*19ec0*/  BSYNC.RECONVERGENT B2 ;  /* 0x0000000000027941 */ /* 0x000fea0003800200 */
.L_x_18900:
        /* <DEDUP_REMOVED lines=53> */
[----:B------:R-:W-:Y:S02]  /*1a220*/  VIADD R15, R216, 0x8ff34781 ;  /* 0x8ff34781d80f7836 */ /* 0x000fe40000000000 */
[----:B------:R-:W-:Y:S01]  /*1a230*/  IMAD.WIDE.U32 R212, R3, -0x2daee0ad, RZ ;  /* 0xd2511f5303d47825 */ /* 0x000fe200078e00ff */
[----:B------:R-:W-:Y:S02]  /*1a240*/  IADD3 R3, PT, PT, R217, -0x695add53, RZ ;  /* 0x96a522add9037810 */ /* 0x000fe40007ffe0ff */
[----:B------:R-:W-:Y:S01]  /*1a250*/  LOP3.LUT R2, R15, R202, R215, 0x96, !PT ;  /* 0x000000ca0f027212 */ /* 0x000fe200078e96d7 */
[----:B------:R-:W-:Y:S02]  /*1a260*/  HFMA2 R202, -RZ, RZ, 0, 0 ;  /* 0x00000000ffca7431 */ /* 0x000fe400000001ff */
[----:B------:R-:W-:Y:S01]  /*1a270*/  IMAD.MOV.U32 R8, RZ, RZ, R214 ;  /* 0x000000ffff087224 */ /* 0x000fe200078e00d6 */
[----:B------:R-:W-:Y:S01]  /*1a280*/  LOP3.LUT R3, R3, R200, R213, 0x96, !PT ;  /* 0x000000c803037212 */ /* 0x000fe200078e96d5 */
[----:B------:R-:W-:-:S07]  /*1a290*/  IMAD.MOV.U32 R198, RZ, RZ, R212 ;  /* 0x000000ffffc67224 */ /* 0x000fce00078e00d4 */
.L_x_18898:
[----:B------:R-:W-:Y:S05]  /*1a2a0*/  BSYNC.RECONVERGENT B1 ;  /* 0x0000000000017941 */ /* 0x000fea0003800200 */
.L_x_18897:
        /* <DEDUP_REMOVED lines=18> */
.L_x_18904:
        /* <DEDUP_REMOVED lines=13> */
.L_x_18906:
[----:B------:R-:W-:Y:S05]  /*1a4a0*/  BSYNC.RECONVERGENT B2 ;  /* 0x0000000000027941 */ /* 0x000fea0003800200 */
.L_x_18905:
        /* <DEDUP_REMOVED lines=61> */
.L_x_18903:
[----:B------:R-:W-:Y:S05]  /*1a880*/  BSYNC.RECONVERGENT B1 ;  /* 0x0000000000017941 */ /* 0x000fea0003800200 */
.L_x_18902:
        /* <DEDUP_REMOVED lines=23> */
.L_x_18909:
        /* <DEDUP_REMOVED lines=13> */
.L_x_18911:
[----:B------:R-:W-:Y:S05]  /*1aad0*/  BSYNC.RECONVERGENT B2 ;  /* 0x0000000000027941 */ /* 0x000fea0003800200 */
.L_x_18910:
[----:B------:R-:W-:Y:S01]  /*1aae0*/  IMAD.WIDE.U32 R212, R205, -0x326172a9, RZ ;  /* 0xcd9e8d57cdd47825 */ /* 0x000fe200078e00ff */
[----:B------:R-:W-:-:S03]  /*1aaf0*/  LOP3.LUT R2, R6, R203, R217, 0x96, !PT ;  /* 0x000000cb06027212 */ /* 0x000fc600078e96d9 */
[----:B------:R-:W-:Y:S01]  /*1ab00*/  HFMA2 R204, -RZ, RZ, 0, 0 ;  /* 0x00000000ffcc7431 */ /* 0x000fe200000001ff */
[----:B------:R-:W-:Y:S01]  /*1ab10*/  MOV R4, R198 ;  /* 0x000000c600047202 */ /* 0x000fe20000000f00 */
        /* <DEDUP_REMOVED lines=37> */
[C---:B------:R-:W-:Y:S01]  /*1ad70*/  VIADD R213, R217.reuse, 0xdb3d7428 ;  /* 0xdb3d7428d9d57836 */ /* 0x040fe20000000000 */
        /* <DEDUP_REMOVED lines=18> */
[----:B------:R-:W-:-:S07]  /*1aea0*/  IMAD.MOV.U32 R198, RZ, RZ, R212 ;  /* 0x000000ffffc67224 */ /* 0x000fce00078e00d4 */
.L_x_18908:
[----:B------:R-:W-:Y:S05]  /*1aeb0*/  BSYNC.RECONVERGENT B1 ;  /* 0x0000000000017941 */ /* 0x000fea0003800200 */
.L_x_18907:
        /* <DEDUP_REMOVED lines=18> */
.L_x_18914:
        /* <DEDUP_REMOVED lines=15> */
.L_x_18916:
[----:B------:R-:W-:Y:S05]  /*1b0d0*/  BSYNC.RECONVERGENT B2 ;  /* 0x0000000000027941 */ /* 0x000fea0003800200 */
.L_x_18915:
[----:B------:R-:W-:Y:S01]  /*1b0e0*/  IMAD.WIDE.U32 R212, R205, -0x326172a9, RZ ;  /* 0xcd9e8d57cdd47825 */ /* 0x000fe200078e00ff */
[----:B------:R-:W-:Y:S02]  /*1b0f0*/  LOP3.LUT R2, R6, R203, R217, 0x96, !PT ;  /* 0x000000cb06027212 */ /* 0x000fe400078e96d9 */
[----:B------:R-:W-:Y:S01]  /*1b100*/  IADD3 R203, PT, PT, R216, -0x61c88647, RZ ;  /* 0x9e3779b9d8cb7810 */ /* 0x000fe20007ffe0ff */
        /* <DEDUP_REMOVED lines=58> */
.L_x_18913:
[----:B------:R-:W-:Y:S05]  /*1b4b0*/  BSYNC.RECONVERGENT B1 ;  /* 0x0000000000017941 */ /* 0x000fea0003800200 */
.L_x_18912:
        /* <DEDUP_REMOVED lines=11> */
.L_x_18836:
[----:B------:R-:W-:Y:S01]  /*1b570*/  ISETP.NE.AND P2, PT, R4, 0x1, PT ;  /* 0x000000010400780c */ /* 0x000fe20003f45270 */
[----:B------:R-:W-:Y:S01]  /*1b580*/  BSSY.RECONVERGENT B1, `(.L_x_18918) ;  /* 0x0000059000017945 */ /* 0x000fe20003800200 */
[----:B--2---:R-:W-:Y:S02]  /*1b590*/  HFMA2 R158, -RZ, RZ, 0, 1.1920928955078125e-07 ;  /* 0x00000002ff9e7431 */ /* 0x004fe400000001ff */
        /* <DEDUP_REMOVED lines=13> */
.L_x_18920:
        /* <DEDUP_REMOVED lines=13> */
.L_x_18922:
[----:B------:R-:W-:Y:S05]  /*1b740*/  BSYNC.RECONVERGENT B2 ;  /* 0x0000000000027941 */ /* 0x000fea0003800200 */
.L_x_18921:
        /* <DEDUP_REMOVED lines=55> */
[----:B------:R-:W-:-:S03]  /*1bac0*/  MOV R8, R158 ;  /* 0x0000009e00087202 */ /* 0x000fc60000000f00 */
[----:B------:R-:W-:Y:S01]  /*1bad0*/  HFMA2 R158, -RZ, RZ, 0, 0 ;  /* 0x00000000ff9e7431 */ /* 0x000fe200000001ff */
[----:B------:R-:W-:Y:S02]  /*1bae0*/  LOP3.LUT R2, R3, R2, R159, 0x96, !PT ;  /* 0x0000000203027212 */ /* 0x000fe400078e969f */
[----:B------:R-:W-:Y:S01]  /*1baf0*/  LOP3.LUT R3, R157, R156, R199, 0x96, !PT ;  /* 0x0000009c9d037212 */ /* 0x000fe200078e96c7 */
[----:B------:R-:W-:-:S07]  /*1bb00*/  IMAD.MOV.U32 R156, RZ, RZ, R7 ;  /* 0x000000ffff9c7224 */ /* 0x000fce00078e0007 */
.L_x_18919:
[----:B------:R-:W-:Y:S05]  /*1bb10*/  BSYNC.RECONVERGENT B1 ;  /* 0x0000000000017941 */ /* 0x000fea0003800200 */
.L_x_18918:
[----:B------:R-:W0:Y:S01]  /*1bb20*/  LDC R7, c[0x0][0x404] ;  /* 0x00010100ff077b82 */ /* 0x000e220000000800 */
[----:B------:R-:W-:Y:S01]  /*1bb30*/  I2FP.F32.U32 R157, R156 ;  /* 0x0000009c009d7245 */ /* 0x000fe20000201000 */
[----:B------:R-:W-:Y:S01]  /*1bb40*/  IMAD.MOV.U32 R156, RZ, RZ, 0x2f800000 ;  /* 0x2f800000ff9c7424 */ /* 0x000fe200078e00ff */
[----:B------:R-:W-:Y:S01]  /*1bb50*/  ISETP.NE.AND P2, PT, R158, 0x1, PT ;  /* 0x000000019e00780c */ /* 0x000fe20003f45270 */
[----:B------:R-:W-:Y:S01]  /*1bb60*/  BSSY.RECONVERGENT B1, `(.L_x_18923) ;  /* 0x000005c000017945 */ /* 0x000fe20003800200 */
[----:B------:R-:W-:Y:S01]  /*1bb70*/  LOP3.LUT R210, R210, 0xffffffef, RZ, 0xc0, !PT ;  /* 0xffffffefd2d27812 */ /* 0x000fe200078ec0ff */
[----:B------:R-:W-:Y:S01]  /*1bb80*/  FFMA.FTZ R4, R157, R156, 1.1641532182693481445e-10 ;  /* 0x2f0000009d047423 */ /* 0x000fe2000001009c */
[----:B-----5:R-:W-:Y:S01]  /*1bb90*/  HADD2.F32 R157, -RZ, R160.H0_H0 ;  /* 0x200000a0ff9d7230 */ /* 0x020fe20000004100 */
[----:B------:R-:W-:-:S03]  /*1bba0*/  MOV R197, 0x2 ;  /* 0x0000000200c57802 */ /* 0x000fc60000000f00 */
        /* <DEDUP_REMOVED lines=12> */
.L_x_18925:
        /* <DEDUP_REMOVED lines=13> */
.L_x_18927:
[----:B------:R-:W-:Y:S05]  /*1bd40*/  BSYNC.RECONVERGENT B2 ;  /* 0x0000000000027941 */ /* 0x000fea0003800200 */
.L_x_18926:
        /* <DEDUP_REMOVED lines=61> */
.L_x_18924:
[----:B------:R-:W-:Y:S05]  /*1c120*/  BSYNC.RECONVERGENT B1 ;  /* 0x0000000000017941 */ /* 0x000fea0003800200 */
.L_x_18923:
        /* <DEDUP_REMOVED lines=19> */
.L_x_18930:
        /* <DEDUP_REMOVED lines=13> */
.L_x_18932:
[----:B------:R-:W-:Y:S05]  /*1c330*/  BSYNC.RECONVERGENT B2 ;  /* 0x0000000000027941 */ /* 0x000fea0003800200 */
.L_x_18931:
        /* <DEDUP_REMOVED lines=51> */
[----:B------:R-:W-:Y:S01]  /*1c670*/  IMAD.MOV.U32 R4, RZ, RZ, R198 ;  /* 0x000000ffff047224 */ /* 0x000fe200078e00c6 */
[----:B------:R-:W-:Y:S01]  /*1c680*/  LOP3.LUT R3, R3, R2, R201, 0x96, !PT ;  /* 0x0000000203037212 */ /* 0x000fe200078e96c9 */
[----:B------:R-:W-:-:S04]  /*1c690*/  IMAD.WIDE.U32 R212, R199, -0x326172a9, RZ ;  /* 0xcd9e8d57c7d47825 */ /* 0x000fc800078e00ff */
[----:B------:R-:W-:Y:S01]  /*1c6a0*/  IMAD.WIDE.U32 R202, R3, -0x2daee0ad, RZ ;  /* 0xd2511f5303ca7825 */ /* 0x000fe200078e00ff */
[----:B------:R-:W-:Y:S02]  /*1c6b0*/  LOP3.LUT R2, R159, R200, R213, 0x96, !PT ;  /* 0x000000c89f027212 */ /* 0x000fe400078e96d5 */
[----:B------:R-:W-:Y:S01]  /*1c6c0*/  MOV R8, R212 ;  /* 0x000000d400087202 */ /* 0x000fe20000000f00 */
[----:B------:R-:W-:Y:S01]  /*1c6d0*/  VIADD R3, R217, 0x96a522ad ;  /* 0x96a522add9037836 */ /* 0x000fe20000000000 */
[----:B------:R-:W-:Y:S01]  /*1c6e0*/  MOV R198, R202 ;  /* 0x000000ca00c67202 */ /* 0x000fe20000000f00 */
[----:B------:R-:W-:-:S03]  /*1c6f0*/  IMAD.MOV.U32 R199, RZ, RZ, RZ ;  /* 0x000000ffffc77224 */ /* 0x000fc600078e00ff */
[----:B------:R-:W-:-:S07]  /*1c700*/  LOP3.LUT R3, R3, R158, R203, 0x96, !PT ;  /* 0x0000009e03037212 */ /* 0x000fce00078e96cb */
.L_x_18929:
[----:B------:R-:W-:Y:S05]  /*1c710*/  BSYNC.RECONVERGENT B1 ;  /* 0x0000000000017941 */ /* 0x000fea0003800200 */
.L_x_18928:
[----:B------:R-:W-:Y:S01]  /*1c720*/  I2FP.F32.U32 R159, R4 ;  /* 0x00000004009f7245 */ /* 0x000fe20000201000 */
[----:B------:R-:W-:Y:S01]  /*1c730*/  BSSY.RECONVERGENT B1, `(.L_x_18933) ;  /* 0x000005d000017945 */ /* 0x000fe20003800200 */
[----:B------:R-:W-:Y:S01]  /*1c740*/  ISETP.NE.AND P2, PT, R199, 0x1, PT ;  /* 0x00000001c700780c */ /* 0x000fe20003f45270 */
[----:B------:R-:W-:Y:S01]  /*1c750*/  HFMA2 R197, -RZ, RZ, 0, 1.1920928955078125e-07 ;  /* 0x00000002ffc57431 */ /* 0x000fe200000001ff */
[----:B------:R-:W-:Y:S01]  /*1c760*/  LOP3.LUT R210, R210, 0xfffffffb, RZ, 0xc0, !PT ;  /* 0xfffffffbd2d27812 */ /* 0x000fe200078ec0ff */
[----:B------:R-:W-:Y:S01]  /*1c770*/  FFMA.FTZ R4, R159, R156, 1.1641532182693481445e-10 ;  /* 0x2f0000009f047423 */ /* 0x000fe2000001009c */
[----:B------:R-:W-:Y:S02]  /*1c780*/  HADD2.F32 R158, -RZ, R161.H0_H0 ;  /* 0x200000a1ff9e7230 */ /* 0x000fe40000004100 */
        /* <DEDUP_REMOVED lines=12> */
.L_x_18935:
        /* <DEDUP_REMOVED lines=13> */
.L_x_18937:
[----:B------:R-:W-:Y:S05]  /*1c920*/  BSYNC.RECONVERGENT B2 ;  /* 0x0000000000027941 */ /* 0x000fea0003800200 */
.L_x_18936:
        /* <DEDUP_REMOVED lines=44> */
[----:B------:R-:W-:Y:S01]  /*1cbf0*/  LOP3.LUT R202, R197, R202, R215, 0x96, !PT ;  /* 0x000000cac5ca7212 */ /* 0x000fe200078e96d7 */
[----:B------:R-:W-:Y:S01]  /*1cc00*/  HFMA2 R197, -RZ, RZ, 0, 0 ;  /* 0x00000000ffc57431 */ /* 0x000fe200000001ff */
        /* <DEDUP_REMOVED lines=15> */
.L_x_18934:
[----:B------:R-:W-:Y:S05]  /*1cd00*/  BSYNC.RECONVERGENT B1 ;  /* 0x0000000000017941 */ /* 0x000fea0003800200 */
.L_x_18933:
[----:B------:R-:W-:Y:S01]  /*1cd10*/  I2FP.F32.U32 R159, R159 ;  /* 0x0000009f009f7245 */ /* 0x000fe20000201000 */
[----:B------:R-:W-:Y:S01]  /*1cd20*/  BSSY.RECONVERGENT B1, `(.L_x_18938) ;  /* 0x000005d000017945 */ /* 0x000fe20003800200 */
[----:B------:R-:W-:Y:S01]  /*1cd30*/  ISETP.NE.AND P2, PT, R197, 0x1, PT ;  /* 0x00000001c500780c */ /* 0x000fe20003f45270 */
[----:B------:R-:W-:Y:S01]  /*1cd40*/  HADD2.F32 R161, -RZ, R161.H1_H1 ;  /* 0x300000a1ffa17230 */ /* 0x000fe20000004100 */
        /* <DEDUP_REMOVED lines=15> */
.L_x_18940:
        /* <DEDUP_REMOVED lines=13> */
.L_x_18942:
[----:B------:R-:W-:Y:S05]  /*1cf10*/  BSYNC.RECONVERGENT B2 ;  /* 0x0000000000027941 */ /* 0x000fea0003800200 */
.L_x_18941:
        /* <DEDUP_REMOVED lines=61> */
.L_x_18939:
[----:B------:R-:W-:Y:S05]  /*1d2f0*/  BSYNC.RECONVERGENT B1 ;  /* 0x0000000000017941 */ /* 0x000fea0003800200 */
.L_x_18938:
        /* <DEDUP_REMOVED lines=17> */
.L_x_18945:
        /* <DEDUP_REMOVED lines=13> */
.L_x_18947:
[----:B------:R-:W-:Y:S05]  /*1d4e0*/  BSYNC.RECONVERGENT B2 ;  /* 0x0000000000027941 */ /* 0x000fea0003800200 */
.L_x_18946:
        /* <DEDUP_REMOVED lines=56> */
[----:B------:R-:W-:Y:S01]  /*1d870*/  IMAD.MOV.U32 R8, RZ, RZ, R214 ;  /* 0x000000ffff087224 */ /* 0x000fe200078e00d6 */
[----:B------:R-:W-:Y:S01]  /*1d880*/  MOV R197, R198 ;  /* 0x000000c600c57202 */ /* 0x000fe20000000f00 */
[----:B------:R-:W-:Y:S02]  /*1d890*/  IMAD.MOV.U32 R198, RZ, RZ, R200 ;  /* 0x000000ffffc67224 */ /* 0x000fe400078e00c8 */
[----:B------:R-:W-:Y:S01]  /*1d8a0*/  HFMA2 R200, -RZ, RZ, 0, 0 ;  /* 0x00000000ffc87431 */ /* 0x000fe200000001ff */
[----:B------:R-:W-:-:S07]  /*1d8b0*/  LOP3.LUT R3, R3, R202, R201, 0x96, !PT ;  /* 0x000000ca03037212 */ /* 0x000fce00078e96c9 */
.L_x_18944:
[----:B------:R-:W-:Y:S05]  /*1d8c0*/  BSYNC.RECONVERGENT B1 ;  /* 0x0000000000017941 */ /* 0x000fea0003800200 */
.L_x_18943:
[----:B------:R-:W-:Y:S01]  /*1d8d0*/  ISETP.NE.AND P4, PT, R200, 0x1, PT ;  /* 0x00000001c800780c */ /* 0x000fe20003f85270 */
[----:B------:R-:W-:Y:S01]  /*1d8e0*/  BSSY.RECONVERGENT B1, `(.L_x_18948) ;  /* 0x000005b000017945 */ /* 0x000fe20003800200 */
[----:B------:R-:W-:Y:S01]  /*1d8f0*/  I2FP.F32.U32 R197, R197 ;  /* 0x000000c500c57245 */ /* 0x000fe20000201000 */
[----:B------:R-:W-:Y:S02]  /*1d900*/  HADD2.F32 R162, -RZ, R162.H1_H1 ;  /* 0x300000a2ffa27230 */ /* 0x000fe40000004100 */
        /* <DEDUP_REMOVED lines=13> */
.L_x_18950:
        /* <DEDUP_REMOVED lines=13> */
.L_x_18952:
[----:B------:R-:W-:Y:S05]  /*1dab0*/  BSYNC.RECONVERGENT B2 ;  /* 0x0000000000027941 */ /* 0x000fea0003800200 */
.L_x_18951:
        /* <DEDUP_REMOVED lines=61> */
.L_x_18949:
[----:B------:R-:W-:Y:S05]  /*1de90*/  BSYNC.RECONVERGENT B1 ;  /* 0x0000000000017941 */ /* 0x000fea0003800200 */
.L_x_18948:
        /* <DEDUP_REMOVED lines=17> */
.L_x_18955:
        /* <DEDUP_REMOVED lines=13> */
.L_x_18957:
[----:B------:R-:W-:Y:S05]  /*1e080*/  BSYNC.RECONVERGENT B2 ;  /* 0x0000000000027941 */ /* 0x000fea0003800200 */
.L_x_18956:
        /* <DEDUP_REMOVED lines=59> */
[----:B------:R-:W-:Y:S01]  /*1e440*/  IMAD.MOV.U32 R198, RZ, RZ, R202 ;  /* 0x000000ffffc67224 */ /* 0x000fe200078e00ca */
[----:B------:R-:W-:-:S07]  /*1e450*/  LOP3.LUT R3, R3, R200, R203, 0x96, !PT ;  /* 0x000000c803037212 */ /* 0x000fce00078e96cb */
.L_x_18954:
[----:B------:R-:W-:Y:S05]  /*1e460*/  BSYNC.RECONVERGENT B1 ;  /* 0x0000000000017941 */ /* 0x000fea0003800200 */
.L_x_18953:
        /* <DEDUP_REMOVED lines=37> */
.L_x_18917:
        /* <DEDUP_REMOVED lines=44> */
.L_x_18958:
[----:B------:R-:W-:Y:S01]  /*1e980*/  MOV R7, R198 ;  /* 0x000000c600077202 */ /* 0x000fe20000000f00 */
[----:B------:R-:W-:-:S07]  /*1e990*/  VIADD R196, R196, 0x80 ;  /* 0x00000080c4c47836 */ /* 0x000fce0000000000 */
.L_x_18835:
[----:B------:R-:W-:Y:S05]  /*1e9a0*/  BSYNC.RECONVERGENT B0 ;  /* 0x0000000000007941 */ /* 0x000fea0003800200 */
.L_x_18834:
        /* <DEDUP_REMOVED lines=22> */
[----:B------:R-:W-:Y:S02]  /*1eb10*/  HFMA2 R11, -RZ, RZ, 0, 1.1920928955078125e-07 ;  /* 0x00000002ff0b7431 */ /* 0x000fe400000001ff */
[----:B------:R-:W-:Y:S01]  /*1eb20*/  IMAD.MOV.U32 R9, RZ, RZ, R8 ;  /* 0x000000ffff097224 */ /* 0x000fe200078e0008 */
[----:B--2---:R-:W-:-:S08]  /*1eb30*/  MOV R198, R7 ;  /* 0x0000000700c67202 */ /* 0x004fd00000000f00 */
        /* <DEDUP_REMOVED lines=11> */
.L_x_18964:
        /* <DEDUP_REMOVED lines=13> */
.L_x_18966:
[----:B------:R-:W-:Y:S05]  /*1ecc0*/  BSYNC.RECONVERGENT B2 ;  /* 0x0000000000027941 */ /* 0x000fea0003800200 */
.L_x_18965:
        /* <DEDUP_REMOVED lines=58> */
[----:B------:R-:W-:-:S07]  /*1f070*/  IMAD.MOV.U32 R11, RZ, RZ, RZ ;  /* 0x000000ffff0b7224 */ /* 0x000fce00078e00ff */
.L_x_18963:
[----:B------:R-:W-:Y:S05]  /*1f080*/  BSYNC.RECONVERGENT B1 ;  /* 0x0000000000017941 */ /* 0x000fea0003800200 */
.L_x_18962:
        /* <DEDUP_REMOVED lines=9> */
[----:B------:R-:W-:Y:S01]  /*1f120*/  IMAD.MOV.U32 R13, RZ, RZ, 0x2 ;  /* 0x00000002ff0d7424 */ /* 0x000fe200078e00ff */
[----:B------:R-:W-:-:S02]  /*1f130*/  MOV R9, R8 ;  /* 0x0000000800097202 */ /* 0x000fc40000000f00 */
        /* <DEDUP_REMOVED lines=12> */
.L_x_18969:
        /* <DEDUP_REMOVED lines=13> */
.L_x_18971:
[----:B------:R-:W-:Y:S05]  /*1f2d0*/  BSYNC.RECONVERGENT B2 ;  /* 0x0000000000027941 */ /* 0x000fea0003800200 */
.L_x_18970:
        /* <DEDUP_REMOVED lines=47> */
[C---:B------:R-:W-:Y:S01]  /*1f5d0*/  IADD3 R11, PT, PT, R217.reuse, -0x24c28bd8, RZ ;  /* 0xdb3d7428d90b7810 */ /* 0x040fe20007ffe0ff */
[----:B------:R-:W-:Y:S02]  /*1f5e0*/  VIADD R13, R217, 0x96a522ad ;  /* 0x96a522add90d7836 */ /* 0x000fe40000000000 */
        /* <DEDUP_REMOVED lines=11> */
.L_x_18968:
[----:B------:R-:W-:Y:S05]  /*1f6a0*/  BSYNC.RECONVERGENT B1 ;  /* 0x0000000000017941 */ /* 0x000fea0003800200 */
.L_x_18967:
[----:B------:R-:W-:Y:S01]  /*1f6b0*/  I2FP.F32.U32 R10, R9 ;  /* 0x00000009000a7245 */ /* 0x000fe20000201000 */
[----:B------:R-:W-:Y:S01]  /*1f6c0*/  HADD2.F32 R12, -RZ, R128.H0_H0 ;  /* 0x20000080ff0c7230 */ /* 0x000fe20000004100 */
[----:B------:R-:W-:Y:S01]  /*1f6d0*/  FSEL R11, R4, RZ, P4 ;  /* 0x000000ff040b7208 */ /* 0x000fe20002000000 */
[----:B------:R-:W-:Y:S01]  /*1f6e0*/  BSSY.RECONVERGENT B1, `(.L_x_18972) ;  /* 0x000005f000017945 */ /* 0x000fe20003800200 */
[----:B------:R-:W-:Y:S01]  /*1f6f0*/  MOV R4, R8 ;  /* 0x0000000800047202 */ /* 0x000fe20000000f00 */
        /* <DEDUP_REMOVED lines=18> */
.L_x_18974:
        /* <DEDUP_REMOVED lines=13> */
.L_x_18976:
[----:B------:R-:W-:Y:S05]  /*1f8f0*/  BSYNC.RECONVERGENT B2 ;  /* 0x0000000000027941 */ /* 0x000fea0003800200 */
.L_x_18975:
        /* <DEDUP_REMOVED lines=57> */
[----:B------:R-:W-:Y:S02]  /*1fc90*/  MOV R8, R14 ;  /* 0x0000000e00087202 */ /* 0x000fe40000000f00 */
[----:B------:R-:W-:Y:S01]  /*1fca0*/  MOV R198, R12 ;  /* 0x0000000c00c67202 */ /* 0x000fe20000000f00 */
[----:B------:R-:W-:Y:S01]  /*1fcb0*/  IMAD.MOV.U32 R12, RZ, RZ, RZ ;  /* 0x000000ffff0c7224 */ /* 0x000fe200078e00ff */
[----:B------:R-:W-:-:S07]  /*1fcc0*/  LOP3.LUT R3, R11, R10, R13, 0x96, !PT ;  /* 0x0000000a0b037212 */ /* 0x000fce00078e960d */
.L_x_18973:
[----:B------:R-:W-:Y:S05]  /*1fcd0*/  BSYNC.RECONVERGENT B1 ;  /* 0x0000000000017941 */ /* 0x000fea0003800200 */
.L_x_18972:
        /* <DEDUP_REMOVED lines=20> */
.L_x_18979:
        /* <DEDUP_REMOVED lines=13> */
.L_x_18981:
[----:B------:R-:W-:Y:S05]  /*1fef0*/  BSYNC.RECONVERGENT B2 ;  /* 0x0000000000027941 */ /* 0x000fea0003800200 */
.L_x_18980:
        /* <DEDUP_REMOVED lines=61> */
.L_x_18978:
[----:B------:R-:W-:Y:S05]  /*202d0*/  BSYNC.RECONVERGENT B1 ;  /* 0x0000000000017941 */ /* 0x000fea0003800200 */
.L_x_18977:
        /* <DEDUP_REMOVED lines=23> */
.L_x_18984:
        /* <DEDUP_REMOVED lines=13> */
.L_x_18986:
[----:B------:R-:W-:Y:S05]  /*20520*/  BSYNC.RECONVERGENT B2 ;  /* 0x0000000000027941 */ /* 0x000fea0003800200 */
.L_x_18985:
        /* <DEDUP_REMOVED lines=57> */
[----:B------:R-:W-:Y:S01]  /*208c0*/  VIADD R11, R217, 0x96a522ad ;  /* 0x96a522add90b7836 */ /* 0x000fe20000000000 */
[----:B------:R-:W-:-:S04]  /*208d0*/  MOV R198, R14 ;  /* 0x0000000e00c67202 */ /* 0x000fc80000000f00 */
[----:B------:R-:W-:Y:S01]  /*208e0*/  LOP3.LUT R3, R11, R12, R15, 0x96, !PT ;  /* 0x0000000c0b037212 */ /* 0x000fe200078e960f */
[----:B------:R-:W-:-:S07]  /*208f0*/  IMAD.MOV.U32 R15, RZ, RZ, RZ ;  /* 0x000000ffff0f7224 */ /* 0x000fce00078e00ff */
.L_x_18983:
[----:B------:R-:W-:Y:S05]  /*20900*/  BSYNC.RECONVERGENT B1 ;  /* 0x0000000000017941 */ /* 0x000fea0003800200 */
.L_x_18982:
        /* <DEDUP_REMOVED lines=20> */
.L_x_18989:
        /* <DEDUP_REMOVED lines=13> */
.L_x_18991:
[----:B------:R-:W-:Y:S05]  /*20b20*/  BSYNC.RECONVERGENT B2 ;  /* 0x0000000000027941 */ /* 0x000fea0003800200 */
.L_x_18990:
        /* <DEDUP_REMOVED lines=61> */
.L_x_18988:
[----:B------:R-:W-:Y:S05]  /*20f00*/  BSYNC.RECONVERGENT B1 ;  /* 0x0000000000017941 */ /* 0x000fea0003800200 */
.L_x_18987:
        /* <DEDUP_REMOVED lines=23> */
.L_x_18994:
        /* <DEDUP_REMOVED lines=13> */
.L_x_18996:
[----:B------:R-:W-:Y:S05]  /*21150*/  BSYNC.RECONVERGENT B2 ;  /* 0x0000000000027941 */ /* 0x000fea0003800200 */
.L_x_18995:
        /* <DEDUP_REMOVED lines=58> */
[----:B------:R-:W-:Y:S01]  /*21500*/  LOP3.LUT R3, R13, R12, R15, 0x96, !PT ;  /* 0x0000000c0d037212 */ /* 0x000fe200078e960f */
[----:B------:R-:W-:Y:S01]  /*21510*/  IMAD.MOV.U32 R15, RZ, RZ, RZ ;  /* 0x000000ffff0f7224 */ /* 0x000fe200078e00ff */
[----:B------:R-:W-:-:S07]  /*21520*/  MOV R198, R14 ;  /* 0x0000000e00c67202 */ /* 0x000fce0000000f00 */
.L_x_18993:
[----:B------:R-:W-:Y:S05]  /*21530*/  BSYNC.RECONVERGENT B1 ;  /* 0x0000000000017941 */ /* 0x000fea0003800200 */
.L_x_18992:
        /* <DEDUP_REMOVED lines=20> */
.L_x_18999:
        /* <DEDUP_REMOVED lines=13> */
.L_x_19001:
[----:B------:R-:W-:Y:S05]  /*21750*/  BSYNC.RECONVERGENT B2 ;  /* 0x0000000000027941 */ /* 0x000fea0003800200 */
.L_x_19000:
        /* <DEDUP_REMOVED lines=61> */
.L_x_18998:
[----:B------:R-:W-:Y:S05]  /*21b30*/  BSYNC.RECONVERGENT B1 ;  /* 0x0000000000017941 */ /* 0x000fea0003800200 */
.L_x_18997:
        /* <DEDUP_REMOVED lines=23> */
.L_x_19004:
        /* <DEDUP_REMOVED lines=13> */
.L_x_19006:
[----:B------:R-:W-:Y:S05]  /*21d80*/  BSYNC.RECONVERGENT B2 ;  /* 0x0000000000027941 */ /* 0x000fea0003800200 */
.L_x_19005:
        /* <DEDUP_REMOVED lines=60> */
[----:B------:R-:W-:-:S07]  /*22150*/  LOP3.LUT R3, R13, R14, R169, 0x96, !PT ;  /* 0x0000000e0d037212 */ /* 0x000fce00078e96a9 */
.L_x_19003:
[----:B------:R-:W-:Y:S05]  /*22160*/  BSYNC.RECONVERGENT B1 ;  /* 0x0000000000017941 */ /* 0x000fea0003800200 */
.L_x_19002:
        /* <DEDUP_REMOVED lines=18> */
.L_x_19009:
        /* <DEDUP_REMOVED lines=13> */
.L_x_19011:
[----:B------:R-:W-:Y:S05]  /*22360*/  BSYNC.RECONVERGENT B2 ;  /* 0x0000000000027941 */ /* 0x000fea0003800200 */
.L_x_19010:
        /* <DEDUP_REMOVED lines=61> */
.L_x_19008:
[----:B------:R-:W-:Y:S05]  /*22740*/  BSYNC.RECONVERGENT B1 ;  /* 0x0000000000017941 */ /* 0x000fea0003800200 */
.L_x_19007:
        /* <DEDUP_REMOVED lines=23> */
.L_x_19014:
        /* <DEDUP_REMOVED lines=13> */
.L_x_19016:
[----:B------:R-:W-:Y:S05]  /*22990*/  BSYNC.RECONVERGENT B2 ;  /* 0x0000000000027941 */ /* 0x000fea0003800200 */
.L_x_19015:
[----:B------:R-:W-:Y:S01]  /*229a0*/  IMAD.WIDE.U32 R14, R205, -0x326172a9, RZ ;  /* 0xcd9e8d57cd0e7825 */ /* 0x000fe200078e00ff */
[----:B------:R-:W-:Y:S02]  /*229b0*/  LOP3.LUT R202, R6, R3, R217, 0x96, !PT ;  /* 0x0000000306ca7212 */ /* 0x000fe400078e96d9 */
[C---:B------:R-:W-:Y:S01]  /*229c0*/  IADD3 R3, PT, PT, R216.reuse, -0x61c88647, RZ ;  /* 0x9e3779b9d8037810 */ /* 0x040fe20007ffe0ff */
        /* <DEDUP_REMOVED lines=58> */
.L_x_19013:
[----:B------:R-:W-:Y:S05]  /*22d70*/  BSYNC.RECONVERGENT B1 ;  /* 0x0000000000017941 */ /* 0x000fea0003800200 */
.L_x_19012:
        /* <DEDUP_REMOVED lines=18> */
.L_x_19019:
        /* <DEDUP_REMOVED lines=13> */
.L_x_19021:
[----:B------:R-:W-:Y:S05]  /*22f70*/  BSYNC.RECONVERGENT B2 ;  /* 0x0000000000027941 */ /* 0x000fea0003800200 */
.L_x_19020:
        /* <DEDUP_REMOVED lines=61> */
.L_x_19018:
[----:B------:R-:W-:Y:S05]  /*23350*/  BSYNC.RECONVERGENT B1 ;  /* 0x0000000000017941 */ /* 0x000fea0003800200 */
.L_x_19017:
        /* <DEDUP_REMOVED lines=23> */
.L_x_19024:
        /* <DEDUP_REMOVED lines=13> */
.L_x_19026:
[----:B------:R-:W-:Y:S05]  /*235a0*/  BSYNC.RECONVERGENT B2 ;  /* 0x0000000000027941 */ /* 0x000fea0003800200 */
.L_x_19025:
        /* <DEDUP_REMOVED lines=52> */
[----:B------:R-:W-:Y:S01]  /*238f0*/  IMAD.WIDE.U32 R214, R15, -0x326172a9, RZ ;  /* 0xcd9e8d570fd67825 */ /* 0x000fe200078e00ff */
[----:B------:R-:W-:-:S03]  /*23900*/  IADD3 R15, PT, PT, R216, -0x700cb87f, RZ ;  /* 0x8ff34781d80f7810 */ /* 0x000fc60007ffe0ff */
[----:B------:R-:W-:Y:S01]  /*23910*/  IMAD.WIDE.U32 R212, R3, -0x2daee0ad, RZ ;  /* 0xd2511f5303d47825 */ /* 0x000fe200078e00ff */
[----:B------:R-:W-:Y:S02]  /*23920*/  LOP3.LUT R2, R15, R202, R215, 0x96, !PT ;  /* 0x000000ca0f027212 */ /* 0x000fe400078e96d7 */
[----:B------:R-:W-:Y:S01]  /*23930*/  MOV R8, R214 ;  /* 0x000000d600087202 */ /* 0x000fe20000000f00 */
[----:B------:R-:W-:Y:S01]  /*23940*/  VIADD R3, R217, 0x96a522ad ;  /* 0x96a522add9037836 */ /* 0x000fe20000000000 */
[----:B------:R-:W-:Y:S01]  /*23950*/  MOV R198, R212 ;  /* 0x000000d400c67202 */ /* 0x000fe20000000f00 */
[----:B------:R-:W-:-:S03]  /*23960*/  IMAD.MOV.U32 R202, RZ, RZ, RZ ;  /* 0x000000ffffca7224 */ /* 0x000fc600078e00ff */
[----:B------:R-:W-:-:S07]  /*23970*/  LOP3.LUT R3, R3, R200, R213, 0x96, !PT ;  /* 0x000000c803037212 */ /* 0x000fce00078e96d5 */
.L_x_19023:
[----:B------:R-:W-:Y:S05]  /*23980*/  BSYNC.RECONVERGENT B1 ;  /* 0x0000000000017941 */ /* 0x000fea0003800200 */
.L_x_19022:
        /* <DEDUP_REMOVED lines=18> */
.L_x_19029:
        /* <DEDUP_REMOVED lines=13> */
.L_x_19031:
[----:B------:R-:W-:Y:S05]  /*23b80*/  BSYNC.RECONVERGENT B2 ;  /* 0x0000000000027941 */ /* 0x000fea0003800200 */
.L_x_19030:
        /* <DEDUP_REMOVED lines=50> */
[----:B------:R-:W-:Y:S01]  /*23eb0*/  LOP3.LUT R3, R3, R2, R203, 0x96, !PT ;  /* 0x0000000203037212 */ /* 0x000fe200078e96cb */
[----:B------:R-:W-:Y:S02]  /*23ec0*/  HFMA2 R203, -RZ, RZ, 0, 0 ;  /* 0x00000000ffcb7431 */ /* 0x000fe400000001ff */
        /* <DEDUP_REMOVED lines=9> */
.L_x_19028:
[----:B------:R-:W-:Y:S05]  /*23f60*/  BSYNC.RECONVERGENT B1 ;  /* 0x0000000000017941 */ /* 0x000fea0003800200 */
.L_x_19027:
        /* <DEDUP_REMOVED lines=23> */
.L_x_19034:
        /* <DEDUP_REMOVED lines=13> */
.L_x_19036:
[----:B------:R-:W-:Y:S05]  /*241b0*/  BSYNC.RECONVERGENT B2 ;  /* 0x0000000000027941 */ /* 0x000fea0003800200 */
.L_x_19035:
[----:B------:R-:W-:Y:S01]  /*241c0*/  IMAD.WIDE.U32 R212, R205, -0x326172a9, RZ ;  /* 0xcd9e8d57cdd47825 */ /* 0x000fe200078e00ff */
[----:B------:R-:W-:Y:S02]  /*241d0*/  LOP3.LUT R2, R6, R203, R217, 0x96, !PT ;  /* 0x000000cb06027212 */ /* 0x000fe400078e96d9 */
[----:B------:R-:W-:Y:S01]  /*241e0*/  IADD3 R203, PT, PT, R216, -0x61c88647, RZ ;  /* 0x9e3779b9d8cb7810 */ /* 0x000fe20007ffe0ff */
[----:B------:R-:W-:Y:S01]  /*241f0*/  IMAD.MOV.U32 R4, RZ, RZ, R198 ;  /* 0x000000ffff047224 */ /* 0x000fe200078e00c6 */
        /* <DEDUP_REMOVED lines=54> */
[----:B------:R-:W-:Y:S01]  /*24560*/  VIADD R3, R217, 0x96a522ad ;  /* 0x96a522add9037836 */ /* 0x000fe20000000000 */
[----:B------:R-:W-:-:S04]  /*24570*/  MOV R198, R212 ;  /* 0x000000d400c67202 */ /* 0x000fc80000000f00 */
[----:B------:R-:W-:-:S07]  /*24580*/  LOP3.LUT R3, R3, R200, R213, 0x96, !PT ;  /* 0x000000c803037212 */ /* 0x000fce00078e96d5 */
.L_x_19033:
[----:B------:R-:W-:Y:S05]  /*24590*/  BSYNC.RECONVERGENT B1 ;  /* 0x0000000000017941 */ /* 0x000fea0003800200 */
.L_x_19032:
[----:B------:R-:W-:Y:S01]  /*245a0*/  ISETP.NE.AND P6, PT, R204, 0x1, PT ;  /* 0x00000001cc00780c */ /* 0x000fe20003fc5270 */
[----:B------:R-:W-:Y:S01]  /*245b0*/  HADD2.F32 R202, -RZ, R171.H1_H1 ;  /* 0x300000abffca7230 */ /* 0x000fe20000004100 */
[----:B------:R-:W-:Y:S01]  /*245c0*/  I2FP.F32.U32 R4, R4 ;  /* 0x0000000400047245 */ /* 0x000fe20000201000 */
[----:B------:R-:W-:Y:S01]  /*245d0*/  BSSY.RECONVERGENT B1, `(.L_x_19037) ;  /* 0x000005c000017945 */ /* 0x000fe20003800200 */
[----:B------:R-:W-:Y:S02]  /*245e0*/  IMAD.MOV.U32 R201, RZ, RZ, R8 ;  /* 0x000000ffffc97224 */ /* 0x000fe400078e0008 */
[----:B------:R-:W-:Y:S01]  /*245f0*/  FMUL.FTZ R171, R202, R197 ;  /* 0x000000c5caab7220 */ /* 0x000fe20000410000 */
[----:B------:R-:W-:Y:S01]  /*24600*/  FFMA.FTZ R200, R4, R7, 1.1641532182693481445e-10 ;  /* 0x2f00000004c87423 */ /* 0x000fe20000010007 */
[----:B------:R-:W-:-:S04]  /*24610*/  HFMA2 R4, -RZ, RZ, 0, 1.1920928955078125e-07 ;  /* 0x00000002ff047431 */ /* 0x000fc800000001ff */
        /* <DEDUP_REMOVED lines=10> */
.L_x_19039:
        /* <DEDUP_REMOVED lines=15> */
.L_x_19041:
[----:B------:R-:W-:Y:S05]  /*247b0*/  BSYNC.RECONVERGENT B2 ;  /* 0x0000000000027941 */ /* 0x000fea0003800200 */
.L_x_19040:
        /* <DEDUP_REMOVED lines=61> */
.L_x_19038:
[----:B------:R-:W-:Y:S05]  /*24b90*/  BSYNC.RECONVERGENT B1 ;  /* 0x0000000000017941 */ /* 0x000fea0003800200 */
.L_x_19037:
        /* <DEDUP_REMOVED lines=11> */
.L_x_18961:
        /* <DEDUP_REMOVED lines=16> */
.L_x_19045:
        /* <DEDUP_REMOVED lines=13> */
.L_x_19047:
[----:B------:R-:W-:Y:S05]  /*24e20*/  BSYNC.RECONVERGENT B2 ;  /* 0x0000000000027941 */ /* 0x000fea0003800200 */
.L_x_19046:
        /* <DEDUP_REMOVED lines=60> */
.L_x_19044:
[----:B------:R-:W-:Y:S05]  /*251f0*/  BSYNC.RECONVERGENT B1 ;  /* 0x0000000000017941 */ /* 0x000fea0003800200 */
.L_x_19043:
        /* <DEDUP_REMOVED lines=8> */
[----:B-----5:R-:W-:-:S04]  /*25280*/  HADD2.F32 R165, -RZ, R168.H0_H0 ;  /* 0x200000a8ffa57230 */ /* 0x020fc80000004100 */
[----:B0-----:R-:W-:Y:S02]  /*25290*/  FSETP.LE.FTZ.AND P3, PT, R4, R7, PT ;  /* 0x000000070400720b */ /* 0x001fe40003f73000 */
        /* <DEDUP_REMOVED lines=11> */
.L_x_19050:
        /* <DEDUP_REMOVED lines=13> */
.L_x_19052:
[----:B------:R-:W-:Y:S05]  /*25420*/  BSYNC.RECONVERGENT B2 ;  /* 0x0000000000027941 */ /* 0x000fea0003800200 */
.L_x_19051:
        /* <DEDUP_REMOVED lines=61> */
.L_x_19049:
[----:B------:R-:W-:Y:S05]  /*25800*/  BSYNC.RECONVERGENT B1 ;  /* 0x0000000000017941 */ /* 0x000fea0003800200 */
.L_x_19048:
        /* <DEDUP_REMOVED lines=19> */
.L_x_19055:
        /* <DEDUP_REMOVED lines=13> */
.L_x_19057:
[----:B------:R-:W-:Y:S05]  /*25a10*/  BSYNC.RECONVERGENT B2 ;  /* 0x0000000000027941 */ /* 0x000fea0003800200 */
.L_x_19056:
        /* <DEDUP_REMOVED lines=55> */
[----:B------:R-:W-:Y:S02]  /*25d90*/  IADD3 R3, PT, PT, R217, -0x695add53, RZ ;  /* 0x96a522add9037810 */ /* 0x000fe40007ffe0ff */
[----:B------:R-:W-:Y:S01]  /*25da0*/  LOP3.LUT R2, R167, R200, R213, 0x96, !PT ;  /* 0x000000c8a7027212 */ /* 0x000fe200078e96d5 */
[----:B------:R-:W-:Y:S01]  /*25db0*/  IMAD.MOV.U32 R8, RZ, RZ, R212 ;  /* 0x000000ffff087224 */ /* 0x000fe200078e00d4 */
[----:B------:R-:W-:Y:S02]  /*25dc0*/  LOP3.LUT R3, R3, R166, R203, 0x96, !PT ;  /* 0x000000a603037212 */ /* 0x000fe400078e96cb */
[----:B------:R-:W-:Y:S01]  /*25dd0*/  MOV R166, R198 ;  /* 0x000000c600a67202 */ /* 0x000fe20000000f00 */
[----:B------:R-:W-:-:S07]  /*25de0*/  IMAD.MOV.U32 R198, RZ, RZ, R202 ;  /* 0x000000ffffc67224 */ /* 0x000fce00078e00ca */
.L_x_19054:
[----:B------:R-:W-:Y:S05]  /*25df0*/  BSYNC.RECONVERGENT B1 ;  /* 0x0000000000017941 */ /* 0x000fea0003800200 */
.L_x_19053:
[----:B------:R-:W-:Y:S01]  /*25e00*/  I2FP.F32.U32 R167, R166 ;  /* 0x000000a600a77245 */ /* 0x000fe20000201000 */
[----:B------:R-:W-:Y:S01]  /*25e10*/  BSSY.RECONVERGENT B1, `(.L_x_19058) ;  /* 0x000005d000017945 */ /* 0x000fe20003800200 */
[----:B------:R-:W-:Y:S01]  /*25e20*/  ISETP.NE.AND P2, PT, R199, 0x1, PT ;  /* 0x00000001c700780c */ /* 0x000fe20003f45270 */
[----:B------:R-:W-:Y:S01]  /*25e30*/  HADD2.F32 R166, -RZ, R169.H0_H0 ;  /* 0x200000a9ffa67230 */ /* 0x000fe20000004100 */
        /* <DEDUP_REMOVED lines=15> */
.L_x_19060:
        /* <DEDUP_REMOVED lines=13> */
.L_x_19062:
[----:B------:R-:W-:Y:S05]  /*26000*/  BSYNC.RECONVERGENT B2 ;  /* 0x0000000000027941 */ /* 0x000fea0003800200 */
.L_x_19061:
        /* <DEDUP_REMOVED lines=61> */
.L_x_19059:
[----:B------:R-:W-:Y:S05]  /*263e0*/  BSYNC.RECONVERGENT B1 ;  /* 0x0000000000017941 */ /* 0x000fea0003800200 */
.L_x_19058:
        /* <DEDUP_REMOVED lines=19> */
.L_x_19065:
        /* <DEDUP_REMOVED lines=13> */
.L_x_19067:
[----:B------:R-:W-:Y:S05]  /*265f0*/  BSYNC.RECONVERGENT B2 ;  /* 0x0000000000027941 */ /* 0x000fea0003800200 */
.L_x_19066:
        /* <DEDUP_REMOVED lines=61> */
.L_x_19064:
[----:B------:R-:W-:Y:S05]  /*269d0*/  BSYNC.RECONVERGENT B1 ;  /* 0x0000000000017941 */ /* 0x000fea0003800200 */
.L_x_19063:
        /* <DEDUP_REMOVED lines=17> */
.L_x_19070:
        /* <DEDUP_REMOVED lines=13> */
.L_x_19072:
[----:B------:R-:W-:Y:S05]  /*26bc0*/  BSYNC.RECONVERGENT B2 ;  /* 0x0000000000027941 */ /* 0x000fea0003800200 */
.L_x_19071:
        /* <DEDUP_REMOVED lines=61> */
.L_x_19069:
[----:B------:R-:W-:Y:S05]  /*26fa0*/  BSYNC.RECONVERGENT B1 ;  /* 0x0000000000017941 */ /* 0x000fea0003800200 */
.L_x_19068:
        /* <DEDUP_REMOVED lines=17> */
.L_x_19075:
        /* <DEDUP_REMOVED lines=13> */
.L_x_19077:
[----:B------:R-:W-:Y:S05]  /*27190*/  BSYNC.RECONVERGENT B2 ;  /* 0x0000000000027941 */ /* 0x000fea0003800200 */
.L_x_19076:
        /* <DEDUP_REMOVED lines=61> */
.L_x_19074:
[----:B------:R-:W-:Y:S05]  /*27570*/  BSYNC.RECONVERGENT B1 ;  /* 0x0000000000017941 */ /* 0x000fea0003800200 */
.L_x_19073:
        /* <DEDUP_REMOVED lines=17> */
.L_x_19080:
        /* <DEDUP_REMOVED lines=13> */
.L_x_19082:
[----:B------:R-:W-:Y:S05]  /*27760*/  BSYNC.RECONVERGENT B2 ;  /* 0x0000000000027941 */ /* 0x000fea0003800200 */
.L_x_19081:
        /* <DEDUP_REMOVED lines=61> */
.L_x_19079:
[----:B------:R-:W-:Y:S05]  /*27b40*/  BSYNC.RECONVERGENT B1 ;  /* 0x0000000000017941 */ /* 0x000fea0003800200 */
.L_x_19078:
        /* <DEDUP_REMOVED lines=37> */
.L_x_19042:
        /* <DEDUP_REMOVED lines=44> */
.L_x_19083:
[----:B------:R-:W-:Y:S01]  /*28060*/  IMAD.MOV.U32 R7, RZ, RZ, R198 ;  /* 0x000000ffff077224 */ /* 0x000fe200078e00c6 */
[----:B------:R-:W-:-:S07]  /*28070*/  IADD3 R196, PT, PT, R196, 0x80, RZ ;  /* 0x00000080c4c47810 */ /* 0x000fce0007ffe0ff */
.L_x_18960:
[----:B------:R-:W-:Y:S05]  /*28080*/  BSYNC.RECONVERGENT B0 ;  /* 0x0000000000007941 */ /* 0x000fea0003800200 */
.L_x_18959:
        /* <DEDUP_REMOVED lines=36> */
.L_x_19089:
        /* <DEDUP_REMOVED lines=13> */
.L_x_19091:
[----:B------:R-:W-:Y:S05]  /*283a0*/  BSYNC.RECONVERGENT B2 ;  /* 0x0000000000027941 */ /* 0x000fea0003800200 */
.L_x_19090:
        /* <DEDUP_REMOVED lines=51> */
[----:B------:R-:W-:Y:S02]  /*286e0*/  VIADD R3, R216, 0x8ff34781 ;  /* 0x8ff34781d8037836 */ /* 0x000fe40000000000 */
[----:B------:R-:W-:Y:S01]  /*286f0*/  IMAD.WIDE.U32 R8, R11, -0x326172a9, RZ ;  /* 0xcd9e8d570b087825 */ /* 0x000fe200078e00ff */
[----:B------:R-:W-:-:S03]  /*28700*/  IADD3 R11, PT, PT, R217, -0x695add53, RZ ;  /* 0x96a522add90b7810 */ /* 0x000fc60007ffe0ff */
[----:B------:R-:W-:Y:S01]  /*28710*/  IMAD.WIDE.U32 R198, R198, -0x2daee0ad, RZ ;  /* 0xd2511f53c6c67825 */ /* 0x000fe200078e00ff */
[----:B------:R-:W-:-:S03]  /*28720*/  LOP3.LUT R2, R3, R2, R9, 0x96, !PT ;  /* 0x0000000203027212 */ /* 0x000fc600078e9609 */
[----:B------:R-:W-:Y:S01]  /*28730*/  IMAD.MOV.U32 R9, RZ, RZ, R7 ;  /* 0x000000ffff097224 */ /* 0x000fe200078e0007 */
[----:B------:R-:W-:Y:S01]  /*28740*/  LOP3.LUT R3, R11, R14, R199, 0x96, !PT ;  /* 0x0000000e0b037212 */ /* 0x000fe200078e96c7 */
[----:B------:R-:W-:-:S07]  /*28750*/  HFMA2 R11, -RZ, RZ, 0, 0 ;  /* 0x00000000ff0b7431 */ /* 0x000fce00000001ff */
.L_x_19088:
[----:B------:R-:W-:Y:S05]  /*28760*/  BSYNC.RECONVERGENT B1 ;  /* 0x0000000000017941 */ /* 0x000fea0003800200 */
.L_x_19087:
        /* <DEDUP_REMOVED lines=9> */
[----:B------:R-:W-:Y:S01]  /*28800*/  MOV R13, 0x2 ;  /* 0x00000002000d7802 */ /* 0x000fe20000000f00 */
        /* <DEDUP_REMOVED lines=13> */
.L_x_19094:
        /* <DEDUP_REMOVED lines=13> */
.L_x_19096:
[----:B------:R-:W-:Y:S05]  /*289b0*/  BSYNC.RECONVERGENT B2 ;  /* 0x0000000000027941 */ /* 0x000fea0003800200 */
.L_x_19095:
        /* <DEDUP_REMOVED lines=56> */
[----:B------:R-:W-:Y:S01]  /*28d40*/  IMAD.MOV.U32 R9, RZ, RZ, R198 ;  /* 0x000000ffff097224 */ /* 0x000fe200078e00c6 */
[----:B------:R-:W-:Y:S01]  /*28d50*/  LOP3.LUT R3, R13, R14, R11, 0x96, !PT ;  /* 0x0000000e0d037212 */ /* 0x000fe200078e960b */
[----:B------:R-:W-:Y:S01]  /*28d60*/  IMAD.MOV.U32 R13, RZ, RZ, RZ ;  /* 0x000000ffff0d7224 */ /* 0x000fe200078e00ff */
[----:B------:R-:W-:-:S07]  /*28d70*/  MOV R198, R10 ;  /* 0x0000000a00c67202 */ /* 0x000fce0000000f00 */
.L_x_19093:
[----:B------:R-:W-:Y:S05]  /*28d80*/  BSYNC.RECONVERGENT B1 ;  /* 0x0000000000017941 */ /* 0x000fea0003800200 */
.L_x_19092:
        /* <DEDUP_REMOVED lines=23> */
.L_x_19099:
        /* <DEDUP_REMOVED lines=13> */
.L_x_19101:
[----:B------:R-:W-:Y:S05]  /*28fd0*/  BSYNC.RECONVERGENT B2 ;  /* 0x0000000000027941 */ /* 0x000fea0003800200 */
.L_x_19100:
        /* <DEDUP_REMOVED lines=61> */
.L_x_19098:
[----:B------:R-:W-:Y:S05]  /*293b0*/  BSYNC.RECONVERGENT B1 ;  /* 0x0000000000017941 */ /* 0x000fea0003800200 */
.L_x_19097:
        /* <DEDUP_REMOVED lines=20> */
.L_x_19104:
        /* <DEDUP_REMOVED lines=13> */
.L_x_19106:
[----:B------:R-:W-:Y:S05]  /*295d0*/  BSYNC.RECONVERGENT B2 ;  /* 0x0000000000027941 */ /* 0x000fea0003800200 */
.L_x_19105:
        /* <DEDUP_REMOVED lines=61> */
.L_x_19103:
[----:B------:R-:W-:Y:S05]  /*299b0*/  BSYNC.RECONVERGENT B1 ;  /* 0x0000000000017941 */ /* 0x000fea0003800200 */
.L_x_19102:
        /* <DEDUP_REMOVED lines=23> */
.L_x_19109:
        /* <DEDUP_REMOVED lines=13> */
.L_x_19111:
[----:B------:R-:W-:Y:S05]  /*29c00*/  BSYNC.RECONVERGENT B2 ;  /* 0x0000000000027941 */ /* 0x000fea0003800200 */
.L_x_19110:
        /* <DEDUP_REMOVED lines=59> */
[----:B------:R-:W-:Y:S02]  /*29fc0*/  HFMA2 R15, -RZ, RZ, 0, 0 ;  /* 0x00000000ff0f7431 */ /* 0x000fe400000001ff */
[----:B------:R-:W-:-:S07]  /*29fd0*/  IMAD.MOV.U32 R198, RZ, RZ, R14 ;  /* 0x000000ffffc67224 */ /* 0x000fce00078e000e */
.L_x_19108:
[----:B------:R-:W-:Y:S05]  /*29fe0*/  BSYNC.RECONVERGENT B1 ;  /* 0x0000000000017941 */ /* 0x000fea0003800200 */
.L_x_19107:
[----:B------:R-:W-:Y:S01]  /*29ff0*/  I2FP.F32.U32 R4, R4 ;  /* 0x0000000400047245 */ /* 0x000fe20000201000 */
[----:B------:R-:W-:Y:S01]  /*2a000*/  HADD2.F32 R14, -RZ, R177.H0_H0 ;  /* 0x200000b1ff0e7230 */ /* 0x000fe20000004100 */
        /* <DEDUP_REMOVED lines=18> */
.L_x_19114:
        /* <DEDUP_REMOVED lines=13> */
.L_x_19116:
[----:B------:R-:W-:Y:S05]  /*2a200*/  BSYNC.RECONVERGENT B2 ;  /* 0x0000000000027941 */ /* 0x000fea0003800200 */
.L_x_19115:
        /* <DEDUP_REMOVED lines=61> */
.L_x_19113:
[----:B------:R-:W-:Y:S05]  /*2a5e0*/  BSYNC.RECONVERGENT B1 ;  /* 0x0000000000017941 */ /* 0x000fea0003800200 */
.L_x_19112:
        /* <DEDUP_REMOVED lines=23> */
.L_x_19119:
        /* <DEDUP_REMOVED lines=13> */
.L_x_19121:
[----:B------:R-:W-:Y:S05]  /*2a830*/  BSYNC.RECONVERGENT B2 ;  /* 0x0000000000027941 */ /* 0x000fea0003800200 */
.L_x_19120:
        /* <DEDUP_REMOVED lines=61> */
.L_x_19118:
[----:B------:R-:W-:Y:S05]  /*2ac10*/  BSYNC.RECONVERGENT B1 ;  /* 0x0000000000017941 */ /* 0x000fea0003800200 */
.L_x_19117:
        /* <DEDUP_REMOVED lines=20> */
.L_x_19124:
        /* <DEDUP_REMOVED lines=13> */
.L_x_19126:
[----:B------:R-:W-:Y:S05]  /*2ae30*/  BSYNC.RECONVERGENT B2 ;  /* 0x0000000000027941 */ /* 0x000fea0003800200 */
.L_x_19125:
        /* <DEDUP_REMOVED lines=61> */
.L_x_19123:
[----:B------:R-:W-:Y:S05]  /*2b210*/  BSYNC.RECONVERGENT B1 ;  /* 0x0000000000017941 */ /* 0x000fea0003800200 */
.L_x_19122:
        /* <DEDUP_REMOVED lines=23> */
.L_x_19129:
        /* <DEDUP_REMOVED lines=13> */
.L_x_19131:
[----:B------:R-:W-:Y:S05]  /*2b460*/  BSYNC.RECONVERGENT B2 ;  /* 0x0000000000027941 */ /* 0x000fea0003800200 */
.L_x_19130:
        /* <DEDUP_REMOVED lines=60> */
[----:B------:R-:W-:-:S07]  /*2b830*/  IMAD.MOV.U32 R198, RZ, RZ, R176 ;  /* 0x000000ffffc67224 */ /* 0x000fce00078e00b0 */
.L_x_19128:
[----:B------:R-:W-:Y:S05]  /*2b840*/  BSYNC.RECONVERGENT B1 ;  /* 0x0000000000017941 */ /* 0x000fea0003800200 */
.L_x_19127:
        /* <DEDUP_REMOVED lines=18> */
.L_x_19134:
        /* <DEDUP_REMOVED lines=13> */
.L_x_19136:
[----:B------:R-:W-:Y:S05]  /*2ba40*/  BSYNC.RECONVERGENT B2 ;  /* 0x0000000000027941 */ /* 0x000fea0003800200 */
.L_x_19135:
        /* <DEDUP_REMOVED lines=61> */
.L_x_19133:
[----:B------:R-:W-:Y:S05]  /*2be20*/  BSYNC.RECONVERGENT B1 ;  /* 0x0000000000017941 */ /* 0x000fea0003800200 */
.L_x_19132:
        /* <DEDUP_REMOVED lines=23> */
.L_x_19139:
        /* <DEDUP_REMOVED lines=13> */
.L_x_19141:
[----:B------:R-:W-:Y:S05]  /*2c070*/  BSYNC.RECONVERGENT B2 ;  /* 0x0000000000027941 */ /* 0x000fea0003800200 */
.L_x_19140:
        /* <DEDUP_REMOVED lines=61> */
.L_x_19138:
[----:B------:R-:W-:Y:S05]  /*2c450*/  BSYNC.RECONVERGENT B1 ;  /* 0x0000000000017941 */ /* 0x000fea0003800200 */
.L_x_19137:
        /* <DEDUP_REMOVED lines=18> */
.L_x_19144:
        /* <DEDUP_REMOVED lines=13> */
.L_x_19146:
[----:B------:R-:W-:Y:S05]  /*2c650*/  BSYNC.RECONVERGENT B2 ;  /* 0x0000000000027941 */ /* 0x000fea0003800200 */
.L_x_19145:
        /* <DEDUP_REMOVED lines=61> */
.L_x_19143:
[----:B------:R-:W-:Y:S05]  /*2ca30*/  BSYNC.RECONVERGENT B1 ;  /* 0x0000000000017941 */ /* 0x000fea0003800200 */
.L_x_19142:
        /* <DEDUP_REMOVED lines=23> */
.L_x_19149:
        /* <DEDUP_REMOVED lines=13> */
.L_x_19151:
[----:B------:R-:W-:Y:S05]  /*2cc80*/  BSYNC.RECONVERGENT B2 ;  /* 0x0000000000027941 */ /* 0x000fea0003800200 */
.L_x_19150:
        /* <DEDUP_REMOVED lines=61> */
.L_x_19148:
[----:B------:R-:W-:Y:S05]  /*2d060*/  BSYNC.RECONVERGENT B1 ;  /* 0x0000000000017941 */ /* 0x000fea0003800200 */
.L_x_19147:
        /* <DEDUP_REMOVED lines=18> */
.L_x_19154:
        /* <DEDUP_REMOVED lines=13> */
.L_x_19156:
[----:B------:R-:W-:Y:S05]  /*2d260*/  BSYNC.RECONVERGENT B2 ;  /* 0x0000000000027941 */ /* 0x000fea0003800200 */
.L_x_19155:
        /* <DEDUP_REMOVED lines=61> */
.L_x_19153:
[----:B------:R-:W-:Y:S05]  /*2d640*/  BSYNC.RECONVERGENT B1 ;  /* 0x0000000000017941 */ /* 0x000fea0003800200 */
.L_x_19152:
        /* <DEDUP_REMOVED lines=23> */
.L_x_19159:
        /* <DEDUP_REMOVED lines=13> */
.L_x_19161:
[----:B------:R-:W-:Y:S05]  /*2d890*/  BSYNC.RECONVERGENT B2 ;  /* 0x0000000000027941 */ /* 0x000fea0003800200 */
.L_x_19160:
        /* <DEDUP_REMOVED lines=61> */
.L_x_19158:
[----:B------:R-:W-:Y:S05]  /*2dc70*/  BSYNC.RECONVERGENT B1 ;  /* 0x0000000000017941 */ /* 0x000fea0003800200 */
.L_x_19157:
        /* <DEDUP_REMOVED lines=18> */
.L_x_19164:
        /* <DEDUP_REMOVED lines=15> */
.L_x_19166:
[----:B------:R-:W-:Y:S05]  /*2de90*/  BSYNC.RECONVERGENT B2 ;  /* 0x0000000000027941 */ /* 0x000fea0003800200 */
.L_x_19165:
        /* <DEDUP_REMOVED lines=61> */
.L_x_19163:
[----:B------:R-:W-:Y:S05]  /*2e270*/  BSYNC.RECONVERGENT B1 ;  /* 0x0000000000017941 */ /* 0x000fea0003800200 */
.L_x_19162:
        /* <DEDUP_REMOVED lines=11> */
.L_x_19086:
        /* <DEDUP_REMOVED lines=16> */
.L_x_19170:
        /* <DEDUP_REMOVED lines=13> */
.L_x_19172:
[----:B------:R-:W-:Y:S05]  /*2e500*/  BSYNC.RECONVERGENT B2 ;  /* 0x0000000000027941 */ /* 0x000fea0003800200 */
.L_x_19171:
        /* <DEDUP_REMOVED lines=56> */
[----:B------:R-:W-:Y:S01]  /*2e890*/  HFMA2 R175, -RZ, RZ, 0, 0 ;  /* 0x00000000ffaf7431 */ /* 0x000fe200000001ff */
[----:B------:R-:W-:Y:S02]  /*2e8a0*/  MOV R8, R174 ;  /* 0x000000ae00087202 */ /* 0x000fe40000000f00 */
[----:B------:R-:W-:Y:S01]  /*2e8b0*/  LOP3.LUT R3, R173, R172, R199, 0x96, !PT ;  /* 0x000000acad037212 */ /* 0x000fe200078e96c7 */
[----:B------:R-:W-:-:S07]  /*2e8c0*/  IMAD.MOV.U32 R172, RZ, RZ, R7 ;  /* 0x000000ffffac7224 */ /* 0x000fce00078e0007 */
.L_x_19169:
[----:B------:R-:W-:Y:S05]  /*2e8d0*/  BSYNC.RECONVERGENT B1 ;  /* 0x0000000000017941 */ /* 0x000fea0003800200 */
.L_x_19168:
        /* <DEDUP_REMOVED lines=8> */
[----:B------:R-:W-:Y:S01]  /*2e960*/  MOV R197, 0x2 ;  /* 0x0000000200c57802 */ /* 0x000fe20000000f00 */
[----:B------:R-:W-:Y:S02]  /*2e970*/  IMAD.MOV.U32 R174, RZ, RZ, R8 ;  /* 0x000000ffffae7224 */ /* 0x000fe400078e0008 */
        /* <DEDUP_REMOVED lines=11> */
.L_x_19175:
        /* <DEDUP_REMOVED lines=13> */
.L_x_19177:
[----:B------:R-:W-:Y:S05]  /*2eb00*/  BSYNC.RECONVERGENT B2 ;  /* 0x0000000000027941 */ /* 0x000fea0003800200 */
.L_x_19176:
        /* <DEDUP_REMOVED lines=61> */
.L_x_19174:
[----:B------:R-:W-:Y:S05]  /*2eee0*/  BSYNC.RECONVERGENT B1 ;  /* 0x0000000000017941 */ /* 0x000fea0003800200 */
.L_x_19173:
        /* <DEDUP_REMOVED lines=19> */
.L_x_19180:
        /* <DEDUP_REMOVED lines=13> */
.L_x_19182:
[----:B------:R-:W-:Y:S05]  /*2f0f0*/  BSYNC.RECONVERGENT B2 ;  /* 0x0000000000027941 */ /* 0x000fea0003800200 */
.L_x_19181:
        /* <DEDUP_REMOVED lines=61> */
.L_x_19179:
[----:B------:R-:W-:Y:S05]  /*2f4d0*/  BSYNC.RECONVERGENT B1 ;  /* 0x0000000000017941 */ /* 0x000fea0003800200 */
.L_x_19178:
        /* <DEDUP_REMOVED lines=19> */
.L_x_19185:
        /* <DEDUP_REMOVED lines=13> */
.L_x_19187:
[----:B------:R-:W-:Y:S05]  /*2f6e0*/  BSYNC.RECONVERGENT B2 ;  /* 0x0000000000027941 */ /* 0x000fea0003800200 */
.L_x_19186:
        /* <DEDUP_REMOVED lines=61> */
.L_x_19184:
[----:B------:R-:W-:Y:S05]  /*2fac0*/  BSYNC.RECONVERGENT B1 ;  /* 0x0000000000017941 */ /* 0x000fea0003800200 */
.L_x_19183:
        /* <DEDUP_REMOVED lines=19> */
.L_x_19190:
        /* <DEDUP_REMOVED lines=13> */
.L_x_19192:
[----:B------:R-:W-:Y:S05]  /*2fcd0*/  BSYNC.RECONVERGENT B2 ;  /* 0x0000000000027941 */ /* 0x000fea0003800200 */
.L_x_19191:
        /* <DEDUP_REMOVED lines=61> */
.L_x_19189:
[----:B------:R-:W-:Y:S05]  /*300b0*/  BSYNC.RECONVERGENT B1 ;  /* 0x0000000000017941 */ /* 0x000fea0003800200 */
.L_x_19188:
        /* <DEDUP_REMOVED lines=17> */
.L_x_19195:
        /* <DEDUP_REMOVED lines=13> */
.L_x_19197:
[----:B------:R-:W-:Y:S05]  /*302a0*/  BSYNC.RECONVERGENT B2 ;  /* 0x0000000000027941 */ /* 0x000fea0003800200 */
.L_x_19196:
        /* <DEDUP_REMOVED lines=61> */
.L_x_19194:
[----:B------:R-:W-:Y:S05]  /*30680*/  BSYNC.RECONVERGENT B1 ;  /* 0x0000000000017941 */ /* 0x000fea0003800200 */
.L_x_19193:
        /* <DEDUP_REMOVED lines=17> */
.L_x_19200:
        /* <DEDUP_REMOVED lines=13> */
.L_x_19202:
[----:B------:R-:W-:Y:S05]  /*30870*/  BSYNC.RECONVERGENT B2 ;  /* 0x0000000000027941 */ /* 0x000fea0003800200 */
.L_x_19201:
        /* <DEDUP_REMOVED lines=61> */
.L_x_19199:
[----:B------:R-:W-:Y:S05]  /*30c50*/  BSYNC.RECONVERGENT B1 ;  /* 0x0000000000017941 */ /* 0x000fea0003800200 */
.L_x_19198:
        /* <DEDUP_REMOVED lines=17> */
.L_x_19205:
        /* <DEDUP_REMOVED lines=13> */
.L_x_19207:
[----:B------:R-:W-:Y:S05]  /*30e40*/  BSYNC.RECONVERGENT B2 ;  /* 0x0000000000027941 */ /* 0x000fea0003800200 */
.L_x_19206:
        /* <DEDUP_REMOVED lines=61> */
.L_x_19204:
[----:B------:R-:W-:Y:S05]  /*31220*/  BSYNC.RECONVERGENT B1 ;  /* 0x0000000000017941 */ /* 0x000fea0003800200 */
.L_x_19203:
        /* <DEDUP_REMOVED lines=37> */
.L_x_19167:
        /* <DEDUP_REMOVED lines=44> */
.L_x_19208:
[----:B------:R-:W-:Y:S01]  /*31740*/  MOV R7, R198 ;  /* 0x000000c600077202 */ /* 0x000fe20000000f00 */
[----:B------:R-:W-:-:S07]  /*31750*/  VIADD R196, R196, 0x80 ;  /* 0x00000080c4c47836 */ /* 0x000fce0000000000 */
.L_x_19085:
[----:B------:R-:W-:Y:S05]  /*31760*/  BSYNC.RECONVERGENT B0 ;  /* 0x0000000000007941 */ /* 0x000fea0003800200 */
.L_x_19084:
        /* <DEDUP_REMOVED lines=36> */
.L_x_19214:
        /* <DEDUP_REMOVED lines=13> */
.L_x_19216:
[----:B------:R-:W-:Y:S05]  /*31a80*/  BSYNC.RECONVERGENT B2 ;  /* 0x0000000000027941 */ /* 0x000fea0003800200 */
.L_x_19215:
        /* <DEDUP_REMOVED lines=59> */
.L_x_19213:
[----:B------:R-:W-:Y:S05]  /*31e40*/  BSYNC.RECONVERGENT B1 ;  /* 0x0000000000017941 */ /* 0x000fea0003800200 */
.L_x_19212:
        /* <DEDUP_REMOVED lines=23> */
.L_x_19219:
        /* <DEDUP_REMOVED lines=13> */
.L_x_19221:
[----:B------:R-:W-:Y:S05]  /*32090*/  BSYNC.RECONVERGENT B2 ;  /* 0x0000000000027941 */ /* 0x000fea0003800200 */
.L_x_19220:
        /* <DEDUP_REMOVED lines=60> */
.L_x_19218:
[----:B------:R-:W-:Y:S05]  /*32460*/  BSYNC.RECONVERGENT B1 ;  /* 0x0000000000017941 */ /* 0x000fea0003800200 */
.L_x_19217:
        /* <DEDUP_REMOVED lines=23> */
.L_x_19224:
        /* <DEDUP_REMOVED lines=13> */
.L_x_19226:
[----:B------:R-:W-:Y:S05]  /*326b0*/  BSYNC.RECONVERGENT B2 ;  /* 0x0000000000027941 */ /* 0x000fea0003800200 */
.L_x_19225:
        /* <DEDUP_REMOVED lines=61> */
.L_x_19223:
[----:B------:R-:W-:Y:S05]  /*32a90*/  BSYNC.RECONVERGENT B1 ;  /* 0x0000000000017941 */ /* 0x000fea0003800200 */
.L_x_19222:
        /* <DEDUP_REMOVED lines=20> */
.L_x_19229:
        /* <DEDUP_REMOVED lines=13> */
.L_x_19231:
[----:B------:R-:W-:Y:S05]  /*32cb0*/  BSYNC.RECONVERGENT B2 ;  /* 0x0000000000027941 */ /* 0x000fea0003800200 */
.L_x_19230:
        /* <DEDUP_REMOVED lines=61> */
.L_x_19228:
[----:B------:R-:W-:Y:S05]  /*33090*/  BSYNC.RECONVERGENT B1 ;  /* 0x0000000000017941 */ /* 0x000fea0003800200 */
.L_x_19227:
        /* <DEDUP_REMOVED lines=23> */
.L_x_19234:
        /* <DEDUP_REMOVED lines=13> */
.L_x_19236:
[----:B------:R-:W-:Y:S05]  /*332e0*/  BSYNC.RECONVERGENT B2 ;  /* 0x0000000000027941 */ /* 0x000fea0003800200 */
.L_x_19235:
        /* <DEDUP_REMOVED lines=61> */
.L_x_19233:
[----:B------:R-:W-:Y:S05]  /*336c0*/  BSYNC.RECONVERGENT B1 ;  /* 0x0000000000017941 */ /* 0x000fea0003800200 */
.L_x_19232:
        /* <DEDUP_REMOVED lines=20> */
.L_x_19239:
        /* <DEDUP_REMOVED lines=13> */
.L_x_19241:
[----:B------:R-:W-:Y:S05]  /*338e0*/  BSYNC.RECONVERGENT B2 ;  /* 0x0000000000027941 */ /* 0x000fea0003800200 */
.L_x_19240:
        /* <DEDUP_REMOVED lines=61> */
.L_x_19238:
[----:B------:R-:W-:Y:S05]  /*33cc0*/  BSYNC.RECONVERGENT B1 ;  /* 0x0000000000017941 */ /* 0x000fea0003800200 */
.L_x_19237:
        /* <DEDUP_REMOVED lines=23> */
.L_x_19244:
        /* <DEDUP_REMOVED lines=13> */
.L_x_19246:
[----:B------:R-:W-:Y:S05]  /*33f10*/  BSYNC.RECONVERGENT B2 ;  /* 0x0000000000027941 */ /* 0x000fea0003800200 */
.L_x_19245:
        /* <DEDUP_REMOVED lines=61> */
.L_x_19243:
[----:B------:R-:W-:Y:S05]  /*342f0*/  BSYNC.RECONVERGENT B1 ;  /* 0x0000000000017941 */ /* 0x000fea0003800200 */
.L_x_19242:
        /* <DEDUP_REMOVED lines=20> */
.L_x_19249:
        /* <DEDUP_REMOVED lines=13> */
.L_x_19251:
[----:B------:R-:W-:Y:S05]  /*34510*/  BSYNC.RECONVERGENT B2 ;  /* 0x0000000000027941 */ /* 0x000fea0003800200 */
.L_x_19250:
        /* <DEDUP_REMOVED lines=61> */
.L_x_19248:
[----:B------:R-:W-:Y:S05]  /*348f0*/  BSYNC.RECONVERGENT B1 ;  /* 0x0000000000017941 */ /* 0x000fea0003800200 */
.L_x_19247:
        /* <DEDUP_REMOVED lines=23> */
.L_x_19254:
        /* <DEDUP_REMOVED lines=13> */
.L_x_19256:
[----:B------:R-:W-:Y:S05]  /*34b40*/  BSYNC.RECONVERGENT B2 ;  /* 0x0000000000027941 */ /* 0x000fea0003800200 */
.L_x_19255:
        /* <DEDUP_REMOVED lines=61> */
.L_x_19253:
[----:B------:R-:W-:Y:S05]  /*34f20*/  BSYNC.RECONVERGENT B1 ;  /* 0x0000000000017941 */ /* 0x000fea0003800200 */
.L_x_19252:
        /* <DEDUP_REMOVED lines=18> */
.L_x_19259:
        /* <DEDUP_REMOVED lines=13> */
.L_x_19261:
[----:B------:R-:W-:Y:S05]  /*35120*/  BSYNC.RECONVERGENT B2 ;  /* 0x0000000000027941 */ /* 0x000fea0003800200 */
.L_x_19260:
        /* <DEDUP_REMOVED lines=61> */
.L_x_19258:
[----:B------:R-:W-:Y:S05]  /*35500*/  BSYNC.RECONVERGENT B1 ;  /* 0x0000000000017941 */ /* 0x000fea0003800200 */
.L_x_19257:
        /* <DEDUP_REMOVED lines=23> */
.L_x_19264:
        /* <DEDUP_REMOVED lines=13> */
.L_x_19266:
[----:B------:R-:W-:Y:S05]  /*35750*/  BSYNC.RECONVERGENT B2 ;  /* 0x0000000000027941 */ /* 0x000fea0003800200 */
.L_x_19265:
        /* <DEDUP_REMOVED lines=61> */
.L_x_19263:
[----:B------:R-:W-:Y:S05]  /*35b30*/  BSYNC.RECONVERGENT B1 ;  /* 0x0000000000017941 */ /* 0x000fea0003800200 */
.L_x_19262:
        /* <DEDUP_REMOVED lines=18> */
.L_x_19269:
        /* <DEDUP_REMOVED lines=13> */
.L_x_19271:
[----:B------:R-:W-:Y:S05]  /*35d30*/  BSYNC.RECONVERGENT B2 ;  /* 0x0000000000027941 */ /* 0x000fea0003800200 */
.L_x_19270:
        /* <DEDUP_REMOVED lines=61> */
.L_x_19268:
[----:B------:R-:W-:Y:S05]  /*36110*/  BSYNC.RECONVERGENT B1 ;  /* 0x0000000000017941 */ /* 0x000fea0003800200 */
.L_x_19267:
        /* <DEDUP_REMOVED lines=23> */
.L_x_19274:
        /* <DEDUP_REMOVED lines=13> */
.L_x_19276:
[----:B------:R-:W-:Y:S05]  /*36360*/  BSYNC.RECONVERGENT B2 ;  /* 0x0000000000027941 */ /* 0x000fea0003800200 */
.L_x_19275:
        /* <DEDUP_REMOVED lines=61> */
.L_x_19273:
[----:B------:R-:W-:Y:S05]  /*36740*/  BSYNC.RECONVERGENT B1 ;  /* 0x0000000000017941 */ /* 0x000fea0003800200 */
.L_x_19272:
        /* <DEDUP_REMOVED lines=18> */
.L_x_19279:
        /* <DEDUP_REMOVED lines=13> */
.L_x_19281:
[----:B------:R-:W-:Y:S05]  /*36940*/  BSYNC.RECONVERGENT B2 ;  /* 0x0000000000027941 */ /* 0x000fea0003800200 */
.L_x_19280:
        /* <DEDUP_REMOVED lines=61> */
.L_x_19278:
[----:B------:R-:W-:Y:S05]  /*36d20*/  BSYNC.RECONVERGENT B1 ;  /* 0x0000000000017941 */ /* 0x000fea0003800200 */
.L_x_19277:
        /* <DEDUP_REMOVED lines=23> */
.L_x_19284:
        /* <DEDUP_REMOVED lines=13> */
.L_x_19286:
[----:B------:R-:W-:Y:S05]  /*36f70*/  BSYNC.RECONVERGENT B2 ;  /* 0x0000000000027941 */ /* 0x000fea0003800200 */
.L_x_19285:
        /* <DEDUP_REMOVED lines=61> */
.L_x_19283:
[----:B------:R-:W-:Y:S05]  /*37350*/  BSYNC.RECONVERGENT B1 ;  /* 0x0000000000017941 */ /* 0x000fea0003800200 */
.L_x_19282:
        /* <DEDUP_REMOVED lines=18> */
.L_x_19289:
        /* <DEDUP_REMOVED lines=15> */
.L_x_19291:
[----:B------:R-:W-:Y:S05]  /*37570*/  BSYNC.RECONVERGENT B2 ;  /* 0x0000000000027941 */ /* 0x000fea0003800200 */
.L_x_19290:
        /* <DEDUP_REMOVED lines=61> */
.L_x_19288:
[----:B------:R-:W-:Y:S05]  /*37950*/  BSYNC.RECONVERGENT B1 ;  /* 0x0000000000017941 */ /* 0x000fea0003800200 */
.L_x_19287:
        /* <DEDUP_REMOVED lines=11> */
.L_x_19211:
        /* <DEDUP_REMOVED lines=16> */
.L_x_19295:
        /* <DEDUP_REMOVED lines=13> */
.L_x_19297:
[----:B------:R-:W-:Y:S05]  /*37be0*/  BSYNC.RECONVERGENT B2 ;  /* 0x0000000000027941 */ /* 0x000fea0003800200 */
.L_x_19296:
        /* <DEDUP_REMOVED lines=60> */
.L_x_19294:
[----:B------:R-:W-:Y:S05]  /*37fb0*/  BSYNC.RECONVERGENT B1 ;  /* 0x0000000000017941 */ /* 0x000fea0003800200 */
.L_x_19293:
        /* <DEDUP_REMOVED lines=8> */
[----:B-----5:R-:W-:Y:S01]  /*38040*/  HADD2.F32 R181, -RZ, R184.H0_H0 ;  /* 0x200000b8ffb57230 */ /* 0x020fe20000004100 */
[----:B------:R-:W-:-:S03]  /*38050*/  MOV R182, R8 ;  /* 0x0000000800b67202 */ /* 0x000fc60000000f00 */
        /* <DEDUP_REMOVED lines=11> */
.L_x_19300:
        /* <DEDUP_REMOVED lines=13> */
.L_x_19302:
[----:B------:R-:W-:Y:S05]  /*381e0*/  BSYNC.RECONVERGENT B2 ;  /* 0x0000000000027941 */ /* 0x000fea0003800200 */
.L_x_19301:
        /* <DEDUP_REMOVED lines=61> */
.L_x_19299:
[----:B------:R-:W-:Y:S05]  /*385c0*/  BSYNC.RECONVERGENT B1 ;  /* 0x0000000000017941 */ /* 0x000fea0003800200 */
.L_x_19298:
        /* <DEDUP_REMOVED lines=19> */
.L_x_19305:
        /* <DEDUP_REMOVED lines=13> */
.L_x_19307:
[----:B------:R-:W-:Y:S05]  /*387d0*/  BSYNC.RECONVERGENT B2 ;  /* 0x0000000000027941 */ /* 0x000fea0003800200 */
.L_x_19306:
        /* <DEDUP_REMOVED lines=61> */
.L_x_19304:
[----:B------:R-:W-:Y:S05]  /*38bb0*/  BSYNC.RECONVERGENT B1 ;  /* 0x0000000000017941 */ /* 0x000fea0003800200 */
.L_x_19303:
        /* <DEDUP_REMOVED lines=19> */
.L_x_19310:
        /* <DEDUP_REMOVED lines=13> */
.L_x_19312:
[----:B------:R-:W-:Y:S05]  /*38dc0*/  BSYNC.RECONVERGENT B2 ;  /* 0x0000000000027941 */ /* 0x000fea0003800200 */
.L_x_19311:
        /* <DEDUP_REMOVED lines=61> */
.L_x_19309:
[----:B------:R-:W-:Y:S05]  /*391a0*/  BSYNC.RECONVERGENT B1 ;  /* 0x0000000000017941 */ /* 0x000fea0003800200 */
.L_x_19308:
        /* <DEDUP_REMOVED lines=19> */
.L_x_19315:
        /* <DEDUP_REMOVED lines=13> */
.L_x_19317:
[----:B------:R-:W-:Y:S05]  /*393b0*/  BSYNC.RECONVERGENT B2 ;  /* 0x0000000000027941 */ /* 0x000fea0003800200 */
.L_x_19316:
        /* <DEDUP_REMOVED lines=61> */
.L_x_19314:
[----:B------:R-:W-:Y:S05]  /*39790*/  BSYNC.RECONVERGENT B1 ;  /* 0x0000000000017941 */ /* 0x000fea0003800200 */
.L_x_19313:
        /* <DEDUP_REMOVED lines=17> */
.L_x_19320:
        /* <DEDUP_REMOVED lines=13> */
.L_x_19322:
[----:B------:R-:W-:Y:S05]  /*39980*/  BSYNC.RECONVERGENT B2 ;  /* 0x0000000000027941 */ /* 0x000fea0003800200 */
.L_x_19321:
        /* <DEDUP_REMOVED lines=61> */
.L_x_19319:
[----:B------:R-:W-:Y:S05]  /*39d60*/  BSYNC.RECONVERGENT B1 ;  /* 0x0000000000017941 */ /* 0x000fea0003800200 */
.L_x_19318:
        /* <DEDUP_REMOVED lines=17> */
.L_x_19325:
        /* <DEDUP_REMOVED lines=13> */
.L_x_19327:
[----:B------:R-:W-:Y:S05]  /*39f50*/  BSYNC.RECONVERGENT B2 ;  /* 0x0000000000027941 */ /* 0x000fea0003800200 */
.L_x_19326:
        /* <DEDUP_REMOVED lines=61> */
.L_x_19324:
[----:B------:R-:W-:Y:S05]  /*3a330*/  BSYNC.RECONVERGENT B1 ;  /* 0x0000000000017941 */ /* 0x000fea0003800200 */
.L_x_19323:
        /* <DEDUP_REMOVED lines=17> */
.L_x_19330:
        /* <DEDUP_REMOVED lines=13> */
.L_x_19332:
[----:B------:R-:W-:Y:S05]  /*3a520*/  BSYNC.RECONVERGENT B2 ;  /* 0x0000000000027941 */ /* 0x000fea0003800200 */
.L_x_19331:
        /* <DEDUP_REMOVED lines=61> */
.L_x_19329:
[----:B------:R-:W-:Y:S05]  /*3a900*/  BSYNC.RECONVERGENT B1 ;  /* 0x0000000000017941 */ /* 0x000fea0003800200 */
.L_x_19328:
        /* <DEDUP_REMOVED lines=37> */
.L_x_19292:
        /* <DEDUP_REMOVED lines=44> */
.L_x_19333:
[----:B------:R-:W-:Y:S01]  /*3ae20*/  IMAD.MOV.U32 R7, RZ, RZ, R198 ;  /* 0x000000ffff077224 */ /* 0x000fe200078e00c6 */
[----:B------:R-:W-:-:S07]  /*3ae30*/  IADD3 R196, PT, PT, R196, 0x80, RZ ;  /* 0x00000080c4c47810 */ /* 0x000fce0007ffe0ff */
.L_x_19210:
[----:B------:R-:W-:Y:S05]  /*3ae40*/  BSYNC.RECONVERGENT B0 ;  /* 0x0000000000007941 */ /* 0x000fea0003800200 */
.L_x_19209:
        /* <DEDUP_REMOVED lines=23> */
[----:B------:R-:W-:Y:S01]  /*3afc0*/  MOV R9, R8 ;  /* 0x0000000800097202 */ /* 0x000fe20000000f00 */
[----:B01----:R-:W-:-:S09]  /*3afd0*/  IMAD.MOV.U32 R198, RZ, RZ, R7 ;  /* 0x000000ffffc67224 */ /* 0x003fd200078e0007 */
        /* <DEDUP_REMOVED lines=11> */
.L_x_19339:
        /* <DEDUP_REMOVED lines=13> */
.L_x_19341:
[----:B------:R-:W-:Y:S05]  /*3b160*/  BSYNC.RECONVERGENT B2 ;  /* 0x0000000000027941 */ /* 0x000fea0003800200 */
.L_x_19340:
        /* <DEDUP_REMOVED lines=59> */
.L_x_19338:
[----:B------:R-:W-:Y:S05]  /*3b520*/  BSYNC.RECONVERGENT B1 ;  /* 0x0000000000017941 */ /* 0x000fea0003800200 */
.L_x_19337:
        /* <DEDUP_REMOVED lines=23> */
.L_x_19344:
        /* <DEDUP_REMOVED lines=13> */
.L_x_19346:
[----:B------:R-:W-:Y:S05]  /*3b770*/  BSYNC.RECONVERGENT B2 ;  /* 0x0000000000027941 */ /* 0x000fea0003800200 */
.L_x_19345:
        /* <DEDUP_REMOVED lines=60> */
.L_x_19343:
[----:B------:R-:W-:Y:S05]  /*3bb40*/  BSYNC.RECONVERGENT B1 ;  /* 0x0000000000017941 */ /* 0x000fea0003800200 */
.L_x_19342:
        /* <DEDUP_REMOVED lines=8> */
[----:B--2---:R-:W-:Y:S01]  /*3bbd0*/  FSEL R188, R12, RZ, !P2 ;  /* 0x000000ff0cbc7208 */ /* 0x004fe20005000000 */
        /* <DEDUP_REMOVED lines=14> */
.L_x_19349:
        /* <DEDUP_REMOVED lines=13> */
.L_x_19351:
[----:B------:R-:W-:Y:S05]  /*3bd90*/  BSYNC.RECONVERGENT B2 ;  /* 0x0000000000027941 */ /* 0x000fea0003800200 */
.L_x_19350:
        /* <DEDUP_REMOVED lines=61> */
.L_x_19348:
[----:B------:R-:W-:Y:S05]  /*3c170*/  BSYNC.RECONVERGENT B1 ;  /* 0x0000000000017941 */ /* 0x000fea0003800200 */
.L_x_19347:
        /* <DEDUP_REMOVED lines=20> */
.L_x_19354:
        /* <DEDUP_REMOVED lines=13> */
.L_x_19356:
[----:B------:R-:W-:Y:S05]  /*3c390*/  BSYNC.RECONVERGENT B2 ;  /* 0x0000000000027941 */ /* 0x000fea0003800200 */
.L_x_19355:
        /* <DEDUP_REMOVED lines=61> */
.L_x_19353:
[----:B------:R-:W-:Y:S05]  /*3c770*/  BSYNC.RECONVERGENT B1 ;  /* 0x0000000000017941 */ /* 0x000fea0003800200 */
.L_x_19352:
        /* <DEDUP_REMOVED lines=23> */
.L_x_19359:
        /* <DEDUP_REMOVED lines=13> */
.L_x_19361:
[----:B------:R-:W-:Y:S05]  /*3c9c0*/  BSYNC.RECONVERGENT B2 ;  /* 0x0000000000027941 */ /* 0x000fea0003800200 */
.L_x_19360:
        /* <DEDUP_REMOVED lines=61> */
.L_x_19358:
[----:B------:R-:W-:Y:S05]  /*3cda0*/  BSYNC.RECONVERGENT B1 ;  /* 0x0000000000017941 */ /* 0x000fea0003800200 */
.L_x_19357:
        /* <DEDUP_REMOVED lines=20> */
.L_x_19364:
        /* <DEDUP_REMOVED lines=13> */
.L_x_19366:
[----:B------:R-:W-:Y:S05]  /*3cfc0*/  BSYNC.RECONVERGENT B2 ;  /* 0x0000000000027941 */ /* 0x000fea0003800200 */
.L_x_19365:
        /* <DEDUP_REMOVED lines=61> */
.L_x_19363:
[----:B------:R-:W-:Y:S05]  /*3d3a0*/  BSYNC.RECONVERGENT B1 ;  /* 0x0000000000017941 */ /* 0x000fea0003800200 */
.L_x_19362:
        /* <DEDUP_REMOVED lines=23> */
.L_x_19369:
        /* <DEDUP_REMOVED lines=13> */
.L_x_19371:
[----:B------:R-:W-:Y:S05]  /*3d5f0*/  BSYNC.RECONVERGENT B2 ;  /* 0x0000000000027941 */ /* 0x000fea0003800200 */
.L_x_19370:
        /* <DEDUP_REMOVED lines=61> */
.L_x_19368:
[----:B------:R-:W-:Y:S05]  /*3d9d0*/  BSYNC.RECONVERGENT B1 ;  /* 0x0000000000017941 */ /* 0x000fea0003800200 */
.L_x_19367:
        /* <DEDUP_REMOVED lines=20> */
.L_x_19374:
        /* <DEDUP_REMOVED lines=13> */
.L_x_19376:
[----:B------:R-:W-:Y:S05]  /*3dbf0*/  BSYNC.RECONVERGENT B2 ;  /* 0x0000000000027941 */ /* 0x000fea0003800200 */
.L_x_19375:
        /* <DEDUP_REMOVED lines=61> */
.L_x_19373:
[----:B------:R-:W-:Y:S05]  /*3dfd0*/  BSYNC.RECONVERGENT B1 ;  /* 0x0000000000017941 */ /* 0x000fea0003800200 */
.L_x_19372:
        /* <DEDUP_REMOVED lines=23> */
.L_x_19379:
        /* <DEDUP_REMOVED lines=13> */
.L_x_19381:
[----:B------:R-:W-:Y:S05]  /*3e220*/  BSYNC.RECONVERGENT B2 ;  /* 0x0000000000027941 */ /* 0x000fea0003800200 */
.L_x_19380:
        /* <DEDUP_REMOVED lines=61> */
.L_x_19378:
[----:B------:R-:W-:Y:S05]  /*3e600*/  BSYNC.RECONVERGENT B1 ;  /* 0x0000000000017941 */ /* 0x000fea0003800200 */
.L_x_19377:
        /* <DEDUP_REMOVED lines=18> */
.L_x_19384:
        /* <DEDUP_REMOVED lines=13> */
.L_x_19386:
[----:B------:R-:W-:Y:S05]  /*3e800*/  BSYNC.RECONVERGENT B2 ;  /* 0x0000000000027941 */ /* 0x000fea0003800200 */
.L_x_19385:
        /* <DEDUP_REMOVED lines=61> */
.L_x_19383:
[----:B------:R-:W-:Y:S05]  /*3ebe0*/  BSYNC.RECONVERGENT B1 ;  /* 0x0000000000017941 */ /* 0x000fea0003800200 */
.L_x_19382:
        /* <DEDUP_REMOVED lines=23> */
.L_x_19389:
        /* <DEDUP_REMOVED lines=13> */
.L_x_19391:
[----:B------:R-:W-:Y:S05]  /*3ee30*/  BSYNC.RECONVERGENT B2 ;  /* 0x0000000000027941 */ /* 0x000fea0003800200 */
.L_x_19390:
        /* <DEDUP_REMOVED lines=61> */
.L_x_19388:
[----:B------:R-:W-:Y:S05]  /*3f210*/  BSYNC.RECONVERGENT B1 ;  /* 0x0000000000017941 */ /* 0x000fea0003800200 */
.L_x_19387:
        /* <DEDUP_REMOVED lines=18> */
.L_x_19394:
        /* <DEDUP_REMOVED lines=13> */
.L_x_19396:
[----:B------:R-:W-:Y:S05]  /*3f410*/  BSYNC.RECONVERGENT B2 ;  /* 0x0000000000027941 */ /* 0x000fea0003800200 */
.L_x_19395:
        /* <DEDUP_REMOVED lines=61> */
.L_x_19393:
[----:B------:R-:W-:Y:S05]  /*3f7f0*/  BSYNC.RECONVERGENT B1 ;  /* 0x0000000000017941 */ /* 0x000fea0003800200 */
.L_x_19392:
        /* <DEDUP_REMOVED lines=23> */
.L_x_19399:
        /* <DEDUP_REMOVED lines=13> */
.L_x_19401:
[----:B------:R-:W-:Y:S05]  /*3fa40*/  BSYNC.RECONVERGENT B2 ;  /* 0x0000000000027941 */ /* 0x000fea0003800200 */
.L_x_19400:
        /* <DEDUP_REMOVED lines=61> */
.L_x_19398:
[----:B------:R-:W-:Y:S05]  /*3fe20*/  BSYNC.RECONVERGENT B1 ;  /* 0x0000000000017941 */ /* 0x000fea0003800200 */
.L_x_19397:
        /* <DEDUP_REMOVED lines=18> */
.L_x_19404:
        /* <DEDUP_REMOVED lines=13> */
.L_x_19406:
[----:B------:R-:W-:Y:S05]  /*40020*/  BSYNC.RECONVERGENT B2 ;  /* 0x0000000000027941 */ /* 0x000fea0003800200 */
.L_x_19405:
        /* <DEDUP_REMOVED lines=61> */
.L_x_19403:
[----:B------:R-:W-:Y:S05]  /*40400*/  BSYNC.RECONVERGENT B1 ;  /* 0x0000000000017941 */ /* 0x000fea0003800200 */
.L_x_19402:
        /* <DEDUP_REMOVED lines=23> */
.L_x_19409:
        /* <DEDUP_REMOVED lines=13> */
.L_x_19411:
[----:B------:R-:W-:Y:S05]  /*40650*/  BSYNC.RECONVERGENT B2 ;  /* 0x0000000000027941 */ /* 0x000fea0003800200 */
.L_x_19410:
        /* <DEDUP_REMOVED lines=61> */
.L_x_19408:
[----:B------:R-:W-:Y:S05]  /*40a30*/  BSYNC.RECONVERGENT B1 ;  /* 0x0000000000017941 */ /* 0x000fea0003800200 */
.L_x_19407:
        /* <DEDUP_REMOVED lines=18> */
.L_x_19414:
        /* <DEDUP_REMOVED lines=15> */
.L_x_19416:
[----:B------:R-:W-:Y:S05]  /*40c50*/  BSYNC.RECONVERGENT B2 ;  /* 0x0000000000027941 */ /* 0x000fea0003800200 */
.L_x_19415:
        /* <DEDUP_REMOVED lines=61> */
.L_x_19413:
[----:B------:R-:W-:Y:S05]  /*41030*/  BSYNC.RECONVERGENT B1 ;  /* 0x0000000000017941 */ /* 0x000fea0003800200 */
.L_x_19412:
        /* <DEDUP_REMOVED lines=11> */
.L_x_19336:
[----:B------:R-:W-:Y:S01]  /*410f0*/  ISETP.NE.AND P2, PT, R4, 0x1, PT ;  /* 0x000000010400780c */ /* 0x000fe20003f45270 */
[----:B------:R-:W-:Y:S01]  /*41100*/  BSSY.RECONVERGENT B1, `(.L_x_19418) ;  /* 0x0000059000017945 */ /* 0x000fe20003800200 */
[----:B--2---:R-:W-:Y:S02]  /*41110*/  HFMA2 R191, -RZ, RZ, 0, 1.1920928955078125e-07 ;  /* 0x00000002ffbf7431 */ /* 0x004fe400000001ff */
[----:B------:R-:W-:Y:S01]  /*41120*/  IMAD.MOV.U32 R188, RZ, RZ, R8 ;  /* 0x000000ffffbc7224 */ /* 0x000fe200078e0008 */
[----:B01----:R-:W-:-:S08]  /*41130*/  MOV R198, R7 ;  /* 0x0000000700c67202 */ /* 0x003fd00000000f00 */
        /* <DEDUP_REMOVED lines=11> */
.L_x_19420:
        /* <DEDUP_REMOVED lines=13> */
.L_x_19422:
[----:B------:R-:W-:Y:S05]  /*412c0*/  BSYNC.RECONVERGENT B2 ;  /* 0x0000000000027941 */ /* 0x000fea0003800200 */
.L_x_19421:
        /* <DEDUP_REMOVED lines=60> */
.L_x_19419:
[----:B------:R-:W-:Y:S05]  /*41690*/  BSYNC.RECONVERGENT B1 ;  /* 0x0000000000017941 */ /* 0x000fea0003800200 */
.L_x_19418:
        /* <DEDUP_REMOVED lines=21> */
.L_x_19425:
        /* <DEDUP_REMOVED lines=13> */
.L_x_19427:
[----:B------:R-:W-:Y:S05]  /*418c0*/  BSYNC.RECONVERGENT B2 ;  /* 0x0000000000027941 */ /* 0x000fea0003800200 */
.L_x_19426:
        /* <DEDUP_REMOVED lines=61> */
.L_x_19424:
[----:B------:R-:W-:Y:S05]  /*41ca0*/  BSYNC.RECONVERGENT B1 ;  /* 0x0000000000017941 */ /* 0x000fea0003800200 */
.L_x_19423:
        /* <DEDUP_REMOVED lines=19> */
.L_x_19430:
        /* <DEDUP_REMOVED lines=13> */
.L_x_19432:
[----:B------:R-:W-:Y:S05]  /*41eb0*/  BSYNC.RECONVERGENT B2 ;  /* 0x0000000000027941 */ /* 0x000fea0003800200 */
.L_x_19431:
        /* <DEDUP_REMOVED lines=61> */
.L_x_19429:
[----:B------:R-:W-:Y:S05]  /*42290*/  BSYNC.RECONVERGENT B1 ;  /* 0x0000000000017941 */ /* 0x000fea0003800200 */
.L_x_19428:
        /* <DEDUP_REMOVED lines=19> */
.L_x_19435:
        /* <DEDUP_REMOVED lines=13> */
.L_x_19437:
[----:B------:R-:W-:Y:S05]  /*424a0*/  BSYNC.RECONVERGENT B2 ;  /* 0x0000000000027941 */ /* 0x000fea0003800200 */
.L_x_19436:
        /* <DEDUP_REMOVED lines=61> */
.L_x_19434:
[----:B------:R-:W-:Y:S05]  /*42880*/  BSYNC.RECONVERGENT B1 ;  /* 0x0000000000017941 */ /* 0x000fea0003800200 */
.L_x_19433:
        /* <DEDUP_REMOVED lines=19> */
.L_x_19440:
        /* <DEDUP_REMOVED lines=13> */
.L_x_19442:
[----:B------:R-:W-:Y:S05]  /*42a90*/  BSYNC.RECONVERGENT B2 ;  /* 0x0000000000027941 */ /* 0x000fea0003800200 */
.L_x_19441:
        /* <DEDUP_REMOVED lines=61> */
.L_x_19439:
[----:B------:R-:W-:Y:S05]  /*42e70*/  BSYNC.RECONVERGENT B1 ;  /* 0x0000000000017941 */ /* 0x000fea0003800200 */
.L_x_19438:
        /* <DEDUP_REMOVED lines=17> */
.L_x_19445:
        /* <DEDUP_REMOVED lines=13> */
.L_x_19447:
[----:B------:R-:W-:Y:S05]  /*43060*/  BSYNC.RECONVERGENT B2 ;  /* 0x0000000000027941 */ /* 0x000fea0003800200 */
.L_x_19446:
        /* <DEDUP_REMOVED lines=61> */
.L_x_19444:
[----:B------:R-:W-:Y:S05]  /*43440*/  BSYNC.RECONVERGENT B1 ;  /* 0x0000000000017941 */ /* 0x000fea0003800200 */
.L_x_19443:
        /* <DEDUP_REMOVED lines=17> */
.L_x_19450:
        /* <DEDUP_REMOVED lines=13> */
.L_x_19452:
[----:B------:R-:W-:Y:S05]  /*43630*/  BSYNC.RECONVERGENT B2 ;  /* 0x0000000000027941 */ /* 0x000fea0003800200 */
.L_x_19451:
        /* <DEDUP_REMOVED lines=61> */
.L_x_19449:
[----:B------:R-:W-:Y:S05]  /*43a10*/  BSYNC.RECONVERGENT B1 ;  /* 0x0000000000017941 */ /* 0x000fea0003800200 */
.L_x_19448:
        /* <DEDUP_REMOVED lines=17> */
.L_x_19455:
        /* <DEDUP_REMOVED lines=13> */
.L_x_19457:
[----:B------:R-:W-:Y:S05]  /*43c00*/  BSYNC.RECONVERGENT B2 ;  /* 0x0000000000027941 */ /* 0x000fea0003800200 */
.L_x_19456:
        /* <DEDUP_REMOVED lines=61> */
.L_x_19454:
[----:B------:R-:W-:Y:S05]  /*43fe0*/  BSYNC.RECONVERGENT B1 ;  /* 0x0000000000017941 */ /* 0x000fea0003800200 */
.L_x_19453:
        /* <DEDUP_REMOVED lines=37> */
.L_x_19417:
        /* <DEDUP_REMOVED lines=21> */
[----:B------:R2:W-:Y:S02]  /*44390*/  STG.E.128 desc[UR6][R202.64+0x10], R192 ;  /* 0x000010c0ca007986 */ /* 0x0005e4000c101d06 */
[----:B------:R-:W-:Y:S02]  /*443a0*/  IMAD.MOV.U32 R7, RZ, RZ, R198 ;  /* 0x000000ffff077224 */ /* 0x000fe400078e00c6 */
        /* <DEDUP_REMOVED lines=22> */
.L_x_19335:
[----:B------:R-:W-:Y:S05]  /*44510*/  BSYNC.RECONVERGENT B0 ;  /* 0x0000000000007941 */ /* 0x000fea0003800200 */
.L_x_19334:
[----:B------:R-:W-:Y:S01]  /*44520*/  FADD.FTZ R196, RZ, R140 ;  /* 0x0000008cffc47221 */ /* 0x000fe20000010000 */
[C---:B------:R-:W-:Y:S01]  /*44530*/  ISETP.GE.U32.AND P0, PT, R0.reuse, 0x80, PT ;  /* 0x000000800000780c */ /* 0x040fe20003f06070 */
[----:B0-2---:R-:W0:Y:S01]  /*44540*/  S2R R213, SR_TID.X ;  /* 0x0000000000d57919 */ /* 0x005e220000002100 */
[C---:B------:R-:W-:Y:S01]  /*44550*/  ISETP.GT.U32.AND P1, PT, R0.reuse, 0xff, PT ;  /* 0x000000ff0000780c */ /* 0x040fe20003f24070 */
[----:B------:R-:W-:Y:S01]  /*44560*/  FADD.FTZ R197, R141, R196 ;  /* 0x000000c48dc57221 */ /* 0x000fe20000010000 */
[C---:B------:R-:W-:Y:S01]  /*44570*/  ISETP.GT.U32.AND P2, PT, R0.reuse, 0x17f, PT ;  /* 0x0000017f0000780c */ /* 0x040fe20003f44070 */
[----:B------:R-:W-:Y:S01]  /*44580*/  BSSY.RECONVERGENT B0, `(.L_x_19458) ;  /* 0x00000cd000007945 */ /* 0x000fe20003800200 */
[----:B------:R-:W-:Y:S01]  /*44590*/  ISETP.GT.U32.AND P3, PT, R0, 0x1ff, PT ;  /* 0x000001ff0000780c */ /* 0x000fe20003f64070 */
[----:B------:R-:W-:Y:S01]  /*445a0*/  FADD.FTZ R196, R142, R197 ;  /* 0x000000c58ec47221 */ /* 0x000fe20000010000 */
[C---:B------:R-:W-:Y:S01]  /*445b0*/  ISETP.GT.U32.AND P4, PT, R0.reuse, 0x27f, PT ;  /* 0x0000027f0000780c */ /* 0x040fe20003f84070 */
[----:B------:R-:W-:Y:S01]  /*445c0*/  IMAD.MOV.U32 R212, RZ, RZ, RZ ;  /* 0x000000ffffd47224 */ /* 0x000fe200078e00ff */
        /* <DEDUP_REMOVED lines=9> */
[----:B-1-3--:R-:W-:-:S04]  /*44660*/  FADD.FTZ R199, R149, R196 ;  /* 0x000000c495c77221 */ /* 0x00afc80000010000 */
        /* <DEDUP_REMOVED lines=56> */
[----:B0-----:R-:W-:-:S03]  /*449f0*/  LOP3.LUT R203, R213, 0x1f, RZ, 0xc0, !PT ;  /* 0x0000001fd5cb7812 */ /* 0x001fc600078ec0ff */
        /* <DEDUP_REMOVED lines=133> */
.L_x_19459:
[----:B------:R-:W-:Y:S05]  /*45250*/  BSYNC.RECONVERGENT B0 ;  /* 0x0000000000007941 */ /* 0x000fea0003800200 */
.L_x_19458:
        /* <DEDUP_REMOVED lines=13> */
.L_x_19461:
[----:B------:R-:W-:Y:S05]  /*45330*/  BSYNC.RECONVERGENT B0 ;  /* 0x0000000000007941 */ /* 0x000fea0003800200 */
.L_x_19460:
        /* <DEDUP_REMOVED lines=29> */
[----:B------:R-:W-:Y:S01]  /*45510*/  FMUL.FTZ R201, R201, R219 ;  /* 0x000000dbc9c97220 */ /* 0x000fe20000410000 */
[----:B------:R-:W1:Y:S02]  /*45520*/  SHFL.IDX PT, R221, R221, RZ, 0x1f ;  /* 0x00001fffdddd7589 */ /* 0x000e6400000e0000 */
        /* <DEDUP_REMOVED lines=31> */
[--C-:B------:R-:W-:Y:S01]  /*45720*/  FADD.FTZ R203, R145, -R212.reuse ;  /* 0x800000d491cb7221 */ /* 0x100fe20000010000 */
        /* <DEDUP_REMOVED lines=20> */
[----:B------:R-:W-:Y:S01]  /*45870*/  HADD2.F32 R218, -RZ, R17.H0_H0 ;  /* 0x20000011ffda7230 */ /* 0x000fe20000004100 */
[----:B------:R-:W-:Y:S01]  /*45880*/  F2FP.F16.F32.PACK_AB R199, R199, R196 ;  /* 0x000000c4c7c7723e */ /* 0x000fe200000000ff */
[----:B------:R-:W-:Y:S02]  /*45890*/  HADD2.F32 R220, -RZ, R85.H0_H0 ;  /* 0x20000055ffdc7230 */ /* 0x000fe40000004100 */
[----:B------:R-:W-:Y:S01]  /*458a0*/  FFMA.FTZ R203, R215, R224, R226 ;  /* 0x000000e0d7cb7223 */ /* 0x000fe200000100e2 */
[----:B------:R-:W-:-:S02]  /*458b0*/  HADD2.F32 R222, -RZ, R21.H0_H0 ;  /* 0x20000015ffde7230 */ /* 0x000fc40000004100 */
[----:B------:R-:W-:Y:S01]  /*458c0*/  FMUL.FTZ R215, R214, R201 ;  /* 0x000000c9d6d77220 */ /* 0x000fe20000410000 */
[----:B------:R-:W-:Y:S01]  /*458d0*/  HADD2.F32 R219, -RZ, R109.H0_H0 ;  /* 0x2000006dffdb7230 */ /* 0x000fe20000004100 */
[----:B------:R-:W-:Y:S01]  /*458e0*/  F2FP.F16.F32.PACK_AB R198, R197, R198 ;  /* 0x000000c6c5c6723e */ /* 0x000fe200000000ff */
[----:B------:R-:W-:Y:S02]  /*458f0*/  HADD2.F32 R224, -RZ, R17.H1_H1 ;  /* 0x30000011ffe07230 */ /* 0x000fe40000004100 */
[C---:B------:R-:W-:Y:S01]  /*45900*/  FFMA.FTZ R229, R215.reuse, R218, R220 ;  /* 0x000000dad7e57223 */ /* 0x040fe200000100dc */
[----:B------:R-:W-:Y:S02]  /*45910*/  HADD2.F32 R226, -RZ, R85.H1_H1 ;  /* 0x30000055ffe27230 */ /* 0x000fe40000004100 */
[----:B------:R-:W-:Y:S01]  /*45920*/  FFMA.FTZ R231, R215, R222, R219 ;  /* 0x000000ded7e77223 */ /* 0x000fe200000100db */
[----:B------:R-:W-:Y:S01]  /*45930*/  HADD2.F32 R228, -RZ, R21.H1_H1 ;  /* 0x30000015ffe47230 */ /* 0x000fe20000004100 */
[----:B------:R-:W0:Y:S01]  /*45940*/  LDC.64 R218, c[0x0][0x428] ;  /* 0x00010a00ffda7b82 */ /* 0x000e220000000a00 */
[----:B------:R-:W-:-:S02]  /*45950*/  HADD2.F32 R223, -RZ, R109.H1_H1 ;  /* 0x3000006dffdf7230 */ /* 0x000fc40000004100 */
[C---:B------:R-:W-:Y:S01]  /*45960*/  FFMA.FTZ R234, R221.reuse, R224, R226 ;  /* 0x000000e0ddea7223 */ /* 0x040fe200000100e2 */
[----:B------:R-:W-:Y:S02]  /*45970*/  HADD2.F32 R230, -RZ, R22.H1_H1 ;  /* 0x30000016ffe67230 */ /* 0x000fe40000004100 */
[----:B------:R-:W-:Y:S01]  /*45980*/  FADD.FTZ R215, R140, -R212 ;  /* 0x800000d48cd77221 */ /* 0x000fe20000010000 */
[----:B------:R-:W-:Y:S02]  /*45990*/  HADD2.F32 R232, -RZ, R110.H1_H1 ;  /* 0x3000006effe87230 */ /* 0x000fe40000004100 */
[----:B------:R-:W-:Y:S01]  /*459a0*/  FFMA.FTZ R236, R221, R228, R223 ;  /* 0x000000e4ddec7223 */ /* 0x000fe200000100df */
[----:B------:R-:W-:Y:S01]  /*459b0*/  HADD2.F32 R222, -RZ, R16.H0_H0 ;  /* 0x20000010ffde7230 */ /* 0x000fe20000004100 */
[----:B------:R-:W1:Y:S01]  /*459c0*/  LDC.64 R220, c[0x0][0x430] ;  /* 0x00010c00ffdc7b82 */ /* 0x000e620000000a00 */
[----:B------:R-:W-:Y:S02]  /*459d0*/  HADD2.F32 R224, -RZ, R84.H0_H0 ;  /* 0x20000054ffe07230 */ /* 0x000fe40000004100 */
[----:B------:R-:W-:Y:S01]  /*459e0*/  FFMA.FTZ R201, R225, R230, R232 ;  /* 0x000000e6e1c97223 */ /* 0x000fe200000100e8 */
[----:B------:R-:W-:Y:S01]  /*459f0*/  FADD.FTZ R225, R141, -R212 ;  /* 0x800000d48de17221 */ /* 0x000fe20000010000 */
[----:B------:R-:W-:-:S02]  /*45a00*/  HADD2.F32 R226, -RZ, R20.H0_H0 ;  /* 0x20000014ffe27230 */ /* 0x000fc40000004100 */
[C---:B------:R-:W-:Y:S01]  /*45a10*/  FMUL.FTZ R215, R214.reuse, R215 ;  /* 0x000000d7d6d77220 */ /* 0x040fe20000410000 */
[----:B------:R-:W-:Y:S02]  /*45a20*/  HADD2.F32 R223, -RZ, R108.H0_H0 ;  /* 0x2000006cffdf7230 */ /* 0x000fe40000004100 */
[----:B------:R-:W-:Y:S01]  /*45a30*/  FMUL.FTZ R225, R214, R225 ;  /* 0x000000e1d6e17220 */ /* 0x000fe20000410000 */
[----:B------:R-:W-:Y:S02]  /*45a40*/  HADD2.F32 R228, -RZ, R16.H1_H1 ;  /* 0x30000010ffe47230 */ /* 0x000fe40000004100 */
[C---:B------:R-:W-:Y:S01]  /*45a50*/  FFMA.FTZ R222, R215.reuse, R222, R224 ;  /* 0x000000ded7de7223 */ /* 0x040fe200000100e0 */
[----:B------:R-:W-:Y:S02]  /*45a60*/  HADD2.F32 R230, -RZ, R84.H1_H1 ;  /* 0x30000054ffe67230 */ /* 0x000fe40000004100 */
[----:B------:R-:W-:Y:S01]  /*45a70*/  FFMA.FTZ R223, R215, R226, R223 ;  /* 0x000000e2d7df7223 */ /* 0x000fe200000100df */
[----:B------:R-:W-:Y:S01]  /*45a80*/  HADD2.F32 R232, -RZ, R20.H1_H1 ;  /* 0x30000014ffe87230 */ /* 0x000fe20000004100 */
[----:B------:R-:W-:Y:S01]  /*45a90*/  F2FP.F16.F32.PACK_AB R197, R234, R229 ;  /* 0x000000e5eac5723e */ /* 0x000fe200000000ff */
[----:B------:R-:W-:-:S02]  /*45aa0*/  HADD2.F32 R227, -RZ, R108.H1_H1 ;  /* 0x3000006cffe37230 */ /* 0x000fc40000004100 */
[----:B------:R-:W-:Y:S01]  /*45ab0*/  FFMA.FTZ R215, R225, R228, R230 ;  /* 0x000000e4e1d77223 */ /* 0x000fe200000100e6 */
[----:B------:R-:W-:Y:S01]  /*45ac0*/  F2FP.F16.F32.PACK_AB R203, R203, R200 ;  /* 0x000000c8cbcb723e */ /* 0x000fe200000000ff */
[----:B0-----:R-:W-:Y:S01]  /*45ad0*/  IMAD.WIDE.U32 R218, R211, 0x10, R218 ;  /* 0x00000010d3da7825 */ /* 0x001fe200078e00da */
[----:B------:R-:W-:-:S03]  /*45ae0*/  F2FP.F16.F32.PACK_AB R202, R201, R202 ;  /* 0x000000cac9ca723e */ /* 0x000fc600000000ff */
[----:B------:R-:W-:Y:S01]  /*45af0*/  FFMA.FTZ R232, R225, R232, R227 ;  /* 0x000000e8e1e87223 */ /* 0x000fe200000100e3 */
[----:B------:R-:W-:Y:S02]  /*45b00*/  F2FP.F16.F32.PACK_AB R196, R215, R222 ;  /* 0x000000ded7c4723e */ /* 0x000fe400000000ff */
[----:B------:R-:W-:Y:S02]  /*45b10*/  F2FP.F16.F32.PACK_AB R201, R236, R231 ;  /* 0x000000e7ecc9723e */ /* 0x000fe400000000ff */
[----:B------:R-:W-:Y:S01]  /*45b20*/  F2FP.F16.F32.PACK_AB R200, R232, R223 ;  /* 0x000000dfe8c8723e */ /* 0x000fe200000000ff */
[C---:B-1----:R-:W-:Y:S01]  /*45b30*/  IMAD.WIDE.U32 R220, R211.reuse, 0x10, R220 ;  /* 0x00000010d3dc7825 */ /* 0x042fe200078e00dc */
[----:B------:R1:W-:Y:S01]  /*45b40*/  STG.E.128 desc[UR6][R218.64], R196 ;  /* 0x000000c4da007986 */ /* 0x0003e2000c101d06 */
[----:B------:R-:W-:-:S03]  /*45b50*/  IADD3 R211, PT, PT, R211, 0x80, RZ ;  /* 0x00000080d3d37810 */ /* 0x000fc60007ffe0ff */
[----:B------:R1:W-:Y:S04]  /*45b60*/  STG.E.128 desc[UR6][R220.64], R200 ;  /* 0x000000c8dc007986 */ /* 0x0003e8000c101d06 */
.L_x_19463:
[----:B------:R-:W-:Y:S05]  /*45b70*/  BSYNC.RECONVERGENT B0 ;  /* 0x0000000000007941 */ /* 0x000fea0003800200 */
.L_x_19462:
        /* <DEDUP_REMOVED lines=79> */
[----:B------:R2:W-:Y:S03]  /*46070*/  STG.E.128 desc[UR6][R218.64], R196 ;  /* 0x000000c4da007986 */ /* 0x0005e6000c101d06 */
[----:B------:R-:W-:Y:S01]  /*46080*/  VIADD R211, R211, 0x80 ;  /* 0x00000080d3d37836 */ /* 0x000fe20000000000 */
[----:B------:R2:W-:Y:S06]  /*46090*/  STG.E.128 desc[UR6][R220.64], R200 ;  /* 0x000000c8dc007986 */ /* 0x0005ec000c101d06 */
.L_x_19465:
[----:B------:R-:W-:Y:S05]  /*460a0*/  BSYNC.RECONVERGENT B0 ;  /* 0x0000000000007941 */ /* 0x000fea0003800200 */
.L_x_19464:
        /* <DEDUP_REMOVED lines=82> */
.L_x_19467:
[----:B------:R-:W-:Y:S05]  /*465d0*/  BSYNC.RECONVERGENT B0 ;  /* 0x0000000000007941 */ /* 0x000fea0003800200 */
.L_x_19466:
        /* <DEDUP_REMOVED lines=82> */
.L_x_19469:
[----:B------:R-:W-:Y:S05]  /*46b00*/  BSYNC.RECONVERGENT B0 ;  /* 0x0000000000007941 */ /* 0x000fea0003800200 */
.L_x_19468:
        /* <DEDUP_REMOVED lines=82> */
.L_x_19471:
[----:B------:R-:W-:Y:S05]  /*47030*/  BSYNC.RECONVERGENT B0 ;  /* 0x0000000000007941 */ /* 0x000fea0003800200 */
.L_x_19470:
        /* <DEDUP_REMOVED lines=82> */
.L_x_19473:
[----:B------:R-:W-:Y:S05]  /*47560*/  BSYNC.RECONVERGENT B0 ;  /* 0x0000000000007941 */ /* 0x000fea0003800200 */
.L_x_19472:
[----:B------:R-:W-:Y:S01]  /*47570*/  LOP3.LUT P0, RZ, R210, 0x20, RZ, 0xc0, !PT ;  /* 0x00000020d2ff7812 */ /* 0x000fe2000780c0ff */
[----:B------:R-:W-:-:S12]  /*47580*/  BSSY.RECONVERGENT B0, `(.L_x_19474) ;  /* 0x0000050000007945 */ /* 0x000fd80003800200 */
[----:B------:R-:W-:Y:S05]  /*47590*/  @!P0 BRA `(.L_x_19475) ;  /* 0x0000000400388947 */ /* 0x000fea0003800000 */
[--C-:B01234-:R-:W-:Y:S01]  /*475a0*/  FADD.FTZ R197, R188, -R212.reuse ;  /* 0x800000d4bcc57221 */ /* 0x11ffe20000010000 */
[--C-:B------:R-:W-:Y:S01]  /*475b0*/  FADD.FTZ R199, R189, -R212.reuse ;  /* 0x800000d4bdc77221 */ /* 0x100fe20000010000 */
[--C-:B------:R-:W-:Y:S01]  /*475c0*/  FADD.FTZ R201, R190, -R212.reuse ;  /* 0x800000d4bec97221 */ /* 0x100fe20000010000 */
[----:B------:R-:W-:Y:S02]  /*475d0*/  HADD2.F32 R196, -RZ, R116.H0_H0 ;  /* 0x20000074ffc47230 */ /* 0x000fe40000004100 */
[--C-:B------:R-:W-:Y:S01]  /*475e0*/  FADD.FTZ R203, R191, -R212.reuse ;  /* 0x800000d4bfcb7221 */ /* 0x100fe20000010000 */
[----:B------:R-:W-:Y:S02]  /*475f0*/  HADD2.F32 R200, -RZ, R120.H0_H0 ;  /* 0x20000078ffc87230 */ /* 0x000fe40000004100 */
        /* <DEDUP_REMOVED lines=13> */
[----:B------:R-:W-:-:S02]  /*476d0*/  HADD2.F32 R200, -RZ, R112.H0_H0 ;  /* 0x20000070ffc87230 */ /* 0x000fc40000004100 */
[----:B------:R-:W-:Y:S02]  /*476e0*/  HADD2.F32 R196, -RZ, R124.H0_H0 ;  /* 0x2000007cffc47230 */ /* 0x000fe40000004100 */
[----:B------:R-:W-:Y:S02]  /*476f0*/  HADD2.F32 R212, -RZ, R116.H1_H1 ;  /* 0x30000074ffd47230 */ /* 0x000fe40000004100 */
[----:B------:R-:W-:Y:S02]  /*47700*/  HADD2.F32 R214, -RZ, R120.H1_H1 ;  /* 0x30000078ffd67230 */ /* 0x000fe40000004100 */
[----:B------:R-:W-:Y:S01]  /*47710*/  FFMA.FTZ R200, R197, R200, R196 ;  /* 0x000000c8c5c87223 */ /* 0x000fe200000100c4 */
[----:B------:R-:W-:Y:S01]  /*47720*/  HADD2.F32 R220, -RZ, R112.H1_H1 ;  /* 0x30000070ffdc7230 */ /* 0x000fe20000004100 */
[----:B------:R-:W0:Y:S01]  /*47730*/  LDC.64 R196, c[0x0][0x430] ;  /* 0x00010c00ffc47b82 */ /* 0x000e220000000a00 */
[----:B------:R-:W-:Y:S02]  /*47740*/  HADD2.F32 R203, -RZ, R124.H1_H1 ;  /* 0x3000007cffcb7230 */ /* 0x000fe40000004100 */
[----:B------:R-:W-:Y:S01]  /*47750*/  FFMA.FTZ R212, R221, R212, R214 ;  /* 0x000000d4ddd47223 */ /* 0x000fe200000100d6 */
[----:B------:R-:W-:-:S02]  /*47760*/  HADD2.F32 R222, -RZ, R117.H0_H0 ;  /* 0x20000075ffde7230 */ /* 0x000fc40000004100 */
[----:B------:R-:W-:Y:S02]  /*47770*/  HADD2.F32 R224, -RZ, R121.H0_H0 ;  /* 0x20000079ffe07230 */ /* 0x000fe40000004100 */
[----:B------:R-:W-:Y:S01]  /*47780*/  FFMA.FTZ R221, R221, R220, R203 ;  /* 0x000000dcdddd7223 */ /* 0x000fe200000100cb */
        /* <DEDUP_REMOVED lines=8> */
[----:B------:R-:W1:Y:S01]  /*47810*/  LDC.64 R214, c[0x0][0x428] ;  /* 0x00010a00ffd67b82 */ /* 0x000e620000000a00 */
[----:B------:R-:W-:Y:S02]  /*47820*/  HADD2.F32 R219, -RZ, R125.H1_H1 ;  /* 0x3000007dffdb7230 */ /* 0x000fe40000004100 */
[C---:B------:R-:W-:Y:S01]  /*47830*/  FFMA.FTZ R222, R223.reuse, R222, R224 ;  /* 0x000000dedfde7223 */ /* 0x040fe200000100e0 */
[----:B------:R-:W-:Y:S02]  /*47840*/  HADD2.F32 R225, -RZ, R118.H0_H0 ;  /* 0x20000076ffe17230 */ /* 0x000fe40000004100 */
[----:B------:R-:W-:Y:S02]  /*47850*/  HADD2.F32 R227, -RZ, R122.H0_H0 ;  /* 0x2000007affe37230 */ /* 0x000fe40000004100 */
[----:B------:R-:W-:Y:S01]  /*47860*/  FFMA.FTZ R223, R223, R226, R219 ;  /* 0x000000e2dfdf7223 */ /* 0x000fe200000100db */
[----:B------:R-:W-:-:S02]  /*47870*/  HADD2.F32 R229, -RZ, R114.H0_H0 ;  /* 0x20000072ffe57230 */ /* 0x000fc40000004100 */
[----:B------:R-:W-:Y:S02]  /*47880*/  HADD2.F32 R228, -RZ, R126.H0_H0 ;  /* 0x2000007effe47230 */ /* 0x000fe40000004100 */
[C---:B------:R-:W-:Y:S01]  /*47890*/  FFMA.FTZ R225, R218.reuse, R225, R227 ;  /* 0x000000e1dae17223 */ /* 0x040fe200000100e3 */
        /* <DEDUP_REMOVED lines=26> */
[----:B------:R-:W-:Y:S01]  /*47a40*/  F2FP.F16.F32.PACK_AB R202, R227, R228 ;  /* 0x000000e4e3ca723e */ /* 0x000fe200000000ff */
[----:B------:R0:W-:Y:S01]  /*47a50*/  STG.E.128 desc[UR6][R214.64], R196 ;  /* 0x000000c4d6007986 */ /* 0x0001e2000c101d06 */
[----:B------:R-:W-:-:S05]  /*47a60*/  F2FP.F16.F32.PACK_AB R201, R223, R220 ;  /* 0x000000dcdfc9723e */ /* 0x000fca00000000ff */
[----:B------:R0:W-:Y:S02]  /*47a70*/  STG.E.128 desc[UR6][R218.64], R200 ;  /* 0x000000c8da007986 */ /* 0x0001e4000c101d06 */
.L_x_19475:
[----:B------:R-:W-:Y:S05]  /*47a80*/  BSYNC.RECONVERGENT B0 ;  /* 0x0000000000007941 */ /* 0x000fea0003800200 */
.L_x_19474:
[----:B01234-:R-:W0:Y:S01]  /*47a90*/  LDC.64 R196, c[0x0][0x380] ;  /* 0x0000e000ffc47b82 */ /* 0x01fe220000000a00 */
[----:B------:R-:W-:Y:S01]  /*47aa0*/  UPLOP3.LUT UP1, UPT, UPT, UPT, UP1, 0x40, 0x4 ;  /* 0x000000000004789c */ /* 0x000fe20003f2e810 */
[----:B0-----:R-:W-:-:S04]  /*47ab0*/  IADD3 R208, PT, PT, R208, R196, RZ ;  /* 0x000000c4d0d07210 */ /* 0x001fc80007ffe0ff */
[----:B------:R-:W-:-:S13]  /*47ac0*/  ISETP.GE.AND P0, PT, R208, R197, PT ;  /* 0x000000c5d000720c */ /* 0x000fda0003f06270 */
[----:B------:R-:W-:Y:S05]  /*47ad0*/  @!P0 BRA `(.L_x_19476) ;  /* 0xfffffba800788947 */ /* 0x000fea000383ffff */
[----:B------:R-:W-:Y:S05]  /*47ae0*/  EXIT ;  /* 0x000000000000794d */ /* 0x000fea0003800000 */
.L_x_19477:
        /* <DEDUP_REMOVED lines=9> */
.L_x_27896:


//--------------------- .text._ZN10layer_norm31ln_parallel_residual_fwd_kernelINS_13Kernel_traitsI6__halfS2_fS2_fjLj7168ELj1ELj1ELj4ELj16ENS_18Kernel_traits_baseILj7168ES2_S2_fS2_fjLj128EEEEELb1ELb0ELb1EEEvNS_9FwdParamsE --------------------------
	.section	.text._ZN10layer_norm31ln_parallel_residual_fwd_kernelINS_13Kernel_traitsI6__halfS2_fS2_fjLj7168ELj1ELj1ELj4ELj16ENS_18Kernel_traits_baseILj7168ES2_S2_fS2_fjLj128EEEEELb1ELb0ELb1EEEvNS_9FwdParamsE,"ax",@progbits
	.align	128
        .global         _ZN10layer_norm31ln_parallel_residual_fwd_kernelINS_13Kernel_traitsI6__halfS2_fS2_fjLj7168ELj1ELj1ELj4ELj16ENS_18Kernel_traits_baseILj7168ES2_S2_fS2_fjLj128EEEEELb1ELb0ELb1EEEvNS_9FwdParamsE
        .type           _ZN10layer_norm31ln_parallel_residual_fwd_kernelINS_13Kernel_traitsI6__halfS2_fS2_fjLj7168ELj1ELj1ELj4ELj16ENS_18Kernel_traits_baseILj7168ES2_S2_fS2_fjLj128EEEEELb1ELb0ELb1EEEvNS_9FwdParamsE,@function
        .size           _ZN10layer_norm31ln_parallel_residual_fwd_kernelINS_13Kernel_traitsI6__halfS2_fS2_fjLj7168ELj1ELj1ELj4ELj16ENS_18Kernel_traits_baseILj7168ES2_S2_fS2_fjLj128EEEEELb1ELb0ELb1EEEvNS_9FwdParamsE,(.L_x_27897 - _ZN10layer_norm31ln_parallel_residual_fwd_kernelINS_13Kernel_traitsI6__halfS2_fS2_fjLj7168ELj1ELj1ELj4ELj16ENS_18Kernel_traits_baseILj7168ES2_S2_fS2_fjLj128EEEEELb1ELb0ELb1EEEvNS_9FwdParamsE)
        .other          _ZN10layer_norm31ln_parallel_residual_fwd_kernelINS_13Kernel_traitsI6__halfS2_fS2_fjLj7168ELj1ELj1ELj4ELj16ENS_18Kernel_traits_baseILj7168ES2_S2_fS2_fjLj128EEEEELb1ELb0ELb1EEEvNS_9FwdParamsE,@"STO_CUDA_ENTRY STV_DEFAULT"
_ZN10layer_norm31ln_parallel_residual_fwd_kernelINS_13Kernel_traitsI6__halfS2_fS2_fjLj7168ELj1ELj1ELj4ELj16ENS_18Kernel_traits_baseILj7168ES2_S2_fS2_fjLj128EEEEELb1ELb0ELb1EEEvNS_9FwdParamsE:
.text._ZN10layer_norm31ln_parallel_residual_fwd_kernelINS_13Kernel_traitsI6__halfS2_fS2_fjLj7168ELj1ELj1ELj4ELj16ENS_18Kernel_traits_baseILj7168ES2_S2_fS2_fjLj128EEEEELb1ELb0ELb1EEEvNS_9FwdParamsE:
[----:B------:R-:W0:Y:S01]  /*0000*/  LDC R1, c[0x0][0x37c] ;  /* 0x0000df00ff017b82 */ /* 0x000e220000000800 */
[----:B------:R-:W1:Y:S07]  /*0010*/  LDCU.U8 UR4, c[0x0][0x464] ;  /* 0x00008c80ff0477ac */ /* 0x000e6e0008000000 */
[----:B------:R-:W2:Y:S01]  /*0020*/  LDC R204, c[0x0][0x458] ;  /* 0x00011600ffcc7b82 */ /* 0x000ea20000000800 */
[----:B0-----:R-:W-:Y:S01]  /*0030*/  VIADD R1, R1, 0xfffffff8 ;  /* 0xfffffff801017836 */ /* 0x001fe20000000000 */
[----:B------:R-:W0:Y:S06]  /*0040*/  LDCU.64 UR8, c[0x0][0x358] ;  /* 0x00006b00ff0877ac */ /* 0x000e2c0008000a00 */
[----:B------:R-:W3:Y:S01]  /*0050*/  LDC R5, c[0x0][0x45c] ;  /* 0x00011700ff057b82 */ /* 0x000ee20000000800 */
[----:B-1----:R-:W-:Y:S01]  /*0060*/  ISETP.NE.AND P0, PT, RZ, UR4, PT ;  /* 0x00000004ff007c0c */ /* 0x002fe2000bf05270 */
[----:B------:R-:W1:-:S12]  /*0070*/  LDCU.64 UR4, c[0x0][0x450] ;  /* 0x00008a00ff0477ac */ /* 0x000e580008000a00 */
[----:B--2---:R-:W-:Y:S01]  /*0080*/  @P0 IMAD.MOV.U32 R2, RZ, RZ, R204 ;  /* 0x000000ffff020224 */ /* 0x004fe200078e00cc */
[----:B------:R-:W2:Y:S01]  /*0090*/  @P0 LDC R7, c[0x0][0x460] ;  /* 0x00011800ff070b82 */ /* 0x000ea20000000800 */
[----:B---3--:R-:W-:-:S06]  /*00a0*/  @P0 MOV R3, R5 ;  /* 0x0000000500030202 */ /* 0x008fcc0000000f00 */
[----:B0-----:R-:W2:Y:S01]  /*00b0*/  @P0 LDG.E.64 R2, desc[UR8][R2.64] ;  /* 0x0000000802020981 */ /* 0x001ea2000c1e1b00 */
[----:B-1----:R-:W-:Y:S02]  /*00c0*/  IMAD.U32 R244, RZ, RZ, UR4 ;  /* 0x00000004fff47e24 */ /* 0x002fe4000f8e00ff */
[----:B------:R-:W-:Y:S01]  /*00d0*/  IMAD.U32 R245, RZ, RZ, UR5 ;  /* 0x00000005fff57e24 */ /* 0x000fe2000f8e00ff */
[----:B------:R-:W0:Y:S05]  /*00e0*/  LDCU.64 UR4, c[0x0][0x438] ;  /* 0x00008700ff0477ac */ /* 0x000e2a0008000a00 */
[----:B------:R-:W5:Y:S01]  /*00f0*/  @P0 LDG.E.64 R244, desc[UR8][R244.64] ;  /* 0x00000008f4f40981 */ /* 0x000f62000c1e1b00 */
[----:B------:R-:W1:Y:S01]  /*0100*/  S2R R205, SR_TID.X ;  /* 0x0000000000cd7919 */ /* 0x000e620000002100 */
[----:B0-----:R-:W-:-:S04]  /*0110*/  UISETP.NE.U32.AND UP0, UPT, UR4, URZ, UPT ;  /* 0x000000ff0400728c */ /* 0x001fc8000bf05070 */
[----:B------:R-:W-:Y:S01]  /*0120*/  UISETP.NE.AND.EX UP0, UPT, UR5, URZ, UPT, UP0 ;  /* 0x000000ff0500728c */ /* 0x000fe2000bf05300 */
[----:B--2---:R-:W-:-:S04]  /*0130*/  @P0 IADD3 R204, P1, PT, R2, R7, RZ ;  /* 0x0000000702cc0210 */ /* 0x004fc80007f3e0ff */
[----:B------:R-:W-:-:S04]  /*0140*/  @P0 IADD3.X R5, PT, PT, RZ, R3, RZ, P1, !PT ;  /* 0x00000003ff050210 */ /* 0x000fc80000ffe4ff */
[--C-:B------:R-:W-:Y:S02]  /*0150*/  SHF.R.U64 R0, R204, 0x2, R5.reuse ;  /* 0x00000002cc007819 */ /* 0x100fe40000001205 */
[----:B------:R-:W-:Y:S01]  /*0160*/  SHF.R.U32.HI R12, RZ, 0x2, R5 ;  /* 0x00000002ff0c7819 */ /* 0x000fe20000011605 */
[----:B-1----:R-:W-:Y:S06]  /*0170*/  BRA.U UP0, `(.L_x_19478) ;  /* 0x0000000500747547 */ /* 0x002fec000b800000 */
        /* <DEDUP_REMOVED lines=51> */
.L_x_19479:
        /* <DEDUP_REMOVED lines=42> */
.L_x_19478:
        /* <DEDUP_REMOVED lines=41> */
.L_x_19481:
        /* <DEDUP_REMOVED lines=41> */
.L_x_19480:
[----:B------:R-:W1:Y:S08]  /*0c70*/  S2UR UR4, SR_CTAID.X ;  /* 0x00000000000479c3 */ /* 0x000e700000002500 */
[----:B0-----:R-:W1:Y:S02]  /*0c80*/  LDC R2, c[0x0][0x384] ;  /* 0x0000e100ff027b82 */ /* 0x001e640000000800 */
[----:B-1----:R-:W-:-:S13]  /*0c90*/  ISETP.LE.AND P0, PT, R2, UR4, PT ;  /* 0x0000000402007c0c */ /* 0x002fda000bf03270 */
[----:B------:R-:W-:Y:S05]  /*0ca0*/  @P0 EXIT ;  /* 0x000000000000094d */ /* 0x000fea0003800000 */
[----:B------:R-:W0:Y:S01]  /*0cb0*/  LDCU UR5, c[0x0][0x360] ;  /* 0x00006c00ff0577ac */ /* 0x000e220008000800 */
[----:B------:R-:W-:Y:S01]  /*0cc0*/  IMAD.U32 R16, RZ, RZ, UR4 ;  /* 0x00000004ff107e24 */ /* 0x000fe2000f8e00ff */
[----:B-----5:R-:W-:Y:S01]  /*0cd0*/  IADD3 R10, PT, PT, R245, -0x4498517b, RZ ;  /* 0xbb67ae85f50a7810 */ /* 0x020fe20007ffe0ff */
[----:B------:R-:W-:Y:S01]  /*0ce0*/  IMAD.HI.U32 R5, R0, -0x2daee0ad, RZ ;  /* 0xd2511f5300057827 */ /* 0x000fe200078e00ff */
[----:B------:R-:W-:Y:S01]  /*0cf0*/  LOP3.LUT R204, R204, 0x3, RZ, 0xc0, !PT ;  /* 0x00000003cccc7812 */ /* 0x000fe200078ec0ff */
[----:B------:R-:W1:Y:S02]  /*0d00*/  LDCU UR6, c[0x0][0x404] ;  /* 0x00008080ff0677ac */ /* 0x000e640008000800 */
[----:B------:R-:W-:Y:S01]  /*0d10*/  IMAD R9, R0, -0x2daee0ad, RZ ;  /* 0xd2511f5300097824 */ /* 0x000fe200078e02ff */
[----:B------:R-:W-:Y:S01]  /*0d20*/  LOP3.LUT R5, R5, R245, RZ, 0x3c, !PT ;  /* 0x000000f505057212 */ /* 0x000fe200078e3cff */
[----:B------:R-:W-:Y:S01]  /*0d30*/  VIADD R6, R244, 0x9e3779b9 ;  /* 0x9e3779b9f4067836 */ /* 0x000fe20000000000 */
[----:B------:R-:W2:Y:S01]  /*0d40*/  LDCU UR7, c[0x0][0x408] ;  /* 0x00008100ff0777ac */ /* 0x000ea20008000800 */
[----:B------:R-:W-:-:S02]  /*0d50*/  VIADD R11, R245, 0xed9eba14 ;  /* 0xed9eba14f50b7836 */ /* 0x000fc40000000000 */
[----:B------:R-:W-:Y:S01]  /*0d60*/  IMAD.HI.U32 R4, R5, -0x326172a9, RZ ;  /* 0xcd9e8d5705047827 */ /* 0x000fe200078e00ff */
[----:B------:R-:W3:Y:S03]  /*0d70*/  LDCU UR10, c[0x0][0x388] ;  /* 0x00007100ff0a77ac */ /* 0x000ee60008000800 */
[----:B0-----:R-:W-:Y:S01]  /*0d80*/  IMAD R2, R16, UR5, R205 ;  /* 0x0000000510027c24 */ /* 0x001fe2000f8e02cd */
[----:B------:R-:W0:Y:S03]  /*0d90*/  LDCU.64 UR4, c[0x0][0x398] ;  /* 0x00007300ff0477ac */ /* 0x000e260008000a00 */
[C---:B------:R-:W-:Y:S01]  /*0da0*/  IMAD.HI.U32 R3, R2.reuse, -0x326172a9, RZ ;  /* 0xcd9e8d5702037827 */ /* 0x040fe200078e00ff */
[----:B------:R-:W4:Y:S03]  /*0db0*/  LDCU.U8 UR11, c[0x0][0x410] ;  /* 0x00008200ff0b77ac */ /* 0x000f260008000000 */
[----:B------:R-:W-:Y:S01]  /*0dc0*/  IMAD R7, R2, -0x326172a9, RZ ;  /* 0xcd9e8d5702077824 */ /* 0x000fe200078e02ff */
[----:B------:R-:W-:Y:S01]  /*0dd0*/  LOP3.LUT R3, R12, R3, R244, 0x96, !PT ;  /* 0x000000030c037212 */ /* 0x000fe200078e96f4 */
[----:B------:R-:W1:Y:S03]  /*0de0*/  LDCU UR14, c[0x0][0x400] ;  /* 0x00008000ff0e77ac */ /* 0x000e660008000800 */
[----:B------:R-:W-:Y:S01]  /*0df0*/  LOP3.LUT R4, R6, R7, R4, 0x96, !PT ;  /* 0x0000000706047212 */ /* 0x000fe200078e9604 */
[----:B------:R-:W-:Y:S01]  /*0e00*/  IMAD.HI.U32 R8, R3, -0x2daee0ad, RZ ;  /* 0xd2511f5303087827 */ /* 0x000fe200078e00ff */
[----:B------:R-:W1:Y:S03]  /*0e10*/  LDCU.64 UR12, c[0x0][0x3a0] ;  /* 0x00007400ff0c77ac */ /* 0x000e660008000a00 */
[----:B------:R-:W-:Y:S01]  /*0e20*/  IMAD R6, R5, -0x326172a9, RZ ;  /* 0xcd9e8d5705067824 */ /* 0x000fe200078e02ff */
[----:B------:R-:W-:Y:S01]  /*0e30*/  LOP3.LUT R8, R10, R9, R8, 0x96, !PT ;  /* 0x000000090a087212 */ /* 0x000fe200078e9608 */
[----:B------:R-:W-:Y:S01]  /*0e40*/  IMAD R10, R3, -0x2daee0ad, RZ ;  /* 0xd2511f53030a7824 */ /* 0x000fe200078e02ff */
[----:B0-----:R-:W-:Y:S01]  /*0e50*/  UISETP.NE.U32.AND UP0, UPT, UR4, URZ, UPT ;  /* 0x000000ff0400728c */ /* 0x001fe2000bf05070 */
[----:B------:R-:W-:-:S02]  /*0e60*/  VIADD R5, R244, 0x3c6ef372 ;  /* 0x3c6ef372f4057836 */ /* 0x000fc40000000000 */
[----:B------:R-:W-:Y:S01]  /*0e70*/  IMAD.HI.U32 R3, R8, -0x326172a9, RZ ;  /* 0xcd9e8d5708037827 */ /* 0x000fe200078e00ff */
[----:B------:R-:W-:-:S03]  /*0e80*/  UISETP.NE.AND.EX UP0, UPT, UR5, URZ, UPT, UP0 ;  /* 0x000000ff0500728c */ /* 0x000fc6000bf05300 */
[----:B------:R-:W-:Y:S01]  /*0e90*/  VIADD R9, R245, 0x76cf5d0a ;  /* 0x76cf5d0af5097836 */ /* 0x000fe20000000000 */
[----:B------:R-:W-:Y:S01]  /*0ea0*/  LOP3.LUT R3, R5, R6, R3, 0x96, !PT ;  /* 0x0000000605037212 */ /* 0x000fe200078e9603 */
[----:B------:R-:W-:Y:S01]  /*0eb0*/  IMAD.HI.U32 R7, R4, -0x2daee0ad, RZ ;  /* 0xd2511f5304077827 */ /* 0x000fe200078e00ff */
[----:B------:R-:W-:Y:S02]  /*0ec0*/  IADD3 R6, PT, PT, R244, -0x255992d5, RZ ;  /* 0xdaa66d2bf4067810 */ /* 0x000fe40007ffe0ff */
[----:B------:R-:W-:Y:S01]  /*0ed0*/  PLOP3.LUT P0, PT, PT, PT, UP0, 0x80, 0x8 ;  /* 0x000000000008781c */ /* 0x000fe20003f0f008 */
[----:B------:R-:W-:Y:S01]  /*0ee0*/  IMAD R8, R8, -0x326172a9, RZ ;  /* 0xcd9e8d5708087824 */ /* 0x000fe200078e02ff */
[----:B------:R-:W-:Y:S01]  /*0ef0*/  LOP3.LUT R7, R9, R10, R7, 0x96, !PT ;  /* 0x0000000a09077212 */ /* 0x000fe200078e9607 */
[----:B------:R-:W-:Y:S01]  /*0f00*/  IMAD R9, R4, -0x2daee0ad, RZ ;  /* 0xd2511f5304097824 */ /* 0x000fe200078e02ff */
[----:B------:R-:W-:Y:S01]  /*0f10*/  UPLOP3.LUT UP0, UPT, UPT, UPT, UPT, 0x40, 0x4 ;  /* 0x000000000004789c */ /* 0x000fe20003f0e870 */
[----:B------:R-:W-:-:S04]  /*0f20*/  IMAD.HI.U32 R4, R3, -0x2daee0ad, RZ ;  /* 0xd2511f5303047827 */ /* 0x000fc800078e00ff */
[----:B------:R-:W-:Y:S02]  /*0f30*/  VIADD R10, R245, 0x32370b8f ;  /* 0x32370b8ff50a7836 */ /* 0x000fe40000000000 */
[----:B------:R-:W-:-:S03]  /*0f40*/  IMAD.HI.U32 R5, R7, -0x326172a9, RZ ;  /* 0xcd9e8d5707057827 */ /* 0x000fc600078e00ff */
[----:B------:R-:W-:Y:S01]  /*0f50*/  LOP3.LUT R4, R10, R9, R4, 0x96, !PT ;  /* 0x000000090a047212 */ /* 0x000fe200078e9604 */
[----:B------:R-:W-:Y:S01]  /*0f60*/  IMAD R9, R3, -0x2daee0ad, RZ ;  /* 0xd2511f5303097824 */ /* 0x000fe200078e02ff */
[----:B------:R-:W-:Y:S01]  /*0f70*/  LOP3.LUT R5, R6, R8, R5, 0x96, !PT ;  /* 0x0000000806057212 */ /* 0x000fe200078e9605 */
[----:B------:R-:W-:Y:S01]  /*0f80*/  IMAD R6, R7, -0x326172a9, RZ ;  /* 0xcd9e8d5707067824 */ /* 0x000fe200078e02ff */
[----:B------:R-:W-:Y:S01]  /*0f90*/  IADD3 R7, PT, PT, R244, 0x78dde6e4, RZ ;  /* 0x78dde6e4f4077810 */ /* 0x000fe20007ffe0ff */
[----:B------:R-:W-:-:S04]  /*0fa0*/  IMAD.HI.U32 R3, R4, -0x326172a9, RZ ;  /* 0xcd9e8d5704037827 */ /* 0x000fc800078e00ff */
[----:B------:R-:W-:Y:S01]  /*0fb0*/  IMAD.HI.U32 R8, R5, -0x2daee0ad, RZ ;  /* 0xd2511f5305087827 */ /* 0x000fe200078e00ff */
[----:B------:R-:W-:-:S03]  /*0fc0*/  LOP3.LUT R3, R7, R6, R3, 0x96, !PT ;  /* 0x0000000607037212 */ /* 0x000fc600078e9603 */
[----:B------:R-:W-:Y:S01]  /*0fd0*/  IMAD R10, R5, -0x2daee0ad, RZ ;  /* 0xd2511f53050a7824 */ /* 0x000fe200078e02ff */
[----:B------:R-:W-:Y:S01]  /*0fe0*/  LOP3.LUT R8, R11, R9, R8, 0x96, !PT ;  /* 0x000000090b087212 */ /* 0x000fe200078e9608 */
[----:B------:R-:W-:-:S04]  /*0ff0*/  IMAD.HI.U32 R7, R3, -0x2daee0ad, RZ ;  /* 0xd2511f5303077827 */ /* 0x000fc800078e00ff */
[----:B------:R-:W-:Y:S02]  /*1000*/  VIADD R9, R245, 0xa9066899 ;  /* 0xa9066899f5097836 */ /* 0x000fe40000000000 */
[----:B------:R-:W-:Y:S02]  /*1010*/  IMAD R5, R4, -0x326172a9, RZ ;  /* 0xcd9e8d5704057824 */ /* 0x000fe400078e02ff */
[----:B------:R-:W-:Y:S01]  /*1020*/  VIADD R6, R244, 0x1715609d ;  /* 0x1715609df4067836 */ /* 0x000fe20000000000 */
[----:B------:R-:W-:Y:S01]  /*1030*/  LOP3.LUT R7, R9, R10, R7, 0x96, !PT ;  /* 0x0000000a09077212 */ /* 0x000fe200078e9607 */
[----:B------:R-:W-:Y:S01]  /*1040*/  IMAD.HI.U32 R4, R8, -0x326172a9, RZ ;  /* 0xcd9e8d5708047827 */ /* 0x000fe200078e00ff */
[----:B------:R-:W-:-:S03]  /*1050*/  IADD3 R10, PT, PT, R245, 0x646e171e, RZ ;  /* 0x646e171ef50a7810 */ /* 0x000fc60007ffe0ff */
[----:B------:R-:W-:Y:S01]  /*1060*/  IMAD R9, R3, -0x2daee0ad, RZ ;  /* 0xd2511f5303097824 */ /* 0x000fe200078e02ff */
[----:B------:R-:W-:Y:S01]  /*1070*/  LOP3.LUT R4, R6, R5, R4, 0x96, !PT ;  /* 0x0000000506047212 */ /* 0x000fe200078e9604 */
[----:B------:R-:W-:Y:S02]  /*1080*/  IMAD R8, R8, -0x326172a9, RZ ;  /* 0xcd9e8d5708087824 */ /* 0x000fe400078e02ff */
[----:B------:R-:W-:-:S04]  /*1090*/  IMAD.HI.U32 R3, R7, -0x326172a9, RZ ;  /* 0xcd9e8d5707037827 */ /* 0x000fc800078e00ff */
[----:B------:R-:W-:Y:S02]  /*10a0*/  VIADD R5, R244, 0xb54cda56 ;  /* 0xb54cda56f4057836 */ /* 0x000fe40000000000 */
[----:B------:R-:W-:-:S03]  /*10b0*/  IMAD.HI.U32 R6, R4, -0x2daee0ad, RZ ;  /* 0xd2511f5304067827 */ /* 0x000fc600078e00ff */
[----:B------:R-:W-:Y:S01]  /*10c0*/  LOP3.LUT R3, R5, R8, R3, 0x96, !PT ;  /* 0x0000000805037212 */ /* 0x000fe200078e9603 */
[----:B------:R-:W-:Y:S01]  /*10d0*/  VIADD R5, R244, 0x5384540f ;  /* 0x5384540ff4057836 */ /* 0x000fe20000000000 */
[----:B------:R-:W-:Y:S01]  /*10e0*/  LOP3.LUT R6, R10, R9, R6, 0x96, !PT ;  /* 0x000000090a067212 */ /* 0x000fe200078e9606 */
[----:B------:R-:W-:Y:S01]  /*10f0*/  IMAD R9, R4, -0x2daee0ad, RZ ;  /* 0xd2511f5304097824 */ /* 0x000fe200078e02ff */
[----:B------:R-:W-:Y:S01]  /*1100*/  IADD3 R10, PT, PT, R245, 0x1fd5c5a3, RZ ;  /* 0x1fd5c5a3f50a7810 */ /* 0x000fe20007ffe0ff */
[----:B------:R-:W-:-:S04]  /*1110*/  IMAD.HI.U32 R8, R3, -0x2daee0ad, RZ ;  /* 0xd2511f5303087827 */ /* 0x000fc800078e00ff */
[----:B------:R-:W-:Y:S01]  /*1120*/  IMAD R7, R7, -0x326172a9, RZ ;  /* 0xcd9e8d5707077824 */ /* 0x000fe200078e02ff */
        /* <DEDUP_REMOVED lines=8> */
[C---:B------:R-:W-:Y:S01]  /*11b0*/  IMAD.HI.U32 R7, R4.reuse, -0x2daee0ad, RZ ;  /* 0xd2511f5304077827 */ /* 0x040fe200078e00ff */
[----:B------:R-:W-:Y:S02]  /*11c0*/  LOP3.LUT R202, R5, R6, R3, 0x96, !PT ;  /* 0x0000000605ca7212 */ /* 0x000fe400078e9603 */
[----:B------:R-:W-:Y:S01]  /*11d0*/  IADD3 R6, PT, PT, R245, -0x695add53, RZ ;  /* 0x96a522adf5067810 */ /* 0x000fe20007ffe0ff */
[----:B------:R-:W-:Y:S01]  /*11e0*/  IMAD R5, R4, -0x2daee0ad, RZ ;  /* 0xd2511f5304057824 */ /* 0x000fe200078e02ff */
[----:B------:R-:W-:Y:S01]  /*11f0*/  LOP3.LUT R7, R9, R10, R7, 0x96, !PT ;  /* 0x0000000a09077212 */ /* 0x000fe200078e9607 */
[----:B------:R-:W-:-:S04]  /*1200*/  IMAD.HI.U32 R4, R202, -0x2daee0ad, RZ ;  /* 0xd2511f53ca047827 */ /* 0x000fc800078e00ff */
[----:B------:R-:W-:Y:S01]  /*1210*/  VIADD R9, R244, 0x8ff34781 ;  /* 0x8ff34781f4097836 */ /* 0x000fe20000000000 */
[----:B------:R-:W-:Y:S01]  /*1220*/  LOP3.LUT R4, R6, R5, R4, 0x96, !PT ;  /* 0x0000000506047212 */ /* 0x000fe200078e9604 */
[----:B------:R-:W-:Y:S02]  /*1230*/  IMAD R8, R8, -0x326172a9, RZ ;  /* 0xcd9e8d5708087824 */ /* 0x000fe400078e02ff */
[----:B------:R-:W-:Y:S02]  /*1240*/  HFMA2 R6, -RZ, RZ, 0, 0 ;  /* 0x00000000ff067431 */ /* 0x000fe400000001ff */
[----:B------:R-:W-:-:S04]  /*1250*/  IMAD.HI.U32 R3, R7, -0x326172a9, RZ ;  /* 0xcd9e8d5707037827 */ /* 0x000fc800078e00ff */
[----:B------:R-:W-:Y:S01]  /*1260*/  IMAD.MOV.U32 R5, RZ, RZ, R12 ;  /* 0x000000ffff057224 */ /* 0x000fe200078e000c */
[----:B------:R-:W-:Y:S01]  /*1270*/  LOP3.LUT R3, R9, R8, R3, 0x96, !PT ;  /* 0x0000000809037212 */ /* 0x000fe200078e9603 */
[----:B------:R-:W-:Y:S02]  /*1280*/  IMAD R8, R7, -0x326172a9, RZ ;  /* 0xcd9e8d5707087824 */ /* 0x000fe400078e02ff */
[----:B-1234-:R-:W-:-:S07]  /*1290*/  IMAD R202, R202, -0x2daee0ad, RZ ;  /* 0xd2511f53caca7824 */ /* 0x01efce00078e02ff */
.L_x_20011:
[----:B------:R-:W-:Y:S01]  /*12a0*/  ISETP.NE.U32.AND P1, PT, RZ, UR12, PT ;  /* 0x0000000cff007c0c */ /* 0x000fe2000bf25070 */
[----:B------:R-:W0:Y:S01]  /*12b0*/  LDC.64 R196, c[0x0][0x390] ;  /* 0x0000e400ffc47b82 */ /* 0x000e220000000a00 */
[----:B------:R-:W-:Y:S02]  /*12c0*/  IMAD R17, R16, UR10, RZ ;  /* 0x0000000a10117c24 */ /* 0x000fe4000f8e02ff */
[----:B------:R-:W-:-:S03]  /*12d0*/  ISETP.NE.AND.EX P1, PT, RZ, UR13, PT, P1 ;  /* 0x0000000dff007c0c */ /* 0x000fc6000bf25310 */
[----:B------:R-:W-:Y:S02]  /*12e0*/  SHF.R.S32.HI R18, RZ, 0x1f, R17 ;  /* 0x0000001fff127819 */ /* 0x000fe40000011411 */
[----:B--2---:R-:W1:Y:S02]  /*12f0*/  @P0 LDC.64 R24, c[0x0][0x398] ;  /* 0x0000e600ff180b82 */ /* 0x004e640000000a00 */
        /* <DEDUP_REMOVED lines=12> */
[----:B------:R-:W-:Y:S01]  /*13c0*/  ISETP.NE.AND.EX P0, PT, R19, RZ, PT, P0 ;  /* 0x000000ff1300720c */ /* 0x000fe20003f05300 */
[----:B------:R-:W-:-:S12]  /*13d0*/  IMAD.MOV.U32 R205, RZ, RZ, 0x2f800000 ;  /* 0x2f800000ffcd7424 */ /* 0x000fd800078e00ff */
        /* <DEDUP_REMOVED lines=16> */
.L_x_19484:
        /* <DEDUP_REMOVED lines=12> */
.L_x_19485:
        /* <DEDUP_REMOVED lines=20> */
[C---:B------:R-:W-:Y:S02]  /*16e0*/  VIADD R3, R245.reuse, 0x32370b8f ;  /* 0x32370b8ff5037836 */ /* 0x040fe40000000000 */
[----:B------:R-:W-:-:S03]  /*16f0*/  VIADD R17, R245, 0x96a522ad ;  /* 0x96a522adf5117836 */ /* 0x000fc60000000000 */
        /* <DEDUP_REMOVED lines=31> */
[----:B------:R-:W-:Y:S02]  /*18f0*/  HFMA2 R27, -RZ, RZ, 0, 0 ;  /* 0x00000000ff1b7431 */ /* 0x000fe400000001ff */
[----:B------:R-:W-:Y:S01]  /*1900*/  IMAD.WIDE.U32 R28, R28, -0x2daee0ad, RZ ;  /* 0xd2511f531c1c7825 */ /* 0x000fe200078e00ff */
[----:B------:R-:W-:-:S03]  /*1910*/  MOV R8, R30 ;  /* 0x0000001e00087202 */ /* 0x000fc60000000f00 */
[----:B------:R-:W-:Y:S01]  /*1920*/  VIADD R3, R244, 0x8ff34781 ;  /* 0x8ff34781f4037836 */ /* 0x000fe20000000000 */
[----:B------:R-:W-:Y:S01]  /*1930*/  LOP3.LUT R4, R17, R24, R29, 0x96, !PT ;  /* 0x0000001811047212 */ /* 0x000fe200078e961d */
[----:B------:R-:W-:Y:S02]  /*1940*/  IMAD.MOV.U32 R24, RZ, RZ, R28 ;  /* 0x000000ffff187224 */ /* 0x000fe400078e001c */
[----:B------:R-:W-:Y:S01]  /*1950*/  IMAD.MOV.U32 R17, RZ, RZ, R202 ;  /* 0x000000ffff117224 */ /* 0x000fe200078e00ca */
[----:B------:R-:W-:-:S07]  /*1960*/  LOP3.LUT R3, R3, R26, R31, 0x96, !PT ;  /* 0x0000001a03037212 */ /* 0x000fce00078e961f */
.L_x_19483:
[----:B------:R-:W-:Y:S01]  /*1970*/  ISETP.NE.AND P0, PT, R27, 0x1, PT ;  /* 0x000000011b00780c */ /* 0x000fe20003f05270 */
[----:B------:R-:W-:Y:S01]  /*1980*/  UMOV UR4, UR6 ;  /* 0x0000000600047c82 */ /* 0x000fe20008000000 */
[----:B------:R-:W-:Y:S01]  /*1990*/  I2FP.F32.U32 R26, R17 ;  /* 0x00000011001a7245 */ /* 0x000fe20000201000 */
[----:B-----5:R-:W-:Y:S02]  /*19a0*/  HADD2.F32 R17, -RZ, R20.H0_H0 ;  /* 0x20000014ff117230 */ /* 0x020fe40000004100 */
[----:B------:R-:W-:Y:S02]  /*19b0*/  IMAD.MOV.U32 R28, RZ, RZ, 0x2 ;  /* 0x00000002ff1c7424 */ /* 0x000fe400078e00ff */
[----:B------:R-:W-:Y:S01]  /*19c0*/  FFMA.FTZ R26, R26, R205, 1.1641532182693481445e-10 ;  /* 0x2f0000001a1a7423 */ /* 0x000fe200000100cd */
[----:B------:R-:W-:-:S04]  /*19d0*/  IMAD.MOV.U32 R25, RZ, RZ, R8 ;  /* 0x000000ffff197224 */ /* 0x000fc800078e0008 */
[----:B------:R-:W-:-:S04]  /*19e0*/  FSETP.LE.FTZ.AND P2, PT, R26, UR4, PT ;  /* 0x000000041a007c0b */ /* 0x000fc8000bf53000 */
        /* <DEDUP_REMOVED lines=10> */
.L_x_19487:
        /* <DEDUP_REMOVED lines=12> */
.L_x_19488:
        /* <DEDUP_REMOVED lines=12> */
[C---:B------:R-:W-:Y:S02]  /*1c10*/  IADD3 R25, PT, PT, R244.reuse, -0x255992d5, RZ ;  /* 0xdaa66d2bf4197810 */ /* 0x040fe40007ffe0ff */
[----:B------:R-:W-:Y:S01]  /*1c20*/  LOP3.LUT R31, R31, R30, R27, 0x96, !PT ;  /* 0x0000001e1f1f7212 */ /* 0x000fe200078e961b */
        /* <DEDUP_REMOVED lines=16> */
[----:B------:R-:W-:Y:S01]  /*1d30*/  LOP3.LUT R25, R25, R28, R33, 0x96, !PT ;  /* 0x0000001c19197212 */ /* 0x000fe200078e9621 */
        /* <DEDUP_REMOVED lines=30> */
.L_x_19486:
[----:B------:R-:W-:Y:S01]  /*1f20*/  ISETP.NE.AND P0, PT, R28, 0x1, PT ;  /* 0x000000011c00780c */ /* 0x000fe20003f05270 */
[----:B------:R-:W-:Y:S01]  /*1f30*/  HFMA2 R27, -RZ, RZ, 0, 1.1920928955078125e-07 ;  /* 0x00000002ff1b7431 */ /* 0x000fe200000001ff */
[----:B------:R-:W-:Y:S01]  /*1f40*/  I2FP.F32.U32 R26, R25 ;  /* 0x00000019001a7245 */ /* 0x000fe20000201000 */
[----:B------:R-:W-:Y:S02]  /*1f50*/  HADD2.F32 R20, -RZ, R20.H1_H1 ;  /* 0x30000014ff147230 */ /* 0x000fe40000004100 */
        /* <DEDUP_REMOVED lines=13> */
.L_x_19490:
        /* <DEDUP_REMOVED lines=12> */
.L_x_19491:
        /* <DEDUP_REMOVED lines=46> */
[----:B------:R-:W-:-:S03]  /*23d0*/  IADD3 R25, PT, PT, R245, -0x24c28bd8, RZ ;  /* 0xdb3d7428f5197810 */ /* 0x000fc60007ffe0ff */
        /* <DEDUP_REMOVED lines=14> */
.L_x_19489:
[----:B------:R-:W-:Y:S01]  /*24c0*/  ISETP.NE.AND P0, PT, R27, 0x1, PT ;  /* 0x000000011b00780c */ /* 0x000fe20003f05270 */
[----:B------:R-:W-:Y:S01]  /*24d0*/  IMAD.MOV.U32 R28, RZ, RZ, 0x2 ;  /* 0x00000002ff1c7424 */ /* 0x000fe200078e00ff */
[----:B------:R-:W-:Y:S01]  /*24e0*/  I2FP.F32.U32 R26, R25 ;  /* 0x00000019001a7245 */ /* 0x000fe20000201000 */
[----:B------:R-:W-:-:S04]  /*24f0*/  HADD2.F32 R25, -RZ, R21.H0_H0 ;  /* 0x20000015ff197230 */ /* 0x000fc80000004100 */
[----:B------:R-:W-:-:S05]  /*2500*/  FFMA.FTZ R26, R26, R205, 1.1641532182693481445e-10 ;  /* 0x2f0000001a1a7423 */ /* 0x000fca00000100cd */
[----:B------:R-:W-:Y:S02]  /*2510*/  FSETP.LE.FTZ.AND P2, PT, R26, UR4, PT ;  /* 0x000000041a007c0b */ /* 0x000fe4000bf53000 */
[----:B------:R-:W-:Y:S02]  /*2520*/  MOV R26, R8 ;  /* 0x00000008001a7202 */ /* 0x000fe40000000f00 */
        /* <DEDUP_REMOVED lines=10> */
.L_x_19493:
        /* <DEDUP_REMOVED lines=12> */
.L_x_19494:
        /* <DEDUP_REMOVED lines=61> */
.L_x_19492:
[----:B------:R-:W-:Y:S01]  /*2a60*/  ISETP.NE.AND P0, PT, R28, 0x1, PT ;  /* 0x000000011c00780c */ /* 0x000fe20003f05270 */
[----:B------:R-:W-:Y:S01]  /*2a70*/  HADD2.F32 R21, -RZ, R21.H1_H1 ;  /* 0x30000015ff157230 */ /* 0x000fe20000004100 */
[----:B------:R-:W-:Y:S01]  /*2a80*/  I2FP.F32.U32 R26, R26 ;  /* 0x0000001a001a7245 */ /* 0x000fe20000201000 */
[----:B------:R-:W-:-:S04]  /*2a90*/  IMAD.MOV.U32 R29, RZ, RZ, 0x2 ;  /* 0x00000002ff1d7424 */ /* 0x000fc800078e00ff */
        /* <DEDUP_REMOVED lines=12> */
.L_x_19496:
        /* <DEDUP_REMOVED lines=12> */
.L_x_19497:
        /* <DEDUP_REMOVED lines=61> */
.L_x_19495:
[----:B------:R-:W-:Y:S01]  /*2ff0*/  ISETP.NE.AND P0, PT, R29, 0x1, PT ;  /* 0x000000011d00780c */ /* 0x000fe20003f05270 */
[----:B------:R-:W-:Y:S01]  /*3000*/  HFMA2 R30, -RZ, RZ, 0, 1.1920928955078125e-07 ;  /* 0x00000002ff1e7431 */ /* 0x000fe200000001ff */
[----:B------:R-:W-:Y:S01]  /*3010*/  I2FP.F32.U32 R26, R26 ;  /* 0x0000001a001a7245 */ /* 0x000fe20000201000 */
[----:B------:R-:W-:-:S04]  /*3020*/  IMAD.MOV.U32 R27, RZ, RZ, R8 ;  /* 0x000000ffff1b7224 */ /* 0x000fc800078e0008 */
[----:B------:R-:W-:-:S05]  /*3030*/  FFMA.FTZ R26, R26, R205, 1.1641532182693481445e-10 ;  /* 0x2f0000001a1a7423 */ /* 0x000fca00000100cd */
[----:B------:R-:W-:Y:S01]  /*3040*/  FSETP.LE.FTZ.AND P3, PT, R26, UR4, PT ;  /* 0x000000041a007c0b */ /* 0x000fe2000bf73000 */
[----:B------:R-:W-:Y:S01]  /*3050*/  HADD2.F32 R26, -RZ, R22.H0_H0 ;  /* 0x20000016ff1a7230 */ /* 0x000fe20000004100 */
        /* <DEDUP_REMOVED lines=9> */
.L_x_19499:
        /* <DEDUP_REMOVED lines=12> */
.L_x_19500:
        /* <DEDUP_REMOVED lines=61> */
.L_x_19498:
[----:B------:R-:W-:Y:S01]  /*3580*/  ISETP.NE.AND P4, PT, R30, 0x1, PT ;  /* 0x000000011e00780c */ /* 0x000fe20003f85270 */
[----:B------:R-:W-:Y:S01]  /*3590*/  HADD2.F32 R22, -RZ, R22.H1_H1 ;  /* 0x30000016ff167230 */ /* 0x000fe20000004100 */
        /* <DEDUP_REMOVED lines=14> */
.L_x_19502:
        /* <DEDUP_REMOVED lines=12> */
.L_x_19503:
        /* <DEDUP_REMOVED lines=34> */
[----:B------:R-:W-:-:S04]  /*3960*/  IMAD.WIDE.U32 R30, R3, -0x326172a9, RZ ;  /* 0xcd9e8d57031e7825 */ /* 0x000fc800078e00ff */
[----:B------:R-:W-:Y:S02]  /*3970*/  VIADD R27, R245, 0x646e171e ;  /* 0x646e171ef51b7836 */ /* 0x000fe40000000000 */
[----:B------:R-:W-:-:S03]  /*3980*/  VIADD R3, R244, 0xb54cda56 ;  /* 0xb54cda56f4037836 */ /* 0x000fc60000000000 */
[----:B------:R-:W-:Y:S02]  /*3990*/  LOP3.LUT R27, R27, R32, R29, 0x96, !PT ;  /* 0x000000201b1b7212 */ /* 0x000fe400078e961d */
        /* <DEDUP_REMOVED lines=23> */
.L_x_19501:
[----:B------:R-:W-:Y:S01]  /*3b10*/  ISETP.NE.AND P5, PT, R29, 0x1, PT ;  /* 0x000000011d00780c */ /* 0x000fe20003fa5270 */
[----:B------:R-:W-:Y:S01]  /*3b20*/  HADD2.F32 R70, -RZ, R23.H0_H0 ;  /* 0x20000017ff467230 */ /* 0x000fe20000004100 */
[----:B------:R-:W-:Y:S01]  /*3b30*/  I2FP.F32.U32 R28, R27 ;  /* 0x0000001b001c7245 */ /* 0x000fe20000201000 */
[----:B------:R-:W-:Y:S02]  /*3b40*/  IMAD.MOV.U32 R37, RZ, RZ, 0x2 ;  /* 0x00000002ff257424 */ /* 0x000fe400078e00ff */
        /* <DEDUP_REMOVED lines=12> */
.L_x_19505:
        /* <DEDUP_REMOVED lines=12> */
.L_x_19506:
        /* <DEDUP_REMOVED lines=60> */
[----:B------:R-:W-:-:S07]  /*4090*/  IMAD.MOV.U32 R24, RZ, RZ, R32 ;  /* 0x000000ffff187224 */ /* 0x000fce00078e0020 */
.L_x_19504:
[----:B------:R-:W-:Y:S01]  /*40a0*/  UMOV UR5, UR7 ;  /* 0x0000000700057c82 */ /* 0x000fe20008000000 */
[----:B------:R-:W-:Y:S01]  /*40b0*/  P2R R29, PR, RZ, 0x2 ;  /* 0x00000002ff1d7803 */ /* 0x000fe20000000000 */
[----:B------:R-:W-:Y:S01]  /*40c0*/  FMUL.FTZ R25, R25, UR5 ;  /* 0x0000000519197c20 */ /* 0x000fe20008410000 */
[----:B------:R-:W-:Y:S01]  /*40d0*/  I2FP.F32.U32 R28, R27 ;  /* 0x0000001b001c7245 */ /* 0x000fe20000201000 */
[----:B------:R-:W-:Y:S01]  /*40e0*/  HADD2.F32 R23, -RZ, R23.H1_H1 ;  /* 0x30000017ff177230 */ /* 0x000fe20000004100 */
[----:B------:R-:W-:Y:S01]  /*40f0*/  ISETP.NE.AND P1, PT, R36, RZ, PT ;  /* 0x000000ff2400720c */ /* 0x000fe20003f25270 */
[----:B------:R-:W-:Y:S01]  /*4100*/  FMUL.FTZ R17, R17, UR5 ;  /* 0x0000000511117c20 */ /* 0x000fe20008410000 */
        /* <DEDUP_REMOVED lines=29> */
.L_x_19482:
        /* <DEDUP_REMOVED lines=15> */
.L_x_19509:
        /* <DEDUP_REMOVED lines=12> */
.L_x_19510:
        /* <DEDUP_REMOVED lines=27> */
[----:B------:R-:W-:-:S04]  /*4640*/  IMAD.WIDE.U32 R12, R3, -0x2daee0ad, RZ ;  /* 0xd2511f53030c7825 */ /* 0x000fc800078e00ff */
[----:B------:R-:W-:Y:S02]  /*4650*/  VIADD R3, R245, 0xa9066899 ;  /* 0xa9066899f5037836 */ /* 0x000fe40000000000 */
[----:B------:R-:W-:Y:S01]  /*4660*/  IMAD.WIDE.U32 R14, R7, -0x326172a9, RZ ;  /* 0xcd9e8d57070e7825 */ /* 0x000fe200078e00ff */
[----:B------:R-:W-:Y:S02]  /*4670*/  IADD3 R7, PT, PT, R244, 0x1715609d, RZ ;  /* 0x1715609df4077810 */ /* 0x000fe40007ffe0ff */
[----:B------:R-:W-:Y:S02]  /*4680*/  LOP3.LUT R3, R3, R8, R13, 0x96, !PT ;  /* 0x0000000803037212 */ /* 0x000fe400078e960d */
        /* <DEDUP_REMOVED lines=11> */
[C---:B------:R-:W-:Y:S02]  /*4740*/  VIADD R7, R244.reuse, 0x5384540f ;  /* 0x5384540ff4077836 */ /* 0x040fe40000000000 */
[----:B------:R-:W-:Y:S02]  /*4750*/  VIADD R3, R244, 0xf1bbcdc8 ;  /* 0xf1bbcdc8f4037836 */ /* 0x000fe40000000000 */
        /* <DEDUP_REMOVED lines=11> */
[----:B------:R-:W-:Y:S01]  /*4810*/  HFMA2 R9, -RZ, RZ, 0, 0 ;  /* 0x00000000ff097431 */ /* 0x000fe200000001ff */
[----:B------:R-:W-:Y:S01]  /*4820*/  LOP3.LUT R3, R7, R8, R13, 0x96, !PT ;  /* 0x0000000807037212 */ /* 0x000fe200078e960d */
[----:B------:R-:W-:Y:S02]  /*4830*/  IMAD.MOV.U32 R8, RZ, RZ, R12 ;  /* 0x000000ffff087224 */ /* 0x000fe400078e000c */
[----:B------:R-:W-:-:S07]  /*4840*/  IMAD.MOV.U32 R7, RZ, RZ, R202 ;  /* 0x000000ffff077224 */ /* 0x000fce00078e00ca */
.L_x_19508:
[----:B------:R-:W-:Y:S01]  /*4850*/  ISETP.NE.AND P0, PT, R9, 0x1, PT ;  /* 0x000000010900780c */ /* 0x000fe20003f05270 */
[----:B-----5:R-:W-:Y:S01]  /*4860*/  HADD2.F32 R17, -RZ, R20.H0_H0 ;  /* 0x20000014ff117230 */ /* 0x020fe20000004100 */
[----:B------:R-:W-:Y:S01]  /*4870*/  I2FP.F32.U32 R10, R7 ;  /* 0x00000007000a7245 */ /* 0x000fe20000201000 */
[----:B------:R-:W-:Y:S01]  /*4880*/  UMOV UR4, UR6 ;  /* 0x0000000600047c82 */ /* 0x000fe20008000000 */
[----:B------:R-:W-:Y:S01]  /*4890*/  UMOV UR5, UR7 ;  /* 0x0000000700057c82 */ /* 0x000fe20008000000 */
[----:B------:R-:W-:Y:S02]  /*48a0*/  IMAD.MOV.U32 R11, RZ, RZ, 0x2 ;  /* 0x00000002ff0b7424 */ /* 0x000fe400078e00ff */
[----:B------:R-:W-:Y:S01]  /*48b0*/  FMUL.FTZ R17, R17, UR5 ;  /* 0x0000000511117c20 */ /* 0x000fe20008410000 */
        /* <DEDUP_REMOVED lines=13> */
.L_x_19512:
        /* <DEDUP_REMOVED lines=12> */
.L_x_19513:
        /* <DEDUP_REMOVED lines=61> */
.L_x_19511:
[----:B------:R-:W-:Y:S01]  /*4e20*/  I2FP.F32.U32 R10, R7 ;  /* 0x00000007000a7245 */ /* 0x000fe20000201000 */
[----:B------:R-:W-:Y:S01]  /*4e30*/  HADD2.F32 R7, -RZ, R80.H0_H0 ;  /* 0x20000050ff077230 */ /* 0x000fe20000004100 */
        /* <DEDUP_REMOVED lines=20> */
.L_x_19515:
        /* <DEDUP_REMOVED lines=12> */
.L_x_19516:
        /* <DEDUP_REMOVED lines=61> */
.L_x_19514:
[----:B------:R-:W-:Y:S01]  /*5410*/  ISETP.NE.AND P0, PT, R12, 0x1, PT ;  /* 0x000000010c00780c */ /* 0x000fe20003f05270 */
[----:B------:R-:W-:Y:S01]  /*5420*/  HADD2.F32 R17, -RZ, R20.H1_H1 ;  /* 0x30000014ff117230 */ /* 0x000fe20000004100 */
[----:B------:R-:W-:Y:S01]  /*5430*/  I2FP.F32.U32 R10, R9 ;  /* 0x00000009000a7245 */ /* 0x000fe20000201000 */
[----:B------:R-:W-:Y:S01]  /*5440*/  IMAD.MOV.U32 R11, RZ, RZ, 0x2 ;  /* 0x00000002ff0b7424 */ /* 0x000fe200078e00ff */
[----:B------:R-:W-:Y:S02]  /*5450*/  MOV R9, R8 ;  /* 0x0000000800097202 */ /* 0x000fe40000000f00 */
[----:B------:R-:W-:Y:S01]  /*5460*/  FMUL.FTZ R17, R17, UR5 ;  /* 0x0000000511117c20 */ /* 0x000fe20008410000 */
        /* <DEDUP_REMOVED lines=12> */
.L_x_19518:
        /* <DEDUP_REMOVED lines=12> */
.L_x_19519:
        /* <DEDUP_REMOVED lines=53> */
[----:B------:R-:W-:-:S04]  /*5940*/  IMAD.WIDE.U32 R12, R3, -0x2daee0ad, RZ ;  /* 0xd2511f53030c7825 */ /* 0x000fc800078e00ff */
[----:B------:R-:W-:Y:S01]  /*5950*/  VIADD R9, R244, 0x8ff34781 ;  /* 0x8ff34781f4097836 */ /* 0x000fe20000000000 */
[----:B------:R-:W-:Y:S01]  /*5960*/  LOP3.LUT R4, R11, R10, R13, 0x96, !PT ;  /* 0x0000000a0b047212 */ /* 0x000fe200078e960d */
[----:B------:R-:W-:-:S03]  /*5970*/  HFMA2 R11, -RZ, RZ, 0, 0 ;  /* 0x00000000ff0b7431 */ /* 0x000fc600000001ff */
[----:B------:R-:W-:Y:S01]  /*5980*/  LOP3.LUT R3, R9, R8, R15, 0x96, !PT ;  /* 0x0000000809037212 */ /* 0x000fe200078e960f */
[----:B------:R-:W-:Y:S01]  /*5990*/  IMAD.MOV.U32 R9, RZ, RZ, R24 ;  /* 0x000000ffff097224 */ /* 0x000fe200078e0018 */
[----:B------:R-:W-:Y:S01]  /*59a0*/  MOV R8, R14 ;  /* 0x0000000e00087202 */ /* 0x000fe20000000f00 */
[----:B------:R-:W-:-:S07]  /*59b0*/  IMAD.MOV.U32 R24, RZ, RZ, R12 ;  /* 0x000000ffff187224 */ /* 0x000fce00078e000c */
.L_x_19517:
[----:B------:R-:W-:Y:S01]  /*59c0*/  I2FP.F32.U32 R10, R9 ;  /* 0x00000009000a7245 */ /* 0x000fe20000201000 */
[----:B------:R-:W-:Y:S01]  /*59d0*/  HADD2.F32 R9, -RZ, R80.H1_H1 ;  /* 0x30000050ff097230 */ /* 0x000fe20000004100 */
        /* <DEDUP_REMOVED lines=20> */
.L_x_19521:
        /* <DEDUP_REMOVED lines=12> */
.L_x_19522:
        /* <DEDUP_REMOVED lines=61> */
.L_x_19520:
[----:B------:R-:W-:Y:S01]  /*5fb0*/  ISETP.NE.AND P0, PT, R12, 0x1, PT ;  /* 0x000000010c00780c */ /* 0x000fe20003f05270 */
[----:B------:R-:W-:Y:S01]  /*5fc0*/  HADD2.F32 R66, -RZ, R21.H0_H0 ;  /* 0x20000015ff427230 */ /* 0x000fe20000004100 */
[----:B------:R-:W-:Y:S01]  /*5fd0*/  I2FP.F32.U32 R10, R10 ;  /* 0x0000000a000a7245 */ /* 0x000fe20000201000 */
[----:B------:R-:W-:-:S03]  /*5fe0*/  HFMA2 R13, -RZ, RZ, 0, 1.1920928955078125e-07 ;  /* 0x00000002ff0d7431 */ /* 0x000fc600000001ff */
[----:B------:R-:W-:Y:S01]  /*5ff0*/  FMUL.FTZ R66, R66, UR5 ;  /* 0x0000000542427c20 */ /* 0x000fe20008410000 */
        /* <DEDUP_REMOVED lines=13> */
.L_x_19524:
        /* <DEDUP_REMOVED lines=12> */
.L_x_19525:
        /* <DEDUP_REMOVED lines=61> */
.L_x_19523:
[----:B------:R-:W-:Y:S01]  /*6560*/  I2FP.F32.U32 R10, R10 ;  /* 0x0000000a000a7245 */ /* 0x000fe20000201000 */
[----:B------:R-:W-:Y:S01]  /*6570*/  HADD2.F32 R11, -RZ, R81.H0_H0 ;  /* 0x20000051ff0b7230 */ /* 0x000fe20000004100 */
        /* <DEDUP_REMOVED lines=20> */
.L_x_19527:
        /* <DEDUP_REMOVED lines=12> */
.L_x_19528:
        /* <DEDUP_REMOVED lines=53> */
[----:B------:R-:W-:Y:S01]  /*6ad0*/  VIADD R11, R244, 0x8ff34781 ;  /* 0x8ff34781f40b7836 */ /* 0x000fe20000000000 */
[----:B------:R-:W-:Y:S01]  /*6ae0*/  MOV R8, R28 ;  /* 0x0000001c00087202 */ /* 0x000fe20000000f00 */
[----:B------:R-:W-:-:S03]  /*6af0*/  IMAD.WIDE.U32 R26, R3, -0x2daee0ad, RZ ;  /* 0xd2511f53031a7825 */ /* 0x000fc600078e00ff */
[----:B------:R-:W-:Y:S01]  /*6b00*/  LOP3.LUT R3, R11, R14, R29, 0x96, !PT ;  /* 0x0000000e0b037212 */ /* 0x000fe200078e961d */
[----:B------:R-:W-:Y:S02]  /*6b10*/  HFMA2 R14, -RZ, RZ, 0, 0 ;  /* 0x00000000ff0e7431 */ /* 0x000fe400000001ff */
[----:B------:R-:W-:Y:S01]  /*6b20*/  IMAD.MOV.U32 R11, RZ, RZ, R24 ;  /* 0x000000ffff0b7224 */ /* 0x000fe200078e0018 */
[----:B------:R-:W-:Y:S01]  /*6b30*/  LOP3.LUT R4, R13, R12, R27, 0x96, !PT ;  /* 0x0000000c0d047212 */ /* 0x000fe200078e961b */
[----:B------:R-:W-:-:S07]  /*6b40*/  IMAD.MOV.U32 R24, RZ, RZ, R26 ;  /* 0x000000ffff187224 */ /* 0x000fce00078e001a */
.L_x_19526:
[----:B------:R-:W-:Y:S01]  /*6b50*/  ISETP.NE.AND P0, PT, R14, 0x1, PT ;  /* 0x000000010e00780c */ /* 0x000fe20003f05270 */
[----:B------:R-:W-:Y:S01]  /*6b60*/  HADD2.F32 R17, -RZ, R21.H1_H1 ;  /* 0x30000015ff117230 */ /* 0x000fe20000004100 */
[----:B------:R-:W-:Y:S01]  /*6b70*/  I2FP.F32.U32 R12, R11 ;  /* 0x0000000b000c7245 */ /* 0x000fe20000201000 */
[----:B------:R-:W-:Y:S02]  /*6b80*/  IMAD.MOV.U32 R13, RZ, RZ, 0x2 ;  /* 0x00000002ff0d7424 */ /* 0x000fe400078e00ff */
[----:B------:R-:W-:Y:S02]  /*6b90*/  IMAD.MOV.U32 R11, RZ, RZ, R8 ;  /* 0x000000ffff0b7224 */ /* 0x000fe400078e0008 */
[----:B------:R-:W-:Y:S01]  /*6ba0*/  FMUL.FTZ R17, R17, UR5 ;  /* 0x0000000511117c20 */ /* 0x000fe20008410000 */
        /* <DEDUP_REMOVED lines=11> */
.L_x_19530:
        /* <DEDUP_REMOVED lines=12> */
.L_x_19531:
        /* <DEDUP_REMOVED lines=61> */
.L_x_19529:
[----:B------:R-:W-:Y:S01]  /*70f0*/  I2FP.F32.U32 R12, R11 ;  /* 0x0000000b000c7245 */ /* 0x000fe20000201000 */
[----:B------:R-:W-:Y:S01]  /*7100*/  HADD2.F32 R11, -RZ, R81.H1_H1 ;  /* 0x30000051ff0b7230 */ /* 0x000fe20000004100 */
        /* <DEDUP_REMOVED lines=20> */
.L_x_19533:
        /* <DEDUP_REMOVED lines=12> */
.L_x_19534:
        /* <DEDUP_REMOVED lines=61> */
.L_x_19532:
[----:B------:R-:W-:Y:S01]  /*76e0*/  ISETP.NE.AND P0, PT, R14, 0x1, PT ;  /* 0x000000010e00780c */ /* 0x000fe20003f05270 */
[----:B------:R-:W-:Y:S01]  /*76f0*/  HADD2.F32 R68, -RZ, R22.H0_H0 ;  /* 0x20000016ff447230 */ /* 0x000fe20000004100 */
[----:B------:R-:W-:Y:S01]  /*7700*/  I2FP.F32.U32 R12, R12 ;  /* 0x0000000c000c7245 */ /* 0x000fe20000201000 */
[----:B------:R-:W-:-:S03]  /*7710*/  IMAD.MOV.U32 R15, RZ, RZ, 0x2 ;  /* 0x00000002ff0f7424 */ /* 0x000fc600078e00ff */
[----:B------:R-:W-:Y:S01]  /*7720*/  FMUL.FTZ R68, R68, UR5 ;  /* 0x0000000544447c20 */ /* 0x000fe20008410000 */
        /* <DEDUP_REMOVED lines=12> */
.L_x_19536:
        /* <DEDUP_REMOVED lines=12> */
.L_x_19537:
        /* <DEDUP_REMOVED lines=58> */
[----:B------:R-:W-:Y:S02]  /*7c50*/  HFMA2 R15, -RZ, RZ, 0, 0 ;  /* 0x00000000ff0f7431 */ /* 0x000fe400000001ff */
[----:B------:R-:W-:Y:S02]  /*7c60*/  IMAD.MOV.U32 R12, RZ, RZ, R24 ;  /* 0x000000ffff0c7224 */ /* 0x000fe400078e0018 */
[----:B------:R-:W-:-:S07]  /*7c70*/  IMAD.MOV.U32 R24, RZ, RZ, R20 ;  /* 0x000000ffff187224 */ /* 0x000fce00078e0014 */
.L_x_19535:
[----:B------:R-:W-:Y:S01]  /*7c80*/  I2FP.F32.U32 R12, R12 ;  /* 0x0000000c000c7245 */ /* 0x000fe20000201000 */
[----:B------:R-:W-:Y:S01]  /*7c90*/  HADD2.F32 R13, -RZ, R82.H0_H0 ;  /* 0x20000052ff0d7230 */ /* 0x000fe20000004100 */
        /* <DEDUP_REMOVED lines=20> */
.L_x_19539:
        /* <DEDUP_REMOVED lines=12> */
.L_x_19540:
        /* <DEDUP_REMOVED lines=61> */
.L_x_19538:
[----:B------:R-:W-:Y:S01]  /*8270*/  ISETP.NE.AND P4, PT, R20, 0x1, PT ;  /* 0x000000011400780c */ /* 0x000fe20003f85270 */
[----:B------:R-:W-:Y:S01]  /*8280*/  HADD2.F32 R17, -RZ, R22.H1_H1 ;  /* 0x30000016ff117230 */ /* 0x000fe20000004100 */
[----:B------:R-:W-:Y:S01]  /*8290*/  I2FP.F32.U32 R14, R13 ;  /* 0x0000000d000e7245 */ /* 0x000fe20000201000 */
[----:B------:R-:W-:Y:S02]  /*82a0*/  HFMA2 R15, -RZ, RZ, 0, 1.1920928955078125e-07 ;  /* 0x00000002ff0f7431 */ /* 0x000fe400000001ff */
        /* <DEDUP_REMOVED lines=13> */
.L_x_19542:
        /* <DEDUP_REMOVED lines=12> */
.L_x_19543:
        /* <DEDUP_REMOVED lines=61> */
.L_x_19541:
[----:B------:R-:W-:Y:S01]  /*8810*/  I2FP.F32.U32 R14, R13 ;  /* 0x0000000d000e7245 */ /* 0x000fe20000201000 */
[----:B------:R-:W-:-:S04]  /*8820*/  HADD2.F32 R13, -RZ, R82.H1_H1 ;  /* 0x30000052ff0d7230 */ /* 0x000fc80000004100 */
[----:B------:R-:W-:Y:S01]  /*8830*/  FFMA.FTZ R14, R14, R205, 1.1641532182693481445e-10 ;  /* 0x2f0000000e0e7423 */ /* 0x000fe200000100cd */
[----:B------:R-:W-:-:S04]  /*8840*/  FMUL.FTZ R13, R13, UR5 ;  /* 0x000000050d0d7c20 */ /* 0x000fc80008410000 */
[----:B------:R-:W-:Y:S02]  /*8850*/  FSETP.GTU.FTZ.AND P4, PT, R14, UR4, PT ;  /* 0x000000040e007c0b */ /* 0x000fe4000bf9c000 */
[----:B------:R-:W-:Y:S01]  /*8860*/  FSEL R14, R17, RZ, P0 ;  /* 0x000000ff110e7208 */ /* 0x000fe20000000000 */
[----:B------:R-:W-:Y:S01]  /*8870*/  IMAD.MOV.U32 R17, RZ, RZ, 0x2 ;  /* 0x00000002ff117424 */ /* 0x000fe200078e00ff */
        /* <DEDUP_REMOVED lines=15> */
.L_x_19545:
        /* <DEDUP_REMOVED lines=12> */
.L_x_19546:
        /* <DEDUP_REMOVED lines=58> */
[----:B------:R-:W-:Y:S02]  /*8dd0*/  HFMA2 R17, -RZ, RZ, 0, 0 ;  /* 0x00000000ff117431 */ /* 0x000fe400000001ff */
[----:B------:R-:W-:Y:S02]  /*8de0*/  IMAD.MOV.U32 R14, RZ, RZ, R24 ;  /* 0x000000ffff0e7224 */ /* 0x000fe400078e0018 */
[----:B------:R-:W-:-:S07]  /*8df0*/  IMAD.MOV.U32 R24, RZ, RZ, R26 ;  /* 0x000000ffff187224 */ /* 0x000fce00078e001a */
.L_x_19544:
[----:B------:R-:W-:Y:S01]  /*8e00*/  ISETP.NE.AND P5, PT, R17, 0x1, PT ;  /* 0x000000011100780c */ /* 0x000fe20003fa5270 */
[----:B------:R-:W-:Y:S01]  /*8e10*/  HADD2.F32 R70, -RZ, R23.H0_H0 ;  /* 0x20000017ff467230 */ /* 0x000fe20000004100 */
        /* <DEDUP_REMOVED lines=15> */
.L_x_19548:
        /* <DEDUP_REMOVED lines=12> */
.L_x_19549:
        /* <DEDUP_REMOVED lines=61> */
.L_x_19547:
[----:B------:R-:W-:Y:S01]  /*93a0*/  I2FP.F32.U32 R14, R15 ;  /* 0x0000000f000e7245 */ /* 0x000fe20000201000 */
[----:B------:R-:W-:Y:S01]  /*93b0*/  HADD2.F32 R15, -RZ, R83.H0_H0 ;  /* 0x20000053ff0f7230 */ /* 0x000fe20000004100 */
        /* <DEDUP_REMOVED lines=20> */
.L_x_19551:
        /* <DEDUP_REMOVED lines=12> */
.L_x_19552:
        /* <DEDUP_REMOVED lines=49> */
[----:B------:R-:W-:-:S03]  /*98d0*/  LOP3.LUT R15, R15, R28, R21, 0x96, !PT ;  /* 0x0000001c0f0f7212 */ /* 0x000fc600078e9615 */
[----:B------:R-:W-:Y:S02]  /*98e0*/  VIADD R3, R244, 0xf1bbcdc8 ;  /* 0xf1bbcdc8f4037836 */ /* 0x000fe40000000000 */
[----:B------:R-:W-:-:S03]  /*98f0*/  IMAD.MOV.U32 R21, RZ, RZ, RZ ;  /* 0x000000ffff157224 */ /* 0x000fc600078e00ff */
        /* <DEDUP_REMOVED lines=8> */
[----:B------:R-:W-:-:S07]  /*9980*/  MOV R24, R28 ;  /* 0x0000001c00187202 */ /* 0x000fce0000000f00 */
.L_x_19550:
[----:B------:R-:W-:Y:S01]  /*9990*/  ISETP.NE.AND P6, PT, R21, 0x1, PT ;  /* 0x000000011500780c */ /* 0x000fe20003fc5270 */
[----:B------:R-:W-:Y:S01]  /*99a0*/  HADD2.F32 R23, -RZ, R23.H1_H1 ;  /* 0x30000017ff177230 */ /* 0x000fe20000004100 */
[----:B------:R-:W-:Y:S01]  /*99b0*/  I2FP.F32.U32 R20, R15 ;  /* 0x0000000f00147245 */ /* 0x000fe20000201000 */
[----:B------:R-:W-:Y:S01]  /*99c0*/  IMAD.MOV.U32 R37, RZ, RZ, 0x2 ;  /* 0x00000002ff257424 */ /* 0x000fe200078e00ff */
[----:B------:R-:W-:Y:S02]  /*99d0*/  MOV R15, R8 ;  /* 0x00000008000f7202 */ /* 0x000fe40000000f00 */
        /* <DEDUP_REMOVED lines=12> */
.L_x_19554:
        /* <DEDUP_REMOVED lines=14> */
.L_x_19555:
        /* <DEDUP_REMOVED lines=61> */
.L_x_19553:
[----:B------:R-:W-:Y:S01]  /*9f50*/  I2FP.F32.U32 R20, R15 ;  /* 0x0000000f00147245 */ /* 0x000fe20000201000 */
[----:B------:R-:W-:-:S04]  /*9f60*/  HADD2.F32 R15, -RZ, R83.H1_H1 ;  /* 0x30000053ff0f7230 */ /* 0x000fc80000004100 */
[----:B------:R-:W-:Y:S01]  /*9f70*/  FFMA.FTZ R20, R20, R205, 1.1641532182693481445e-10 ;  /* 0x2f00000014147423 */ /* 0x000fe200000100cd */
[----:B------:R-:W-:-:S04]  /*9f80*/  FMUL.FTZ R15, R15, UR5 ;  /* 0x000000050f0f7c20 */ /* 0x000fc80008410000 */
[----:B------:R-:W-:Y:S02]  /*9f90*/  FSETP.GTU.FTZ.AND P6, PT, R20, UR4, PT ;  /* 0x0000000414007c0b */ /* 0x000fe4000bfdc000 */
[----:B------:R-:W-:Y:S02]  /*9fa0*/  FSEL R20, R17, RZ, P5 ;  /* 0x000000ff11147208 */ /* 0x000fe40002800000 */
[----:B------:R-:W-:Y:S02]  /*9fb0*/  FSEL R71, R15, RZ, !P6 ;  /* 0x000000ff0f477208 */ /* 0x000fe40007000000 */
[----:B------:R-:W-:-:S03]  /*9fc0*/  SEL R15, RZ, 0x1, P6 ;  /* 0x00000001ff0f7807 */ /* 0x000fc60003000000 */
[----:B------:R-:W-:-:S04]  /*9fd0*/  FADD.FTZ R71, R71, R20 ;  /* 0x0000001447477221 */ /* 0x000fc80000010000 */
[----:B------:R-:W-:-:S07]  /*9fe0*/  @P1 FADD.FTZ R71, R75, R71 ;  /* 0x000000474b471221 */ /* 0x000fce0000010000 */
.L_x_19507:
        /* <DEDUP_REMOVED lines=9> */
[----:B------:R-:W-:Y:S01]  /*a080*/  SEL R19, RZ, 0x1000000, !P2 ;  /* 0x01000000ff137807 */ /* 0x000fe20005000000 */
[----:B------:R-:W2:Y:S01]  /*a090*/  @P1 LDC.64 R32, c[0x0][0x3a0] ;  /* 0x0000e800ff201b82 */ /* 0x000ea20000000a00 */
[----:B------:R-:W-:Y:S02]  /*a0a0*/  SEL R18, RZ, 0x10000, !P4 ;  /* 0x00010000ff127807 */ /* 0x000fe40006000000 */
[----:B------:R-:W-:Y:S02]  /*a0b0*/  SEL R17, RZ, 0x100, !P5 ;  /* 0x00000100ff117807 */ /* 0x000fe40006800000 */
[----:B------:R-:W-:Y:S02]  /*a0c0*/  ISETP.NE.AND P6, PT, R34, RZ, PT ;  /* 0x000000ff2200720c */ /* 0x000fe40003fc5270 */
[----:B------:R-:W-:Y:S01]  /*a0d0*/  LOP3.LUT R27, R27, R21, R20, 0xfe, !PT ;  /* 0x000000151b1b7212 */ /* 0x000fe200078efe14 */
[----:B0-----:R-:W-:Y:S01]  /*a0e0*/  IMAD.WIDE.U32 R20, R213, 0x20, R208 ;  /* 0x00000020d5147825 */ /* 0x001fe200078e00d0 */
[----:B------:R-:W-:Y:S01]  /*a0f0*/  LOP3.LUT R17, R17, R19, R18, 0xfe, !PT ;  /* 0x0000001311117212 */ /* 0x000fe200078efe12 */
[----:B------:R-:W0:Y:S01]  /*a100*/  @P0 LDC.64 R30, c[0x0][0x398] ;  /* 0x0000e600ff1e0b82 */ /* 0x000e220000000a00 */
[----:B------:R-:W-:Y:S01]  /*a110*/  SEL R26, RZ, 0x1, !P3 ;  /* 0x00000001ff1a7807 */ /* 0x000fe20005800000 */
[----:B------:R-:W-:Y:S01]  /*a120*/  VIADD R19, R213, 0x80 ;  /* 0x00000080d5137836 */ /* 0x000fe20000000000 */
[----:B------:R-:W-:Y:S01]  /*a130*/  SEL R18, RZ, 0x1, !P6 ;  /* 0x00000001ff127807 */ /* 0x000fe20007000000 */
[----:B------:R3:W-:Y:S01]  /*a140*/  STG.E.128 desc[UR8][R20.64], R64 ;  /* 0x0000004014007986 */ /* 0x0007e2000c101d08 */
[----:B------:R-:W-:Y:S01]  /*a150*/  LOP3.LUT R27, R27, R26, RZ, 0xfc, !PT ;  /* 0x0000001a1b1b7212 */ /* 0x000fe200078efcff */
[----:B-1----:R-:W-:Y:S01]  /*a160*/  IMAD.WIDE.U32 R22, R213, 0x8, R206 ;  /* 0x00000008d5167825 */ /* 0x002fe200078e00ce */
[----:B------:R-:W-:Y:S01]  /*a170*/  LOP3.LUT R26, R17, R18, RZ, 0xfc, !PT ;  /* 0x00000012111a7212 */ /* 0x000fe200078efcff */
[----:B------:R3:W-:Y:S02]  /*a180*/  STG.E.128 desc[UR8][R20.64+0x10], R68 ;  /* 0x0000104414007986 */ /* 0x0007e4000c101d08 */
[----:B------:R-:W-:-:S02]  /*a190*/  IMAD.WIDE.U32 R28, R19, 0x10, R196 ;  /* 0x00000010131c7825 */ /* 0x000fc400078e00c4 */
[----:B------:R3:W-:Y:S02]  /*a1a0*/  STG.E.64 desc[UR8][R22.64], R26 ;  /* 0x0000001a16007986 */ /* 0x0007e4000c101b08 */
[----:B--2---:R-:W-:-:S04]  /*a1b0*/  @P1 IMAD.WIDE.U32 R32, R19, 0x20, R32 ;  /* 0x0000002013201825 */ /* 0x004fc800078e0020 */
[----:B0-----:R-:W-:Y:S01]  /*a1c0*/  @P0 IMAD.WIDE.U32 R30, R19, 0x10, R30 ;  /* 0x00000010131e0825 */ /* 0x001fe200078e001e */
[----:B---3--:R-:W-:Y:S06]  /*a1d0*/  @!P0 BRA `(.L_x_19556) ;  /* 0x0000000000508947 */ /* 0x008fec0003800000 */
        /* <DEDUP_REMOVED lines=20> */
.L_x_19556:
[----:B------:R1:W5:Y:S04]  /*a320*/  @P0 LDG.E.128 R80, desc[UR8][R30.64] ;  /* 0x000000081e500981 */ /* 0x000368000c1e1d00 */
[----:B------:R1:W5:Y:S04]  /*a330*/  @P1 LDG.E.128 R76, desc[UR8][R32.64] ;  /* 0x00000008204c1981 */ /* 0x000368000c1e1d00 */
[----:B------:R1:W5:Y:S04]  /*a340*/  @P1 LDG.E.128 R72, desc[UR8][R32.64+0x10] ;  /* 0x0000100820481981 */ /* 0x000368000c1e1d00 */
[----:B0-----:R1:W5:Y:S01]  /*a350*/  LDG.E.128 R20, desc[UR8][R28.64] ;  /* 0x000000081c147981 */ /* 0x001362000c1e1d00 */
        /* <DEDUP_REMOVED lines=16> */
.L_x_19559:
        /* <DEDUP_REMOVED lines=12> */
.L_x_19560:
        /* <DEDUP_REMOVED lines=53> */
[----:B------:R-:W-:Y:S01]  /*a870*/  IADD3 R9, PT, PT, R245, -0x695add53, RZ ;  /* 0x96a522adf5097810 */ /* 0x000fe20007ffe0ff */
[----:B------:R-:W-:Y:S02]  /*a880*/  VIADD R7, R244, 0x8ff34781 ;  /* 0x8ff34781f4077836 */ /* 0x000fe40000000000 */
[----:B------:R-:W-:-:S03]  /*a890*/  IMAD.WIDE.U32 R26, R3, -0x2daee0ad, RZ ;  /* 0xd2511f53031a7825 */ /* 0x000fc600078e00ff */
[----:B------:R-:W-:Y:S01]  /*a8a0*/  LOP3.LUT R3, R7, R8, R13, 0x96, !PT ;  /* 0x0000000807037212 */ /* 0x000fe200078e960d */
[----:B------:R-:W-:Y:S01]  /*a8b0*/  IMAD.MOV.U32 R8, RZ, RZ, R12 ;  /* 0x000000ffff087224 */ /* 0x000fe200078e000c */
[----:B------:R-:W-:Y:S01]  /*a8c0*/  LOP3.LUT R4, R9, R10, R27, 0x96, !PT ;  /* 0x0000000a09047212 */ /* 0x000fe200078e961b */
[----:B------:R-:W-:-:S07]  /*a8d0*/  IMAD.MOV.U32 R7, RZ, RZ, R24 ;  /* 0x000000ffff077224 */ /* 0x000fce00078e0018 */
.L_x_19558:
[----:B------:R-:W-:Y:S01]  /*a8e0*/  ISETP.NE.AND P2, PT, R11, 0x1, PT ;  /* 0x000000010b00780c */ /* 0x000fe20003f45270 */
[----:B------:R-:W-:Y:S01]  /*a8f0*/  IMAD.MOV.U32 R12, RZ, RZ, 0x2 ;  /* 0x00000002ff0c7424 */ /* 0x000fe200078e00ff */
[----:B------:R-:W-:Y:S01]  /*a900*/  I2FP.F32.U32 R10, R7 ;  /* 0x00000007000a7245 */ /* 0x000fe20000201000 */
[----:B-----5:R-:W-:Y:S02]  /*a910*/  HADD2.F32 R7, -RZ, R20.H0_H0 ;  /* 0x20000014ff077230 */ /* 0x020fe40000004100 */
[----:B------:R-:W-:Y:S02]  /*a920*/  IMAD.MOV.U32 R9, RZ, RZ, R8 ;  /* 0x000000ffff097224 */ /* 0x000fe400078e0008 */
[----:B------:R-:W-:Y:S01]  /*a930*/  FFMA.FTZ R10, R10, R205, 1.1641532182693481445e-10 ;  /* 0x2f0000000a0a7423 */ /* 0x000fe200000100cd */
[----:B------:R-:W-:-:S04]  /*a940*/  FMUL.FTZ R7, R7, UR5 ;  /* 0x0000000507077c20 */ /* 0x000fc80008410000 */
        /* <DEDUP_REMOVED lines=11> */
.L_x_19562:
        /* <DEDUP_REMOVED lines=12> */
.L_x_19563:
        /* <DEDUP_REMOVED lines=61> */
.L_x_19561:
[----:B------:R-:W-:Y:S01]  /*ae90*/  I2FP.F32.U32 R10, R9 ;  /* 0x00000009000a7245 */ /* 0x000fe20000201000 */
[----:B------:R-:W-:Y:S01]  /*aea0*/  HADD2.F32 R9, -RZ, R80.H0_H0 ;  /* 0x20000050ff097230 */ /* 0x000fe20000004100 */
[----:B------:R-:W-:Y:S01]  /*aeb0*/  ISETP.NE.AND P3, PT, R12, 0x1, PT ;  /* 0x000000010c00780c */ /* 0x000fe20003f65270 */
[----:B------:R-:W-:Y:S02]  /*aec0*/  HFMA2 R11, -RZ, RZ, 0, 1.1920928955078125e-07 ;  /* 0x00000002ff0b7431 */ /* 0x000fe400000001ff */
[----:B------:R-:W-:Y:S01]  /*aed0*/  FFMA.FTZ R10, R10, R205, 1.1641532182693481445e-10 ;  /* 0x2f0000000a0a7423 */ /* 0x000fe200000100cd */
[----:B------:R-:W-:Y:S01]  /*aee0*/  FMUL.FTZ R60, R9, UR5 ;  /* 0x00000005093c7c20 */ /* 0x000fe20008410000 */
[----:B------:R-:W-:-:S03]  /*aef0*/  FSEL R9, R7, RZ, P4 ;  /* 0x000000ff07097208 */ /* 0x000fc60002000000 */
        /* <DEDUP_REMOVED lines=15> */
.L_x_19565:
        /* <DEDUP_REMOVED lines=12> */
.L_x_19566:
        /* <DEDUP_REMOVED lines=61> */
.L_x_19564:
        /* <DEDUP_REMOVED lines=8> */
[----:B-1----:R-:W-:Y:S01]  /*b500*/  P2R R28, PR, RZ, 0x10 ;  /* 0x00000010ff1c7803 */ /* 0x002fe20000000000 */
        /* <DEDUP_REMOVED lines=9> */
.L_x_19568:
        /* <DEDUP_REMOVED lines=12> */
.L_x_19569:
        /* <DEDUP_REMOVED lines=61> */
.L_x_19567:
        /* <DEDUP_REMOVED lines=22> */
.L_x_19571:
        /* <DEDUP_REMOVED lines=12> */
.L_x_19572:
        /* <DEDUP_REMOVED lines=61> */
.L_x_19570:
[----:B------:R-:W-:Y:S01]  /*c020*/  I2FP.F32.U32 R10, R10 ;  /* 0x0000000a000a7245 */ /* 0x000fe20000201000 */
[----:B------:R-:W-:Y:S01]  /*c030*/  HFMA2 R12, -RZ, RZ, 0, 1.1920928955078125e-07 ;  /* 0x00000002ff0c7431 */ /* 0x000fe200000001ff */
[----:B------:R-:W-:Y:S01]  /*c040*/  ISETP.NE.AND P2, PT, R13, 0x1, PT ;  /* 0x000000010d00780c */ /* 0x000fe20003f45270 */
[----:B------:R-:W-:Y:S02]  /*c050*/  IMAD.MOV.U32 R11, RZ, RZ, R8 ;  /* 0x000000ffff0b7224 */ /* 0x000fe400078e0008 */
[----:B------:R-:W-:-:S05]  /*c060*/  FFMA.FTZ R10, R10, R205, 1.1641532182693481445e-10 ;  /* 0x2f0000000a0a7423 */ /* 0x000fca00000100cd */
[----:B------:R-:W-:Y:S01]  /*c070*/  FSETP.LE.FTZ.AND P4, PT, R10, UR4, PT ;  /* 0x000000040a007c0b */ /* 0x000fe2000bf93000 */
[----:B------:R-:W-:-:S03]  /*c080*/  HADD2.F32 R10, -RZ, R21.H0_H0 ;  /* 0x20000015ff0a7230 */ /* 0x000fc60000004100 */
[----:B------:R-:W-:Y:S02]  /*c090*/  P2R R29, PR, RZ, 0x10 ;  /* 0x00000010ff1d7803 */ /* 0x000fe40000000000 */
[----:B------:R-:W-:Y:S01]  /*c0a0*/  FMUL.FTZ R17, R10, UR5 ;  /* 0x000000050a117c20 */ /* 0x000fe20008410000 */
        /* <DEDUP_REMOVED lines=9> */
.L_x_19574:
        /* <DEDUP_REMOVED lines=12> */
.L_x_19575:
        /* <DEDUP_REMOVED lines=61> */
.L_x_19573:
[----:B------:R-:W-:Y:S01]  /*c5d0*/  I2FP.F32.U32 R10, R11 ;  /* 0x0000000b000a7245 */ /* 0x000fe20000201000 */
[----:B------:R-:W-:Y:S01]  /*c5e0*/  HADD2.F32 R11, -RZ, R81.H0_H0 ;  /* 0x20000051ff0b7230 */ /* 0x000fe20000004100 */
[----:B------:R-:W-:Y:S01]  /*c5f0*/  ISETP.NE.AND P3, PT, R12, 0x1, PT ;  /* 0x000000010c00780c */ /* 0x000fe20003f65270 */
[----:B------:R-:W-:Y:S02]  /*c600*/  IMAD.MOV.U32 R13, RZ, RZ, 0x2 ;  /* 0x00000002ff0d7424 */ /* 0x000fe400078e00ff */
[----:B------:R-:W-:Y:S01]  /*c610*/  FFMA.FTZ R10, R10, R205, 1.1641532182693481445e-10 ;  /* 0x2f0000000a0a7423 */ /* 0x000fe200000100cd */
[----:B------:R-:W-:Y:S01]  /*c620*/  FMUL.FTZ R62, R11, UR5 ;  /* 0x000000050b3e7c20 */ /* 0x000fe20008410000 */
[----:B------:R-:W-:-:S03]  /*c630*/  FSEL R11, R17, RZ, P4 ;  /* 0x000000ff110b7208 */ /* 0x000fc60002000000 */
        /* <DEDUP_REMOVED lines=15> */
.L_x_19577:
        /* <DEDUP_REMOVED lines=12> */
.L_x_19578:
        /* <DEDUP_REMOVED lines=61> */
.L_x_19576:
[----:B------:R-:W-:Y:S01]  /*cbc0*/  ISETP.NE.AND P2, PT, R13, 0x1, PT ;  /* 0x000000010d00780c */ /* 0x000fe20003f45270 */
[----:B------:R-:W-:Y:S01]  /*cbd0*/  HADD2.F32 R21, -RZ, R21.H1_H1 ;  /* 0x30000015ff157230 */ /* 0x000fe20000004100 */
[----:B------:R-:W-:Y:S01]  /*cbe0*/  I2FP.F32.U32 R12, R11 ;  /* 0x0000000b000c7245 */ /* 0x000fe20000201000 */
[----:B------:R-:W-:Y:S02]  /*cbf0*/  IMAD.MOV.U32 R14, RZ, RZ, 0x2 ;  /* 0x00000002ff0e7424 */ /* 0x000fe400078e00ff */
[----:B------:R-:W-:Y:S02]  /*cc00*/  IMAD.MOV.U32 R11, RZ, RZ, R8 ;  /* 0x000000ffff0b7224 */ /* 0x000fe400078e0008 */
        /* <DEDUP_REMOVED lines=13> */
.L_x_19580:
        /* <DEDUP_REMOVED lines=12> */
.L_x_19581:
        /* <DEDUP_REMOVED lines=61> */
.L_x_19579:
[----:B------:R-:W-:Y:S01]  /*d170*/  I2FP.F32.U32 R12, R11 ;  /* 0x0000000b000c7245 */ /* 0x000fe20000201000 */
[----:B------:R-:W-:Y:S02]  /*d180*/  HADD2.F32 R11, -RZ, R81.H1_H1 ;  /* 0x30000051ff0b7230 */ /* 0x000fe40000004100 */
        /* <DEDUP_REMOVED lines=20> */
.L_x_19583:
        /* <DEDUP_REMOVED lines=12> */
.L_x_19584:
        /* <DEDUP_REMOVED lines=61> */
.L_x_19582:
[----:B------:R-:W-:Y:S01]  /*d760*/  ISETP.NE.AND P3, PT, R15, 0x1, PT ;  /* 0x000000010f00780c */ /* 0x000fe20003f65270 */
[----:B------:R-:W-:Y:S01]  /*d770*/  HADD2.F32 R13, -RZ, R22.H0_H0 ;  /* 0x20000016ff0d7230 */ /* 0x000fe20000004100 */
[----:B------:R-:W-:Y:S01]  /*d780*/  I2FP.F32.U32 R12, R12 ;  /* 0x0000000c000c7245 */ /* 0x000fe20000201000 */
[----:B------:R-:W-:Y:S01]  /*d790*/  IMAD.MOV.U32 R17, RZ, RZ, 0x2 ;  /* 0x00000002ff117424 */ /* 0x000fe200078e00ff */
[----:B------:R-:W-:-:S03]  /*d7a0*/  MOV R14, R8 ;  /* 0x00000008000e7202 */ /* 0x000fc60000000f00 */
[----:B------:R-:W-:-:S05]  /*d7b0*/  FFMA.FTZ R12, R12, R205, 1.1641532182693481445e-10 ;  /* 0x2f0000000c0c7423 */ /* 0x000fca00000100cd */
[----:B------:R-:W-:Y:S01]  /*d7c0*/  FSETP.LE.FTZ.AND P2, PT, R12, UR4, PT ;  /* 0x000000040c007c0b */ /* 0x000fe2000bf53000 */
[----:B------:R-:W-:Y:S01]  /*d7d0*/  FMUL.FTZ R12, R13, UR5 ;  /* 0x000000050d0c7c20 */ /* 0x000fe20008410000 */
        /* <DEDUP_REMOVED lines=9> */
.L_x_19586:
        /* <DEDUP_REMOVED lines=12> */
.L_x_19587:
        /* <DEDUP_REMOVED lines=17> */
[----:B------:R-:W-:Y:S02]  /*da40*/  HFMA2 R17, -RZ, RZ, 0, 0 ;  /* 0x00000000ff117431 */ /* 0x000fe400000001ff */
        /* <DEDUP_REMOVED lines=12> */
[----:B------:R-:W-:-:S03]  /*db10*/  IADD3 R3, PT, PT, R245, -0x56f99767, RZ ;  /* 0xa9066899f5037810 */ /* 0x000fc60007ffe0ff */
[----:B------:R-:W-:Y:S01]  /*db20*/  VIADD R13, R244, 0x1715609d ;  /* 0x1715609df40d7836 */ /* 0x000fe20000000000 */
[----:B------:R-:W-:-:S04]  /*db30*/  LOP3.LUT R3, R3, R14, R25, 0x96, !PT ;  /* 0x0000000e03037212 */ /* 0x000fc800078e9619 */
[----:B------:R-:W-:Y:S01]  /*db40*/  LOP3.LUT R13, R13, R20, R33, 0x96, !PT ;  /* 0x000000140d0d7212 */ /* 0x000fe200078e9621 */
[----:B------:R-:W-:-:S04]  /*db50*/  IMAD.WIDE.U32 R20, R3, -0x326172a9, RZ ;  /* 0xcd9e8d5703147825 */ /* 0x000fc800078e00ff */
[----:B------:R-:W-:-:S04]  /*db60*/  IMAD.WIDE.U32 R14, R13, -0x2daee0ad, RZ ;  /* 0xd2511f530d0e7825 */ /* 0x000fc800078e00ff */
[----:B------:R-:W-:Y:S02]  /*db70*/  VIADD R3, R244, 0xb54cda56 ;  /* 0xb54cda56f4037836 */ /* 0x000fe40000000000 */
[----:B------:R-:W-:-:S03]  /*db80*/  VIADD R13, R245, 0x646e171e ;  /* 0x646e171ef50d7836 */ /* 0x000fc60000000000 */
[----:B------:R-:W-:Y:S02]  /*db90*/  LOP3.LUT R3, R3, R32, R21, 0x96, !PT ;  /* 0x0000002003037212 */ /* 0x000fe400078e9615 */
[----:B------:R-:W-:-:S03]  /*dba0*/  LOP3.LUT R13, R13, R24, R15, 0x96, !PT ;  /* 0x000000180d0d7212 */ /* 0x000fc600078e960f */
[----:B------:R-:W-:-:S04]  /*dbb0*/  IMAD.WIDE.U32 R24, R3, -0x2daee0ad, RZ ;  /* 0xd2511f5303187825 */ /* 0x000fc800078e00ff */
[----:B------:R-:W-:Y:S01]  /*dbc0*/  IMAD.WIDE.U32 R32, R13, -0x326172a9, RZ ;  /* 0xcd9e8d570d207825 */ /* 0x000fe200078e00ff */
[----:B------:R-:W-:-:S03]  /*dbd0*/  IADD3 R13, PT, PT, R244, 0x5384540f, RZ ;  /* 0x5384540ff40d7810 */ /* 0x000fc60007ffe0ff */
[----:B------:R-:W-:Y:S01]  /*dbe0*/  VIADD R3, R245, 0x1fd5c5a3 ;  /* 0x1fd5c5a3f5037836 */ /* 0x000fe20000000000 */
[----:B------:R-:W-:-:S04]  /*dbf0*/  LOP3.LUT R13, R13, R20, R33, 0x96, !PT ;  /* 0x000000140d0d7212 */ /* 0x000fc800078e9621 */
        /* <DEDUP_REMOVED lines=13> */
[----:B------:R-:W-:Y:S02]  /*dcd0*/  IMAD.MOV.U32 R14, RZ, RZ, R26 ;  /* 0x000000ffff0e7224 */ /* 0x000fe400078e001a */
[----:B------:R-:W-:Y:S01]  /*dce0*/  IMAD.MOV.U32 R26, RZ, RZ, R24 ;  /* 0x000000ffff1a7224 */ /* 0x000fe200078e0018 */
[----:B------:R-:W-:-:S07]  /*dcf0*/  LOP3.LUT R3, R13, R20, R33, 0x96, !PT ;  /* 0x000000140d037212 */ /* 0x000fce00078e9621 */
.L_x_19585:
[----:B------:R-:W-:Y:S01]  /*dd00*/  I2FP.F32.U32 R14, R14 ;  /* 0x0000000e000e7245 */ /* 0x000fe20000201000 */
[----:B------:R-:W-:Y:S01]  /*dd10*/  HADD2.F32 R13, -RZ, R82.H0_H0 ;  /* 0x20000052ff0d7230 */ /* 0x000fe20000004100 */
[----:B------:R-:W-:Y:S01]  /*dd20*/  FSEL R15, R12, RZ, P2 ;  /* 0x000000ff0c0f7208 */ /* 0x000fe20001000000 */
[----:B------:R-:W-:Y:S02]  /*dd30*/  IMAD.MOV.U32 R18, RZ, RZ, 0x2 ;  /* 0x00000002ff127424 */ /* 0x000fe400078e00ff */
        /* <DEDUP_REMOVED lines=8> */
[----:B------:R-:W-:-:S03]  /*ddc0*/  PRMT R12, R13, 0x7610, R12 ;  /* 0x000076100d0c7816 */ /* 0x000fc6000000000c */
        /* <DEDUP_REMOVED lines=10> */
.L_x_19589:
        /* <DEDUP_REMOVED lines=12> */
.L_x_19590:
        /* <DEDUP_REMOVED lines=24> */
[----:B------:R-:W-:-:S03]  /*e0b0*/  IADD3 R3, PT, PT, R244, 0x78dde6e4, RZ ;  /* 0x78dde6e4f4037810 */ /* 0x000fc60007ffe0ff */
[----:B------:R-:W-:Y:S01]  /*e0c0*/  VIADD R13, R245, 0xed9eba14 ;  /* 0xed9eba14f50d7836 */ /* 0x000fe20000000000 */
[----:B------:R-:W-:-:S04]  /*e0d0*/  LOP3.LUT R3, R3, R32, R21, 0x96, !PT ;  /* 0x0000002003037212 */ /* 0x000fc800078e9615 */
[----:B------:R-:W-:Y:S01]  /*e0e0*/  LOP3.LUT R13, R13, R24, R15, 0x96, !PT ;  /* 0x000000180d0d7212 */ /* 0x000fe200078e960f */
[----:B------:R-:W-:-:S04]  /*e0f0*/  IMAD.WIDE.U32 R24, R3, -0x2daee0ad, RZ ;  /* 0xd2511f5303187825 */ /* 0x000fc800078e00ff */
[----:B------:R-:W-:Y:S02]  /*e100*/  VIADD R3, R245, 0xa9066899 ;  /* 0xa9066899f5037836 */ /* 0x000fe40000000000 */
[----:B------:R-:W-:-:S03]  /*e110*/  IMAD.WIDE.U32 R32, R13, -0x326172a9, RZ ;  /* 0xcd9e8d570d207825 */ /* 0x000fc600078e00ff */
[----:B------:R-:W-:Y:S01]  /*e120*/  LOP3.LUT R3, R3, R14, R25, 0x96, !PT ;  /* 0x0000000e03037212 */ /* 0x000fe200078e9619 */
        /* <DEDUP_REMOVED lines=29> */
.L_x_19588:
        /* <DEDUP_REMOVED lines=17> */
.L_x_19592:
        /* <DEDUP_REMOVED lines=12> */
.L_x_19593:
        /* <DEDUP_REMOVED lines=61> */
.L_x_19591:
[----:B------:R-:W-:Y:S01]  /*e8a0*/  I2FP.F32.U32 R14, R15 ;  /* 0x0000000f000e7245 */ /* 0x000fe20000201000 */
[----:B------:R-:W-:Y:S01]  /*e8b0*/  HADD2.F32 R15, -RZ, R82.H1_H1 ;  /* 0x30000052ff0f7230 */ /* 0x000fe20000004100 */
        /* <DEDUP_REMOVED lines=9> */
[----:B------:R-:W-:Y:S02]  /*e950*/  MOV R15, R8 ;  /* 0x00000008000f7202 */ /* 0x000fe40000000f00 */
[----:B------:R-:W-:Y:S01]  /*e960*/  PRMT R13, R14, 0x7610, R13 ;  /* 0x000076100e0d7816 */ /* 0x000fe2000000000d */
        /* <DEDUP_REMOVED lines=10> */
.L_x_19595:
        /* <DEDUP_REMOVED lines=12> */
.L_x_19596:
        /* <DEDUP_REMOVED lines=61> */
.L_x_19594:
[----:B------:R-:W-:Y:S01]  /*eea0*/  ISETP.NE.AND P5, PT, R20, 0x1, PT ;  /* 0x000000011400780c */ /* 0x000fe20003fa5270 */
[----:B------:R-:W-:Y:S01]  /*eeb0*/  HADD2.F32 R17, -RZ, R23.H0_H0 ;  /* 0x20000017ff117230 */ /* 0x000fe20000004100 */
[----:B------:R-:W-:Y:S01]  /*eec0*/  I2FP.F32.U32 R14, R15 ;  /* 0x0000000f000e7245 */ /* 0x000fe20000201000 */
[----:B------:R-:W-:Y:S02]  /*eed0*/  IMAD.MOV.U32 R21, RZ, RZ, 0x2 ;  /* 0x00000002ff157424 */ /* 0x000fe400078e00ff */
        /* <DEDUP_REMOVED lines=13> */
.L_x_19598:
        /* <DEDUP_REMOVED lines=12> */
.L_x_19599:
        /* <DEDUP_REMOVED lines=51> */
[----:B------:R-:W-:Y:S01]  /*f3a0*/  LOP3.LUT R15, R15, R32, R21, 0x96, !PT ;  /* 0x000000200f0f7212 */ /* 0x000fe200078e9615 */
[----:B------:R-:W-:Y:S01]  /*f3b0*/  IMAD.MOV.U32 R21, RZ, RZ, RZ ;  /* 0x000000ffff157224 */ /* 0x000fe200078e00ff */
[----:B------:R-:W-:-:S03]  /*f3c0*/  LOP3.LUT R3, R3, R34, R25, 0x96, !PT ;  /* 0x0000002203037212 */ /* 0x000fc600078e9619 */
[----:B------:R-:W-:Y:S01]  /*f3d0*/  IMAD.WIDE.U32 R34, R15, -0x326172a9, RZ ;  /* 0xcd9e8d570f227825 */ /* 0x000fe200078e00ff */
[----:B------:R-:W-:-:S03]  /*f3e0*/  IADD3 R15, PT, PT, R244, -0x700cb87f, RZ ;  /* 0x8ff34781f40f7810 */ /* 0x000fc60007ffe0ff */
[----:B------:R-:W-:Y:S01]  /*f3f0*/  IMAD.WIDE.U32 R32, R3, -0x2daee0ad, RZ ;  /* 0xd2511f5303207825 */ /* 0x000fe200078e00ff */
[----:B------:R-:W-:-:S03]  /*f400*/  LOP3.LUT R3, R15, R24, R35, 0x96, !PT ;  /* 0x000000180f037212 */ /* 0x000fc600078e9623 */
[----:B------:R-:W-:Y:S01]  /*f410*/  IMAD.MOV.U32 R8, RZ, RZ, R34 ;  /* 0x000000ffff087224 */ /* 0x000fe200078e0022 */
[----:B------:R-:W-:Y:S01]  /*f420*/  LOP3.LUT R4, R17, R20, R33, 0x96, !PT ;  /* 0x0000001411047212 */ /* 0x000fe200078e9621 */
[----:B------:R-:W-:-:S07]  /*f430*/  IMAD.MOV.U32 R26, RZ, RZ, R32 ;  /* 0x000000ffff1a7224 */ /* 0x000fce00078e0020 */
.L_x_19597:
        /* <DEDUP_REMOVED lines=23> */
.L_x_19601:
        /* <DEDUP_REMOVED lines=12> */
.L_x_19602:
        /* <DEDUP_REMOVED lines=61> */
.L_x_19600:
        /* <DEDUP_REMOVED lines=17> */
.L_x_19604:
        /* <DEDUP_REMOVED lines=14> */
.L_x_19605:
        /* <DEDUP_REMOVED lines=61> */
.L_x_19603:
        /* <DEDUP_REMOVED lines=8> */
[----:B------:R-:W-:Y:S01]  /*10080*/  FADD.FTZ R59, R59, R18 ;  /* 0x000000123b3b7221 */ /* 0x000fe20000010000 */
[----:B------:R-:W-:-:S03]  /*10090*/  PRMT R15, R17, 0x7610, R15 ;  /* 0x00007610110f7816 */ /* 0x000fc6000000000f */
[----:B------:R-:W-:Y:S01]  /*100a0*/  @P1 FADD.FTZ R59, R75, R59 ;  /* 0x0000003b4b3b1221 */ /* 0x000fe20000010000 */
[----:B------:R-:W-:Y:S06]  /*100b0*/  BRA `(.L_x_19606) ;  /* 0x0000002c00c07947 */ /* 0x000fec0003800000 */
.L_x_19557:
        /* <DEDUP_REMOVED lines=15> */
.L_x_19608:
        /* <DEDUP_REMOVED lines=12> */
.L_x_19609:
        /* <DEDUP_REMOVED lines=61> */
.L_x_19607:
[----:B------:R-:W-:Y:S01]  /*10640*/  ISETP.NE.AND P2, PT, R25, 0x1, PT ;  /* 0x000000011900780c */ /* 0x000fe20003f45270 */
[----:B------:R-:W-:Y:S01]  /*10650*/  HFMA2 R24, -RZ, RZ, 0, 1.1920928955078125e-07 ;  /* 0x00000002ff187431 */ /* 0x000fe200000001ff */
[----:B------:R-:W-:Y:S01]  /*10660*/  I2FP.F32.U32 R18, R17 ;  /* 0x0000001100127245 */ /* 0x000fe20000201000 */
[----:B-----5:R-:W-:-:S04]  /*10670*/  HADD2.F32 R17, -RZ, R20.H0_H0 ;  /* 0x20000014ff117230 */ /* 0x020fc80000004100 */
        /* <DEDUP_REMOVED lines=13> */
.L_x_19611:
        /* <DEDUP_REMOVED lines=12> */
.L_x_19612:
[----:B-1----:R-:W-:Y:S01]  /*10810*/  IMAD.WIDE.U32 R28, R2, -0x326172a9, RZ ;  /* 0xcd9e8d57021c7825 */ /* 0x002fe200078e00ff */
        /* <DEDUP_REMOVED lines=60> */
.L_x_19610:
[----:B------:R-:W-:Y:S01]  /*10be0*/  ISETP.NE.AND P2, PT, R24, 0x1, PT ;  /* 0x000000011800780c */ /* 0x000fe20003f45270 */
[----:B------:R-:W-:Y:S01]  /*10bf0*/  HADD2.F32 R20, -RZ, R20.H1_H1 ;  /* 0x30000014ff147230 */ /* 0x000fe20000004100 */
[----:B------:R-:W-:Y:S01]  /*10c00*/  I2FP.F32.U32 R18, R18 ;  /* 0x0000001200127245 */ /* 0x000fe20000201000 */
[----:B------:R-:W-:-:S04]  /*10c10*/  IMAD.MOV.U32 R25, RZ, RZ, 0x2 ;  /* 0x00000002ff197424 */ /* 0x000fc800078e00ff */
[----:B------:R-:W-:-:S05]  /*10c20*/  FFMA.FTZ R18, R18, R205, 1.1641532182693481445e-10 ;  /* 0x2f00000012127423 */ /* 0x000fca00000100cd */
[----:B------:R-:W-:Y:S02]  /*10c30*/  FSETP.LE.FTZ.AND P3, PT, R18, UR4, PT ;  /* 0x0000000412007c0b */ /* 0x000fe4000bf73000 */
[----:B------:R-:W-:Y:S02]  /*10c40*/  MOV R18, R8 ;  /* 0x0000000800127202 */ /* 0x000fe40000000f00 */
        /* <DEDUP_REMOVED lines=10> */
.L_x_19614:
        /* <DEDUP_REMOVED lines=12> */
.L_x_19615:
        /* <DEDUP_REMOVED lines=59> */
[----:B------:R-:W-:-:S03]  /*11160*/  IMAD.MOV.U32 R26, RZ, RZ, R32 ;  /* 0x000000ffff1a7224 */ /* 0x000fc600078e0020 */
[----:B------:R-:W-:-:S07]  /*11170*/  LOP3.LUT R4, R29, R24, R33, 0x96, !PT ;  /* 0x000000181d047212 */ /* 0x000fce00078e9621 */
.L_x_19613:
[----:B------:R-:W-:Y:S01]  /*11180*/  ISETP.NE.AND P2, PT, R25, 0x1, PT ;  /* 0x000000011900780c */ /* 0x000fe20003f45270 */
[----:B------:R-:W-:Y:S01]  /*11190*/  IMAD.MOV.U32 R31, RZ, RZ, 0x2 ;  /* 0x00000002ff1f7424 */ /* 0x000fe200078e00ff */
[----:B------:R-:W-:Y:S01]  /*111a0*/  I2FP.F32.U32 R18, R18 ;  /* 0x0000001200127245 */ /* 0x000fe20000201000 */
[----:B------:R-:W-:-:S04]  /*111b0*/  IMAD.MOV.U32 R24, RZ, RZ, R8 ;  /* 0x000000ffff187224 */ /* 0x000fc800078e0008 */
[----:B------:R-:W-:-:S05]  /*111c0*/  FFMA.FTZ R18, R18, R205, 1.1641532182693481445e-10 ;  /* 0x2f00000012127423 */ /* 0x000fca00000100cd */
[----:B------:R-:W-:Y:S01]  /*111d0*/  FSETP.LE.FTZ.AND P3, PT, R18, UR4, PT ;  /* 0x0000000412007c0b */ /* 0x000fe2000bf73000 */
[----:B------:R-:W-:-:S03]  /*111e0*/  HADD2.F32 R18, -RZ, R21.H0_H0 ;  /* 0x20000015ff127230 */ /* 0x000fc60000004100 */
        /* <DEDUP_REMOVED lines=10> */
.L_x_19617:
        /* <DEDUP_REMOVED lines=12> */
.L_x_19618:
        /* <DEDUP_REMOVED lines=61> */
.L_x_19616:
[----:B------:R-:W-:Y:S01]  /*11720*/  ISETP.NE.AND P2, PT, R31, 0x1, PT ;  /* 0x000000011f00780c */ /* 0x000fe20003f45270 */
[----:B------:R-:W-:Y:S01]  /*11730*/  HFMA2 R32, -RZ, RZ, 0, 1.1920928955078125e-07 ;  /* 0x00000002ff207431 */ /* 0x000fe200000001ff */
[----:B------:R-:W-:Y:S01]  /*11740*/  I2FP.F32.U32 R24, R24 ;  /* 0x0000001800187245 */ /* 0x000fe20000201000 */
[----:B------:R-:W-:-:S04]  /*11750*/  HADD2.F32 R21, -RZ, R21.H1_H1 ;  /* 0x30000015ff157230 */ /* 0x000fc80000004100 */
        /* <DEDUP_REMOVED lines=13> */
.L_x_19620:
        /* <DEDUP_REMOVED lines=12> */
.L_x_19621:
        /* <DEDUP_REMOVED lines=61> */
.L_x_19619:
[----:B------:R-:W-:Y:S01]  /*11cc0*/  ISETP.NE.AND P3, PT, R32, 0x1, PT ;  /* 0x000000012000780c */ /* 0x000fe20003f65270 */
[----:B------:R-:W-:Y:S01]  /*11cd0*/  IMAD.MOV.U32 R31, RZ, RZ, 0x2 ;  /* 0x00000002ff1f7424 */ /* 0x000fe200078e00ff */
[----:B------:R-:W-:-:S05]  /*11ce0*/  I2FP.F32.U32 R24, R24 ;  /* 0x0000001800187245 */ /* 0x000fca0000201000 */
[----:B------:R-:W-:Y:S01]  /*11cf0*/  FFMA.FTZ R25, R24, R205, 1.1641532182693481445e-10 ;  /* 0x2f00000018197423 */ /* 0x000fe200000100cd */
[----:B------:R-:W-:-:S04]  /*11d00*/  HADD2.F32 R24, -RZ, R22.H0_H0 ;  /* 0x20000016ff187230 */ /* 0x000fc80000004100 */
        /* <DEDUP_REMOVED lines=11> */
.L_x_19623:
        /* <DEDUP_REMOVED lines=12> */
.L_x_19624:
        /* <DEDUP_REMOVED lines=61> */
.L_x_19622:
[----:B------:R-:W-:Y:S01]  /*12250*/  ISETP.NE.AND P4, PT, R31, 0x1, PT ;  /* 0x000000011f00780c */ /* 0x000fe20003f85270 */
[----:B------:R-:W-:Y:S01]  /*12260*/  HADD2.F32 R22, -RZ, R22.H1_H1 ;  /* 0x30000016ff167230 */ /* 0x000fe20000004100 */
        /* <DEDUP_REMOVED lines=14> */
.L_x_19626:
        /* <DEDUP_REMOVED lines=12> */
.L_x_19627:
        /* <DEDUP_REMOVED lines=51> */
[----:B------:R-:W-:-:S03]  /*12740*/  IMAD.MOV.U32 R33, RZ, RZ, RZ ;  /* 0x000000ffff217224 */ /* 0x000fc600078e00ff */
        /* <DEDUP_REMOVED lines=9> */
.L_x_19625:
[----:B------:R-:W-:Y:S01]  /*127e0*/  ISETP.NE.AND P5, PT, R33, 0x1, PT ;  /* 0x000000012100780c */ /* 0x000fe20003fa5270 */
[----:B------:R-:W-:Y:S01]  /*127f0*/  HFMA2 R36, -RZ, RZ, 0, 1.1920928955078125e-07 ;  /* 0x00000002ff247431 */ /* 0x000fe200000001ff */
[----:B------:R-:W-:Y:S01]  /*12800*/  I2FP.F32.U32 R32, R25 ;  /* 0x0000001900207245 */ /* 0x000fe20000201000 */
[----:B------:R-:W-:Y:S02]  /*12810*/  HADD2.F32 R25, -RZ, R23.H0_H0 ;  /* 0x20000017ff197230 */ /* 0x000fe40000004100 */
        /* <DEDUP_REMOVED lines=12> */
.L_x_19629:
        /* <DEDUP_REMOVED lines=12> */
.L_x_19630:
        /* <DEDUP_REMOVED lines=61> */
.L_x_19628:
        /* <DEDUP_REMOVED lines=18> */
[----:B------:R-:W-:Y:S02]  /*12e90*/  ISETP.NE.AND P0, PT, R28, RZ, PT ;  /* 0x000000ff1c00720c */ /* 0x000fe40003f05270 */
[----:B------:R-:W-:Y:S02]  /*12ea0*/  ISETP.NE.AND P6, PT, R30, RZ, PT ;  /* 0x000000ff1e00720c */ /* 0x000fe40003fc5270 */
        /* <DEDUP_REMOVED lines=17> */
.L_x_19606:
[----:B------:R-:W-:Y:S02]  /*12fc0*/  SEL R21, RZ, 0x1000000, !P5 ;  /* 0x01000000ff157807 */ /* 0x000fe40006800000 */
[----:B------:R-:W-:Y:S02]  /*12fd0*/  SEL R20, RZ, 0x10000, !P4 ;  /* 0x00010000ff147807 */ /* 0x000fe40006000000 */
[----:B------:R-:W-:Y:S02]  /*12fe0*/  SEL R33, RZ, 0x100, !P3 ;  /* 0x00000100ff217807 */ /* 0x000fe40005800000 */
[----:B------:R-:W-:Y:S02]  /*12ff0*/  ISETP.NE.AND P5, PT, R28, RZ, PT ;  /* 0x000000ff1c00720c */ /* 0x000fe40003fa5270 */
[----:B------:R-:W-:Y:S02]  /*13000*/  ISETP.NE.AND P4, PT, R29, RZ, PT ;  /* 0x000000ff1d00720c */ /* 0x000fe40003f85270 */
[----:B------:R-:W-:Y:S01]  /*13010*/  ISETP.NE.AND P3, PT, R30, RZ, PT ;  /* 0x000000ff1e00720c */ /* 0x000fe20003f65270 */
[----:B------:R-:W0:Y:S01]  /*13020*/  @P0 LDC.64 R28, c[0x0][0x398] ;  /* 0x0000e600ff1c0b82 */ /* 0x000e220000000a00 */
[----:B------:R-:W-:-:S02]  /*13030*/  SEL R18, RZ, 0x10000, !P4 ;  /* 0x00010000ff127807 */ /* 0x000fc40006000000 */
[----:B------:R-:W-:Y:S02]  /*13040*/  SEL R22, RZ, 0x1000000, !P3 ;  /* 0x01000000ff167807 */ /* 0x000fe40005800000 */
[----:B------:R-:W-:Y:S02]  /*13050*/  SEL R17, RZ, 0x100, !P5 ;  /* 0x00000100ff117807 */ /* 0x000fe40006800000 */
[----:B------:R-:W-:Y:S01]  /*13060*/  ISETP.NE.AND P6, PT, R27, RZ, PT ;  /* 0x000000ff1b00720c */ /* 0x000fe20003fc5270 */
[----:B------:R-:W1:Y:S01]  /*13070*/  @P1 LDC.64 R30, c[0x0][0x3a0] ;  /* 0x0000e800ff1e1b82 */ /* 0x000e620000000a00 */
[----:B------:R-:W-:Y:S01]  /*13080*/  LOP3.LUT R33, R33, R21, R20, 0xfe, !PT ;  /* 0x0000001521217212 */ /* 0x000fe200078efe14 */
[----:B------:R-:W-:Y:S01]  /*13090*/  IMAD.WIDE.U32 R20, R19, 0x20, R208 ;  /* 0x0000002013147825 */ /* 0x000fe200078e00d0 */
[----:B------:R-:W-:Y:S02]  /*130a0*/  LOP3.LUT R17, R17, R22, R18, 0xfe, !PT ;  /* 0x0000001611117212 */ /* 0x000fe400078efe12 */
[----:B------:R-:W-:Y:S01]  /*130b0*/  SEL R32, RZ, 0x1, !P2 ;  /* 0x00000001ff207807 */ /* 0x000fe20005000000 */
[----:B------:R-:W-:Y:S01]  /*130c0*/  VIADD R18, R213, 0x100 ;  /* 0x00000100d5127836 */ /* 0x000fe20000000000 */
[----:B------:R-:W-:Y:S01]  /*130d0*/  SEL R22, RZ, 0x1, !P6 ;  /* 0x00000001ff167807 */ /* 0x000fe20007000000 */
[----:B------:R2:W-:Y:S01]  /*130e0*/  STG.E.128 desc[UR8][R20.64], R60 ;  /* 0x0000003c14007986 */ /* 0x0005e2000c101d08 */
[----:B------:R-:W-:Y:S01]  /*130f0*/  LOP3.LUT R33, R33, R32, RZ, 0xfc, !PT ;  /* 0x0000002021217212 */ /* 0x000fe200078efcff */
[----:B------:R-:W-:Y:S01]  /*13100*/  IMAD.WIDE.U32 R24, R18, 0x10, R196 ;  /* 0x0000001012187825 */ /* 0x000fe200078e00c4 */
[----:B------:R-:W-:Y:S01]  /*13110*/  LOP3.LUT R32, R17, R22, RZ, 0xfc, !PT ;  /* 0x0000001611207212 */ /* 0x000fe200078efcff */
[----:B------:R2:W-:Y:S02]  /*13120*/  STG.E.128 desc[UR8][R20.64+0x10], R56 ;  /* 0x0000103814007986 */ /* 0x0005e4000c101d08 */
[----:B------:R-:W-:-:S04]  /*13130*/  IMAD.WIDE.U32 R22, R19, 0x8, R206 ;  /* 0x0000000813167825 */ /* 0x000fc800078e00ce */
[C---:B0-----:R-:W-:Y:S01]  /*13140*/  @P0 IMAD.WIDE.U32 R28, R18.reuse, 0x10, R28 ;  /* 0x00000010121c0825 */ /* 0x041fe200078e001c */
[----:B------:R2:W-:Y:S03]  /*13150*/  STG.E.64 desc[UR8][R22.64], R32 ;  /* 0x0000002016007986 */ /* 0x0005e6000c101b08 */
        /* <DEDUP_REMOVED lines=22> */
.L_x_19631:
[----:B------:R1:W5:Y:S04]  /*132c0*/  @P0 LDG.E.128 R80, desc[UR8][R28.64] ;  /* 0x000000081c500981 */ /* 0x000368000c1e1d00 */
[----:B------:R1:W5:Y:S04]  /*132d0*/  @P1 LDG.E.128 R76, desc[UR8][R30.64] ;  /* 0x000000081e4c1981 */ /* 0x000368000c1e1d00 */
[----:B------:R1:W5:Y:S04]  /*132e0*/  @P1 LDG.E.128 R72, desc[UR8][R30.64+0x10] ;  /* 0x000010081e481981 */ /* 0x000368000c1e1d00 */
[----:B0-2---:R1:W5:Y:S01]  /*132f0*/  LDG.E.128 R20, desc[UR8][R24.64] ;  /* 0x0000000818147981 */ /* 0x005362000c1e1d00 */
[----:B------:R-:W-:Y:S05]  /*13300*/  @!P0 BRA `(.L_x_19632) ;  /* 0x0000005c00548947 */ /* 0x000fea0003800000 */
        /* <DEDUP_REMOVED lines=15> */
.L_x_19634:
        /* <DEDUP_REMOVED lines=12> */
.L_x_19635:
        /* <DEDUP_REMOVED lines=58> */
[----:B------:R-:W-:-:S03]  /*13860*/  IMAD.MOV.U32 R8, RZ, RZ, R12 ;  /* 0x000000ffff087224 */ /* 0x000fc600078e000c */
[----:B------:R-:W-:-:S07]  /*13870*/  LOP3.LUT R4, R9, R10, R25, 0x96, !PT ;  /* 0x0000000a09047212 */ /* 0x000fce00078e9619 */
.L_x_19633:
[----:B------:R-:W-:Y:S01]  /*13880*/  ISETP.NE.AND P2, PT, R11, 0x1, PT ;  /* 0x000000010b00780c */ /* 0x000fe20003f45270 */
[----:B------:R-:W-:Y:S01]  /*13890*/  IMAD.MOV.U32 R12, RZ, RZ, 0x2 ;  /* 0x00000002ff0c7424 */ /* 0x000fe200078e00ff */
[----:B------:R-:W-:Y:S01]  /*138a0*/  I2FP.F32.U32 R10, R7 ;  /* 0x00000007000a7245 */ /* 0x000fe20000201000 */
[----:B-----5:R-:W-:Y:S01]  /*138b0*/  HADD2.F32 R7, -RZ, R20.H0_H0 ;  /* 0x20000014ff077230 */ /* 0x020fe20000004100 */
[----:B------:R-:W-:-:S03]  /*138c0*/  MOV R9, R8 ;  /* 0x0000000800097202 */ /* 0x000fc60000000f00 */
        /* <DEDUP_REMOVED lines=13> */
.L_x_19637:
        /* <DEDUP_REMOVED lines=12> */
.L_x_19638:
        /* <DEDUP_REMOVED lines=61> */
.L_x_19636:
        /* <DEDUP_REMOVED lines=22> */
.L_x_19640:
        /* <DEDUP_REMOVED lines=12> */
.L_x_19641:
        /* <DEDUP_REMOVED lines=61> */
.L_x_19639:
[----:B------:R-:W-:Y:S01]  /*14420*/  ISETP.NE.AND P2, PT, R11, 0x1, PT ;  /* 0x000000010b00780c */ /* 0x000fe20003f45270 */
[----:B------:R-:W-:Y:S01]  /*14430*/  HFMA2 R12, -RZ, RZ, 0, 1.1920928955078125e-07 ;  /* 0x00000002ff0c7431 */ /* 0x000fe200000001ff */
[----:B------:R-:W-:Y:S01]  /*14440*/  I2FP.F32.U32 R10, R9 ;  /* 0x00000009000a7245 */ /* 0x000fe20000201000 */
[----:B------:R-:W-:-:S04]  /*14450*/  HADD2.F32 R9, -RZ, R20.H1_H1 ;  /* 0x30000014ff097230 */ /* 0x000fc80000004100 */
[----:B------:R-:W-:Y:S01]  /*14460*/  FFMA.FTZ R10, R10, R205, 1.1641532182693481445e-10 ;  /* 0x2f0000000a0a7423 */ /* 0x000fe200000100cd */
[----:B------:R-:W-:-:S04]  /*14470*/  FMUL.FTZ R9, R9, UR5 ;  /* 0x0000000509097c20 */ /* 0x000fc80008410000 */
        /* <DEDUP_REMOVED lines=12> */
.L_x_19643:
        /* <DEDUP_REMOVED lines=12> */
.L_x_19644:
        /* <DEDUP_REMOVED lines=61> */
.L_x_19642:
        /* <DEDUP_REMOVED lines=22> */
.L_x_19646:
        /* <DEDUP_REMOVED lines=12> */
.L_x_19647:
        /* <DEDUP_REMOVED lines=61> */
.L_x_19645:
        /* <DEDUP_REMOVED lines=18> */
.L_x_19649:
        /* <DEDUP_REMOVED lines=12> */
.L_x_19650:
        /* <DEDUP_REMOVED lines=50> */
[----:B------:R-:W-:Y:S02]  /*154c0*/  LOP3.LUT R3, R3, R30, R15, 0x96, !PT ;  /* 0x0000001e03037212 */ /* 0x000fe400078e960f */
[----:B------:R-:W-:Y:S01]  /*154d0*/  IADD3 R13, PT, PT, R245, -0x695add53, RZ ;  /* 0x96a522adf50d7810 */ /* 0x000fe20007ffe0ff */
[----:B------:R-:W-:-:S04]  /*154e0*/  IMAD.WIDE.U32 R30, R11, -0x326172a9, RZ ;  /* 0xcd9e8d570b1e7825 */ /* 0x000fc800078e00ff */
[----:B------:R-:W-:Y:S02]  /*154f0*/  VIADD R11, R244, 0x8ff34781 ;  /* 0x8ff34781f40b7836 */ /* 0x000fe40000000000 */
[----:B------:R-:W-:-:S03]  /*15500*/  IMAD.WIDE.U32 R26, R3, -0x2daee0ad, RZ ;  /* 0xd2511f53031a7825 */ /* 0x000fc600078e00ff */
[----:B------:R-:W-:Y:S01]  /*15510*/  LOP3.LUT R3, R11, R14, R31, 0x96, !PT ;  /* 0x0000000e0b037212 */ /* 0x000fe200078e961f */
[----:B------:R-:W-:Y:S01]  /*15520*/  HFMA2 R14, -RZ, RZ, 0, 0 ;  /* 0x00000000ff0e7431 */ /* 0x000fe200000001ff */
[----:B------:R-:W-:Y:S01]  /*15530*/  MOV R11, R24 ;  /* 0x00000018000b7202 */ /* 0x000fe20000000f00 */
[----:B------:R-:W-:Y:S01]  /*15540*/  IMAD.MOV.U32 R8, RZ, RZ, R30 ;  /* 0x000000ffff087224 */ /* 0x000fe200078e001e */
[----:B------:R-:W-:Y:S01]  /*15550*/  LOP3.LUT R4, R13, R12, R27, 0x96, !PT ;  /* 0x0000000c0d047212 */ /* 0x000fe200078e961b */
[----:B------:R-:W-:-:S07]  /*15560*/  IMAD.MOV.U32 R24, RZ, RZ, R26 ;  /* 0x000000ffff187224 */ /* 0x000fce00078e001a */
.L_x_19648:
        /* <DEDUP_REMOVED lines=22> */
.L_x_19652:
        /* <DEDUP_REMOVED lines=12> */
.L_x_19653:
        /* <DEDUP_REMOVED lines=61> */
.L_x_19651:
        /* <DEDUP_REMOVED lines=18> */
.L_x_19655:
        /* <DEDUP_REMOVED lines=12> */
.L_x_19656:
        /* <DEDUP_REMOVED lines=61> */
.L_x_19654:
[----:B------:R-:W-:Y:S01]  /*16110*/  I2FP.F32.U32 R12, R12 ;  /* 0x0000000c000c7245 */ /* 0x000fe20000201000 */
[----:B------:R-:W-:Y:S02]  /*16120*/  HADD2.F32 R13, -RZ, R81.H1_H1 ;  /* 0x30000051ff0d7230 */ /* 0x000fe40000004100 */
        /* <DEDUP_REMOVED lines=20> */
.L_x_19658:
        /* <DEDUP_REMOVED lines=12> */
.L_x_19659:
        /* <DEDUP_REMOVED lines=61> */
.L_x_19657:
[----:B------:R-:W-:Y:S01]  /*16700*/  ISETP.NE.AND P3, PT, R15, 0x1, PT ;  /* 0x000000010f00780c */ /* 0x000fe20003f65270 */
[----:B------:R-:W-:Y:S01]  /*16710*/  HADD2.F32 R13, -RZ, R22.H0_H0 ;  /* 0x20000016ff0d7230 */ /* 0x000fe20000004100 */
[----:B------:R-:W-:Y:S01]  /*16720*/  I2FP.F32.U32 R12, R12 ;  /* 0x0000000c000c7245 */ /* 0x000fe20000201000 */
[----:B------:R-:W-:Y:S02]  /*16730*/  HFMA2 R17, -RZ, RZ, 0, 1.1920928955078125e-07 ;  /* 0x00000002ff117431 */ /* 0x000fe400000001ff */
[----:B------:R-:W-:Y:S02]  /*16740*/  IMAD.MOV.U32 R14, RZ, RZ, R8 ;  /* 0x000000ffff0e7224 */ /* 0x000fe400078e0008 */
[----:B------:R-:W-:-:S05]  /*16750*/  FFMA.FTZ R12, R12, R205, 1.1641532182693481445e-10 ;  /* 0x2f0000000c0c7423 */ /* 0x000fca00000100cd */
[----:B------:R-:W-:Y:S01]  /*16760*/  FSETP.LE.FTZ.AND P2, PT, R12, UR4, PT ;  /* 0x000000040c007c0b */ /* 0x000fe2000bf53000 */
[----:B------:R-:W-:Y:S01]  /*16770*/  FMUL.FTZ R12, R13, UR5 ;  /* 0x000000050d0c7c20 */ /* 0x000fe20008410000 */
[----:B------:R-:W-:Y:S11]  /*16780*/  @!P3 BRA `(.L_x_19660) ;  /* 0x000000040044b947 */ /* 0x000ff60003800000 */
        /* <DEDUP_REMOVED lines=8> */
.L_x_19661:
        /* <DEDUP_REMOVED lines=12> */
.L_x_19662:
        /* <DEDUP_REMOVED lines=47> */
[----:B------:R-:W-:Y:S01]  /*16bc0*/  IMAD.WIDE.U32 R20, R3, -0x326172a9, RZ ;  /* 0xcd9e8d5703147825 */ /* 0x000fe200078e00ff */
[----:B------:R-:W-:-:S03]  /*16bd0*/  IADD3 R3, PT, PT, R244, -0xe443238, RZ ;  /* 0xf1bbcdc8f4037810 */ /* 0x000fc60007ffe0ff */
[----:B------:R-:W-:Y:S01]  /*16be0*/  VIADD R13, R245, 0xdb3d7428 ;  /* 0xdb3d7428f50d7836 */ /* 0x000fe20000000000 */
        /* <DEDUP_REMOVED lines=11> */
.L_x_19660:
[----:B------:R-:W-:Y:S01]  /*16ca0*/  I2FP.F32.U32 R14, R14 ;  /* 0x0000000e000e7245 */ /* 0x000fe20000201000 */
[----:B------:R-:W-:Y:S01]  /*16cb0*/  HADD2.F32 R13, -RZ, R82.H0_H0 ;  /* 0x20000052ff0d7230 */ /* 0x000fe20000004100 */
        /* <DEDUP_REMOVED lines=21> */
.L_x_19664:
        /* <DEDUP_REMOVED lines=12> */
.L_x_19665:
        /* <DEDUP_REMOVED lines=61> */
.L_x_19663:
        /* <DEDUP_REMOVED lines=17> */
.L_x_19667:
        /* <DEDUP_REMOVED lines=12> */
.L_x_19668:
        /* <DEDUP_REMOVED lines=55> */
[----:B------:R-:W-:Y:S02]  /*177e0*/  LOP3.LUT R3, R15, R20, R35, 0x96, !PT ;  /* 0x000000140f037212 */ /* 0x000fe400078e9623 */
[----:B------:R-:W-:Y:S01]  /*177f0*/  MOV R15, R24 ;  /* 0x00000018000f7202 */ /* 0x000fe20000000f00 */
[----:B------:R-:W-:Y:S01]  /*17800*/  IMAD.MOV.U32 R8, RZ, RZ, R34 ;  /* 0x000000ffff087224 */ /* 0x000fe200078e0022 */
[----:B------:R-:W-:Y:S01]  /*17810*/  LOP3.LUT R4, R17, R14, R27, 0x96, !PT ;  /* 0x0000000e11047212 */ /* 0x000fe200078e961b */
[----:B------:R-:W-:Y:S02]  /*17820*/  HFMA2 R17, -RZ, RZ, 0, 0 ;  /* 0x00000000ff117431 */ /* 0x000fe400000001ff */
[----:B------:R-:W-:-:S07]  /*17830*/  IMAD.MOV.U32 R24, RZ, RZ, R26 ;  /* 0x000000ffff187224 */ /* 0x000fce00078e001a */
.L_x_19666:
        /* <DEDUP_REMOVED lines=23> */
.L_x_19670:
        /* <DEDUP_REMOVED lines=12> */
.L_x_19671:
        /* <DEDUP_REMOVED lines=61> */
.L_x_19669:
[----:B------:R-:W-:Y:S01]  /*17e40*/  ISETP.NE.AND P5, PT, R21, 0x1, PT ;  /* 0x000000011500780c */ /* 0x000fe20003fa5270 */
[----:B------:R-:W-:Y:S01]  /*17e50*/  HADD2.F32 R17, -RZ, R23.H0_H0 ;  /* 0x20000017ff117230 */ /* 0x000fe20000004100 */
[----:B------:R-:W-:Y:S01]  /*17e60*/  I2FP.F32.U32 R14, R15 ;  /* 0x0000000f000e7245 */ /* 0x000fe20000201000 */
[----:B------:R-:W-:Y:S02]  /*17e70*/  HFMA2 R22, -RZ, RZ, 0, 1.1920928955078125e-07 ;  /* 0x00000002ff167431 */ /* 0x000fe400000001ff */
        /* <DEDUP_REMOVED lines=13> */
.L_x_19673:
        /* <DEDUP_REMOVED lines=12> */
.L_x_19674:
        /* <DEDUP_REMOVED lines=61> */
.L_x_19672:
        /* <DEDUP_REMOVED lines=23> */
.L_x_19676:
        /* <DEDUP_REMOVED lines=12> */
.L_x_19677:
        /* <DEDUP_REMOVED lines=61> */
.L_x_19675:
        /* <DEDUP_REMOVED lines=17> */
.L_x_19679:
        /* <DEDUP_REMOVED lines=14> */
.L_x_19680:
        /* <DEDUP_REMOVED lines=61> */
.L_x_19678:
        /* <DEDUP_REMOVED lines=12> */
.L_x_19632:
        /* <DEDUP_REMOVED lines=15> */
.L_x_19683:
        /* <DEDUP_REMOVED lines=12> */
.L_x_19684:
        /* <DEDUP_REMOVED lines=61> */
.L_x_19682:
[----:B------:R-:W-:Y:S01]  /*195e0*/  ISETP.NE.AND P2, PT, R27, 0x1, PT ;  /* 0x000000011b00780c */ /* 0x000fe20003f45270 */
[----:B------:R-:W-:Y:S01]  /*195f0*/  IMAD.MOV.U32 R30, RZ, RZ, 0x2 ;  /* 0x00000002ff1e7424 */ /* 0x000fe200078e00ff */
[----:B------:R-:W-:Y:S01]  /*19600*/  I2FP.F32.U32 R26, R17 ;  /* 0x00000011001a7245 */ /* 0x000fe20000201000 */
[----:B-----5:R-:W-:Y:S01]  /*19610*/  HADD2.F32 R17, -RZ, R20.H0_H0 ;  /* 0x20000014ff117230 */ /* 0x020fe20000004100 */
        /* <DEDUP_REMOVED lines=13> */
.L_x_19686:
        /* <DEDUP_REMOVED lines=12> */
.L_x_19687:
        /* <DEDUP_REMOVED lines=61> */
.L_x_19685:
        /* <DEDUP_REMOVED lines=17> */
.L_x_19689:
        /* <DEDUP_REMOVED lines=12> */
.L_x_19690:
        /* <DEDUP_REMOVED lines=61> */
.L_x_19688:
        /* <DEDUP_REMOVED lines=17> */
.L_x_19692:
        /* <DEDUP_REMOVED lines=12> */
.L_x_19693:
        /* <DEDUP_REMOVED lines=61> */
.L_x_19691:
        /* <DEDUP_REMOVED lines=17> */
.L_x_19695:
        /* <DEDUP_REMOVED lines=12> */
.L_x_19696:
        /* <DEDUP_REMOVED lines=57> */
[----:B------:R-:W-:Y:S01]  /*1ac20*/  IMAD.MOV.U32 R8, RZ, RZ, R38 ;  /* 0x000000ffff087224 */ /* 0x000fe200078e0026 */
[----:B------:R-:W-:Y:S02]  /*1ac30*/  LOP3.LUT R4, R31, R26, R37, 0x96, !PT ;  /* 0x0000001a1f047212 */ /* 0x000fe400078e9625 */
[----:B------:R-:W-:Y:S01]  /*1ac40*/  MOV R26, R24 ;  /* 0x00000018001a7202 */ /* 0x000fe20000000f00 */
[----:B------:R-:W-:-:S07]  /*1ac50*/  IMAD.MOV.U32 R24, RZ, RZ, R36 ;  /* 0x000000ffff187224 */ /* 0x000fce00078e0024 */
.L_x_19694:
        /* <DEDUP_REMOVED lines=16> */
.L_x_19698:
        /* <DEDUP_REMOVED lines=12> */
.L_x_19699:
        /* <DEDUP_REMOVED lines=61> */
.L_x_19697:
[----:B------:R-:W-:Y:S01]  /*1b1f0*/  ISETP.NE.AND P4, PT, R31, 0x1, PT ;  /* 0x000000011f00780c */ /* 0x000fe20003f85270 */
[----:B------:R-:W-:Y:S01]  /*1b200*/  HFMA2 R33, -RZ, RZ, 0, 1.1920928955078125e-07 ;  /* 0x00000002ff217431 */ /* 0x000fe200000001ff */
[----:B------:R-:W-:Y:S01]  /*1b210*/  I2FP.F32.U32 R34, R27 ;  /* 0x0000001b00227245 */ /* 0x000fe20000201000 */
[----:B------:R-:W-:Y:S02]  /*1b220*/  HADD2.F32 R22, -RZ, R22.H1_H1 ;  /* 0x30000016ff167230 */ /* 0x000fe40000004100 */
        /* <DEDUP_REMOVED lines=12> */
.L_x_19701:
        /* <DEDUP_REMOVED lines=12> */
.L_x_19702:
        /* <DEDUP_REMOVED lines=61> */
.L_x_19700:
[----:B------:R-:W-:Y:S01]  /*1b780*/  ISETP.NE.AND P5, PT, R33, 0x1, PT ;  /* 0x000000012100780c */ /* 0x000fe20003fa5270 */
[----:B------:R-:W-:Y:S01]  /*1b790*/  IMAD.MOV.U32 R36, RZ, RZ, 0x2 ;  /* 0x00000002ff247424 */ /* 0x000fe200078e00ff */
[----:B------:R-:W-:Y:S01]  /*1b7a0*/  I2FP.F32.U32 R34, R27 ;  /* 0x0000001b00227245 */ /* 0x000fe20000201000 */
[----:B------:R-:W-:Y:S01]  /*1b7b0*/  HADD2.F32 R27, -RZ, R23.H0_H0 ;  /* 0x20000017ff1b7230 */ /* 0x000fe20000004100 */
        /* <DEDUP_REMOVED lines=12> */
.L_x_19704:
        /* <DEDUP_REMOVED lines=12> */
.L_x_19705:
        /* <DEDUP_REMOVED lines=61> */
.L_x_19703:
        /* <DEDUP_REMOVED lines=37> */
.L_x_19681:
[----:B------:R-:W-:Y:S01]  /*1bf60*/  SEL R23, RZ, 0x1000000, !P5 ;  /* 0x01000000ff177807 */ /* 0x000fe20006800000 */
[----:B------:R-:W-:Y:S01]  /*1bf70*/  IMAD.WIDE.U32 R26, R18, 0x8, R206 ;  /* 0x00000008121a7825 */ /* 0x000fe200078e00ce */
[----:B------:R-:W-:Y:S02]  /*1bf80*/  SEL R22, RZ, 0x10000, !P4 ;  /* 0x00010000ff167807 */ /* 0x000fe40006000000 */
[----:B------:R-:W-:Y:S02]  /*1bf90*/  SEL R33, RZ, 0x100, !P3 ;  /* 0x00000100ff217807 */ /* 0x000fe40005800000 */
[----:B------:R-:W-:Y:S02]  /*1bfa0*/  ISETP.NE.AND P5, PT, R29, RZ, PT ;  /* 0x000000ff1d00720c */ /* 0x000fe40003fa5270 */
[----:B------:R-:W-:Y:S02]  /*1bfb0*/  ISETP.NE.AND P4, PT, R32, RZ, PT ;  /* 0x000000ff2000720c */ /* 0x000fe40003f85270 */
[----:B------:R-:W-:-:S02]  /*1bfc0*/  ISETP.NE.AND P3, PT, R30, RZ, PT ;  /* 0x000000ff1e00720c */ /* 0x000fc40003f65270 */
[----:B------:R-:W-:Y:S01]  /*1bfd0*/  SEL R20, RZ, 0x10000, !P4 ;  /* 0x00010000ff147807 */ /* 0x000fe20006000000 */
[----:B------:R-:W0:Y:S01]  /*1bfe0*/  @P1 LDC.64 R30, c[0x0][0x3a0] ;  /* 0x0000e800ff1e1b82 */ /* 0x000e220000000a00 */
[----:B------:R-:W-:Y:S02]  /*1bff0*/  SEL R21, RZ, 0x1000000, !P3 ;  /* 0x01000000ff157807 */ /* 0x000fe40005800000 */
[----:B------:R-:W-:Y:S02]  /*1c000*/  SEL R17, RZ, 0x100, !P5 ;  /* 0x00000100ff117807 */ /* 0x000fe40006800000 */
[----:B------:R-:W-:Y:S02]  /*1c010*/  ISETP.NE.AND P6, PT, R28, RZ, PT ;  /* 0x000000ff1c00720c */ /* 0x000fe40003fc5270 */
[----:B------:R-:W-:Y:S01]  /*1c020*/  LOP3.LUT R33, R33, R23, R22, 0xfe, !PT ;  /* 0x0000001721217212 */ /* 0x000fe200078efe16 */
[----:B------:R-:W-:Y:S01]  /*1c030*/  IMAD.WIDE.U32 R22, R18, 0x20, R208 ;  /* 0x0000002012167825 */ /* 0x000fe200078e00d0 */
[----:B------:R-:W-:Y:S01]  /*1c040*/  LOP3.LUT R17, R17, R21, R20, 0xfe, !PT ;  /* 0x0000001511117212 */ /* 0x000fe200078efe14 */
[----:B------:R-:W1:Y:S01]  /*1c050*/  @P0 LDC.64 R28, c[0x0][0x398] ;  /* 0x0000e600ff1c0b82 */ /* 0x000e620000000a00 */
        /* <DEDUP_REMOVED lines=32> */
.L_x_19706:
[----:B------:R1:W5:Y:S04]  /*1c260*/  @P0 LDG.E.128 R80, desc[UR8][R28.64] ;  /* 0x000000081c500981 */ /* 0x000368000c1e1d00 */
[----:B------:R1:W5:Y:S04]  /*1c270*/  @P1 LDG.E.128 R76, desc[UR8][R30.64] ;  /* 0x000000081e4c1981 */ /* 0x000368000c1e1d00 */
[----:B------:R1:W5:Y:S04]  /*1c280*/  @P1 LDG.E.128 R72, desc[UR8][R30.64+0x10] ;  /* 0x000010081e481981 */ /* 0x000368000c1e1d00 */
[----:B0-----:R-:W5:Y:S01]  /*1c290*/  LDG.E.128 R20, desc[UR8][R20.64] ;  /* 0x0000000814147981 */ /* 0x001f62000c1e1d00 */
        /* <DEDUP_REMOVED lines=16> */
.L_x_19709:
        /* <DEDUP_REMOVED lines=12> */
.L_x_19710:
        /* <DEDUP_REMOVED lines=49> */
[----:B------:R-:W-:Y:S01]  /*1c770*/  HFMA2 R11, -RZ, RZ, 0, 0 ;  /* 0x00000000ff0b7431 */ /* 0x000fe200000001ff */
[----:B------:R-:W-:Y:S01]  /*1c780*/  IADD3 R7, PT, PT, R244, -0x700cb87f, RZ ;  /* 0x8ff34781f4077810 */ /* 0x000fe20007ffe0ff */
[----:B------:R-:W-:-:S04]  /*1c790*/  IMAD.WIDE.U32 R8, R8, -0x326172a9, RZ ;  /* 0xcd9e8d5708087825 */ /* 0x000fc800078e00ff */
[----:B------:R-:W-:Y:S01]  /*1c7a0*/  IMAD.WIDE.U32 R12, R12, -0x326172a9, RZ ;  /* 0xcd9e8d570c0c7825 */ /* 0x000fe200078e00ff */
[----:B------:R-:W-:-:S03]  /*1c7b0*/  LOP3.LUT R3, R3, R14, R9, 0x96, !PT ;  /* 0x0000000e03037212 */ /* 0x000fc600078e9609 */
[----:B------:R-:W-:Y:S02]  /*1c7c0*/  VIADD R9, R245, 0x96a522ad ;  /* 0x96a522adf5097836 */ /* 0x000fe40000000000 */
[----:B------:R-:W-:Y:S01]  /*1c7d0*/  IMAD.WIDE.U32 R26, R3, -0x2daee0ad, RZ ;  /* 0xd2511f53031a7825 */ /* 0x000fe200078e00ff */
[----:B------:R-:W-:Y:S02]  /*1c7e0*/  LOP3.LUT R3, R7, R8, R13, 0x96, !PT ;  /* 0x0000000807037212 */ /* 0x000fe400078e960d */
[----:B------:R-:W-:Y:S01]  /*1c7f0*/  MOV R8, R12 ;  /* 0x0000000c00087202 */ /* 0x000fe20000000f00 */
[----:B------:R-:W-:Y:S01]  /*1c800*/  IMAD.MOV.U32 R7, RZ, RZ, R24 ;  /* 0x000000ffff077224 */ /* 0x000fe200078e0018 */
[----:B------:R-:W-:-:S07]  /*1c810*/  LOP3.LUT R4, R9, R10, R27, 0x96, !PT ;  /* 0x0000000a09047212 */ /* 0x000fce00078e961b */
.L_x_19708:
        /* <DEDUP_REMOVED lines=8> */
[----:B-1----:R-:W-:Y:S01]  /*1c8a0*/  P2R R28, PR, RZ, 0x10 ;  /* 0x00000010ff1c7803 */ /* 0x002fe20000000000 */
        /* <DEDUP_REMOVED lines=9> */
.L_x_19712:
        /* <DEDUP_REMOVED lines=12> */
.L_x_19713:
        /* <DEDUP_REMOVED lines=61> */
.L_x_19711:
        /* <DEDUP_REMOVED lines=22> */
.L_x_19715:
        /* <DEDUP_REMOVED lines=12> */
.L_x_19716:
        /* <DEDUP_REMOVED lines=61> */
.L_x_19714:
[----:B------:R-:W-:Y:S01]  /*1d3c0*/  ISETP.NE.AND P2, PT, R11, 0x1, PT ;  /* 0x000000010b00780c */ /* 0x000fe20003f45270 */
[----:B------:R-:W-:Y:S01]  /*1d3d0*/  IMAD.MOV.U32 R12, RZ, RZ, 0x2 ;  /* 0x00000002ff0c7424 */ /* 0x000fe200078e00ff */
[----:B------:R-:W-:Y:S01]  /*1d3e0*/  I2FP.F32.U32 R10, R9 ;  /* 0x00000009000a7245 */ /* 0x000fe20000201000 */
[----:B------:R-:W-:-:S04]  /*1d3f0*/  HADD2.F32 R9, -RZ, R20.H1_H1 ;  /* 0x30000014ff097230 */ /* 0x000fc80000004100 */
[----:B------:R-:W-:Y:S01]  /*1d400*/  FFMA.FTZ R10, R10, R205, 1.1641532182693481445e-10 ;  /* 0x2f0000000a0a7423 */ /* 0x000fe200000100cd */
[----:B------:R-:W-:-:S04]  /*1d410*/  FMUL.FTZ R9, R9, UR5 ;  /* 0x0000000509097c20 */ /* 0x000fc80008410000 */
        /* <DEDUP_REMOVED lines=12> */
.L_x_19718:
        /* <DEDUP_REMOVED lines=12> */
.L_x_19719:
        /* <DEDUP_REMOVED lines=61> */
.L_x_19717:
        /* <DEDUP_REMOVED lines=22> */
.L_x_19721:
        /* <DEDUP_REMOVED lines=12> */
.L_x_19722:
        /* <DEDUP_REMOVED lines=61> */
.L_x_19720:
[----:B------:R-:W-:Y:S01]  /*1df60*/  I2FP.F32.U32 R10, R10 ;  /* 0x0000000a000a7245 */ /* 0x000fe20000201000 */
[----:B------:R-:W-:Y:S01]  /*1df70*/  IMAD.MOV.U32 R14, RZ, RZ, 0x2 ;  /* 0x00000002ff0e7424 */ /* 0x000fe200078e00ff */
[----:B------:R-:W-:Y:S02]  /*1df80*/  ISETP.NE.AND P2, PT, R13, 0x1, PT ;  /* 0x000000010d00780c */ /* 0x000fe40003f45270 */
[----:B------:R-:W-:Y:S01]  /*1df90*/  MOV R11, R8 ;  /* 0x00000008000b7202 */ /* 0x000fe20000000f00 */
        /* <DEDUP_REMOVED lines=14> */
.L_x_19724:
        /* <DEDUP_REMOVED lines=12> */
.L_x_19725:
        /* <DEDUP_REMOVED lines=61> */
.L_x_19723:
        /* <DEDUP_REMOVED lines=22> */
.L_x_19727:
        /* <DEDUP_REMOVED lines=12> */
.L_x_19728:
        /* <DEDUP_REMOVED lines=61> */
.L_x_19726:
        /* <DEDUP_REMOVED lines=18> */
.L_x_19730:
        /* <DEDUP_REMOVED lines=12> */
.L_x_19731:
        /* <DEDUP_REMOVED lines=61> */
.L_x_19729:
        /* <DEDUP_REMOVED lines=22> */
.L_x_19733:
        /* <DEDUP_REMOVED lines=12> */
.L_x_19734:
        /* <DEDUP_REMOVED lines=61> */
.L_x_19732:
        /* <DEDUP_REMOVED lines=17> */
.L_x_19736:
        /* <DEDUP_REMOVED lines=12> */
.L_x_19737:
        /* <DEDUP_REMOVED lines=61> */
.L_x_19735:
[----:B------:R-:W-:Y:S01]  /*1fc40*/  I2FP.F32.U32 R14, R14 ;  /* 0x0000000e000e7245 */ /* 0x000fe20000201000 */
[----:B------:R-:W-:Y:S01]  /*1fc50*/  HADD2.F32 R13, -RZ, R82.H0_H0 ;  /* 0x20000052ff0d7230 */ /* 0x000fe20000004100 */
        /* <DEDUP_REMOVED lines=21> */
.L_x_19739:
        /* <DEDUP_REMOVED lines=12> */
.L_x_19740:
        /* <DEDUP_REMOVED lines=61> */
.L_x_19738:
        /* <DEDUP_REMOVED lines=17> */
.L_x_19742:
        /* <DEDUP_REMOVED lines=12> */
.L_x_19743:
        /* <DEDUP_REMOVED lines=61> */
.L_x_19741:
[----:B------:R-:W-:Y:S01]  /*207e0*/  I2FP.F32.U32 R14, R15 ;  /* 0x0000000f000e7245 */ /* 0x000fe20000201000 */
[----:B------:R-:W-:Y:S01]  /*207f0*/  HADD2.F32 R15, -RZ, R82.H1_H1 ;  /* 0x30000052ff0f7230 */ /* 0x000fe20000004100 */
[----:B------:R-:W-:Y:S01]  /*20800*/  FSEL R20, R13, RZ, P3 ;  /* 0x000000ff0d147208 */ /* 0x000fe20001800000 */
[----:B------:R-:W-:Y:S02]  /*20810*/  HFMA2 R21, -RZ, RZ, 0, 1.1920928955078125e-07 ;  /* 0x00000002ff157431 */ /* 0x000fe400000001ff */
[----:B------:R-:W-:Y:S01]  /*20820*/  FFMA.FTZ R14, R14, R205, 1.1641532182693481445e-10 ;  /* 0x2f0000000e0e7423 */ /* 0x000fe200000100cd */
[----:B------:R-:W-:-:S04]  /*20830*/  FMUL.FTZ R15, R15, UR5 ;  /* 0x000000050f0f7c20 */ /* 0x000fc80008410000 */
[----:B------:R-:W-:-:S04]  /*20840*/  FSETP.GTU.FTZ.AND P4, PT, R14, UR4, PT ;  /* 0x000000040e007c0b */ /* 0x000fc8000bf9c000 */
[----:B------:R-:W-:Y:S01]  /*20850*/  FSEL R41, R15, RZ, !P4 ;  /* 0x000000ff0f297208 */ /* 0x000fe20006000000 */
[----:B------:R-:W-:Y:S01]  /*20860*/  IMAD.MOV.U32 R15, RZ, RZ, R8 ;  /* 0x000000ffff0f7224 */ /* 0x000fe200078e0008 */
        /* <DEDUP_REMOVED lines=14> */
.L_x_19745:
        /* <DEDUP_REMOVED lines=12> */
.L_x_19746:
        /* <DEDUP_REMOVED lines=51> */
[----:B------:R-:W-:Y:S01]  /*20d40*/  LOP3.LUT R3, R3, R34, R21, 0x96, !PT ;  /* 0x0000002203037212 */ /* 0x000fe200078e9615 */
[----:B------:R-:W-:Y:S02]  /*20d50*/  HFMA2 R21, -RZ, RZ, 0, 0 ;  /* 0x00000000ff157431 */ /* 0x000fe400000001ff */
        /* <DEDUP_REMOVED lines=8> */
.L_x_19744:
[----:B------:R-:W-:Y:S01]  /*20de0*/  ISETP.NE.AND P5, PT, R21, 0x1, PT ;  /* 0x000000011500780c */ /* 0x000fe20003fa5270 */
[----:B------:R-:W-:Y:S01]  /*20df0*/  HADD2.F32 R17, -RZ, R23.H0_H0 ;  /* 0x20000017ff117230 */ /* 0x000fe20000004100 */
        /* <DEDUP_REMOVED lines=15> */
.L_x_19748:
        /* <DEDUP_REMOVED lines=12> */
.L_x_19749:
        /* <DEDUP_REMOVED lines=61> */
.L_x_19747:
        /* <DEDUP_REMOVED lines=23> */
.L_x_19751:
        /* <DEDUP_REMOVED lines=12> */
.L_x_19752:
        /* <DEDUP_REMOVED lines=53> */
[----:B------:R-:W-:Y:S02]  /*21900*/  HFMA2 R21, -RZ, RZ, 0, 0 ;  /* 0x00000000ff157431 */ /* 0x000fe400000001ff */
[----:B------:R-:W-:Y:S01]  /*21910*/  IMAD.WIDE.U32 R36, R15, -0x326172a9, RZ ;  /* 0xcd9e8d570f247825 */ /* 0x000fe200078e00ff */
[----:B------:R-:W-:Y:S02]  /*21920*/  LOP3.LUT R4, R17, R20, R35, 0x96, !PT ;  /* 0x0000001411047212 */ /* 0x000fe400078e9623 */
[----:B------:R-:W-:Y:S01]  /*21930*/  MOV R17, R26 ;  /* 0x0000001a00117202 */ /* 0x000fe20000000f00 */
[----:B------:R-:W-:Y:S02]  /*21940*/  VIADD R15, R244, 0x8ff34781 ;  /* 0x8ff34781f40f7836 */ /* 0x000fe40000000000 */
[----:B------:R-:W-:Y:S02]  /*21950*/  IMAD.MOV.U32 R8, RZ, RZ, R36 ;  /* 0x000000ffff087224 */ /* 0x000fe400078e0024 */
[----:B------:R-:W-:Y:S01]  /*21960*/  IMAD.MOV.U32 R26, RZ, RZ, R34 ;  /* 0x000000ffff1a7224 */ /* 0x000fe200078e0022 */
[----:B------:R-:W-:-:S07]  /*21970*/  LOP3.LUT R3, R15, R24, R37, 0x96, !PT ;  /* 0x000000180f037212 */ /* 0x000fce00078e9625 */
.L_x_19750:
        /* <DEDUP_REMOVED lines=17> */
.L_x_19754:
        /* <DEDUP_REMOVED lines=14> */
.L_x_19755:
        /* <DEDUP_REMOVED lines=59> */
[----:B------:R-:W-:Y:S02]  /*21f20*/  LOP3.LUT R4, R21, R20, R25, 0x96, !PT ;  /* 0x0000001415047212 */ /* 0x000fe400078e9619 */
[----:B------:R-:W-:-:S07]  /*21f30*/  MOV R26, R24 ;  /* 0x00000018001a7202 */ /* 0x000fce0000000f00 */
.L_x_19753:
        /* <DEDUP_REMOVED lines=12> */
.L_x_19707:
        /* <DEDUP_REMOVED lines=15> */
.L_x_19758:
        /* <DEDUP_REMOVED lines=12> */
.L_x_19759:
[----:B-1----:R-:W-:Y:S01]  /*221b0*/  IMAD.WIDE.U32 R28, R2, -0x326172a9, RZ ;  /* 0xcd9e8d57021c7825 */ /* 0x002fe200078e00ff */
        /* <DEDUP_REMOVED lines=60> */
.L_x_19757:
[----:B------:R-:W-:Y:S02]  /*22580*/  ISETP.NE.AND P2, PT, R25, 0x1, PT ;  /* 0x000000011900780c */ /* 0x000fe40003f45270 */
[----:B------:R-:W-:Y:S01]  /*22590*/  I2FP.F32.U32 R24, R17 ;  /* 0x0000001100187245 */ /* 0x000fe20000201000 */
[----:B-----5:R-:W-:Y:S01]  /*225a0*/  HADD2.F32 R17, -RZ, R20.H0_H0 ;  /* 0x20000014ff117230 */ /* 0x020fe20000004100 */
[----:B------:R-:W-:-:S03]  /*225b0*/  MOV R27, 0x2 ;  /* 0x00000002001b7802 */ /* 0x000fc60000000f00 */
[----:B------:R-:W-:-:S05]  /*225c0*/  FFMA.FTZ R24, R24, R205, 1.1641532182693481445e-10 ;  /* 0x2f00000018187423 */ /* 0x000fca00000100cd */
[----:B------:R-:W-:Y:S01]  /*225d0*/  FSETP.LE.FTZ.AND P3, PT, R24, UR4, PT ;  /* 0x0000000418007c0b */ /* 0x000fe2000bf73000 */
[----:B------:R-:W-:-:S03]  /*225e0*/  IMAD.MOV.U32 R24, RZ, RZ, R8 ;  /* 0x000000ffff187224 */ /* 0x000fc600078e0008 */
[----:B-1----:R-:W-:Y:S01]  /*225f0*/  P2R R28, PR, RZ, 0x8 ;  /* 0x00000008ff1c7803 */ /* 0x002fe20000000000 */
        /* <DEDUP_REMOVED lines=9> */
.L_x_19761:
        /* <DEDUP_REMOVED lines=12> */
.L_x_19762:
        /* <DEDUP_REMOVED lines=61> */
.L_x_19760:
[----:B------:R-:W-:Y:S01]  /*22b20*/  ISETP.NE.AND P2, PT, R27, 0x1, PT ;  /* 0x000000011b00780c */ /* 0x000fe20003f45270 */
[----:B------:R-:W-:Y:S01]  /*22b30*/  HADD2.F32 R20, -RZ, R20.H1_H1 ;  /* 0x30000014ff147230 */ /* 0x000fe20000004100 */
[----:B------:R-:W-:Y:S01]  /*22b40*/  I2FP.F32.U32 R24, R24 ;  /* 0x0000001800187245 */ /* 0x000fe20000201000 */
[----:B------:R-:W-:-:S04]  /*22b50*/  IMAD.MOV.U32 R30, RZ, RZ, 0x2 ;  /* 0x00000002ff1e7424 */ /* 0x000fc800078e00ff */
        /* <DEDUP_REMOVED lines=13> */
.L_x_19764:
        /* <DEDUP_REMOVED lines=12> */
.L_x_19765:
        /* <DEDUP_REMOVED lines=61> */
.L_x_19763:
[----:B------:R-:W-:Y:S01]  /*230c0*/  ISETP.NE.AND P2, PT, R30, 0x1, PT ;  /* 0x000000011e00780c */ /* 0x000fe20003f45270 */
[----:B------:R-:W-:Y:S01]  /*230d0*/  HFMA2 R27, -RZ, RZ, 0, 1.1920928955078125e-07 ;  /* 0x00000002ff1b7431 */ /* 0x000fe200000001ff */
        /* <DEDUP_REMOVED lines=15> */
.L_x_19767:
        /* <DEDUP_REMOVED lines=12> */
.L_x_19768:
        /* <DEDUP_REMOVED lines=61> */
.L_x_19766:
[----:B------:R-:W-:Y:S01]  /*23660*/  ISETP.NE.AND P2, PT, R27, 0x1, PT ;  /* 0x000000011b00780c */ /* 0x000fe20003f45270 */
[----:B------:R-:W-:Y:S01]  /*23670*/  HADD2.F32 R21, -RZ, R21.H1_H1 ;  /* 0x30000015ff157230 */ /* 0x000fe20000004100 */
        /* <DEDUP_REMOVED lines=15> */
.L_x_19770:
        /* <DEDUP_REMOVED lines=12> */
.L_x_19771:
        /* <DEDUP_REMOVED lines=61> */
.L_x_19769:
        /* <DEDUP_REMOVED lines=16> */
.L_x_19773:
        /* <DEDUP_REMOVED lines=12> */
.L_x_19774:
        /* <DEDUP_REMOVED lines=61> */
.L_x_19772:
        /* <DEDUP_REMOVED lines=16> */
.L_x_19776:
        /* <DEDUP_REMOVED lines=12> */
.L_x_19777:
        /* <DEDUP_REMOVED lines=61> */
.L_x_19775:
        /* <DEDUP_REMOVED lines=16> */
.L_x_19779:
        /* <DEDUP_REMOVED lines=12> */
.L_x_19780:
        /* <DEDUP_REMOVED lines=61> */
.L_x_19778:
        /* <DEDUP_REMOVED lines=37> */
.L_x_19756:
        /* <DEDUP_REMOVED lines=9> */
[----:B------:R-:W-:-:S02]  /*24f90*/  SEL R20, RZ, 0x10000, !P4 ;  /* 0x00010000ff147807 */ /* 0x000fc40006000000 */
[----:B------:R-:W-:Y:S02]  /*24fa0*/  SEL R21, RZ, 0x1000000, !P3 ;  /* 0x01000000ff157807 */ /* 0x000fe40005800000 */
[----:B------:R-:W-:Y:S02]  /*24fb0*/  SEL R17, RZ, 0x100, !P5 ;  /* 0x00000100ff117807 */ /* 0x000fe40006800000 */
[----:B------:R-:W-:Y:S02]  /*24fc0*/  ISETP.NE.AND P6, PT, R28, RZ, PT ;  /* 0x000000ff1c00720c */ /* 0x000fe40003fc5270 */
[----:B------:R-:W-:Y:S01]  /*24fd0*/  LOP3.LUT R33, R33, R23, R22, 0xfe, !PT ;  /* 0x0000001721217212 */ /* 0x000fe200078efe16 */
[----:B------:R-:W-:Y:S01]  /*24fe0*/  IMAD.WIDE.U32 R22, R201, 0x20, R208 ;  /* 0x00000020c9167825 */ /* 0x000fe200078e00d0 */
[----:B------:R-:W-:Y:S01]  /*24ff0*/  LOP3.LUT R17, R17, R21, R20, 0xfe, !PT ;  /* 0x0000001511117212 */ /* 0x000fe200078efe14 */
[----:B------:R-:W1:Y:S01]  /*25000*/  @P1 LDC.64 R28, c[0x0][0x3a0] ;  /* 0x0000e800ff1c1b82 */ /* 0x000e620000000a00 */
[----:B------:R-:W-:Y:S01]  /*25010*/  SEL R32, RZ, 0x1, !P2 ;  /* 0x00000001ff207807 */ /* 0x000fe20005000000 */
[----:B0-----:R-:W-:Y:S01]  /*25020*/  @P0 IMAD.WIDE.U32 R24, R200, 0x10, R24 ;  /* 0x00000010c8180825 */ /* 0x001fe200078e0018 */
[----:B------:R-:W-:Y:S01]  /*25030*/  SEL R20, RZ, 0x1, !P6 ;  /* 0x00000001ff147807 */ /* 0x000fe20007000000 */
[----:B------:R0:W-:Y:S01]  /*25040*/  STG.E.128 desc[UR8][R22.64], R44 ;  /* 0x0000002c16007986 */ /* 0x0001e2000c101d08 */
[----:B------:R-:W-:-:S02]  /*25050*/  LOP3.LUT R33, R33, R32, RZ, 0xfc, !PT ;  /* 0x0000002021217212 */ /* 0x000fc400078efcff */
[----:B------:R-:W-:Y:S01]  /*25060*/  LOP3.LUT R32, R17, R20, RZ, 0xfc, !PT ;  /* 0x0000001411207212 */ /* 0x000fe200078efcff */
[----:B------:R0:W-:Y:S01]  /*25070*/  STG.E.128 desc[UR8][R22.64+0x10], R40 ;  /* 0x0000102816007986 */ /* 0x0001e2000c101d08 */
[----:B------:R-:W-:-:S03]  /*25080*/  IMAD.WIDE.U32 R20, R200, 0x10, R196 ;  /* 0x00000010c8147825 */ /* 0x000fc600078e00c4 */
[----:B------:R0:W-:Y:S01]  /*25090*/  STG.E.64 desc[UR8][R30.64], R32 ;  /* 0x000000201e007986 */ /* 0x0001e2000c101b08 */
        /* <DEDUP_REMOVED lines=22> */
.L_x_19781:
[----:B------:R2:W5:Y:S04]  /*25200*/  @P0 LDG.E.128 R80, desc[UR8][R24.64] ;  /* 0x0000000818500981 */ /* 0x000568000c1e1d00 */
[----:B------:R2:W5:Y:S04]  /*25210*/  @P1 LDG.E.128 R76, desc[UR8][R28.64] ;  /* 0x000000081c4c1981 */ /* 0x000568000c1e1d00 */
[----:B------:R2:W5:Y:S04]  /*25220*/  @P1 LDG.E.128 R72, desc[UR8][R28.64+0x10] ;  /* 0x000010081c481981 */ /* 0x000568000c1e1d00 */
[----:B01----:R-:W5:Y:S01]  /*25230*/  LDG.E.128 R20, desc[UR8][R20.64] ;  /* 0x0000000814147981 */ /* 0x003f62000c1e1d00 */
[----:B------:R-:W-:Y:S05]  /*25240*/  @!P0 BRA `(.L_x_19782) ;  /* 0x0000005c00548947 */ /* 0x000fea0003800000 */
        /* <DEDUP_REMOVED lines=15> */
.L_x_19784:
        /* <DEDUP_REMOVED lines=12> */
.L_x_19785:
        /* <DEDUP_REMOVED lines=59> */
[----:B------:R-:W-:-:S07]  /*257b0*/  IMAD.MOV.U32 R11, RZ, RZ, RZ ;  /* 0x000000ffff0b7224 */ /* 0x000fce00078e00ff */
.L_x_19783:
[----:B------:R-:W-:Y:S01]  /*257c0*/  ISETP.NE.AND P2, PT, R11, 0x1, PT ;  /* 0x000000010b00780c */ /* 0x000fe20003f45270 */
[----:B------:R-:W-:Y:S01]  /*257d0*/  HFMA2 R12, -RZ, RZ, 0, 1.1920928955078125e-07 ;  /* 0x00000002ff0c7431 */ /* 0x000fe200000001ff */
        /* <DEDUP_REMOVED lines=16> */
.L_x_19787:
        /* <DEDUP_REMOVED lines=12> */
.L_x_19788:
        /* <DEDUP_REMOVED lines=61> */
.L_x_19786:
        /* <DEDUP_REMOVED lines=22> */
.L_x_19790:
        /* <DEDUP_REMOVED lines=12> */
.L_x_19791:
        /* <DEDUP_REMOVED lines=61> */
.L_x_19789:
        /* <DEDUP_REMOVED lines=18> */
.L_x_19793:
        /* <DEDUP_REMOVED lines=12> */
.L_x_19794:
        /* <DEDUP_REMOVED lines=61> */
.L_x_19792:
        /* <DEDUP_REMOVED lines=22> */
.L_x_19796:
        /* <DEDUP_REMOVED lines=12> */
.L_x_19797:
        /* <DEDUP_REMOVED lines=61> */
.L_x_19795:
        /* <DEDUP_REMOVED lines=18> */
.L_x_19799:
        /* <DEDUP_REMOVED lines=12> */
.L_x_19800:
        /* <DEDUP_REMOVED lines=61> */
.L_x_19798:
        /* <DEDUP_REMOVED lines=22> */
.L_x_19802:
        /* <DEDUP_REMOVED lines=12> */
.L_x_19803:
        /* <DEDUP_REMOVED lines=61> */
.L_x_19801:
        /* <DEDUP_REMOVED lines=18> */
.L_x_19805:
        /* <DEDUP_REMOVED lines=12> */
.L_x_19806:
        /* <DEDUP_REMOVED lines=61> */
.L_x_19804:
        /* <DEDUP_REMOVED lines=22> */
.L_x_19808:
        /* <DEDUP_REMOVED lines=12> */
.L_x_19809:
        /* <DEDUP_REMOVED lines=61> */
.L_x_19807:
        /* <DEDUP_REMOVED lines=17> */
.L_x_19811:
        /* <DEDUP_REMOVED lines=12> */
.L_x_19812:
        /* <DEDUP_REMOVED lines=61> */
.L_x_19810:
        /* <DEDUP_REMOVED lines=23> */
.L_x_19814:
        /* <DEDUP_REMOVED lines=12> */
.L_x_19815:
        /* <DEDUP_REMOVED lines=61> */
.L_x_19813:
        /* <DEDUP_REMOVED lines=17> */
.L_x_19817:
        /* <DEDUP_REMOVED lines=12> */
.L_x_19818:
        /* <DEDUP_REMOVED lines=61> */
.L_x_19816:
        /* <DEDUP_REMOVED lines=23> */
.L_x_19820:
        /* <DEDUP_REMOVED lines=12> */
.L_x_19821:
        /* <DEDUP_REMOVED lines=61> */
.L_x_19819:
        /* <DEDUP_REMOVED lines=17> */
.L_x_19823:
        /* <DEDUP_REMOVED lines=12> */
.L_x_19824:
        /* <DEDUP_REMOVED lines=61> */
.L_x_19822:
        /* <DEDUP_REMOVED lines=23> */
.L_x_19826:
        /* <DEDUP_REMOVED lines=12> */
.L_x_19827:
        /* <DEDUP_REMOVED lines=61> */
.L_x_19825:
        /* <DEDUP_REMOVED lines=17> */
.L_x_19829:
        /* <DEDUP_REMOVED lines=14> */
.L_x_19830:
        /* <DEDUP_REMOVED lines=61> */
.L_x_19828:
        /* <DEDUP_REMOVED lines=12> */
.L_x_19782:
        /* <DEDUP_REMOVED lines=15> */
.L_x_19833:
        /* <DEDUP_REMOVED lines=12> */
.L_x_19834:
        /* <DEDUP_REMOVED lines=61> */
.L_x_19832:
        /* <DEDUP_REMOVED lines=17> */
.L_x_19836:
        /* <DEDUP_REMOVED lines=12> */
.L_x_19837:
        /* <DEDUP_REMOVED lines=61> */
.L_x_19835:
        /* <DEDUP_REMOVED lines=17> */
.L_x_19839:
        /* <DEDUP_REMOVED lines=12> */
.L_x_19840:
        /* <DEDUP_REMOVED lines=61> */
.L_x_19838:
        /* <DEDUP_REMOVED lines=17> */
.L_x_19842:
        /* <DEDUP_REMOVED lines=12> */
.L_x_19843:
        /* <DEDUP_REMOVED lines=61> */
.L_x_19841:
        /* <DEDUP_REMOVED lines=17> */
.L_x_19845:
        /* <DEDUP_REMOVED lines=12> */
.L_x_19846:
        /* <DEDUP_REMOVED lines=61> */
.L_x_19844:
        /* <DEDUP_REMOVED lines=16> */
.L_x_19848:
        /* <DEDUP_REMOVED lines=12> */
.L_x_19849:
        /* <DEDUP_REMOVED lines=50> */
[----:B------:R-:W-:Y:S02]  /*2d080*/  VIADD R27, R245, 0x96a522ad ;  /* 0x96a522adf51b7836 */ /* 0x000fe40000000000 */
[----:B------:R-:W-:Y:S01]  /*2d090*/  IMAD.WIDE.U32 R34, R34, -0x326172a9, RZ ;  /* 0xcd9e8d5722227825 */ /* 0x000fe200078e00ff */
[----:B------:R-:W-:Y:S02]  /*2d0a0*/  LOP3.LUT R28, R3, R28, R33, 0x96, !PT ;  /* 0x0000001c031c7212 */ /* 0x000fe400078e9621 */
        /* <DEDUP_REMOVED lines=8> */
.L_x_19847:
        /* <DEDUP_REMOVED lines=16> */
.L_x_19851:
        /* <DEDUP_REMOVED lines=12> */
.L_x_19852:
        /* <DEDUP_REMOVED lines=53> */
[----:B------:R-:W-:Y:S01]  /*2d640*/  IADD3 R27, PT, PT, R245, -0x695add53, RZ ;  /* 0x96a522adf51b7810 */ /* 0x000fe20007ffe0ff */
[----:B------:R-:W-:Y:S02]  /*2d650*/  HFMA2 R31, -RZ, RZ, 0, 0 ;  /* 0x00000000ff1f7431 */ /* 0x000fe400000001ff */
[----:B------:R-:W-:Y:S01]  /*2d660*/  IMAD.WIDE.U32 R34, R34, -0x326172a9, RZ ;  /* 0xcd9e8d5722227825 */ /* 0x000fe200078e00ff */
[----:B------:R-:W-:Y:S02]  /*2d670*/  LOP3.LUT R4, R27, R30, R29, 0x96, !PT ;  /* 0x0000001e1b047212 */ /* 0x000fe400078e961d */
[----:B------:R-:W-:Y:S01]  /*2d680*/  MOV R27, R24 ;  /* 0x00000018001b7202 */ /* 0x000fe20000000f00 */
[----:B------:R-:W-:Y:S01]  /*2d690*/  IMAD.MOV.U32 R8, RZ, RZ, R34 ;  /* 0x000000ffff087224 */ /* 0x000fe200078e0022 */
[----:B------:R-:W-:Y:S01]  /*2d6a0*/  LOP3.LUT R3, R3, R32, R35, 0x96, !PT ;  /* 0x0000002003037212 */ /* 0x000fe200078e9623 */
[----:B------:R-:W-:-:S07]  /*2d6b0*/  IMAD.MOV.U32 R24, RZ, RZ, R28 ;  /* 0x000000ffff187224 */ /* 0x000fce00078e001c */
.L_x_19850:
        /* <DEDUP_REMOVED lines=16> */
.L_x_19854:
        /* <DEDUP_REMOVED lines=12> */
.L_x_19855:
        /* <DEDUP_REMOVED lines=60> */
[----:B------:R-:W-:-:S07]  /*2dc40*/  MOV R24, R28 ;  /* 0x0000001c00187202 */ /* 0x000fce0000000f00 */
.L_x_19853:
        /* <DEDUP_REMOVED lines=37> */
.L_x_19831:
[----:B------:R-:W-:Y:S01]  /*2dea0*/  SEL R27, RZ, 0x1000000, !P5 ;  /* 0x01000000ff1b7807 */ /* 0x000fe20006800000 */
[----:B------:R-:W0:Y:S01]  /*2deb0*/  @P0 LDC.64 R22, c[0x0][0x398] ;  /* 0x0000e600ff160b82 */ /* 0x000e220000000a00 */
[----:B------:R-:W-:Y:S02]  /*2dec0*/  SEL R28, RZ, 0x10000, !P4 ;  /* 0x00010000ff1c7807 */ /* 0x000fe40006000000 */
[----:B------:R-:W-:Y:S02]  /*2ded0*/  SEL R211, RZ, 0x100, !P3 ;  /* 0x00000100ffd37807 */ /* 0x000fe40005800000 */
[----:B------:R-:W-:Y:S02]  /*2dee0*/  ISETP.NE.AND P5, PT, R202, RZ, PT ;  /* 0x000000ffca00720c */ /* 0x000fe40003fa5270 */
[----:B------:R-:W-:Y:S01]  /*2def0*/  ISETP.NE.AND P4, PT, R199, RZ, PT ;  /* 0x000000ffc700720c */ /* 0x000fe20003f85270 */
[----:B------:R-:W1:Y:S01]  /*2df00*/  @P1 LDC.64 R20, c[0x0][0x3a0] ;  /* 0x0000e800ff141b82 */ /* 0x000e620000000a00 */
[----:B------:R-:W-:Y:S01]  /*2df10*/  ISETP.NE.AND P3, PT, R203, RZ, PT ;  /* 0x000000ffcb00720c */ /* 0x000fe20003f65270 */
[----:B------:R-:W-:Y:S01]  /*2df20*/  IMAD.WIDE.U32 R202, R200, 0x8, R206 ;  /* 0x00000008c8ca7825 */ /* 0x000fe200078e00ce */
[----:B------:R-:W-:-:S02]  /*2df30*/  SEL R26, RZ, 0x10000, !P4 ;  /* 0x00010000ff1a7807 */ /* 0x000fc40006000000 */
[----:B------:R-:W-:Y:S02]  /*2df40*/  SEL R17, RZ, 0x1000000, !P3 ;  /* 0x01000000ff117807 */ /* 0x000fe40005800000 */
[----:B------:R-:W-:Y:S02]  /*2df50*/  SEL R25, RZ, 0x100, !P5 ;  /* 0x00000100ff197807 */ /* 0x000fe40006800000 */
[----:B------:R-:W-:Y:S01]  /*2df60*/  ISETP.NE.AND P6, PT, R198, RZ, PT ;  /* 0x000000ffc600720c */ /* 0x000fe20003fc5270 */
[----:B------:R-:W-:Y:S01]  /*2df70*/  IMAD.WIDE.U32 R198, R200, 0x20, R208 ;  /* 0x00000020c8c67825 */ /* 0x000fe200078e00d0 */
[----:B------:R-:W-:Y:S02]  /*2df80*/  LOP3.LUT R211, R211, R27, R28, 0xfe, !PT ;  /* 0x0000001bd3d37212 */ /* 0x000fe400078efe1c */
[----:B------:R-:W-:Y:S02]  /*2df90*/  LOP3.LUT R25, R25, R17, R26, 0xfe, !PT ;  /* 0x0000001119197212 */ /* 0x000fe400078efe1a */
[----:B------:R-:W-:Y:S01]  /*2dfa0*/  SEL R210, RZ, 0x1, !P2 ;  /* 0x00000001ffd27807 */ /* 0x000fe20005000000 */
[----:B------:R2:W-:Y:S01]  /*2dfb0*/  STG.E.128 desc[UR8][R198.64], R36 ;  /* 0x00000024c6007986 */ /* 0x0005e2000c101d08 */
[----:B------:R-:W-:-:S02]  /*2dfc0*/  SEL R26, RZ, 0x1, !P6 ;  /* 0x00000001ff1a7807 */ /* 0x000fc40007000000 */
[----:B------:R-:W-:Y:S01]  /*2dfd0*/  LOP3.LUT R211, R211, R210, RZ, 0xfc, !PT ;  /* 0x000000d2d3d37212 */ /* 0x000fe200078efcff */
[----:B------:R2:W-:Y:S01]  /*2dfe0*/  STG.E.128 desc[UR8][R198.64+0x10], R32 ;  /* 0x00001020c6007986 */ /* 0x0005e2000c101d08 */
        /* <DEDUP_REMOVED lines=27> */
.L_x_19856:
[----:B------:R1:W5:Y:S04]  /*2e1a0*/  @P0 LDG.E.128 R80, desc[UR8][R28.64] ;  /* 0x000000081c500981 */ /* 0x000368000c1e1d00 */
[----:B------:R1:W5:Y:S04]  /*2e1b0*/  @P1 LDG.E.128 R76, desc[UR8][R30.64] ;  /* 0x000000081e4c1981 */ /* 0x000368000c1e1d00 */
[----:B------:R1:W5:Y:S04]  /*2e1c0*/  @P1 LDG.E.128 R72, desc[UR8][R30.64+0x10] ;  /* 0x000010081e481981 */ /* 0x000368000c1e1d00 */
[----:B0-----:R1:W5:Y:S01]  /*2e1d0*/  LDG.E.128 R20, desc[UR8][R26.64] ;  /* 0x000000081a147981 */ /* 0x001362000c1e1d00 */
        /* <DEDUP_REMOVED lines=16> */
.L_x_19859:
        /* <DEDUP_REMOVED lines=12> */
.L_x_19860:
        /* <DEDUP_REMOVED lines=59> */
[----:B------:R-:W-:-:S03]  /*2e750*/  IMAD.MOV.U32 R204, RZ, RZ, R12 ;  /* 0x000000ffffcc7224 */ /* 0x000fc600078e000c */
[----:B------:R-:W-:-:S07]  /*2e760*/  LOP3.LUT R4, R9, R10, R13, 0x96, !PT ;  /* 0x0000000a09047212 */ /* 0x000fce00078e960d */
.L_x_19858:
[----:B------:R-:W-:Y:S01]  /*2e770*/  ISETP.NE.AND P2, PT, R11, 0x1, PT ;  /* 0x000000010b00780c */ /* 0x000fe20003f45270 */
[----:B------:R-:W-:Y:S01]  /*2e780*/  IMAD.MOV.U32 R9, RZ, RZ, R8 ;  /* 0x000000ffff097224 */ /* 0x000fe200078e0008 */
[----:B------:R-:W-:Y:S01]  /*2e790*/  I2FP.F32.U32 R10, R7 ;  /* 0x00000007000a7245 */ /* 0x000fe20000201000 */
[----:B-----5:R-:W-:Y:S01]  /*2e7a0*/  HADD2.F32 R7, -RZ, R20.H0_H0 ;  /* 0x20000014ff077230 */ /* 0x020fe20000004100 */
[----:B------:R-:W-:-:S03]  /*2e7b0*/  MOV R12, 0x2 ;  /* 0x00000002000c7802 */ /* 0x000fc60000000f00 */
        /* <DEDUP_REMOVED lines=13> */
.L_x_19862:
        /* <DEDUP_REMOVED lines=12> */
.L_x_19863:
        /* <DEDUP_REMOVED lines=61> */
.L_x_19861:
[----:B------:R-:W-:Y:S01]  /*2ed20*/  I2FP.F32.U32 R10, R9 ;  /* 0x00000009000a7245 */ /* 0x000fe20000201000 */
[----:B------:R-:W-:Y:S01]  /*2ed30*/  HADD2.F32 R9, -RZ, R80.H0_H0 ;  /* 0x20000050ff097230 */ /* 0x000fe20000004100 */
[----:B------:R-:W-:Y:S01]  /*2ed40*/  ISETP.NE.AND P3, PT, R12, 0x1, PT ;  /* 0x000000010c00780c */ /* 0x000fe20003f65270 */
[----:B------:R-:W-:Y:S02]  /*2ed50*/  IMAD.MOV.U32 R11, RZ, RZ, 0x2 ;  /* 0x00000002ff0b7424 */ /* 0x000fe400078e00ff */
[----:B------:R-:W-:Y:S01]  /*2ed60*/  FFMA.FTZ R10, R10, R205, 1.1641532182693481445e-10 ;  /* 0x2f0000000a0a7423 */ /* 0x000fe200000100cd */
[----:B-1----:R-:W-:Y:S01]  /*2ed70*/  FMUL.FTZ R28, R9, UR5 ;  /* 0x00000005091c7c20 */ /* 0x002fe20008410000 */
        /* <DEDUP_REMOVED lines=16> */
.L_x_19865:
        /* <DEDUP_REMOVED lines=12> */
.L_x_19866:
        /* <DEDUP_REMOVED lines=61> */
.L_x_19864:
        /* <DEDUP_REMOVED lines=18> */
.L_x_19868:
        /* <DEDUP_REMOVED lines=12> */
.L_x_19869:
        /* <DEDUP_REMOVED lines=61> */
.L_x_19867:
        /* <DEDUP_REMOVED lines=22> */
.L_x_19871:
        /* <DEDUP_REMOVED lines=12> */
.L_x_19872:
        /* <DEDUP_REMOVED lines=61> */
.L_x_19870:
        /* <DEDUP_REMOVED lines=18> */
.L_x_19874:
        /* <DEDUP_REMOVED lines=12> */
.L_x_19875:
        /* <DEDUP_REMOVED lines=61> */
.L_x_19873:
        /* <DEDUP_REMOVED lines=22> */
.L_x_19877:
        /* <DEDUP_REMOVED lines=12> */
.L_x_19878:
        /* <DEDUP_REMOVED lines=61> */
.L_x_19876:
        /* <DEDUP_REMOVED lines=18> */
.L_x_19880:
        /* <DEDUP_REMOVED lines=12> */
.L_x_19881:
        /* <DEDUP_REMOVED lines=61> */
.L_x_19879:
        /* <DEDUP_REMOVED lines=22> */
.L_x_19883:
        /* <DEDUP_REMOVED lines=12> */
.L_x_19884:
        /* <DEDUP_REMOVED lines=61> */
.L_x_19882:
        /* <DEDUP_REMOVED lines=17> */
.L_x_19886:
        /* <DEDUP_REMOVED lines=12> */
.L_x_19887:
        /* <DEDUP_REMOVED lines=61> */
.L_x_19885:
        /* <DEDUP_REMOVED lines=23> */
.L_x_19889:
        /* <DEDUP_REMOVED lines=12> */
.L_x_19890:
        /* <DEDUP_REMOVED lines=53> */
[----:B------:R-:W-:Y:S01]  /*32110*/  IADD3 R3, PT, PT, R244, -0x700cb87f, RZ ;  /* 0x8ff34781f4037810 */ /* 0x000fe20007ffe0ff */
[----:B------:R-:W-:Y:S01]  /*32120*/  IMAD.MOV.U32 R21, RZ, RZ, RZ ;  /* 0x000000ffff157224 */ /* 0x000fe200078e00ff */
[----:B------:R-:W-:Y:S01]  /*32130*/  MOV R8, R210 ;  /* 0x000000d200087202 */ /* 0x000fe20000000f00 */
[----:B------:R-:W-:Y:S01]  /*32140*/  IMAD.WIDE.U32 R14, R14, -0x2daee0ad, RZ ;  /* 0xd2511f530e0e7825 */ /* 0x000fe200078e00ff */
[----:B------:R-:W-:-:S04]  /*32150*/  LOP3.LUT R3, R3, R26, R211, 0x96, !PT ;  /* 0x0000001a03037212 */ /* 0x000fc800078e96d3 */
[----:B------:R-:W-:Y:S01]  /*32160*/  LOP3.LUT R4, R13, R20, R15, 0x96, !PT ;  /* 0x000000140d047212 */ /* 0x000fe200078e960f */
[----:B------:R-:W-:Y:S01]  /*32170*/  IMAD.MOV.U32 R15, RZ, RZ, R204 ;  /* 0x000000ffff0f7224 */ /* 0x000fe200078e00cc */
[----:B------:R-:W-:-:S07]  /*32180*/  MOV R204, R14 ;  /* 0x0000000e00cc7202 */ /* 0x000fce0000000f00 */
.L_x_19888:
        /* <DEDUP_REMOVED lines=17> */
.L_x_19892:
        /* <DEDUP_REMOVED lines=12> */
.L_x_19893:
        /* <DEDUP_REMOVED lines=58> */
[----:B------:R-:W-:Y:S02]  /*32700*/  LOP3.LUT R4, R21, R20, R15, 0x96, !PT ;  /* 0x0000001415047212 */ /* 0x000fe400078e960f */
[----:B------:R-:W-:Y:S01]  /*32710*/  MOV R15, R204 ;  /* 0x000000cc000f7202 */ /* 0x000fe20000000f00 */
[----:B------:R-:W-:-:S07]  /*32720*/  IMAD.MOV.U32 R204, RZ, RZ, R14 ;  /* 0x000000ffffcc7224 */ /* 0x000fce00078e000e */
.L_x_19891:
        /* <DEDUP_REMOVED lines=23> */
.L_x_19895:
        /* <DEDUP_REMOVED lines=12> */
.L_x_19896:
        /* <DEDUP_REMOVED lines=56> */
[----:B------:R-:W-:-:S03]  /*32ce0*/  LOP3.LUT R3, R3, R26, R211, 0x96, !PT ;  /* 0x0000001a03037212 */ /* 0x000fc600078e96d3 */
[----:B------:R-:W-:Y:S01]  /*32cf0*/  IMAD.MOV.U32 R26, RZ, RZ, RZ ;  /* 0x000000ffff1a7224 */ /* 0x000fe200078e00ff */
[----:B------:R-:W-:Y:S01]  /*32d00*/  LOP3.LUT R4, R21, R20, R15, 0x96, !PT ;  /* 0x0000001415047212 */ /* 0x000fe200078e960f */
[----:B------:R-:W-:Y:S01]  /*32d10*/  IMAD.MOV.U32 R15, RZ, RZ, R204 ;  /* 0x000000ffff0f7224 */ /* 0x000fe200078e00cc */
[----:B------:R-:W-:-:S07]  /*32d20*/  MOV R204, R14 ;  /* 0x0000000e00cc7202 */ /* 0x000fce0000000f00 */
.L_x_19894:
        /* <DEDUP_REMOVED lines=17> */
.L_x_19898:
        /* <DEDUP_REMOVED lines=12> */
.L_x_19899:
        /* <DEDUP_REMOVED lines=61> */
.L_x_19897:
        /* <DEDUP_REMOVED lines=23> */
.L_x_19901:
        /* <DEDUP_REMOVED lines=12> */
.L_x_19902:
        /* <DEDUP_REMOVED lines=61> */
.L_x_19900:
        /* <DEDUP_REMOVED lines=17> */
.L_x_19904:
        /* <DEDUP_REMOVED lines=14> */
.L_x_19905:
        /* <DEDUP_REMOVED lines=47> */
[----:B------:R-:W-:Y:S01]  /*33db0*/  IMAD.WIDE.U32 R210, R27, -0x2daee0ad, RZ ;  /* 0xd2511f531bd27825 */ /* 0x000fe200078e00ff */
[----:B------:R-:W-:-:S03]  /*33dc0*/  IADD3 R27, PT, PT, R245, -0x695add53, RZ ;  /* 0x96a522adf51b7810 */ /* 0x000fc60007ffe0ff */
[----:B------:R-:W-:Y:S01]  /*33dd0*/  IMAD.WIDE.U32 R214, R3, -0x326172a9, RZ ;  /* 0xcd9e8d5703d67825 */ /* 0x000fe200078e00ff */
[C---:B------:R-:W-:Y:S02]  /*33de0*/  IADD3 R3, PT, PT, R244.reuse, -0xe443238, RZ ;  /* 0xf1bbcdc8f4037810 */ /* 0x040fe40007ffe0ff */
[----:B------:R-:W-:Y:S02]  /*33df0*/  LOP3.LUT R22, R21, R22, R211, 0x96, !PT ;  /* 0x0000001615167212 */ /* 0x000fe400078e96d3 */
[----:B------:R-:W-:Y:S01]  /*33e00*/  LOP3.LUT R20, R3, R20, R215, 0x96, !PT ;  /* 0x0000001403147212 */ /* 0x000fe200078e96d7 */
[----:B------:R-:W-:Y:S02]  /*33e10*/  VIADD R3, R244, 0x8ff34781 ;  /* 0x8ff34781f4037836 */ /* 0x000fe40000000000 */
[----:B------:R-:W-:-:S04]  /*33e20*/  IMAD.WIDE.U32 R22, R22, -0x326172a9, RZ ;  /* 0xcd9e8d5716167825 */ /* 0x000fc800078e00ff */
[----:B------:R-:W-:Y:S01]  /*33e30*/  IMAD.WIDE.U32 R20, R20, -0x2daee0ad, RZ ;  /* 0xd2511f5314147825 */ /* 0x000fe200078e00ff */
[----:B------:R-:W-:-:S03]  /*33e40*/  LOP3.LUT R3, R3, R214, R23, 0x96, !PT ;  /* 0x000000d603037212 */ /* 0x000fc600078e9617 */
[----:B------:R-:W-:Y:S01]  /*33e50*/  IMAD.MOV.U32 R8, RZ, RZ, R22 ;  /* 0x000000ffff087224 */ /* 0x000fe200078e0016 */
[----:B------:R-:W-:Y:S02]  /*33e60*/  LOP3.LUT R4, R27, R210, R21, 0x96, !PT ;  /* 0x000000d21b047212 */ /* 0x000fe400078e9615 */
[----:B------:R-:W-:Y:S01]  /*33e70*/  MOV R21, R204 ;  /* 0x000000cc00157202 */ /* 0x000fe20000000f00 */
[----:B------:R-:W-:-:S07]  /*33e80*/  IMAD.MOV.U32 R204, RZ, RZ, R20 ;  /* 0x000000ffffcc7224 */ /* 0x000fce00078e0014 */
.L_x_19903:
[----:B------:R-:W-:Y:S01]  /*33e90*/  I2FP.F32.U32 R20, R21 ;  /* 0x0000001500147245 */ /* 0x000fe20000201000 */
[----:B------:R-:W-:Y:S01]  /*33ea0*/  HADD2.F32 R21, -RZ, R83.H1_H1 ;  /* 0x30000053ff157230 */ /* 0x000fe20000004100 */
[----:B------:R-:W-:-:S03]  /*33eb0*/  FSEL R22, R15, RZ, P5 ;  /* 0x000000ff0f167208 */ /* 0x000fc60002800000 */
        /* <DEDUP_REMOVED lines=8> */
[----:B------:R-:W-:Y:S06]  /*33f40*/  BRA `(.L_x_19906) ;  /* 0x0000002c00c07947 */ /* 0x000fec0003800000 */
.L_x_19857:
        /* <DEDUP_REMOVED lines=15> */
.L_x_19908:
        /* <DEDUP_REMOVED lines=12> */
.L_x_19909:
        /* <DEDUP_REMOVED lines=54> */
[----:B------:R-:W-:-:S03]  /*34460*/  LOP3.LUT R4, R27, R26, R31, 0x96, !PT ;  /* 0x0000001a1b047212 */ /* 0x000fc600078e961f */
[----:B------:R-:W-:Y:S01]  /*34470*/  HFMA2 R26, -RZ, RZ, 0, 0 ;  /* 0x00000000ff1a7431 */ /* 0x000fe200000001ff */
[----:B------:R-:W-:Y:S01]  /*34480*/  MOV R204, R30 ;  /* 0x0000001e00cc7202 */ /* 0x000fe20000000f00 */
[----:B------:R-:W-:Y:S02]  /*34490*/  VIADD R25, R244, 0x8ff34781 ;  /* 0x8ff34781f4197836 */ /* 0x000fe40000000000 */
[----:B------:R-:W-:-:S03]  /*344a0*/  IMAD.MOV.U32 R8, RZ, RZ, R198 ;  /* 0x000000ffff087224 */ /* 0x000fc600078e00c6 */
[----:B------:R-:W-:Y:S01]  /*344b0*/  LOP3.LUT R3, R25, R28, R199, 0x96, !PT ;  /* 0x0000001c19037212 */ /* 0x000fe200078e96c7 */
[----:B------:R-:W-:-:S07]  /*344c0*/  IMAD.MOV.U32 R25, RZ, RZ, R24 ;  /* 0x000000ffff197224 */ /* 0x000fce00078e0018 */
.L_x_19907:
[----:B------:R-:W-:Y:S01]  /*344d0*/  ISETP.NE.AND P2, PT, R26, 0x1, PT ;  /* 0x000000011a00780c */ /* 0x000fe20003f45270 */
[----:B------:R-:W-:Y:S01]  /*344e0*/  IMAD.MOV.U32 R27, RZ, RZ, 0x2 ;  /* 0x00000002ff1b7424 */ /* 0x000fe200078e00ff */
[----:B------:R-:W-:Y:S02]  /*344f0*/  I2FP.F32.U32 R24, R25 ;  /* 0x0000001900187245 */ /* 0x000fe40000201000 */
[----:B------:R-:W-:-:S03]  /*34500*/  MOV R25, R8 ;  /* 0x0000000800197202 */ /* 0x000fc60000000f00 */
[----:B------:R-:W-:-:S05]  /*34510*/  FFMA.FTZ R24, R24, R205, 1.1641532182693481445e-10 ;  /* 0x2f00000018187423 */ /* 0x000fca00000100cd */
[----:B------:R-:W-:Y:S01]  /*34520*/  FSETP.LE.FTZ.AND P3, PT, R24, UR4, PT ;  /* 0x0000000418007c0b */ /* 0x000fe2000bf73000 */
[----:B-----5:R-:W-:-:S03]  /*34530*/  HADD2.F32 R24, -RZ, R20.H0_H0 ;  /* 0x20000014ff187230 */ /* 0x020fc60000004100 */
        /* <DEDUP_REMOVED lines=10> */
.L_x_19911:
        /* <DEDUP_REMOVED lines=12> */
.L_x_19912:
        /* <DEDUP_REMOVED lines=61> */
.L_x_19910:
        /* <DEDUP_REMOVED lines=17> */
.L_x_19914:
        /* <DEDUP_REMOVED lines=12> */
.L_x_19915:
        /* <DEDUP_REMOVED lines=57> */
[----:B------:R-:W-:Y:S01]  /*34fd0*/  MOV R25, R204 ;  /* 0x000000cc00197202 */ /* 0x000fe20000000f00 */
[----:B------:R-:W-:Y:S01]  /*34fe0*/  IMAD.MOV.U32 R8, RZ, RZ, R210 ;  /* 0x000000ffff087224 */ /* 0x000fe200078e00d2 */
[----:B------:R-:W-:Y:S01]  /*34ff0*/  LOP3.LUT R3, R3, R30, R211, 0x96, !PT ;  /* 0x0000001e03037212 */ /* 0x000fe200078e96d3 */
[----:B------:R-:W-:-:S07]  /*35000*/  IMAD.MOV.U32 R204, RZ, RZ, R26 ;  /* 0x000000ffffcc7224 */ /* 0x000fce00078e001a */
.L_x_19913:
[----:B------:R-:W-:Y:S01]  /*35010*/  ISETP.NE.AND P2, PT, R28, 0x1, PT ;  /* 0x000000011c00780c */ /* 0x000fe20003f45270 */
[----:B------:R-:W-:Y:S01]  /*35020*/  IMAD.MOV.U32 R29, RZ, RZ, 0x2 ;  /* 0x00000002ff1d7424 */ /* 0x000fe200078e00ff */
[----:B------:R-:W-:Y:S01]  /*35030*/  I2FP.F32.U32 R26, R25 ;  /* 0x00000019001a7245 */ /* 0x000fe20000201000 */
[----:B------:R-:W-:Y:S01]  /*35040*/  HADD2.F32 R25, -RZ, R21.H0_H0 ;  /* 0x20000015ff197230 */ /* 0x000fe20000004100 */
        /* <DEDUP_REMOVED lines=13> */
.L_x_19917:
        /* <DEDUP_REMOVED lines=12> */
.L_x_19918:
        /* <DEDUP_REMOVED lines=61> */
.L_x_19916:
        /* <DEDUP_REMOVED lines=17> */
.L_x_19920:
        /* <DEDUP_REMOVED lines=12> */
.L_x_19921:
        /* <DEDUP_REMOVED lines=61> */
.L_x_19919:
        /* <DEDUP_REMOVED lines=16> */
.L_x_19923:
        /* <DEDUP_REMOVED lines=12> */
.L_x_19924:
        /* <DEDUP_REMOVED lines=61> */
.L_x_19922:
        /* <DEDUP_REMOVED lines=16> */
.L_x_19926:
        /* <DEDUP_REMOVED lines=12> */
.L_x_19927:
        /* <DEDUP_REMOVED lines=60> */
[----:B------:R-:W-:-:S07]  /*36660*/  HFMA2 R30, -RZ, RZ, 0, 0 ;  /* 0x00000000ff1e7431 */ /* 0x000fce00000001ff */
.L_x_19925:
        /* <DEDUP_REMOVED lines=16> */
.L_x_19929:
        /* <DEDUP_REMOVED lines=12> */
.L_x_19930:
        /* <DEDUP_REMOVED lines=39> */
[----:B------:R-:W-:Y:S01]  /*36aa0*/  VIADD R3, R244, 0xb54cda56 ;  /* 0xb54cda56f4037836 */ /* 0x000fe20000000000 */
[----:B------:R-:W-:Y:S01]  /*36ab0*/  IADD3 R31, PT, PT, R245, -0x24c28bd8, RZ ;  /* 0xdb3d7428f51f7810 */ /* 0x000fe20007ffe0ff */
        /* <DEDUP_REMOVED lines=20> */
.L_x_19928:
[----:B------:R-:W-:Y:S02]  /*36c00*/  HADD2.F32 R28, -RZ, R23.H1_H1 ;  /* 0x30000017ff1c7230 */ /* 0x000fe40000004100 */
[----:B------:R-:W-:Y:S01]  /*36c10*/  FMUL.FTZ R23, R26, UR5 ;  /* 0x000000051a177c20 */ /* 0x000fe20008410000 */
[----:B------:R-:W-:Y:S01]  /*36c20*/  P2R R31, PR, RZ, 0x2 ;  /* 0x00000002ff1f7803 */ /* 0x000fe20000000000 */
[----:B------:R-:W-:Y:S01]  /*36c30*/  FMUL.FTZ R24, R24, UR5 ;  /* 0x0000000518187c20 */ /* 0x000fe20008410000 */
[----:B------:R-:W-:Y:S01]  /*36c40*/  I2FP.F32.U32 R26, R29 ;  /* 0x0000001d001a7245 */ /* 0x000fe20000201000 */
[----:B------:R-:W-:Y:S01]  /*36c50*/  FMUL.FTZ R30, R25, UR5 ;  /* 0x00000005191e7c20 */ /* 0x000fe20008410000 */
        /* <DEDUP_REMOVED lines=12> */
[----:B------:R-:W-:Y:S02]  /*36d20*/  ISETP.NE.AND P0, PT, R202, RZ, PT ;  /* 0x000000ffca00720c */ /* 0x000fe40003f05270 */
        /* <DEDUP_REMOVED lines=18> */
.L_x_19906:
[----:B------:R-:W-:Y:S01]  /*36e50*/  ISETP.NE.AND P6, PT, R198, RZ, PT ;  /* 0x000000ffc600720c */ /* 0x000fe20003fc5270 */
[----:B------:R-:W0:Y:S01]  /*36e60*/  @P0 LDC.64 R20, c[0x0][0x398] ;  /* 0x0000e600ff140b82 */ /* 0x000e220000000a00 */
[----:B------:R-:W-:Y:S02]  /*36e70*/  SEL R211, RZ, 0x1000000, !P5 ;  /* 0x01000000ffd37807 */ /* 0x000fe40006800000 */
[----:B------:R-:W-:Y:S02]  /*36e80*/  SEL R198, RZ, 0x10000, !P4 ;  /* 0x00010000ffc67807 */ /* 0x000fe40006000000 */
[----:B------:R-:W-:Y:S02]  /*36e90*/  SEL R215, RZ, 0x100, !P3 ;  /* 0x00000100ffd77807 */ /* 0x000fe40005800000 */
        /* <DEDUP_REMOVED lines=9> */
[----:B------:R-:W-:-:S02]  /*36f30*/  SEL R214, RZ, 0x1, !P2 ;  /* 0x00000001ffd67807 */ /* 0x000fc40005000000 */
[----:B------:R-:W-:Y:S02]  /*36f40*/  LOP3.LUT R202, R202, R210, R203, 0xfe, !PT ;  /* 0x000000d2caca7212 */ /* 0x000fe400078efecb */
[----:B------:R-:W-:Y:S01]  /*36f50*/  SEL R211, RZ, 0x1, !P6 ;  /* 0x00000001ffd37807 */ /* 0x000fe20007000000 */
[----:B------:R2:W-:Y:S01]  /*36f60*/  STG.E.128 desc[UR8][R198.64], R28 ;  /* 0x0000001cc6007986 */ /* 0x0005e2000c101d08 */
[----:B------:R-:W-:Y:S02]  /*36f70*/  LOP3.LUT R215, R215, R214, RZ, 0xfc, !PT ;  /* 0x000000d6d7d77212 */ /* 0x000fe400078efcff */
[----:B------:R-:W-:Y:S01]  /*36f80*/  LOP3.LUT R214, R202, R211, RZ, 0xfc, !PT ;  /* 0x000000d3cad67212 */ /* 0x000fe200078efcff */
[----:B------:R-:W-:Y:S01]  /*36f90*/  IMAD.WIDE.U32 R210, R17, 0x8, R206 ;  /* 0x0000000811d27825 */ /* 0x000fe200078e00ce */
        /* <DEDUP_REMOVED lines=27> */
.L_x_19931:
        /* <DEDUP_REMOVED lines=20> */
.L_x_19934:
        /* <DEDUP_REMOVED lines=12> */
.L_x_19935:
        /* <DEDUP_REMOVED lines=61> */
.L_x_19933:
        /* <DEDUP_REMOVED lines=18> */
.L_x_19937:
        /* <DEDUP_REMOVED lines=12> */
.L_x_19938:
        /* <DEDUP_REMOVED lines=61> */
.L_x_19936:
        /* <DEDUP_REMOVED lines=22> */
.L_x_19940:
        /* <DEDUP_REMOVED lines=12> */
.L_x_19941:
        /* <DEDUP_REMOVED lines=61> */
.L_x_19939:
        /* <DEDUP_REMOVED lines=18> */
.L_x_19943:
        /* <DEDUP_REMOVED lines=12> */
.L_x_19944:
        /* <DEDUP_REMOVED lines=61> */
.L_x_19942:
        /* <DEDUP_REMOVED lines=22> */
.L_x_19946:
        /* <DEDUP_REMOVED lines=12> */
.L_x_19947:
        /* <DEDUP_REMOVED lines=61> */
.L_x_19945:
        /* <DEDUP_REMOVED lines=18> */
.L_x_19949:
        /* <DEDUP_REMOVED lines=12> */
.L_x_19950:
        /* <DEDUP_REMOVED lines=61> */
.L_x_19948:
        /* <DEDUP_REMOVED lines=22> */
.L_x_19952:
        /* <DEDUP_REMOVED lines=12> */
.L_x_19953:
        /* <DEDUP_REMOVED lines=61> */
.L_x_19951:
[----:B------:R-:W-:Y:S01]  /*39a00*/  ISETP.NE.AND P2, PT, R15, 0x1, PT ;  /* 0x000000010f00780c */ /* 0x000fe20003f45270 */
[----:B------:R-:W-:Y:S01]  /*39a10*/  HFMA2 R14, -RZ, RZ, 0, 1.1920928955078125e-07 ;  /* 0x00000002ff0e7431 */ /* 0x000fe200000001ff */
[----:B------:R-:W-:Y:S01]  /*39a20*/  I2FP.F32.U32 R12, R11 ;  /* 0x0000000b000c7245 */ /* 0x000fe20000201000 */
[----:B------:R-:W-:Y:S02]  /*39a30*/  HADD2.F32 R11, -RZ, R197.H1_H1 ;  /* 0x300000c5ff0b7230 */ /* 0x000fe40000004100 */
        /* <DEDUP_REMOVED lines=14> */
.L_x_19955:
        /* <DEDUP_REMOVED lines=12> */
.L_x_19956:
        /* <DEDUP_REMOVED lines=33> */
[----:B------:R-:W-:Y:S01]  /*39df0*/  LOP3.LUT R3, R3, R196, R15, 0x96, !PT ;  /* 0x000000c403037212 */ /* 0x000fe200078e960f */
[----:B------:R-:W-:Y:S02]  /*39e00*/  VIADD R15, R244, 0x5384540f ;  /* 0x5384540ff40f7836 */ /* 0x000fe40000000000 */
[----:B------:R-:W-:-:S04]  /*39e10*/  IMAD.WIDE.U32 R196, R23, -0x2daee0ad, RZ ;  /* 0xd2511f5317c47825 */ /* 0x000fc800078e00ff */
[----:B------:R-:W-:Y:S01]  /*39e20*/  IMAD.WIDE.U32 R216, R3, -0x326172a9, RZ ;  /* 0xcd9e8d5703d87825 */ /* 0x000fe200078e00ff */
[----:B------:R-:W-:Y:S02]  /*39e30*/  IADD3 R3, PT, PT, R244, -0x4ab325aa, RZ ;  /* 0xb54cda56f4037810 */ /* 0x000fe40007ffe0ff */
[----:B------:R-:W-:Y:S02]  /*39e40*/  LOP3.LUT R13, R13, R14, R197, 0x96, !PT ;  /* 0x0000000e0d0d7212 */ /* 0x000fe400078e96c5 */
        /* <DEDUP_REMOVED lines=17> */
[----:B------:R-:W-:Y:S01]  /*39f60*/  HFMA2 R14, -RZ, RZ, 0, 0 ;  /* 0x00000000ff0e7431 */ /* 0x000fe200000001ff */
[----:B------:R-:W-:Y:S01]  /*39f70*/  MOV R13, R202 ;  /* 0x000000ca000d7202 */ /* 0x000fe20000000f00 */
[----:B------:R-:W-:Y:S01]  /*39f80*/  IMAD.MOV.U32 R8, RZ, RZ, R216 ;  /* 0x000000ffff087224 */ /* 0x000fe200078e00d8 */
[----:B------:R-:W-:Y:S01]  /*39f90*/  LOP3.LUT R3, R3, R196, R217, 0x96, !PT ;  /* 0x000000c403037212 */ /* 0x000fe200078e96d9 */
[----:B------:R-:W-:-:S07]  /*39fa0*/  IMAD.MOV.U32 R202, RZ, RZ, R12 ;  /* 0x000000ffffca7224 */ /* 0x000fce00078e000c */
.L_x_19954:
        /* <DEDUP_REMOVED lines=22> */
.L_x_19958:
        /* <DEDUP_REMOVED lines=12> */
.L_x_19959:
        /* <DEDUP_REMOVED lines=61> */
.L_x_19957:
[----:B------:R-:W-:Y:S01]  /*3a5a0*/  ISETP.NE.AND P3, PT, R196, 0x1, PT ;  /* 0x00000001c400780c */ /* 0x000fe20003f65270 */
[----:B------:R-:W-:Y:S01]  /*3a5b0*/  HFMA2 R197, -RZ, RZ, 0, 1.1920928955078125e-07 ;  /* 0x00000002ffc57431 */ /* 0x000fe200000001ff */
[----:B------:R-:W-:Y:S01]  /*3a5c0*/  I2FP.F32.U32 R12, R13 ;  /* 0x0000000d000c7245 */ /* 0x000fe20000201000 */
[----:B------:R-:W-:Y:S02]  /*3a5d0*/  HADD2.F32 R13, -RZ, R198.H0_H0 ;  /* 0x200000c6ff0d7230 */ /* 0x000fe40000004100 */
        /* <DEDUP_REMOVED lines=13> */
.L_x_19961:
        /* <DEDUP_REMOVED lines=12> */
.L_x_19962:
        /* <DEDUP_REMOVED lines=61> */
.L_x_19960:
        /* <DEDUP_REMOVED lines=23> */
.L_x_19964:
        /* <DEDUP_REMOVED lines=12> */
.L_x_19965:
        /* <DEDUP_REMOVED lines=61> */
.L_x_19963:
        /* <DEDUP_REMOVED lines=17> */
.L_x_19967:
        /* <DEDUP_REMOVED lines=12> */
.L_x_19968:
        /* <DEDUP_REMOVED lines=61> */
.L_x_19966:
        /* <DEDUP_REMOVED lines=23> */
.L_x_19970:
        /* <DEDUP_REMOVED lines=12> */
.L_x_19971:
        /* <DEDUP_REMOVED lines=61> */
.L_x_19969:
[----:B------:R-:W-:Y:S01]  /*3bce0*/  ISETP.NE.AND P5, PT, R204, 0x1, PT ;  /* 0x00000001cc00780c */ /* 0x000fe20003fa5270 */
[----:B------:R-:W-:Y:S01]  /*3bcf0*/  HADD2.F32 R198, -RZ, R199.H0_H0 ;  /* 0x200000c7ffc67230 */ /* 0x000fe20000004100 */
        /* <DEDUP_REMOVED lines=15> */
.L_x_19973:
        /* <DEDUP_REMOVED lines=12> */
.L_x_19974:
        /* <DEDUP_REMOVED lines=53> */
[----:B------:R-:W-:Y:S02]  /*3c200*/  HFMA2 R215, -RZ, RZ, 0, 0 ;  /* 0x00000000ffd77431 */ /* 0x000fe400000001ff */
[----:B------:R-:W-:-:S04]  /*3c210*/  IMAD.WIDE.U32 R216, R216, -0x2daee0ad, RZ ;  /* 0xd2511f53d8d87825 */ /* 0x000fc800078e00ff */
[----:B------:R-:W-:Y:S01]  /*3c220*/  VIADD R3, R244, 0x8ff34781 ;  /* 0x8ff34781f4037836 */ /* 0x000fe20000000000 */
[----:B------:R-:W-:Y:S01]  /*3c230*/  LOP3.LUT R4, R15, R14, R217, 0x96, !PT ;  /* 0x0000000e0f047212 */ /* 0x000fe200078e96d9 */
[----:B------:R-:W-:Y:S01]  /*3c240*/  IMAD.MOV.U32 R8, RZ, RZ, R220 ;  /* 0x000000ffff087224 */ /* 0x000fe200078e00dc */
[----:B------:R-:W-:Y:S01]  /*3c250*/  MOV R15, R202 ;  /* 0x000000ca000f7202 */ /* 0x000fe20000000f00 */
[----:B------:R-:W-:Y:S01]  /*3c260*/  IMAD.MOV.U32 R202, RZ, RZ, R216 ;  /* 0x000000ffffca7224 */ /* 0x000fe200078e00d8 */
[----:B------:R-:W-:-:S07]  /*3c270*/  LOP3.LUT R3, R3, R218, R221, 0x96, !PT ;  /* 0x000000da03037212 */ /* 0x000fce00078e96dd */
.L_x_19972:
        /* <DEDUP_REMOVED lines=22> */
.L_x_19976:
        /* <DEDUP_REMOVED lines=12> */
.L_x_19977:
        /* <DEDUP_REMOVED lines=61> */
.L_x_19975:
[----:B------:R-:W-:Y:S01]  /*3c870*/  ISETP.NE.AND P6, PT, R216, 0x1, PT ;  /* 0x00000001d800780c */ /* 0x000fe20003fc5270 */
[----:B------:R-:W-:Y:S01]  /*3c880*/  IMAD.MOV.U32 R215, RZ, RZ, R8 ;  /* 0x000000ffffd77224 */ /* 0x000fe200078e0008 */
[----:B------:R-:W-:Y:S01]  /*3c890*/  I2FP.F32.U32 R204, R15 ;  /* 0x0000000f00cc7245 */ /* 0x000fe20000201000 */
[----:B------:R-:W-:-:S04]  /*3c8a0*/  HADD2.F32 R15, -RZ, R199.H1_H1 ;  /* 0x300000c7ff0f7230 */ /* 0x000fc80000004100 */
[----:B------:R-:W-:Y:S01]  /*3c8b0*/  FFMA.FTZ R199, R204, R205, 1.1641532182693481445e-10 ;  /* 0x2f000000ccc77423 */ /* 0x000fe200000100cd */
[----:B------:R-:W-:Y:S01]  /*3c8c0*/  FMUL.FTZ R15, R15, UR5 ;  /* 0x000000050f0f7c20 */ /* 0x000fe20008410000 */
[----:B------:R-:W-:-:S03]  /*3c8d0*/  HFMA2 R204, -RZ, RZ, 0, 1.1920928955078125e-07 ;  /* 0x00000002ffcc7431 */ /* 0x000fc600000001ff */
        /* <DEDUP_REMOVED lines=10> */
.L_x_19979:
        /* <DEDUP_REMOVED lines=14> */
.L_x_19980:
        /* <DEDUP_REMOVED lines=61> */
.L_x_19978:
        /* <DEDUP_REMOVED lines=12> */
.L_x_19932:
        /* <DEDUP_REMOVED lines=15> */
.L_x_19983:
        /* <DEDUP_REMOVED lines=12> */
.L_x_19984:
        /* <DEDUP_REMOVED lines=61> */
.L_x_19982:
        /* <DEDUP_REMOVED lines=17> */
.L_x_19986:
        /* <DEDUP_REMOVED lines=12> */
.L_x_19987:
        /* <DEDUP_REMOVED lines=61> */
.L_x_19985:
        /* <DEDUP_REMOVED lines=17> */
.L_x_19989:
        /* <DEDUP_REMOVED lines=12> */
.L_x_19990:
        /* <DEDUP_REMOVED lines=57> */
[----:B------:R-:W-:Y:S01]  /*3df70*/  MOV R21, R202 ;  /* 0x000000ca00157202 */ /* 0x000fe20000000f00 */
[----:B------:R-:W-:Y:S01]  /*3df80*/  IMAD.MOV.U32 R8, RZ, RZ, R216 ;  /* 0x000000ffff087224 */ /* 0x000fe200078e00d8 */
[----:B------:R-:W-:Y:S01]  /*3df90*/  LOP3.LUT R3, R3, R218, R217, 0x96, !PT ;  /* 0x000000da03037212 */ /* 0x000fe200078e96d9 */
[----:B------:R-:W-:-:S07]  /*3dfa0*/  IMAD.MOV.U32 R202, RZ, RZ, R22 ;  /* 0x000000ffffca7224 */ /* 0x000fce00078e0016 */
.L_x_19988:
        /* <DEDUP_REMOVED lines=17> */
.L_x_19992:
        /* <DEDUP_REMOVED lines=12> */
.L_x_19993:
        /* <DEDUP_REMOVED lines=61> */
.L_x_19991:
        /* <DEDUP_REMOVED lines=17> */
.L_x_19995:
        /* <DEDUP_REMOVED lines=12> */
.L_x_19996:
        /* <DEDUP_REMOVED lines=61> */
.L_x_19994:
        /* <DEDUP_REMOVED lines=16> */
.L_x_19998:
        /* <DEDUP_REMOVED lines=12> */
.L_x_19999:
        /* <DEDUP_REMOVED lines=61> */
.L_x_19997:
        /* <DEDUP_REMOVED lines=16> */
.L_x_20001:
        /* <DEDUP_REMOVED lines=12> */
.L_x_20002:
        /* <DEDUP_REMOVED lines=53> */
[----:B------:R-:W-:-:S03]  /*3f590*/  IADD3 R23, PT, PT, R245, -0x695add53, RZ ;  /* 0x96a522adf5177810 */ /* 0x000fc60007ffe0ff */
[----:B------:R-:W-:Y:S01]  /*3f5a0*/  IMAD.WIDE.U32 R220, R220, -0x326172a9, RZ ;  /* 0xcd9e8d57dcdc7825 */ /* 0x000fe200078e00ff */
[----:B------:R-:W-:Y:S02]  /*3f5b0*/  LOP3.LUT R4, R23, R218, R217, 0x96, !PT ;  /* 0x000000da17047212 */ /* 0x000fe400078e96d9 */
[----:B------:R-:W-:Y:S01]  /*3f5c0*/  MOV R23, R202 ;  /* 0x000000ca00177202 */ /* 0x000fe20000000f00 */
[----:B------:R-:W-:Y:S02]  /*3f5d0*/  IMAD.MOV.U32 R202, RZ, RZ, R216 ;  /* 0x000000ffffca7224 */ /* 0x000fe400078e00d8 */
[----:B------:R-:W-:Y:S01]  /*3f5e0*/  HFMA2 R216, -RZ, RZ, 0, 0 ;  /* 0x00000000ffd87431 */ /* 0x000fe200000001ff */
[----:B------:R-:W-:Y:S01]  /*3f5f0*/  LOP3.LUT R3, R3, R222, R221, 0x96, !PT ;  /* 0x000000de03037212 */ /* 0x000fe200078e96dd */
[----:B------:R-:W-:-:S07]  /*3f600*/  IMAD.MOV.U32 R8, RZ, RZ, R220 ;  /* 0x000000ffff087224 */ /* 0x000fce00078e00dc */
.L_x_20000:
[----:B------:R-:W-:Y:S02]  /*3f610*/  ISETP.NE.AND P5, PT, R216, 0x1, PT ;  /* 0x00000001d800780c */ /* 0x000fe40003fa5270 */
[----:B------:R-:W-:Y:S01]  /*3f620*/  I2FP.F32.U32 R204, R23 ;  /* 0x0000001700cc7245 */ /* 0x000fe20000201000 */
[----:B------:R-:W-:Y:S01]  /*3f630*/  HADD2.F32 R23, -RZ, R199.H0_H0 ;  /* 0x200000c7ff177230 */ /* 0x000fe20000004100 */
[----:B------:R-:W-:-:S03]  /*3f640*/  MOV R217, R8 ;  /* 0x0000000800d97202 */ /* 0x000fc60000000f00 */
[----:B------:R-:W-:Y:S01]  /*3f650*/  FFMA.FTZ R215, R204, R205, 1.1641532182693481445e-10 ;  /* 0x2f000000ccd77423 */ /* 0x000fe200000100cd */
[----:B------:R-:W-:-:S04]  /*3f660*/  IMAD.MOV.U32 R204, RZ, RZ, 0x2 ;  /* 0x00000002ffcc7424 */ /* 0x000fc800078e00ff */
        /* <DEDUP_REMOVED lines=10> */
.L_x_20004:
        /* <DEDUP_REMOVED lines=12> */
.L_x_20005:
        /* <DEDUP_REMOVED lines=61> */
.L_x_20003:
[----:B------:R-:W-:Y:S01]  /*3fba0*/  P2R R218, PR, RZ, 0x2 ;  /* 0x00000002ffda7803 */ /* 0x000fe20000000000 */
[----:B------:R-:W-:Y:S01]  /*3fbb0*/  FMUL.FTZ R20, R20, UR5 ;  /* 0x0000000514147c20 */ /* 0x000fe20008410000 */
[----:B------:R-:W-:Y:S01]  /*3fbc0*/  I2FP.F32.U32 R216, R217 ;  /* 0x000000d900d87245 */ /* 0x000fe20000201000 */
[----:B------:R-:W-:Y:S01]  /*3fbd0*/  FMUL.FTZ R23, R23, UR5 ;  /* 0x0000000517177c20 */ /* 0x000fe20008410000 */
[----:B------:R-:W-:Y:S01]  /*3fbe0*/  ISETP.NE.AND P1, PT, R210, RZ, PT ;  /* 0x000000ffd200720c */ /* 0x000fe20003f25270 */
[----:B------:R-:W-:Y:S02]  /*3fbf0*/  HADD2.F32 R217, -RZ, R199.H1_H1 ;  /* 0x300000c7ffd97230 */ /* 0x000fe40000004100 */
        /* <DEDUP_REMOVED lines=9> */
[----:B------:R-:W-:Y:S01]  /*3fc90*/  FSEL R198, R23, RZ, P4 ;  /* 0x000000ff17c67208 */ /* 0x000fe20002000000 */
[----:B------:R-:W-:Y:S01]  /*3fca0*/  FMUL.FTZ R22, R21, UR5 ;  /* 0x0000000515167c20 */ /* 0x000fe20008410000 */
[----:B------:R-:W-:Y:S01]  /*3fcb0*/  ISETP.NE.AND P0, PT, R212, RZ, PT ;  /* 0x000000ffd400720c */ /* 0x000fe20003f05270 */
[----:B------:R-:W-:Y:S01]  /*3fcc0*/  FMUL.FTZ R217, R217, UR5 ;  /* 0x00000005d9d97c20 */ /* 0x000fe20008410000 */
[----:B------:R-:W-:-:S02]  /*3fcd0*/  FSEL R23, R215, RZ, P5 ;  /* 0x000000ffd7177208 */ /* 0x000fc40002800000 */
[----:B------:R-:W-:Y:S02]  /*3fce0*/  ISETP.NE.AND P6, PT, R211, RZ, PT ;  /* 0x000000ffd300720c */ /* 0x000fe40003fc5270 */
[----:B------:R-:W-:Y:S01]  /*3fcf0*/  FSETP.GTU.FTZ.AND P5, PT, R216, UR4, PT ;  /* 0x00000004d8007c0b */ /* 0x000fe2000bfbc000 */
        /* <DEDUP_REMOVED lines=15> */
.L_x_19981:
[----:B------:R-:W-:Y:S01]  /*3fdf0*/  ISETP.NE.AND P6, PT, R212, RZ, PT ;  /* 0x000000ffd400720c */ /* 0x000fe20003fc5270 */
[----:B------:R-:W-:Y:S01]  /*3fe00*/  FADD.FTZ R212, RZ, R64 ;  /* 0x00000040ffd47221 */ /* 0x000fe20000010000 */
[----:B------:R-:W-:Y:S01]  /*3fe10*/  SEL R205, RZ, 0x1000000, !P5 ;  /* 0x01000000ffcd7807 */ /* 0x000fe20006800000 */
[----:B------:R-:W-:Y:S01]  /*3fe20*/  IMAD.WIDE.U32 R208, R203, 0x20, R208 ;  /* 0x00000020cbd07825 */ /* 0x000fe200078e00d0 */
[----:B------:R-:W-:-:S03]  /*3fe30*/  ISETP.NE.AND P5, PT, R211, RZ, PT ;  /* 0x000000ffd300720c */ /* 0x000fc60003fa5270 */
[----:B------:R-:W-:Y:S01]  /*3fe40*/  FADD.FTZ R211, R212, R65 ;  /* 0x00000041d4d37221 */ /* 0x000fe20000010000 */
[----:B------:R-:W-:Y:S01]  /*3fe50*/  ISETP.NE.AND P1, PT, R210, RZ, PT ;  /* 0x000000ffd200720c */ /* 0x000fe20003f25270 */
[----:B------:R-:W-:Y:S01]  /*3fe60*/  IMAD.WIDE.U32 R206, R203, 0x8, R206 ;  /* 0x00000008cbce7825 */ /* 0x000fe200078e00ce */
[----:B------:R-:W-:-:S03]  /*3fe70*/  SEL R210, RZ, 0x10000, !P4 ;  /* 0x00010000ffd27807 */ /* 0x000fc60006000000 */
[----:B------:R-:W-:Y:S01]  /*3fe80*/  FADD.FTZ R212, R211, R66 ;  /* 0x00000042d3d47221 */ /* 0x000fe20000010000 */
[----:B------:R-:W-:Y:S01]  /*3fe90*/  ISETP.NE.AND P4, PT, R214, RZ, PT ;  /* 0x000000ffd600720c */ /* 0x000fe20003f85270 */
        /* <DEDUP_REMOVED lines=59> */
[----:B------:R-:W-:-:S03]  /*40250*/  SEL R211, RZ, 0x1, !P2 ;  /* 0x00000001ffd37807 */ /* 0x000fc60005000000 */
[----:B------:R-:W-:Y:S01]  /*40260*/  FADD.FTZ R205, R210, R197 ;  /* 0x000000c5d2cd7221 */ /* 0x000fe20000010000 */
[----:B------:R-:W-:Y:S02]  /*40270*/  LOP3.LUT R211, R218, R211, RZ, 0xfc, !PT ;  /* 0x000000d3dad37212 */ /* 0x000fe400078efcff */
[----:B------:R-:W-:Y:S01]  /*40280*/  LOP3.LUT R210, R212, R215, RZ, 0xfc, !PT ;  /* 0x000000d7d4d27212 */ /* 0x000fe200078efcff */
[----:B------:R-:W-:-:S04]  /*40290*/  FADD.FTZ R212, R205, R198 ;  /* 0x000000c6cdd47221 */ /* 0x000fc80000010000 */
[----:B------:R0:W-:Y:S01]  /*402a0*/  STG.E.64 desc[UR8][R206.64], R210 ;  /* 0x000000d2ce007986 */ /* 0x0001e2000c101b08 */
        /* <DEDUP_REMOVED lines=22> */
.L_x_20006:
[----:B------:R-:W0:Y:S01]  /*40410*/  SHFL.BFLY PT, R205, R212, 0x1, 0x1f ;  /* 0x0c201f00d4cd7f89 */ /* 0x000e2200000e0000 */
[----:B------:R-:W-:Y:S01]  /*40420*/  BSSY.RECONVERGENT B0, `(.L_x_20007) ;  /* 0x000008f000007945 */ /* 0x000fe20003800200 */
[----:B01----:R-:W-:-:S05]  /*40430*/  FADD.FTZ R207, R212, R205 ;  /* 0x000000cdd4cf7221 */ /* 0x003fca0000010000 */
        /* <DEDUP_REMOVED lines=12> */
[C---:B------:R-:W-:Y:S01]  /*40500*/  FADD.FTZ R208, -R206.reuse, R67 ;  /* 0x00000043ced07221 */ /* 0x040fe20000010100 */
[----:B------:R-:W-:Y:S01]  /*40510*/  FFMA.FTZ R205, R205, R205, RZ ;  /* 0x000000cdcdcd7223 */ /* 0x000fe200000100ff */
[----:B------:R-:W-:-:S03]  /*40520*/  FADD.FTZ R210, -R206, R70 ;  /* 0x00000046ced27221 */ /* 0x000fc60000010100 */
[----:B------:R-:W-:Y:S01]  /*40530*/  FFMA.FTZ R205, R212, R212, R205 ;  /* 0x000000d4d4cd7223 */ /* 0x000fe200000100cd */
[----:B------:R-:W-:-:S03]  /*40540*/  FADD.FTZ R212, -R206, R68 ;  /* 0x00000044ced47221 */ /* 0x000fc60000010100 */
[----:B------:R-:W-:-:S04]  /*40550*/  FFMA.FTZ R205, R214, R214, R205 ;  /* 0x000000d6d6cd7223 */ /* 0x000fc800000100cd */
        /* <DEDUP_REMOVED lines=123> */
.L_x_20008:
[----:B------:R-:W-:Y:S05]  /*40d10*/  BSYNC.RECONVERGENT B0 ;  /* 0x0000000000007941 */ /* 0x000fea0003800200 */
.L_x_20007:
        /* <DEDUP_REMOVED lines=15> */
.L_x_20010:
[----:B------:R-:W-:Y:S05]  /*40e10*/  BSYNC.RECONVERGENT B0 ;  /* 0x0000000000007941 */ /* 0x000fea0003800200 */
.L_x_20009:
[----:B------:R-:W1:Y:S01]  /*40e20*/  SHFL.DOWN PT, R209, R208, 0x2, 0x1f ;  /* 0x08401f00d0d17f89 */ /* 0x000e6200000e0000 */
[----:B------:R-:W-:Y:S01]  /*40e30*/  ISETP.NE.AND P2, PT, RZ, UR11, PT ;  /* 0x0000000bff007c0c */ /* 0x000fe2000bf45270 */
[----:B------:R-:W-:Y:S01]  /*40e40*/  HADD2.F32 R220, -RZ, R165.H0_H0 ;  /* 0x200000a5ffdc7230 */ /* 0x000fe20000004100 */
[----:B------:R-:W-:Y:S01]  /*40e50*/  ISETP.NE.AND P1, PT, R205, RZ, PT ;  /* 0x000000ffcd00720c */ /* 0x000fe20003f25270 */
[----:B0-----:R-:W0:Y:S01]  /*40e60*/  SHFL.DOWN PT, R211, R206, 0x2, 0x1f ;  /* 0x08401f00ced37f89 */ /* 0x001e2200000e0000 */
[----:B------:R-:W-:Y:S01]  /*40e70*/  HADD2.F32 R232, -RZ, R167.H0_H0 ;  /* 0x200000a7ffe87230 */ /* 0x000fe20000004100 */
[----:B------:R-:W2:Y:S01]  /*40e80*/  LDC.64 R246, c[0x0][0x428] ;  /* 0x00010a00fff67b82 */ /* 0x000ea20000000a00 */
[----:B------:R-:W-:Y:S01]  /*40e90*/  HADD2.F32 R224, -RZ, R188.H0_H0 ;  /* 0x200000bcffe07230 */ /* 0x000fe20000004100 */
[----:B------:R-:W3:Y:S01]  /*40ea0*/  SHFL.DOWN PT, R210, R207, 0x2, 0x1f ;  /* 0x08401f00cfd27f89 */ /* 0x000ee200000e0000 */
[----:B------:R-:W-:Y:S02]  /*40eb0*/  HADD2.F32 R226, -RZ, R189.H0_H0 ;  /* 0x200000bdffe27230 */ /* 0x000fe40000004100 */
[----:B------:R-:W-:-:S02]  /*40ec0*/  HADD2.F32 R228, -RZ, R190.H0_H0 ;  /* 0x200000beffe47230 */ /* 0x000fc40000004100 */
[----:B------:R-:W-:Y:S01]  /*40ed0*/  HADD2.F32 R234, -RZ, R163.H1_H1 ;  /* 0x300000a3ffea7230 */ /* 0x000fe20000004100 */
[----:B------:R-:W4:Y:S01]  /*40ee0*/  LDC.64 R248, c[0x0][0x430] ;  /* 0x00010c00fff87b82 */ /* 0x000f220000000a00 */
[----:B------:R-:W-:Y:S02]  /*40ef0*/  HADD2.F32 R230, -RZ, R191.H0_H0 ;  /* 0x200000bfffe67230 */ /* 0x000fe40000004100 */
[----:B------:R-:W-:Y:S02]  /*40f00*/  HADD2.F32 R236, -RZ, R121.H1_H1 ;  /* 0x30000079ffec7230 */ /* 0x000fe40000004100 */
[----:B------:R-:W-:Y:S02]  /*40f10*/  HADD2.F32 R238, -RZ, R123.H1_H1 ;  /* 0x3000007bffee7230 */ /* 0x000fe40000004100 */
[----:B------:R-:W-:Y:S02]  /*40f20*/  HADD2.F32 R239, -RZ, R107.H0_H0 ;  /* 0x2000006bffef7230 */ /* 0x000fe40000004100 */
[----:B------:R-:W-:Y:S01]  /*40f30*/  HADD2.F32 R240, -RZ, R170.H1_H1 ;  /* 0x300000aafff07230 */ /* 0x000fe20000004100 */
[----:B-1----:R-:W-:Y:S01]  /*40f40*/  IADD3 R212, PT, PT, R209, R208, RZ ;  /* 0x000000d0d1d47210 */ /* 0x002fe20007ffe0ff */
[----:B------:R-:W-:Y:S01]  /*40f50*/  HADD2.F32 R242, -RZ, R175.H1_H1 ;  /* 0x300000affff27230 */ /* 0x000fe20000004100 */
[----:B------:R-:W-:-:S02]  /*40f60*/  I2FP.F32.S32 R216, R209 ;  /* 0x000000d100d87245 */ /* 0x000fc40000201400 */
[----:B------:R-:W-:Y:S01]  /*40f70*/  I2FP.F32.S32 R214, R212 ;  /* 0x000000d400d67245 */ /* 0x000fe20000201400 */
[----:B------:R-:W1:Y:S01]  /*40f80*/  SHFL.DOWN PT, R219, R212, 0x1, 0x1f ;  /* 0x08201f00d4db7f89 */ /* 0x000e6200000e0000 */
[----:B------:R-:W-:Y:S01]  /*40f90*/  I2FP.F32.U32 R209, R208 ;  /* 0x000000d000d17245 */ /* 0x000fe20000201000 */
[C---:B0-----:R-:W-:Y:S01]  /*40fa0*/  FMUL.FTZ R218, R211.reuse, R216 ;  /* 0x000000d8d3da7220 */ /* 0x041fe20000410000 */
[----:B------:R-:W0:Y:S01]  /*40fb0*/  MUFU.RCP R215, R214 ;  /* 0x000000d600d77308 */ /* 0x000e220000001000 */
[----:B------:R-:W-:Y:S01]  /*40fc0*/  FADD.FTZ R211, -R211, R206 ;  /* 0x000000ced3d37221 */ /* 0x000fe20000010100 */
[----:B---3--:R-:W-:Y:S01]  /*40fd0*/  FADD.FTZ R210, R210, R207 ;  /* 0x000000cfd2d27221 */ /* 0x008fe20000010000 */
[----:B------:R-:W-:Y:S01]  /*40fe0*/  FFMA.FTZ R218, R209, R206, R218 ;  /* 0x000000ced1da7223 */ /* 0x000fe200000100da */
[----:B--2---:R-:W-:-:S04]  /*40ff0*/  IMAD.WIDE.U32 R250, R17, 0x10, R246 ;  /* 0x0000001011fa7825 */ /* 0x004fc800078e00f6 */
[----:B------:R-:W-:-:S04]  /*41000*/  FMUL.FTZ R211, R211, R211 ;  /* 0x000000d3d3d37220 */ /* 0x000fc80000410000 */
[----:B------:R-:W-:-:S04]  /*41010*/  FMUL.FTZ R211, R211, R209 ;  /* 0x000000d1d3d37220 */ /* 0x000fc80000410000 */
[----:B------:R-:W-:Y:S01]  /*41020*/  FMUL.FTZ R211, R211, R216 ;  /* 0x000000d8d3d37220 */ /* 0x000fe20000410000 */
[----:B------:R-:W-:Y:S02]  /*41030*/  HADD2.F32 R216, -RZ, R164.H1_H1 ;  /* 0x300000a4ffd87230 */ /* 0x000fe40000004100 */
[C---:B0-----:R-:W-:Y:S01]  /*41040*/  FMUL.FTZ R217, R215.reuse, R218 ;  /* 0x000000dad7d97220 */ /* 0x041fe20000410000 */
[----:B------:R-:W-:Y:S01]  /*41050*/  FFMA.FTZ R210, R215, R211, R210 ;  /* 0x000000d3d7d27223 */ /* 0x000fe200000100d2 */
[----:B------:R-:W-:Y:S02]  /*41060*/  HADD2.F32 R218, -RZ, R195.H0_H0 ;  /* 0x200000c3ffda7230 */ /* 0x000fe40000004100 */
[----:B-1----:R-:W-:Y:S01]  /*41070*/  IMAD.IADD R212, R212, 0x1, R219 ;  /* 0x00000001d4d47824 */ /* 0x002fe200078e02db */
[----:B------:R-:W0:Y:S01]  /*41080*/  SHFL.DOWN PT, R206, R217, 0x1, 0x1f ;  /* 0x08201f00d9ce7f89 */ /* 0x000e2200000e0000 */
[----:B------:R-:W-:-:S03]  /*41090*/  I2FP.F32.S32 R219, R219 ;  /* 0x000000db00db7245 */ /* 0x000fc60000201400 */
        /* <DEDUP_REMOVED lines=10> */
[----:B------:R-:W0:Y:S02]  /*41140*/  LDC R210, c[0x0][0x448] ;  /* 0x00011200ffd27b82 */ /* 0x000e240000000800 */
[----:B------:R-:W-:Y:S02]  /*41150*/  FMUL.FTZ R209, R209, R219 ;  /* 0x000000dbd1d17220 */ /* 0x000fe40000410000 */
[----:B------:R-:W1:Y:S02]  /*41160*/  SHFL.IDX PT, R231, R211, RZ, 0x1f ;  /* 0x00001fffd3e77589 */ /* 0x000e6400000e0000 */
[----:B------:R-:W-:Y:S01]  /*41170*/  FFMA.FTZ R207, R212, R209, R207 ;  /* 0x000000d1d4cf7223 */ /* 0x000fe200000100cf */
[----:B------:R-:W-:-:S05]  /*41180*/  HADD2.F32 R212, -RZ, R193.H0_H0 ;  /* 0x200000c1ffd47230 */ /* 0x000fca0000004100 */
[----:B------:R-:W0:Y:S01]  /*41190*/  SHFL.IDX PT, R207, R207, RZ, 0x1f ;  /* 0x00001fffcfcf7589 */ /* 0x000e2200000e0000 */
[C---:B-1----:R-:W-:Y:S01]  /*411a0*/  FMUL.FTZ R208, R231.reuse, R231 ;  /* 0x000000e7e7d07220 */ /* 0x042fe20000410000 */
[----:B------:R-:W-:-:S04]  /*411b0*/  FSEL R206, R231, RZ, !P2 ;  /* 0x000000ffe7ce7208 */ /* 0x000fc80005000000 */
[----:B------:R-:W-:Y:S01]  /*411c0*/  FSEL R215, R208, RZ, P2 ;  /* 0x000000ffd0d77208 */ /* 0x000fe20001000000 */
[C---:B------:R-:W-:Y:S01]  /*411d0*/  FADD.FTZ R211, -R206.reuse, R64 ;  /* 0x00000040ced37221 */ /* 0x040fe20000010100 */
[----:B------:R-:W1:Y:S01]  /*411e0*/  @!P1 LDC.64 R208, c[0x0][0x3c0] ;  /* 0x0000f000ffd09b82 */ /* 0x000e620000000a00 */
        /* <DEDUP_REMOVED lines=8> */
[C---:B------:R-:W-:Y:S01]  /*41270*/  FADD.FTZ R63, -R206.reuse, R58 ;  /* 0x0000003ace3f7221 */ /* 0x040fe20000010100 */
[C---:B------:R-:W-:Y:S01]  /*41280*/  FADD.FTZ R71, -R206.reuse, R60 ;  /* 0x0000003cce477221 */ /* 0x040fe20000010100 */
[----:B------:R-:W0:Y:S01]  /*41290*/  MUFU.RSQ R64, R64 ;  /* 0x0000004000407308 */ /* 0x000e220000001400 */
[----:B------:R-:W-:Y:S01]  /*412a0*/  FADD.FTZ R61, -R206, R62 ;  /* 0x0000003ece3d7221 */ /* 0x000fe20000010100 */
[----:B------:R-:W-:-:S02]  /*412b0*/  HADD2.F32 R210, -RZ, R192.H0_H0 ;  /* 0x200000c0ffd27230 */ /* 0x000fc40000004100 */
[C---:B------:R-:W-:Y:S01]  /*412c0*/  FADD.FTZ R227, -R206.reuse, R66 ;  /* 0x00000042cee37221 */ /* 0x040fe20000010100 */
[----:B------:R-:W-:Y:S02]  /*412d0*/  HADD2.F32 R56, -RZ, R112.H0_H0 ;  /* 0x20000070ff387230 */ /* 0x000fe40000004100 */
[C---:B------:R-:W-:Y:S01]  /*412e0*/  FADD.FTZ R229, -R206.reuse, R67 ;  /* 0x00000043cee57221 */ /* 0x040fe20000010100 */
[----:B------:R-:W-:Y:S02]  /*412f0*/  HADD2.F32 R58, -RZ, R164.H0_H0 ;  /* 0x200000a4ff3a7230 */ /* 0x000fe40000004100 */
[C---:B------:R-:W-:Y:S01]  /*41300*/  FADD.FTZ R67, -R206.reuse, R57 ;  /* 0x00000039ce437221 */ /* 0x040fe20000010100 */
[----:B------:R-:W-:Y:S02]  /*41310*/  HADD2.F32 R215, -RZ, R84.H0_H0 ;  /* 0x20000054ffd77230 */ /* 0x000fe40000004100 */
[----:B------:R-:W-:Y:S01]  /*41320*/  FADD.FTZ R221, -R206, R68 ;  /* 0x00000044cedd7221 */ /* 0x000fe20000010100 */
[----:B------:R-:W-:-:S02]  /*41330*/  HADD2.F32 R60, -RZ, R192.H1_H1 ;  /* 0x300000c0ff3c7230 */ /* 0x000fc40000004100 */
[C---:B------:R-:W-:Y:S01]  /*41340*/  FADD.FTZ R219, -R206.reuse, R70 ;  /* 0x00000046cedb7221 */ /* 0x040fe20000010100 */
[----:B------:R-:W-:Y:S02]  /*41350*/  HADD2.F32 R62, -RZ, R112.H1_H1 ;  /* 0x30000070ff3e7230 */ /* 0x000fe40000004100 */
[----:B------:R-:W-:Y:S01]  /*41360*/  FADD.FTZ R59, -R206, R59 ;  /* 0x0000003bce3b7221 */ /* 0x000fe20000010100 */
[----:B-1----:R-:W-:-:S04]  /*41370*/  @!P1 IMAD.WIDE R208, R16, 0x4, R208 ;  /* 0x0000000410d09825 */ /* 0x002fc800078e02d0 */
[C---:B------:R-:W-:Y:S01]  /*41380*/  FADD.FTZ R53, -R206.reuse, R53 ;  /* 0x00000035ce357221 */ /* 0x040fe20000010100 */
[C---:B------:R-:W-:Y:S01]  /*41390*/  FADD.FTZ R55, -R206.reuse, R55 ;  /* 0x00000037ce377221 */ /* 0x040fe20000010100 */
[----:B------:R-:W-:Y:S01]  /*413a0*/  FADD.FTZ R49, -R206, R49 ;  /* 0x00000031ce317221 */ /* 0x000fe20000010100 */
[C---:B0-----:R-:W-:Y:S01]  /*413b0*/  FMUL.FTZ R211, R64.reuse, R211 ;  /* 0x000000d340d37220 */ /* 0x041fe20000410000 */
[C---:B------:R-:W-:Y:S01]  /*413c0*/  FMUL.FTZ R217, R64.reuse, R217 ;  /* 0x000000d940d97220 */ /* 0x040fe20000410000 */
[----:B------:R-:W-:Y:S02]  /*413d0*/  HADD2.F32 R57, -RZ, R85.H0_H0 ;  /* 0x20000055ff397230 */ /* 0x000fe40000004100 */
[----:B------:R-:W-:Y:S01]  /*413e0*/  FMUL.FTZ R227, R64, R227 ;  /* 0x000000e340e37220 */ /* 0x000fe20000410000 */
[C---:B------:R-:W-:Y:S01]  /*413f0*/  FFMA.FTZ R210, R211.reuse, R210, R56 ;  /* 0x000000d2d3d27223 */ /* 0x040fe20000010038 */
[----:B------:R-:W-:Y:S01]  /*41400*/  FFMA.FTZ R215, R211, R58, R215 ;  /* 0x0000003ad3d77223 */ /* 0x000fe200000100d7 */
[----:B------:R-:W-:Y:S01]  /*41410*/  FFMA.FTZ R211, R217, R60, R62 ;  /* 0x0000003cd9d37223 */ /* 0x000fe2000001003e */
[----:B------:R-:W-:-:S02]  /*41420*/  HADD2.F32 R56, -RZ, R84.H1_H1 ;  /* 0x30000054ff387230 */ /* 0x000fc40000004100 */
[----:B------:R-:W-:Y:S01]  /*41430*/  FMUL.FTZ R229, R64, R229 ;  /* 0x000000e540e57220 */ /* 0x000fe20000410000 */
[----:B------:R-:W-:Y:S01]  /*41440*/  HADD2.F32 R58, -RZ, R113.H0_H0 ;  /* 0x20000071ff3a7230 */ /* 0x000fe20000004100 */
[----:B------:R0:W-:Y:S01]  /*41450*/  @!P1 STG.E desc[UR8][R208.64], R231 ;  /* 0x000000e7d0009986 */ /* 0x0001e2000c101908 */
[----:B------:R-:W-:Y:S02]  /*41460*/  HADD2.F32 R60, -RZ, R193.H1_H1 ;  /* 0x300000c1ff3c7230 */ /* 0x000fe40000004100 */
[----:B------:R-:W-:Y:S01]  /*41470*/  FFMA.FTZ R216, R217, R216, R56 ;  /* 0x000000d8d9d87223 */ /* 0x000fe20000010038 */
[----:B------:R-:W-:Y:S02]  /*41480*/  HADD2.F32 R62, -RZ, R113.H1_H1 ;  /* 0x30000071ff3e7230 */ /* 0x000fe40000004100 */
[C---:B------:R-:W-:Y:S01]  /*41490*/  FFMA.FTZ R212, R227.reuse, R212, R58 ;  /* 0x000000d4e3d47223 */ /* 0x040fe2000001003a */
[----:B------:R-:W-:Y:S01]  /*414a0*/  FFMA.FTZ R220, R227, R220, R57 ;  /* 0x000000dce3dc7223 */ /* 0x000fe20000010039 */
[----:B------:R-:W-:-:S02]  /*414b0*/  HADD2.F32 R56, -RZ, R165.H1_H1 ;  /* 0x300000a5ff387230 */ /* 0x000fc40000004100 */
[C---:B------:R-:W-:Y:S01]  /*414c0*/  FMUL.FTZ R57, R64.reuse, R221 ;  /* 0x000000dd40397220 */ /* 0x040fe20000410000 */
[C---:B------:R-:W-:Y:S01]  /*414d0*/  FFMA.FTZ R217, R229.reuse, R60, R62 ;  /* 0x0000003ce5d97223 */ /* 0x040fe2000001003e */
[----:B------:R-:W-:Y:S02]  /*414e0*/  HADD2.F32 R58, -RZ, R85.H1_H1 ;  /* 0x30000055ff3a7230 */ /* 0x000fe40000004100 */
[C---:B------:R-:W-:Y:S01]  /*414f0*/  FMUL.FTZ R222, R64.reuse, R223 ;  /* 0x000000df40de7220 */ /* 0x040fe20000410000 */
[----:B------:R-:W-:Y:S02]  /*41500*/  HADD2.F32 R60, -RZ, R194.H0_H0 ;  /* 0x200000c2ff3c7230 */ /* 0x000fe40000004100 */
[----:B------:R-:W-:Y:S01]  /*41510*/  FMUL.FTZ R219, R64, R219 ;  /* 0x000000db40db7220 */ /* 0x000fe20000410000 */
[----:B------:R-:W-:Y:S02]  /*41520*/  HADD2.F32 R62, -RZ, R114.H0_H0 ;  /* 0x20000072ff3e7230 */ /* 0x000fe40000004100 */
[----:B------:R-:W-:Y:S01]  /*41530*/  FFMA.FTZ R221, R229, R56, R58 ;  /* 0x00000038e5dd7223 */ /* 0x000fe2000001003a */
[----:B------:R-:W-:-:S02]  /*41540*/  HADD2.F32 R66, -RZ, R166.H0_H0 ;  /* 0x200000a6ff427230 */ /* 0x000fc40000004100 */
[C---:B------:R-:W-:Y:S01]  /*41550*/  FMUL.FTZ R225, R64.reuse, R225 ;  /* 0x000000e140e17220 */ /* 0x040fe20000410000 */
[----:B0-----:R-:W-:Y:S02]  /*41560*/  HADD2.F32 R209, -RZ, R86.H0_H0 ;  /* 0x20000056ffd17230 */ /* 0x001fe40000004100 */
[C---:B------:R-:W-:Y:S01]  /*41570*/  FFMA.FTZ R233, R57.reuse, R60, R62 ;  /* 0x0000003c39e97223 */ /* 0x040fe2000001003e */
[----:B------:R-:W-:Y:S02]  /*41580*/  HADD2.F32 R227, -RZ, R194.H1_H1 ;  /* 0x300000c2ffe37230 */ /* 0x000fe40000004100 */
[----:B------:R-:W-:Y:S01]  /*41590*/  FMUL.FTZ R207, R64, R207 ;  /* 0x000000cf40cf7220 */ /* 0x000fe20000410000 */
[----:B------:R-:W-:Y:S02]  /*415a0*/  HADD2.F32 R231, -RZ, R114.H1_H1 ;  /* 0x30000072ffe77230 */ /* 0x000fe40000004100 */
[----:B------:R-:W-:Y:S01]  /*415b0*/  FFMA.FTZ R223, R57, R66, R209 ;  /* 0x0000004239df7223 */ /* 0x000fe200000100d1 */
[----:B------:R-:W-:-:S02]  /*415c0*/  HADD2.F32 R56, -RZ, R115.H0_H0 ;  /* 0x20000073ff387230 */ /* 0x000fc40000004100 */
[----:B------:R-:W-:Y:S01]  /*415d0*/  FMUL.FTZ R71, R64, R71 ;  /* 0x0000004740477220 */ /* 0x000fe20000410000 */
[----:B------:R-:W-:Y:S02]  /*415e0*/  HADD2.F32 R58, -RZ, R195.H1_H1 ;  /* 0x300000c3ff3a7230 */ /* 0x000fe40000004100 */
[----:B------:R-:W-:Y:S01]  /*415f0*/  FFMA.FTZ R214, R222, R227, R231 ;  /* 0x000000e3ded67223 */ /* 0x000fe200000100e7 */
        /* <DEDUP_REMOVED lines=8> */
[----:B------:R-:W-:Y:S02]  /*41680*/  HADD2.F32 R56, -RZ, R167.H1_H1 ;  /* 0x300000a7ff387230 */ /* 0x000fe40000004100 */
[----:B------:R-:W-:Y:S01]  /*41690*/  FFMA.FTZ R222, R222, R57, R209 ;  /* 0x00000039dede7223 */ /* 0x000fe200000100d1 */
[----:B------:R-:W-:Y:S02]  /*416a0*/  HADD2.F32 R58, -RZ, R87.H1_H1 ;  /* 0x30000057ff3a7230 */ /* 0x000fe40000004100 */
[----:B------:R-:W-:Y:S01]  /*416b0*/  FFMA.FTZ R232, R219, R232, R227 ;  /* 0x000000e8dbe87223 */ /* 0x000fe200000100e3 */
[----:B------:R-:W-:-:S02]  /*416c0*/  HADD2.F32 R66, -RZ, R188.H1_H1 ;  /* 0x300000bcff427230 */ /* 0x000fc40000004100 */
[C---:B------:R-:W-:Y:S01]  /*416d0*/  FMUL.FTZ R67, R64.reuse, R67 ;  /* 0x0000004340437220 */ /* 0x040fe20000410000 */
[--C-:B------:R-:W-:Y:S02]  /*416e0*/  HADD2.F32 R68, -RZ, R116.reuse.H1_H1 ;  /* 0x30000074ff447230 */ /* 0x100fe40000004100 */
[----:B------:R-:W-:Y:S01]  /*416f0*/  FFMA.FTZ R231, R225, R56, R58 ;  /* 0x00000038e1e77223 */ /* 0x000fe2000001003a */
[----:B------:R-:W-:Y:S02]  /*41700*/  HADD2.F32 R60, -RZ, R116.H0_H0 ;  /* 0x20000074ff3c7230 */ /* 0x000fe40000004100 */
[----:B------:R-:W-:Y:S01]  /*41710*/  FMUL.FTZ R65, R64, R65 ;  /* 0x0000004140417220 */ /* 0x000fe20000410000 */
[----:B------:R-:W-:Y:S02]  /*41720*/  HADD2.F32 R62, -RZ, R160.H0_H0 ;  /* 0x200000a0ff3e7230 */ /* 0x000fe40000004100 */
[----:B------:R-:W-:Y:S01]  /*41730*/  FFMA.FTZ R219, R207, R66, R68 ;  /* 0x00000042cfdb7223 */ /* 0x000fe20000010044 */
        /* <DEDUP_REMOVED lines=18> */
[--C-:B------:R-:W-:Y:S02]  /*41860*/  HADD2.F32 R70, -RZ, R118.reuse.H1_H1 ;  /* 0x30000076ff467230 */ /* 0x100fe40000004100 */
[----:B------:R-:W-:Y:S01]  /*41870*/  FFMA.FTZ R61, R61, R66, R71 ;  /* 0x000000423d3d7223 */ /* 0x000fe20000010047 */
[----:B------:R-:W-:Y:S02]  /*41880*/  HADD2.F32 R62, -RZ, R161.H1_H1 ;  /* 0x300000a1ff3e7230 */ /* 0x000fe40000004100 */
[----:B------:R-:W-:Y:S01]  /*41890*/  FMUL.FTZ R49, R64, R49 ;  /* 0x0000003140317220 */ /* 0x000fe20000410000 */
[----:B------:R-:W-:Y:S02]  /*418a0*/  HADD2.F32 R58, -RZ, R89.H1_H1 ;  /* 0x30000059ff3a7230 */ /* 0x000fe40000004100 */
[----:B------:R-:W-:Y:S01]  /*418b0*/  FFMA.FTZ R227, R67, R68, R70 ;  /* 0x0000004443e37223 */ /* 0x000fe20000010046 */
[----:B------:R-:W-:-:S02]  /*418c0*/  HADD2.F32 R60, -RZ, R118.H0_H0 ;  /* 0x20000076ff3c7230 */ /* 0x000fc40000004100 */
[----:B------:R-:W-:Y:S01]  /*418d0*/  FADD.FTZ R45, -R206, R45 ;  /* 0x0000002dce2d7221 */ /* 0x000fe20000010100 */
        /* <DEDUP_REMOVED lines=10> */
[----:B------:R-:W-:Y:S02]  /*41980*/  HADD2.F32 R66, -RZ, R162.H1_H1 ;  /* 0x300000a2ff427230 */ /* 0x000fe40000004100 */
[C---:B------:R-:W-:Y:S01]  /*41990*/  FFMA.FTZ R229, R59.reuse, R70, R208 ;  /* 0x000000463be57223 */ /* 0x040fe200000100d0 */
[----:B------:R-:W-:Y:S02]  /*419a0*/  HADD2.F32 R58, -RZ, R90.H1_H1 ;  /* 0x3000005aff3a7230 */ /* 0x000fe40000004100 */
[----:B------:R-:W-:Y:S01]  /*419b0*/  FFMA.FTZ R70, R59, R234, R69 ;  /* 0x000000ea3b467223 */ /* 0x000fe20000010045 */
[----:B------:R-:W-:-:S02]  /*419c0*/  HADD2.F32 R60, -RZ, R119.H0_H0 ;  /* 0x20000077ff3c7230 */ /* 0x000fc40000004100 */
[----:B------:R-:W-:Y:S01]  /*419d0*/  FADD.FTZ R59, -R206, R52 ;  /* 0x00000034ce3b7221 */ /* 0x000fe20000010100 */
[----:B------:R-:W-:Y:S02]  /*419e0*/  HADD2.F32 R68, -RZ, R163.H0_H0 ;  /* 0x200000a3ff447230 */ /* 0x000fe40000004100 */
[----:B------:R-:W-:Y:S01]  /*419f0*/  FFMA.FTZ R66, R67, R66, R58 ;  /* 0x0000004243427223 */ /* 0x000fe2000001003a */
[----:B------:R-:W-:Y:S02]  /*41a00*/  HADD2.F32 R71, -RZ, R91.H0_H0 ;  /* 0x2000005bff477230 */ /* 0x000fe40000004100 */
[C---:B------:R-:W-:Y:S01]  /*41a10*/  FFMA.FTZ R230, R63.reuse, R230, R60 ;  /* 0x000000e63fe67223 */ /* 0x040fe2000001003c */
[----:B------:R-:W-:Y:S01]  /*41a20*/  HADD2.F32 R67, -RZ, R120.H0_H0 ;  /* 0x20000078ff437230 */ /* 0x000fe20000004100 */
[----:B------:R-:W0:Y:S01]  /*41a30*/  @!P1 LDC.64 R208, c[0x0][0x3c8] ;  /* 0x0000f200ffd09b82 */ /* 0x000e220000000a00 */
[----:B------:R-:W-:Y:S02]  /*41a40*/  HADD2.F32 R69, -RZ, R156.H0_H0 ;  /* 0x2000009cff457230 */ /* 0x000fe40000004100 */
[----:B------:R-:W-:Y:S01]  /*41a50*/  FFMA.FTZ R71, R63, R68, R71 ;  /* 0x000000443f477223 */ /* 0x000fe20000010047 */
        /* <DEDUP_REMOVED lines=8> */
[----:B------:R-:W-:Y:S01]  /*41ae0*/  FADD.FTZ R63, -R206, R54 ;  /* 0x00000036ce3f7221 */ /* 0x000fe20000010100 */
[----:B------:R-:W-:-:S02]  /*41af0*/  HADD2.F32 R52, -RZ, R156.H1_H1 ;  /* 0x3000009cff347230 */ /* 0x000fc40000004100 */
[----:B------:R-:W-:Y:S01]  /*41b00*/  FADD.FTZ R41, -R206, R41 ;  /* 0x00000029ce297221 */ /* 0x000fe20000010100 */
[----:B------:R-:W-:Y:S02]  /*41b10*/  HADD2.F32 R54, -RZ, R92.H1_H1 ;  /* 0x3000005cff367230 */ /* 0x000fe40000004100 */
[C---:B------:R-:W-:Y:S01]  /*41b20*/  FFMA.FTZ R60, R53.reuse, R60, R68 ;  /* 0x0000003c353c7223 */ /* 0x040fe20000010044 */
[C---:B------:R-:W-:Y:S01]  /*41b30*/  FMUL.FTZ R67, R64.reuse, R63 ;  /* 0x0000003f40437220 */ /* 0x040fe20000410000 */
[----:B------:R-:W-:Y:S02]  /*41b40*/  HADD2.F32 R68, -RZ, R185.H0_H0 ;  /* 0x200000b9ff447230 */ /* 0x000fe40000004100 */
[----:B------:R-:W-:Y:S01]  /*41b50*/  FMUL.FTZ R41, R64, R41 ;  /* 0x0000002940297220 */ /* 0x000fe20000410000 */
[----:B------:R-:W-:Y:S02]  /*41b60*/  HADD2.F32 R234, -RZ, R121.H0_H0 ;  /* 0x20000079ffea7230 */ /* 0x000fe40000004100 */
[----:B------:R-:W-:Y:S01]  /*41b70*/  FFMA.FTZ R63, R53, R52, R54 ;  /* 0x00000034353f7223 */ /* 0x000fe20000010036 */
[----:B------:R-:W-:-:S02]  /*41b80*/  HADD2.F32 R52, -RZ, R157.H0_H0 ;  /* 0x2000009dff347230 */ /* 0x000fc40000004100 */
[----:B------:R-:W-:Y:S01]  /*41b90*/  FADD.FTZ R53, -R206, R48 ;  /* 0x00000030ce357221 */ /* 0x000fe20000010100 */
[----:B------:R-:W-:Y:S02]  /*41ba0*/  HADD2.F32 R54, -RZ, R93.H0_H0 ;  /* 0x2000005dff367230 */ /* 0x000fe40000004100 */
[----:B------:R-:W-:Y:S01]  /*41bb0*/  FFMA.FTZ R68, R67, R68, R234 ;  /* 0x0000004443447223 */ /* 0x000fe200000100ea */
[----:B------:R-:W-:Y:S02]  /*41bc0*/  HADD2.F32 R234, -RZ, R185.H1_H1 ;  /* 0x300000b9ffea7230 */ /* 0x000fe40000004100 */
[----:B------:R-:W-:Y:S01]  /*41bd0*/  FMUL.FTZ R53, R64, R53 ;  /* 0x0000003540357220 */ /* 0x000fe20000410000 */
[----:B0-----:R-:W-:-:S04]  /*41be0*/  @!P1 IMAD.WIDE R208, R16, 0x4, R208 ;  /* 0x0000000410d09825 */ /* 0x001fc800078e02d0 */
[----:B------:R-:W-:Y:S01]  /*41bf0*/  FFMA.FTZ R67, R67, R52, R54 ;  /* 0x0000003443437223 */ /* 0x000fe20000010036 */
[----:B------:R-:W-:Y:S01]  /*41c00*/  FADD.FTZ R43, -R206, R43 ;  /* 0x0000002bce2b7221 */ /* 0x000fe20000010100 */
[----:B------:R-:W-:Y:S01]  /*41c10*/  FFMA.FTZ R69, R55, R234, R236 ;  /* 0x000000ea37457223 */ /* 0x000fe200000100ec */
[----:B------:R-:W-:Y:S01]  /*41c20*/  HADD2.F32 R52, -RZ, R157.H1_H1 ;  /* 0x3000009dff347230 */ /* 0x000fe20000004100 */
[----:B------:R0:W-:Y:S01]  /*41c30*/  @!P1 STG.E desc[UR8][R208.64], R64 ;  /* 0x00000040d0009986 */ /* 0x0001e2000c101908 */
[----:B------:R-:W-:Y:S02]  /*41c40*/  HADD2.F32 R54, -RZ, R93.H1_H1 ;  /* 0x3000005dff367230 */ /* 0x000fe40000004100 */
[----:B------:R-:W-:Y:S01]  /*41c50*/  FMUL.FTZ R43, R64, R43 ;  /* 0x0000002b402b7220 */ /* 0x000fe20000410000 */
[----:B------:R-:W-:Y:S02]  /*41c60*/  HADD2.F32 R234, -RZ, R158.H0_H0 ;  /* 0x2000009effea7230 */ /* 0x000fe40000004100 */
[----:B------:R-:W-:Y:S01]  /*41c70*/  FADD.FTZ R39, -R206, R39 ;  /* 0x00000027ce277221 */ /* 0x000fe20000010100 */
[----:B------:R-:W-:-:S02]  /*41c80*/  HADD2.F32 R207, -RZ, R94.H0_H0 ;  /* 0x2000005effcf7230 */ /* 0x000fc40000004100 */
[----:B------:R-:W-:Y:S01]  /*41c90*/  FFMA.FTZ R48, R55, R52, R54 ;  /* 0x0000003437307223 */ /* 0x000fe20000010036 */
[----:B------:R-:W-:Y:S01]  /*41ca0*/  HADD2.F32 R52, -RZ, R186.H0_H0 ;  /* 0x200000baff347230 */ /* 0x000fe20000004100 */
[----:B------:R-:W-:Y:S01]  /*41cb0*/  F2FP.F16.F32.PACK_AB R55, R235, R218 ;  /* 0x000000daeb37723e */ /* 0x000fe200000000ff */
[--C-:B------:R-:W-:Y:S02]  /*41cc0*/  HADD2.F32 R54, -RZ, R122.reuse.H0_H0 ;  /* 0x2000007aff367230 */ /* 0x100fe40000004100 */
[C---:B------:R-:W-:Y:S01]  /*41cd0*/  FFMA.FTZ R207, R53.reuse, R234, R207 ;  /* 0x000000ea35cf7223 */ /* 0x040fe200000100cf */
[----:B------:R-:W-:Y:S02]  /*41ce0*/  HADD2.F32 R218, -RZ, R187.H0_H0 ;  /* 0x200000bbffda7230 */ /* 0x000fe40000004100 */
[----:B------:R-:W-:Y:S01]  /*41cf0*/  FMUL.FTZ R39, R64, R39 ;  /* 0x0000002740277220 */ /* 0x000fe20000410000 */
[----:B------:R-:W-:Y:S02]  /*41d00*/  HADD2.F32 R234, -RZ, R159.H0_H0 ;  /* 0x2000009fffea7230 */ /* 0x000fe40000004100 */
[----:B0-----:R-:W-:Y:S01]  /*41d10*/  FFMA.FTZ R208, R53, R52, R54 ;  /* 0x0000003435d07223 */ /* 0x001fe20000010036 */
[----:B------:R-:W-:Y:S01]  /*41d20*/  F2FP.F16.F32.PACK_AB R54, R214, R233 ;  /* 0x000000e9d636723e */ /* 0x000fe200000000ff */
[----:B------:R-:W-:Y:S01]  /*41d30*/  HADD2.F32 R214, -RZ, R122.H1_H1 ;  /* 0x3000007affd67230 */ /* 0x000fe20000004100 */
[----:B------:R-:W-:Y:S01]  /*41d40*/  F2FP.F16.F32.PACK_AB R53, R217, R212 ;  /* 0x000000d4d935723e */ /* 0x000fe200000000ff */
[----:B------:R-:W-:Y:S01]  /*41d50*/  HADD2.F32 R212, -RZ, R186.H1_H1 ;  /* 0x300000baffd47230 */ /* 0x000fe20000004100 */
[----:B------:R-:W-:Y:S01]  /*41d60*/  F2FP.F16.F32.PACK_AB R52, R211, R210 ;  /* 0x000000d2d334723e */ /* 0x000fe200000000ff */
[----:B------:R-:W-:-:S04]  /*41d70*/  IMAD.WIDE.U32 R210, R213, 0x10, R246 ;  /* 0x00000010d5d27825 */ /* 0x000fc800078e00f6 */
[C---:B------:R-:W-:Y:S01]  /*41d80*/  FADD.FTZ R217, -R206.reuse, R50 ;  /* 0x00000032ced97221 */ /* 0x040fe20000010100 */
[----:B------:R-:W-:Y:S01]  /*41d90*/  FADD.FTZ R233, -R206, R51 ;  /* 0x00000033cee97221 */ /* 0x000fe20000010100 */
[----:B------:R-:W-:Y:S01]  /*41da0*/  FFMA.FTZ R209, R49, R212, R214 ;  /* 0x000000d431d17223 */ /* 0x000fe200000100d6 */
[----:B------:R-:W-:Y:S02]  /*41db0*/  HADD2.F32 R50, -RZ, R158.H1_H1 ;  /* 0x3000009eff327230 */ /* 0x000fe40000004100 */
[C---:B------:R-:W-:Y:S01]  /*41dc0*/  FMUL.FTZ R217, R64.reuse, R217 ;  /* 0x000000d940d97220 */ /* 0x040fe20000410000 */
[----:B------:R-:W-:Y:S01]  /*41dd0*/  HADD2.F32 R212, -RZ, R94.H1_H1 ;  /* 0x3000005effd47230 */ /* 0x000fe20000004100 */
[----:B------:R0:W-:Y:S01]  /*41de0*/  STG.E.128 desc[UR8][R210.64], R52 ;  /* 0x00000034d2007986 */ /* 0x0001e2000c101d08 */
[----:B------:R-:W-:Y:S02]  /*41df0*/  HADD2.F32 R214, -RZ, R123.H0_H0 ;  /* 0x2000007bffd67230 */ /* 0x000fe40000004100 */
[----:B------:R-:W-:Y:S01]  /*41e00*/  FMUL.FTZ R233, R64, R233 ;  /* 0x000000e940e97220 */ /* 0x000fe20000410000 */
[----:B------:R-:W-:-:S02]  /*41e10*/  HADD2.F32 R51, -RZ, R95.H0_H0 ;  /* 0x2000005fff337230 */ /* 0x000fc40000004100 */
[----:B------:R-:W-:Y:S01]  /*41e20*/  FADD.FTZ R33, -R206, R33 ;  /* 0x00000021ce217221 */ /* 0x000fe20000010100 */
[----:B------:R-:W-:Y:S02]  /*41e30*/  HADD2.F32 R236, -RZ, R187.H1_H1 ;  /* 0x300000bbffec7230 */ /* 0x000fe40000004100 */
[----:B------:R-:W-:Y:S01]  /*41e40*/  FFMA.FTZ R218, R217, R218, R214 ;  /* 0x000000dad9da7223 */ /* 0x000fe200000100d6 */
[----:B------:R-:W-:Y:S02]  /*41e50*/  HADD2.F32 R214, -RZ, R159.H1_H1 ;  /* 0x3000009fffd67230 */ /* 0x000fe40000004100 */
[----:B------:R-:W-:Y:S01]  /*41e60*/  FMUL.FTZ R33, R64, R33 ;  /* 0x0000002140217220 */ /* 0x000fe20000410000 */
[----:B------:R-:W-:Y:S02]  /*41e70*/  HADD2.F32 R235, -RZ, R155.H0_H0 ;  /* 0x2000009bffeb7230 */ /* 0x000fe40000004100 */
[C---:B------:R-:W-:Y:S01]  /*41e80*/  FADD.FTZ R35, -R206.reuse, R35 ;  /* 0x00000023ce237221 */ /* 0x040fe20000010100 */
[C---:B------:R-:W-:Y:S01]  /*41e90*/  FADD.FTZ R29, -R206.reuse, R29 ;  /* 0x0000001dce1d7221 */ /* 0x040fe20000010100 */
[C---:B------:R-:W-:Y:S01]  /*41ea0*/  FADD.FTZ R31, -R206.reuse, R31 ;  /* 0x0000001fce1f7221 */ /* 0x040fe20000010100 */
[----:B------:R-:W-:Y:S01]  /*41eb0*/  FADD.FTZ R25, -R206, R25 ;  /* 0x00000019ce197221 */ /* 0x000fe20000010100 */
[C---:B------:R-:W-:Y:S01]  /*41ec0*/  FMUL.FTZ R35, R64.reuse, R35 ;  /* 0x0000002340237220 */ /* 0x040fe20000410000 */
[C---:B------:R-:W-:Y:S01]  /*41ed0*/  FMUL.FTZ R29, R64.reuse, R29 ;  /* 0x0000001d401d7220 */ /* 0x040fe20000410000 */
[----:B------:R-:W-:Y:S01]  /*41ee0*/  FMUL.FTZ R31, R64, R31 ;  /* 0x0000001f401f7220 */ /* 0x000fe20000410000 */
[C---:B------:R-:W-:Y:S01]  /*41ef0*/  FADD.FTZ R27, -R206.reuse, R27 ;  /* 0x0000001bce1b7221 */ /* 0x040fe20000010100 */
[----:B0-----:R-:W-:Y:S01]  /*41f00*/  FFMA.FTZ R54, R49, R50, R212 ;  /* 0x0000003231367223 */ /* 0x001fe200000100d4 */
        /* <DEDUP_REMOVED lines=12> */
[----:B------:R-:W-:Y:S01]  /*41fd0*/  FFMA.FTZ R217, R233, R236, R238 ;  /* 0x000000ece9d97223 */ /* 0x000fe200000100ee */
[----:B------:R-:W-:Y:S02]  /*41fe0*/  HADD2.F32 R44, -RZ, R124.H1_H1 ;  /* 0x3000007cff2c7230 */ /* 0x000fe40000004100 */
[----:B------:R-:W-:Y:S01]  /*41ff0*/  FFMA.FTZ R49, R49, R210, R51 ;  /* 0x000000d231317223 */ /* 0x000fe20000010033 */
[----:B------:R-:W-:Y:S02]  /*42000*/  HADD2.F32 R46, -RZ, R152.H1_H1 ;  /* 0x30000098ff2e7230 */ /* 0x000fe40000004100 */
[----:B------:R-:W-:Y:S01]  /*42010*/  FMUL.FTZ R210, R64, R53 ;  /* 0x0000003540d27220 */ /* 0x000fe20000410000 */
[----:B------:R-:W-:-:S02]  /*42020*/  HADD2.F32 R51, -RZ, R96.H1_H1 ;  /* 0x30000060ff337230 */ /* 0x000fc40000004100 */
[C---:B------:R-:W-:Y:S01]  /*42030*/  FFMA.FTZ R52, R45.reuse, R52, R44 ;  /* 0x000000342d347223 */ /* 0x040fe2000001002c */
[----:B------:R-:W-:Y:S02]  /*42040*/  HADD2.F32 R53, -RZ, R181.H0_H0 ;  /* 0x200000b5ff357230 */ /* 0x000fe40000004100 */
[----:B------:R-:W-:Y:S01]  /*42050*/  FADD.FTZ R21, -R206, R21 ;  /* 0x00000015ce157221 */ /* 0x000fe20000010100 */
        /* <DEDUP_REMOVED lines=10> */
[----:B------:R-:W-:Y:S01]  /*42100*/  F2FP.F16.F32.PACK_AB R44, R216, R215 ;  /* 0x000000d7d82c723e */ /* 0x000fe200000000ff */
[----:B------:R-:W-:Y:S01]  /*42110*/  FADD.FTZ R215, -R206, R40 ;  /* 0x00000028ced77221 */ /* 0x000fe20000010100 */
[----:B------:R-:W-:Y:S02]  /*42120*/  HADD2.F32 R234, -RZ, R153.H1_H1 ;  /* 0x30000099ffea7230 */ /* 0x000fe40000004100 */
[----:B------:R-:W-:Y:S01]  /*42130*/  FFMA.FTZ R210, R210, R45, R55 ;  /* 0x0000002dd2d27223 */ /* 0x000fe20000010037 */
[----:B------:R-:W-:Y:S01]  /*42140*/  HADD2.F32 R55, -RZ, R97.H1_H1 ;  /* 0x30000061ff377230 */ /* 0x000fe20000004100 */
[----:B------:R-:W-:Y:S01]  /*42150*/  F2FP.F16.F32.PACK_AB R46, R222, R223 ;  /* 0x000000dfde2e723e */ /* 0x000fe200000000ff */
[----:B------:R-:W-:-:S02]  /*42160*/  HADD2.F32 R40, -RZ, R182.H0_H0 ;  /* 0x200000b6ff287230 */ /* 0x000fc40000004100 */
[----:B------:R-:W-:Y:S01]  /*42170*/  FMUL.FTZ R215, R64, R215 ;  /* 0x000000d740d77220 */ /* 0x000fe20000410000 */
[----:B------:R-:W-:Y:S01]  /*42180*/  HADD2.F32 R216, -RZ, R126.H0_H0 ;  /* 0x2000007effd87230 */ /* 0x000fe20000004100 */
[----:B------:R-:W-:Y:S01]  /*42190*/  F2FP.F16.F32.PACK_AB R45, R221, R220 ;  /* 0x000000dcdd2d723e */ /* 0x000fe200000000ff */
[----:B------:R-:W-:Y:S02]  /*421a0*/  HADD2.F32 R222, -RZ, R154.H0_H0 ;  /* 0x2000009affde7230 */ /* 0x000fe40000004100 */
[----:B------:R-:W-:Y:S01]  /*421b0*/  FFMA.FTZ R55, R47, R234, R55 ;  /* 0x000000ea2f377223 */ /* 0x000fe20000010037 */
[----:B------:R-:W-:Y:S01]  /*421c0*/  HADD2.F32 R223, -RZ, R98.H0_H0 ;  /* 0x20000062ffdf7230 */ /* 0x000fe20000004100 */
[----:B------:R-:W-:Y:S01]  /*421d0*/  F2FP.F16.F32.PACK_AB R47, R231, R232 ;  /* 0x000000e8e72f723e */ /* 0x000fe200000000ff */
[----:B----4-:R-:W-:-:S04]  /*421e0*/  IMAD.WIDE.U32 R220, R213, 0x10, R248 ;  /* 0x00000010d5dc7825 */ /* 0x010fc800078e00f8 */
[C---:B------:R-:W-:Y:S01]  /*421f0*/  FFMA.FTZ R213, R215.reuse, R40, R216 ;  /* 0x00000028d7d57223 */ /* 0x040fe200000100d8 */
[C---:B------:R-:W-:Y:S01]  /*42200*/  FADD.FTZ R23, -R206.reuse, R23 ;  /* 0x00000017ce177221 */ /* 0x040fe20000010100 */
[----:B------:R-:W-:Y:S01]  /*42210*/  FFMA.FTZ R40, R215, R222, R223 ;  /* 0x000000ded7287223 */ /* 0x000fe200000100df */
[----:B------:R-:W-:Y:S02]  /*42220*/  HADD2.F32 R222, -RZ, R182.H1_H1 ;  /* 0x300000b6ffde7230 */ /* 0x000fe40000004100 */
[----:B------:R-:W-:Y:S01]  /*42230*/  FADD.FTZ R223, -R206, R42 ;  /* 0x0000002acedf7221 */ /* 0x000fe20000010100 */
[----:B------:R-:W-:Y:S01]  /*42240*/  HADD2.F32 R216, -RZ, R126.H1_H1 ;  /* 0x3000007effd87230 */ /* 0x000fe20000004100 */
[----:B------:R0:W-:Y:S01]  /*42250*/  STG.E.128 desc[UR8][R220.64], R44 ;  /* 0x0000002cdc007986 */ /* 0x0001e2000c101d08 */
[----:B------:R-:W-:Y:S02]  /*42260*/  HADD2.F32 R232, -RZ, R154.H1_H1 ;  /* 0x3000009affe87230 */ /* 0x000fe40000004100 */
[----:B------:R-:W-:Y:S01]  /*42270*/  FMUL.FTZ R23, R64, R23 ;  /* 0x0000001740177220 */ /* 0x000fe20000410000 */
[----:B------:R-:W-:-:S02]  /*42280*/  HADD2.F32 R215, -RZ, R98.H1_H1 ;  /* 0x30000062ffd77230 */ /* 0x000fc40000004100 */
[C---:B------:R-:W-:Y:S01]  /*42290*/  FFMA.FTZ R222, R41.reuse, R222, R216 ;  /* 0x000000de29de7223 */ /* 0x040fe200000100d8 */
[----:B------:R-:W-:Y:S02]  /*422a0*/  HADD2.F32 R231, -RZ, R183.H0_H0 ;  /* 0x200000b7ffe77230 */ /* 0x000fe40000004100 */
[C---:B------:R-:W-:Y:S01]  /*422b0*/  FADD.FTZ R197, -R206.reuse, R197 ;  /* 0x000000c5cec57221 */ /* 0x040fe20000010100 */
[----:B------:R-:W-:Y:S02]  /*422c0*/  HADD2.F32 R233, -RZ, R127.H0_H0 ;  /* 0x2000007fffe97230 */ /* 0x000fe40000004100 */
[----:B------:R-:W-:Y:S01]  /*422d0*/  FFMA.FTZ R216, R41, R232, R215 ;  /* 0x000000e829d87223 */ /* 0x000fe200000100d7 */
[----:B------:R-:W-:Y:S02]  /*422e0*/  HADD2.F32 R42, -RZ, R99.H0_H0 ;  /* 0x20000063ff2a7230 */ /* 0x000fe40000004100 */
[----:B------:R-:W-:Y:S01]  /*422f0*/  FADD.FTZ R41, -R206, R36 ;  /* 0x00000024ce297221 */ /* 0x000fe20000010100 */
[----:B------:R-:W-:-:S02]  /*42300*/  HADD2.F32 R234, -RZ, R183.H1_H1 ;  /* 0x300000b7ffea7230 */ /* 0x000fc40000004100 */
[C---:B------:R-:W-:Y:S01]  /*42310*/  FMUL.FTZ R197, R64.reuse, R197 ;  /* 0x000000c540c57220 */ /* 0x040fe20000410000 */
[----:B------:R-:W-:Y:S02]  /*42320*/  HADD2.F32 R232, -RZ, R129.H0_H0 ;  /* 0x20000081ffe87230 */ /* 0x000fe40000004100 */
[C---:B------:R-:W-:Y:S01]  /*42330*/  FMUL.FTZ R36, R64.reuse, R41 ;  /* 0x0000002940247220 */ /* 0x040fe20000410000 */
[----:B------:R-:W-:Y:S01]  /*42340*/  HADD2.F32 R236, -RZ, R151.H0_H0 ;  /* 0x20000097ffec7230 */ /* 0x000fe20000004100 */
[----:B------:R-:W-:Y:S01]  /*42350*/  F2FP.F16.F32.PACK_AB R69, R69, R68 ;  /* 0x000000444545723e */ /* 0x000fe200000000ff */
[----:B------:R-:W-:Y:S02]  /*42360*/  HADD2.F32 R238, -RZ, R147.H1_H1 ;  /* 0x30000093ffee7230 */ /* 0x000fe40000004100 */
[----:B0-----:R-:W-:Y:S01]  /*42370*/  FMUL.FTZ R220, R64, R223 ;  /* 0x000000df40dc7220 */ /* 0x001fe20000410000 */
[----:B------:R-:W-:Y:S01]  /*42380*/  HADD2.F32 R45, -RZ, R176.H0_H0 ;  /* 0x200000b0ff2d7230 */ /* 0x000fe20000004100 */
[----:B------:R-:W-:Y:S01]  /*42390*/  F2FP.F16.F32.PACK_AB R68, R60, R59 ;  /* 0x0000003b3c44723e */ /* 0x000fe200000000ff */
[----:B------:R-:W-:-:S02]  /*423a0*/  HADD2.F32 R47, -RZ, R128.H0_H0 ;  /* 0x20000080ff2f7230 */ /* 0x000fc40000004100 */
[C---:B------:R-:W-:Y:S01]  /*423b0*/  FFMA.FTZ R223, R220.reuse, R231, R233 ;  /* 0x000000e7dcdf7223 */ /* 0x040fe200000100e9 */
[----:B------:R-:W-:Y:S01]  /*423c0*/  FFMA.FTZ R220, R220, R235, R42 ;  /* 0x000000ebdcdc7223 */ /* 0x000fe2000001002a */
[----:B------:R-:W-:Y:S02]  /*423d0*/  HADD2.F32 R42, -RZ, R127.H1_H1 ;  /* 0x3000007fff2a7230 */ /* 0x000fe40000004100 */
[----:B------:R-:W-:Y:S02]  /*423e0*/  HADD2.F32 R44, -RZ, R155.H1_H1 ;  /* 0x3000009bff2c7230 */ /* 0x000fe40000004100 */
[----:B------:R-:W-:Y:S01]  /*423f0*/  FFMA.FTZ R41, R36, R45, R47 ;  /* 0x0000002d24297223 */ /* 0x000fe2000001002f */
[----:B------:R-:W-:Y:S02]  /*42400*/  HADD2.F32 R221, -RZ, R99.H1_H1 ;  /* 0x30000063ffdd7230 */ /* 0x000fe40000004100 */
[----:B------:R-:W-:Y:S01]  /*42410*/  FFMA.FTZ R234, R43, R234, R42 ;  /* 0x000000ea2bea7223 */ /* 0x000fe2000001002a */
[----:B------:R-:W-:Y:S01]  /*42420*/  FADD.FTZ R45, -R206, R37 ;  /* 0x00000025ce2d7221 */ /* 0x000fe20000010100 */
[----:B------:R-:W-:-:S02]  /*42430*/  HADD2.F32 R37, -RZ, R100.H0_H0 ;  /* 0x20000064ff257230 */ /* 0x000fc40000004100 */
[----:B------:R-:W-:Y:S01]  /*42440*/  FFMA.FTZ R221, R43, R44, R221 ;  /* 0x0000002c2bdd7223 */ /* 0x000fe200000100dd */
[----:B------:R-:W-:Y:S02]  /*42450*/  HADD2.F32 R43, -RZ, R148.H0_H0 ;  /* 0x20000094ff2b7230 */ /* 0x000fe40000004100 */
[----:B------:R-:W-:Y:S01]  /*42460*/  FMUL.FTZ R45, R64, R45 ;  /* 0x0000002d402d7220 */ /* 0x000fe20000410000 */
[----:B------:R-:W-:Y:S02]  /*42470*/  HADD2.F32 R44, -RZ, R176.H1_H1 ;  /* 0x300000b0ff2c7230 */ /* 0x000fe40000004100 */
[----:B------:R-:W-:Y:S02]  /*42480*/  HADD2.F32 R46, -RZ, R128.H1_H1 ;  /* 0x30000080ff2e7230 */ /* 0x000fe40000004100 */
[----:B------:R-:W-:Y:S01]  /*42490*/  FFMA.FTZ R42, R36, R43, R37 ;  /* 0x0000002b242a7223 */ /* 0x000fe20000010025 */
[----:B------:R-:W-:Y:S01]  /*424a0*/  FADD.FTZ R37, -R206, R38 ;  /* 0x00000026ce257221 */ /* 0x000fe20000010100 */
[----:B------:R-:W-:-:S02]  /*424b0*/  HADD2.F32 R36, -RZ, R148.H1_H1 ;  /* 0x30000094ff247230 */ /* 0x000fc40000004100 */
[C---:B------:R-:W-:Y:S01]  /*424c0*/  FFMA.FTZ R44, R45.reuse, R44, R46 ;  /* 0x0000002c2d2c7223 */ /* 0x040fe2000001002e */
[----:B------:R-:W-:Y:S02]  /*424d0*/  HADD2.F32 R38, -RZ, R100.H1_H1 ;  /* 0x30000064ff267230 */ /* 0x000fe40000004100 */
[----:B------:R-:W-:Y:S01]  /*424e0*/  FMUL.FTZ R37, R64, R37 ;  /* 0x0000002540257220 */ /* 0x000fe20000410000 */
[----:B------:R-:W-:Y:S02]  /*424f0*/  HADD2.F32 R46, -RZ, R177.H0_H0 ;  /* 0x200000b1ff2e7230 */ /* 0x000fe40000004100 */
[----:B------:R-:W-:Y:S02]  /*42500*/  HADD2.F32 R231, -RZ, R150.H0_H0 ;  /* 0x20000096ffe77230 */ /* 0x000fe40000004100 */
[----:B------:R-:W-:Y:S01]  /*42510*/  FFMA.FTZ R43, R45, R36, R38 ;  /* 0x000000242d2b7223 */ /* 0x000fe20000010026 */
[----:B------:R-:W-:Y:S02]  /*42520*/  HADD2.F32 R36, -RZ, R101.H0_H0 ;  /* 0x20000065ff247230 */ /* 0x000fe40000004100 */
[----:B------:R-:W-:Y:S01]  /*42530*/  FFMA.FTZ R47, R37, R46, R232 ;  /* 0x0000002e252f7223 */ /* 0x000fe200000100e8 */
[----:B------:R-:W-:-:S02]  /*42540*/  HADD2.F32 R46, -RZ, R149.H0_H0 ;  /* 0x20000095ff2e7230 */ /* 0x000fc40000004100 */
[----:B------:R-:W-:Y:S02]  /*42550*/  HADD2.F32 R38, -RZ, R129.H1_H1 ;  /* 0x30000081ff267230 */ /* 0x000fe40000004100 */
[----:B------:R-:W-:Y:S02]  /*42560*/  HADD2.F32 R232, -RZ, R149.H1_H1 ;  /* 0x30000095ffe87230 */ /* 0x000fe40000004100 */
[----:B------:R-:W-:Y:S01]  /*42570*/  FFMA.FTZ R46, R37, R46, R36 ;  /* 0x0000002e252e7223 */ /* 0x000fe20000010024 */
[----:B------:R-:W-:Y:S01]  /*42580*/  HADD2.F32 R36, -RZ, R177.H1_H1 ;  /* 0x300000b1ff247230 */ /* 0x000fe20000004100 */
[----:B------:R-:W-:Y:S01]  /*42590*/  F2FP.F16.F32.PACK_AB R37, R225, R226 ;  /* 0x000000e2e125723e */ /* 0x000fe200000000ff */
[----:B------:R-:W-:Y:S02]  /*425a0*/  HADD2.F32 R45, -RZ, R101.H1_H1 ;  /* 0x30000065ff2d7230 */ /* 0x000fe40000004100 */
[----:B------:R-:W-:Y:S02]  /*425b0*/  HADD2.F32 R226, -RZ, R102.H0_H0 ;  /* 0x20000066ffe27230 */ /* 0x000fe40000004100 */
        /* <DEDUP_REMOVED lines=9> */
[----:B------:R-:W-:-:S04]  /*42650*/  IMAD.WIDE.U32 R224, R19, 0x10, R246 ;  /* 0x0000001013e07825 */ /* 0x000fc800078e00f6 */
[----:B------:R-:W-:Y:S01]  /*42660*/  FFMA.FTZ R219, R32, R227, R229 ;  /* 0x000000e320db7223 */ /* 0x000fe200000100e5 */
[----:B------:R-:W-:Y:S01]  /*42670*/  FADD.FTZ R229, -R206, R34 ;  /* 0x00000022cee57221 */ /* 0x000fe20000010100 */
[----:B------:R-:W-:Y:S01]  /*42680*/  FFMA.FTZ R32, R32, R231, R226 ;  /* 0x000000e720207223 */ /* 0x000fe200000100e2 */
[----:B------:R0:W-:Y:S01]  /*42690*/  STG.E.128 desc[UR8][R224.64], R36 ;  /* 0x00000024e0007986 */ /* 0x0001e2000c101d08 */
[----:B------:R-:W-:Y:S02]  /*426a0*/  HADD2.F32 R226, -RZ, R178.H1_H1 ;  /* 0x300000b2ffe27230 */ /* 0x000fe40000004100 */
[----:B------:R-:W-:Y:S01]  /*426b0*/  FMUL.FTZ R229, R64, R229 ;  /* 0x000000e540e57220 */ /* 0x000fe20000410000 */
[----:B------:R-:W-:Y:S02]  /*426c0*/  HADD2.F32 R228, -RZ, R130.H1_H1 ;  /* 0x30000082ffe47230 */ /* 0x000fe40000004100 */
[----:B------:R-:W-:Y:S02]  /*426d0*/  HADD2.F32 R232, -RZ, R179.H0_H0 ;  /* 0x200000b3ffe87230 */ /* 0x000fe40000004100 */
[----:B------:R-:W-:-:S02]  /*426e0*/  HADD2.F32 R34, -RZ, R131.H0_H0 ;  /* 0x20000083ff227230 */ /* 0x000fc40000004100 */
[----:B------:R-:W-:Y:S02]  /*426f0*/  HADD2.F32 R230, -RZ, R150.H1_H1 ;  /* 0x30000096ffe67230 */ /* 0x000fe40000004100 */
[----:B------:R-:W-:Y:S02]  /*42700*/  HADD2.F32 R227, -RZ, R102.H1_H1 ;  /* 0x30000066ffe37230 */ /* 0x000fe40000004100 */
[----:B------:R-:W-:Y:S02]  /*42710*/  HADD2.F32 R233, -RZ, R106.H0_H0 ;  /* 0x2000006affe97230 */ /* 0x000fe40000004100 */
[----:B------:R-:W-:Y:S02]  /*42720*/  HADD2.F32 R231, -RZ, R105.H1_H1 ;  /* 0x30000069ffe77230 */ /* 0x000fe40000004100 */
[----:B------:R-:W-:Y:S02]  /*42730*/  HADD2.F32 R235, -RZ, R110.H0_H0 ;  /* 0x2000006effeb7230 */ /* 0x000fe40000004100 */
[----:B0-----:R-:W-:Y:S01]  /*42740*/  FFMA.FTZ R38, R33, R226, R228 ;  /* 0x000000e221267223 */ /* 0x001fe200000100e4 */
[----:B------:R-:W-:-:S02]  /*42750*/  HADD2.F32 R37, -RZ, R103.H0_H0 ;  /* 0x20000067ff257230 */ /* 0x000fc40000004100 */
[----:B------:R-:W-:Y:S01]  /*42760*/  FFMA.FTZ R39, R229, R232, R34 ;  /* 0x000000e8e5277223 */ /* 0x000fe20000010022 */
[----:B------:R-:W-:Y:S02]  /*42770*/  HADD2.F32 R36, -RZ, R179.H1_H1 ;  /* 0x300000b3ff247230 */ /* 0x000fe40000004100 */
[----:B------:R-:W-:Y:S01]  /*42780*/  FFMA.FTZ R33, R33, R230, R227 ;  /* 0x000000e621217223 */ /* 0x000fe200000100e3 */
[----:B------:R-:W-:Y:S02]  /*42790*/  HADD2.F32 R34, -RZ, R131.H1_H1 ;  /* 0x30000083ff227230 */ /* 0x000fe40000004100 */
[----:B------:R-:W-:Y:S01]  /*427a0*/  FFMA.FTZ R228, R229, R236, R37 ;  /* 0x000000ece5e47223 */ /* 0x000fe20000010025 */
[----:B------:R-:W-:Y:S01]  /*427b0*/  FADD.FTZ R37, -R206, R28 ;  /* 0x0000001cce257221 */ /* 0x000fe20000010100 */
[----:B------:R-:W-:Y:S02]  /*427c0*/  HADD2.F32 R224, -RZ, R151.H1_H1 ;  /* 0x30000097ffe07230 */ /* 0x000fe40000004100 */
[----:B------:R-:W-:-:S02]  /*427d0*/  HADD2.F32 R229, -RZ, R103.H1_H1 ;  /* 0x30000067ffe57230 */ /* 0x000fc40000004100 */
[----:B------:R-:W-:Y:S01]  /*427e0*/  FMUL.FTZ R37, R64, R37 ;  /* 0x0000002540257220 */ /* 0x000fe20000410000 */
[----:B------:R-:W-:Y:S02]  /*427f0*/  HADD2.F32 R28, -RZ, R172.H0_H0 ;  /* 0x200000acff1c7230 */ /* 0x000fe40000004100 */
[C---:B------:R-:W-:Y:S01]  /*42800*/  FFMA.FTZ R36, R35.reuse, R36, R34 ;  /* 0x0000002423247223 */ /* 0x040fe20000010022 */
[----:B------:R-:W-:Y:S02]  /*42810*/  HADD2.F32 R226, -RZ, R132.H0_H0 ;  /* 0x20000084ffe27230 */ /* 0x000fe40000004100 */
[----:B------:R-:W-:Y:S01]  /*42820*/  FFMA.FTZ R229, R35, R224, R229 ;  /* 0x000000e023e57223 */ /* 0x000fe200000100e5 */
[----:B------:R-:W-:Y:S02]  /*42830*/  HADD2.F32 R224, -RZ, R104.H0_H0 ;  /* 0x20000068ffe07230 */ /* 0x000fe40000004100 */
[----:B------:R-:W-:Y:S02]  /*42840*/  HADD2.F32 R230, -RZ, R132.H1_H1 ;  /* 0x30000084ffe67230 */ /* 0x000fe40000004100 */
[----:B------:R-:W-:Y:S01]  /*42850*/  FFMA.FTZ R34, R37, R28, R226 ;  /* 0x0000001c25227223 */ /* 0x000fe200000100e2 */
[----:B------:R-:W-:-:S02]  /*42860*/  HADD2.F32 R28, -RZ, R144.H0_H0 ;  /* 0x20000090ff1c7230 */ /* 0x000fc40000004100 */
[----:B------:R-:W-:Y:S02]  /*42870*/  HADD2.F32 R226, -RZ, R172.H1_H1 ;  /* 0x300000acffe27230 */ /* 0x000fe40000004100 */
[----:B------:R-:W-:Y:S02]  /*42880*/  HADD2.F32 R232, -RZ, R174.H0_H0 ;  /* 0x200000aeffe87230 */ /* 0x000fe40000004100 */
[----:B------:R-:W-:Y:S01]  /*42890*/  FFMA.FTZ R35, R37, R28, R224 ;  /* 0x0000001c25237223 */ /* 0x000fe200000100e0 */
[----:B------:R-:W-:Y:S01]  /*428a0*/  FADD.FTZ R37, -R206, R30 ;  /* 0x0000001ece257221 */ /* 0x000fe20000010100 */
[----:B------:R-:W-:Y:S01]  /*428b0*/  FFMA.FTZ R225, R29, R226, R230 ;  /* 0x000000e21de17223 */ /* 0x000fe200000100e6 */
[----:B------:R-:W-:Y:S02]  /*428c0*/  HADD2.F32 R224, -RZ, R144.H1_H1 ;  /* 0x30000090ffe07230 */ /* 0x000fe40000004100 */
[----:B------:R-:W-:Y:S02]  /*428d0*/  HADD2.F32 R28, -RZ, R104.H1_H1 ;  /* 0x30000068ff1c7230 */ /* 0x000fe40000004100 */
[----:B------:R-:W-:Y:S01]  /*428e0*/  FMUL.FTZ R37, R64, R37 ;  /* 0x0000002540257220 */ /* 0x000fe20000410000 */
[----:B------:R-:W-:-:S02]  /*428f0*/  HADD2.F32 R226, -RZ, R173.H0_H0 ;  /* 0x200000adffe27230 */ /* 0x000fc40000004100 */
[----:B------:R-:W-:Y:S02]  /*42900*/  HADD2.F32 R30, -RZ, R133.H0_H0 ;  /* 0x20000085ff1e7230 */ /* 0x000fe40000004100 */
[----:B------:R-:W-:Y:S01]  /*42910*/  FFMA.FTZ R224, R29, R224, R28 ;  /* 0x000000e01de07223 */ /* 0x000fe2000001001c */
[----:B------:R-:W-:Y:S02]  /*42920*/  HADD2.F32 R28, -RZ, R145.H0_H0 ;  /* 0x20000091ff1c7230 */ /* 0x000fe40000004100 */
[----:B------:R-:W-:Y:S01]  /*42930*/  FADD.FTZ R29, -R206, R24 ;  /* 0x00000018ce1d7221 */ /* 0x000fe20000010100 */
[----:B------:R-:W-:Y:S02]  /*42940*/  HADD2.F32 R230, -RZ, R173.H1_H1 ;  /* 0x300000adffe67230 */ /* 0x000fe40000004100 */
[----:B------:R-:W-:Y:S01]  /*42950*/  FFMA.FTZ R226, R37, R226, R30 ;  /* 0x000000e225e27223 */ /* 0x000fe2000001001e */
[----:B------:R-:W-:Y:S02]  /*42960*/  HADD2.F32 R30, -RZ, R105.H0_H0 ;  /* 0x20000069ff1e7230 */ /* 0x000fe40000004100 */
[----:B------:R-:W-:Y:S01]  /*42970*/  FMUL.FTZ R29, R64, R29 ;  /* 0x0000001d401d7220 */ /* 0x000fe20000410000 */
[----:B------:R-:W-:-:S02]  /*42980*/  HADD2.F32 R24, -RZ, R134.H0_H0 ;  /* 0x20000086ff187230 */ /* 0x000fc40000004100 */
[----:B------:R-:W-:Y:S02]  /*42990*/  HADD2.F32 R236, -RZ, R169.H1_H1 ;  /* 0x300000a9ffec7230 */ /* 0x000fe40000004100 */
        /* <DEDUP_REMOVED lines=8> */
[----:B------:R-:W-:Y:S01]  /*42a20*/  FFMA.FTZ R231, R31, R30, R231 ;  /* 0x0000001e1fe77223 */ /* 0x000fe200000100e7 */
[----:B------:R-:W-:Y:S02]  /*42a30*/  F2FP.F16.F32.PACK_AB R31, R70, R71 ;  /* 0x00000047461f723e */ /* 0x000fe400000000ff */
[----:B------:R-:W-:Y:S01]  /*42a40*/  FFMA.FTZ R233, R29, R28, R233 ;  /* 0x0000001c1de97223 */ /* 0x000fe200000100e9 */
[----:B------:R-:W-:Y:S01]  /*42a50*/  F2FP.F16.F32.PACK_AB R28, R57, R56 ;  /* 0x00000038391c723e */ /* 0x000fe200000000ff */
[----:B------:R-:W-:Y:S01]  /*42a60*/  HADD2.F32 R56, -RZ, R174.H1_H1 ;  /* 0x300000aeff387230 */ /* 0x000fe20000004100 */
[----:B------:R-:W-:Y:S01]  /*42a70*/  F2FP.F16.F32.PACK_AB R29, R62, R61 ;  /* 0x0000003d3e1d723e */ /* 0x000fe200000000ff */
[----:B------:R-:W-:Y:S01]  /*42a80*/  HADD2.F32 R62, -RZ, R146.H1_H1 ;  /* 0x30000092ff3e7230 */ /* 0x000fe20000004100 */
[----:B------:R-:W-:Y:S01]  /*42a90*/  F2FP.F16.F32.PACK_AB R30, R66, R65 ;  /* 0x00000041421e723e */ /* 0x000fe200000000ff */
[----:B------:R-:W-:Y:S02]  /*42aa0*/  HADD2.F32 R57, -RZ, R106.H1_H1 ;  /* 0x3000006aff397230 */ /* 0x000fe40000004100 */
[----:B------:R-:W-:Y:S01]  /*42ab0*/  FFMA.FTZ R56, R37, R56, R24 ;  /* 0x0000003825387223 */ /* 0x000fe20000010018 */
[----:B------:R-:W-:Y:S01]  /*42ac0*/  IMAD.WIDE.U32 R24, R19, 0x10, R248 ;  /* 0x0000001013187825 */ /* 0x000fe200078e00f8 */
[----:B------:R-:W-:-:S03]  /*42ad0*/  F2FP.F16.F32.PACK_AB R71, R217, R218 ;  /* 0x000000dad947723e */ /* 0x000fc600000000ff */
[----:B------:R-:W-:Y:S01]  /*42ae0*/  FFMA.FTZ R19, R37, R62, R57 ;  /* 0x0000003e25137223 */ /* 0x000fe20000010039 */
[----:B------:R-:W-:Y:S01]  /*42af0*/  FADD.FTZ R37, -R206, R26 ;  /* 0x0000001ace257221 */ /* 0x000fe20000010100 */
[----:B------:R-:W-:Y:S01]  /*42b00*/  HADD2.F32 R26, -RZ, R175.H0_H0 ;  /* 0x200000afff1a7230 */ /* 0x000fe20000004100 */
[----:B------:R0:W-:Y:S01]  /*42b10*/  STG.E.128 desc[UR8][R24.64], R28 ;  /* 0x0000001c18007986 */ /* 0x0001e2000c101d08 */
[----:B------:R-:W-:Y:S02]  /*42b20*/  HADD2.F32 R62, -RZ, R135.H0_H0 ;  /* 0x20000087ff3e7230 */ /* 0x000fe40000004100 */
[----:B------:R-:W-:Y:S01]  /*42b30*/  FMUL.FTZ R37, R64, R37 ;  /* 0x0000002540257220 */ /* 0x000fe20000410000 */
[----:B------:R-:W-:Y:S02]  /*42b40*/  HADD2.F32 R57, -RZ, R107.H1_H1 ;  /* 0x3000006bff397230 */ /* 0x000fe40000004100 */
[----:B------:R-:W-:Y:S02]  /*42b50*/  HADD2.F32 R61, -RZ, R108.H0_H0 ;  /* 0x2000006cff3d7230 */ /* 0x000fe40000004100 */
[----:B------:R-:W-:Y:S01]  /*42b60*/  FFMA.FTZ R243, R37, R26, R62 ;  /* 0x0000001a25f37223 */ /* 0x000fe2000001003e */
[----:B------:R-:W-:-:S02]  /*42b70*/  HADD2.F32 R62, -RZ, R168.H0_H0 ;  /* 0x200000a8ff3e7230 */ /* 0x000fc40000004100 */
[----:B------:R-:W-:Y:S01]  /*42b80*/  FFMA.FTZ R238, R27, R238, R57 ;  /* 0x000000ee1bee7223 */ /* 0x000fe20000010039 */
[----:B------:R-:W-:Y:S02]  /*42b90*/  HADD2.F32 R26, -RZ, R140.H0_H0 ;  /* 0x2000008cff1a7230 */ /* 0x000fe40000004100 */
[----:B------:R-:W-:Y:S02]  /*42ba0*/  HADD2.F32 R66, -RZ, R147.H0_H0 ;  /* 0x20000093ff427230 */ /* 0x000fe40000004100 */
[----:B------:R-:W-:-:S03]  /*42bb0*/  HADD2.F32 R70, -RZ, R135.H1_H1 ;  /* 0x30000087ff467230 */ /* 0x000fc60000004100 */
[----:B------:R-:W-:Y:S01]  /*42bc0*/  FFMA.FTZ R239, R37, R66, R239 ;  /* 0x0000004225ef7223 */ /* 0x000fe200000100ef */
[----:B------:R-:W-:Y:S02]  /*42bd0*/  HADD2.F32 R66, -RZ, R141.H0_H0 ;  /* 0x2000008dff427230 */ /* 0x000fe40000004100 */
[----:B0-----:R-:W-:Y:S01]  /*42be0*/  FADD.FTZ R25, -R206, R20 ;  /* 0x00000014ce197221 */ /* 0x001fe20000010100 */
[----:B------:R-:W-:Y:S02]  /*42bf0*/  HADD2.F32 R24, -RZ, R136.H0_H0 ;  /* 0x20000088ff187230 */ /* 0x000fe40000004100 */
[----:B------:R-:W-:Y:S01]  /*42c00*/  FFMA.FTZ R242, R27, R242, R70 ;  /* 0x000000f21bf27223 */ /* 0x000fe20000010046 */
[----:B------:R-:W-:Y:S02]  /*42c10*/  HADD2.F32 R20, -RZ, R168.H1_H1 ;  /* 0x300000a8ff147230 */ /* 0x000fe40000004100 */
[----:B------:R-:W-:Y:S01]  /*42c20*/  FMUL.FTZ R25, R64, R25 ;  /* 0x0000001940197220 */ /* 0x000fe20000410000 */
[----:B------:R-:W-:Y:S01]  /*42c30*/  HADD2.F32 R28, -RZ, R136.H1_H1 ;  /* 0x30000088ff1c7230 */ /* 0x000fe20000004100 */
[----:B------:R-:W-:Y:S01]  /*42c40*/  F2FP.F16.F32.PACK_AB R70, R209, R208 ;  /* 0x000000d0d146723e */ /* 0x000fe200000000ff */
[----:B------:R-:W-:-:S04]  /*42c50*/  IMAD.WIDE.U32 R30, R18, 0x10, R248 ;  /* 0x00000010121e7825 */ /* 0x000fc800078e00f8 */
[C---:B------:R-:W-:Y:S01]  /*42c60*/  FFMA.FTZ R62, R25.reuse, R62, R24 ;  /* 0x0000003e193e7223 */ /* 0x040fe20000010018 */
[----:B------:R-:W-:Y:S01]  /*42c70*/  FFMA.FTZ R61, R25, R26, R61 ;  /* 0x0000001a193d7223 */ /* 0x000fe2000001003d */
[----:B------:R-:W-:Y:S01]  /*42c80*/  FFMA.FTZ R57, R21, R20, R28 ;  /* 0x0000001415397223 */ /* 0x000fe2000001001c */
[----:B------:R-:W-:Y:S01]  /*42c90*/  FADD.FTZ R25, -R206, R22 ;  /* 0x00000016ce197221 */ /* 0x000fe20000010100 */
[----:B------:R-:W-:Y:S02]  /*42ca0*/  HADD2.F32 R20, -RZ, R140.H1_H1 ;  /* 0x3000008cff147230 */ /* 0x000fe40000004100 */
[----:B------:R-:W-:Y:S02]  /*42cb0*/  HADD2.F32 R22, -RZ, R108.H1_H1 ;  /* 0x3000006cff167230 */ /* 0x000fe40000004100 */
[----:B------:R-:W-:Y:S01]  /*42cc0*/  FMUL.FTZ R25, R64, R25 ;  /* 0x0000001940197220 */ /* 0x000fe20000410000 */
[----:B------:R-:W-:Y:S02]  /*42cd0*/  HADD2.F32 R24, -RZ, R169.H0_H0 ;  /* 0x200000a9ff187230 */ /* 0x000fe40000004100 */
[----:B------:R-:W-:-:S02]  /*42ce0*/  HADD2.F32 R26, -RZ, R137.H0_H0 ;  /* 0x20000089ff1a7230 */ /* 0x000fc40000004100 */
[----:B------:R-:W-:Y:S01]  /*42cf0*/  FFMA.FTZ R65, R21, R20, R22 ;  /* 0x0000001415417223 */ /* 0x000fe20000010016 */
[----:B------:R-:W-:Y:S02]  /*42d00*/  HADD2.F32 R20, -RZ, R109.H0_H0 ;  /* 0x2000006dff147230 */ /* 0x000fe40000004100 */
[----:B------:R-:W-:Y:S01]  /*42d10*/  FADD.FTZ R21, -R206, R196 ;  /* 0x000000c4ce157221 */ /* 0x000fe20000010100 */
[----:B------:R-:W-:Y:S02]  /*42d20*/  HADD2.F32 R22, -RZ, R137.H1_H1 ;  /* 0x30000089ff167230 */ /* 0x000fe40000004100 */
[C---:B------:R-:W-:Y:S01]  /*42d30*/  FFMA.FTZ R237, R25.reuse, R24, R26 ;  /* 0x0000001819ed7223 */ /* 0x040fe2000001001a */
[----:B------:R-:W-:Y:S02]  /*42d40*/  HADD2.F32 R24, -RZ, R142.H0_H0 ;  /* 0x2000008eff187230 */ /* 0x000fe40000004100 */
[----:B------:R-:W-:Y:S01]  /*42d50*/  FFMA.FTZ R66, R25, R66, R20 ;  /* 0x0000004219427223 */ /* 0x000fe20000010014 */
[----:B------:R-:W-:-:S02]  /*42d60*/  HADD2.F32 R20, -RZ, R141.H1_H1 ;  /* 0x3000008dff147230 */ /* 0x000fc40000004100 */
[----:B------:R-:W-:Y:S01]  /*42d70*/  FFMA.FTZ R236, R23, R236, R22 ;  /* 0x000000ec17ec7223 */ /* 0x000fe20000010016 */
[----:B------:R-:W-:Y:S02]  /*42d80*/  HADD2.F32 R22, -RZ, R109.H1_H1 ;  /* 0x3000006dff167230 */ /* 0x000fe40000004100 */
[----:B------:R-:W-:Y:S01]  /*42d90*/  FMUL.FTZ R21, R64, R21 ;  /* 0x0000001540157220 */ /* 0x000fe20000410000 */
[----:B------:R-:W-:Y:S01]  /*42da0*/  FADD.FTZ R25, -R206, R199 ;  /* 0x000000c7ce197221 */ /* 0x000fe20000010100 */
[----:B------:R-:W-:-:S04]  /*42db0*/  IMAD.WIDE.U32 R26, R200, 0x10, R246 ;  /* 0x00000010c81a7825 */ /* 0x000fc800078e00f6 */
[----:B------:R-:W-:Y:S01]  /*42dc0*/  FFMA.FTZ R196, R23, R20, R22 ;  /* 0x0000001417c47223 */ /* 0x000fe20000010016 */
[C---:B------:R-:W-:Y:S01]  /*42dd0*/  FFMA.FTZ R235, R21.reuse, R24, R235 ;  /* 0x0000001815eb7223 */ /* 0x040fe200000100eb */
[----:B------:R-:W-:Y:S02]  /*42de0*/  HADD2.F32 R20, -RZ, R170.H0_H0 ;  /* 0x200000aaff147230 */ /* 0x000fe40000004100 */
[----:B------:R-:W-:Y:S01]  /*42df0*/  FMUL.FTZ R25, R64, R25 ;  /* 0x0000001940197220 */ /* 0x000fe20000410000 */
[--C-:B------:R-:W-:Y:S02]  /*42e00*/  HADD2.F32 R22, -RZ, R138.reuse.H0_H0 ;  /* 0x2000008aff167230 */ /* 0x100fe40000004100 */
[----:B------:R-:W-:Y:S02]  /*42e10*/  HADD2.F32 R23, -RZ, R111.H0_H0 ;  /* 0x2000006fff177230 */ /* 0x000fe40000004100 */
[----:B------:R-:W-:Y:S02]  /*42e20*/  IMAD.MOV.U32 R59, RZ, RZ, R27 ;  /* 0x000000ffff3b7224 */ /* 0x000fe400078e001b */
[----:B------:R-:W-:Y:S01]  /*42e30*/  FFMA.FTZ R241, R21, R20, R22 ;  /* 0x0000001415f17223 */ /* 0x000fe20000010016 */
[----:B------:R-:W-:Y:S01]  /*42e40*/  HADD2.F32 R20, -RZ, R138.H1_H1 ;  /* 0x3000008aff147230 */ /* 0x000fe20000004100 */
[----:B------:R-:W-:Y:S01]  /*42e50*/  F2FP.F16.F32.PACK_AB R27, R234, R223 ;  /* 0x000000dfea1b723e */ /* 0x000fe200000000ff */
[----:B------:R-:W-:-:S02]  /*42e60*/  HADD2.F32 R22, -RZ, R142.H1_H1 ;  /* 0x3000008eff167230 */ /* 0x000fc40000004100 */
[----:B------:R-:W-:Y:S02]  /*42e70*/  HADD2.F32 R21, -RZ, R110.H1_H1 ;  /* 0x3000006eff157230 */ /* 0x000fe40000004100 */
[----:B------:R-:W-:Y:S01]  /*42e80*/  FFMA.FTZ R240, R197, R240, R20 ;  /* 0x000000f0c5f07223 */ /* 0x000fe20000010014 */
[----:B------:R-:W-:Y:S02]  /*42e90*/  HADD2.F32 R20, -RZ, R171.H0_H0 ;  /* 0x200000abff147230 */ /* 0x000fe40000004100 */
[----:B------:R-:W-:-:S04]  /*42ea0*/  IMAD.WIDE.U32 R28, R18, 0x10, R246 ;  /* 0x00000010121c7825 */ /* 0x000fc800078e00f6 */
[----:B------:R-:W-:Y:S01]  /*42eb0*/  FFMA.FTZ R197, R197, R22, R21 ;  /* 0x00000016c5c57223 */ /* 0x000fe20000010015 */
[----:B------:R-:W-:Y:S01]  /*42ec0*/  FADD.FTZ R21, -R206, R198 ;  /* 0x000000c6ce157221 */ /* 0x000fe20000010100 */
[----:B------:R-:W-:Y:S02]  /*42ed0*/  HADD2.F32 R22, -RZ, R139.H0_H0 ;  /* 0x2000008bff167230 */ /* 0x000fe40000004100 */
[----:B------:R-:W-:Y:S02]  /*42ee0*/  HADD2.F32 R198, -RZ, R143.H0_H0 ;  /* 0x2000008fffc67230 */ /* 0x000fe40000004100 */
[----:B------:R-:W-:Y:S01]  /*42ef0*/  FMUL.FTZ R21, R64, R21 ;  /* 0x0000001540157220 */ /* 0x000fe20000410000 */
[----:B------:R-:W-:Y:S02]  /*42f00*/  HADD2.F32 R206, -RZ, R171.H1_H1 ;  /* 0x300000abffce7230 */ /* 0x000fe40000004100 */
[----:B------:R-:W-:Y:S02]  /*42f10*/  HADD2.F32 R64, -RZ, R143.H1_H1 ;  /* 0x3000008fff407230 */ /* 0x000fe40000004100 */
[C---:B------:R-:W-:Y:S01]  /*42f20*/  FFMA.FTZ R199, R21.reuse, R20, R22 ;  /* 0x0000001415c77223 */ /* 0x040fe20000010016 */
[----:B------:R-:W-:Y:S01]  /*42f30*/  FFMA.FTZ R198, R21, R198, R23 ;  /* 0x000000c615c67223 */ /* 0x000fe20000010017 */
[----:B------:R-:W-:Y:S01]  /*42f40*/  HADD2.F32 R20, -RZ, R139.H1_H1 ;  /* 0x3000008bff147230 */ /* 0x000fe20000004100 */
[----:B------:R-:W-:Y:S01]  /*42f50*/  F2FP.F16.F32.PACK_AB R23, R214, R212 ;  /* 0x000000d4d617723e */ /* 0x000fe200000000ff */
[----:B------:R-:W-:Y:S01]  /*42f60*/  HADD2.F32 R21, -RZ, R111.H1_H1 ;  /* 0x3000006fff157230 */ /* 0x000fe20000004100 */
[----:B------:R-:W-:-:S02]  /*42f70*/  F2FP.F16.F32.PACK_AB R22, R54, R207 ;  /* 0x000000cf3616723e */ /* 0x000fc400000000ff */
[C---:B------:R-:W-:Y:S02]  /*42f80*/  FFMA.FTZ R206, R25.reuse, R206, R20 ;  /* 0x000000ce19ce7223 */ /* 0x040fe40000010014 */
[----:B------:R-:W-:Y:S01]  /*42f90*/  FFMA.FTZ R64, R25, R64, R21 ;  /* 0x0000004019407223 */ /* 0x000fe20000010015 */
[----:B------:R-:W-:-:S04]  /*42fa0*/  IMAD.WIDE.U32 R20, R201, 0x10, R246 ;  /* 0x00000010c9147825 */ /* 0x000fc800078e00f6 */
[--C-:B------:R-:W-:Y:S01]  /*42fb0*/  IMAD.WIDE.U32 R24, R201, 0x10, R248.reuse ;  /* 0x00000010c9187825 */ /* 0x100fe200078e00f8 */
[----:B------:R0:W-:Y:S01]  /*42fc0*/  STL.64 [R1], R20 ;  /* 0x0000001401007387 */ /* 0x0001e20000100a00 */
[----:B------:R-:W-:Y:S02]  /*42fd0*/  F2FP.F16.F32.PACK_AB R39, R36, R39 ;  /* 0x000000272427723e */ /* 0x000fe400000000ff */
[----:B------:R-:W-:Y:S01]  /*42fe0*/  F2FP.F16.F32.PACK_AB R38, R38, R219 ;  /* 0x000000db2626723e */ /* 0x000fe200000000ff */
[----:B------:R-:W-:Y:S01]  /*42ff0*/  IMAD.WIDE.U32 R200, R200, 0x10, R248 ;  /* 0x00000010c8c87825 */ /* 0x000fe200078e00f8 */
[----:B------:R-:W-:-:S03]  /*43000*/  F2FP.F16.F32.PACK_AB R37, R215, R47 ;  /* 0x0000002fd725723e */ /* 0x000fc600000000ff */
[----:B------:R-:W-:-:S04]  /*43010*/  IMAD.WIDE.U32 R246, R203, 0x10, R246 ;  /* 0x00000010cbf67825 */ /* 0x000fc800078e00f6 */
[----:B0-----:R-:W-:-:S04]  /*43020*/  IMAD.WIDE.U32 R20, R17, 0x10, R248 ;  /* 0x0000001011147825 */ /* 0x001fc800078e00f8 */
[----:B------:R-:W-:Y:S01]  /*43030*/  IMAD.MOV.U32 R223, RZ, RZ, R25 ;  /* 0x000000ffffdf7224 */ /* 0x000fe200078e0019 */
[----:B------:R-:W-:Y:S01]  /*43040*/  MOV R208, R20 ;  /* 0x0000001400d07202 */ /* 0x000fe20000000f00 */
[----:B------:R-:W-:Y:S01]  /*43050*/  IMAD.MOV.U32 R209, RZ, RZ, R21 ;  /* 0x000000ffffd17224 */ /* 0x000fe200078e0015 */
[----:B------:R-:W-:Y:S01]  /*43060*/  F2FP.F16.F32.PACK_AB R20, R63, R58 ;  /* 0x0000003a3f14723e */ /* 0x000fe200000000ff */
[----:B------:R-:W-:Y:S01]  /*43070*/  IMAD.WIDE.U32 R248, R203, 0x10, R248 ;  /* 0x00000010cbf87825 */ /* 0x000fe200078e00f8 */
[----:B------:R-:W-:Y:S02]  /*43080*/  MOV R58, R26 ;  /* 0x0000001a003a7202 */ /* 0x000fe40000000f00 */
[----:B------:R-:W-:Y:S02]  /*43090*/  F2FP.F16.F32.PACK_AB R26, R222, R213 ;  /* 0x000000d5de1a723e */ /* 0x000fe400000000ff */
[----:B------:R-:W2:Y:S01]  /*430a0*/  LDL.LU.64 R212, [R1] ;  /* 0x0000000001d47983 */ /* 0x000ea20000300a00 */
[----:B------:R-:W-:-:S02]  /*430b0*/  MOV R222, R24 ;  /* 0x0000001800de7202 */ /* 0x000fc40000000f00 */
[----:B------:R-:W-:Y:S02]  /*430c0*/  F2FP.F16.F32.PACK_AB R24, R52, R50 ;  /* 0x000000323418723e */ /* 0x000fe400000000ff */
[----:B------:R-:W-:Y:S02]  /*430d0*/  F2FP.F16.F32.PACK_AB R50, R33, R32 ;  /* 0x000000202132723e */ /* 0x000fe400000000ff */
[----:B------:R-:W0:Y:S01]  /*430e0*/  LDC.64 R32, c[0x0][0x380] ;  /* 0x0000e000ff207b82 */ /* 0x000e220000000a00 */
[----:B------:R-:W-:Y:S01]  /*430f0*/  F2FP.F16.F32.PACK_AB R25, R211, R53 ;  /* 0x00000035d319723e */ /* 0x000fe200000000ff */
[----:B------:R-:W-:Y:S01]  /*43100*/  IMAD.MOV.U32 R53, RZ, RZ, R31 ;  /* 0x000000ffff357224 */ /* 0x000fe200078e001f */
[----:B------:R-:W-:Y:S01]  /*43110*/  F2FP.F16.F32.PACK_AB R31, R221, R220 ;  /* 0x000000dcdd1f723e */ /* 0x000fe200000000ff */
[----:B------:R-:W-:Y:S01]  /*43120*/  IMAD.MOV.U32 R221, RZ, RZ, R29 ;  /* 0x000000ffffdd7224 */ /* 0x000fe200078e001d */
[----:B------:R-:W-:Y:S02]  /*43130*/  MOV R220, R28 ;  /* 0x0000001c00dc7202 */ /* 0x000fe40000000f00 */
[----:B------:R-:W-:-:S02]  /*43140*/  F2FP.F16.F32.PACK_AB R21, R48, R67 ;  /* 0x000000433015723e */ /* 0x000fc400000000ff */
[----:B------:R-:W-:Y:S02]  /*43150*/  MOV R52, R30 ;  /* 0x0000001e00347202 */ /* 0x000fe40000000f00 */
[----:B------:R-:W-:Y:S02]  /*43160*/  F2FP.F16.F32.PACK_AB R30, R216, R40 ;  /* 0x00000028d81e723e */ /* 0x000fe400000000ff */
[----:B------:R-:W-:Y:S02]  /*43170*/  F2FP.F16.F32.PACK_AB R29, R55, R210 ;  /* 0x000000d2371d723e */ /* 0x000fe400000000ff */
[----:B------:R-:W-:Y:S01]  /*43180*/  F2FP.F16.F32.PACK_AB R28, R51, R49 ;  /* 0x00000031331c723e */ /* 0x000fe200000000ff */
[----:B------:R-:W-:Y:S01]  /*43190*/  STG.E.128 desc[UR8][R220.64], R68 ;  /* 0x00000044dc007986 */ /* 0x000fe2000c101d08 */
[----:B------:R-:W-:Y:S02]  /*431a0*/  F2FP.F16.F32.PACK_AB R36, R44, R41 ;  /* 0x000000292c24723e */ /* 0x000fe400000000ff */
[----:B------:R-:W-:Y:S01]  /*431b0*/  F2FP.F16.F32.PACK_AB R51, R229, R228 ;  /* 0x000000e4e533723e */ /* 0x000fe200000000ff */
[----:B------:R1:W-:Y:S01]  /*431c0*/  STG.E.128 desc[UR8][R52.64], R20 ;  /* 0x0000001434007986 */ /* 0x0003e2000c101d08 */
[----:B------:R-:W-:-:S02]  /*431d0*/  F2FP.F16.F32.PACK_AB R49, R45, R46 ;  /* 0x0000002e2d31723e */ /* 0x000fc400000000ff */
[----:B------:R-:W-:Y:S02]  /*431e0*/  F2FP.F16.F32.PACK_AB R48, R43, R42 ;  /* 0x0000002a2b30723e */ /* 0x000fe400000000ff */
[----:B------:R-:W-:Y:S02]  /*431f0*/  F2FP.F16.F32.PACK_AB R43, R242, R243 ;  /* 0x000000f3f22b723e */ /* 0x000fe400000000ff */
[----:B------:R-:W-:Y:S02]  /*43200*/  F2FP.F16.F32.PACK_AB R42, R56, R232 ;  /* 0x000000e8382a723e */ /* 0x000fe400000000ff */
[----:B------:R-:W-:Y:S02]  /*43210*/  F2FP.F16.F32.PACK_AB R41, R230, R226 ;  /* 0x000000e2e629723e */ /* 0x000fe400000000ff */
[----:B------:R-:W-:Y:S02]  /*43220*/  F2FP.F16.F32.PACK_AB R40, R225, R34 ;  /* 0x00000022e128723e */ /* 0x000fe400000000ff */
[----:B-1----:R-:W-:-:S02]  /*43230*/  F2FP.F16.F32.PACK_AB R23, R238, R239 ;  /* 0x000000efee17723e */ /* 0x002fc400000000ff */
[----:B------:R-:W-:Y:S02]  /*43240*/  F2FP.F16.F32.PACK_AB R22, R19, R233 ;  /* 0x000000e91316723e */ /* 0x000fe400000000ff */
[----:B------:R-:W-:Y:S02]  /*43250*/  F2FP.F16.F32.PACK_AB R21, R231, R227 ;  /* 0x000000e3e715723e */ /* 0x000fe400000000ff */
[----:B------:R-:W-:Y:S02]  /*43260*/  F2FP.F16.F32.PACK_AB R20, R224, R35 ;  /* 0x00000023e014723e */ /* 0x000fe400000000ff */
[----:B0-----:R-:W-:-:S04]  /*43270*/  IADD3 R16, PT, PT, R16, R32, RZ ;  /* 0x0000002010107210 */ /* 0x001fc80007ffe0ff */
[----:B------:R-:W-:Y:S01]  /*43280*/  ISETP.GE.AND P1, PT, R16, R33, PT ;  /* 0x000000211000720c */ /* 0x000fe20003f26270 */
[----:B------:R-:W-:Y:S01]  /*43290*/  UPLOP3.LUT UP0, UPT, UPT, UPT, UP0, 0x40, 0x4 ;  /* 0x000000000004789c */ /* 0x000fe20003f0e800 */
[----:B--2---:R0:W-:Y:S04]  /*432a0*/  STG.E.128 desc[UR8][R212.64], R24 ;  /* 0x00000018d4007986 */ /* 0x0041e8000c101d08 */
[----:B------:R1:W-:Y:S04]  /*432b0*/  STG.E.128 desc[UR8][R222.64], R28 ;  /* 0x0000001cde007986 */ /* 0x0003e8000c101d08 */
[----:B------:R2:W-:Y:S04]  /*432c0*/  STG.E.128 desc[UR8][R58.64], R36 ;  /* 0x000000243a007986 */ /* 0x0005e8000c101d08 */
[----:B------:R2:W-:Y:S01]  /*432d0*/  STG.E.128 desc[UR8][R200.64], R48 ;  /* 0x00000030c8007986 */ /* 0x0005e2000c101d08 */
[----:B0-----:R-:W-:-:S02]  /*432e0*/  F2FP.F16.F32.PACK_AB R27, R206, R199 ;  /* 0x000000c7ce1b723e */ /* 0x001fc400000000ff */
[----:B------:R-:W-:Y:S02]  /*432f0*/  F2FP.F16.F32.PACK_AB R26, R240, R241 ;  /* 0x000000f1f01a723e */ /* 0x000fe400000000ff */
[----:B------:R-:W-:Y:S02]  /*43300*/  F2FP.F16.F32.PACK_AB R25, R236, R237 ;  /* 0x000000edec19723e */ /* 0x000fe400000000ff */
[----:B------:R-:W-:Y:S02]  /*43310*/  F2FP.F16.F32.PACK_AB R24, R57, R62 ;  /* 0x0000003e3918723e */ /* 0x000fe400000000ff */
[----:B-1----:R-:W-:Y:S02]  /*43320*/  F2FP.F16.F32.PACK_AB R31, R64, R198 ;  /* 0x000000c6401f723e */ /* 0x002fe400000000ff */
[----:B------:R-:W-:Y:S02]  /*43330*/  F2FP.F16.F32.PACK_AB R30, R197, R235 ;  /* 0x000000ebc51e723e */ /* 0x000fe400000000ff */
[----:B------:R-:W-:-:S02]  /*43340*/  F2FP.F16.F32.PACK_AB R29, R196, R66 ;  /* 0x00000042c41d723e */ /* 0x000fc400000000ff */
[----:B------:R-:W-:Y:S01]  /*43350*/  F2FP.F16.F32.PACK_AB R28, R65, R61 ;  /* 0x0000003d411c723e */ /* 0x000fe200000000ff */
[----:B------:R2:W-:Y:S04]  /*43360*/  STG.E.128 desc[UR8][R250.64], R40 ;  /* 0x00000028fa007986 */ /* 0x0005e8000c101d08 */
[----:B------:R2:W-:Y:S04]  /*43370*/  STG.E.128 desc[UR8][R208.64], R20 ;  /* 0x00000014d0007986 */ /* 0x0005e8000c101d08 */
[----:B------:R2:W-:Y:S04]  /*43380*/  STG.E.128 desc[UR8][R246.64], R24 ;  /* 0x00000018f6007986 */ /* 0x0005e8000c101d08 */
[----:B------:R2:W-:Y:S01]  /*43390*/  STG.E.128 desc[UR8][R248.64], R28 ;  /* 0x0000001cf8007986 */ /* 0x0005e2000c101d08 */
[----:B------:R-:W-:Y:S05]  /*433a0*/  @!P1 BRA `(.L_x_20011) ;  /* 0xfffffbdc00bc9947 */ /* 0x000fea000383ffff */
[----:B------:R-:W-:Y:S05]  /*433b0*/  EXIT ;  /* 0x000000000000794d */ /* 0x000fea0003800000 */
.L_x_20012:
        /* <DEDUP_REMOVED lines=12> */
.L_x_27897:


//--------------------- .text._ZN10layer_norm31ln_parallel_residual_fwd_kernelINS_13Kernel_traitsI6__halfS2_fS2_fjLj7168ELj1ELj1ELj4ELj16ENS_18Kernel_traits_baseILj7168ES2_S2_fS2_fjLj128EEEEELb1ELb1ELb0EEEvNS_9FwdParamsE --------------------------
	.section	.text._ZN10layer_norm31ln_parallel_residual_fwd_kernelINS_13Kernel_traitsI6__halfS2_fS2_fjLj7168ELj1ELj1ELj4ELj16ENS_18Kernel_traits_baseILj7168ES2_S2_fS2_fjLj128EEEEELb1ELb1ELb0EEEvNS_9FwdParamsE,"ax",@progbits
	.align	128
        .global         _ZN10layer_norm31ln_parallel_residual_fwd_kernelINS_13Kernel_traitsI6__halfS2_fS2_fjLj7168ELj1ELj1ELj4ELj16ENS_18Kernel_traits_baseILj7168ES2_S2_fS2_fjLj128EEEEELb1ELb1ELb0EEEvNS_9FwdParamsE
        .type           _ZN10layer_norm31ln_parallel_residual_fwd_kernelINS_13Kernel_traitsI6__halfS2_fS2_fjLj7168ELj1ELj1ELj4ELj16ENS_18Kernel_traits_baseILj7168ES2_S2_fS2_fjLj128EEEEELb1ELb1ELb0EEEvNS_9FwdParamsE,@function
        .size           _ZN10layer_norm31ln_parallel_residual_fwd_kernelINS_13Kernel_traitsI6__halfS2_fS2_fjLj7168ELj1ELj1ELj4ELj16ENS_18Kernel_traits_baseILj7168ES2_S2_fS2_fjLj128EEEEELb1ELb1ELb0EEEvNS_9FwdParamsE,(.L_x_27898 - _ZN10layer_norm31ln_parallel_residual_fwd_kernelINS_13Kernel_traitsI6__halfS2_fS2_fjLj7168ELj1ELj1ELj4ELj16ENS_18Kernel_traits_baseILj7168ES2_S2_fS2_fjLj128EEEEELb1ELb1ELb0EEEvNS_9FwdParamsE)
        .other          _ZN10layer_norm31ln_parallel_residual_fwd_kernelINS_13Kernel_traitsI6__halfS2_fS2_fjLj7168ELj1ELj1ELj4ELj16ENS_18Kernel_traits_baseILj7168ES2_S2_fS2_fjLj128EEEEELb1ELb1ELb0EEEvNS_9FwdParamsE,@"STO_CUDA_ENTRY STV_DEFAULT"
_ZN10layer_norm31ln_parallel_residual_fwd_kernelINS_13Kernel_traitsI6__halfS2_fS2_fjLj7168ELj1ELj1ELj4ELj16ENS_18Kernel_traits_baseILj7168ES2_S2_fS2_fjLj128EEEEELb1ELb1ELb0EEEvNS_9FwdParamsE:
.text._ZN10layer_norm31ln_parallel_residual_fwd_kernelINS_13Kernel_traitsI6__halfS2_fS2_fjLj7168ELj1ELj1ELj4ELj16ENS_18Kernel_traits_baseILj7168ES2_S2_fS2_fjLj128EEEEELb1ELb1ELb0EEEvNS_9FwdParamsE:
[----:B------:R-:W-:Y:S01]  /*0000*/  LDC R1, c[0x0][0x37c] ;  /* 0x0000df00ff017b82 */ /* 0x000fe20000000800 */
[----:B------:R-:W0:Y:S07]  /*0010*/  LDCU.U8 UR4, c[0x0][0x464] ;  /* 0x00008c80ff0477ac */ /* 0x000e2e0008000000 */
[----:B------:R-:W1:Y:S01]  /*0020*/  LDC R142, c[0x0][0x458] ;  /* 0x00011600ff8e7b82 */ /* 0x000e620000000800 */
[----:B------:R-:W2:Y:S01]  /*0030*/  LDCU.64 UR8, c[0x0][0x450] ;  /* 0x00008a00ff0877ac */ /* 0x000ea20008000a00 */
[----:B------:R-:W3:Y:S06]  /*0040*/  LDCU.64 UR10, c[0x0][0x358] ;  /* 0x00006b00ff0a77ac */ /* 0x000eec0008000a00 */
[----:B------:R-:W1:Y:S01]  /*0050*/  LDC R143, c[0x0][0x45c] ;  /* 0x00011700ff8f7b82 */ /* 0x000e620000000800 */
[----:B------:R-:W4:Y:S07]  /*0060*/  S2R R9, SR_TID.X ;  /* 0x0000000000097919 */ /* 0x000f2e0000002100 */
[----:B------:R-:W5:Y:S01]  /*0070*/  LDC R11, c[0x0][0x388] ;  /* 0x0000e200ff0b7b82 */ /* 0x000f620000000800 */
[----:B0-----:R-:W-:Y:S01]  /*0080*/  ISETP.NE.AND P0, PT, RZ, UR4, PT ;  /* 0x00000004ff007c0c */ /* 0x001fe2000bf05270 */
[----:B------:R-:W0:Y:S01]  /*0090*/  LDCU.64 UR4, c[0x0][0x438] ;  /* 0x00008700ff0477ac */ /* 0x000e220008000a00 */
[----:B--2---:R-:W-:-:S02]  /*00a0*/  IMAD.U32 R2, RZ, RZ, UR8 ;  /* 0x00000008ff027e24 */ /* 0x004fc4000f8e00ff */
[----:B------:R-:W-:-:S09]  /*00b0*/  IMAD.U32 R3, RZ, RZ, UR9 ;  /* 0x00000009ff037e24 */ /* 0x000fd2000f8e00ff */
[----:B---3--:R-:W2:Y:S01]  /*00c0*/  @P0 LDG.E.64 R2, desc[UR10][R2.64] ;  /* 0x0000000a02020981 */ /* 0x008ea2000c1e1b00 */
[----:B------:R-:W3:Y:S03]  /*00d0*/  @P0 LDC R7, c[0x0][0x460] ;  /* 0x00011800ff070b82 */ /* 0x000ee60000000800 */
[----:B-1----:R-:W3:Y:S01]  /*00e0*/  @P0 LDG.E.64 R4, desc[UR10][R142.64] ;  /* 0x0000000a8e040981 */ /* 0x002ee2000c1e1b00 */
[----:B------:R-:W-:Y:S01]  /*00f0*/  BSSY.RECONVERGENT B0, `(.L_x_20013) ;  /* 0x00000a8000007945 */ /* 0x000fe20003800200 */
[----:B0-----:R-:W-:-:S03]  /*0100*/  UISETP.NE.U32.AND UP0, UPT, UR4, URZ, UPT ;  /* 0x000000ff0400728c */ /* 0x001fc6000bf05070 */
[----:B------:R-:W0:Y:S01]  /*0110*/  S2UR UR6, SR_CTAID.X ;  /* 0x00000000000679c3 */ /* 0x000e220000002500 */
[----:B------:R-:W-:Y:S01]  /*0120*/  UISETP.NE.AND.EX UP0, UPT, UR5, URZ, UPT, UP0 ;  /* 0x000000ff0500728c */ /* 0x000fe2000bf05300 */
[C---:B----4-:R-:W-:Y:S02]  /*0130*/  LOP3.LUT R0, R9.reuse, 0x60, RZ, 0xc0, !PT ;  /* 0x0000006009007812 */ /* 0x050fe400078ec0ff */
[----:B------:R-:W-:Y:S02]  /*0140*/  LOP3.LUT R152, R9, 0x1f, RZ, 0xc0, !PT ;  /* 0x0000001f09987812 */ /* 0x000fe400078ec0ff */
[--C-:B------:R-:W-:Y:S02]  /*0150*/  LOP3.LUT R151, R0, 0x1f, R9.reuse, 0xf8, !PT ;  /* 0x0000001f00977812 */ /* 0x100fe400078ef809 */
[----:B------:R-:W0:Y:S02]  /*0160*/  LDC R150, c[0x0][0x360] ;  /* 0x0000d800ff967b82 */ /* 0x000e240000000800 */
[----:B0-----:R-:W-:Y:S01]  /*0170*/  IMAD R150, R150, UR6, R9 ;  /* 0x0000000696967c24 */ /* 0x001fe2000f8e0209 */
[----:B--2---:R-:W-:-:S02]  /*0180*/  @P0 R2UR UR8, R2 ;  /* 0x00000000020802ca */ /* 0x004fc400000e0000 */
[----:B-----5:R-:W-:Y:S02]  /*0190*/  SHF.R.S32.HI R2, RZ, 0x1f, R11 ;  /* 0x0000001fff027819 */ /* 0x020fe4000001140b */
[----:B------:R-:W-:Y:S01]  /*01a0*/  @P0 R2UR UR9, R3 ;  /* 0x00000000030902ca */ /* 0x000fe200000e0000 */
[----:B------:R-:W-:Y:S01]  /*01b0*/  IMAD.MOV.U32 R3, RZ, RZ, R151 ;  /* 0x000000ffff037224 */ /* 0x000fe200078e0097 */
[----:B---3--:R-:W-:Y:S02]  /*01c0*/  @P0 IADD3 R142, P1, PT, R4, R7, RZ ;  /* 0x00000007048e0210 */ /* 0x008fe40007f3e0ff */
[----:B------:R-:W-:Y:S02]  /*01d0*/  LEA.HI R2, R2, R11, RZ, 0x3 ;  /* 0x0000000b02027211 */ /* 0x000fe400078f18ff */
[----:B------:R-:W-:Y:S02]  /*01e0*/  @P0 IADD3.X R143, PT, PT, RZ, R5, RZ, P1, !PT ;  /* 0x00000005ff8f0210 */ /* 0x000fe40000ffe4ff */
[----:B------:R-:W-:Y:S01]  /*01f0*/  SHF.R.S32.HI R2, RZ, 0x3, R2 ;  /* 0x00000003ff027819 */ /* 0x000fe20000011402 */
[----:B------:R-:W-:Y:S01]  /*0200*/  UIADD3 UR17, UPT, UPT, UR8, -0x61c88647, URZ ;  /* 0x9e3779b908117890 */ /* 0x000fe2000fffe0ff */
[----:B------:R-:W-:Y:S01]  /*0210*/  LOP3.LUT R5, R3, 0x7f, RZ, 0x3c, !PT ;  /* 0x0000007f03057812 */ /* 0x000fe200078e3cff */
[----:B------:R-:W-:Y:S01]  /*0220*/  UIADD3 UR21, UPT, UPT, UR8, 0x3c6ef372, URZ ;  /* 0x3c6ef37208157890 */ /* 0x000fe2000fffe0ff */
[--C-:B------:R-:W-:Y:S01]  /*0230*/  SHF.R.U64 R149, R142, 0x2, R143.reuse ;  /* 0x000000028e957819 */ /* 0x100fe2000000128f */
[----:B------:R-:W-:Y:S01]  /*0240*/  UIADD3 UR20, UPT, UPT, UR9, -0x4498517b, URZ ;  /* 0xbb67ae8509147890 */ /* 0x000fe2000fffe0ff */
[----:B------:R-:W-:Y:S01]  /*0250*/  SHF.R.U32.HI R140, RZ, 0x2, R143 ;  /* 0x00000002ff8c7819 */ /* 0x000fe2000001168f */
[----:B------:R-:W-:Y:S01]  /*0260*/  IMAD.IADD R8, R2, 0x1, R5 ;  /* 0x0000000102087824 */ /* 0x000fe200078e0205 */
[----:B------:R-:W-:-:S02]  /*0270*/  UIADD3 UR22, UPT, UPT, UR9, 0x76cf5d0a, URZ ;  /* 0x76cf5d0a09167890 */ /* 0x000fc4000fffe0ff */
[----:B------:R-:W-:Y:S02]  /*0280*/  UIADD3 UR23, UPT, UPT, UR8, -0x255992d5, URZ ;  /* 0xdaa66d2b08177890 */ /* 0x000fe4000fffe0ff */
[----:B------:R-:W-:Y:S02]  /*0290*/  UIADD3 UR24, UPT, UPT, UR9, 0x32370b8f, URZ ;  /* 0x32370b8f09187890 */ /* 0x000fe4000fffe0ff */
[----:B------:R-:W-:Y:S02]  /*02a0*/  UIADD3 UR25, UPT, UPT, UR8, 0x78dde6e4, URZ ;  /* 0x78dde6e408197890 */ /* 0x000fe4000fffe0ff */
[----:B------:R-:W-:Y:S02]  /*02b0*/  UIADD3 UR26, UPT, UPT, UR9, -0x126145ec, URZ ;  /* 0xed9eba14091a7890 */ /* 0x000fe4000fffe0ff */
[----:B------:R-:W-:Y:S02]  /*02c0*/  UIADD3 UR27, UPT, UPT, UR8, 0x1715609d, URZ ;  /* 0x1715609d081b7890 */ /* 0x000fe4000fffe0ff */
[----:B------:R-:W-:-:S02]  /*02d0*/  UIADD3 UR28, UPT, UPT, UR9, -0x56f99767, URZ ;  /* 0xa9066899091c7890 */ /* 0x000fc4000fffe0ff */
[----:B------:R-:W-:Y:S02]  /*02e0*/  UIADD3 UR29, UPT, UPT, UR8, -0x4ab325aa, URZ ;  /* 0xb54cda56081d7890 */ /* 0x000fe4000fffe0ff */
[----:B------:R-:W-:Y:S02]  /*02f0*/  UIADD3 UR30, UPT, UPT, UR9, 0x646e171e, URZ ;  /* 0x646e171e091e7890 */ /* 0x000fe4000fffe0ff */
[----:B------:R-:W-:Y:S02]  /*0300*/  UIADD3 UR31, UPT, UPT, UR8, 0x5384540f, URZ ;  /* 0x5384540f081f7890 */ /* 0x000fe4000fffe0ff */
[----:B------:R-:W-:Y:S02]  /*0310*/  UIADD3 UR32, UPT, UPT, UR9, 0x1fd5c5a3, URZ ;  /* 0x1fd5c5a309207890 */ /* 0x000fe4000fffe0ff */
[----:B------:R-:W-:Y:S02]  /*0320*/  UIADD3 UR33, UPT, UPT, UR8, -0xe443238, URZ ;  /* 0xf1bbcdc808217890 */ /* 0x000fe4000fffe0ff */
[----:B------:R-:W-:-:S02]  /*0330*/  UIADD3 UR34, UPT, UPT, UR9, -0x24c28bd8, URZ ;  /* 0xdb3d742809227890 */ /* 0x000fc4000fffe0ff */
        /* <DEDUP_REMOVED lines=62> */
.L_x_20014:
        /* <DEDUP_REMOVED lines=12> */
[----:B------:R-:W2:Y:S01]  /*07e0*/  @P1 LDC.64 R10, c[0x0][0x3d0] ;  /* 0x0000f400ff0a1b82 */ /* 0x000ea20000000a00 */
[C---:B0-----:R-:W-:Y:S01]  /*07f0*/  @P6 IMAD.WIDE.U32 R4, R3.reuse, 0x10, R4 ;  /* 0x0000001003046825 */ /* 0x041fe200078e0004 */
[----:B------:R-:W-:-:S06]  /*0800*/  @P6 LOP3.LUT R3, R3, 0x80, RZ, 0xfc, !PT ;  /* 0x0000008003036812 */ /* 0x000fcc00078efcff */
[----:B------:R-:W0:Y:S01]  /*0810*/  @P2 LDC.64 R16, c[0x0][0x3d0] ;  /* 0x0000f400ff102b82 */ /* 0x000e220000000a00 */
[----:B------:R-:W5:Y:S01]  /*0820*/  @P6 LDG.E.128 R12, desc[UR10][R4.64] ;  /* 0x0000000a040c6981 */ /* 0x000f62000c1e1d00 */
[----:B-1----:R-:W-:-:S06]  /*0830*/  @P0 IMAD.WIDE.U32 R6, R3, 0x10, R6 ;  /* 0x0000001003060825 */ /* 0x002fcc00078e0006 */
[----:B------:R-:W1:Y:S01]  /*0840*/  @P3 LDC.64 R24, c[0x0][0x3d0] ;  /* 0x0000f400ff183b82 */ /* 0x000e620000000a00 */
[----:B------:R-:W-:Y:S01]  /*0850*/  @P0 VIADD R3, R3, 0x80 ;  /* 0x0000008003030836 */ /* 0x000fe20000000000 */
[----:B------:R-:W5:Y:S03]  /*0860*/  @P0 LDG.E.128 R20, desc[UR10][R6.64] ;  /* 0x0000000a06140981 */ /* 0x000f66000c1e1d00 */
[C---:B--2---:R-:W-:Y:S01]  /*0870*/  @P1 IMAD.WIDE.U32 R10, R3.reuse, 0x10, R10 ;  /* 0x00000010030a1825 */ /* 0x044fe200078e000a */
[----:B------:R-:W-:Y:S02]  /*0880*/  @P1 IADD3 R3, PT, PT, R3, 0x80, RZ ;  /* 0x0000008003031810 */ /* 0x000fe40007ffe0ff */
[----:B------:R-:W2:Y:S02]  /*0890*/  @P4 LDC.64 R32, c[0x0][0x3d0] ;  /* 0x0000f400ff204b82 */ /* 0x000ea40000000a00 */
[----:B------:R-:W5:Y:S01]  /*08a0*/  @P1 LDG.E.128 R28, desc[UR10][R10.64] ;  /* 0x0000000a0a1c1981 */ /* 0x000f62000c1e1d00 */
[----:B0-----:R-:W-:-:S04]  /*08b0*/  @P2 IMAD.WIDE.U32 R16, R3, 0x10, R16 ;  /* 0x0000001003102825 */ /* 0x001fc800078e0010 */
[----:B------:R-:W-:Y:S01]  /*08c0*/  @P2 VIADD R3, R3, 0x80 ;  /* 0x0000008003032836 */ /* 0x000fe20000000000 */
[----:B------:R-:W5:Y:S03]  /*08d0*/  @P2 LDG.E.128 R36, desc[UR10][R16.64] ;  /* 0x0000000a10242981 */ /* 0x000f66000c1e1d00 */
[----:B-1----:R-:W-:-:S04]  /*08e0*/  @P3 IMAD.WIDE.U32 R24, R3, 0x10, R24 ;  /* 0x0000001003183825 */ /* 0x002fc800078e0018 */
[----:B------:R-:W-:Y:S01]  /*08f0*/  @P3 VIADD R3, R3, 0x80 ;  /* 0x0000008003033836 */ /* 0x000fe20000000000 */
[----:B------:R0:W5:Y:S03]  /*0900*/  @P3 LDG.E.128 R44, desc[UR10][R24.64] ;  /* 0x0000000a182c3981 */ /* 0x000166000c1e1d00 */
[----:B--2---:R-:W-:Y:S01]  /*0910*/  @P4 IMAD.WIDE.U32 R32, R3, 0x10, R32 ;  /* 0x0000001003204825 */ /* 0x004fe200078e0020 */
        /* <DEDUP_REMOVED lines=8> */
[----:B0-----:R-:W-:Y:S01]  /*09a0*/  CS2R R24, SRZ ;  /* 0x0000000000187805 */ /* 0x001fe2000001ff00 */
[----:B------:R-:W-:Y:S01]  /*09b0*/  IMAD.MOV.U32 R18, RZ, RZ, RZ ;  /* 0x000000ffff127224 */ /* 0x000fe200078e00ff */
[----:B------:R-:W-:-:S02]  /*09c0*/  CS2R R16, SRZ ;  /* 0x0000000000107805 */ /* 0x000fc4000001ff00 */
[----:B------:R-:W-:Y:S01]  /*09d0*/  @P6 MOV R19, RZ ;  /* 0x000000ff00136202 */ /* 0x000fe20000000f00 */
[----:B------:R-:W-:Y:S01]  /*09e0*/  @P0 IMAD.MOV.U32 R27, RZ, RZ, RZ ;  /* 0x000000ffff1b0224 */ /* 0x000fe200078e00ff */
[----:B------:R-:W-:Y:S02]  /*09f0*/  @P2 MOV R43, RZ ;  /* 0x000000ff002b2202 */ /* 0x000fe40000000f00 */
[----:B-1----:R-:W-:Y:S01]  /*0a00*/  CS2R R32, SRZ ;  /* 0x0000000000207805 */ /* 0x002fe2000001ff00 */
[----:B------:R-:W-:Y:S01]  /*0a10*/  @P1 IMAD.MOV.U32 R35, RZ, RZ, RZ ;  /* 0x000000ffff231224 */ /* 0x000fe200078e00ff */
[----:B------:R-:W-:Y:S01]  /*0a20*/  @P4 IADD3 R3, PT, PT, R3, 0x80, RZ ;  /* 0x0000008003034810 */ /* 0x000fe20007ffe0ff */
[----:B------:R-:W-:Y:S02]  /*0a30*/  @P3 IMAD.MOV.U32 R51, RZ, RZ, RZ ;  /* 0x000000ffff333224 */ /* 0x000fe400078e00ff */
[----:B------:R-:W-:Y:S01]  /*0a40*/  @P4 IMAD.MOV.U32 R59, RZ, RZ, RZ ;  /* 0x000000ffff3b4224 */ /* 0x000fe200078e00ff */
[----:B------:R-:W-:Y:S06]  /*0a50*/  @!P5 BRA `(.L_x_20015) ;  /* 0x000000000044d947 */ /* 0x000fec0003800000 */
        /* <DEDUP_REMOVED lines=16> */
[----:B------:R-:W-:-:S07]  /*0b60*/  CS2R R16, SRZ ;  /* 0x0000000000107805 */ /* 0x000fce000001ff00 */
.L_x_20015:
[----:B------:R-:W-:Y:S05]  /*0b70*/  BSYNC.RECONVERGENT B0 ;  /* 0x0000000000007941 */ /* 0x000fea0003800200 */
.L_x_20013:
[----:B------:R-:W0:Y:S02]  /*0b80*/  LDCU UR4, c[0x0][0x384] ;  /* 0x00007080ff0477ac */ /* 0x000e240008000800 */
[----:B0-----:R-:W-:-:S06]  /*0b90*/  UISETP.GE.AND UP0, UPT, UR6, UR4, UPT ;  /* 0x000000040600728c */ /* 0x001fcc000bf06270 */
[----:B------:R-:W-:-:S13]  /*0ba0*/  PLOP3.LUT P0, PT, PT, PT, UP0, 0x80, 0x8 ;  /* 0x000000000008781c */ /* 0x000fda0003f0f008 */
[----:B------:R-:W-:Y:S05]  /*0bb0*/  @P0 EXIT ;  /* 0x000000000000094d */ /* 0x000fea0003800000 */
[----:B------:R-:W-:Y:S01]  /*0bc0*/  IMAD.HI.U32 R3, R150, -0x326172a9, RZ ;  /* 0xcd9e8d5796037827 */ /* 0x000fe200078e00ff */
[----:B------:R-:W-:Y:S01]  /*0bd0*/  LOP3.LUT R69, R2, 0x7f, RZ, 0xc0, !PT ;  /* 0x0000007f02457812 */ /* 0x000fe200078ec0ff */
[----:B------:R-:W0:Y:S01]  /*0be0*/  LDCU.U8 UR4, c[0x0][0x410] ;  /* 0x00008200ff0477ac */ /* 0x000e220008000000 */
[----:B------:R-:W-:Y:S01]  /*0bf0*/  LOP3.LUT R142, R142, 0x3, RZ, 0xc0, !PT ;  /* 0x000000038e8e7812 */ /* 0x000fe200078ec0ff */
[C---:B------:R-:W-:Y:S01]  /*0c00*/  IMAD.HI.U32 R4, R149.reuse, -0x2daee0ad, RZ ;  /* 0xd2511f5395047827 */ /* 0x040fe200078e00ff */
        /* <DEDUP_REMOVED lines=13> */
[----:B------:R-:W4:Y:S03]  /*0ce0*/  LDCU.64 UR12, c[0x0][0x398] ;  /* 0x00007300ff0c77ac */ /* 0x000f260008000a00 */
[----:B------:R-:W-:Y:S01]  /*0cf0*/  IMAD R6, R3, -0x2daee0ad, RZ ;  /* 0xd2511f5303067824 */ /* 0x000fe200078e02ff */
[----:B------:R-:W-:Y:S01]  /*0d00*/  LOP3.LUT R4, R11, UR21, R4, 0x96, !PT ;  /* 0x000000150b047c12 */ /* 0x000fe2000f8e9604 */
[C---:B------:R-:W-:Y:S01]  /*0d10*/  IMAD.HI.U32 R3, R5.reuse, -0x2daee0ad, RZ ;  /* 0xd2511f5305037827 */ /* 0x040fe200078e00ff */
[----:B------:R-:W1:Y:S03]  /*0d20*/  LDCU.64 UR14, c[0x0][0x3a0] ;  /* 0x00007400ff0e77ac */ /* 0x000e660008000a00 */
[----:B------:R-:W-:Y:S01]  /*0d30*/  IMAD R11, R5, -0x2daee0ad, RZ ;  /* 0xd2511f53050b7824 */ /* 0x000fe200078e02ff */
[----:B------:R-:W-:Y:S01]  /*0d40*/  LOP3.LUT R3, R6, UR22, R3, 0x96, !PT ;  /* 0x0000001606037c12 */ /* 0x000fe2000f8e9603 */
[----:B------:R-:W-:Y:S01]  /*0d50*/  IMAD.HI.U32 R10, R4, -0x2daee0ad, RZ ;  /* 0xd2511f53040a7827 */ /* 0x000fe200078e00ff */
[----:B------:R-:W1:Y:S03]  /*0d60*/  LDCU.64 UR18, c[0x0][0x380] ;  /* 0x00007000ff1277ac */ /* 0x000e660008000a00 */
[----:B------:R-:W-:Y:S01]  /*0d70*/  IMAD R6, R7, -0x326172a9, RZ ;  /* 0xcd9e8d5707067824 */ /* 0x000fe200078e02ff */
[----:B------:R-:W-:Y:S01]  /*0d80*/  LOP3.LUT R10, R11, UR24, R10, 0x96, !PT ;  /* 0x000000180b0a7c12 */ /* 0x000fe2000f8e960a */
[----:B------:R-:W-:Y:S01]  /*0d90*/  IMAD.HI.U32 R5, R3, -0x326172a9, RZ ;  /* 0xcd9e8d5703057827 */ /* 0x000fe200078e00ff */
[----:B------:R-:W-:-:S02]  /*0da0*/  UPLOP3.LUT UP1, UPT, UPT, UPT, UPT, 0x40, 0x4 ;  /* 0x000000000004789c */ /* 0x000fc40003f2e870 */
[----:B0-----:R-:W-:Y:S01]  /*0db0*/  UISETP.NE.AND UP2, UPT, UR4, URZ, UPT ;  /* 0x000000ff0400728c */ /* 0x001fe2000bf45270 */
        /* <DEDUP_REMOVED lines=21> */
[----:B------:R-:W-:Y:S02]  /*0f10*/  IMAD.SHL.U32 R2, R2, 0x2, RZ ;  /* 0x0000000202027824 */ /* 0x000fe400078e00ff */
[----:B------:R-:W-:Y:S01]  /*0f20*/  IMAD R6, R6, -0x326172a9, RZ ;  /* 0xcd9e8d5706067824 */ /* 0x000fe200078e02ff */
[----:B------:R-:W-:Y:S01]  /*0f30*/  LOP3.LUT R7, R10, UR32, R7, 0x96, !PT ;  /* 0x000000200a077c12 */ /* 0x000fe2000f8e9607 */
[----:B------:R-:W-:Y:S01]  /*0f40*/  IMAD.HI.U32 R5, R3, -0x326172a9, RZ ;  /* 0xcd9e8d5703057827 */ /* 0x000fe200078e00ff */
[----:B------:R-:W-:Y:S02]  /*0f50*/  VIADDMNMX R10, R69, -R0, RZ, !PT ;  /* 0x80000000450a7246 */ /* 0x000fe400078001ff */
[----:B------:R-:W-:Y:S01]  /*0f60*/  LOP3.LUT R147, R2, 0xffffff00, RZ, 0xc0, !PT ;  /* 0xffffff0002937812 */ /* 0x000fe200078ec0ff */
[----:B------:R-:W-:Y:S01]  /*0f70*/  IMAD R11, R4, -0x2daee0ad, RZ ;  /* 0xd2511f53040b7824 */ /* 0x000fe200078e02ff */
[----:B------:R-:W-:Y:S01]  /*0f80*/  VIMNMX R10, PT, PT, R10, 0x20, PT ;  /* 0x000000200a0a7848 */ /* 0x000fe20003fe0100 */
[----:B------:R-:W-:Y:S01]  /*0f90*/  IMAD R69, R152, -0x20, R69 ;  /* 0xffffffe098457824 */ /* 0x000fe200078e0245 */
[----:B------:R-:W-:Y:S01]  /*0fa0*/  LOP3.LUT R5, R6, UR31, R5, 0x96, !PT ;  /* 0x0000001f06057c12 */ /* 0x000fe2000f8e9605 */
[----:B------:R-:W-:-:S02]  /*0fb0*/  IMAD R6, R3, -0x326172a9, RZ ;  /* 0xcd9e8d5703067824 */ /* 0x000fc400078e02ff */
[----:B------:R-:W-:Y:S01]  /*0fc0*/  IMAD R10, R10, 0x8, R147 ;  /* 0x000000080a0a7824 */ /* 0x000fe200078e0293 */
[----:B------:R-:W-:Y:S01]  /*0fd0*/  VIMNMX R69, PT, PT, RZ, R69, !PT ;  /* 0x00000045ff457248 */ /* 0x000fe20007fe0100 */
[----:B------:R-:W-:-:S03]  /*0fe0*/  IMAD.HI.U32 R3, R7, -0x326172a9, RZ ;  /* 0xcd9e8d5707037827 */ /* 0x000fc600078e00ff */
[----:B------:R-:W-:Y:S01]  /*0ff0*/  I2FP.F32.U32 R10, R10 ;  /* 0x0000000a000a7245 */ /* 0x000fe20000201000 */
[C---:B------:R-:W-:Y:S01]  /*1000*/  IMAD.HI.U32 R0, R5.reuse, -0x2daee0ad, RZ ;  /* 0xd2511f5305007827 */ /* 0x040fe200078e00ff */
[----:B------:R-:W-:Y:S02]  /*1010*/  LOP3.LUT R3, R6, UR33, R3, 0x96, !PT ;  /* 0x0000002106037c12 */ /* 0x000fe4000f8e9603 */
[----:B------:R0:W0:Y:S01]  /*1020*/  MUFU.RCP R148, R10 ;  /* 0x0000000a00947308 */ /* 0x0000220000001000 */
[----:B------:R-:W-:Y:S01]  /*1030*/  IMAD R5, R5, -0x2daee0ad, RZ ;  /* 0xd2511f5305057824 */ /* 0x000fe200078e02ff */
[----:B------:R-:W-:Y:S01]  /*1040*/  LOP3.LUT R0, R11, UR34, R0, 0x96, !PT ;  /* 0x000000220b007c12 */ /* 0x000fe2000f8e9600 */
[----:B------:R-:W-:Y:S01]  /*1050*/  IMAD.HI.U32 R146, R3, -0x2daee0ad, RZ ;  /* 0xd2511f5303927827 */ /* 0x000fe200078e00ff */
[----:B------:R-:W-:-:S03]  /*1060*/  VIMNMX R2, PT, PT, R69, 0x20, PT ;  /* 0x0000002045027848 */ /* 0x000fc60003fe0100 */
[----:B------:R-:W-:Y:S01]  /*1070*/  IMAD R4, R7, -0x326172a9, RZ ;  /* 0xcd9e8d5707047824 */ /* 0x000fe200078e02ff */
[----:B------:R-:W-:Y:S01]  /*1080*/  LEA R147, R2, R147, 0x3 ;  /* 0x0000009302937211 */ /* 0x000fe200078e18ff */
[----:B------:R-:W-:Y:S01]  /*1090*/  IMAD.HI.U32 R145, R0, -0x326172a9, RZ ;  /* 0xcd9e8d5700917827 */ /* 0x000fe200078e00ff */
[----:B------:R-:W-:-:S03]  /*10a0*/  LOP3.LUT R146, R5, UR36, R146, 0x96, !PT ;  /* 0x0000002405927c12 */ /* 0x000fc6000f8e9692 */
[----:B------:R-:W-:Y:S01]  /*10b0*/  IMAD.MOV.U32 R141, RZ, RZ, RZ ;  /* 0x000000ffff8d7224 */ /* 0x000fe200078e00ff */
[----:B------:R-:W-:Y:S01]  /*10c0*/  LOP3.LUT R145, R4, UR35, R145, 0x96, !PT ;  /* 0x0000002304917c12 */ /* 0x000fe2000f8e9691 */
[----:B------:R-:W-:Y:S02]  /*10d0*/  IMAD R143, R3, -0x2daee0ad, RZ ;  /* 0xd2511f53038f7824 */ /* 0x000fe400078e02ff */
[----:B-1234-:R-:W-:-:S07]  /*10e0*/  IMAD R144, R0, -0x326172a9, RZ ;  /* 0xcd9e8d5700907824 */ /* 0x01efce00078e02ff */
.L_x_20904:
[----:B------:R-:W-:Y:S01]  /*10f0*/  UIMAD UR4, UR6, UR37, URZ ;  /* 0x00000025060472a4 */ /* 0x000fe2000f8e02ff */
[----:B------:R-:W-:Y:S01]  /*1100*/  LOP3.LUT P0, RZ, R153, 0x800, RZ, 0xc0, !PT ;  /* 0x0000080099ff7812 */ /* 0x000fe2000780c0ff */
[----:B------:R-:W-:Y:S02]  /*1110*/  BSSY.RECONVERGENT B0, `(.L_x_20016) ;  /* 0x00007ad000007945 */ /* 0x000fe40003800200 */
[----:B------:R-:W-:-:S04]  /*1120*/  USHF.R.S32.HI UR5, URZ, 0x1f, UR4 ;  /* 0x0000001fff057899 */ /* 0x000fc80008011404 */
[----:B------:R-:W-:-:S06]  /*1130*/  ULEA.HI UR5, UR5, UR4, URZ, 0x3 ;  /* 0x0000000405057291 */ /* 0x000fcc000f8f18ff */
[----:B01234-:R-:W-:-:S05]  /*1140*/  IMAD.U32 R136, RZ, RZ, UR5 ;  /* 0x00000005ff887e24 */ /* 0x01ffca000f8e00ff */
[----:B------:R-:W-:-:S04]  /*1150*/  LEA.HI.SX32 R11, R136, R151, 0x1d ;  /* 0x00000097880b7211 */ /* 0x000fc800078feaff */
[----:B------:R-:W-:Y:S01]  /*1160*/  MOV R136, R11 ;  /* 0x0000000b00887202 */ /* 0x000fe20000000f00 */
        /* <DEDUP_REMOVED lines=34> */
.L_x_20021:
        /* <DEDUP_REMOVED lines=13> */
.L_x_20023:
[----:B------:R-:W-:Y:S05]  /*1460*/  BSYNC.RECONVERGENT B2 ;  /* 0x0000000000027941 */ /* 0x000fea0003800200 */
.L_x_20022:
        /* <DEDUP_REMOVED lines=41> */
.L_x_20020:
[----:B------:R-:W-:Y:S05]  /*1700*/  BSYNC.RECONVERGENT B1 ;  /* 0x0000000000017941 */ /* 0x000fea0003800200 */
.L_x_20019:
        /* <DEDUP_REMOVED lines=8> */
[----:B------:R-:W-:Y:S01]  /*1790*/  MOV R81, R144 ;  /* 0x0000009000517202 */ /* 0x000fe20000000f00 */
[----:B------:R-:W-:Y:S02]  /*17a0*/  IMAD.MOV.U32 R83, RZ, RZ, 0x2 ;  /* 0x00000002ff537424 */ /* 0x000fe400078e00ff */
[----:B-1----:R-:W-:-:S13]  /*17b0*/  FSETP.LE.FTZ.AND P3, PT, R80, R137, PT ;  /* 0x000000895000720b */ /* 0x002fda0003f73000 */
        /* <DEDUP_REMOVED lines=10> */
.L_x_20026:
        /* <DEDUP_REMOVED lines=13> */
.L_x_20028:
[----:B------:R-:W-:Y:S05]  /*1930*/  BSYNC.RECONVERGENT B2 ;  /* 0x0000000000027941 */ /* 0x000fea0003800200 */
.L_x_20027:
        /* <DEDUP_REMOVED lines=42> */
.L_x_20025:
[----:B------:R-:W-:Y:S05]  /*1be0*/  BSYNC.RECONVERGENT B1 ;  /* 0x0000000000017941 */ /* 0x000fea0003800200 */
.L_x_20024:
        /* <DEDUP_REMOVED lines=19> */
.L_x_20031:
        /* <DEDUP_REMOVED lines=13> */
.L_x_20033:
[----:B------:R-:W-:Y:S05]  /*1df0*/  BSYNC.RECONVERGENT B2 ;  /* 0x0000000000027941 */ /* 0x000fea0003800200 */
.L_x_20032:
        /* <DEDUP_REMOVED lines=42> */
.L_x_20030:
[----:B------:R-:W-:Y:S05]  /*20a0*/  BSYNC.RECONVERGENT B1 ;  /* 0x0000000000017941 */ /* 0x000fea0003800200 */
.L_x_20029:
[----:B------:R-:W-:Y:S01]  /*20b0*/  I2FP.F32.U32 R80, R81 ;  /* 0x0000005100507245 */ /* 0x000fe20000201000 */
[----:B------:R-:W-:Y:S01]  /*20c0*/  BSSY.RECONVERGENT B1, `(.L_x_20034) ;  /* 0x000004a000017945 */ /* 0x000fe20003800200 */
[----:B------:R-:W-:Y:S01]  /*20d0*/  ISETP.NE.AND P2, PT, R82, 0x1, PT ;  /* 0x000000015200780c */ /* 0x000fe20003f45270 */
[----:B------:R-:W-:Y:S01]  /*20e0*/  HADD2.F32 R143, -RZ, R85.H0_H0 ;  /* 0x20000055ff8f7230 */ /* 0x000fe20000004100 */
        /* <DEDUP_REMOVED lines=15> */
.L_x_20036:
        /* <DEDUP_REMOVED lines=13> */
.L_x_20038:
[----:B------:R-:W-:Y:S05]  /*22b0*/  BSYNC.RECONVERGENT B2 ;  /* 0x0000000000027941 */ /* 0x000fea0003800200 */
.L_x_20037:
        /* <DEDUP_REMOVED lines=36> */
[----:B------:R-:W-:-:S05]  /*2500*/  IMAD.WIDE.U32 R144, R145, -0x326172a9, RZ ;  /* 0xcd9e8d5791907825 */ /* 0x000fca00078e00ff */
[----:B------:R-:W-:Y:S01]  /*2510*/  LOP3.LUT R145, R80, UR35, R145, 0x96, !PT ;  /* 0x0000002350917c12 */ /* 0x000fe2000f8e9691 */
[----:B------:R-:W-:-:S05]  /*2520*/  IMAD.WIDE.U32 R80, R81, -0x2daee0ad, RZ ;  /* 0xd2511f5351507825 */ /* 0x000fca00078e00ff */
[----:B------:R-:W-:Y:S01]  /*2530*/  LOP3.LUT R146, R82, UR36, R81, 0x96, !PT ;  /* 0x0000002452927c12 */ /* 0x000fe2000f8e9651 */
[----:B------:R-:W-:Y:S01]  /*2540*/  IMAD.MOV.U32 R81, RZ, RZ, R136 ;  /* 0x000000ffff517224 */ /* 0x000fe200078e0088 */
[----:B------:R-:W-:-:S07]  /*2550*/  MOV R136, R80 ;  /* 0x0000005000887202 */ /* 0x000fce0000000f00 */
.L_x_20035:
[----:B------:R-:W-:Y:S05]  /*2560*/  BSYNC.RECONVERGENT B1 ;  /* 0x0000000000017941 */ /* 0x000fea0003800200 */
.L_x_20034:
[----:B------:R-:W-:Y:S01]  /*2570*/  I2FP.F32.U32 R80, R81 ;  /* 0x0000005100507245 */ /* 0x000fe20000201000 */
[----:B------:R-:W-:Y:S01]  /*2580*/  BSSY.RECONVERGENT B1, `(.L_x_20039) ;  /* 0x000004a000017945 */ /* 0x000fe20003800200 */
[----:B------:R-:W-:Y:S01]  /*2590*/  LOP3.LUT R153, R153, 0xfffffffd, RZ, 0xc0, !PT ;  /* 0xfffffffd99997812 */ /* 0x000fe200078ec0ff */
[----:B------:R-:W-:Y:S01]  /*25a0*/  HADD2.F32 R156, -RZ, R85.H1_H1 ;  /* 0x30000055ff9c7230 */ /* 0x000fe20000004100 */
        /* <DEDUP_REMOVED lines=15> */
.L_x_20041:
        /* <DEDUP_REMOVED lines=13> */
.L_x_20043:
[----:B------:R-:W-:Y:S05]  /*2770*/  BSYNC.RECONVERGENT B2 ;  /* 0x0000000000027941 */ /* 0x000fea0003800200 */
.L_x_20042:
        /* <DEDUP_REMOVED lines=35> */
[----:B------:R-:W-:-:S04]  /*29b0*/  LOP3.LUT R81, R84, UR33, R81, 0x96, !PT ;  /* 0x0000002154517c12 */ /* 0x000fc8000f8e9651 */
[----:B------:R-:W-:Y:S01]  /*29c0*/  LOP3.LUT R145, R80, UR35, R145, 0x96, !PT ;  /* 0x0000002350917c12 */ /* 0x000fe2000f8e9691 */
[----:B------:R-:W-:-:S05]  /*29d0*/  IMAD.WIDE.U32 R80, R81, -0x2daee0ad, RZ ;  /* 0xd2511f5351507825 */ /* 0x000fca00078e00ff */
[----:B------:R-:W-:Y:S01]  /*29e0*/  LOP3.LUT R146, R82, UR36, R81, 0x96, !PT ;  /* 0x0000002452927c12 */ /* 0x000fe2000f8e9651 */
[----:B------:R-:W-:Y:S01]  /*29f0*/  IMAD.MOV.U32 R82, RZ, RZ, RZ ;  /* 0x000000ffff527224 */ /* 0x000fe200078e00ff */
[----:B------:R-:W-:Y:S01]  /*2a00*/  MOV R81, R136 ;  /* 0x0000008800517202 */ /* 0x000fe20000000f00 */
[----:B------:R-:W-:-:S07]  /*2a10*/  IMAD.MOV.U32 R136, RZ, RZ, R80 ;  /* 0x000000ffff887224 */ /* 0x000fce00078e0050 */
.L_x_20040:
[----:B------:R-:W-:Y:S05]  /*2a20*/  BSYNC.RECONVERGENT B1 ;  /* 0x0000000000017941 */ /* 0x000fea0003800200 */
.L_x_20039:
[----:B------:R-:W-:Y:S01]  /*2a30*/  ISETP.NE.AND P3, PT, R82, 0x1, PT ;  /* 0x000000015200780c */ /* 0x000fe20003f65270 */
[----:B------:R-:W-:Y:S01]  /*2a40*/  BSSY.RECONVERGENT B1, `(.L_x_20044) ;  /* 0x0000048000017945 */ /* 0x000fe20003800200 */
[----:B------:R-:W-:Y:S01]  /*2a50*/  I2FP.F32.U32 R80, R81 ;  /* 0x0000005100507245 */ /* 0x000fe20000201000 */
[----:B------:R-:W-:Y:S02]  /*2a60*/  HFMA2 R83, -RZ, RZ, 0, 1.1920928955078125e-07 ;  /* 0x00000002ff537431 */ /* 0x000fe400000001ff */
[----:B------:R-:W-:Y:S02]  /*2a70*/  HADD2.F32 R155, -RZ, R86.H0_H0 ;  /* 0x20000056ff9b7230 */ /* 0x000fe40000004100 */
        /* <DEDUP_REMOVED lines=12> */
.L_x_20046:
        /* <DEDUP_REMOVED lines=13> */
.L_x_20048:
[----:B------:R-:W-:Y:S05]  /*2c10*/  BSYNC.RECONVERGENT B2 ;  /* 0x0000000000027941 */ /* 0x000fea0003800200 */
.L_x_20047:
        /* <DEDUP_REMOVED lines=40> */
[----:B------:R-:W-:Y:S02]  /*2ea0*/  IMAD.MOV.U32 R81, RZ, RZ, R136 ;  /* 0x000000ffff517224 */ /* 0x000fe400078e0088 */
[----:B------:R-:W-:-:S07]  /*2eb0*/  IMAD.MOV.U32 R136, RZ, RZ, R80 ;  /* 0x000000ffff887224 */ /* 0x000fce00078e0050 */
.L_x_20045:
[----:B------:R-:W-:Y:S05]  /*2ec0*/  BSYNC.RECONVERGENT B1 ;  /* 0x0000000000017941 */ /* 0x000fea0003800200 */
.L_x_20044:
        /* <DEDUP_REMOVED lines=17> */
.L_x_20051:
        /* <DEDUP_REMOVED lines=13> */
.L_x_20053:
[----:B------:R-:W-:Y:S05]  /*30b0*/  BSYNC.RECONVERGENT B2 ;  /* 0x0000000000027941 */ /* 0x000fea0003800200 */
.L_x_20052:
        /* <DEDUP_REMOVED lines=39> */
[----:B------:R-:W-:Y:S01]  /*3330*/  IMAD.MOV.U32 R81, RZ, RZ, R136 ;  /* 0x000000ffff517224 */ /* 0x000fe200078e0088 */
[----:B------:R-:W-:Y:S01]  /*3340*/  MOV R136, R80 ;  /* 0x0000005000887202 */ /* 0x000fe20000000f00 */
[----:B------:R-:W-:-:S07]  /*3350*/  IMAD.MOV.U32 R82, RZ, RZ, RZ ;  /* 0x000000ffff527224 */ /* 0x000fce00078e00ff */
.L_x_20050:
[----:B------:R-:W-:Y:S05]  /*3360*/  BSYNC.RECONVERGENT B1 ;  /* 0x0000000000017941 */ /* 0x000fea0003800200 */
.L_x_20049:
[----:B------:R-:W-:Y:S01]  /*3370*/  ISETP.NE.AND P5, PT, R82, 0x1, PT ;  /* 0x000000015200780c */ /* 0x000fe20003fa5270 */
[----:B------:R-:W-:Y:S01]  /*3380*/  BSSY.RECONVERGENT B1, `(.L_x_20054) ;  /* 0x0000048000017945 */ /* 0x000fe20003800200 */
[----:B------:R-:W-:Y:S01]  /*3390*/  I2FP.F32.U32 R80, R81 ;  /* 0x0000005100507245 */ /* 0x000fe20000201000 */
[----:B------:R-:W-:Y:S01]  /*33a0*/  HADD2.F32 R157, -RZ, R87.H0_H0 ;  /* 0x20000057ff9d7230 */ /* 0x000fe20000004100 */
        /* <DEDUP_REMOVED lines=13> */
.L_x_20056:
        /* <DEDUP_REMOVED lines=13> */
.L_x_20058:
[----:B------:R-:W-:Y:S05]  /*3550*/  BSYNC.RECONVERGENT B2 ;  /* 0x0000000000027941 */ /* 0x000fea0003800200 */
.L_x_20057:
        /* <DEDUP_REMOVED lines=39> */
[----:B------:R-:W-:Y:S02]  /*37d0*/  LOP3.LUT R146, R82, UR36, R81, 0x96, !PT ;  /* 0x0000002452927c12 */ /* 0x000fe4000f8e9651 */
[----:B------:R-:W-:Y:S01]  /*37e0*/  MOV R81, R136 ;  /* 0x0000008800517202 */ /* 0x000fe20000000f00 */
[----:B------:R-:W-:-:S07]  /*37f0*/  IMAD.MOV.U32 R136, RZ, RZ, R80 ;  /* 0x000000ffff887224 */ /* 0x000fce00078e0050 */
.L_x_20055:
[----:B------:R-:W-:Y:S05]  /*3800*/  BSYNC.RECONVERGENT B1 ;  /* 0x0000000000017941 */ /* 0x000fea0003800200 */
.L_x_20054:
[----:B------:R-:W-:Y:S01]  /*3810*/  P2R R83, PR, RZ, 0x2 ;  /* 0x00000002ff537803 */ /* 0x000fe20000000000 */
[----:B------:R-:W-:Y:S01]  /*3820*/  FMUL.FTZ R138, R138, UR7 ;  /* 0x000000078a8a7c20 */ /* 0x000fe20008410000 */
[----:B------:R-:W-:Y:S01]  /*3830*/  I2FP.F32.U32 R158, R81 ;  /* 0x00000051009e7245 */ /* 0x000fe20000201000 */
[----:B------:R-:W-:Y:S01]  /*3840*/  HADD2.F32 R87, -RZ, R87.H1_H1 ;  /* 0x30000057ff577230 */ /* 0x000fe20000004100 */
[C---:B------:R-:W-:Y:S01]  /*3850*/  LOP3.LUT P1, RZ, R153.reuse, 0x10, RZ, 0xc0, !PT ;  /* 0x0000001099ff7812 */ /* 0x040fe2000782c0ff */
        /* <DEDUP_REMOVED lines=31> */
[----:B------:R-:W-:Y:S01]  /*3a50*/  @P1 FADD.FTZ R87, R79, R87 ;  /* 0x000000574f571221 */ /* 0x000fe20000010000 */
[----:B------:R-:W-:Y:S09]  /*3a60*/  BRA `(.L_x_20059) ;  /* 0x0000004c00a47947 */ /* 0x000ff20003800000 */
.L_x_20018:
        /* <DEDUP_REMOVED lines=16> */
.L_x_20062:
        /* <DEDUP_REMOVED lines=13> */
.L_x_20064:
[----:B------:R-:W-:Y:S05]  /*3c40*/  BSYNC.RECONVERGENT B2 ;  /* 0x0000000000027941 */ /* 0x000fea0003800200 */
.L_x_20063:
        /* <DEDUP_REMOVED lines=41> */
.L_x_20061:
[----:B------:R-:W-:Y:S05]  /*3ee0*/  BSYNC.RECONVERGENT B1 ;  /* 0x0000000000017941 */ /* 0x000fea0003800200 */
.L_x_20060:
[----:B------:R-:W1:Y:S01]  /*3ef0*/  LDC R0, c[0x0][0x404] ;  /* 0x00010100ff007b82 */ /* 0x000e620000000800 */
[----:B------:R-:W-:Y:S01]  /*3f00*/  I2FP.F32.U32 R3, R2 ;  /* 0x0000000200037245 */ /* 0x000fe20000201000 */
[----:B------:R-:W-:Y:S01]  /*3f10*/  HFMA2 R154, -RZ, RZ, 0.1171875, 0 ;  /* 0x2f800000ff9a7431 */ /* 0x000fe200000001ff */
[----:B------:R-:W-:Y:S01]  /*3f20*/  ISETP.NE.AND P2, PT, R4, 0x1, PT ;  /* 0x000000010400780c */ /* 0x000fe20003f45270 */
[----:B0----5:R-:W-:Y:S01]  /*3f30*/  HADD2.F32 R10, -RZ, R84.H0_H0 ;  /* 0x20000054ff0a7230 */ /* 0x021fe20000004100 */
[----:B------:R-:W-:Y:S01]  /*3f40*/  LOP3.LUT R153, R153, 0xffffffef, RZ, 0xc0, !PT ;  /* 0xffffffef99997812 */ /* 0x000fe200078ec0ff */
[----:B------:R-:W-:Y:S01]  /*3f50*/  BSSY.RECONVERGENT B1, `(.L_x_20065) ;  /* 0x0000049000017945 */ /* 0x000fe20003800200 */
[----:B------:R-:W-:Y:S01]  /*3f60*/  FFMA.FTZ R3, R3, R154, 1.1641532182693481445e-10 ;  /* 0x2f00000003037423 */ /* 0x000fe2000001009a */
[----:B------:R-:W0:Y:S01]  /*3f70*/  LDC R137, c[0x0][0x408] ;  /* 0x00010200ff897b82 */ /* 0x000e220000000800 */
[----:B------:R-:W-:Y:S02]  /*3f80*/  IMAD.MOV.U32 R5, RZ, RZ, 0x2 ;  /* 0x00000002ff057424 */ /* 0x000fe400078e00ff */
[----:B------:R-:W-:Y:S01]  /*3f90*/  IMAD.MOV.U32 R2, RZ, RZ, R144 ;  /* 0x000000ffff027224 */ /* 0x000fe200078e0090 */
[----:B-1----:R-:W-:Y:S01]  /*3fa0*/  FSETP.LE.FTZ.AND P4, PT, R3, R0, PT ;  /* 0x000000000300720b */ /* 0x002fe20003f93000 */
[----:B0-----:R-:W-:-:S12]  /*3fb0*/  FMUL.FTZ R10, R137, R10 ;  /* 0x0000000a890a7220 */ /* 0x001fd80000410000 */
        /* <DEDUP_REMOVED lines=10> */
.L_x_20067:
        /* <DEDUP_REMOVED lines=13> */
.L_x_20069:
[----:B------:R-:W-:Y:S05]  /*4130*/  BSYNC.RECONVERGENT B2 ;  /* 0x0000000000027941 */ /* 0x000fea0003800200 */
.L_x_20068:
        /* <DEDUP_REMOVED lines=42> */
.L_x_20066:
[----:B------:R-:W-:Y:S05]  /*43e0*/  BSYNC.RECONVERGENT B1 ;  /* 0x0000000000017941 */ /* 0x000fea0003800200 */
.L_x_20065:
[----:B------:R-:W-:Y:S01]  /*43f0*/  I2FP.F32.U32 R3, R2 ;  /* 0x0000000200037245 */ /* 0x000fe20000201000 */
[----:B------:R-:W-:Y:S01]  /*4400*/  HADD2.F32 R2, -RZ, R68.H0_H0 ;  /* 0x20000044ff027230 */ /* 0x000fe20000004100 */
[----:B------:R-:W-:Y:S01]  /*4410*/  ISETP.NE.AND P3, PT, R5, 0x1, PT ;  /* 0x000000010500780c */ /* 0x000fe20003f65270 */
[----:B------:R-:W-:Y:S02]  /*4420*/  BSSY.RECONVERGENT B1, `(.L_x_20070) ;  /* 0x000004c000017945 */ /* 0x000fe40003800200 */
[----:B------:R-:W-:Y:S01]  /*4430*/  FFMA.FTZ R3, R3, R154, 1.1641532182693481445e-10 ;  /* 0x2f00000003037423 */ /* 0x000fe2000001009a */
[----:B------:R-:W-:-:S04]  /*4440*/  FMUL.FTZ R2, R2, R137 ;  /* 0x0000008902027220 */ /* 0x000fc80000410000 */
[----:B------:R-:W-:Y:S02]  /*4450*/  FSETP.GTU.FTZ.AND P2, PT, R3, R0, PT ;  /* 0x000000000300720b */ /* 0x000fe40003f5c000 */
[----:B------:R-:W-:Y:S02]  /*4460*/  FSEL R3, R10, RZ, P4 ;  /* 0x000000ff0a037208 */ /* 0x000fe40002000000 */
        /* <DEDUP_REMOVED lines=15> */
.L_x_20072:
        /* <DEDUP_REMOVED lines=13> */
.L_x_20074:
[----:B------:R-:W-:Y:S05]  /*4630*/  BSYNC.RECONVERGENT B2 ;  /* 0x0000000000027941 */ /* 0x000fea0003800200 */
.L_x_20073:
        /* <DEDUP_REMOVED lines=42> */
.L_x_20071:
[----:B------:R-:W-:Y:S05]  /*48e0*/  BSYNC.RECONVERGENT B1 ;  /* 0x0000000000017941 */ /* 0x000fea0003800200 */
.L_x_20070:
[----:B------:R-:W-:Y:S01]  /*48f0*/  I2FP.F32.U32 R3, R3 ;  /* 0x0000000300037245 */ /* 0x000fe20000201000 */
[----:B------:R-:W-:Y:S01]  /*4900*/  HADD2.F32 R84, -RZ, R84.H1_H1 ;  /* 0x30000054ff547230 */ /* 0x000fe20000004100 */
[----:B------:R-:W-:Y:S01]  /*4910*/  ISETP.NE.AND P2, PT, R2, 0x1, PT ;  /* 0x000000010200780c */ /* 0x000fe20003f45270 */
[----:B------:R-:W-:Y:S01]  /*4920*/  BSSY.RECONVERGENT B1, `(.L_x_20075) ;  /* 0x0000049000017945 */ /* 0x000fe20003800200 */
[----:B------:R-:W-:Y:S01]  /*4930*/  LOP3.LUT R153, R153, 0xfffffff7, RZ, 0xc0, !PT ;  /* 0xfffffff799997812 */ /* 0x000fe200078ec0ff */
[----:B------:R-:W-:Y:S01]  /*4940*/  FFMA.FTZ R3, R3, R154, 1.1641532182693481445e-10 ;  /* 0x2f00000003037423 */ /* 0x000fe2000001009a */
[----:B------:R-:W-:Y:S02]  /*4950*/  HFMA2 R4, -RZ, RZ, 0, 1.1920928955078125e-07 ;  /* 0x00000002ff047431 */ /* 0x000fe400000001ff */
[----:B------:R-:W-:Y:S02]  /*4960*/  FMUL.FTZ R81, R137, R84 ;  /* 0x0000005489517220 */ /* 0x000fe40000410000 */
        /* <DEDUP_REMOVED lines=12> */
.L_x_20077:
        /* <DEDUP_REMOVED lines=13> */
.L_x_20079:
[----:B------:R-:W-:Y:S05]  /*4b00*/  BSYNC.RECONVERGENT B2 ;  /* 0x0000000000027941 */ /* 0x000fea0003800200 */
.L_x_20078:
        /* <DEDUP_REMOVED lines=42> */
.L_x_20076:
[----:B------:R-:W-:Y:S05]  /*4db0*/  BSYNC.RECONVERGENT B1 ;  /* 0x0000000000017941 */ /* 0x000fea0003800200 */
.L_x_20075:
[----:B------:R-:W-:Y:S01]  /*4dc0*/  I2FP.F32.U32 R3, R3 ;  /* 0x0000000300037245 */ /* 0x000fe20000201000 */
[----:B------:R-:W-:Y:S01]  /*4dd0*/  HADD2.F32 R2, -RZ, R68.H1_H1 ;  /* 0x30000044ff027230 */ /* 0x000fe20000004100 */
[----:B------:R-:W-:Y:S01]  /*4de0*/  ISETP.NE.AND P3, PT, R4, 0x1, PT ;  /* 0x000000010400780c */ /* 0x000fe20003f65270 */
[----:B------:R-:W-:Y:S01]  /*4df0*/  BSSY.RECONVERGENT B1, `(.L_x_20080) ;  /* 0x000004c000017945 */ /* 0x000fe20003800200 */
[----:B------:R-:W-:Y:S01]  /*4e00*/  FSEL R81, R81, RZ, P4 ;  /* 0x000000ff51517208 */ /* 0x000fe20002000000 */
[----:B------:R-:W-:Y:S01]  /*4e10*/  FFMA.FTZ R3, R3, R154, 1.1641532182693481445e-10 ;  /* 0x2f00000003037423 */ /* 0x000fe2000001009a */
[----:B------:R-:W-:-:S04]  /*4e20*/  FMUL.FTZ R2, R2, R137 ;  /* 0x0000008902027220 */ /* 0x000fc80000410000 */
[----:B------:R-:W-:Y:S01]  /*4e30*/  FSETP.GTU.FTZ.AND P2, PT, R3, R0, PT ;  /* 0x000000000300720b */ /* 0x000fe20003f5c000 */
[----:B------:R-:W-:-:S03]  /*4e40*/  IMAD.MOV.U32 R3, RZ, RZ, R144 ;  /* 0x000000ffff037224 */ /* 0x000fc600078e0090 */
        /* <DEDUP_REMOVED lines=14> */
.L_x_20082:
        /* <DEDUP_REMOVED lines=13> */
.L_x_20084:
[----:B------:R-:W-:Y:S05]  /*5000*/  BSYNC.RECONVERGENT B2 ;  /* 0x0000000000027941 */ /* 0x000fea0003800200 */
.L_x_20083:
        /* <DEDUP_REMOVED lines=42> */
.L_x_20081:
[----:B------:R-:W-:Y:S05]  /*52b0*/  BSYNC.RECONVERGENT B1 ;  /* 0x0000000000017941 */ /* 0x000fea0003800200 */
.L_x_20080:
[----:B------:R-:W-:Y:S01]  /*52c0*/  I2FP.F32.U32 R3, R3 ;  /* 0x0000000300037245 */ /* 0x000fe20000201000 */
[----:B------:R-:W-:Y:S01]  /*52d0*/  HADD2.F32 R6, -RZ, R85.H0_H0 ;  /* 0x20000055ff067230 */ /* 0x000fe20000004100 */
[----:B------:R-:W-:Y:S01]  /*52e0*/  ISETP.NE.AND P2, PT, R2, 0x1, PT ;  /* 0x000000010200780c */ /* 0x000fe20003f45270 */
[----:B------:R-:W-:Y:S01]  /*52f0*/  BSSY.RECONVERGENT B1, `(.L_x_20085) ;  /* 0x0000049000017945 */ /* 0x000fe20003800200 */
[----:B------:R-:W-:Y:S01]  /*5300*/  LOP3.LUT R153, R153, 0xfffffffb, RZ, 0xc0, !PT ;  /* 0xfffffffb99997812 */ /* 0x000fe200078ec0ff */
[----:B------:R-:W-:Y:S01]  /*5310*/  FFMA.FTZ R3, R3, R154, 1.1641532182693481445e-10 ;  /* 0x2f00000003037423 */ /* 0x000fe2000001009a */
[----:B------:R-:W-:Y:S02]  /*5320*/  IMAD.MOV.U32 R4, RZ, RZ, 0x2 ;  /* 0x00000002ff047424 */ /* 0x000fe400078e00ff */
[----:B------:R-:W-:Y:S02]  /*5330*/  FMUL.FTZ R6, R137, R6 ;  /* 0x0000000689067220 */ /* 0x000fe40000410000 */
[----:B------:R-:W-:-:S02]  /*5340*/  FSETP.LE.FTZ.AND P4, PT, R3, R0, PT ;  /* 0x000000000300720b */ /* 0x000fc40003f93000 */
        /* <DEDUP_REMOVED lines=11> */
.L_x_20087:
        /* <DEDUP_REMOVED lines=13> */
.L_x_20089:
[----:B------:R-:W-:Y:S05]  /*54d0*/  BSYNC.RECONVERGENT B2 ;  /* 0x0000000000027941 */ /* 0x000fea0003800200 */
.L_x_20088:
        /* <DEDUP_REMOVED lines=42> */
.L_x_20086:
[----:B------:R-:W-:Y:S05]  /*5780*/  BSYNC.RECONVERGENT B1 ;  /* 0x0000000000017941 */ /* 0x000fea0003800200 */
.L_x_20085:
[----:B------:R-:W-:Y:S01]  /*5790*/  I2FP.F32.U32 R3, R3 ;  /* 0x0000000300037245 */ /* 0x000fe20000201000 */
[----:B------:R-:W-:Y:S01]  /*57a0*/  HADD2.F32 R2, -RZ, R69.H0_H0 ;  /* 0x20000045ff027230 */ /* 0x000fe20000004100 */
        /* <DEDUP_REMOVED lines=21> */
.L_x_20092:
        /* <DEDUP_REMOVED lines=13> */
.L_x_20094:
[----:B------:R-:W-:Y:S05]  /*59d0*/  BSYNC.RECONVERGENT B2 ;  /* 0x0000000000027941 */ /* 0x000fea0003800200 */
.L_x_20093:
        /* <DEDUP_REMOVED lines=42> */
.L_x_20091:
[----:B------:R-:W-:Y:S05]  /*5c80*/  BSYNC.RECONVERGENT B1 ;  /* 0x0000000000017941 */ /* 0x000fea0003800200 */
.L_x_20090:
[----:B------:R-:W-:Y:S01]  /*5c90*/  I2FP.F32.U32 R3, R3 ;  /* 0x0000000300037245 */ /* 0x000fe20000201000 */
[----:B------:R-:W-:Y:S01]  /*5ca0*/  HADD2.F32 R2, -RZ, R85.H1_H1 ;  /* 0x30000055ff027230 */ /* 0x000fe20000004100 */
[----:B------:R-:W-:Y:S01]  /*5cb0*/  ISETP.NE.AND P2, PT, R5, 0x1, PT ;  /* 0x000000010500780c */ /* 0x000fe20003f45270 */
[----:B------:R-:W-:Y:S01]  /*5cc0*/  BSSY.RECONVERGENT B1, `(.L_x_20095) ;  /* 0x0000049000017945 */ /* 0x000fe20003800200 */
[----:B------:R-:W-:Y:S01]  /*5cd0*/  LOP3.LUT R153, R153, 0xfffffffd, RZ, 0xc0, !PT ;  /* 0xfffffffd99997812 */ /* 0x000fe200078ec0ff */
[----:B------:R-:W-:Y:S01]  /*5ce0*/  FFMA.FTZ R3, R3, R154, 1.1641532182693481445e-10 ;  /* 0x2f00000003037423 */ /* 0x000fe2000001009a */
[----:B------:R-:W-:Y:S02]  /*5cf0*/  IMAD.MOV.U32 R4, RZ, RZ, 0x2 ;  /* 0x00000002ff047424 */ /* 0x000fe400078e00ff */
        /* <DEDUP_REMOVED lines=13> */
.L_x_20097:
        /* <DEDUP_REMOVED lines=13> */
.L_x_20099:
[----:B------:R-:W-:Y:S05]  /*5ea0*/  BSYNC.RECONVERGENT B2 ;  /* 0x0000000000027941 */ /* 0x000fea0003800200 */
.L_x_20098:
        /* <DEDUP_REMOVED lines=42> */
.L_x_20096:
[----:B------:R-:W-:Y:S05]  /*6150*/  BSYNC.RECONVERGENT B1 ;  /* 0x0000000000017941 */ /* 0x000fea0003800200 */
.L_x_20095:
[----:B------:R-:W-:Y:S01]  /*6160*/  I2FP.F32.U32 R3, R3 ;  /* 0x0000000300037245 */ /* 0x000fe20000201000 */
[----:B------:R-:W-:Y:S01]  /*6170*/  HADD2.F32 R2, -RZ, R69.H1_H1 ;  /* 0x30000045ff027230 */ /* 0x000fe20000004100 */
[----:B------:R-:W-:Y:S01]  /*6180*/  FSEL R83, R83, RZ, P4 ;  /* 0x000000ff53537208 */ /* 0x000fe20002000000 */
[----:B------:R-:W-:Y:S02]  /*6190*/  BSSY.RECONVERGENT B1, `(.L_x_20100) ;  /* 0x000004c000017945 */ /* 0x000fe40003800200 */
[----:B------:R-:W-:Y:S01]  /*61a0*/  FFMA.FTZ R3, R3, R154, 1.1641532182693481445e-10 ;  /* 0x2f00000003037423 */ /* 0x000fe2000001009a */
[----:B------:R-:W-:-:S04]  /*61b0*/  FMUL.FTZ R2, R2, R137 ;  /* 0x0000008902027220 */ /* 0x000fc80000410000 */
[----:B------:R-:W-:Y:S02]  /*61c0*/  FSETP.GTU.FTZ.AND P2, PT, R3, R0, PT ;  /* 0x000000000300720b */ /* 0x000fe40003f5c000 */
[----:B------:R-:W-:Y:S02]  /*61d0*/  MOV R3, R144 ;  /* 0x0000009000037202 */ /* 0x000fe40000000f00 */
        /* <DEDUP_REMOVED lines=15> */
.L_x_20102:
        /* <DEDUP_REMOVED lines=13> */
.L_x_20104:
[----:B------:R-:W-:Y:S05]  /*63a0*/  BSYNC.RECONVERGENT B2 ;  /* 0x0000000000027941 */ /* 0x000fea0003800200 */
.L_x_20103:
        /* <DEDUP_REMOVED lines=42> */
.L_x_20101:
[----:B------:R-:W-:Y:S05]  /*6650*/  BSYNC.RECONVERGENT B1 ;  /* 0x0000000000017941 */ /* 0x000fea0003800200 */
.L_x_20100:
[----:B------:R-:W-:Y:S01]  /*6660*/  ISETP.NE.AND P3, PT, R2, 0x1, PT ;  /* 0x000000010200780c */ /* 0x000fe20003f65270 */
[----:B------:R-:W-:Y:S01]  /*6670*/  HADD2.F32 R4, -RZ, R86.H0_H0 ;  /* 0x20000056ff047230 */ /* 0x000fe20000004100 */
        /* <DEDUP_REMOVED lines=16> */
.L_x_20107:
        /* <DEDUP_REMOVED lines=13> */
.L_x_20109:
[----:B------:R-:W-:Y:S05]  /*6850*/  BSYNC.RECONVERGENT B2 ;  /* 0x0000000000027941 */ /* 0x000fea0003800200 */
.L_x_20108:
        /* <DEDUP_REMOVED lines=42> */
.L_x_20106:
[----:B------:R-:W-:Y:S05]  /*6b00*/  BSYNC.RECONVERGENT B1 ;  /* 0x0000000000017941 */ /* 0x000fea0003800200 */
.L_x_20105:
[----:B------:R-:W-:Y:S01]  /*6b10*/  I2FP.F32.U32 R3, R84 ;  /* 0x0000005400037245 */ /* 0x000fe20000201000 */
[----:B------:R-:W-:Y:S01]  /*6b20*/  HADD2.F32 R2, -RZ, R70.H0_H0 ;  /* 0x20000046ff027230 */ /* 0x000fe20000004100 */
[----:B------:R-:W-:Y:S01]  /*6b30*/  BSSY.RECONVERGENT B1, `(.L_x_20110) ;  /* 0x000004e000017945 */ /* 0x000fe20003800200 */
[----:B------:R-:W-:Y:S02]  /*6b40*/  IMAD.MOV.U32 R138, RZ, RZ, 0x2 ;  /* 0x00000002ff8a7424 */ /* 0x000fe400078e00ff */
        /* <DEDUP_REMOVED lines=8> */
[----:B------:R-:W-:Y:S01]  /*6bd0*/  IMAD.MOV.U32 R3, RZ, RZ, R144 ;  /* 0x000000ffff037224 */ /* 0x000fe200078e0090 */
[----:B------:R-:W-:-:S02]  /*6be0*/  PRMT R4, R2, 0x7610, R4 ;  /* 0x0000761002047816 */ /* 0x000fc40000000004 */
        /* <DEDUP_REMOVED lines=10> */
.L_x_20112:
        /* <DEDUP_REMOVED lines=13> */
.L_x_20114:
[----:B------:R-:W-:Y:S05]  /*6d60*/  BSYNC.RECONVERGENT B2 ;  /* 0x0000000000027941 */ /* 0x000fea0003800200 */
.L_x_20113:
        /* <DEDUP_REMOVED lines=42> */
.L_x_20111:
[----:B------:R-:W-:Y:S05]  /*7010*/  BSYNC.RECONVERGENT B1 ;  /* 0x0000000000017941 */ /* 0x000fea0003800200 */
.L_x_20110:
        /* <DEDUP_REMOVED lines=18> */
.L_x_20117:
        /* <DEDUP_REMOVED lines=13> */
.L_x_20119:
[----:B------:R-:W-:Y:S05]  /*7210*/  BSYNC.RECONVERGENT B2 ;  /* 0x0000000000027941 */ /* 0x000fea0003800200 */
.L_x_20118:
        /* <DEDUP_REMOVED lines=42> */
.L_x_20116:
[----:B------:R-:W-:Y:S05]  /*74c0*/  BSYNC.RECONVERGENT B1 ;  /* 0x0000000000017941 */ /* 0x000fea0003800200 */
.L_x_20115:
        /* <DEDUP_REMOVED lines=23> */
.L_x_20122:
        /* <DEDUP_REMOVED lines=13> */
.L_x_20124:
[----:B------:R-:W-:Y:S05]  /*7710*/  BSYNC.RECONVERGENT B2 ;  /* 0x0000000000027941 */ /* 0x000fea0003800200 */
.L_x_20123:
[----:B------:R-:W-:Y:S01]  /*7720*/  LOP3.LUT R144, R141, UR9, R143, 0x96, !PT ;  /* 0x000000098d907c12 */ /* 0x000fe2000f8e968f */
[----:B------:R-:W-:-:S04]  /*7730*/  IMAD.WIDE.U32 R138, R150, -0x326172a9, RZ ;  /* 0xcd9e8d57968a7825 */ /* 0x000fc800078e00ff */
[----:B------:R-:W-:Y:S01]  /*7740*/  IMAD.WIDE.U32 R144, R144, -0x326172a9, RZ ;  /* 0xcd9e8d5790907825 */ /* 0x000fe200078e00ff */
[----:B------:R-:W-:-:S03]  /*7750*/  LOP3.LUT R139, R140, UR8, R139, 0x96, !PT ;  /* 0x000000088c8b7c12 */ /* 0x000fc6000f8e968b */
[----:B------:R-:W-:Y:S01]  /*7760*/  IMAD.MOV.U32 R2, RZ, RZ, R136 ;  /* 0x000000ffff027224 */ /* 0x000fe200078e0088 */
        /* <DEDUP_REMOVED lines=34> */
[----:B------:R-:W-:Y:S02]  /*7990*/  IMAD.MOV.U32 R136, RZ, RZ, R138 ;  /* 0x000000ffff887224 */ /* 0x000fe400078e008a */
[----:B------:R-:W-:Y:S01]  /*79a0*/  HFMA2 R138, -RZ, RZ, 0, 0 ;  /* 0x00000000ff8a7431 */ /* 0x000fe200000001ff */
[----:B------:R-:W-:-:S07]  /*79b0*/  LOP3.LUT R146, R142, UR36, R139, 0x96, !PT ;  /* 0x000000248e927c12 */ /* 0x000fce000f8e968b */
.L_x_20121:
[----:B------:R-:W-:Y:S05]  /*79c0*/  BSYNC.RECONVERGENT B1 ;  /* 0x0000000000017941 */ /* 0x000fea0003800200 */
.L_x_20120:
[----:B------:R-:W-:Y:S01]  /*79d0*/  ISETP.NE.AND P5, PT, R138, 0x1, PT ;  /* 0x000000018a00780c */ /* 0x000fe20003fa5270 */
[----:B------:R-:W-:Y:S01]  /*79e0*/  BSSY.RECONVERGENT B1, `(.L_x_20125) ;  /* 0x0000049000017945 */ /* 0x000fe20003800200 */
[----:B------:R-:W-:Y:S01]  /*79f0*/  I2FP.F32.U32 R139, R2 ;  /* 0x00000002008b7245 */ /* 0x000fe20000201000 */
[----:B------:R-:W-:Y:S02]  /*7a00*/  HADD2.F32 R2, -RZ, R87.H0_H0 ;  /* 0x20000057ff027230 */ /* 0x000fe40000004100 */
[----:B------:R-:W-:Y:S02]  /*7a10*/  IMAD.MOV.U32 R142, RZ, RZ, 0x2 ;  /* 0x00000002ff8e7424 */ /* 0x000fe400078e00ff */
[----:B------:R-:W-:Y:S01]  /*7a20*/  FFMA.FTZ R139, R139, R154, 1.1641532182693481445e-10 ;  /* 0x2f0000008b8b7423 */ /* 0x000fe2000001009a */
[----:B------:R-:W-:Y:S01]  /*7a30*/  FMUL.FTZ R2, R137, R2 ;  /* 0x0000000289027220 */ /* 0x000fe20000410000 */
[----:B------:R-:W-:-:S03]  /*7a40*/  IMAD.MOV.U32 R86, RZ, RZ, R144 ;  /* 0x000000ffff567224 */ /* 0x000fc600078e0090 */
        /* <DEDUP_REMOVED lines=10> */
.L_x_20127:
        /* <DEDUP_REMOVED lines=13> */
.L_x_20129:
[----:B------:R-:W-:Y:S05]  /*7bc0*/  BSYNC.RECONVERGENT B2 ;  /* 0x0000000000027941 */ /* 0x000fea0003800200 */
.L_x_20128:
        /* <DEDUP_REMOVED lines=40> */
[----:B------:R-:W-:Y:S01]  /*7e50*/  IMAD.MOV.U32 R142, RZ, RZ, RZ ;  /* 0x000000ffff8e7224 */ /* 0x000fe200078e00ff */
[----:B------:R-:W-:-:S07]  /*7e60*/  MOV R136, R138 ;  /* 0x0000008a00887202 */ /* 0x000fce0000000f00 */
.L_x_20126:
[----:B------:R-:W-:Y:S05]  /*7e70*/  BSYNC.RECONVERGENT B1 ;  /* 0x0000000000017941 */ /* 0x000fea0003800200 */
.L_x_20125:
        /* <DEDUP_REMOVED lines=12> */
[----:B------:R-:W-:-:S02]  /*7f40*/  PRMT R2, R138, 0x7610, R2 ;  /* 0x000076108a027816 */ /* 0x000fc40000000002 */
[----:B------:R-:W-:Y:S01]  /*7f50*/  MOV R139, R144 ;  /* 0x00000090008b7202 */ /* 0x000fe20000000f00 */
        /* <DEDUP_REMOVED lines=10> */
.L_x_20132:
        /* <DEDUP_REMOVED lines=13> */
.L_x_20134:
[----:B------:R-:W-:Y:S05]  /*80d0*/  BSYNC.RECONVERGENT B2 ;  /* 0x0000000000027941 */ /* 0x000fea0003800200 */
.L_x_20133:
        /* <DEDUP_REMOVED lines=41> */
[----:B------:R-:W-:-:S07]  /*8370*/  IMAD.MOV.U32 R136, RZ, RZ, R138 ;  /* 0x000000ffff887224 */ /* 0x000fce00078e008a */
.L_x_20131:
[----:B------:R-:W-:Y:S05]  /*8380*/  BSYNC.RECONVERGENT B1 ;  /* 0x0000000000017941 */ /* 0x000fea0003800200 */
.L_x_20130:
[----:B------:R-:W-:Y:S01]  /*8390*/  ISETP.NE.AND P6, PT, R155, 0x1, PT ;  /* 0x000000019b00780c */ /* 0x000fe20003fc5270 */
[----:B------:R-:W-:Y:S01]  /*83a0*/  HADD2.F32 R138, -RZ, R87.H1_H1 ;  /* 0x30000057ff8a7230 */ /* 0x000fe20000004100 */
        /* <DEDUP_REMOVED lines=16> */
.L_x_20137:
        /* <DEDUP_REMOVED lines=15> */
.L_x_20139:
[----:B------:R-:W-:Y:S05]  /*85a0*/  BSYNC.RECONVERGENT B2 ;  /* 0x0000000000027941 */ /* 0x000fea0003800200 */
.L_x_20138:
        /* <DEDUP_REMOVED lines=38> */
[----:B------:R-:W-:-:S04]  /*8810*/  IMAD.WIDE.U32 R138, R139, -0x2daee0ad, RZ ;  /* 0xd2511f538b8a7825 */ /* 0x000fc800078e00ff */
[----:B------:R-:W-:Y:S01]  /*8820*/  IMAD.MOV.U32 R136, RZ, RZ, R138 ;  /* 0x000000ffff887224 */ /* 0x000fe200078e008a */
[----:B------:R-:W-:Y:S01]  /*8830*/  LOP3.LUT R146, R142, UR36, R139, 0x96, !PT ;  /* 0x000000248e927c12 */ /* 0x000fe2000f8e968b */
[----:B------:R-:W-:-:S07]  /*8840*/  HFMA2 R142, -RZ, RZ, 0, 0 ;  /* 0x00000000ff8e7431 */ /* 0x000fce00000001ff */
.L_x_20136:
[----:B------:R-:W-:Y:S05]  /*8850*/  BSYNC.RECONVERGENT B1 ;  /* 0x0000000000017941 */ /* 0x000fea0003800200 */
.L_x_20135:
        /* <DEDUP_REMOVED lines=10> */
.L_x_20059:
[----:B------:R-:W1:Y:S01]  /*8900*/  LDC.64 R138, c[0x0][0x3a8] ;  /* 0x0000ea00ff8a7b82 */ /* 0x000e620000000a00 */
[----:B------:R-:W-:Y:S02]  /*8910*/  SEL R137, RZ, 0x1000000, !P5 ;  /* 0x01000000ff897807 */ /* 0x000fe40006800000 */
[----:B------:R-:W-:Y:S02]  /*8920*/  SEL R154, RZ, 0x10000, !P4 ;  /* 0x00010000ff9a7807 */ /* 0x000fe40006000000 */
[----:B------:R-:W-:Y:S02]  /*8930*/  SEL R155, RZ, 0x100, !P3 ;  /* 0x00000100ff9b7807 */ /* 0x000fe40005800000 */
[C---:B------:R-:W-:Y:S02]  /*8940*/  LOP3.LUT P6, RZ, R153.reuse, 0x8, RZ, 0xc0, !PT ;  /* 0x0000000899ff7812 */ /* 0x040fe400078cc0ff */
[C---:B------:R-:W-:Y:S02]  /*8950*/  LOP3.LUT P5, RZ, R153.reuse, 0x4, RZ, 0xc0, !PT ;  /* 0x0000000499ff7812 */ /* 0x040fe400078ac0ff */
[----:B------:R-:W-:-:S02]  /*8960*/  LOP3.LUT P4, RZ, R153, 0x2, RZ, 0xc0, !PT ;  /* 0x0000000299ff7812 */ /* 0x000fc4000788c0ff */
[----:B------:R-:W-:Y:S02]  /*8970*/  LOP3.LUT R155, R155, R137, R154, 0xfe, !PT ;  /* 0x000000899b9b7212 */ /* 0x000fe400078efe9a */
[----:B------:R-:W-:Y:S02]  /*8980*/  SEL R143, RZ, 0x1000000, !P4 ;  /* 0x01000000ff8f7807 */ /* 0x000fe40006000000 */
[----:B------:R-:W-:Y:S02]  /*8990*/  SEL R154, RZ, 0x10000, !P5 ;  /* 0x00010000ff9a7807 */ /* 0x000fe40006800000 */
[----:B------:R-:W-:Y:S02]  /*89a0*/  SEL R137, RZ, 0x100, !P6 ;  /* 0x00000100ff897807 */ /* 0x000fe40007000000 */
[----:B------:R-:W-:Y:S02]  /*89b0*/  LOP3.LUT P1, RZ, R153, 0x10, RZ, 0xc0, !PT ;  /* 0x0000001099ff7812 */ /* 0x000fe4000782c0ff */
[----:B------:R-:W-:Y:S01]  /*89c0*/  LOP3.LUT R137, R137, R143, R154, 0xfe, !PT ;  /* 0x0000008f89897212 */ /* 0x000fe200078efe9a */
[----:B-1----:R-:W-:Y:S01]  /*89d0*/  IMAD.WIDE.U32 R156, R11, 0x20, R138 ;  /* 0x000000200b9c7825 */ /* 0x002fe200078e008a */
[----:B------:R-:W-:Y:S01]  /*89e0*/  SEL R154, RZ, 0x1, !P2 ;  /* 0x00000001ff9a7807 */ /* 0x000fe20005000000 */
[----:B------:R-:W1:Y:S03]  /*89f0*/  LDC.64 R138, c[0x0][0x3b0] ;  /* 0x0000ec00ff8a7b82 */ /* 0x000e660000000a00 */
[----:B------:R-:W-:Y:S01]  /*8a00*/  LOP3.LUT R155, R155, R154, RZ, 0xfc, !PT ;  /* 0x0000009a9b9b7212 */ /* 0x000fe200078efcff */
[----:B------:R2:W-:Y:S01]  /*8a10*/  STG.E.128 desc[UR10][R156.64], R80 ;  /* 0x000000509c007986 */ /* 0x0005e2000c101d0a */
[----:B------:R-:W-:-:S03]  /*8a20*/  SEL R154, RZ, 0x1, !P1 ;  /* 0x00000001ff9a7807 */ /* 0x000fc60004800000 */
[----:B------:R2:W-:Y:S01]  /*8a30*/  STG.E.128 desc[UR10][R156.64+0x10], R84 ;  /* 0x000010549c007986 */ /* 0x0005e2000c101d0a */
[----:B------:R-:W-:Y:S01]  /*8a40*/  LOP3.LUT R154, R137, R154, RZ, 0xfc, !PT ;  /* 0x0000009a899a7212 */ /* 0x000fe200078efcff */
[----:B-1----:R-:W-:-:S05]  /*8a50*/  IMAD.WIDE.U32 R138, R11, 0x8, R138 ;  /* 0x000000080b8a7825 */ /* 0x002fca00078e008a */
[----:B------:R2:W-:Y:S01]  /*8a60*/  STG.E.64 desc[UR10][R138.64], R154 ;  /* 0x0000009a8a007986 */ /* 0x0005e2000c101b0a */
[----:B------:R-:W-:Y:S05]  /*8a70*/  @!P0 BRA `(.L_x_20140) ;  /* 0x0000000000508947 */ /* 0x000fea0003800000 */
[----:B------:R-:W-:Y:S01]  /*8a80*/  IMAD.U32 R137, R2, 0x10000, RZ ;  /* 0x0001000002897824 */ /* 0x000fe200078e00ff */
[----:B--2---:R-:W1:Y:S01]  /*8a90*/  LDC.64 R138, c[0x0][0x3b8] ;  /* 0x0000ee00ff8a7b82 */ /* 0x004e620000000a00 */
        /* <DEDUP_REMOVED lines=11> */
[----:B------:R-:W-:Y:S01]  /*8b50*/  IMAD.WIDE.U32 R154, R154, 0x100, RZ ;  /* 0x000001009a9a7825 */ /* 0x000fe200078e00ff */
[----:B------:R-:W-:-:S03]  /*8b60*/  LOP3.LUT R137, R157, R137, R159, 0xfe, !PT ;  /* 0x000000899d897212 */ /* 0x000fc600078efe9f */
[----:B-1----:R-:W-:Y:S01]  /*8b70*/  IMAD.WIDE.U32 R138, R11, 0x8, R138 ;  /* 0x000000080b8a7825 */ /* 0x002fe200078e008a */
[----:B------:R-:W-:Y:S02]  /*8b80*/  LOP3.LUT R157, R154, R158, R156, 0xfe, !PT ;  /* 0x0000009e9a9d7212 */ /* 0x000fe400078efe9c */
[----:B------:R-:W-:Y:S02]  /*8b90*/  LOP3.LUT R155, R137, R155, RZ, 0xfc, !PT ;  /* 0x0000009b899b7212 */ /* 0x000fe400078efcff */
[----:B------:R-:W-:-:S05]  /*8ba0*/  LOP3.LUT R154, R157, 0xff, R10, 0xf8, !PT ;  /* 0x000000ff9d9a7812 */ /* 0x000fca00078ef80a */
[----:B------:R1:W-:Y:S02]  /*8bb0*/  STG.E.64 desc[UR10][R138.64], R154 ;  /* 0x0000009a8a007986 */ /* 0x0003e4000c101b0a */
.L_x_20140:
[----:B------:R-:W-:Y:S01]  /*8bc0*/  IMAD.MOV.U32 R143, RZ, RZ, R136 ;  /* 0x000000ffff8f7224 */ /* 0x000fe200078e0088 */
[----:B------:R-:W-:-:S07]  /*8bd0*/  IADD3 R136, PT, PT, R11, 0x80, RZ ;  /* 0x000000800b887810 */ /* 0x000fce0007ffe0ff */
.L_x_20017:
[----:B------:R-:W-:Y:S05]  /*8be0*/  BSYNC.RECONVERGENT B0 ;  /* 0x0000000000007941 */ /* 0x000fea0003800200 */
.L_x_20016:
        /* <DEDUP_REMOVED lines=22> */
[----:B------:R-:W-:Y:S01]  /*8d50*/  IMAD.MOV.U32 R4, RZ, RZ, 0x2 ;  /* 0x00000002ff047424 */ /* 0x000fe200078e00ff */
[----:B-12---:R-:W-:Y:S01]  /*8d60*/  MOV R138, R143 ;  /* 0x0000008f008a7202 */ /* 0x006fe20000000f00 */
        /* <DEDUP_REMOVED lines=12> */
.L_x_20146:
        /* <DEDUP_REMOVED lines=13> */
.L_x_20148:
[----:B------:R-:W-:Y:S05]  /*8f00*/  BSYNC.RECONVERGENT B2 ;  /* 0x0000000000027941 */ /* 0x000fea0003800200 */
.L_x_20147:
[----:B------:R-:W-:Y:S01]  /*8f10*/  IMAD.WIDE.U32 R6, R150, -0x326172a9, RZ ;  /* 0xcd9e8d5796067825 */ /* 0x000fe200078e00ff */
[----:B------:R-:W-:-:S04]  /*8f20*/  LOP3.LUT R2, R141, UR9, R5, 0x96, !PT ;  /* 0x000000098d027c12 */ /* 0x000fc8000f8e9605 */
[----:B---3--:R-:W-:Y:S01]  /*8f30*/  LOP3.LUT R88, R140, UR8, R7, 0x96, !PT ;  /* 0x000000088c587c12 */ /* 0x008fe2000f8e9607 */
        /* <DEDUP_REMOVED lines=38> */
.L_x_20145:
[----:B------:R-:W-:Y:S05]  /*91a0*/  BSYNC.RECONVERGENT B1 ;  /* 0x0000000000017941 */ /* 0x000fea0003800200 */
.L_x_20144:
        /* <DEDUP_REMOVED lines=23> */
.L_x_20151:
        /* <DEDUP_REMOVED lines=13> */
.L_x_20153:
[----:B------:R-:W-:Y:S05]  /*93f0*/  BSYNC.RECONVERGENT B2 ;  /* 0x0000000000027941 */ /* 0x000fea0003800200 */
.L_x_20152:
[----:B---3--:R-:W-:Y:S01]  /*9400*/  IMAD.WIDE.U32 R88, R150, -0x326172a9, RZ ;  /* 0xcd9e8d5796587825 */ /* 0x008fe200078e00ff */
        /* <DEDUP_REMOVED lines=41> */
.L_x_20150:
[----:B------:R-:W-:Y:S05]  /*96a0*/  BSYNC.RECONVERGENT B1 ;  /* 0x0000000000017941 */ /* 0x000fea0003800200 */
.L_x_20149:
        /* <DEDUP_REMOVED lines=8> */
[----:B---3--:R-:W-:Y:S01]  /*9730*/  FSEL R88, R4, RZ, !P2 ;  /* 0x000000ff04587208 */ /* 0x008fe20005000000 */
        /* <DEDUP_REMOVED lines=14> */
.L_x_20156:
        /* <DEDUP_REMOVED lines=13> */
.L_x_20158:
[----:B------:R-:W-:Y:S05]  /*98f0*/  BSYNC.RECONVERGENT B2 ;  /* 0x0000000000027941 */ /* 0x000fea0003800200 */
.L_x_20157:
        /* <DEDUP_REMOVED lines=42> */
.L_x_20155:
[----:B------:R-:W-:Y:S05]  /*9ba0*/  BSYNC.RECONVERGENT B1 ;  /* 0x0000000000017941 */ /* 0x000fea0003800200 */
.L_x_20154:
        /* <DEDUP_REMOVED lines=20> */
.L_x_20161:
        /* <DEDUP_REMOVED lines=13> */
.L_x_20163:
[----:B------:R-:W-:Y:S05]  /*9dc0*/  BSYNC.RECONVERGENT B2 ;  /* 0x0000000000027941 */ /* 0x000fea0003800200 */
.L_x_20162:
        /* <DEDUP_REMOVED lines=42> */
.L_x_20160:
[----:B------:R-:W-:Y:S05]  /*a070*/  BSYNC.RECONVERGENT B1 ;  /* 0x0000000000017941 */ /* 0x000fea0003800200 */
.L_x_20159:
[----:B------:R-:W-:Y:S01]  /*a080*/  I2FP.F32.U32 R2, R3 ;  /* 0x0000000300027245 */ /* 0x000fe20000201000 */
[----:B------:R-:W-:Y:S01]  /*a090*/  HADD2.F32 R4, -RZ, R68.H1_H1 ;  /* 0x30000044ff047230 */ /* 0x000fe20000004100 */
[----:B------:R-:W-:Y:S03]  /*a0a0*/  BSSY.RECONVERGENT B1, `(.L_x_20164) ;  /* 0x000004d000017945 */ /* 0x000fe60003800200 */
[----:B------:R-:W-:Y:S01]  /*a0b0*/  FFMA.FTZ R3, R2, R139, 1.1641532182693481445e-10 ;  /* 0x2f00000002037423 */ /* 0x000fe2000001008b */
[----:B------:R-:W-:Y:S01]  /*a0c0*/  FMUL.FTZ R4, R4, R137 ;  /* 0x0000008904047220 */ /* 0x000fe20000410000 */
[----:B------:R-:W-:-:S03]  /*a0d0*/  FSEL R2, R89, RZ, P4 ;  /* 0x000000ff59027208 */ /* 0x000fc60002000000 */
[----:B------:R-:W-:Y:S02]  /*a0e0*/  FSETP.GTU.FTZ.AND P2, PT, R3, R0, PT ;  /* 0x000000000300720b */ /* 0x000fe40003f5c000 */
[----:B------:R-:W-:Y:S02]  /*a0f0*/  MOV R3, R144 ;  /* 0x0000009000037202 */ /* 0x000fe40000000f00 */
        /* <DEDUP_REMOVED lines=15> */
.L_x_20166:
        /* <DEDUP_REMOVED lines=13> */
.L_x_20168:
[----:B------:R-:W-:Y:S05]  /*a2c0*/  BSYNC.RECONVERGENT B2 ;  /* 0x0000000000027941 */ /* 0x000fea0003800200 */
.L_x_20167:
        /* <DEDUP_REMOVED lines=42> */
.L_x_20165:
[----:B------:R-:W-:Y:S05]  /*a570*/  BSYNC.RECONVERGENT B1 ;  /* 0x0000000000017941 */ /* 0x000fea0003800200 */
.L_x_20164:
[----:B------:R-:W-:Y:S01]  /*a580*/  I2FP.F32.U32 R2, R3 ;  /* 0x0000000300027245 */ /* 0x000fe20000201000 */
[----:B------:R-:W-:Y:S01]  /*a590*/  HADD2.F32 R6, -RZ, R93.H0_H0 ;  /* 0x2000005dff067230 */ /* 0x000fe20000004100 */
        /* <DEDUP_REMOVED lines=18> */
.L_x_20171:
        /* <DEDUP_REMOVED lines=13> */
.L_x_20173:
[----:B------:R-:W-:Y:S05]  /*a790*/  BSYNC.RECONVERGENT B2 ;  /* 0x0000000000027941 */ /* 0x000fea0003800200 */
.L_x_20172:
        /* <DEDUP_REMOVED lines=42> */
.L_x_20170:
[----:B------:R-:W-:Y:S05]  /*aa40*/  BSYNC.RECONVERGENT B1 ;  /* 0x0000000000017941 */ /* 0x000fea0003800200 */
.L_x_20169:
        /* <DEDUP_REMOVED lines=24> */
.L_x_20176:
        /* <DEDUP_REMOVED lines=13> */
.L_x_20178:
[----:B------:R-:W-:Y:S05]  /*aca0*/  BSYNC.RECONVERGENT B2 ;  /* 0x0000000000027941 */ /* 0x000fea0003800200 */
.L_x_20177:
        /* <DEDUP_REMOVED lines=42> */
.L_x_20175:
[----:B------:R-:W-:Y:S05]  /*af50*/  BSYNC.RECONVERGENT B1 ;  /* 0x0000000000017941 */ /* 0x000fea0003800200 */
.L_x_20174:
        /* <DEDUP_REMOVED lines=20> */
.L_x_20181:
        /* <DEDUP_REMOVED lines=13> */
.L_x_20183:
[----:B------:R-:W-:Y:S05]  /*b170*/  BSYNC.RECONVERGENT B2 ;  /* 0x0000000000027941 */ /* 0x000fea0003800200 */
.L_x_20182:
        /* <DEDUP_REMOVED lines=42> */
.L_x_20180:
[----:B------:R-:W-:Y:S05]  /*b420*/  BSYNC.RECONVERGENT B1 ;  /* 0x0000000000017941 */ /* 0x000fea0003800200 */
.L_x_20179:
[----:B------:R-:W-:Y:S01]  /*b430*/  I2FP.F32.U32 R2, R5 ;  /* 0x0000000500027245 */ /* 0x000fe20000201000 */
[----:B------:R-:W-:Y:S01]  /*b440*/  HADD2.F32 R4, -RZ, R69.H1_H1 ;  /* 0x30000045ff047230 */ /* 0x000fe20000004100 */
[----:B------:R-:W-:Y:S01]  /*b450*/  FSEL R91, R91, RZ, P4 ;  /* 0x000000ff5b5b7208 */ /* 0x000fe20002000000 */
[----:B------:R-:W-:Y:S01]  /*b460*/  BSSY.RECONVERGENT B1, `(.L_x_20184) ;  /* 0x000004c000017945 */ /* 0x000fe20003800200 */
[----:B------:R-:W-:Y:S02]  /*b470*/  HFMA2 R142, -RZ, RZ, 0, 1.1920928955078125e-07 ;  /* 0x00000002ff8e7431 */ /* 0x000fe400000001ff */
        /* <DEDUP_REMOVED lines=18> */
.L_x_20186:
        /* <DEDUP_REMOVED lines=13> */
.L_x_20188:
[----:B------:R-:W-:Y:S05]  /*b670*/  BSYNC.RECONVERGENT B2 ;  /* 0x0000000000027941 */ /* 0x000fea0003800200 */
.L_x_20187:
        /* <DEDUP_REMOVED lines=42> */
.L_x_20185:
[----:B------:R-:W-:Y:S05]  /*b920*/  BSYNC.RECONVERGENT B1 ;  /* 0x0000000000017941 */ /* 0x000fea0003800200 */
.L_x_20184:
[----:B------:R-:W-:Y:S01]  /*b930*/  ISETP.NE.AND P3, PT, R142, 0x1, PT ;  /* 0x000000018e00780c */ /* 0x000fe20003f65270 */
[----:B------:R-:W-:Y:S01]  /*b940*/  HADD2.F32 R4, -RZ, R94.H0_H0 ;  /* 0x2000005eff047230 */ /* 0x000fe20000004100 */
        /* <DEDUP_REMOVED lines=16> */
.L_x_20191:
        /* <DEDUP_REMOVED lines=13> */
.L_x_20193:
[----:B------:R-:W-:Y:S05]  /*bb20*/  BSYNC.RECONVERGENT B2 ;  /* 0x0000000000027941 */ /* 0x000fea0003800200 */
.L_x_20192:
        /* <DEDUP_REMOVED lines=42> */
.L_x_20190:
[----:B------:R-:W-:Y:S05]  /*bdd0*/  BSYNC.RECONVERGENT B1 ;  /* 0x0000000000017941 */ /* 0x000fea0003800200 */
.L_x_20189:
        /* <DEDUP_REMOVED lines=24> */
.L_x_20196:
        /* <DEDUP_REMOVED lines=13> */
.L_x_20198:
[----:B------:R-:W-:Y:S05]  /*c030*/  BSYNC.RECONVERGENT B2 ;  /* 0x0000000000027941 */ /* 0x000fea0003800200 */
.L_x_20197:
        /* <DEDUP_REMOVED lines=40> */
[----:B------:R-:W-:Y:S01]  /*c2c0*/  MOV R3, R138 ;  /* 0x0000008a00037202 */ /* 0x000fe20000000f00 */
[----:B------:R-:W-:-:S07]  /*c2d0*/  IMAD.MOV.U32 R138, RZ, RZ, R2 ;  /* 0x000000ffff8a7224 */ /* 0x000fce00078e0002 */
.L_x_20195:
[----:B------:R-:W-:Y:S05]  /*c2e0*/  BSYNC.RECONVERGENT B1 ;  /* 0x0000000000017941 */ /* 0x000fea0003800200 */
.L_x_20194:
[----:B------:R-:W-:Y:S01]  /*c2f0*/  ISETP.NE.AND P4, PT, R142, 0x1, PT ;  /* 0x000000018e00780c */ /* 0x000fe20003f85270 */
[----:B------:R-:W-:Y:S01]  /*c300*/  HADD2.F32 R94, -RZ, R94.H1_H1 ;  /* 0x3000005eff5e7230 */ /* 0x000fe20000004100 */
        /* <DEDUP_REMOVED lines=16> */
.L_x_20201:
        /* <DEDUP_REMOVED lines=13> */
.L_x_20203:
[----:B------:R-:W-:Y:S05]  /*c4e0*/  BSYNC.RECONVERGENT B2 ;  /* 0x0000000000027941 */ /* 0x000fea0003800200 */
.L_x_20202:
        /* <DEDUP_REMOVED lines=37> */
[----:B------:R-:W-:-:S05]  /*c740*/  IMAD.WIDE.U32 R144, R145, -0x326172a9, RZ ;  /* 0xcd9e8d5791907825 */ /* 0x000fca00078e00ff */
[----:B------:R-:W-:Y:S01]  /*c750*/  LOP3.LUT R145, R2, UR35, R145, 0x96, !PT ;  /* 0x0000002302917c12 */ /* 0x000fe2000f8e9691 */
[----:B------:R-:W-:-:S04]  /*c760*/  IMAD.WIDE.U32 R2, R3, -0x2daee0ad, RZ ;  /* 0xd2511f5303027825 */ /* 0x000fc800078e00ff */
[----:B------:R-:W-:Y:S01]  /*c770*/  IMAD.MOV.U32 R138, RZ, RZ, R2 ;  /* 0x000000ffff8a7224 */ /* 0x000fe200078e0002 */
[----:B------:R-:W-:-:S07]  /*c780*/  LOP3.LUT R146, R142, UR36, R3, 0x96, !PT ;  /* 0x000000248e927c12 */ /* 0x000fce000f8e9603 */
.L_x_20200:
[----:B------:R-:W-:Y:S05]  /*c790*/  BSYNC.RECONVERGENT B1 ;  /* 0x0000000000017941 */ /* 0x000fea0003800200 */
.L_x_20199:
        /* <DEDUP_REMOVED lines=23> */
.L_x_20206:
        /* <DEDUP_REMOVED lines=13> */
.L_x_20208:
[----:B------:R-:W-:Y:S05]  /*c9e0*/  BSYNC.RECONVERGENT B2 ;  /* 0x0000000000027941 */ /* 0x000fea0003800200 */
.L_x_20207:
        /* <DEDUP_REMOVED lines=38> */
[----:B------:R-:W-:-:S03]  /*cc50*/  IMAD.WIDE.U32 R142, R143, -0x2daee0ad, RZ ;  /* 0xd2511f538f8e7825 */ /* 0x000fc600078e00ff */
[----:B------:R-:W-:Y:S01]  /*cc60*/  MOV R138, R142 ;  /* 0x0000008e008a7202 */ /* 0x000fe20000000f00 */
[----:B------:R-:W-:Y:S01]  /*cc70*/  IMAD.MOV.U32 R142, RZ, RZ, RZ ;  /* 0x000000ffff8e7224 */ /* 0x000fe200078e00ff */
[----:B------:R-:W-:-:S07]  /*cc80*/  LOP3.LUT R146, R154, UR36, R143, 0x96, !PT ;  /* 0x000000249a927c12 */ /* 0x000fce000f8e968f */
.L_x_20205:
[----:B------:R-:W-:Y:S05]  /*cc90*/  BSYNC.RECONVERGENT B1 ;  /* 0x0000000000017941 */ /* 0x000fea0003800200 */
.L_x_20204:
[----:B------:R-:W-:Y:S01]  /*cca0*/  ISETP.NE.AND P5, PT, R142, 0x1, PT ;  /* 0x000000018e00780c */ /* 0x000fe20003fa5270 */
[----:B------:R-:W-:Y:S01]  /*ccb0*/  HADD2.F32 R94, -RZ, R95.H0_H0 ;  /* 0x2000005fff5e7230 */ /* 0x000fe20000004100 */
[----:B------:R-:W-:Y:S01]  /*ccc0*/  I2FP.F32.U32 R2, R2 ;  /* 0x0000000200027245 */ /* 0x000fe20000201000 */
[----:B------:R-:W-:Y:S01]  /*ccd0*/  BSSY.RECONVERGENT B1, `(.L_x_20209) ;  /* 0x0000047000017945 */ /* 0x000fe20003800200 */
[----:B------:R-:W-:-:S03]  /*cce0*/  IMAD.MOV.U32 R154, RZ, RZ, 0x2 ;  /* 0x00000002ff9a7424 */ /* 0x000fc600078e00ff */
[----:B------:R-:W-:Y:S01]  /*ccf0*/  FFMA.FTZ R143, R2, R139, 1.1641532182693481445e-10 ;  /* 0x2f000000028f7423 */ /* 0x000fe2000001008b */
[----:B------:R-:W-:Y:S01]  /*cd00*/  FMUL.FTZ R2, R94, R137 ;  /* 0x000000895e027220 */ /* 0x000fe20000410000 */
[----:B------:R-:W-:-:S03]  /*cd10*/  MOV R94, R144 ;  /* 0x00000090005e7202 */ /* 0x000fc60000000f00 */
        /* <DEDUP_REMOVED lines=10> */
.L_x_20211:
        /* <DEDUP_REMOVED lines=13> */
.L_x_20213:
[----:B------:R-:W-:Y:S05]  /*ce90*/  BSYNC.RECONVERGENT B2 ;  /* 0x0000000000027941 */ /* 0x000fea0003800200 */
.L_x_20212:
[----:B------:R-:W-:Y:S01]  /*cea0*/  LOP3.LUT R144, R141, UR9, R155, 0x96, !PT ;  /* 0x000000098d907c12 */ /* 0x000fe2000f8e969b */
[----:B------:R-:W-:Y:S01]  /*ceb0*/  IMAD.WIDE.U32 R142, R150, -0x326172a9, RZ ;  /* 0xcd9e8d57968e7825 */ /* 0x000fe200078e00ff */
[----:B------:R-:W-:-:S03]  /*cec0*/  MOV R94, R138 ;  /* 0x0000008a005e7202 */ /* 0x000fc60000000f00 */
        /* <DEDUP_REMOVED lines=38> */
[----:B------:R-:W-:-:S07]  /*d130*/  IMAD.MOV.U32 R154, RZ, RZ, RZ ;  /* 0x000000ffff9a7224 */ /* 0x000fce00078e00ff */
.L_x_20210:
[----:B------:R-:W-:Y:S05]  /*d140*/  BSYNC.RECONVERGENT B1 ;  /* 0x0000000000017941 */ /* 0x000fea0003800200 */
.L_x_20209:
[----:B------:R-:W-:Y:S01]  /*d150*/  I2FP.F32.U32 R94, R94 ;  /* 0x0000005e005e7245 */ /* 0x000fe20000201000 */
[----:B------:R-:W-:Y:S01]  /*d160*/  BSSY.RECONVERGENT B1, `(.L_x_20214) ;  /* 0x000004f000017945 */ /* 0x000fe20003800200 */
[----:B------:R-:W-:-:S03]  /*d170*/  HFMA2 R155, -RZ, RZ, 0, 1.1920928955078125e-07 ;  /* 0x00000002ff9b7431 */ /* 0x000fc600000001ff */
[----:B------:R-:W-:Y:S01]  /*d180*/  FFMA.FTZ R143, R94, R139, 1.1641532182693481445e-10 ;  /* 0x2f0000005e8f7423 */ /* 0x000fe2000001008b */
[----:B------:R-:W-:-:S04]  /*d190*/  HADD2.F32 R94, -RZ, R71.H0_H0 ;  /* 0x20000047ff5e7230 */ /* 0x000fc80000004100 */
[----:B------:R-:W-:Y:S01]  /*d1a0*/  FSETP.GTU.FTZ.AND P5, PT, R143, R0, PT ;  /* 0x000000008f00720b */ /* 0x000fe20003fbc000 */
[----:B------:R-:W-:Y:S01]  /*d1b0*/  FMUL.FTZ R94, R94, R137 ;  /* 0x000000895e5e7220 */ /* 0x000fe20000410000 */
[----:B------:R-:W-:Y:S02]  /*d1c0*/  FSEL R143, R2, RZ, P4 ;  /* 0x000000ff028f7208 */ /* 0x000fe40002000000 */
[----:B------:R-:W-:Y:S02]  /*d1d0*/  SEL R142, RZ, 0x1, P5 ;  /* 0x00000001ff8e7807 */ /* 0x000fe40002800000 */
[----:B------:R-:W-:Y:S02]  /*d1e0*/  FSEL R94, R94, RZ, !P5 ;  /* 0x000000ff5e5e7208 */ /* 0x000fe40006800000 */
[----:B------:R-:W-:Y:S02]  /*d1f0*/  ISETP.NE.AND P5, PT, R154, 0x1, PT ;  /* 0x000000019a00780c */ /* 0x000fe40003fa5270 */
[----:B------:R-:W-:Y:S01]  /*d200*/  PRMT R2, R142, 0x7610, R2 ;  /* 0x000076108e027816 */ /* 0x000fe20000000002 */
        /* <DEDUP_REMOVED lines=12> */
.L_x_20216:
        /* <DEDUP_REMOVED lines=13> */
.L_x_20218:
[----:B------:R-:W-:Y:S05]  /*d3a0*/  BSYNC.RECONVERGENT B2 ;  /* 0x0000000000027941 */ /* 0x000fea0003800200 */
.L_x_20217:
        /* <DEDUP_REMOVED lines=38> */
[----:B------:R-:W-:-:S05]  /*d610*/  IMAD.WIDE.U32 R142, R143, -0x2daee0ad, RZ ;  /* 0xd2511f538f8e7825 */ /* 0x000fca00078e00ff */
[----:B------:R-:W-:Y:S01]  /*d620*/  LOP3.LUT R146, R154, UR36, R143, 0x96, !PT ;  /* 0x000000249a927c12 */ /* 0x000fe2000f8e968f */
[----:B------:R-:W-:Y:S02]  /*d630*/  IMAD.MOV.U32 R143, RZ, RZ, R138 ;  /* 0x000000ffff8f7224 */ /* 0x000fe400078e008a */
[----:B------:R-:W-:-:S07]  /*d640*/  IMAD.MOV.U32 R138, RZ, RZ, R142 ;  /* 0x000000ffff8a7224 */ /* 0x000fce00078e008e */
.L_x_20215:
[----:B------:R-:W-:Y:S05]  /*d650*/  BSYNC.RECONVERGENT B1 ;  /* 0x0000000000017941 */ /* 0x000fea0003800200 */
.L_x_20214:
[----:B------:R-:W-:Y:S01]  /*d660*/  ISETP.NE.AND P6, PT, R155, 0x1, PT ;  /* 0x000000019b00780c */ /* 0x000fe20003fc5270 */
[----:B------:R-:W-:Y:S01]  /*d670*/  HADD2.F32 R154, -RZ, R95.H1_H1 ;  /* 0x3000005fff9a7230 */ /* 0x000fe20000004100 */
[----:B------:R-:W-:Y:S01]  /*d680*/  I2FP.F32.U32 R142, R143 ;  /* 0x0000008f008e7245 */ /* 0x000fe20000201000 */
[----:B------:R-:W-:Y:S03]  /*d690*/  BSSY.RECONVERGENT B1, `(.L_x_20219) ;  /* 0x0000049000017945 */ /* 0x000fe60003800200 */
[----:B------:R-:W-:Y:S01]  /*d6a0*/  FMUL.FTZ R95, R154, R137 ;  /* 0x000000899a5f7220 */ /* 0x000fe20000410000 */
[----:B------:R-:W-:Y:S01]  /*d6b0*/  FFMA.FTZ R143, R142, R139, 1.1641532182693481445e-10 ;  /* 0x2f0000008e8f7423 */ /* 0x000fe2000001008b */
[----:B------:R-:W-:Y:S02]  /*d6c0*/  IMAD.MOV.U32 R142, RZ, RZ, 0x2 ;  /* 0x00000002ff8e7424 */ /* 0x000fe400078e00ff */
[----:B------:R-:W-:-:S02]  /*d6d0*/  IMAD.MOV.U32 R154, RZ, RZ, R144 ;  /* 0x000000ffff9a7224 */ /* 0x000fc400078e0090 */
        /* <DEDUP_REMOVED lines=10> */
.L_x_20221:
        /* <DEDUP_REMOVED lines=15> */
.L_x_20223:
[----:B------:R-:W-:Y:S05]  /*d870*/  BSYNC.RECONVERGENT B2 ;  /* 0x0000000000027941 */ /* 0x000fea0003800200 */
.L_x_20222:
        /* <DEDUP_REMOVED lines=39> */
[----:B------:R-:W-:Y:S01]  /*daf0*/  IMAD.MOV.U32 R154, RZ, RZ, R138 ;  /* 0x000000ffff9a7224 */ /* 0x000fe200078e008a */
[----:B------:R-:W-:Y:S01]  /*db00*/  MOV R138, R142 ;  /* 0x0000008e008a7202 */ /* 0x000fe20000000f00 */
[----:B------:R-:W-:-:S07]  /*db10*/  IMAD.MOV.U32 R142, RZ, RZ, RZ ;  /* 0x000000ffff8e7224 */ /* 0x000fce00078e00ff */
.L_x_20220:
[----:B------:R-:W-:Y:S05]  /*db20*/  BSYNC.RECONVERGENT B1 ;  /* 0x0000000000017941 */ /* 0x000fea0003800200 */
.L_x_20219:
[----:B------:R-:W-:-:S05]  /*db30*/  I2FP.F32.U32 R154, R154 ;  /* 0x0000009a009a7245 */ /* 0x000fca0000201000 */
[----:B------:R-:W-:Y:S01]  /*db40*/  FFMA.FTZ R139, R154, R139, 1.1641532182693481445e-10 ;  /* 0x2f0000009a8b7423 */ /* 0x000fe2000001008b */
[----:B------:R-:W-:-:S04]  /*db50*/  HADD2.F32 R154, -RZ, R71.H1_H1 ;  /* 0x30000047ff9a7230 */ /* 0x000fc80000004100 */
        /* <DEDUP_REMOVED lines=8> */
.L_x_20143:
[----:B------:R-:W-:Y:S01]  /*dbe0*/  ISETP.NE.AND P2, PT, R142, 0x1, PT ;  /* 0x000000018e00780c */ /* 0x000fe20003f45270 */
[----:B------:R-:W-:Y:S01]  /*dbf0*/  BSSY.RECONVERGENT B1, `(.L_x_20225) ;  /* 0x0000046000017945 */ /* 0x000fe20003800200 */
[----:B---3--:R-:W-:Y:S01]  /*dc00*/  IMAD.MOV.U32 R90, RZ, RZ, 0x2 ;  /* 0x00000002ff5a7424 */ /* 0x008fe200078e00ff */
[----:B------:R-:W-:Y:S01]  /*dc10*/  MOV R88, R144 ;  /* 0x0000009000587202 */ /* 0x000fe20000000f00 */
[----:B-12---:R-:W-:-:S09]  /*dc20*/  IMAD.MOV.U32 R138, RZ, RZ, R143 ;  /* 0x000000ffff8a7224 */ /* 0x006fd200078e008f */
        /* <DEDUP_REMOVED lines=11> */
.L_x_20227:
        /* <DEDUP_REMOVED lines=13> */
.L_x_20229:
[----:B------:R-:W-:Y:S05]  /*ddb0*/  BSYNC.RECONVERGENT B2 ;  /* 0x0000000000027941 */ /* 0x000fea0003800200 */
.L_x_20228:
        /* <DEDUP_REMOVED lines=41> */
.L_x_20226:
[----:B------:R-:W-:Y:S05]  /*e050*/  BSYNC.RECONVERGENT B1 ;  /* 0x0000000000017941 */ /* 0x000fea0003800200 */
.L_x_20225:
        /* <DEDUP_REMOVED lines=21> */
.L_x_20232:
        /* <DEDUP_REMOVED lines=13> */
.L_x_20234:
[----:B------:R-:W-:Y:S05]  /*e280*/  BSYNC.RECONVERGENT B2 ;  /* 0x0000000000027941 */ /* 0x000fea0003800200 */
.L_x_20233:
        /* <DEDUP_REMOVED lines=42> */
.L_x_20231:
[----:B------:R-:W-:Y:S05]  /*e530*/  BSYNC.RECONVERGENT B1 ;  /* 0x0000000000017941 */ /* 0x000fea0003800200 */
.L_x_20230:
[----:B------:R-:W-:Y:S01]  /*e540*/  I2FP.F32.U32 R88, R89 ;  /* 0x0000005900587245 */ /* 0x000fe20000201000 */
[----:B------:R-:W-:Y:S01]  /*e550*/  BSSY.RECONVERGENT B1, `(.L_x_20235) ;  /* 0x000004a000017945 */ /* 0x000fe20003800200 */
[----:B------:R-:W-:Y:S01]  /*e560*/  ISETP.NE.AND P2, PT, R91, 0x1, PT ;  /* 0x000000015b00780c */ /* 0x000fe20003f45270 */
[----:B------:R-:W-:Y:S01]  /*e570*/  HADD2.F32 R155, -RZ, R92.H1_H1 ;  /* 0x3000005cff9b7230 */ /* 0x000fe20000004100 */
        /* <DEDUP_REMOVED lines=15> */
.L_x_20237:
        /* <DEDUP_REMOVED lines=13> */
.L_x_20239:
[----:B------:R-:W-:Y:S05]  /*e740*/  BSYNC.RECONVERGENT B2 ;  /* 0x0000000000027941 */ /* 0x000fea0003800200 */
.L_x_20238:
        /* <DEDUP_REMOVED lines=42> */
.L_x_20236:
[----:B------:R-:W-:Y:S05]  /*e9f0*/  BSYNC.RECONVERGENT B1 ;  /* 0x0000000000017941 */ /* 0x000fea0003800200 */
.L_x_20235:
[----:B------:R-:W-:Y:S01]  /*ea00*/  I2FP.F32.U32 R88, R89 ;  /* 0x0000005900587245 */ /* 0x000fe20000201000 */
[----:B------:R-:W-:Y:S01]  /*ea10*/  BSSY.RECONVERGENT B1, `(.L_x_20240) ;  /* 0x000004a000017945 */ /* 0x000fe20003800200 */
[----:B------:R-:W-:Y:S01]  /*ea20*/  LOP3.LUT R153, R153, 0xfffffffb, RZ, 0xc0, !PT ;  /* 0xfffffffb99997812 */ /* 0x000fe200078ec0ff */
[----:B------:R-:W-:Y:S01]  /*ea30*/  HADD2.F32 R154, -RZ, R93.H0_H0 ;  /* 0x2000005dff9a7230 */ /* 0x000fe20000004100 */
        /* <DEDUP_REMOVED lines=15> */
.L_x_20242:
        /* <DEDUP_REMOVED lines=13> */
.L_x_20244:
[----:B------:R-:W-:Y:S05]  /*ec00*/  BSYNC.RECONVERGENT B2 ;  /* 0x0000000000027941 */ /* 0x000fea0003800200 */
.L_x_20243:
        /* <DEDUP_REMOVED lines=39> */
[----:B------:R-:W-:Y:S02]  /*ee80*/  LOP3.LUT R146, R90, UR36, R89, 0x96, !PT ;  /* 0x000000245a927c12 */ /* 0x000fe4000f8e9659 */
[----:B------:R-:W-:Y:S01]  /*ee90*/  MOV R89, R138 ;  /* 0x0000008a00597202 */ /* 0x000fe20000000f00 */
[----:B------:R-:W-:-:S07]  /*eea0*/  IMAD.MOV.U32 R138, RZ, RZ, R88 ;  /* 0x000000ffff8a7224 */ /* 0x000fce00078e0058 */
.L_x_20241:
[----:B------:R-:W-:Y:S05]  /*eeb0*/  BSYNC.RECONVERGENT B1 ;  /* 0x0000000000017941 */ /* 0x000fea0003800200 */
.L_x_20240:
        /* <DEDUP_REMOVED lines=19> */
.L_x_20247:
        /* <DEDUP_REMOVED lines=13> */
.L_x_20249:
[----:B------:R-:W-:Y:S05]  /*f0c0*/  BSYNC.RECONVERGENT B2 ;  /* 0x0000000000027941 */ /* 0x000fea0003800200 */
.L_x_20248:
        /* <DEDUP_REMOVED lines=39> */
[----:B------:R-:W-:Y:S02]  /*f340*/  HFMA2 R90, -RZ, RZ, 0, 0 ;  /* 0x00000000ff5a7431 */ /* 0x000fe400000001ff */
[----:B------:R-:W-:Y:S02]  /*f350*/  IMAD.MOV.U32 R89, RZ, RZ, R138 ;  /* 0x000000ffff597224 */ /* 0x000fe400078e008a */
[----:B------:R-:W-:-:S07]  /*f360*/  IMAD.MOV.U32 R138, RZ, RZ, R88 ;  /* 0x000000ffff8a7224 */ /* 0x000fce00078e0058 */
.L_x_20246:
[----:B------:R-:W-:Y:S05]  /*f370*/  BSYNC.RECONVERGENT B1 ;  /* 0x0000000000017941 */ /* 0x000fea0003800200 */
.L_x_20245:
[----:B------:R-:W-:Y:S01]  /*f380*/  ISETP.NE.AND P3, PT, R90, 0x1, PT ;  /* 0x000000015a00780c */ /* 0x000fe20003f65270 */
[----:B------:R-:W-:Y:S01]  /*f390*/  BSSY.RECONVERGENT B1, `(.L_x_20250) ;  /* 0x0000048000017945 */ /* 0x000fe20003800200 */
[----:B------:R-:W-:Y:S01]  /*f3a0*/  I2FP.F32.U32 R88, R89 ;  /* 0x0000005900587245 */ /* 0x000fe20000201000 */
[----:B------:R-:W-:Y:S02]  /*f3b0*/  HADD2.F32 R157, -RZ, R94.H0_H0 ;  /* 0x2000005eff9d7230 */ /* 0x000fe40000004100 */
        /* <DEDUP_REMOVED lines=13> */
.L_x_20252:
        /* <DEDUP_REMOVED lines=13> */
.L_x_20254:
[----:B------:R-:W-:Y:S05]  /*f560*/  BSYNC.RECONVERGENT B2 ;  /* 0x0000000000027941 */ /* 0x000fea0003800200 */
.L_x_20253:
        /* <DEDUP_REMOVED lines=40> */
[----:B------:R-:W-:Y:S01]  /*f7f0*/  IMAD.MOV.U32 R89, RZ, RZ, R138 ;  /* 0x000000ffff597224 */ /* 0x000fe200078e008a */
[----:B------:R-:W-:-:S07]  /*f800*/  MOV R138, R88 ;  /* 0x00000058008a7202 */ /* 0x000fce0000000f00 */
.L_x_20251:
[----:B------:R-:W-:Y:S05]  /*f810*/  BSYNC.RECONVERGENT B1 ;  /* 0x0000000000017941 */ /* 0x000fea0003800200 */
.L_x_20250:
[----:B------:R-:W-:Y:S01]  /*f820*/  ISETP.NE.AND P4, PT, R91, 0x1, PT ;  /* 0x000000015b00780c */ /* 0x000fe20003f85270 */
[----:B------:R-:W-:Y:S01]  /*f830*/  BSSY.RECONVERGENT B1, `(.L_x_20255) ;  /* 0x0000048000017945 */ /* 0x000fe20003800200 */
[----:B------:R-:W-:Y:S01]  /*f840*/  I2FP.F32.U32 R88, R89 ;  /* 0x0000005900587245 */ /* 0x000fe20000201000 */
[----:B------:R-:W-:Y:S01]  /*f850*/  HADD2.F32 R94, -RZ, R94.H1_H1 ;  /* 0x3000005eff5e7230 */ /* 0x000fe20000004100 */
        /* <DEDUP_REMOVED lines=13> */
.L_x_20257:
        /* <DEDUP_REMOVED lines=13> */
.L_x_20259:
[----:B------:R-:W-:Y:S05]  /*fa00*/  BSYNC.RECONVERGENT B2 ;  /* 0x0000000000027941 */ /* 0x000fea0003800200 */
.L_x_20258:
        /* <DEDUP_REMOVED lines=42> */
.L_x_20256:
[----:B------:R-:W-:Y:S05]  /*fcb0*/  BSYNC.RECONVERGENT B1 ;  /* 0x0000000000017941 */ /* 0x000fea0003800200 */
.L_x_20255:
        /* <DEDUP_REMOVED lines=17> */
.L_x_20262:
        /* <DEDUP_REMOVED lines=13> */
.L_x_20264:
[----:B------:R-:W-:Y:S05]  /*fea0*/  BSYNC.RECONVERGENT B2 ;  /* 0x0000000000027941 */ /* 0x000fea0003800200 */
.L_x_20263:
        /* <DEDUP_REMOVED lines=40> */
[----:B------:R-:W-:Y:S02]  /*10130*/  IMAD.MOV.U32 R89, RZ, RZ, R138 ;  /* 0x000000ffff597224 */ /* 0x000fe400078e008a */
[----:B------:R-:W-:-:S07]  /*10140*/  IMAD.MOV.U32 R138, RZ, RZ, R88 ;  /* 0x000000ffff8a7224 */ /* 0x000fce00078e0058 */
.L_x_20261:
[----:B------:R-:W-:Y:S05]  /*10150*/  BSYNC.RECONVERGENT B1 ;  /* 0x0000000000017941 */ /* 0x000fea0003800200 */
.L_x_20260:
        /* <DEDUP_REMOVED lines=37> */
.L_x_20224:
[----:B------:R-:W0:Y:S01]  /*103b0*/  LDC.64 R154, c[0x0][0x3a8] ;  /* 0x0000ea00ff9a7b82 */ /* 0x000e220000000a00 */
        /* <DEDUP_REMOVED lines=12> */
[----:B0-----:R-:W-:Y:S01]  /*10480*/  IMAD.WIDE.U32 R158, R136, 0x20, R154 ;  /* 0x00000020889e7825 */ /* 0x001fe200078e009a */
[----:B------:R-:W-:Y:S01]  /*10490*/  SEL R156, RZ, 0x1, !P2 ;  /* 0x00000001ff9c7807 */ /* 0x000fe20005000000 */
[----:B------:R-:W0:Y:S03]  /*104a0*/  LDC.64 R154, c[0x0][0x3b0] ;  /* 0x0000ec00ff9a7b82 */ /* 0x000e260000000a00 */
[----:B------:R-:W-:Y:S01]  /*104b0*/  LOP3.LUT R157, R157, R156, RZ, 0xfc, !PT ;  /* 0x0000009c9d9d7212 */ /* 0x000fe200078efcff */
[----:B------:R1:W-:Y:S01]  /*104c0*/  STG.E.128 desc[UR10][R158.64], R88 ;  /* 0x000000589e007986 */ /* 0x0003e2000c101d0a */
[----:B------:R-:W-:-:S03]  /*104d0*/  SEL R156, RZ, 0x1, !P1 ;  /* 0x00000001ff9c7807 */ /* 0x000fc60004800000 */
[----:B------:R1:W-:Y:S01]  /*104e0*/  STG.E.128 desc[UR10][R158.64+0x10], R92 ;  /* 0x0000105c9e007986 */ /* 0x0003e2000c101d0a */
[----:B------:R-:W-:Y:S01]  /*104f0*/  LOP3.LUT R156, R137, R156, RZ, 0xfc, !PT ;  /* 0x0000009c899c7212 */ /* 0x000fe200078efcff */
[----:B0-----:R-:W-:-:S05]  /*10500*/  IMAD.WIDE.U32 R154, R136, 0x8, R154 ;  /* 0x00000008889a7825 */ /* 0x001fca00078e009a */
[----:B------:R1:W-:Y:S01]  /*10510*/  STG.E.64 desc[UR10][R154.64], R156 ;  /* 0x0000009c9a007986 */ /* 0x0003e2000c101b0a */
[----:B------:R-:W-:Y:S05]  /*10520*/  @!P0 BRA `(.L_x_20265) ;  /* 0x0000000000508947 */ /* 0x000fea0003800000 */
[----:B------:R-:W-:Y:S01]  /*10530*/  IMAD.U32 R137, R2, 0x10000, RZ ;  /* 0x0001000002897824 */ /* 0x000fe200078e00ff */
[----:B-1----:R-:W-:Y:S02]  /*10540*/  PRMT R156, R3, 0x7104, RZ ;  /* 0x00007104039c7816 */ /* 0x002fe400000000ff */
        /* <DEDUP_REMOVED lines=18> */
.L_x_20265:
[----:B------:R-:W-:Y:S01]  /*10670*/  IMAD.MOV.U32 R143, RZ, RZ, R138 ;  /* 0x000000ffff8f7224 */ /* 0x000fe200078e008a */
[----:B------:R-:W-:-:S07]  /*10680*/  IADD3 R136, PT, PT, R136, 0x80, RZ ;  /* 0x0000008088887810 */ /* 0x000fce0007ffe0ff */
.L_x_20142:
[----:B------:R-:W-:Y:S05]  /*10690*/  BSYNC.RECONVERGENT B0 ;  /* 0x0000000000007941 */ /* 0x000fea0003800200 */
.L_x_20141:
        /* <DEDUP_REMOVED lines=10> */
[----:B-12---:R-:W1:Y:S08]  /*10740*/  @P0 LDC.64 R138, c[0x0][0x398] ;  /* 0x0000e600ff8a0b82 */ /* 0x006e700000000a00 */
[----:B------:R-:W2:Y:S01]  /*10750*/  @P1 LDC.64 R96, c[0x0][0x3a0] ;  /* 0x0000e800ff601b82 */ /* 0x000ea20000000a00 */
[----:B---3--:R-:W-:-:S05]  /*10760*/  IMAD.WIDE.U32 R98, R136, 0x10, R98 ;  /* 0x0000001088627825 */ /* 0x008fca00078e0062 */
[----:B------:R3:W5:Y:S01]  /*10770*/  LDG.E.128 R100, desc[UR10][R98.64] ;  /* 0x0000000a62647981 */ /* 0x000762000c1e1d00 */
[----:B-1----:R-:W-:-:S05]  /*10780*/  @P0 IMAD.WIDE.U32 R138, R136, 0x10, R138 ;  /* 0x00000010888a0825 */ /* 0x002fca00078e008a */
[----:B------:R3:W5:Y:S01]  /*10790*/  @P0 LDG.E.128 R68, desc[UR10][R138.64] ;  /* 0x0000000a8a440981 */ /* 0x000762000c1e1d00 */
[----:B--2---:R-:W-:-:S05]  /*107a0*/  @P1 IMAD.WIDE.U32 R96, R136, 0x20, R96 ;  /* 0x0000002088601825 */ /* 0x004fca00078e0060 */
        /* <DEDUP_REMOVED lines=19> */
.L_x_20271:
        /* <DEDUP_REMOVED lines=13> */
.L_x_20273:
[----:B------:R-:W-:Y:S05]  /*109b0*/  BSYNC.RECONVERGENT B2 ;  /* 0x0000000000027941 */ /* 0x000fea0003800200 */
.L_x_20272:
        /* <DEDUP_REMOVED lines=41> */
.L_x_20270:
[----:B------:R-:W-:Y:S05]  /*10c50*/  BSYNC.RECONVERGENT B1 ;  /* 0x0000000000017941 */ /* 0x000fea0003800200 */
.L_x_20269:
[----:B------:R-:W1:Y:S01]  /*10c60*/  LDC R0, c[0x0][0x404] ;  /* 0x00010100ff007b82 */ /* 0x000e620000000800 */
[----:B------:R-:W-:Y:S01]  /*10c70*/  I2FP.F32.U32 R2, R2 ;  /* 0x0000000200027245 */ /* 0x000fe20000201000 */
[----:B------:R-:W-:Y:S01]  /*10c80*/  IMAD.MOV.U32 R139, RZ, RZ, 0x2f800000 ;  /* 0x2f800000ff8b7424 */ /* 0x000fe200078e00ff */
[----:B------:R-:W-:Y:S01]  /*10c90*/  ISETP.NE.AND P2, PT, R4, 0x1, PT ;  /* 0x000000010400780c */ /* 0x000fe20003f45270 */
[----:B0----5:R-:W-:Y:S01]  /*10ca0*/  HADD2.F32 R10, -RZ, R100.H0_H0 ;  /* 0x20000064ff0a7230 */ /* 0x021fe20000004100 */
[----:B------:R-:W-:Y:S01]  /*10cb0*/  LOP3.LUT R153, R153, 0xffffffef, RZ, 0xc0, !PT ;  /* 0xffffffef99997812 */ /* 0x000fe200078ec0ff */
[----:B------:R-:W-:Y:S01]  /*10cc0*/  FFMA.FTZ R3, R2, R139, 1.1641532182693481445e-10 ;  /* 0x2f00000002037423 */ /* 0x000fe2000001008b */
[----:B------:R-:W-:Y:S01]  /*10cd0*/  BSSY.RECONVERGENT B1, `(.L_x_20274) ;  /* 0x0000048000017945 */ /* 0x000fe20003800200 */
[----:B------:R-:W0:Y:S01]  /*10ce0*/  LDC R137, c[0x0][0x408] ;  /* 0x00010200ff897b82 */ /* 0x000e220000000800 */
[----:B------:R-:W-:Y:S01]  /*10cf0*/  IMAD.MOV.U32 R5, RZ, RZ, 0x2 ;  /* 0x00000002ff057424 */ /* 0x000fe200078e00ff */
[----:B------:R-:W-:-:S02]  /*10d00*/  MOV R2, R144 ;  /* 0x0000009000027202 */ /* 0x000fc40000000f00 */
[----:B-1----:R-:W-:Y:S01]  /*10d10*/  FSETP.LE.FTZ.AND P4, PT, R3, R0, PT ;  /* 0x000000000300720b */ /* 0x002fe20003f93000 */
[----:B0-----:R-:W-:-:S12]  /*10d20*/  FMUL.FTZ R10, R10, R137 ;  /* 0x000000890a0a7220 */ /* 0x001fd80000410000 */
        /* <DEDUP_REMOVED lines=10> */
.L_x_20276:
        /* <DEDUP_REMOVED lines=13> */
.L_x_20278:
[----:B------:R-:W-:Y:S05]  /*10ea0*/  BSYNC.RECONVERGENT B2 ;  /* 0x0000000000027941 */ /* 0x000fea0003800200 */
.L_x_20277:
        /* <DEDUP_REMOVED lines=42> */
.L_x_20275:
[----:B------:R-:W-:Y:S05]  /*11150*/  BSYNC.RECONVERGENT B1 ;  /* 0x0000000000017941 */ /* 0x000fea0003800200 */
.L_x_20274:
[----:B------:R-:W-:Y:S01]  /*11160*/  I2FP.F32.U32 R2, R2 ;  /* 0x0000000200027245 */ /* 0x000fe20000201000 */
[----:B------:R-:W-:Y:S01]  /*11170*/  HADD2.F32 R4, -RZ, R68.H0_H0 ;  /* 0x20000044ff047230 */ /* 0x000fe20000004100 */
[----:B------:R-:W-:Y:S03]  /*11180*/  BSSY.RECONVERGENT B1, `(.L_x_20279) ;  /* 0x000004d000017945 */ /* 0x000fe60003800200 */
[----:B------:R-:W-:Y:S01]  /*11190*/  FFMA.FTZ R3, R2, R139, 1.1641532182693481445e-10 ;  /* 0x2f00000002037423 */ /* 0x000fe2000001008b */
[----:B------:R-:W-:-:S04]  /*111a0*/  FMUL.FTZ R4, R4, R137 ;  /* 0x0000008904047220 */ /* 0x000fc80000410000 */
[----:B------:R-:W-:Y:S02]  /*111b0*/  FSETP.GTU.FTZ.AND P2, PT, R3, R0, PT ;  /* 0x000000000300720b */ /* 0x000fe40003f5c000 */
        /* <DEDUP_REMOVED lines=17> */
.L_x_20281:
        /* <DEDUP_REMOVED lines=13> */
.L_x_20283:
[----:B------:R-:W-:Y:S05]  /*113a0*/  BSYNC.RECONVERGENT B2 ;  /* 0x0000000000027941 */ /* 0x000fea0003800200 */
.L_x_20282:
        /* <DEDUP_REMOVED lines=42> */
.L_x_20280:
[----:B------:R-:W-:Y:S05]  /*11650*/  BSYNC.RECONVERGENT B1 ;  /* 0x0000000000017941 */ /* 0x000fea0003800200 */
.L_x_20279:
        /* <DEDUP_REMOVED lines=20> */
.L_x_20286:
        /* <DEDUP_REMOVED lines=13> */
.L_x_20288:
[----:B------:R-:W-:Y:S05]  /*11870*/  BSYNC.RECONVERGENT B2 ;  /* 0x0000000000027941 */ /* 0x000fea0003800200 */
.L_x_20287:
        /* <DEDUP_REMOVED lines=42> */
.L_x_20285:
[----:B------:R-:W-:Y:S05]  /*11b20*/  BSYNC.RECONVERGENT B1 ;  /* 0x0000000000017941 */ /* 0x000fea0003800200 */
.L_x_20284:
[----:B------:R-:W-:Y:S01]  /*11b30*/  I2FP.F32.U32 R2, R3 ;  /* 0x0000000300027245 */ /* 0x000fe20000201000 */
[----:B------:R-:W-:Y:S01]  /*11b40*/  HADD2.F32 R4, -RZ, R68.H1_H1 ;  /* 0x30000044ff047230 */ /* 0x000fe20000004100 */
[----:B------:R-:W-:Y:S01]  /*11b50*/  FSEL R97, R97, RZ, P4 ;  /* 0x000000ff61617208 */ /* 0x000fe20002000000 */
[----:B------:R-:W-:Y:S01]  /*11b60*/  BSSY.RECONVERGENT B1, `(.L_x_20289) ;  /* 0x000004c000017945 */ /* 0x000fe20003800200 */
[----:B------:R-:W-:Y:S02]  /*11b70*/  IMAD.MOV.U32 R98, RZ, RZ, 0x2 ;  /* 0x00000002ff627424 */ /* 0x000fe400078e00ff */
[----:B------:R-:W-:Y:S01]  /*11b80*/  FFMA.FTZ R3, R2, R139, 1.1641532182693481445e-10 ;  /* 0x2f00000002037423 */ /* 0x000fe2000001008b */
[----:B------:R-:W-:-:S04]  /*11b90*/  FMUL.FTZ R2, R4, R137 ;  /* 0x0000008904027220 */ /* 0x000fc80000410000 */
[----:B------:R-:W-:Y:S02]  /*11ba0*/  FSETP.GTU.FTZ.AND P2, PT, R3, R0, PT ;  /* 0x000000000300720b */ /* 0x000fe40003f5c000 */
        /* <DEDUP_REMOVED lines=15> */
.L_x_20291:
        /* <DEDUP_REMOVED lines=13> */
.L_x_20293:
[----:B------:R-:W-:Y:S05]  /*11d70*/  BSYNC.RECONVERGENT B2 ;  /* 0x0000000000027941 */ /* 0x000fea0003800200 */
.L_x_20292:
        /* <DEDUP_REMOVED lines=42> */
.L_x_20290:
[----:B------:R-:W-:Y:S05]  /*12020*/  BSYNC.RECONVERGENT B1 ;  /* 0x0000000000017941 */ /* 0x000fea0003800200 */
.L_x_20289:
        /* <DEDUP_REMOVED lines=20> */
.L_x_20296:
        /* <DEDUP_REMOVED lines=13> */
.L_x_20298:
[----:B------:R-:W-:Y:S05]  /*12240*/  BSYNC.RECONVERGENT B2 ;  /* 0x0000000000027941 */ /* 0x000fea0003800200 */
.L_x_20297:
        /* <DEDUP_REMOVED lines=42> */
.L_x_20295:
[----:B------:R-:W-:Y:S05]  /*124f0*/  BSYNC.RECONVERGENT B1 ;  /* 0x0000000000017941 */ /* 0x000fea0003800200 */
.L_x_20294:
        /* <DEDUP_REMOVED lines=24> */
.L_x_20301:
        /* <DEDUP_REMOVED lines=13> */
.L_x_20303:
[----:B------:R-:W-:Y:S05]  /*12750*/  BSYNC.RECONVERGENT B2 ;  /* 0x0000000000027941 */ /* 0x000fea0003800200 */
.L_x_20302:
        /* <DEDUP_REMOVED lines=42> */
.L_x_20300:
[----:B------:R-:W-:Y:S05]  /*12a00*/  BSYNC.RECONVERGENT B1 ;  /* 0x0000000000017941 */ /* 0x000fea0003800200 */
.L_x_20299:
        /* <DEDUP_REMOVED lines=20> */
.L_x_20306:
        /* <DEDUP_REMOVED lines=13> */
.L_x_20308:
[----:B------:R-:W-:Y:S05]  /*12c20*/  BSYNC.RECONVERGENT B2 ;  /* 0x0000000000027941 */ /* 0x000fea0003800200 */
.L_x_20307:
        /* <DEDUP_REMOVED lines=42> */
.L_x_20305:
[----:B------:R-:W-:Y:S05]  /*12ed0*/  BSYNC.RECONVERGENT B1 ;  /* 0x0000000000017941 */ /* 0x000fea0003800200 */
.L_x_20304:
        /* <DEDUP_REMOVED lines=23> */
.L_x_20311:
        /* <DEDUP_REMOVED lines=13> */
.L_x_20313:
[----:B------:R-:W-:Y:S05]  /*13120*/  BSYNC.RECONVERGENT B2 ;  /* 0x0000000000027941 */ /* 0x000fea0003800200 */
.L_x_20312:
        /* <DEDUP_REMOVED lines=42> */
.L_x_20310:
[----:B------:R-:W-:Y:S05]  /*133d0*/  BSYNC.RECONVERGENT B1 ;  /* 0x0000000000017941 */ /* 0x000fea0003800200 */
.L_x_20309:
        /* <DEDUP_REMOVED lines=18> */
.L_x_20316:
        /* <DEDUP_REMOVED lines=13> */
.L_x_20318:
[----:B------:R-:W-:Y:S05]  /*135d0*/  BSYNC.RECONVERGENT B2 ;  /* 0x0000000000027941 */ /* 0x000fea0003800200 */
.L_x_20317:
        /* <DEDUP_REMOVED lines=42> */
.L_x_20315:
[----:B------:R-:W-:Y:S05]  /*13880*/  BSYNC.RECONVERGENT B1 ;  /* 0x0000000000017941 */ /* 0x000fea0003800200 */
.L_x_20314:
        /* <DEDUP_REMOVED lines=24> */
.L_x_20321:
        /* <DEDUP_REMOVED lines=13> */
.L_x_20323:
[----:B------:R-:W-:Y:S05]  /*13ae0*/  BSYNC.RECONVERGENT B2 ;  /* 0x0000000000027941 */ /* 0x000fea0003800200 */
.L_x_20322:
        /* <DEDUP_REMOVED lines=42> */
.L_x_20320:
[----:B------:R-:W-:Y:S05]  /*13d90*/  BSYNC.RECONVERGENT B1 ;  /* 0x0000000000017941 */ /* 0x000fea0003800200 */
.L_x_20319:
        /* <DEDUP_REMOVED lines=18> */
.L_x_20326:
        /* <DEDUP_REMOVED lines=13> */
.L_x_20328:
[----:B------:R-:W-:Y:S05]  /*13f90*/  BSYNC.RECONVERGENT B2 ;  /* 0x0000000000027941 */ /* 0x000fea0003800200 */
.L_x_20327:
        /* <DEDUP_REMOVED lines=42> */
.L_x_20325:
[----:B------:R-:W-:Y:S05]  /*14240*/  BSYNC.RECONVERGENT B1 ;  /* 0x0000000000017941 */ /* 0x000fea0003800200 */
.L_x_20324:
        /* <DEDUP_REMOVED lines=23> */
.L_x_20331:
        /* <DEDUP_REMOVED lines=13> */
.L_x_20333:
[----:B------:R-:W-:Y:S05]  /*14490*/  BSYNC.RECONVERGENT B2 ;  /* 0x0000000000027941 */ /* 0x000fea0003800200 */
.L_x_20332:
        /* <DEDUP_REMOVED lines=42> */
.L_x_20330:
[----:B------:R-:W-:Y:S05]  /*14740*/  BSYNC.RECONVERGENT B1 ;  /* 0x0000000000017941 */ /* 0x000fea0003800200 */
.L_x_20329:
        /* <DEDUP_REMOVED lines=18> */
.L_x_20336:
        /* <DEDUP_REMOVED lines=13> */
.L_x_20338:
[----:B------:R-:W-:Y:S05]  /*14940*/  BSYNC.RECONVERGENT B2 ;  /* 0x0000000000027941 */ /* 0x000fea0003800200 */
.L_x_20337:
        /* <DEDUP_REMOVED lines=42> */
.L_x_20335:
[----:B------:R-:W-:Y:S05]  /*14bf0*/  BSYNC.RECONVERGENT B1 ;  /* 0x0000000000017941 */ /* 0x000fea0003800200 */
.L_x_20334:
        /* <DEDUP_REMOVED lines=24> */
.L_x_20341:
        /* <DEDUP_REMOVED lines=13> */
.L_x_20343:
[----:B------:R-:W-:Y:S05]  /*14e50*/  BSYNC.RECONVERGENT B2 ;  /* 0x0000000000027941 */ /* 0x000fea0003800200 */
.L_x_20342:
        /* <DEDUP_REMOVED lines=42> */
.L_x_20340:
[----:B------:R-:W-:Y:S05]  /*15100*/  BSYNC.RECONVERGENT B1 ;  /* 0x0000000000017941 */ /* 0x000fea0003800200 */
.L_x_20339:
        /* <DEDUP_REMOVED lines=18> */
.L_x_20346:
        /* <DEDUP_REMOVED lines=15> */
.L_x_20348:
[----:B------:R-:W-:Y:S05]  /*15320*/  BSYNC.RECONVERGENT B2 ;  /* 0x0000000000027941 */ /* 0x000fea0003800200 */
.L_x_20347:
        /* <DEDUP_REMOVED lines=42> */
.L_x_20345:
[----:B------:R-:W-:Y:S05]  /*155d0*/  BSYNC.RECONVERGENT B1 ;  /* 0x0000000000017941 */ /* 0x000fea0003800200 */
.L_x_20344:
        /* <DEDUP_REMOVED lines=11> */
.L_x_20268:
        /* <DEDUP_REMOVED lines=16> */
.L_x_20352:
        /* <DEDUP_REMOVED lines=13> */
.L_x_20354:
[----:B------:R-:W-:Y:S05]  /*15860*/  BSYNC.RECONVERGENT B2 ;  /* 0x0000000000027941 */ /* 0x000fea0003800200 */
.L_x_20353:
        /* <DEDUP_REMOVED lines=41> */
.L_x_20351:
[----:B------:R-:W-:Y:S05]  /*15b00*/  BSYNC.RECONVERGENT B1 ;  /* 0x0000000000017941 */ /* 0x000fea0003800200 */
.L_x_20350:
[----:B------:R-:W1:Y:S01]  /*15b10*/  LDC R137, c[0x0][0x404] ;  /* 0x00010100ff897b82 */ /* 0x000e620000000800 */
        /* <DEDUP_REMOVED lines=20> */
.L_x_20357:
        /* <DEDUP_REMOVED lines=13> */
.L_x_20359:
[----:B------:R-:W-:Y:S05]  /*15d30*/  BSYNC.RECONVERGENT B2 ;  /* 0x0000000000027941 */ /* 0x000fea0003800200 */
.L_x_20358:
        /* <DEDUP_REMOVED lines=42> */
.L_x_20356:
[----:B------:R-:W-:Y:S05]  /*15fe0*/  BSYNC.RECONVERGENT B1 ;  /* 0x0000000000017941 */ /* 0x000fea0003800200 */
.L_x_20355:
[----:B------:R-:W-:Y:S01]  /*15ff0*/  I2FP.F32.U32 R96, R97 ;  /* 0x0000006100607245 */ /* 0x000fe20000201000 */
[----:B------:R-:W-:Y:S01]  /*16000*/  BSSY.RECONVERGENT B1, `(.L_x_20360) ;  /* 0x000004a000017945 */ /* 0x000fe20003800200 */
[----:B------:R-:W-:Y:S01]  /*16010*/  LOP3.LUT R153, R153, 0xfffffff7, RZ, 0xc0, !PT ;  /* 0xfffffff799997812 */ /* 0x000fe200078ec0ff */
[----:B0-----:R-:W-:Y:S02]  /*16020*/  HADD2.F32 R155, -RZ, R100.H1_H1 ;  /* 0x30000064ff9b7230 */ /* 0x001fe40000004100 */
[----:B------:R-:W-:Y:S01]  /*16030*/  FFMA.FTZ R96, R96, R143, 1.1641532182693481445e-10 ;  /* 0x2f00000060607423 */ /* 0x000fe2000001008f */
[----:B------:R-:W-:Y:S02]  /*16040*/  IMAD.MOV.U32 R98, RZ, RZ, 0x2 ;  /* 0x00000002ff627424 */ /* 0x000fe400078e00ff */
[----:B------:R-:W-:Y:S02]  /*16050*/  IMAD.MOV.U32 R97, RZ, RZ, R144 ;  /* 0x000000ffff617224 */ /* 0x000fe400078e0090 */
        /* <DEDUP_REMOVED lines=12> */
.L_x_20362:
        /* <DEDUP_REMOVED lines=13> */
.L_x_20364:
[----:B------:R-:W-:Y:S05]  /*161f0*/  BSYNC.RECONVERGENT B2 ;  /* 0x0000000000027941 */ /* 0x000fea0003800200 */
.L_x_20363:
        /* <DEDUP_REMOVED lines=42> */
.L_x_20361:
[----:B------:R-:W-:Y:S05]  /*164a0*/  BSYNC.RECONVERGENT B1 ;  /* 0x0000000000017941 */ /* 0x000fea0003800200 */
.L_x_20360:
        /* <DEDUP_REMOVED lines=19> */
.L_x_20367:
        /* <DEDUP_REMOVED lines=13> */
.L_x_20369:
[----:B------:R-:W-:Y:S05]  /*166b0*/  BSYNC.RECONVERGENT B2 ;  /* 0x0000000000027941 */ /* 0x000fea0003800200 */
.L_x_20368:
        /* <DEDUP_REMOVED lines=42> */
.L_x_20366:
[----:B------:R-:W-:Y:S05]  /*16960*/  BSYNC.RECONVERGENT B1 ;  /* 0x0000000000017941 */ /* 0x000fea0003800200 */
.L_x_20365:
        /* <DEDUP_REMOVED lines=19> */
.L_x_20372:
        /* <DEDUP_REMOVED lines=13> */
.L_x_20374:
[----:B------:R-:W-:Y:S05]  /*16b70*/  BSYNC.RECONVERGENT B2 ;  /* 0x0000000000027941 */ /* 0x000fea0003800200 */
.L_x_20373:
        /* <DEDUP_REMOVED lines=42> */
.L_x_20371:
[----:B------:R-:W-:Y:S05]  /*16e20*/  BSYNC.RECONVERGENT B1 ;  /* 0x0000000000017941 */ /* 0x000fea0003800200 */
.L_x_20370:
        /* <DEDUP_REMOVED lines=17> */
.L_x_20377:
        /* <DEDUP_REMOVED lines=13> */
.L_x_20379:
[----:B------:R-:W-:Y:S05]  /*17010*/  BSYNC.RECONVERGENT B2 ;  /* 0x0000000000027941 */ /* 0x000fea0003800200 */
.L_x_20378:
        /* <DEDUP_REMOVED lines=42> */
.L_x_20376:
[----:B------:R-:W-:Y:S05]  /*172c0*/  BSYNC.RECONVERGENT B1 ;  /* 0x0000000000017941 */ /* 0x000fea0003800200 */
.L_x_20375:
        /* <DEDUP_REMOVED lines=17> */
.L_x_20382:
        /* <DEDUP_REMOVED lines=13> */
.L_x_20384:
[----:B------:R-:W-:Y:S05]  /*174b0*/  BSYNC.RECONVERGENT B2 ;  /* 0x0000000000027941 */ /* 0x000fea0003800200 */
.L_x_20383:
        /* <DEDUP_REMOVED lines=42> */
.L_x_20381:
[----:B------:R-:W-:Y:S05]  /*17760*/  BSYNC.RECONVERGENT B1 ;  /* 0x0000000000017941 */ /* 0x000fea0003800200 */
.L_x_20380:
        /* <DEDUP_REMOVED lines=17> */
.L_x_20387:
        /* <DEDUP_REMOVED lines=13> */
.L_x_20389:
[----:B------:R-:W-:Y:S05]  /*17950*/  BSYNC.RECONVERGENT B2 ;  /* 0x0000000000027941 */ /* 0x000fea0003800200 */
.L_x_20388:
        /* <DEDUP_REMOVED lines=42> */
.L_x_20386:
[----:B------:R-:W-:Y:S05]  /*17c00*/  BSYNC.RECONVERGENT B1 ;  /* 0x0000000000017941 */ /* 0x000fea0003800200 */
.L_x_20385:
        /* <DEDUP_REMOVED lines=37> */
.L_x_20349:
[----:B------:R-:W0:Y:S01]  /*17e60*/  LDC.64 R158, c[0x0][0x3a8] ;  /* 0x0000ea00ff9e7b82 */ /* 0x000e220000000a00 */
[----:B------:R-:W-:Y:S02]  /*17e70*/  SEL R137, RZ, 0x1000000, !P5 ;  /* 0x01000000ff897807 */ /* 0x000fe40006800000 */
[----:B------:R-:W-:Y:S02]  /*17e80*/  SEL R160, RZ, 0x10000, !P4 ;  /* 0x00010000ffa07807 */ /* 0x000fe40006000000 */
[----:B------:R-:W-:Y:S02]  /*17e90*/  SEL R157, RZ, 0x100, !P3 ;  /* 0x00000100ff9d7807 */ /* 0x000fe40005800000 */
[C---:B------:R-:W-:Y:S01]  /*17ea0*/  LOP3.LUT P6, RZ, R153.reuse, 0x8, RZ, 0xc0, !PT ;  /* 0x0000000899ff7812 */ /* 0x040fe200078cc0ff */
[----:B------:R-:W1:Y:S01]  /*17eb0*/  LDC.64 R154, c[0x0][0x3b0] ;  /* 0x0000ec00ff9a7b82 */ /* 0x000e620000000a00 */
        /* <DEDUP_REMOVED lines=9> */
[----:B------:R-:W-:-:S04]  /*17f50*/  SEL R156, RZ, 0x1, !P2 ;  /* 0x00000001ff9c7807 */ /* 0x000fc80005000000 */
[----:B------:R-:W-:Y:S01]  /*17f60*/  LOP3.LUT R157, R157, R156, RZ, 0xfc, !PT ;  /* 0x0000009c9d9d7212 */ /* 0x000fe200078efcff */
[----:B------:R0:W-:Y:S01]  /*17f70*/  STG.E.128 desc[UR10][R158.64], R96 ;  /* 0x000000609e007986 */ /* 0x0001e2000c101d0a */
[----:B------:R-:W-:Y:S01]  /*17f80*/  SEL R156, RZ, 0x1, !P1 ;  /* 0x00000001ff9c7807 */ /* 0x000fe20004800000 */
[----:B-1----:R-:W-:Y:S02]  /*17f90*/  IMAD.WIDE.U32 R154, R136, 0x8, R154 ;  /* 0x00000008889a7825 */ /* 0x002fe400078e009a */
[----:B------:R0:W-:Y:S01]  /*17fa0*/  STG.E.128 desc[UR10][R158.64+0x10], R100 ;  /* 0x000010649e007986 */ /* 0x0001e2000c101d0a */
[----:B------:R-:W-:-:S05]  /*17fb0*/  LOP3.LUT R156, R137, R156, RZ, 0xfc, !PT ;  /* 0x0000009c899c7212 */ /* 0x000fca00078efcff */
[----:B------:R0:W-:Y:S01]  /*17fc0*/  STG.E.64 desc[UR10][R154.64], R156 ;  /* 0x0000009c9a007986 */ /* 0x0001e2000c101b0a */
[----:B------:R-:W-:Y:S05]  /*17fd0*/  @!P0 BRA `(.L_x_20390) ;  /* 0x0000000000508947 */ /* 0x000fea0003800000 */
[----:B------:R-:W-:Y:S01]  /*17fe0*/  IMAD.U32 R137, R2, 0x10000, RZ ;  /* 0x0001000002897824 */ /* 0x000fe200078e00ff */
[----:B0-----:R-:W-:Y:S02]  /*17ff0*/  PRMT R156, R3, 0x7104, RZ ;  /* 0x00007104039c7816 */ /* 0x001fe400000000ff */
        /* <DEDUP_REMOVED lines=18> */
.L_x_20390:
[----:B------:R-:W-:Y:S01]  /*18120*/  IMAD.MOV.U32 R143, RZ, RZ, R138 ;  /* 0x000000ffff8f7224 */ /* 0x000fe200078e008a */
[----:B------:R-:W-:-:S07]  /*18130*/  IADD3 R136, PT, PT, R136, 0x80, RZ ;  /* 0x0000008088887810 */ /* 0x000fce0007ffe0ff */
.L_x_20267:
[----:B------:R-:W-:Y:S05]  /*18140*/  BSYNC.RECONVERGENT B0 ;  /* 0x0000000000007941 */ /* 0x000fea0003800200 */
.L_x_20266:
        /* <DEDUP_REMOVED lines=36> */
.L_x_20396:
        /* <DEDUP_REMOVED lines=13> */
.L_x_20398:
[----:B------:R-:W-:Y:S05]  /*18460*/  BSYNC.RECONVERGENT B2 ;  /* 0x0000000000027941 */ /* 0x000fea0003800200 */
.L_x_20397:
        /* <DEDUP_REMOVED lines=41> */
.L_x_20395:
[----:B------:R-:W-:Y:S05]  /*18700*/  BSYNC.RECONVERGENT B1 ;  /* 0x0000000000017941 */ /* 0x000fea0003800200 */
.L_x_20394:
        /* <DEDUP_REMOVED lines=23> */
.L_x_20401:
        /* <DEDUP_REMOVED lines=13> */
.L_x_20403:
[----:B------:R-:W-:Y:S05]  /*18950*/  BSYNC.RECONVERGENT B2 ;  /* 0x0000000000027941 */ /* 0x000fea0003800200 */
.L_x_20402:
        /* <DEDUP_REMOVED lines=42> */
.L_x_20400:
[----:B------:R-:W-:Y:S05]  /*18c00*/  BSYNC.RECONVERGENT B1 ;  /* 0x0000000000017941 */ /* 0x000fea0003800200 */
.L_x_20399:
        /* <DEDUP_REMOVED lines=24> */
.L_x_20406:
        /* <DEDUP_REMOVED lines=13> */
.L_x_20408:
[----:B------:R-:W-:Y:S05]  /*18e60*/  BSYNC.RECONVERGENT B2 ;  /* 0x0000000000027941 */ /* 0x000fea0003800200 */
.L_x_20407:
        /* <DEDUP_REMOVED lines=42> */
.L_x_20405:
[----:B------:R-:W-:Y:S05]  /*19110*/  BSYNC.RECONVERGENT B1 ;  /* 0x0000000000017941 */ /* 0x000fea0003800200 */
.L_x_20404:
        /* <DEDUP_REMOVED lines=20> */
.L_x_20411:
        /* <DEDUP_REMOVED lines=13> */
.L_x_20413:
[----:B------:R-:W-:Y:S05]  /*19330*/  BSYNC.RECONVERGENT B2 ;  /* 0x0000000000027941 */ /* 0x000fea0003800200 */
.L_x_20412:
        /* <DEDUP_REMOVED lines=42> */
.L_x_20410:
[----:B------:R-:W-:Y:S05]  /*195e0*/  BSYNC.RECONVERGENT B1 ;  /* 0x0000000000017941 */ /* 0x000fea0003800200 */
.L_x_20409:
        /* <DEDUP_REMOVED lines=23> */
.L_x_20416:
        /* <DEDUP_REMOVED lines=13> */
.L_x_20418:
[----:B------:R-:W-:Y:S05]  /*19830*/  BSYNC.RECONVERGENT B2 ;  /* 0x0000000000027941 */ /* 0x000fea0003800200 */
.L_x_20417:
        /* <DEDUP_REMOVED lines=42> */
.L_x_20415:
[----:B------:R-:W-:Y:S05]  /*19ae0*/  BSYNC.RECONVERGENT B1 ;  /* 0x0000000000017941 */ /* 0x000fea0003800200 */
.L_x_20414:
        /* <DEDUP_REMOVED lines=20> */
.L_x_20421:
        /* <DEDUP_REMOVED lines=13> */
.L_x_20423:
[----:B------:R-:W-:Y:S05]  /*19d00*/  BSYNC.RECONVERGENT B2 ;  /* 0x0000000000027941 */ /* 0x000fea0003800200 */
.L_x_20422:
        /* <DEDUP_REMOVED lines=42> */
.L_x_20420:
[----:B------:R-:W-:Y:S05]  /*19fb0*/  BSYNC.RECONVERGENT B1 ;  /* 0x0000000000017941 */ /* 0x000fea0003800200 */
.L_x_20419:
        /* <DEDUP_REMOVED lines=24> */
.L_x_20426:
        /* <DEDUP_REMOVED lines=13> */
.L_x_20428:
[----:B------:R-:W-:Y:S05]  /*1a210*/  BSYNC.RECONVERGENT B2 ;  /* 0x0000000000027941 */ /* 0x000fea0003800200 */
.L_x_20427:
        /* <DEDUP_REMOVED lines=42> */
.L_x_20425:
[----:B------:R-:W-:Y:S05]  /*1a4c0*/  BSYNC.RECONVERGENT B1 ;  /* 0x0000000000017941 */ /* 0x000fea0003800200 */
.L_x_20424:
        /* <DEDUP_REMOVED lines=20> */
.L_x_20431:
        /* <DEDUP_REMOVED lines=13> */
.L_x_20433:
[----:B------:R-:W-:Y:S05]  /*1a6e0*/  BSYNC.RECONVERGENT B2 ;  /* 0x0000000000027941 */ /* 0x000fea0003800200 */
.L_x_20432:
        /* <DEDUP_REMOVED lines=42> */
.L_x_20430:
[----:B------:R-:W-:Y:S05]  /*1a990*/  BSYNC.RECONVERGENT B1 ;  /* 0x0000000000017941 */ /* 0x000fea0003800200 */
.L_x_20429:
        /* <DEDUP_REMOVED lines=23> */
.L_x_20436:
        /* <DEDUP_REMOVED lines=13> */
.L_x_20438:
[----:B------:R-:W-:Y:S05]  /*1abe0*/  BSYNC.RECONVERGENT B2 ;  /* 0x0000000000027941 */ /* 0x000fea0003800200 */
.L_x_20437:
        /* <DEDUP_REMOVED lines=42> */
.L_x_20435:
[----:B------:R-:W-:Y:S05]  /*1ae90*/  BSYNC.RECONVERGENT B1 ;  /* 0x0000000000017941 */ /* 0x000fea0003800200 */
.L_x_20434:
        /* <DEDUP_REMOVED lines=18> */
.L_x_20441:
        /* <DEDUP_REMOVED lines=13> */
.L_x_20443:
[----:B------:R-:W-:Y:S05]  /*1b090*/  BSYNC.RECONVERGENT B2 ;  /* 0x0000000000027941 */ /* 0x000fea0003800200 */
.L_x_20442:
        /* <DEDUP_REMOVED lines=42> */
.L_x_20440:
[----:B------:R-:W-:Y:S05]  /*1b340*/  BSYNC.RECONVERGENT B1 ;  /* 0x0000000000017941 */ /* 0x000fea0003800200 */
.L_x_20439:
        /* <DEDUP_REMOVED lines=24> */
.L_x_20446:
        /* <DEDUP_REMOVED lines=13> */
.L_x_20448:
[----:B------:R-:W-:Y:S05]  /*1b5a0*/  BSYNC.RECONVERGENT B2 ;  /* 0x0000000000027941 */ /* 0x000fea0003800200 */
.L_x_20447:
        /* <DEDUP_REMOVED lines=42> */
.L_x_20445:
[----:B------:R-:W-:Y:S05]  /*1b850*/  BSYNC.RECONVERGENT B1 ;  /* 0x0000000000017941 */ /* 0x000fea0003800200 */
.L_x_20444:
        /* <DEDUP_REMOVED lines=18> */
.L_x_20451:
        /* <DEDUP_REMOVED lines=13> */
.L_x_20453:
[----:B------:R-:W-:Y:S05]  /*1ba50*/  BSYNC.RECONVERGENT B2 ;  /* 0x0000000000027941 */ /* 0x000fea0003800200 */
.L_x_20452:
        /* <DEDUP_REMOVED lines=42> */
.L_x_20450:
[----:B------:R-:W-:Y:S05]  /*1bd00*/  BSYNC.RECONVERGENT B1 ;  /* 0x0000000000017941 */ /* 0x000fea0003800200 */
.L_x_20449:
        /* <DEDUP_REMOVED lines=23> */
.L_x_20456:
        /* <DEDUP_REMOVED lines=13> */
.L_x_20458:
[----:B------:R-:W-:Y:S05]  /*1bf50*/  BSYNC.RECONVERGENT B2 ;  /* 0x0000000000027941 */ /* 0x000fea0003800200 */
.L_x_20457:
        /* <DEDUP_REMOVED lines=42> */
.L_x_20455:
[----:B------:R-:W-:Y:S05]  /*1c200*/  BSYNC.RECONVERGENT B1 ;  /* 0x0000000000017941 */ /* 0x000fea0003800200 */
.L_x_20454:
        /* <DEDUP_REMOVED lines=18> */
.L_x_20461:
        /* <DEDUP_REMOVED lines=13> */
.L_x_20463:
[----:B------:R-:W-:Y:S05]  /*1c400*/  BSYNC.RECONVERGENT B2 ;  /* 0x0000000000027941 */ /* 0x000fea0003800200 */
.L_x_20462:
        /* <DEDUP_REMOVED lines=42> */
.L_x_20460:
[----:B------:R-:W-:Y:S05]  /*1c6b0*/  BSYNC.RECONVERGENT B1 ;  /* 0x0000000000017941 */ /* 0x000fea0003800200 */
.L_x_20459:
        /* <DEDUP_REMOVED lines=24> */
.L_x_20466:
        /* <DEDUP_REMOVED lines=13> */
.L_x_20468:
[----:B------:R-:W-:Y:S05]  /*1c910*/  BSYNC.RECONVERGENT B2 ;  /* 0x0000000000027941 */ /* 0x000fea0003800200 */
.L_x_20467:
        /* <DEDUP_REMOVED lines=42> */
.L_x_20465:
[----:B------:R-:W-:Y:S05]  /*1cbc0*/  BSYNC.RECONVERGENT B1 ;  /* 0x0000000000017941 */ /* 0x000fea0003800200 */
.L_x_20464:
        /* <DEDUP_REMOVED lines=18> */
.L_x_20471:
        /* <DEDUP_REMOVED lines=15> */
.L_x_20473:
[----:B------:R-:W-:Y:S05]  /*1cde0*/  BSYNC.RECONVERGENT B2 ;  /* 0x0000000000027941 */ /* 0x000fea0003800200 */
.L_x_20472:
        /* <DEDUP_REMOVED lines=42> */
.L_x_20470:
[----:B------:R-:W-:Y:S05]  /*1d090*/  BSYNC.RECONVERGENT B1 ;  /* 0x0000000000017941 */ /* 0x000fea0003800200 */
.L_x_20469:
        /* <DEDUP_REMOVED lines=11> */
.L_x_20393:
        /* <DEDUP_REMOVED lines=16> */
.L_x_20477:
        /* <DEDUP_REMOVED lines=13> */
.L_x_20479:
[----:B------:R-:W-:Y:S05]  /*1d320*/  BSYNC.RECONVERGENT B2 ;  /* 0x0000000000027941 */ /* 0x000fea0003800200 */
.L_x_20478:
        /* <DEDUP_REMOVED lines=41> */
.L_x_20476:
[----:B------:R-:W-:Y:S05]  /*1d5c0*/  BSYNC.RECONVERGENT B1 ;  /* 0x0000000000017941 */ /* 0x000fea0003800200 */
.L_x_20475:
[----:B------:R-:W1:Y:S01]  /*1d5d0*/  LDC R137, c[0x0][0x404] ;  /* 0x00010100ff897b82 */ /* 0x000e620000000800 */
[----:B------:R-:W-:Y:S01]  /*1d5e0*/  I2FP.F32.U32 R104, R104 ;  /* 0x0000006800687245 */ /* 0x000fe20000201000 */
[----:B------:R-:W-:Y:S01]  /*1d5f0*/  IMAD.MOV.U32 R143, RZ, RZ, 0x2f800000 ;  /* 0x2f800000ff8f7424 */ /* 0x000fe200078e00ff */
[----:B------:R-:W-:Y:S01]  /*1d600*/  LOP3.LUT R153, R153, 0xffffffef, RZ, 0xc0, !PT ;  /* 0xffffffef99997812 */ /* 0x000fe200078ec0ff */
[----:B------:R-:W-:Y:S01]  /*1d610*/  BSSY.RECONVERGENT B1, `(.L_x_20480) ;  /* 0x0000049000017945 */ /* 0x000fe20003800200 */
[----:B------:R-:W-:Y:S02]  /*1d620*/  HFMA2 R107, -RZ, RZ, 0, 1.1920928955078125e-07 ;  /* 0x00000002ff6b7431 */ /* 0x000fe400000001ff */
[----:B------:R-:W-:Y:S01]  /*1d630*/  FFMA.FTZ R104, R104, R143, 1.1641532182693481445e-10 ;  /* 0x2f00000068687423 */ /* 0x000fe2000001008f */
[----:B-----5:R-:W-:Y:S02]  /*1d640*/  HADD2.F32 R139, -RZ, R108.H0_H0 ;  /* 0x2000006cff8b7230 */ /* 0x020fe40000004100 */
[----:B------:R-:W-:-:S02]  /*1d650*/  IMAD.MOV.U32 R105, RZ, RZ, R144 ;  /* 0x000000ffff697224 */ /* 0x000fc400078e0090 */
        /* <DEDUP_REMOVED lines=12> */
.L_x_20482:
        /* <DEDUP_REMOVED lines=13> */
.L_x_20484:
[----:B------:R-:W-:Y:S05]  /*1d7f0*/  BSYNC.RECONVERGENT B2 ;  /* 0x0000000000027941 */ /* 0x000fea0003800200 */
.L_x_20483:
        /* <DEDUP_REMOVED lines=42> */
.L_x_20481:
[----:B------:R-:W-:Y:S05]  /*1daa0*/  BSYNC.RECONVERGENT B1 ;  /* 0x0000000000017941 */ /* 0x000fea0003800200 */
.L_x_20480:
[----:B------:R-:W-:Y:S01]  /*1dab0*/  I2FP.F32.U32 R104, R105 ;  /* 0x0000006900687245 */ /* 0x000fe20000201000 */
[----:B------:R-:W-:Y:S01]  /*1dac0*/  BSSY.RECONVERGENT B1, `(.L_x_20485) ;  /* 0x000004a000017945 */ /* 0x000fe20003800200 */
[----:B------:R-:W-:Y:S01]  /*1dad0*/  ISETP.NE.AND P2, PT, R107, 0x1, PT ;  /* 0x000000016b00780c */ /* 0x000fe20003f45270 */
[----:B0-----:R-:W-:Y:S01]  /*1dae0*/  HADD2.F32 R155, -RZ, R108.H1_H1 ;  /* 0x3000006cff9b7230 */ /* 0x001fe20000004100 */
        /* <DEDUP_REMOVED lines=15> */
.L_x_20487:
        /* <DEDUP_REMOVED lines=13> */
.L_x_20489:
[----:B------:R-:W-:Y:S05]  /*1dcb0*/  BSYNC.RECONVERGENT B2 ;  /* 0x0000000000027941 */ /* 0x000fea0003800200 */
.L_x_20488:
        /* <DEDUP_REMOVED lines=42> */
.L_x_20486:
[----:B------:R-:W-:Y:S05]  /*1df60*/  BSYNC.RECONVERGENT B1 ;  /* 0x0000000000017941 */ /* 0x000fea0003800200 */
.L_x_20485:
        /* <DEDUP_REMOVED lines=19> */
.L_x_20492:
        /* <DEDUP_REMOVED lines=13> */
.L_x_20494:
[----:B------:R-:W-:Y:S05]  /*1e170*/  BSYNC.RECONVERGENT B2 ;  /* 0x0000000000027941 */ /* 0x000fea0003800200 */
.L_x_20493:
        /* <DEDUP_REMOVED lines=42> */
.L_x_20491:
[----:B------:R-:W-:Y:S05]  /*1e420*/  BSYNC.RECONVERGENT B1 ;  /* 0x0000000000017941 */ /* 0x000fea0003800200 */
.L_x_20490:
        /* <DEDUP_REMOVED lines=19> */
.L_x_20497:
        /* <DEDUP_REMOVED lines=13> */
.L_x_20499:
[----:B------:R-:W-:Y:S05]  /*1e630*/  BSYNC.RECONVERGENT B2 ;  /* 0x0000000000027941 */ /* 0x000fea0003800200 */
.L_x_20498:
        /* <DEDUP_REMOVED lines=42> */
.L_x_20496:
[----:B------:R-:W-:Y:S05]  /*1e8e0*/  BSYNC.RECONVERGENT B1 ;  /* 0x0000000000017941 */ /* 0x000fea0003800200 */
.L_x_20495:
        /* <DEDUP_REMOVED lines=17> */
.L_x_20502:
        /* <DEDUP_REMOVED lines=13> */
.L_x_20504:
[----:B------:R-:W-:Y:S05]  /*1ead0*/  BSYNC.RECONVERGENT B2 ;  /* 0x0000000000027941 */ /* 0x000fea0003800200 */
.L_x_20503:
        /* <DEDUP_REMOVED lines=42> */
.L_x_20501:
[----:B------:R-:W-:Y:S05]  /*1ed80*/  BSYNC.RECONVERGENT B1 ;  /* 0x0000000000017941 */ /* 0x000fea0003800200 */
.L_x_20500:
        /* <DEDUP_REMOVED lines=17> */
.L_x_20507:
        /* <DEDUP_REMOVED lines=13> */
.L_x_20509:
[----:B------:R-:W-:Y:S05]  /*1ef70*/  BSYNC.RECONVERGENT B2 ;  /* 0x0000000000027941 */ /* 0x000fea0003800200 */
.L_x_20508:
        /* <DEDUP_REMOVED lines=42> */
.L_x_20506:
[----:B------:R-:W-:Y:S05]  /*1f220*/  BSYNC.RECONVERGENT B1 ;  /* 0x0000000000017941 */ /* 0x000fea0003800200 */
.L_x_20505:
        /* <DEDUP_REMOVED lines=17> */
.L_x_20512:
        /* <DEDUP_REMOVED lines=13> */
.L_x_20514:
[----:B------:R-:W-:Y:S05]  /*1f410*/  BSYNC.RECONVERGENT B2 ;  /* 0x0000000000027941 */ /* 0x000fea0003800200 */
.L_x_20513:
        /* <DEDUP_REMOVED lines=42> */
.L_x_20511:
[----:B------:R-:W-:Y:S05]  /*1f6c0*/  BSYNC.RECONVERGENT B1 ;  /* 0x0000000000017941 */ /* 0x000fea0003800200 */
.L_x_20510:
        /* <DEDUP_REMOVED lines=37> */
.L_x_20474:
        /* <DEDUP_REMOVED lines=11> */
[----:B------:R-:W-:Y:S02]  /*1f9d0*/  LOP3.LUT R137, R137, R139, R156, 0xfe, !PT ;  /* 0x0000008b89897212 */ /* 0x000fe400078efe9c */
[----:B------:R-:W-:Y:S02]  /*1f9e0*/  LOP3.LUT R157, R157, R143, R160, 0xfe, !PT ;  /* 0x0000008f9d9d7212 */ /* 0x000fe400078efea0 */
[----:B------:R-:W-:Y:S01]  /*1f9f0*/  SEL R156, RZ, 0x1, !P2 ;  /* 0x00000001ff9c7807 */ /* 0x000fe20005000000 */
[----:B0-----:R-:W-:Y:S01]  /*1fa00*/  IMAD.WIDE.U32 R158, R136, 0x20, R158 ;  /* 0x00000020889e7825 */ /* 0x001fe200078e009e */
[----:B------:R-:W-:-:S02]  /*1fa10*/  LOP3.LUT P1, RZ, R153, 0x10, RZ, 0xc0, !PT ;  /* 0x0000001099ff7812 */ /* 0x000fc4000782c0ff */
[----:B------:R-:W-:Y:S02]  /*1fa20*/  LOP3.LUT R157, R157, R156, RZ, 0xfc, !PT ;  /* 0x0000009c9d9d7212 */ /* 0x000fe400078efcff */
[----:B------:R-:W-:Y:S01]  /*1fa30*/  SEL R156, RZ, 0x1, !P1 ;  /* 0x00000001ff9c7807 */ /* 0x000fe20004800000 */
[----:B------:R0:W-:Y:S01]  /*1fa40*/  STG.E.128 desc[UR10][R158.64], R104 ;  /* 0x000000689e007986 */ /* 0x0001e2000c101d0a */
[----:B-1----:R-:W-:Y:S02]  /*1fa50*/  IMAD.WIDE.U32 R154, R136, 0x8, R154 ;  /* 0x00000008889a7825 */ /* 0x002fe400078e009a */
[----:B------:R-:W-:Y:S01]  /*1fa60*/  LOP3.LUT R156, R137, R156, RZ, 0xfc, !PT ;  /* 0x0000009c899c7212 */ /* 0x000fe200078efcff */
[----:B------:R0:W-:Y:S04]  /*1fa70*/  STG.E.128 desc[UR10][R158.64+0x10], R108 ;  /* 0x0000106c9e007986 */ /* 0x0001e8000c101d0a */
        /* <DEDUP_REMOVED lines=22> */
.L_x_20515:
[----:B------:R-:W-:Y:S01]  /*1fbe0*/  IMAD.MOV.U32 R143, RZ, RZ, R138 ;  /* 0x000000ffff8f7224 */ /* 0x000fe200078e008a */
[----:B------:R-:W-:-:S07]  /*1fbf0*/  IADD3 R136, PT, PT, R136, 0x80, RZ ;  /* 0x0000008088887810 */ /* 0x000fce0007ffe0ff */
.L_x_20392:
[----:B------:R-:W-:Y:S05]  /*1fc00*/  BSYNC.RECONVERGENT B0 ;  /* 0x0000000000007941 */ /* 0x000fea0003800200 */
.L_x_20391:
        /* <DEDUP_REMOVED lines=36> */
.L_x_20521:
        /* <DEDUP_REMOVED lines=13> */
.L_x_20523:
[----:B------:R-:W-:Y:S05]  /*1ff20*/  BSYNC.RECONVERGENT B2 ;  /* 0x0000000000027941 */ /* 0x000fea0003800200 */
.L_x_20522:
        /* <DEDUP_REMOVED lines=41> */
.L_x_20520:
[----:B------:R-:W-:Y:S05]  /*201c0*/  BSYNC.RECONVERGENT B1 ;  /* 0x0000000000017941 */ /* 0x000fea0003800200 */
.L_x_20519:
        /* <DEDUP_REMOVED lines=23> */
.L_x_20526:
        /* <DEDUP_REMOVED lines=13> */
.L_x_20528:
[----:B------:R-:W-:Y:S05]  /*20410*/  BSYNC.RECONVERGENT B2 ;  /* 0x0000000000027941 */ /* 0x000fea0003800200 */
.L_x_20527:
        /* <DEDUP_REMOVED lines=42> */
.L_x_20525:
[----:B------:R-:W-:Y:S05]  /*206c0*/  BSYNC.RECONVERGENT B1 ;  /* 0x0000000000017941 */ /* 0x000fea0003800200 */
.L_x_20524:
[----:B------:R-:W-:Y:S01]  /*206d0*/  I2FP.F32.U32 R2, R5 ;  /* 0x0000000500027245 */ /* 0x000fe20000201000 */
[----:B------:R-:W-:Y:S01]  /*206e0*/  HADD2.F32 R3, -RZ, R68.H0_H0 ;  /* 0x20000044ff037230 */ /* 0x000fe20000004100 */
        /* <DEDUP_REMOVED lines=8> */
[----:B------:R-:W-:Y:S02]  /*20770*/  FSEL R3, R10, RZ, P4 ;  /* 0x000000ff0a037208 */ /* 0x000fe40002000000 */
[----:B------:R-:W-:-:S03]  /*20780*/  PRMT R10, R2, 0x7610, R10 ;  /* 0x00007610020a7816 */ /* 0x000fc6000000000a */
[----:B------:R-:W-:Y:S01]  /*20790*/  FADD.FTZ R112, R112, R3 ;  /* 0x0000000370707221 */ /* 0x000fe20000010000 */
[----:B------:R-:W-:-:S03]  /*207a0*/  IMAD.MOV.U32 R3, RZ, RZ, R144 ;  /* 0x000000ffff037224 */ /* 0x000fc600078e0090 */
        /* <DEDUP_REMOVED lines=10> */
.L_x_20531:
        /* <DEDUP_REMOVED lines=13> */
.L_x_20533:
[----:B------:R-:W-:Y:S05]  /*20920*/  BSYNC.RECONVERGENT B2 ;  /* 0x0000000000027941 */ /* 0x000fea0003800200 */
.L_x_20532:
        /* <DEDUP_REMOVED lines=42> */
.L_x_20530:
[----:B------:R-:W-:Y:S05]  /*20bd0*/  BSYNC.RECONVERGENT B1 ;  /* 0x0000000000017941 */ /* 0x000fea0003800200 */
.L_x_20529:
        /* <DEDUP_REMOVED lines=20> */
.L_x_20536:
        /* <DEDUP_REMOVED lines=13> */
.L_x_20538:
[----:B------:R-:W-:Y:S05]  /*20df0*/  BSYNC.RECONVERGENT B2 ;  /* 0x0000000000027941 */ /* 0x000fea0003800200 */
.L_x_20537:
        /* <DEDUP_REMOVED lines=42> */
.L_x_20535:
[----:B------:R-:W-:Y:S05]  /*210a0*/  BSYNC.RECONVERGENT B1 ;  /* 0x0000000000017941 */ /* 0x000fea0003800200 */
.L_x_20534:
        /* <DEDUP_REMOVED lines=23> */
.L_x_20541:
        /* <DEDUP_REMOVED lines=13> */
.L_x_20543:
[----:B------:R-:W-:Y:S05]  /*212f0*/  BSYNC.RECONVERGENT B2 ;  /* 0x0000000000027941 */ /* 0x000fea0003800200 */
.L_x_20542:
        /* <DEDUP_REMOVED lines=42> */
.L_x_20540:
[----:B------:R-:W-:Y:S05]  /*215a0*/  BSYNC.RECONVERGENT B1 ;  /* 0x0000000000017941 */ /* 0x000fea0003800200 */
.L_x_20539:
        /* <DEDUP_REMOVED lines=20> */
.L_x_20546:
        /* <DEDUP_REMOVED lines=13> */
.L_x_20548:
[----:B------:R-:W-:Y:S05]  /*217c0*/  BSYNC.RECONVERGENT B2 ;  /* 0x0000000000027941 */ /* 0x000fea0003800200 */
.L_x_20547:
        /* <DEDUP_REMOVED lines=42> */
.L_x_20545:
[----:B------:R-:W-:Y:S05]  /*21a70*/  BSYNC.RECONVERGENT B1 ;  /* 0x0000000000017941 */ /* 0x000fea0003800200 */
.L_x_20544:
[----:B------:R-:W-:Y:S01]  /*21a80*/  I2FP.F32.U32 R2, R4 ;  /* 0x0000000400027245 */ /* 0x000fe20000201000 */
[----:B------:R-:W-:Y:S01]  /*21a90*/  HADD2.F32 R3, -RZ, R69.H0_H0 ;  /* 0x20000045ff037230 */ /* 0x000fe20000004100 */
[----:B------:R-:W-:Y:S01]  /*21aa0*/  BSSY.RECONVERGENT B1, `(.L_x_20549) ;  /* 0x000004e000017945 */ /* 0x000fe20003800200 */
[----:B------:R-:W-:Y:S02]  /*21ab0*/  IMAD.MOV.U32 R4, RZ, RZ, 0x2 ;  /* 0x00000002ff047424 */ /* 0x000fe400078e00ff */
        /* <DEDUP_REMOVED lines=20> */
.L_x_20551:
        /* <DEDUP_REMOVED lines=13> */
.L_x_20553:
[----:B------:R-:W-:Y:S05]  /*21cd0*/  BSYNC.RECONVERGENT B2 ;  /* 0x0000000000027941 */ /* 0x000fea0003800200 */
.L_x_20552:
        /* <DEDUP_REMOVED lines=42> */
.L_x_20550:
[----:B------:R-:W-:Y:S05]  /*21f80*/  BSYNC.RECONVERGENT B1 ;  /* 0x0000000000017941 */ /* 0x000fea0003800200 */
.L_x_20549:
        /* <DEDUP_REMOVED lines=20> */
.L_x_20556:
        /* <DEDUP_REMOVED lines=13> */
.L_x_20558:
[----:B------:R-:W-:Y:S05]  /*221a0*/  BSYNC.RECONVERGENT B2 ;  /* 0x0000000000027941 */ /* 0x000fea0003800200 */
.L_x_20557:
        /* <DEDUP_REMOVED lines=42> */
.L_x_20555:
[----:B------:R-:W-:Y:S05]  /*22450*/  BSYNC.RECONVERGENT B1 ;  /* 0x0000000000017941 */ /* 0x000fea0003800200 */
.L_x_20554:
        /* <DEDUP_REMOVED lines=23> */
.L_x_20561:
        /* <DEDUP_REMOVED lines=13> */
.L_x_20563:
[----:B------:R-:W-:Y:S05]  /*226a0*/  BSYNC.RECONVERGENT B2 ;  /* 0x0000000000027941 */ /* 0x000fea0003800200 */
.L_x_20562:
        /* <DEDUP_REMOVED lines=42> */
.L_x_20560:
[----:B------:R-:W-:Y:S05]  /*22950*/  BSYNC.RECONVERGENT B1 ;  /* 0x0000000000017941 */ /* 0x000fea0003800200 */
.L_x_20559:
        /* <DEDUP_REMOVED lines=18> */
.L_x_20566:
        /* <DEDUP_REMOVED lines=13> */
.L_x_20568:
[----:B------:R-:W-:Y:S05]  /*22b50*/  BSYNC.RECONVERGENT B2 ;  /* 0x0000000000027941 */ /* 0x000fea0003800200 */
.L_x_20567:
        /* <DEDUP_REMOVED lines=42> */
.L_x_20565:
[----:B------:R-:W-:Y:S05]  /*22e00*/  BSYNC.RECONVERGENT B1 ;  /* 0x0000000000017941 */ /* 0x000fea0003800200 */
.L_x_20564:
        /* <DEDUP_REMOVED lines=13> */
[----:B------:R-:W-:-:S03]  /*22ee0*/  MOV R3, R144 ;  /* 0x0000009000037202 */ /* 0x000fc60000000f00 */
[----:B------:R-:W-:Y:S02]  /*22ef0*/  @P1 FADD.FTZ R116, R76, R116 ;  /* 0x000000744c741221 */ /* 0x000fe40000010000 */
        /* <DEDUP_REMOVED lines=9> */
.L_x_20571:
        /* <DEDUP_REMOVED lines=13> */
.L_x_20573:
[----:B------:R-:W-:Y:S05]  /*23060*/  BSYNC.RECONVERGENT B2 ;  /* 0x0000000000027941 */ /* 0x000fea0003800200 */
.L_x_20572:
        /* <DEDUP_REMOVED lines=42> */
.L_x_20570:
[----:B------:R-:W-:Y:S05]  /*23310*/  BSYNC.RECONVERGENT B1 ;  /* 0x0000000000017941 */ /* 0x000fea0003800200 */
.L_x_20569:
        /* <DEDUP_REMOVED lines=18> */
.L_x_20576:
        /* <DEDUP_REMOVED lines=13> */
.L_x_20578:
[----:B------:R-:W-:Y:S05]  /*23510*/  BSYNC.RECONVERGENT B2 ;  /* 0x0000000000027941 */ /* 0x000fea0003800200 */
.L_x_20577:
        /* <DEDUP_REMOVED lines=40> */
[----:B------:R-:W-:Y:S02]  /*237a0*/  IMAD.MOV.U32 R3, RZ, RZ, R138 ;  /* 0x000000ffff037224 */ /* 0x000fe400078e008a */
[----:B------:R-:W-:-:S07]  /*237b0*/  IMAD.MOV.U32 R138, RZ, RZ, R2 ;  /* 0x000000ffff8a7224 */ /* 0x000fce00078e0002 */
.L_x_20575:
[----:B------:R-:W-:Y:S05]  /*237c0*/  BSYNC.RECONVERGENT B1 ;  /* 0x0000000000017941 */ /* 0x000fea0003800200 */
.L_x_20574:
        /* <DEDUP_REMOVED lines=23> */
.L_x_20581:
        /* <DEDUP_REMOVED lines=13> */
.L_x_20583:
[----:B------:R-:W-:Y:S05]  /*23a10*/  BSYNC.RECONVERGENT B2 ;  /* 0x0000000000027941 */ /* 0x000fea0003800200 */
.L_x_20582:
        /* <DEDUP_REMOVED lines=42> */
.L_x_20580:
[----:B------:R-:W-:Y:S05]  /*23cc0*/  BSYNC.RECONVERGENT B1 ;  /* 0x0000000000017941 */ /* 0x000fea0003800200 */
.L_x_20579:
        /* <DEDUP_REMOVED lines=18> */
.L_x_20586:
        /* <DEDUP_REMOVED lines=13> */
.L_x_20588:
[----:B------:R-:W-:Y:S05]  /*23ec0*/  BSYNC.RECONVERGENT B2 ;  /* 0x0000000000027941 */ /* 0x000fea0003800200 */
.L_x_20587:
        /* <DEDUP_REMOVED lines=42> */
.L_x_20585:
[----:B------:R-:W-:Y:S05]  /*24170*/  BSYNC.RECONVERGENT B1 ;  /* 0x0000000000017941 */ /* 0x000fea0003800200 */
.L_x_20584:
        /* <DEDUP_REMOVED lines=24> */
.L_x_20591:
        /* <DEDUP_REMOVED lines=13> */
.L_x_20593:
[----:B------:R-:W-:Y:S05]  /*243d0*/  BSYNC.RECONVERGENT B2 ;  /* 0x0000000000027941 */ /* 0x000fea0003800200 */
.L_x_20592:
        /* <DEDUP_REMOVED lines=42> */
.L_x_20590:
[----:B------:R-:W-:Y:S05]  /*24680*/  BSYNC.RECONVERGENT B1 ;  /* 0x0000000000017941 */ /* 0x000fea0003800200 */
.L_x_20589:
[----:B------:R-:W-:Y:S01]  /*24690*/  ISETP.NE.AND P6, PT, R155, 0x1, PT ;  /* 0x000000019b00780c */ /* 0x000fe20003fc5270 */
[----:B------:R-:W-:Y:S01]  /*246a0*/  HADD2.F32 R119, -RZ, R119.H1_H1 ;  /* 0x30000077ff777230 */ /* 0x000fe20000004100 */
[----:B------:R-:W-:Y:S01]  /*246b0*/  I2FP.F32.U32 R142, R143 ;  /* 0x0000008f008e7245 */ /* 0x000fe20000201000 */
[----:B------:R-:W-:Y:S01]  /*246c0*/  BSSY.RECONVERGENT B1, `(.L_x_20594) ;  /* 0x0000049000017945 */ /* 0x000fe20003800200 */
[----:B------:R-:W-:Y:S02]  /*246d0*/  IMAD.MOV.U32 R143, RZ, RZ, R144 ;  /* 0x000000ffff8f7224 */ /* 0x000fe400078e0090 */
        /* <DEDUP_REMOVED lines=13> */
.L_x_20596:
        /* <DEDUP_REMOVED lines=15> */
.L_x_20598:
[----:B------:R-:W-:Y:S05]  /*248a0*/  BSYNC.RECONVERGENT B2 ;  /* 0x0000000000027941 */ /* 0x000fea0003800200 */
.L_x_20597:
        /* <DEDUP_REMOVED lines=42> */
.L_x_20595:
[----:B------:R-:W-:Y:S05]  /*24b50*/  BSYNC.RECONVERGENT B1 ;  /* 0x0000000000017941 */ /* 0x000fea0003800200 */
.L_x_20594:
        /* <DEDUP_REMOVED lines=11> */
.L_x_20518:
        /* <DEDUP_REMOVED lines=16> */
.L_x_20602:
        /* <DEDUP_REMOVED lines=13> */
.L_x_20604:
[----:B------:R-:W-:Y:S05]  /*24de0*/  BSYNC.RECONVERGENT B2 ;  /* 0x0000000000027941 */ /* 0x000fea0003800200 */
.L_x_20603:
        /* <DEDUP_REMOVED lines=41> */
.L_x_20601:
[----:B------:R-:W-:Y:S05]  /*25080*/  BSYNC.RECONVERGENT B1 ;  /* 0x0000000000017941 */ /* 0x000fea0003800200 */
.L_x_20600:
        /* <DEDUP_REMOVED lines=21> */
.L_x_20607:
        /* <DEDUP_REMOVED lines=13> */
.L_x_20609:
[----:B------:R-:W-:Y:S05]  /*252b0*/  BSYNC.RECONVERGENT B2 ;  /* 0x0000000000027941 */ /* 0x000fea0003800200 */
.L_x_20608:
        /* <DEDUP_REMOVED lines=42> */
.L_x_20606:
[----:B------:R-:W-:Y:S05]  /*25560*/  BSYNC.RECONVERGENT B1 ;  /* 0x0000000000017941 */ /* 0x000fea0003800200 */
.L_x_20605:
        /* <DEDUP_REMOVED lines=19> */
.L_x_20612:
        /* <DEDUP_REMOVED lines=13> */
.L_x_20614:
[----:B------:R-:W-:Y:S05]  /*25770*/  BSYNC.RECONVERGENT B2 ;  /* 0x0000000000027941 */ /* 0x000fea0003800200 */
.L_x_20613:
        /* <DEDUP_REMOVED lines=42> */
.L_x_20611:
[----:B------:R-:W-:Y:S05]  /*25a20*/  BSYNC.RECONVERGENT B1 ;  /* 0x0000000000017941 */ /* 0x000fea0003800200 */
.L_x_20610:
        /* <DEDUP_REMOVED lines=19> */
.L_x_20617:
        /* <DEDUP_REMOVED lines=13> */
.L_x_20619:
[----:B------:R-:W-:Y:S05]  /*25c30*/  BSYNC.RECONVERGENT B2 ;  /* 0x0000000000027941 */ /* 0x000fea0003800200 */
.L_x_20618:
        /* <DEDUP_REMOVED lines=42> */
.L_x_20616:
[----:B------:R-:W-:Y:S05]  /*25ee0*/  BSYNC.RECONVERGENT B1 ;  /* 0x0000000000017941 */ /* 0x000fea0003800200 */
.L_x_20615:
        /* <DEDUP_REMOVED lines=19> */
.L_x_20622:
        /* <DEDUP_REMOVED lines=13> */
.L_x_20624:
[----:B------:R-:W-:Y:S05]  /*260f0*/  BSYNC.RECONVERGENT B2 ;  /* 0x0000000000027941 */ /* 0x000fea0003800200 */
.L_x_20623:
        /* <DEDUP_REMOVED lines=42> */
.L_x_20621:
[----:B------:R-:W-:Y:S05]  /*263a0*/  BSYNC.RECONVERGENT B1 ;  /* 0x0000000000017941 */ /* 0x000fea0003800200 */
.L_x_20620:
        /* <DEDUP_REMOVED lines=17> */
.L_x_20627:
        /* <DEDUP_REMOVED lines=13> */
.L_x_20629:
[----:B------:R-:W-:Y:S05]  /*26590*/  BSYNC.RECONVERGENT B2 ;  /* 0x0000000000027941 */ /* 0x000fea0003800200 */
.L_x_20628:
        /* <DEDUP_REMOVED lines=42> */
.L_x_20626:
[----:B------:R-:W-:Y:S05]  /*26840*/  BSYNC.RECONVERGENT B1 ;  /* 0x0000000000017941 */ /* 0x000fea0003800200 */
.L_x_20625:
        /* <DEDUP_REMOVED lines=17> */
.L_x_20632:
        /* <DEDUP_REMOVED lines=13> */
.L_x_20634:
[----:B------:R-:W-:Y:S05]  /*26a30*/  BSYNC.RECONVERGENT B2 ;  /* 0x0000000000027941 */ /* 0x000fea0003800200 */
.L_x_20633:
        /* <DEDUP_REMOVED lines=42> */
.L_x_20631:
[----:B------:R-:W-:Y:S05]  /*26ce0*/  BSYNC.RECONVERGENT B1 ;  /* 0x0000000000017941 */ /* 0x000fea0003800200 */
.L_x_20630:
        /* <DEDUP_REMOVED lines=17> */
.L_x_20637:
        /* <DEDUP_REMOVED lines=13> */
.L_x_20639:
[----:B------:R-:W-:Y:S05]  /*26ed0*/  BSYNC.RECONVERGENT B2 ;  /* 0x0000000000027941 */ /* 0x000fea0003800200 */
.L_x_20638:
        /* <DEDUP_REMOVED lines=42> */
.L_x_20636:
[----:B------:R-:W-:Y:S05]  /*27180*/  BSYNC.RECONVERGENT B1 ;  /* 0x0000000000017941 */ /* 0x000fea0003800200 */
.L_x_20635:
        /* <DEDUP_REMOVED lines=37> */
.L_x_20599:
        /* <DEDUP_REMOVED lines=44> */
.L_x_20640:
[----:B------:R-:W-:Y:S01]  /*276a0*/  IMAD.MOV.U32 R143, RZ, RZ, R138 ;  /* 0x000000ffff8f7224 */ /* 0x000fe200078e008a */
[----:B------:R-:W-:-:S07]  /*276b0*/  IADD3 R136, PT, PT, R136, 0x80, RZ ;  /* 0x0000008088887810 */ /* 0x000fce0007ffe0ff */
.L_x_20517:
[----:B------:R-:W-:Y:S05]  /*276c0*/  BSYNC.RECONVERGENT B0 ;  /* 0x0000000000007941 */ /* 0x000fea0003800200 */
.L_x_20516:
        /* <DEDUP_REMOVED lines=36> */
.L_x_20646:
        /* <DEDUP_REMOVED lines=13> */
.L_x_20648:
[----:B------:R-:W-:Y:S05]  /*279e0*/  BSYNC.RECONVERGENT B2 ;  /* 0x0000000000027941 */ /* 0x000fea0003800200 */
.L_x_20647:
        /* <DEDUP_REMOVED lines=41> */
.L_x_20645:
[----:B------:R-:W-:Y:S05]  /*27c80*/  BSYNC.RECONVERGENT B1 ;  /* 0x0000000000017941 */ /* 0x000fea0003800200 */
.L_x_20644:
        /* <DEDUP_REMOVED lines=23> */
.L_x_20651:
        /* <DEDUP_REMOVED lines=13> */
.L_x_20653:
[----:B------:R-:W-:Y:S05]  /*27ed0*/  BSYNC.RECONVERGENT B2 ;  /* 0x0000000000027941 */ /* 0x000fea0003800200 */
.L_x_20652:
        /* <DEDUP_REMOVED lines=42> */
.L_x_20650:
[----:B------:R-:W-:Y:S05]  /*28180*/  BSYNC.RECONVERGENT B1 ;  /* 0x0000000000017941 */ /* 0x000fea0003800200 */
.L_x_20649:
        /* <DEDUP_REMOVED lines=24> */
.L_x_20656:
        /* <DEDUP_REMOVED lines=13> */
.L_x_20658:
[----:B------:R-:W-:Y:S05]  /*283e0*/  BSYNC.RECONVERGENT B2 ;  /* 0x0000000000027941 */ /* 0x000fea0003800200 */
.L_x_20657:
        /* <DEDUP_REMOVED lines=42> */
.L_x_20655:
[----:B------:R-:W-:Y:S05]  /*28690*/  BSYNC.RECONVERGENT B1 ;  /* 0x0000000000017941 */ /* 0x000fea0003800200 */
.L_x_20654:
        /* <DEDUP_REMOVED lines=20> */
.L_x_20661:
        /* <DEDUP_REMOVED lines=13> */
.L_x_20663:
[----:B------:R-:W-:Y:S05]  /*288b0*/  BSYNC.RECONVERGENT B2 ;  /* 0x0000000000027941 */ /* 0x000fea0003800200 */
.L_x_20662:
        /* <DEDUP_REMOVED lines=42> */
.L_x_20660:
[----:B------:R-:W-:Y:S05]  /*28b60*/  BSYNC.RECONVERGENT B1 ;  /* 0x0000000000017941 */ /* 0x000fea0003800200 */
.L_x_20659:
        /* <DEDUP_REMOVED lines=23> */
.L_x_20666:
        /* <DEDUP_REMOVED lines=13> */
.L_x_20668:
[----:B------:R-:W-:Y:S05]  /*28db0*/  BSYNC.RECONVERGENT B2 ;  /* 0x0000000000027941 */ /* 0x000fea0003800200 */
.L_x_20667:
        /* <DEDUP_REMOVED lines=42> */
.L_x_20665:
[----:B------:R-:W-:Y:S05]  /*29060*/  BSYNC.RECONVERGENT B1 ;  /* 0x0000000000017941 */ /* 0x000fea0003800200 */
.L_x_20664:
        /* <DEDUP_REMOVED lines=20> */
.L_x_20671:
        /* <DEDUP_REMOVED lines=13> */
.L_x_20673:
[----:B------:R-:W-:Y:S05]  /*29280*/  BSYNC.RECONVERGENT B2 ;  /* 0x0000000000027941 */ /* 0x000fea0003800200 */
.L_x_20672:
        /* <DEDUP_REMOVED lines=42> */
.L_x_20670:
[----:B------:R-:W-:Y:S05]  /*29530*/  BSYNC.RECONVERGENT B1 ;  /* 0x0000000000017941 */ /* 0x000fea0003800200 */
.L_x_20669:
        /* <DEDUP_REMOVED lines=24> */
.L_x_20676:
        /* <DEDUP_REMOVED lines=13> */
.L_x_20678:
[----:B------:R-:W-:Y:S05]  /*29790*/  BSYNC.RECONVERGENT B2 ;  /* 0x0000000000027941 */ /* 0x000fea0003800200 */
.L_x_20677:
        /* <DEDUP_REMOVED lines=42> */
.L_x_20675:
[----:B------:R-:W-:Y:S05]  /*29a40*/  BSYNC.RECONVERGENT B1 ;  /* 0x0000000000017941 */ /* 0x000fea0003800200 */
.L_x_20674:
        /* <DEDUP_REMOVED lines=20> */
.L_x_20681:
        /* <DEDUP_REMOVED lines=13> */
.L_x_20683:
[----:B------:R-:W-:Y:S05]  /*29c60*/  BSYNC.RECONVERGENT B2 ;  /* 0x0000000000027941 */ /* 0x000fea0003800200 */
.L_x_20682:
        /* <DEDUP_REMOVED lines=42> */
.L_x_20680:
[----:B------:R-:W-:Y:S05]  /*29f10*/  BSYNC.RECONVERGENT B1 ;  /* 0x0000000000017941 */ /* 0x000fea0003800200 */
.L_x_20679:
        /* <DEDUP_REMOVED lines=23> */
.L_x_20686:
        /* <DEDUP_REMOVED lines=13> */
.L_x_20688:
[----:B------:R-:W-:Y:S05]  /*2a160*/  BSYNC.RECONVERGENT B2 ;  /* 0x0000000000027941 */ /* 0x000fea0003800200 */
.L_x_20687:
        /* <DEDUP_REMOVED lines=42> */
.L_x_20685:
[----:B------:R-:W-:Y:S05]  /*2a410*/  BSYNC.RECONVERGENT B1 ;  /* 0x0000000000017941 */ /* 0x000fea0003800200 */
.L_x_20684:
        /* <DEDUP_REMOVED lines=18> */
.L_x_20691:
        /* <DEDUP_REMOVED lines=13> */
.L_x_20693:
[----:B------:R-:W-:Y:S05]  /*2a610*/  BSYNC.RECONVERGENT B2 ;  /* 0x0000000000027941 */ /* 0x000fea0003800200 */
.L_x_20692:
        /* <DEDUP_REMOVED lines=42> */
.L_x_20690:
[----:B------:R-:W-:Y:S05]  /*2a8c0*/  BSYNC.RECONVERGENT B1 ;  /* 0x0000000000017941 */ /* 0x000fea0003800200 */
.L_x_20689:
        /* <DEDUP_REMOVED lines=24> */
.L_x_20696:
        /* <DEDUP_REMOVED lines=13> */
.L_x_20698:
[----:B------:R-:W-:Y:S05]  /*2ab20*/  BSYNC.RECONVERGENT B2 ;  /* 0x0000000000027941 */ /* 0x000fea0003800200 */
.L_x_20697:
        /* <DEDUP_REMOVED lines=42> */
.L_x_20695:
[----:B------:R-:W-:Y:S05]  /*2add0*/  BSYNC.RECONVERGENT B1 ;  /* 0x0000000000017941 */ /* 0x000fea0003800200 */
.L_x_20694:
        /* <DEDUP_REMOVED lines=18> */
.L_x_20701:
        /* <DEDUP_REMOVED lines=13> */
.L_x_20703:
[----:B------:R-:W-:Y:S05]  /*2afd0*/  BSYNC.RECONVERGENT B2 ;  /* 0x0000000000027941 */ /* 0x000fea0003800200 */
.L_x_20702:
        /* <DEDUP_REMOVED lines=42> */
.L_x_20700:
[----:B------:R-:W-:Y:S05]  /*2b280*/  BSYNC.RECONVERGENT B1 ;  /* 0x0000000000017941 */ /* 0x000fea0003800200 */
.L_x_20699:
        /* <DEDUP_REMOVED lines=23> */
.L_x_20706:
        /* <DEDUP_REMOVED lines=13> */
.L_x_20708:
[----:B------:R-:W-:Y:S05]  /*2b4d0*/  BSYNC.RECONVERGENT B2 ;  /* 0x0000000000027941 */ /* 0x000fea0003800200 */
.L_x_20707:
        /* <DEDUP_REMOVED lines=42> */
.L_x_20705:
[----:B------:R-:W-:Y:S05]  /*2b780*/  BSYNC.RECONVERGENT B1 ;  /* 0x0000000000017941 */ /* 0x000fea0003800200 */
.L_x_20704:
        /* <DEDUP_REMOVED lines=18> */
.L_x_20711:
        /* <DEDUP_REMOVED lines=13> */
.L_x_20713:
[----:B------:R-:W-:Y:S05]  /*2b980*/  BSYNC.RECONVERGENT B2 ;  /* 0x0000000000027941 */ /* 0x000fea0003800200 */
.L_x_20712:
        /* <DEDUP_REMOVED lines=42> */
.L_x_20710:
[----:B------:R-:W-:Y:S05]  /*2bc30*/  BSYNC.RECONVERGENT B1 ;  /* 0x0000000000017941 */ /* 0x000fea0003800200 */
.L_x_20709:
        /* <DEDUP_REMOVED lines=24> */
.L_x_20716:
        /* <DEDUP_REMOVED lines=13> */
.L_x_20718:
[----:B------:R-:W-:Y:S05]  /*2be90*/  BSYNC.RECONVERGENT B2 ;  /* 0x0000000000027941 */ /* 0x000fea0003800200 */
.L_x_20717:
        /* <DEDUP_REMOVED lines=42> */
.L_x_20715:
[----:B------:R-:W-:Y:S05]  /*2c140*/  BSYNC.RECONVERGENT B1 ;  /* 0x0000000000017941 */ /* 0x000fea0003800200 */
.L_x_20714:
        /* <DEDUP_REMOVED lines=18> */
.L_x_20721:
        /* <DEDUP_REMOVED lines=15> */
.L_x_20723:
[----:B------:R-:W-:Y:S05]  /*2c360*/  BSYNC.RECONVERGENT B2 ;  /* 0x0000000000027941 */ /* 0x000fea0003800200 */
.L_x_20722:
        /* <DEDUP_REMOVED lines=42> */
.L_x_20720:
[----:B------:R-:W-:Y:S05]  /*2c610*/  BSYNC.RECONVERGENT B1 ;  /* 0x0000000000017941 */ /* 0x000fea0003800200 */
.L_x_20719:
        /* <DEDUP_REMOVED lines=11> */
.L_x_20643:
        /* <DEDUP_REMOVED lines=16> */
.L_x_20727:
        /* <DEDUP_REMOVED lines=13> */
.L_x_20729:
[----:B------:R-:W-:Y:S05]  /*2c8a0*/  BSYNC.RECONVERGENT B2 ;  /* 0x0000000000027941 */ /* 0x000fea0003800200 */
.L_x_20728:
        /* <DEDUP_REMOVED lines=41> */
.L_x_20726:
[----:B------:R-:W-:Y:S05]  /*2cb40*/  BSYNC.RECONVERGENT B1 ;  /* 0x0000000000017941 */ /* 0x000fea0003800200 */
.L_x_20725:
        /* <DEDUP_REMOVED lines=21> */
.L_x_20732:
        /* <DEDUP_REMOVED lines=13> */
.L_x_20734:
[----:B------:R-:W-:Y:S05]  /*2cd70*/  BSYNC.RECONVERGENT B2 ;  /* 0x0000000000027941 */ /* 0x000fea0003800200 */
.L_x_20733:
        /* <DEDUP_REMOVED lines=42> */
.L_x_20731:
[----:B------:R-:W-:Y:S05]  /*2d020*/  BSYNC.RECONVERGENT B1 ;  /* 0x0000000000017941 */ /* 0x000fea0003800200 */
.L_x_20730:
        /* <DEDUP_REMOVED lines=19> */
.L_x_20737:
        /* <DEDUP_REMOVED lines=13> */
.L_x_20739:
[----:B------:R-:W-:Y:S05]  /*2d230*/  BSYNC.RECONVERGENT B2 ;  /* 0x0000000000027941 */ /* 0x000fea0003800200 */
.L_x_20738:
        /* <DEDUP_REMOVED lines=42> */
.L_x_20736:
[----:B------:R-:W-:Y:S05]  /*2d4e0*/  BSYNC.RECONVERGENT B1 ;  /* 0x0000000000017941 */ /* 0x000fea0003800200 */
.L_x_20735:
        /* <DEDUP_REMOVED lines=19> */
.L_x_20742:
        /* <DEDUP_REMOVED lines=13> */
.L_x_20744:
[----:B------:R-:W-:Y:S05]  /*2d6f0*/  BSYNC.RECONVERGENT B2 ;  /* 0x0000000000027941 */ /* 0x000fea0003800200 */
.L_x_20743:
        /* <DEDUP_REMOVED lines=42> */
.L_x_20741:
[----:B------:R-:W-:Y:S05]  /*2d9a0*/  BSYNC.RECONVERGENT B1 ;  /* 0x0000000000017941 */ /* 0x000fea0003800200 */
.L_x_20740:
        /* <DEDUP_REMOVED lines=19> */
.L_x_20747:
        /* <DEDUP_REMOVED lines=13> */
.L_x_20749:
[----:B------:R-:W-:Y:S05]  /*2dbb0*/  BSYNC.RECONVERGENT B2 ;  /* 0x0000000000027941 */ /* 0x000fea0003800200 */
.L_x_20748:
        /* <DEDUP_REMOVED lines=42> */
.L_x_20746:
[----:B------:R-:W-:Y:S05]  /*2de60*/  BSYNC.RECONVERGENT B1 ;  /* 0x0000000000017941 */ /* 0x000fea0003800200 */
.L_x_20745:
        /* <DEDUP_REMOVED lines=17> */
.L_x_20752:
        /* <DEDUP_REMOVED lines=13> */
.L_x_20754:
[----:B------:R-:W-:Y:S05]  /*2e050*/  BSYNC.RECONVERGENT B2 ;  /* 0x0000000000027941 */ /* 0x000fea0003800200 */
.L_x_20753:
        /* <DEDUP_REMOVED lines=42> */
.L_x_20751:
[----:B------:R-:W-:Y:S05]  /*2e300*/  BSYNC.RECONVERGENT B1 ;  /* 0x0000000000017941 */ /* 0x000fea0003800200 */
.L_x_20750:
        /* <DEDUP_REMOVED lines=17> */
.L_x_20757:
        /* <DEDUP_REMOVED lines=13> */
.L_x_20759:
[----:B------:R-:W-:Y:S05]  /*2e4f0*/  BSYNC.RECONVERGENT B2 ;  /* 0x0000000000027941 */ /* 0x000fea0003800200 */
.L_x_20758:
        /* <DEDUP_REMOVED lines=42> */
.L_x_20756:
[----:B------:R-:W-:Y:S05]  /*2e7a0*/  BSYNC.RECONVERGENT B1 ;  /* 0x0000000000017941 */ /* 0x000fea0003800200 */
.L_x_20755:
        /* <DEDUP_REMOVED lines=17> */
.L_x_20762:
        /* <DEDUP_REMOVED lines=13> */
.L_x_20764:
[----:B------:R-:W-:Y:S05]  /*2e990*/  BSYNC.RECONVERGENT B2 ;  /* 0x0000000000027941 */ /* 0x000fea0003800200 */
.L_x_20763:
        /* <DEDUP_REMOVED lines=42> */
.L_x_20761:
[----:B------:R-:W-:Y:S05]  /*2ec40*/  BSYNC.RECONVERGENT B1 ;  /* 0x0000000000017941 */ /* 0x000fea0003800200 */
.L_x_20760:
        /* <DEDUP_REMOVED lines=37> */
.L_x_20724:
[----:B------:R-:W-:Y:S01]  /*2eea0*/  SEL R155, RZ, 0x1000000, !P5 ;  /* 0x01000000ff9b7807 */ /* 0x000fe20006800000 */
[----:B------:R-:W0:Y:S01]  /*2eeb0*/  LDC.64 R158, c[0x0][0x3a8] ;  /* 0x0000ea00ff9e7b82 */ /* 0x000e220000000a00 */
[----:B------:R-:W-:Y:S02]  /*2eec0*/  SEL R154, RZ, 0x10000, !P4 ;  /* 0x00010000ff9a7807 */ /* 0x000fe40006000000 */
[----:B------:R-:W-:Y:S02]  /*2eed0*/  SEL R157, RZ, 0x100, !P3 ;  /* 0x00000100ff9d7807 */ /* 0x000fe40005800000 */
[----:B------:R-:W-:Y:S02]  /*2eee0*/  LOP3.LUT P6, RZ, R153, 0x8, RZ, 0xc0, !PT ;  /* 0x0000000899ff7812 */ /* 0x000fe400078cc0ff */
[----:B------:R-:W-:Y:S02]  /*2eef0*/  LOP3.LUT R157, R157, R155, R154, 0xfe, !PT ;  /* 0x0000009b9d9d7212 */ /* 0x000fe400078efe9a */
[----:B------:R-:W1:Y:S01]  /*2ef00*/  LDC.64 R154, c[0x0][0x3b0] ;  /* 0x0000ec00ff9a7b82 */ /* 0x000e620000000a00 */
[----:B------:R-:W-:-:S02]  /*2ef10*/  LOP3.LUT P5, RZ, R153, 0x4, RZ, 0xc0, !PT ;  /* 0x0000000499ff7812 */ /* 0x000fc400078ac0ff */
[C---:B------:R-:W-:Y:S02]  /*2ef20*/  LOP3.LUT P4, RZ, R153.reuse, 0x2, RZ, 0xc0, !PT ;  /* 0x0000000299ff7812 */ /* 0x040fe4000788c0ff */
[----:B------:R-:W-:Y:S02]  /*2ef30*/  LOP3.LUT P1, RZ, R153, 0x10, RZ, 0xc0, !PT ;  /* 0x0000001099ff7812 */ /* 0x000fe4000782c0ff */
[----:B------:R-:W-:Y:S02]  /*2ef40*/  SEL R143, RZ, 0x1000000, !P4 ;  /* 0x01000000ff8f7807 */ /* 0x000fe40006000000 */
[----:B------:R-:W-:Y:S02]  /*2ef50*/  SEL R139, RZ, 0x10000, !P5 ;  /* 0x00010000ff8b7807 */ /* 0x000fe40006800000 */
[----:B------:R-:W-:Y:S02]  /*2ef60*/  SEL R160, RZ, 0x100, !P6 ;  /* 0x00000100ffa07807 */ /* 0x000fe40007000000 */
[----:B------:R-:W-:-:S02]  /*2ef70*/  SEL R156, RZ, 0x1, !P2 ;  /* 0x00000001ff9c7807 */ /* 0x000fc40005000000 */
[----:B------:R-:W-:Y:S01]  /*2ef80*/  SEL R137, RZ, 0x1, !P1 ;  /* 0x00000001ff897807 */ /* 0x000fe20004800000 */
[----:B0-----:R-:W-:Y:S01]  /*2ef90*/  IMAD.WIDE.U32 R158, R136, 0x20, R158 ;  /* 0x00000020889e7825 */ /* 0x001fe200078e009e */
[----:B------:R-:W-:Y:S02]  /*2efa0*/  LOP3.LUT R160, R160, R143, R139, 0xfe, !PT ;  /* 0x0000008fa0a07212 */ /* 0x000fe400078efe8b */
[----:B------:R-:W-:Y:S02]  /*2efb0*/  LOP3.LUT R157, R157, R156, RZ, 0xfc, !PT ;  /* 0x0000009c9d9d7212 */ /* 0x000fe400078efcff */
[----:B------:R-:W-:Y:S01]  /*2efc0*/  LOP3.LUT R156, R160, R137, RZ, 0xfc, !PT ;  /* 0x00000089a09c7212 */ /* 0x000fe200078efcff */
[----:B------:R0:W-:Y:S01]  /*2efd0*/  STG.E.128 desc[UR10][R158.64], R120 ;  /* 0x000000789e007986 */ /* 0x0001e2000c101d0a */
[----:B-1----:R-:W-:-:S03]  /*2efe0*/  IMAD.WIDE.U32 R154, R136, 0x8, R154 ;  /* 0x00000008889a7825 */ /* 0x002fc600078e009a */
        /* <DEDUP_REMOVED lines=23> */
.L_x_20765:
[----:B------:R-:W-:Y:S01]  /*2f160*/  IMAD.MOV.U32 R143, RZ, RZ, R138 ;  /* 0x000000ffff8f7224 */ /* 0x000fe200078e008a */
[----:B------:R-:W-:-:S07]  /*2f170*/  IADD3 R136, PT, PT, R136, 0x80, RZ ;  /* 0x0000008088887810 */ /* 0x000fce0007ffe0ff */
.L_x_20642:
[----:B------:R-:W-:Y:S05]  /*2f180*/  BSYNC.RECONVERGENT B0 ;  /* 0x0000000000007941 */ /* 0x000fea0003800200 */
.L_x_20641:
        /* <DEDUP_REMOVED lines=36> */
.L_x_20771:
        /* <DEDUP_REMOVED lines=13> */
.L_x_20773:
[----:B------:R-:W-:Y:S05]  /*2f4a0*/  BSYNC.RECONVERGENT B2 ;  /* 0x0000000000027941 */ /* 0x000fea0003800200 */
.L_x_20772:
        /* <DEDUP_REMOVED lines=41> */
.L_x_20770:
[----:B------:R-:W-:Y:S05]  /*2f740*/  BSYNC.RECONVERGENT B1 ;  /* 0x0000000000017941 */ /* 0x000fea0003800200 */
.L_x_20769:
        /* <DEDUP_REMOVED lines=23> */
.L_x_20776:
        /* <DEDUP_REMOVED lines=13> */
.L_x_20778:
[----:B------:R-:W-:Y:S05]  /*2f990*/  BSYNC.RECONVERGENT B2 ;  /* 0x0000000000027941 */ /* 0x000fea0003800200 */
.L_x_20777:
        /* <DEDUP_REMOVED lines=42> */
.L_x_20775:
[----:B------:R-:W-:Y:S05]  /*2fc40*/  BSYNC.RECONVERGENT B1 ;  /* 0x0000000000017941 */ /* 0x000fea0003800200 */
.L_x_20774:
[----:B------:R-:W-:Y:S01]  /*2fc50*/  I2FP.F32.U32 R2, R5 ;  /* 0x0000000500027245 */ /* 0x000fe20000201000 */
[----:B------:R-:W-:Y:S01]  /*2fc60*/  HADD2.F32 R3, -RZ, R68.H0_H0 ;  /* 0x20000044ff037230 */ /* 0x000fe20000004100 */
        /* <DEDUP_REMOVED lines=22> */
.L_x_20781:
        /* <DEDUP_REMOVED lines=13> */
.L_x_20783:
[----:B------:R-:W-:Y:S05]  /*2fea0*/  BSYNC.RECONVERGENT B2 ;  /* 0x0000000000027941 */ /* 0x000fea0003800200 */
.L_x_20782:
        /* <DEDUP_REMOVED lines=42> */
.L_x_20780:
[----:B------:R-:W-:Y:S05]  /*30150*/  BSYNC.RECONVERGENT B1 ;  /* 0x0000000000017941 */ /* 0x000fea0003800200 */
.L_x_20779:
        /* <DEDUP_REMOVED lines=20> */
.L_x_20786:
        /* <DEDUP_REMOVED lines=13> */
.L_x_20788:
[----:B------:R-:W-:Y:S05]  /*30370*/  BSYNC.RECONVERGENT B2 ;  /* 0x0000000000027941 */ /* 0x000fea0003800200 */
.L_x_20787:
        /* <DEDUP_REMOVED lines=42> */
.L_x_20785:
[----:B------:R-:W-:Y:S05]  /*30620*/  BSYNC.RECONVERGENT B1 ;  /* 0x0000000000017941 */ /* 0x000fea0003800200 */
.L_x_20784:
        /* <DEDUP_REMOVED lines=23> */
.L_x_20791:
        /* <DEDUP_REMOVED lines=13> */
.L_x_20793:
[----:B------:R-:W-:Y:S05]  /*30870*/  BSYNC.RECONVERGENT B2 ;  /* 0x0000000000027941 */ /* 0x000fea0003800200 */
.L_x_20792:
        /* <DEDUP_REMOVED lines=42> */
.L_x_20790:
[----:B------:R-:W-:Y:S05]  /*30b20*/  BSYNC.RECONVERGENT B1 ;  /* 0x0000000000017941 */ /* 0x000fea0003800200 */
.L_x_20789:
        /* <DEDUP_REMOVED lines=20> */
.L_x_20796:
        /* <DEDUP_REMOVED lines=13> */
.L_x_20798:
[----:B------:R-:W-:Y:S05]  /*30d40*/  BSYNC.RECONVERGENT B2 ;  /* 0x0000000000027941 */ /* 0x000fea0003800200 */
.L_x_20797:
        /* <DEDUP_REMOVED lines=42> */
.L_x_20795:
[----:B------:R-:W-:Y:S05]  /*30ff0*/  BSYNC.RECONVERGENT B1 ;  /* 0x0000000000017941 */ /* 0x000fea0003800200 */
.L_x_20794:
        /* <DEDUP_REMOVED lines=24> */
.L_x_20801:
        /* <DEDUP_REMOVED lines=13> */
.L_x_20803:
[----:B------:R-:W-:Y:S05]  /*31250*/  BSYNC.RECONVERGENT B2 ;  /* 0x0000000000027941 */ /* 0x000fea0003800200 */
.L_x_20802:
        /* <DEDUP_REMOVED lines=42> */
.L_x_20800:
[----:B------:R-:W-:Y:S05]  /*31500*/  BSYNC.RECONVERGENT B1 ;  /* 0x0000000000017941 */ /* 0x000fea0003800200 */
.L_x_20799:
        /* <DEDUP_REMOVED lines=20> */
.L_x_20806:
        /* <DEDUP_REMOVED lines=13> */
.L_x_20808:
[----:B------:R-:W-:Y:S05]  /*31720*/  BSYNC.RECONVERGENT B2 ;  /* 0x0000000000027941 */ /* 0x000fea0003800200 */
.L_x_20807:
        /* <DEDUP_REMOVED lines=42> */
.L_x_20805:
[----:B------:R-:W-:Y:S05]  /*319d0*/  BSYNC.RECONVERGENT B1 ;  /* 0x0000000000017941 */ /* 0x000fea0003800200 */
.L_x_20804:
        /* <DEDUP_REMOVED lines=23> */
.L_x_20811:
        /* <DEDUP_REMOVED lines=13> */
.L_x_20813:
[----:B------:R-:W-:Y:S05]  /*31c20*/  BSYNC.RECONVERGENT B2 ;  /* 0x0000000000027941 */ /* 0x000fea0003800200 */
.L_x_20812:
        /* <DEDUP_REMOVED lines=42> */
.L_x_20810:
[----:B------:R-:W-:Y:S05]  /*31ed0*/  BSYNC.RECONVERGENT B1 ;  /* 0x0000000000017941 */ /* 0x000fea0003800200 */
.L_x_20809:
        /* <DEDUP_REMOVED lines=18> */
.L_x_20816:
        /* <DEDUP_REMOVED lines=13> */
.L_x_20818:
[----:B------:R-:W-:Y:S05]  /*320d0*/  BSYNC.RECONVERGENT B2 ;  /* 0x0000000000027941 */ /* 0x000fea0003800200 */
.L_x_20817:
        /* <DEDUP_REMOVED lines=42> */
.L_x_20815:
[----:B------:R-:W-:Y:S05]  /*32380*/  BSYNC.RECONVERGENT B1 ;  /* 0x0000000000017941 */ /* 0x000fea0003800200 */
.L_x_20814:
        /* <DEDUP_REMOVED lines=24> */
.L_x_20821:
        /* <DEDUP_REMOVED lines=13> */
.L_x_20823:
[----:B------:R-:W-:Y:S05]  /*325e0*/  BSYNC.RECONVERGENT B2 ;  /* 0x0000000000027941 */ /* 0x000fea0003800200 */
.L_x_20822:
        /* <DEDUP_REMOVED lines=42> */
.L_x_20820:
[----:B------:R-:W-:Y:S05]  /*32890*/  BSYNC.RECONVERGENT B1 ;  /* 0x0000000000017941 */ /* 0x000fea0003800200 */
.L_x_20819:
        /* <DEDUP_REMOVED lines=18> */
.L_x_20826:
        /* <DEDUP_REMOVED lines=13> */
.L_x_20828:
[----:B------:R-:W-:Y:S05]  /*32a90*/  BSYNC.RECONVERGENT B2 ;  /* 0x0000000000027941 */ /* 0x000fea0003800200 */
.L_x_20827:
        /* <DEDUP_REMOVED lines=42> */
.L_x_20825:
[----:B------:R-:W-:Y:S05]  /*32d40*/  BSYNC.RECONVERGENT B1 ;  /* 0x0000000000017941 */ /* 0x000fea0003800200 */
.L_x_20824:
        /* <DEDUP_REMOVED lines=23> */
.L_x_20831:
        /* <DEDUP_REMOVED lines=13> */
.L_x_20833:
[----:B------:R-:W-:Y:S05]  /*32f90*/  BSYNC.RECONVERGENT B2 ;  /* 0x0000000000027941 */ /* 0x000fea0003800200 */
.L_x_20832:
        /* <DEDUP_REMOVED lines=42> */
.L_x_20830:
[----:B------:R-:W-:Y:S05]  /*33240*/  BSYNC.RECONVERGENT B1 ;  /* 0x0000000000017941 */ /* 0x000fea0003800200 */
.L_x_20829:
        /* <DEDUP_REMOVED lines=18> */
.L_x_20836:
        /* <DEDUP_REMOVED lines=13> */
.L_x_20838:
[----:B------:R-:W-:Y:S05]  /*33440*/  BSYNC.RECONVERGENT B2 ;  /* 0x0000000000027941 */ /* 0x000fea0003800200 */
.L_x_20837:
        /* <DEDUP_REMOVED lines=42> */
.L_x_20835:
[----:B------:R-:W-:Y:S05]  /*336f0*/  BSYNC.RECONVERGENT B1 ;  /* 0x0000000000017941 */ /* 0x000fea0003800200 */
.L_x_20834:
        /* <DEDUP_REMOVED lines=24> */
.L_x_20841:
        /* <DEDUP_REMOVED lines=13> */
.L_x_20843:
[----:B------:R-:W-:Y:S05]  /*33950*/  BSYNC.RECONVERGENT B2 ;  /* 0x0000000000027941 */ /* 0x000fea0003800200 */
.L_x_20842:
        /* <DEDUP_REMOVED lines=42> */
.L_x_20840:
[----:B------:R-:W-:Y:S05]  /*33c00*/  BSYNC.RECONVERGENT B1 ;  /* 0x0000000000017941 */ /* 0x000fea0003800200 */
.L_x_20839:
        /* <DEDUP_REMOVED lines=18> */
.L_x_20846:
        /* <DEDUP_REMOVED lines=15> */
.L_x_20848:
[----:B------:R-:W-:Y:S05]  /*33e20*/  BSYNC.RECONVERGENT B2 ;  /* 0x0000000000027941 */ /* 0x000fea0003800200 */
.L_x_20847:
        /* <DEDUP_REMOVED lines=42> */
.L_x_20845:
[----:B------:R-:W-:Y:S05]  /*340d0*/  BSYNC.RECONVERGENT B1 ;  /* 0x0000000000017941 */ /* 0x000fea0003800200 */
.L_x_20844:
        /* <DEDUP_REMOVED lines=11> */
.L_x_20768:
[----:B------:R-:W-:Y:S01]  /*34190*/  ISETP.NE.AND P2, PT, R142, 0x1, PT ;  /* 0x000000018e00780c */ /* 0x000fe20003f45270 */
[----:B------:R-:W-:Y:S01]  /*341a0*/  BSSY.RECONVERGENT B1, `(.L_x_20850) ;  /* 0x0000046000017945 */ /* 0x000fe20003800200 */
[----:B---3--:R-:W-:Y:S02]  /*341b0*/  HFMA2 R130, -RZ, RZ, 0, 1.1920928955078125e-07 ;  /* 0x00000002ff827431 */ /* 0x008fe400000001ff */
[----:B------:R-:W-:Y:S01]  /*341c0*/  IMAD.MOV.U32 R128, RZ, RZ, R144 ;  /* 0x000000ffff807224 */ /* 0x000fe200078e0090 */
[----:B-12---:R-:W-:-:S08]  /*341d0*/  MOV R138, R143 ;  /* 0x0000008f008a7202 */ /* 0x006fd00000000f00 */
        /* <DEDUP_REMOVED lines=11> */
.L_x_20852:
        /* <DEDUP_REMOVED lines=13> */
.L_x_20854:
[----:B------:R-:W-:Y:S05]  /*34360*/  BSYNC.RECONVERGENT B2 ;  /* 0x0000000000027941 */ /* 0x000fea0003800200 */
.L_x_20853:
        /* <DEDUP_REMOVED lines=41> */
.L_x_20851:
[----:B------:R-:W-:Y:S05]  /*34600*/  BSYNC.RECONVERGENT B1 ;  /* 0x0000000000017941 */ /* 0x000fea0003800200 */
.L_x_20850:
[----:B------:R-:W0:Y:S01]  /*34610*/  LDC R137, c[0x0][0x404] ;  /* 0x00010100ff897b82 */ /* 0x000e220000000800 */
[----:B------:R-:W-:Y:S01]  /*34620*/  I2FP.F32.U32 R128, R128 ;  /* 0x0000008000807245 */ /* 0x000fe20000201000 */
[----:B------:R-:W-:Y:S01]  /*34630*/  HFMA2 R143, -RZ, RZ, 0.1171875, 0 ;  /* 0x2f800000ff8f7431 */ /* 0x000fe200000001ff */
[----:B------:R-:W-:Y:S01]  /*34640*/  ISETP.NE.AND P2, PT, R130, 0x1, PT ;  /* 0x000000018200780c */ /* 0x000fe20003f45270 */
[----:B------:R-:W-:Y:S01]  /*34650*/  BSSY.RECONVERGENT B1, `(.L_x_20855) ;  /* 0x0000049000017945 */ /* 0x000fe20003800200 */
[----:B------:R-:W-:Y:S01]  /*34660*/  LOP3.LUT R153, R153, 0xffffffef, RZ, 0xc0, !PT ;  /* 0xffffffef99997812 */ /* 0x000fe200078ec0ff */
[----:B-----5:R-:W-:Y:S02]  /*34670*/  HADD2.F32 R139, -RZ, R132.H0_H0 ;  /* 0x20000084ff8b7230 */ /* 0x020fe40000004100 */
[----:B------:R-:W-:Y:S01]  /*34680*/  FFMA.FTZ R128, R128, R143, 1.1641532182693481445e-10 ;  /* 0x2f00000080807423 */ /* 0x000fe2000001008f */
[----:B------:R-:W-:Y:S01]  /*34690*/  IMAD.MOV.U32 R131, RZ, RZ, 0x2 ;  /* 0x00000002ff837424 */ /* 0x000fe200078e00ff */
        /* <DEDUP_REMOVED lines=12> */
.L_x_20857:
        /* <DEDUP_REMOVED lines=13> */
.L_x_20859:
[----:B------:R-:W-:Y:S05]  /*34830*/  BSYNC.RECONVERGENT B2 ;  /* 0x0000000000027941 */ /* 0x000fea0003800200 */
.L_x_20858:
        /* <DEDUP_REMOVED lines=39> */
[----:B------:R-:W-:Y:S02]  /*34ab0*/  LOP3.LUT R146, R130, UR36, R129, 0x96, !PT ;  /* 0x0000002482927c12 */ /* 0x000fe4000f8e9681 */
[----:B------:R-:W-:Y:S01]  /*34ac0*/  MOV R129, R138 ;  /* 0x0000008a00817202 */ /* 0x000fe20000000f00 */
[----:B------:R-:W-:-:S07]  /*34ad0*/  IMAD.MOV.U32 R138, RZ, RZ, R128 ;  /* 0x000000ffff8a7224 */ /* 0x000fce00078e0080 */
.L_x_20856:
[----:B------:R-:W-:Y:S05]  /*34ae0*/  BSYNC.RECONVERGENT B1 ;  /* 0x0000000000017941 */ /* 0x000fea0003800200 */
.L_x_20855:
        /* <DEDUP_REMOVED lines=19> */
.L_x_20862:
        /* <DEDUP_REMOVED lines=13> */
.L_x_20864:
[----:B------:R-:W-:Y:S05]  /*34cf0*/  BSYNC.RECONVERGENT B2 ;  /* 0x0000000000027941 */ /* 0x000fea0003800200 */
.L_x_20863:
        /* <DEDUP_REMOVED lines=39> */
[----:B------:R-:W-:Y:S01]  /*34f70*/  HFMA2 R130, -RZ, RZ, 0, 0 ;  /* 0x00000000ff827431 */ /* 0x000fe200000001ff */
[----:B------:R-:W-:Y:S01]  /*34f80*/  MOV R129, R138 ;  /* 0x0000008a00817202 */ /* 0x000fe20000000f00 */
[----:B------:R-:W-:-:S07]  /*34f90*/  IMAD.MOV.U32 R138, RZ, RZ, R128 ;  /* 0x000000ffff8a7224 */ /* 0x000fce00078e0080 */
.L_x_20861:
[----:B------:R-:W-:Y:S05]  /*34fa0*/  BSYNC.RECONVERGENT B1 ;  /* 0x0000000000017941 */ /* 0x000fea0003800200 */
.L_x_20860:
        /* <DEDUP_REMOVED lines=19> */
.L_x_20867:
        /* <DEDUP_REMOVED lines=13> */
.L_x_20869:
[----:B------:R-:W-:Y:S05]  /*351b0*/  BSYNC.RECONVERGENT B2 ;  /* 0x0000000000027941 */ /* 0x000fea0003800200 */
.L_x_20868:
        /* <DEDUP_REMOVED lines=42> */
.L_x_20866:
[----:B------:R-:W-:Y:S05]  /*35460*/  BSYNC.RECONVERGENT B1 ;  /* 0x0000000000017941 */ /* 0x000fea0003800200 */
.L_x_20865:
        /* <DEDUP_REMOVED lines=19> */
.L_x_20872:
        /* <DEDUP_REMOVED lines=13> */
.L_x_20874:
[----:B------:R-:W-:Y:S05]  /*35670*/  BSYNC.RECONVERGENT B2 ;  /* 0x0000000000027941 */ /* 0x000fea0003800200 */
.L_x_20873:
        /* <DEDUP_REMOVED lines=39> */
[----:B------:R-:W-:Y:S01]  /*358f0*/  HFMA2 R130, -RZ, RZ, 0, 0 ;  /* 0x00000000ff827431 */ /* 0x000fe200000001ff */
[----:B------:R-:W-:Y:S01]  /*35900*/  MOV R129, R138 ;  /* 0x0000008a00817202 */ /* 0x000fe20000000f00 */
[----:B------:R-:W-:-:S07]  /*35910*/  IMAD.MOV.U32 R138, RZ, RZ, R128 ;  /* 0x000000ffff8a7224 */ /* 0x000fce00078e0080 */
.L_x_20871:
[----:B------:R-:W-:Y:S05]  /*35920*/  BSYNC.RECONVERGENT B1 ;  /* 0x0000000000017941 */ /* 0x000fea0003800200 */
.L_x_20870:
        /* <DEDUP_REMOVED lines=17> */
.L_x_20877:
        /* <DEDUP_REMOVED lines=13> */
.L_x_20879:
[----:B------:R-:W-:Y:S05]  /*35b10*/  BSYNC.RECONVERGENT B2 ;  /* 0x0000000000027941 */ /* 0x000fea0003800200 */
.L_x_20878:
        /* <DEDUP_REMOVED lines=39> */
[----:B------:R-:W-:Y:S02]  /*35d90*/  LOP3.LUT R146, R130, UR36, R129, 0x96, !PT ;  /* 0x0000002482927c12 */ /* 0x000fe4000f8e9681 */
[----:B------:R-:W-:Y:S01]  /*35da0*/  MOV R129, R138 ;  /* 0x0000008a00817202 */ /* 0x000fe20000000f00 */
[----:B------:R-:W-:-:S07]  /*35db0*/  IMAD.MOV.U32 R138, RZ, RZ, R128 ;  /* 0x000000ffff8a7224 */ /* 0x000fce00078e0080 */
.L_x_20876:
[----:B------:R-:W-:Y:S05]  /*35dc0*/  BSYNC.RECONVERGENT B1 ;  /* 0x0000000000017941 */ /* 0x000fea0003800200 */
.L_x_20875:
        /* <DEDUP_REMOVED lines=17> */
.L_x_20882:
        /* <DEDUP_REMOVED lines=13> */
.L_x_20884:
[----:B------:R-:W-:Y:S05]  /*35fb0*/  BSYNC.RECONVERGENT B2 ;  /* 0x0000000000027941 */ /* 0x000fea0003800200 */
.L_x_20883:
        /* <DEDUP_REMOVED lines=42> */
.L_x_20881:
[----:B------:R-:W-:Y:S05]  /*36260*/  BSYNC.RECONVERGENT B1 ;  /* 0x0000000000017941 */ /* 0x000fea0003800200 */
.L_x_20880:
        /* <DEDUP_REMOVED lines=17> */
.L_x_20887:
        /* <DEDUP_REMOVED lines=13> */
.L_x_20889:
[----:B------:R-:W-:Y:S05]  /*36450*/  BSYNC.RECONVERGENT B2 ;  /* 0x0000000000027941 */ /* 0x000fea0003800200 */
.L_x_20888:
        /* <DEDUP_REMOVED lines=42> */
.L_x_20886:
[----:B------:R-:W-:Y:S05]  /*36700*/  BSYNC.RECONVERGENT B1 ;  /* 0x0000000000017941 */ /* 0x000fea0003800200 */
.L_x_20885:
        /* <DEDUP_REMOVED lines=37> */
.L_x_20849:
[----:B------:R-:W-:Y:S01]  /*36960*/  SEL R154, RZ, 0x1000000, !P5 ;  /* 0x01000000ff9a7807 */ /* 0x000fe20006800000 */
[----:B------:R-:W0:Y:S01]  /*36970*/  LDC.64 R156, c[0x0][0x3a8] ;  /* 0x0000ea00ff9c7b82 */ /* 0x000e220000000a00 */
[----:B------:R-:W-:Y:S02]  /*36980*/  SEL R155, RZ, 0x10000, !P4 ;  /* 0x00010000ff9b7807 */ /* 0x000fe40006000000 */
[----:B------:R-:W-:Y:S02]  /*36990*/  SEL R162, RZ, 0x100, !P3 ;  /* 0x00000100ffa27807 */ /* 0x000fe40005800000 */
[C---:B------:R-:W-:Y:S02]  /*369a0*/  LOP3.LUT P6, RZ, R153.reuse, 0x8, RZ, 0xc0, !PT ;  /* 0x0000000899ff7812 */ /* 0x040fe400078cc0ff */
        /* <DEDUP_REMOVED lines=8> */
[----:B------:R-:W-:Y:S01]  /*36a30*/  SEL R139, RZ, 0x1, !P2 ;  /* 0x00000001ff8b7807 */ /* 0x000fe20005000000 */
[----:B0-----:R-:W-:Y:S01]  /*36a40*/  IMAD.WIDE.U32 R158, R136, 0x20, R156 ;  /* 0x00000020889e7825 */ /* 0x001fe200078e009c */
[----:B------:R-:W-:-:S02]  /*36a50*/  SEL R137, RZ, 0x1, !P1 ;  /* 0x00000001ff897807 */ /* 0x000fc40004800000 */
        /* <DEDUP_REMOVED lines=9> */
[----:B------:R-:W-:Y:S02]  /*36af0*/  SHF.L.U32 R137, R2, 0x10, RZ ;  /* 0x0000001002897819 */ /* 0x000fe400000006ff */
[----:B---3--:R-:W-:Y:S02]  /*36b00*/  LOP3.LUT R158, R5, 0xff, RZ, 0xc0, !PT ;  /* 0x000000ff059e7812 */ /* 0x008fe400078ec0ff */
[----:B------:R-:W-:Y:S02]  /*36b10*/  LOP3.LUT R138, R137, 0xff0000, RZ, 0xc0, !PT ;  /* 0x00ff0000898a7812 */ /* 0x000fe400078ec0ff */
[----:B------:R-:W-:Y:S01]  /*36b20*/  LOP3.LUT R137, R0, 0xffff, RZ, 0xc0, !PT ;  /* 0x0000ffff00897812 */ /* 0x000fe200078ec0ff */
[----:B------:R-:W-:Y:S01]  /*36b30*/  IMAD.WIDE.U32 R158, R158, 0x1000000, RZ ;  /* 0x010000009e9e7825 */ /* 0x000fe200078e00ff */
[----:B------:R-:W-:Y:S02]  /*36b40*/  LOP3.LUT R156, R6, 0xff, RZ, 0xc0, !PT ;  /* 0x000000ff069c7812 */ /* 0x000fe400078ec0ff */
[----:B------:R-:W-:-:S02]  /*36b50*/  PRMT R137, R138, 0x4210, R137 ;  /* 0x000042108a897816 */ /* 0x000fc40000000089 */
[----:B------:R-:W-:Y:S01]  /*36b60*/  PRMT R138, R3, 0x7104, RZ ;  /* 0x00007104038a7816 */ /* 0x000fe200000000ff */
[----:B------:R-:W-:Y:S01]  /*36b70*/  IMAD.WIDE.U32 R156, R156, 0x10000, RZ ;  /* 0x000100009c9c7825 */ /* 0x000fe200078e00ff */
[----:B------:R-:W-:Y:S02]  /*36b80*/  LOP3.LUT R154, R7, 0xff, RZ, 0xc0, !PT ;  /* 0x000000ff079a7812 */ /* 0x000fe400078ec0ff */
[----:B------:R-:W-:Y:S02]  /*36b90*/  LOP3.LUT R137, R137, 0xff00, R138, 0xf8, !PT ;  /* 0x0000ff0089897812 */ /* 0x000fe400078ef88a */
[----:B------:R-:W0:Y:S01]  /*36ba0*/  LDC.64 R138, c[0x0][0x3b8] ;  /* 0x0000ee00ff8a7b82 */ /* 0x000e220000000a00 */
[----:B------:R-:W-:Y:S01]  /*36bb0*/  IMAD.WIDE.U32 R154, R154, 0x100, RZ ;  /* 0x000001009a9a7825 */ /* 0x000fe200078e00ff */
[----:B------:R-:W-:-:S04]  /*36bc0*/  LOP3.LUT R137, R137, 0xff, R4, 0xf8, !PT ;  /* 0x000000ff89897812 */ /* 0x000fc800078ef804 */
[----:B------:R-:W-:Y:S02]  /*36bd0*/  LOP3.LUT R137, R157, R137, R159, 0xfe, !PT ;  /* 0x000000899d897212 */ /* 0x000fe400078efe9f */
[----:B------:R-:W-:Y:S02]  /*36be0*/  LOP3.LUT R157, R154, R158, R156, 0xfe, !PT ;  /* 0x0000009e9a9d7212 */ /* 0x000fe400078efe9c */
[----:B------:R-:W-:Y:S02]  /*36bf0*/  LOP3.LUT R155, R137, R155, RZ, 0xfc, !PT ;  /* 0x0000009b899b7212 */ /* 0x000fe400078efcff */
[----:B------:R-:W-:Y:S01]  /*36c00*/  LOP3.LUT R154, R157, 0xff, R10, 0xf8, !PT ;  /* 0x000000ff9d9a7812 */ /* 0x000fe200078ef80a */
[----:B0-----:R-:W-:-:S05]  /*36c10*/  IMAD.WIDE.U32 R138, R136, 0x8, R138 ;  /* 0x00000008888a7825 */ /* 0x001fca00078e008a */
[----:B------:R4:W-:Y:S02]  /*36c20*/  STG.E.64 desc[UR10][R138.64], R154 ;  /* 0x0000009a8a007986 */ /* 0x0009e4000c101b0a */
.L_x_20767:
[----:B------:R-:W-:Y:S05]  /*36c30*/  BSYNC.RECONVERGENT B0 ;  /* 0x0000000000007941 */ /* 0x000fea0003800200 */
.L_x_20766:
        /* <DEDUP_REMOVED lines=73> */
[----:B------:R-:W3:Y:S02]  /*370d0*/  SHFL.BFLY PT, R136, R139, 0x4, 0x1f ;  /* 0x0c801f008b887f89 */ /* 0x000ee400000e0000 */
[----:B---3--:R-:W-:-:S05]  /*370e0*/  FADD.FTZ R154, R139, R136 ;  /* 0x000000888b9a7221 */ /* 0x008fca0000010000 */
[----:B------:R-:W0:Y:S02]  /*370f0*/  SHFL.BFLY PT, R155, R154, 0x8, 0x1f ;  /* 0x0d001f009a9b7f89 */ /* 0x000e2400000e0000 */
[----:B0-----:R-:W-:-:S05]  /*37100*/  FADD.FTZ R155, R154, R155 ;  /* 0x0000009b9a9b7221 */ /* 0x001fca0000010000 */
[----:B------:R-:W0:Y:S02]  /*37110*/  SHFL.BFLY PT, R136, R155, 0x10, 0x1f ;  /* 0x0e001f009b887f89 */ /* 0x000e2400000e0000 */
[----:B0-----:R-:W-:-:S04]  /*37120*/  FADD.FTZ R157, R155, R136 ;  /* 0x000000889b9d7221 */ /* 0x001fc80000010000 */
        /* <DEDUP_REMOVED lines=36> */
[----:B------:R-:W-:Y:S02]  /*37370*/  ISETP.NE.AND P1, PT, R152, RZ, PT ;  /* 0x000000ff9800720c */ /* 0x000fe40003f25270 */
        /* <DEDUP_REMOVED lines=87> */
[----:B------:R-:W-:-:S04]  /*378f0*/  IMAD.MOV.U32 R154, RZ, RZ, RZ ;  /* 0x000000ffff9a7224 */ /* 0x000fc800078e00ff */
[----:B------:R-:W0:Y:S02]  /*37900*/  SHFL.BFLY PT, R156, R155, 0x10, 0x1f ;  /* 0x0e001f009b9c7f89 */ /* 0x000e2400000e0000 */
[----:B0-----:R-:W-:Y:S01]  /*37910*/  FADD.FTZ R137, R155, R156 ;  /* 0x0000009c9b897221 */ /* 0x001fe20000010000 */
[----:B------:R-:W-:Y:S02]  /*37920*/  @!P1 LOP3.LUT R156, R138, 0x18, RZ, 0xc0, !PT ;  /* 0x000000188a9c9812 */ /* 0x000fe400078ec0ff */
[----:B------:R-:W-:-:S03]  /*37930*/  CS2R R138, SRZ ;  /* 0x00000000008a7805 */ /* 0x000fc6000001ff00 */
        /* <DEDUP_REMOVED lines=12> */
[----:B------:R-:W0:Y:S03]  /*37a00*/  SHFL.DOWN PT, R161, R162, 0x1, 0x1f ;  /* 0x08201f00a2a17f89 */ /* 0x000e2600000e0000 */
[----:B------:R-:W2:Y:S01]  /*37a10*/  MUFU.RCP R137, R136 ;  /* 0x0000008800897308 */ /* 0x000ea20000001000 */
[----:B-1----:R-:W1:Y:S01]  /*37a20*/  SHFL.DOWN PT, R155, R138, 0x2, 0x1f ;  /* 0x08401f008a9b7f89 */ /* 0x002e6200000e0000 */
[-C--:B0-----:R-:W-:Y:S02]  /*37a30*/  IADD3 R154, PT, PT, R162, R161.reuse, RZ ;  /* 0x000000a1a29a7210 */ /* 0x081fe40007ffe0ff */
        /* <DEDUP_REMOVED lines=8> */
[----:B------:R-:W-:Y:S01]  /*37ac0*/  FMUL.FTZ R163, R138, R163 ;  /* 0x000000a38aa37220 */ /* 0x000fe20000410000 */
[----:B------:R-:W1:Y:S03]  /*37ad0*/  SHFL.DOWN PT, R158, R159, 0x1, 0x1f ;  /* 0x08201f009f9e7f89 */ /* 0x000e6600000e0000 */
[----:B------:R-:W-:Y:S01]  /*37ae0*/  FMUL.FTZ R163, R163, R156 ;  /* 0x0000009ca3a37220 */ /* 0x000fe20000410000 */
[----:B------:R-:W2:Y:S01]  /*37af0*/  SHFL.DOWN PT, R138, R139, 0x2, 0x1f ;  /* 0x08401f008b8a7f89 */ /* 0x000ea200000e0000 */
[----:B-1----:R-:W-:Y:S01]  /*37b00*/  FMUL.FTZ R157, R158, R161 ;  /* 0x000000a19e9d7220 */ /* 0x002fe20000410000 */
[----:B------:R-:W-:Y:S01]  /*37b10*/  FADD.FTZ R158, R159, -R158 ;  /* 0x8000009e9f9e7221 */ /* 0x000fe20000010000 */
[----:B--2---:R-:W-:Y:S02]  /*37b20*/  FADD.FTZ R138, R138, R139 ;  /* 0x0000008b8a8a7221 */ /* 0x004fe40000010000 */
[----:B------:R-:W-:Y:S01]  /*37b30*/  FFMA.FTZ R157, R136, R159, R157 ;  /* 0x0000009f889d7223 */ /* 0x000fe2000001009d */
[----:B------:R-:W-:Y:S01]  /*37b40*/  FMUL.FTZ R155, R158, R158 ;  /* 0x0000009e9e9b7220 */ /* 0x000fe20000410000 */
[----:B------:R-:W-:-:S02]  /*37b50*/  IMAD.U32 R159, RZ, RZ, UR6 ;  /* 0x00000006ff9f7e24 */ /* 0x000fc4000f8e00ff */
[----:B------:R-:W-:Y:S01]  /*37b60*/  FFMA.FTZ R138, R137, R163, R138 ;  /* 0x000000a3898a7223 */ /* 0x000fe2000001008a */
[----:B0-----:R-:W-:Y:S01]  /*37b70*/  FMUL.FTZ R157, R160, R157 ;  /* 0x0000009da09d7220 */ /* 0x001fe20000410000 */
[----:B------:R-:W-:Y:S02]  /*37b80*/  FMUL.FTZ R136, R136, R155 ;  /* 0x0000009b88887220 */ /* 0x000fe40000410000 */
[----:B------:R-:W0:Y:S01]  /*37b90*/  LDC R155, c[0x0][0x448] ;  /* 0x00011200ff9b7b82 */ /* 0x000e220000000800 */
[----:B------:R-:W1:Y:S01]  /*37ba0*/  SHFL.DOWN PT, R137, R138, 0x1, 0x1f ;  /* 0x08201f008a897f89 */ /* 0x000e6200000e0000 */
[----:B------:R-:W-:Y:S01]  /*37bb0*/  FMUL.FTZ R136, R136, R161 ;  /* 0x000000a188887220 */ /* 0x000fe20000410000 */
[----:B------:R-:W-:Y:S02]  /*37bc0*/  MOV R161, UR6 ;  /* 0x0000000600a17c02 */ /* 0x000fe40008000f00 */
[----:B------:R-:W2:Y:S01]  /*37bd0*/  SHFL.IDX PT, R157, R157, RZ, 0x1f ;  /* 0x00001fff9d9d7589 */ /* 0x000ea200000e0000 */
[----:B-1----:R-:W-:-:S04]  /*37be0*/  FADD.FTZ R137, R138, R137 ;  /* 0x000000898a897221 */ /* 0x002fc80000010000 */
[----:B------:R-:W-:Y:S01]  /*37bf0*/  FFMA.FTZ R160, R160, R136, R137 ;  /* 0x00000088a0a07223 */ /* 0x000fe20000010089 */
[----:B--2---:R-:W-:-:S05]  /*37c00*/  FMUL.FTZ R154, R157, R157 ;  /* 0x0000009d9d9a7220 */ /* 0x004fca0000410000 */
[----:B------:R-:W0:Y:S01]  /*37c10*/  SHFL.IDX PT, R160, R160, RZ, 0x1f ;  /* 0x00001fffa0a07589 */ /* 0x000e2200000e0000 */
[----:B------:R-:W-:Y:S02]  /*37c20*/  FSEL R154, R154, RZ, !P1 ;  /* 0x000000ff9a9a7208 */ /* 0x000fe40004800000 */
[----:B------:R-:W-:-:S13]  /*37c30*/  ISETP.NE.AND P1, PT, R9, RZ, PT ;  /* 0x000000ff0900720c */ /* 0x000fda0003f25270 */
[----:B------:R-:W1:Y:S08]  /*37c40*/  @!P1 LDC.64 R138, c[0x0][0x3c0] ;  /* 0x0000f000ff8a9b82 */ /* 0x000e700000000a00 */
[----:B------:R-:W2:Y:S01]  /*37c50*/  @!P1 LDC.64 R136, c[0x0][0x3c8] ;  /* 0x0000f200ff889b82 */ /* 0x000ea20000000a00 */
[----:B0-----:R-:W-:-:S04]  /*37c60*/  FFMA.FTZ R155, R160, UR16, R155 ;  /* 0x00000010a09b7c23 */ /* 0x001fc8000801009b */
[----:B------:R-:W-:-:S06]  /*37c70*/  FADD.FTZ R155, R155, R154 ;  /* 0x0000009a9b9b7221 */ /* 0x000fcc0000010000 */
[----:B------:R-:W0:Y:S01]  /*37c80*/  MUFU.RSQ R155, R155 ;  /* 0x0000009b009b7308 */ /* 0x000e220000001400 */
[----:B-1----:R-:W-:-:S05]  /*37c90*/  @!P1 IMAD.WIDE R138, R159, 0x4, R138 ;  /* 0x000000049f8a9825 */ /* 0x002fca00078e028a */
[----:B------:R1:W-:Y:S01]  /*37ca0*/  @!P1 STG.E desc[UR10][R138.64], R157 ;  /* 0x0000009d8a009986 */ /* 0x0003e2000c10190a */
[----:B--2---:R-:W-:-:S05]  /*37cb0*/  @!P1 IMAD.WIDE R136, R161, 0x4, R136 ;  /* 0x00000004a1889825 */ /* 0x004fca00078e0288 */
[----:B0-----:R1:W-:Y:S01]  /*37cc0*/  @!P1 STG.E desc[UR10][R136.64], R155 ;  /* 0x0000009b88009986 */ /* 0x0013e2000c10190a */
[----:B------:R-:W-:-:S04]  /*37cd0*/  PLOP3.LUT P1, PT, PT, PT, UP2, 0x40, 0x4 ;  /* 0x000000000004781c */ /* 0x000fc80003f2e828 */
[----:B------:R-:W-:Y:S01]  /*37ce0*/  FSEL R154, R157, RZ, P1 ;  /* 0x000000ff9d9a7208 */ /* 0x000fe20000800000 */
[----:B------:R-:W-:Y:S08]  /*37cf0*/  @!P0 BRA `(.L_x_20891) ;  /* 0x0000000000c08947 */ /* 0x000ff00003800000 */
[--C-:B-1----:R-:W-:Y:S01]  /*37d00*/  FADD.FTZ R136, R80, -R154.reuse ;  /* 0x8000009a50887221 */ /* 0x102fe20000010000 */
[----:B-----5:R-:W-:Y:S02]  /*37d10*/  HADD2.F32 R137, -RZ, R12.H0_H0 ;  /* 0x2000000cff897230 */ /* 0x020fe40000004100 */
[----:B------:R-:W-:Y:S01]  /*37d20*/  FADD.FTZ R138, R81, -R154 ;  /* 0x8000009a518a7221 */ /* 0x000fe20000010000 */
[----:B------:R-:W-:Y:S02]  /*37d30*/  HADD2.F32 R139, -RZ, R16.H0_H0 ;  /* 0x20000010ff8b7230 */ /* 0x000fe40000004100 */
[C---:B------:R-:W-:Y:S01]  /*37d40*/  FMUL.FTZ R136, R155.reuse, R136 ;  /* 0x000000889b887220 */ /* 0x040fe20000410000 */
[----:B------:R-:W-:Y:S02]  /*37d50*/  HADD2.F32 R159, -RZ, R12.H1_H1 ;  /* 0x3000000cff9f7230 */ /* 0x000fe40000004100 */
[----:B------:R-:W-:Y:S01]  /*37d60*/  FMUL.FTZ R138, R155, R138 ;  /* 0x0000008a9b8a7220 */ /* 0x000fe20000410000 */
[----:B------:R-:W-:-:S02]  /*37d70*/  HADD2.F32 R156, -RZ, R17.H0_H0 ;  /* 0x20000011ff9c7230 */ /* 0x000fc40000004100 */
[----:B------:R-:W-:Y:S01]  /*37d80*/  FFMA.FTZ R136, R136, R137, R139 ;  /* 0x0000008988887223 */ /* 0x000fe2000001008b */
[----:B------:R-:W-:Y:S02]  /*37d90*/  HADD2.F32 R137, -RZ, R16.H1_H1 ;  /* 0x30000010ff897230 */ /* 0x000fe40000004100 */
[----:B------:R-:W-:Y:S02]  /*37da0*/  HADD2.F32 R139, -RZ, R13.H1_H1 ;  /* 0x3000000dff8b7230 */ /* 0x000fe40000004100 */
[----:B------:R-:W-:Y:S02]  /*37db0*/  HADD2.F32 R157, -RZ, R17.H1_H1 ;  /* 0x30000011ff9d7230 */ /* 0x000fe40000004100 */
[----:B------:R-:W-:Y:S01]  /*37dc0*/  FFMA.FTZ R159, R138, R159, R137 ;  /* 0x0000009f8a9f7223 */ /* 0x000fe20000010089 */
[----:B------:R-:W-:Y:S01]  /*37dd0*/  FADD.FTZ R138, R82, -R154 ;  /* 0x8000009a528a7221 */ /* 0x000fe20000010000 */
[----:B------:R-:W-:Y:S02]  /*37de0*/  HADD2.F32 R161, -RZ, R14.H1_H1 ;  /* 0x3000000effa17230 */ /* 0x000fe40000004100 */
[----:B------:R-:W-:-:S02]  /*37df0*/  HADD2.F32 R163, -RZ, R19.H1_H1 ;  /* 0x30000013ffa37230 */ /* 0x000fc40000004100 */
[----:B------:R-:W-:Y:S01]  /*37e00*/  FMUL.FTZ R137, R155, R138 ;  /* 0x0000008a9b897220 */ /* 0x000fe20000410000 */
[----:B------:R-:W-:Y:S01]  /*37e10*/  HADD2.F32 R138, -RZ, R13.H0_H0 ;  /* 0x2000000dff8a7230 */ /* 0x000fe20000004100 */
[----:B------:R-:W-:-:S04]  /*37e20*/  F2FP.F16.F32.PACK_AB R136, R159, R136 ;  /* 0x000000889f88723e */ /* 0x000fc800000000ff */
[----:B------:R-:W-:Y:S01]  /*37e30*/  FFMA.FTZ R137, R137, R138, R156 ;  /* 0x0000008a89897223 */ /* 0x000fe2000001009c */
[--C-:B------:R-:W-:Y:S01]  /*37e40*/  FADD.FTZ R138, R83, -R154.reuse ;  /* 0x8000009a538a7221 */ /* 0x100fe20000010000 */
[----:B------:R-:W-:-:S03]  /*37e50*/  FADD.FTZ R156, R85, -R154 ;  /* 0x8000009a559c7221 */ /* 0x000fc60000010000 */
[C---:B------:R-:W-:Y:S01]  /*37e60*/  FMUL.FTZ R138, R155.reuse, R138 ;  /* 0x0000008a9b8a7220 */ /* 0x040fe20000410000 */
[----:B------:R-:W-:-:S03]  /*37e70*/  FMUL.FTZ R156, R155, R156 ;  /* 0x0000009c9b9c7220 */ /* 0x000fc60000410000 */
[----:B------:R-:W-:Y:S01]  /*37e80*/  FFMA.FTZ R158, R138, R139, R157 ;  /* 0x0000008b8a9e7223 */ /* 0x000fe2000001009d */
[----:B------:R-:W-:Y:S01]  /*37e90*/  FADD.FTZ R138, R84, -R154 ;  /* 0x8000009a548a7221 */ /* 0x000fe20000010000 */
[----:B------:R-:W-:Y:S02]  /*37ea0*/  HADD2.F32 R139, -RZ, R14.H0_H0 ;  /* 0x2000000eff8b7230 */ /* 0x000fe40000004100 */
[----:B------:R-:W-:Y:S02]  /*37eb0*/  HADD2.F32 R157, -RZ, R18.H0_H0 ;  /* 0x20000012ff9d7230 */ /* 0x000fe40000004100 */
[----:B------:R-:W-:Y:S01]  /*37ec0*/  FMUL.FTZ R138, R155, R138 ;  /* 0x0000008a9b8a7220 */ /* 0x000fe20000410000 */
[----:B------:R-:W-:-:S03]  /*37ed0*/  F2FP.F16.F32.PACK_AB R137, R158, R137 ;  /* 0x000000899e89723e */ /* 0x000fc600000000ff */
[----:B------:R-:W-:Y:S01]  /*37ee0*/  FFMA.FTZ R138, R138, R139, R157 ;  /* 0x0000008b8a8a7223 */ /* 0x000fe2000001009d */
[----:B------:R-:W-:Y:S02]  /*37ef0*/  HADD2.F32 R139, -RZ, R18.H1_H1 ;  /* 0x30000012ff8b7230 */ /* 0x000fe40000004100 */
        /* <DEDUP_REMOVED lines=8> */
[----:B------:R-:W-:-:S03]  /*37f80*/  HADD2.F32 R157, -RZ, R15.H1_H1 ;  /* 0x3000000fff9d7230 */ /* 0x000fc60000004100 */
[----:B------:R-:W-:-:S04]  /*37f90*/  FMUL.FTZ R156, R155, R156 ;  /* 0x0000009c9b9c7220 */ /* 0x000fc80000410000 */
[----:B------:R-:W-:Y:S02]  /*37fa0*/  FFMA.FTZ R160, R156, R157, R163 ;  /* 0x0000009d9ca07223 */ /* 0x000fe400000100a3 */
[----:B------:R-:W0:Y:S03]  /*37fb0*/  LDC.64 R156, c[0x0][0x428] ;  /* 0x00010a00ff9c7b82 */ /* 0x000e260000000a00 */
[----:B------:R-:W-:Y:S01]  /*37fc0*/  F2FP.F16.F32.PACK_AB R139, R160, R139 ;  /* 0x0000008ba08b723e */ /* 0x000fe200000000ff */
[----:B0-----:R-:W-:-:S04]  /*37fd0*/  IMAD.WIDE.U32 R156, R11, 0x10, R156 ;  /* 0x000000100b9c7825 */ /* 0x001fc800078e009c */
[----:B------:R-:W-:Y:S01]  /*37fe0*/  VIADD R11, R11, 0x80 ;  /* 0x000000800b0b7836 */ /* 0x000fe20000000000 */
[----:B------:R0:W-:Y:S06]  /*37ff0*/  STG.E.128 desc[UR10][R156.64], R136 ;  /* 0x000000889c007986 */ /* 0x0001ec000c101d0a */
.L_x_20891:
[----:B------:R-:W-:Y:S05]  /*38000*/  BSYNC.RECONVERGENT B0 ;  /* 0x0000000000007941 */ /* 0x000fea0003800200 */
.L_x_20890:
[----:B------:R-:W-:Y:S01]  /*38010*/  LOP3.LUT P0, RZ, R153, 0x400, RZ, 0xc0, !PT ;  /* 0x0000040099ff7812 */ /* 0x000fe2000780c0ff */
[----:B------:R-:W-:-:S12]  /*38020*/  BSSY.RECONVERGENT B0, `(.L_x_20892) ;  /* 0x0000032000007945 */ /* 0x000fd80003800200 */
[----:B------:R-:W-:Y:S05]  /*38030*/  @!P0 BRA `(.L_x_20893) ;  /* 0x0000000000c08947 */ /* 0x000fea0003800000 */
[--C-:B01----:R-:W-:Y:S01]  /*38040*/  FADD.FTZ R136, R88, -R154.reuse ;  /* 0x8000009a58887221 */ /* 0x103fe20000010000 */
        /* <DEDUP_REMOVED lines=44> */
[C---:B0-----:R-:W-:Y:S01]  /*38310*/  IMAD.WIDE.U32 R156, R11.reuse, 0x10, R156 ;  /* 0x000000100b9c7825 */ /* 0x041fe200078e009c */
[----:B------:R-:W-:-:S04]  /*38320*/  IADD3 R11, PT, PT, R11, 0x80, RZ ;  /* 0x000000800b0b7810 */ /* 0x000fc80007ffe0ff */
[----:B------:R2:W-:Y:S03]  /*38330*/  STG.E.128 desc[UR10][R156.64], R136 ;  /* 0x000000889c007986 */ /* 0x0005e6000c101d0a */
.L_x_20893:
[----:B------:R-:W-:Y:S05]  /*38340*/  BSYNC.RECONVERGENT B0 ;  /* 0x0000000000007941 */ /* 0x000fea0003800200 */
.L_x_20892:
[----:B------:R-:W-:Y:S01]  /*38350*/  LOP3.LUT P0, RZ, R153, 0x200, RZ, 0xc0, !PT ;  /* 0x0000020099ff7812 */ /* 0x000fe2000780c0ff */
[----:B------:R-:W-:-:S12]  /*38360*/  BSSY.RECONVERGENT B0, `(.L_x_20894) ;  /* 0x0000032000007945 */ /* 0x000fd80003800200 */
[----:B------:R-:W-:Y:S05]  /*38370*/  @!P0 BRA `(.L_x_20895) ;  /* 0x0000000000c08947 */ /* 0x000fea0003800000 */
[--C-:B012---:R-:W-:Y:S01]  /*38380*/  FADD.FTZ R136, R96, -R154.reuse ;  /* 0x8000009a60887221 */ /* 0x107fe20000010000 */
        /* <DEDUP_REMOVED lines=47> */
.L_x_20895:
[----:B------:R-:W-:Y:S05]  /*38680*/  BSYNC.RECONVERGENT B0 ;  /* 0x0000000000007941 */ /* 0x000fea0003800200 */
.L_x_20894:
[----:B------:R-:W-:Y:S01]  /*38690*/  LOP3.LUT P0, RZ, R153, 0x100, RZ, 0xc0, !PT ;  /* 0x0000010099ff7812 */ /* 0x000fe2000780c0ff */
[----:B------:R-:W-:-:S12]  /*386a0*/  BSSY.RECONVERGENT B0, `(.L_x_20896) ;  /* 0x0000032000007945 */ /* 0x000fd80003800200 */
[----:B------:R-:W-:Y:S05]  /*386b0*/  @!P0 BRA `(.L_x_20897) ;  /* 0x0000000000c08947 */ /* 0x000fea0003800000 */
[--C-:B0123--:R-:W-:Y:S01]  /*386c0*/  FADD.FTZ R136, R104, -R154.reuse ;  /* 0x8000009a68887221 */ /* 0x10ffe20000010000 */
        /* <DEDUP_REMOVED lines=47> */
.L_x_20897:
[----:B------:R-:W-:Y:S05]  /*389c0*/  BSYNC.RECONVERGENT B0 ;  /* 0x0000000000007941 */ /* 0x000fea0003800200 */
.L_x_20896:
        /* <DEDUP_REMOVED lines=51> */
.L_x_20899:
[----:B------:R-:W-:Y:S05]  /*38d00*/  BSYNC.RECONVERGENT B0 ;  /* 0x0000000000007941 */ /* 0x000fea0003800200 */
.L_x_20898:
        /* <DEDUP_REMOVED lines=51> */
.L_x_20901:
[----:B------:R-:W-:Y:S05]  /*39040*/  BSYNC.RECONVERGENT B0 ;  /* 0x0000000000007941 */ /* 0x000fea0003800200 */
.L_x_20900:
        /* <DEDUP_REMOVED lines=37> */
[--C-:B------:R-:W-:Y:S01]  /*392a0*/  FADD.FTZ R156, R134, -R154.reuse ;  /* 0x8000009a869c7221 */ /* 0x100fe20000010000 */
[--C-:B------:R-:W-:Y:S02]  /*392b0*/  HADD2.F32 R139, -RZ, R63.reuse.H0_H0 ;  /* 0x2000003fff8b7230 */ /* 0x100fe40000004100 */
[----:B------:R-:W-:Y:S01]  /*392c0*/  FADD.FTZ R154, R135, -R154 ;  /* 0x8000009a879a7221 */ /* 0x000fe20000010000 */
[----:B------:R-:W-:Y:S01]  /*392d0*/  FMUL.FTZ R156, R155, R156 ;  /* 0x0000009c9b9c7220 */ /* 0x000fe20000410000 */
[----:B------:R-:W-:Y:S02]  /*392e0*/  F2FP.F16.F32.PACK_AB R138, R161, R138 ;  /* 0x0000008aa18a723e */ /* 0x000fe400000000ff */
[----:B------:R-:W-:Y:S01]  /*392f0*/  FMUL.FTZ R154, R155, R154 ;  /* 0x0000009a9b9a7220 */ /* 0x000fe20000410000 */
[----:B------:R-:W-:Y:S02]  /*39300*/  HADD2.F32 R155, -RZ, R63.H1_H1 ;  /* 0x3000003fff9b7230 */ /* 0x000fe40000004100 */
[----:B------:R-:W-:-:S02]  /*39310*/  FFMA.FTZ R139, R156, R139, R157 ;  /* 0x0000008b9c8b7223 */ /* 0x000fc4000001009d */
[----:B------:R-:W0:Y:S01]  /*39320*/  LDC.64 R156, c[0x0][0x428] ;  /* 0x00010a00ff9c7b82 */ /* 0x000e220000000a00 */
[----:B------:R-:W-:-:S05]  /*39330*/  FFMA.FTZ R154, R154, R155, R163 ;  /* 0x0000009b9a9a7223 */ /* 0x000fca00000100a3 */
[----:B------:R-:W-:Y:S01]  /*39340*/  F2FP.F16.F32.PACK_AB R139, R154, R139 ;  /* 0x0000008b9a8b723e */ /* 0x000fe200000000ff */
[----:B0-----:R-:W-:-:S05]  /*39350*/  IMAD.WIDE.U32 R156, R11, 0x10, R156 ;  /* 0x000000100b9c7825 */ /* 0x001fca00078e009c */
[----:B------:R0:W-:Y:S02]  /*39360*/  STG.E.128 desc[UR10][R156.64], R136 ;  /* 0x000000889c007986 */ /* 0x0001e4000c101d0a */
.L_x_20903:
[----:B------:R-:W-:Y:S05]  /*39370*/  BSYNC.RECONVERGENT B0 ;  /* 0x0000000000007941 */ /* 0x000fea0003800200 */
.L_x_20902:
[----:B------:R-:W-:Y:S02]  /*39380*/  UIADD3 UR6, UPT, UPT, UR6, UR18, URZ ;  /* 0x0000001206067290 */ /* 0x000fe4000fffe0ff */
[----:B------:R-:W-:Y:S02]  /*39390*/  UPLOP3.LUT UP1, UPT, UPT, UPT, UP1, 0x40, 0x4 ;  /* 0x000000000004789c */ /* 0x000fe40003f2e810 */
[----:B------:R-:W-:-:S09]  /*393a0*/  UISETP.GE.AND UP0, UPT, UR6, UR19, UPT ;  /* 0x000000130600728c */ /* 0x000fd2000bf06270 */
[----:B------:R-:W-:Y:S05]  /*393b0*/  BRA.U !UP0, `(.L_x_20904) ;  /* 0xfffffc7d084c7547 */ /* 0x000fea000b83ffff */
[----:B------:R-:W-:Y:S05]  /*393c0*/  EXIT ;  /* 0x000000000000794d */ /* 0x000fea0003800000 */
.L_x_20905:
        /* <DEDUP_REMOVED lines=11> */
.L_x_27898:


//--------------------- .text._ZN10layer_norm31ln_parallel_residual_fwd_kernelINS_13Kernel_traitsI6__halfS2_fS2_fjLj7168ELj1ELj1ELj4ELj16ENS_18Kernel_traits_baseILj7168ES2_S2_fS2_fjLj128EEEEELb1ELb1ELb1EEEvNS_9FwdParamsE --------------------------
	.section	.text._ZN10layer_norm31ln_parallel_residual_fwd_kernelINS_13Kernel_traitsI6__halfS2_fS2_fjLj7168ELj1ELj1ELj4ELj16ENS_18Kernel_traits_baseILj7168ES2_S2_fS2_fjLj128EEEEELb1ELb1ELb1EEEvNS_9FwdParamsE,"ax",@progbits
	.align	128
        .global         _ZN10layer_norm31ln_parallel_residual_fwd_kernelINS_13Kernel_traitsI6__halfS2_fS2_fjLj7168ELj1ELj1ELj4ELj16ENS_18Kernel_traits_baseILj7168ES2_S2_fS2_fjLj128EEEEELb1ELb1ELb1EEEvNS_9FwdParamsE
        .type           _ZN10layer_norm31ln_parallel_residual_fwd_kernelINS_13Kernel_traitsI6__halfS2_fS2_fjLj7168ELj1ELj1ELj4ELj16ENS_18Kernel_traits_baseILj7168ES2_S2_fS2_fjLj128EEEEELb1ELb1ELb1EEEvNS_9FwdParamsE,@function
        .size           _ZN10layer_norm31ln_parallel_residual_fwd_kernelINS_13Kernel_traitsI6__halfS2_fS2_fjLj7168ELj1ELj1ELj4ELj16ENS_18Kernel_traits_baseILj7168ES2_S2_fS2_fjLj128EEEEELb1ELb1ELb1EEEvNS_9FwdParamsE,(.L_x_27899 - _ZN10layer_norm31ln_parallel_residual_fwd_kernelINS_13Kernel_traitsI6__halfS2_fS2_fjLj7168ELj1ELj1ELj4ELj16ENS_18Kernel_traits_baseILj7168ES2_S2_fS2_fjLj128EEEEELb1ELb1ELb1EEEvNS_9FwdParamsE)
        .other          _ZN10layer_norm31ln_parallel_residual_fwd_kernelINS_13Kernel_traitsI6__halfS2_fS2_fjLj7168ELj1ELj1ELj4ELj16ENS_18Kernel_traits_baseILj7168ES2_S2_fS2_fjLj128EEEEELb1ELb1ELb1EEEvNS_9FwdParamsE,@"STO_CUDA_ENTRY STV_DEFAULT"
_ZN10layer_norm31ln_parallel_residual_fwd_kernelINS_13Kernel_traitsI6__halfS2_fS2_fjLj7168ELj1ELj1ELj4ELj16ENS_18Kernel_traits_baseILj7168ES2_S2_fS2_fjLj128EEEEELb1ELb1ELb1EEEvNS_9FwdParamsE:
.text._ZN10layer_norm31ln_parallel_residual_fwd_kernelINS_13Kernel_traitsI6__halfS2_fS2_fjLj7168ELj1ELj1ELj4ELj16ENS_18Kernel_traits_baseILj7168ES2_S2_fS2_fjLj128EEEEELb1ELb1ELb1EEEvNS_9FwdParamsE:
        /* <DEDUP_REMOVED lines=11> */
[----:B-1----:R-:W-:Y:S01]  /*00b0*/  @P1 MOV R4, R143 ;  /* 0x0000008f00041202 */ /* 0x002fe20000000f00 */
[----:B------:R-:W1:Y:S01]  /*00c0*/  @P1 LDC R11, c[0x0][0x460] ;  /* 0x00011800ff0b1b82 */ /* 0x000e620000000800 */
[----:B----4-:R-:W-:Y:S01]  /*00d0*/  @P1 IMAD.MOV.U32 R5, RZ, RZ, R10 ;  /* 0x000000ffff051224 */ /* 0x010fe200078e000a */
        /* <DEDUP_REMOVED lines=26> */
[----:B------:R-:W-:Y:S02]  /*0280*/  PLOP3.LUT P3, PT, PT, PT, UP0, 0x80, 0x8 ;  /* 0x000000000008781c */ /* 0x000fe40003f6f008 */
[----:B-1----:R-:W-:Y:S02]  /*0290*/  @P1 IADD3 R143, P2, PT, R4, R11, RZ ;  /* 0x0000000b048f1210 */ /* 0x002fe40007f5e0ff */
[----:B--2---:R-:W-:-:S03]  /*02a0*/  @P1 R2UR UR10, R2 ;  /* 0x00000000020a12ca */ /* 0x004fc600000e0000 */
[----:B------:R-:W-:Y:S01]  /*02b0*/  @P1 IMAD.X R10, RZ, RZ, R5, P2 ;  /* 0x000000ffff0a1224 */ /* 0x000fe200010e0605 */
[----:B------:R-:W-:Y:S01]  /*02c0*/  @P1 R2UR UR11, R3 ;  /* 0x00000000030b12ca */ /* 0x000fe200000e0000 */
[----:B---3--:R-:W-:-:S03]  /*02d0*/  IMAD R2, R7, UR18, R0 ;  /* 0x0000001207027c24 */ /* 0x008fc6000f8e0200 */
        /* <DEDUP_REMOVED lines=25> */
.L_x_20906:
[----:B------:R-:W-:Y:S05]  /*0470*/  @P3 EXIT ;  /* 0x000000000000394d */ /* 0x000fea0003800000 */
[----:B------:R-:W-:Y:S01]  /*0480*/  IMAD.HI.U32 R4, R2, -0x326172a9, RZ ;  /* 0xcd9e8d5702047827 */ /* 0x000fe200078e00ff */
[----:B------:R-:W-:Y:S01]  /*0490*/  SHF.R.U32.HI R11, RZ, 0x2, R10 ;  /* 0x00000002ff0b7819 */ /* 0x000fe2000001160a */
[----:B------:R-:W-:Y:S01]  /*04a0*/  UIADD3 UR23, UPT, UPT, UR11, -0x4498517b, URZ ;  /* 0xbb67ae850b177890 */ /* 0x000fe2000fffe0ff */
[----:B------:R-:W-:Y:S01]  /*04b0*/  LOP3.LUT R143, R143, 0x3, RZ, 0xc0, !PT ;  /* 0x000000038f8f7812 */ /* 0x000fe200078ec0ff */
[----:B------:R-:W-:Y:S01]  /*04c0*/  IMAD.HI.U32 R5, R3, -0x2daee0ad, RZ ;  /* 0xd2511f5303057827 */ /* 0x000fe200078e00ff */
[----:B------:R-:W-:Y:S01]  /*04d0*/  LOP3.LUT R4, R11, UR10, R4, 0x96, !PT ;  /* 0x0000000a0b047c12 */ /* 0x000fe2000f8e9604 */
[----:B------:R-:W-:Y:S02]  /*04e0*/  UIADD3 UR22, UPT, UPT, UR10, -0x61c88647, URZ ;  /* 0x9e3779b90a167890 */ /* 0x000fe4000fffe0ff */
[----:B------:R-:W-:Y:S01]  /*04f0*/  IMAD R9, R3, -0x2daee0ad, RZ ;  /* 0xd2511f5303097824 */ /* 0x000fe200078e02ff */
[----:B------:R-:W-:Y:S01]  /*0500*/  LOP3.LUT R5, R5, UR11, RZ, 0x3c, !PT ;  /* 0x0000000b05057c12 */ /* 0x000fe2000f8e3cff */
[----:B------:R-:W-:Y:S01]  /*0510*/  IMAD.HI.U32 R8, R4, -0x2daee0ad, RZ ;  /* 0xd2511f5304087827 */ /* 0x000fe200078e00ff */
[----:B------:R-:W-:-:S02]  /*0520*/  UIADD3 UR24, UPT, UPT, UR10, 0x3c6ef372, URZ ;  /* 0x3c6ef3720a187890 */ /* 0x000fc4000fffe0ff */
[----:B------:R-:W-:Y:S01]  /*0530*/  UIADD3 UR25, UPT, UPT, UR11, 0x76cf5d0a, URZ ;  /* 0x76cf5d0a0b197890 */ /* 0x000fe2000fffe0ff */
[----:B------:R-:W-:Y:S01]  /*0540*/  IMAD R7, R2, -0x326172a9, RZ ;  /* 0xcd9e8d5702077824 */ /* 0x000fe200078e02ff */
[----:B------:R-:W-:Y:S01]  /*0550*/  LOP3.LUT R8, R9, UR23, R8, 0x96, !PT ;  /* 0x0000001709087c12 */ /* 0x000fe2000f8e9608 */
[C---:B------:R-:W-:Y:S01]  /*0560*/  IMAD.HI.U32 R6, R5.reuse, -0x326172a9, RZ ;  /* 0xcd9e8d5705067827 */ /* 0x040fe200078e00ff */
[----:B------:R-:W-:Y:S02]  /*0570*/  UIADD3 UR27, UPT, UPT, UR11, 0x32370b8f, URZ ;  /* 0x32370b8f0b1b7890 */ /* 0x000fe4000fffe0ff */
[----:B------:R-:W-:Y:S01]  /*0580*/  UIADD3 UR26, UPT, UPT, UR10, -0x255992d5, URZ ;  /* 0xdaa66d2b0a1a7890 */ /* 0x000fe2000fffe0ff */
[----:B------:R-:W-:Y:S01]  /*0590*/  IMAD R10, R5, -0x326172a9, RZ ;  /* 0xcd9e8d57050a7824 */ /* 0x000fe200078e02ff */
[----:B------:R-:W-:Y:S01]  /*05a0*/  LOP3.LUT R6, R7, UR22, R6, 0x96, !PT ;  /* 0x0000001607067c12 */ /* 0x000fe2000f8e9606 */
[----:B------:R-:W-:Y:S01]  /*05b0*/  IMAD.HI.U32 R5, R8, -0x326172a9, RZ ;  /* 0xcd9e8d5708057827 */ /* 0x000fe200078e00ff */
[----:B------:R-:W-:-:S02]  /*05c0*/  UIADD3 UR28, UPT, UPT, UR10, 0x78dde6e4, URZ ;  /* 0x78dde6e40a1c7890 */ /* 0x000fc4000fffe0ff */
[----:B------:R-:W-:Y:S01]  /*05d0*/  UIADD3 UR29, UPT, UPT, UR11, -0x126145ec, URZ ;  /* 0xed9eba140b1d7890 */ /* 0x000fe2000fffe0ff */
[----:B------:R-:W-:Y:S01]  /*05e0*/  IMAD R7, R4, -0x2daee0ad, RZ ;  /* 0xd2511f5304077824 */ /* 0x000fe200078e02ff */
[----:B------:R-:W-:Y:S01]  /*05f0*/  LOP3.LUT R5, R10, UR24, R5, 0x96, !PT ;  /* 0x000000180a057c12 */ /* 0x000fe2000f8e9605 */
[C---:B------:R-:W-:Y:S01]  /*0600*/  IMAD.HI.U32 R4, R6.reuse, -0x2daee0ad, RZ ;  /* 0xd2511f5306047827 */ /* 0x040fe200078e00ff */
[----:B------:R-:W-:Y:S02]  /*0610*/  UIADD3 UR31, UPT, UPT, UR11, -0x56f99767, URZ ;  /* 0xa90668990b1f7890 */ /* 0x000fe4000fffe0ff */
[----:B------:R-:W-:Y:S01]  /*0620*/  UIADD3 UR30, UPT, UPT, UR10, 0x1715609d, URZ ;  /* 0x1715609d0a1e7890 */ /* 0x000fe2000fffe0ff */
[----:B------:R-:W-:Y:S01]  /*0630*/  IMAD R10, R6, -0x2daee0ad, RZ ;  /* 0xd2511f53060a7824 */ /* 0x000fe200078e02ff */
[----:B------:R-:W-:Y:S01]  /*0640*/  LOP3.LUT R4, R7, UR25, R4, 0x96, !PT ;  /* 0x0000001907047c12 */ /* 0x000fe2000f8e9604 */
[----:B------:R-:W-:Y:S01]  /*0650*/  IMAD.HI.U32 R9, R5, -0x2daee0ad, RZ ;  /* 0xd2511f5305097827 */ /* 0x000fe200078e00ff */
[----:B------:R-:W-:-:S02]  /*0660*/  UIADD3 UR32, UPT, UPT, UR10, -0x4ab325aa, URZ ;  /* 0xb54cda560a207890 */ /* 0x000fc4000fffe0ff */
[----:B------:R-:W-:Y:S01]  /*0670*/  UIADD3 UR33, UPT, UPT, UR11, 0x646e171e, URZ ;  /* 0x646e171e0b217890 */ /* 0x000fe2000fffe0ff */
[----:B------:R-:W-:Y:S01]  /*0680*/  IMAD R7, R8, -0x326172a9, RZ ;  /* 0xcd9e8d5708077824 */ /* 0x000fe200078e02ff */
[----:B------:R-:W-:Y:S01]  /*0690*/  LOP3.LUT R9, R10, UR27, R9, 0x96, !PT ;  /* 0x0000001b0a097c12 */ /* 0x000fe2000f8e9609 */
[C---:B------:R-:W-:Y:S01]  /*06a0*/  IMAD.HI.U32 R6, R4.reuse, -0x326172a9, RZ ;  /* 0xcd9e8d5704067827 */ /* 0x040fe200078e00ff */
[----:B------:R-:W0:Y:S03]  /*06b0*/  LDCU.64 UR4, c[0x0][0x398] ;  /* 0x00007300ff0477ac */ /* 0x000e260008000a00 */
[----:B------:R-:W-:Y:S01]  /*06c0*/  IMAD R8, R5, -0x2daee0ad, RZ ;  /* 0xd2511f5305087824 */ /* 0x000fe200078e02ff */
        /* <DEDUP_REMOVED lines=12> */
[----:B0-----:R-:W-:Y:S01]  /*0790*/  UISETP.NE.U32.AND UP0, UPT, UR4, URZ, UPT ;  /* 0x000000ff0400728c */ /* 0x001fe2000bf05070 */
[----:B------:R-:W-:Y:S01]  /*07a0*/  IMAD.HI.U32 R7, R4, -0x2daee0ad, RZ ;  /* 0xd2511f5304077827 */ /* 0x000fe200078e00ff */
[----:B------:R-:W-:-:S02]  /*07b0*/  UIADD3 UR39, UPT, UPT, UR11, -0x695add53, URZ ;  /* 0x96a522ad0b277890 */ /* 0x000fc4000fffe0ff */
[----:B------:R-:W-:Y:S01]  /*07c0*/  UIADD3 UR38, UPT, UPT, UR10, -0x700cb87f, URZ ;  /* 0x8ff347810a267890 */ /* 0x000fe2000fffe0ff */
[C---:B------:R-:W-:Y:S01]  /*07d0*/  IMAD.HI.U32 R6, R5.reuse, -0x326172a9, RZ ;  /* 0xcd9e8d5705067827 */ /* 0x040fe200078e00ff */
[----:B------:R-:W-:Y:S01]  /*07e0*/  LOP3.LUT R7, R8, UR31, R7, 0x96, !PT ;  /* 0x0000001f08077c12 */ /* 0x000fe2000f8e9607 */
[----:B------:R-:W-:Y:S02]  /*07f0*/  UISETP.NE.AND.EX UP0, UPT, UR5, URZ, UPT, UP0 ;  /* 0x000000ff0500728c */ /* 0x000fe4000bf05300 */
[----:B------:R-:W-:Y:S01]  /*0800*/  IMAD R8, R5, -0x326172a9, RZ ;  /* 0xcd9e8d5705087824 */ /* 0x000fe200078e02ff */
[----:B------:R-:W-:Y:S01]  /*0810*/  LOP3.LUT R6, R9, UR30, R6, 0x96, !PT ;  /* 0x0000001e09067c12 */ /* 0x000fe2000f8e9606 */
[----:B------:R-:W-:Y:S01]  /*0820*/  IMAD.HI.U32 R5, R7, -0x326172a9, RZ ;  /* 0xcd9e8d5707057827 */ /* 0x000fe200078e00ff */
[----:B------:R-:W0:Y:S01]  /*0830*/  LDCU UR6, c[0x0][0x404] ;  /* 0x00008080ff0677ac */ /* 0x000e220008000800 */
[----:B------:R-:W-:Y:S02]  /*0840*/  PLOP3.LUT P0, PT, PT, PT, UP0, 0x80, 0x8 ;  /* 0x000000000008781c */ /* 0x000fe40003f0f008 */
[----:B------:R-:W-:Y:S01]  /*0850*/  IMAD R9, R4, -0x2daee0ad, RZ ;  /* 0xd2511f5304097824 */ /* 0x000fe200078e02ff */
[----:B------:R-:W-:Y:S01]  /*0860*/  LOP3.LUT R5, R8, UR32, R5, 0x96, !PT ;  /* 0x0000002008057c12 */ /* 0x000fe2000f8e9605 */
[C---:B------:R-:W-:Y:S01]  /*0870*/  IMAD.HI.U32 R4, R6.reuse, -0x2daee0ad, RZ ;  /* 0xd2511f5306047827 */ /* 0x040fe200078e00ff */
[----:B------:R-:W1:Y:S03]  /*0880*/  LDCU UR7, c[0x0][0x408] ;  /* 0x00008100ff0777ac */ /* 0x000e660008000800 */
[----:B------:R-:W-:Y:S01]  /*0890*/  IMAD.HI.U32 R8, R5, -0x2daee0ad, RZ ;  /* 0xd2511f5305087827 */ /* 0x000fe200078e00ff */
[----:B------:R-:W-:Y:S01]  /*08a0*/  LOP3.LUT R4, R9, UR33, R4, 0x96, !PT ;  /* 0x0000002109047c12 */ /* 0x000fe2000f8e9604 */
[----:B------:R-:W2:Y:S02]  /*08b0*/  LDCU UR19, c[0x0][0x388] ;  /* 0x00007100ff1377ac */ /* 0x000ea40008000800 */
[----:B------:R-:W-:-:S02]  /*08c0*/  IMAD R9, R6, -0x2daee0ad, RZ ;  /* 0xd2511f5306097824 */ /* 0x000fc400078e02ff */
[----:B------:R-:W-:Y:S01]  /*08d0*/  IMAD R7, R7, -0x326172a9, RZ ;  /* 0xcd9e8d5707077824 */ /* 0x000fe200078e02ff */
[----:B------:R-:W3:Y:S01]  /*08e0*/  LDCU.U8 UR20, c[0x0][0x410] ;  /* 0x00008200ff1477ac */ /* 0x000ee20008000000 */
[C---:B------:R-:W-:Y:S01]  /*08f0*/  IMAD.HI.U32 R6, R4.reuse, -0x326172a9, RZ ;  /* 0xcd9e8d5704067827 */ /* 0x040fe200078e00ff */
[----:B------:R-:W-:Y:S01]  /*0900*/  LOP3.LUT R8, R9, UR35, R8, 0x96, !PT ;  /* 0x0000002309087c12 */ /* 0x000fe2000f8e9608 */
[----:B------:R-:W4:Y:S02]  /*0910*/  LDCU UR21, c[0x0][0x400] ;  /* 0x00008000ff1577ac */ /* 0x000f240008000800 */
        /* <DEDUP_REMOVED lines=8> */
[----:B------:R-:W0:Y:S02]  /*09a0*/  LDCU.64 UR16, c[0x0][0x380] ;  /* 0x00007000ff1077ac */ /* 0x000e240008000a00 */
        /* <DEDUP_REMOVED lines=9> */
[----:B------:R-:W-:Y:S01]  /*0a40*/  IMAD.MOV.U32 R7, RZ, RZ, RZ ;  /* 0x000000ffff077224 */ /* 0x000fe200078e00ff */
[----:B------:R-:W-:Y:S01]  /*0a50*/  MOV R6, R11 ;  /* 0x0000000b00067202 */ /* 0x000fe20000000f00 */
[----:B01234-:R-:W-:-:S07]  /*0a60*/  IMAD R8, R10, -0x326172a9, RZ ;  /* 0xcd9e8d570a087824 */ /* 0x01ffce00078e02ff */
.L_x_21436:
        /* <DEDUP_REMOVED lines=11> */
[----:B-----5:R-:W5:Y:S01]  /*0b20*/  LDG.E.128 R12, desc[UR8][R12.64] ;  /* 0x000000080c0c7981 */ /* 0x020f62000c1e1d00 */
[----:B-1----:R-:W-:-:S05]  /*0b30*/  @P0 IMAD.WIDE.U32 R16, R148, 0x10, R16 ;  /* 0x0000001094100825 */ /* 0x002fca00078e0010 */
[----:B------:R0:W5:Y:S01]  /*0b40*/  @P0 LDG.E.128 R72, desc[UR8][R16.64] ;  /* 0x0000000810480981 */ /* 0x000162000c1e1d00 */
[----:B--2---:R-:W-:-:S05]  /*0b50*/  @P1 IMAD.WIDE.U32 R18, R148, 0x20, R18 ;  /* 0x0000002094121825 */ /* 0x004fca00078e0012 */
[----:B------:R0:W5:Y:S04]  /*0b60*/  @P1 LDG.E.128 R68, desc[UR8][R18.64] ;  /* 0x0000000812441981 */ /* 0x000168000c1e1d00 */
        /* <DEDUP_REMOVED lines=20> */
.L_x_20909:
        /* <DEDUP_REMOVED lines=12> */
.L_x_20910:
        /* <DEDUP_REMOVED lines=43> */
.L_x_20908:
[----:B------:R-:W-:Y:S01]  /*1020*/  I2FP.F32.U32 R17, R17 ;  /* 0x0000001100117245 */ /* 0x000fe20000201000 */
[----:B------:R-:W-:Y:S01]  /*1030*/  UMOV UR4, UR6 ;  /* 0x0000000600047c82 */ /* 0x000fe20008000000 */
[----:B------:R-:W-:Y:S01]  /*1040*/  ISETP.NE.AND P0, PT, R19, 0x1, PT ;  /* 0x000000011300780c */ /* 0x000fe20003f05270 */
[----:B------:R-:W-:Y:S01]  /*1050*/  HFMA2 R20, -RZ, RZ, 0, 1.1920928955078125e-07 ;  /* 0x00000002ff147431 */ /* 0x000fe200000001ff */
[----:B------:R-:W-:Y:S01]  /*1060*/  LOP3.LUT R9, R9, 0xfffffff7, RZ, 0xc0, !PT ;  /* 0xfffffff709097812 */ /* 0x000fe200078ec0ff */
[----:B------:R-:W-:Y:S01]  /*1070*/  FFMA.FTZ R17, R17, R144, 1.1641532182693481445e-10 ;  /* 0x2f00000011117423 */ /* 0x000fe20000010090 */
[----:B------:R-:W-:-:S04]  /*1080*/  IMAD.MOV.U32 R18, RZ, RZ, R8 ;  /* 0x000000ffff127224 */ /* 0x000fc800078e0008 */
[----:B------:R-:W-:Y:S01]  /*1090*/  FSETP.LE.FTZ.AND P2, PT, R17, UR4, PT ;  /* 0x0000000411007c0b */ /* 0x000fe2000bf53000 */
[----:B-----5:R-:W-:-:S12]  /*10a0*/  HADD2.F32 R17, -RZ, R12.H0_H0 ;  /* 0x2000000cff117230 */ /* 0x020fd80000004100 */
        /* <DEDUP_REMOVED lines=10> */
.L_x_20912:
        /* <DEDUP_REMOVED lines=12> */
.L_x_20913:
        /* <DEDUP_REMOVED lines=43> */
.L_x_20911:
[----:B------:R-:W-:Y:S01]  /*14c0*/  I2FP.F32.U32 R19, R18 ;  /* 0x0000001200137245 */ /* 0x000fe20000201000 */
[----:B------:R-:W-:Y:S01]  /*14d0*/  HADD2.F32 R12, -RZ, R12.H1_H1 ;  /* 0x3000000cff0c7230 */ /* 0x000fe20000004100 */
        /* <DEDUP_REMOVED lines=16> */
.L_x_20915:
        /* <DEDUP_REMOVED lines=12> */
.L_x_20916:
        /* <DEDUP_REMOVED lines=43> */
.L_x_20914:
[----:B------:R-:W-:Y:S01]  /*1950*/  I2FP.F32.U32 R19, R18 ;  /* 0x0000001200137245 */ /* 0x000fe20000201000 */
[----:B------:R-:W-:Y:S01]  /*1960*/  HADD2.F32 R18, -RZ, R13.H0_H0 ;  /* 0x2000000dff127230 */ /* 0x000fe20000004100 */
[----:B------:R-:W-:Y:S01]  /*1970*/  ISETP.NE.AND P0, PT, R21, 0x1, PT ;  /* 0x000000011500780c */ /* 0x000fe20003f05270 */
[----:B------:R-:W-:Y:S01]  /*1980*/  IMAD.MOV.U32 R20, RZ, RZ, 0x2 ;  /* 0x00000002ff147424 */ /* 0x000fe200078e00ff */
        /* <DEDUP_REMOVED lines=14> */
.L_x_20918:
        /* <DEDUP_REMOVED lines=12> */
.L_x_20919:
        /* <DEDUP_REMOVED lines=43> */
.L_x_20917:
[----:B------:R-:W-:Y:S01]  /*1de0*/  ISETP.NE.AND P0, PT, R20, 0x1, PT ;  /* 0x000000011400780c */ /* 0x000fe20003f05270 */
[----:B------:R-:W-:Y:S01]  /*1df0*/  HFMA2 R21, -RZ, RZ, 0, 1.1920928955078125e-07 ;  /* 0x00000002ff157431 */ /* 0x000fe200000001ff */
[----:B------:R-:W-:Y:S01]  /*1e00*/  I2FP.F32.U32 R19, R19 ;  /* 0x0000001300137245 */ /* 0x000fe20000201000 */
[----:B------:R-:W-:-:S04]  /*1e10*/  HADD2.F32 R13, -RZ, R13.H1_H1 ;  /* 0x3000000dff0d7230 */ /* 0x000fc80000004100 */
        /* <DEDUP_REMOVED lines=12> */
.L_x_20921:
        /* <DEDUP_REMOVED lines=12> */
.L_x_20922:
        /* <DEDUP_REMOVED lines=43> */
.L_x_20920:
[----:B------:R-:W-:Y:S01]  /*2250*/  ISETP.NE.AND P0, PT, R21, 0x1, PT ;  /* 0x000000011500780c */ /* 0x000fe20003f05270 */
[----:B------:R-:W-:Y:S01]  /*2260*/  IMAD.MOV.U32 R22, RZ, RZ, 0x2 ;  /* 0x00000002ff167424 */ /* 0x000fe200078e00ff */
[----:B------:R-:W-:Y:S02]  /*2270*/  I2FP.F32.U32 R19, R19 ;  /* 0x0000001300137245 */ /* 0x000fe40000201000 */
[----:B------:R-:W-:-:S03]  /*2280*/  MOV R20, R8 ;  /* 0x0000000800147202 */ /* 0x000fc60000000f00 */
        /* <DEDUP_REMOVED lines=12> */
.L_x_20924:
        /* <DEDUP_REMOVED lines=12> */
.L_x_20925:
        /* <DEDUP_REMOVED lines=43> */
.L_x_20923:
        /* <DEDUP_REMOVED lines=16> */
.L_x_20927:
        /* <DEDUP_REMOVED lines=12> */
.L_x_20928:
        /* <DEDUP_REMOVED lines=43> */
.L_x_20926:
        /* <DEDUP_REMOVED lines=16> */
.L_x_20930:
        /* <DEDUP_REMOVED lines=12> */
.L_x_20931:
        /* <DEDUP_REMOVED lines=43> */
.L_x_20929:
[----:B------:R-:W-:Y:S01]  /*2fa0*/  UMOV UR5, UR7 ;  /* 0x0000000700057c82 */ /* 0x000fe20008000000 */
[----:B------:R-:W-:Y:S01]  /*2fb0*/  HADD2.F32 R21, -RZ, R15.H1_H1 ;  /* 0x3000000fff157230 */ /* 0x000fe20000004100 */
[----:B------:R-:W-:Y:S01]  /*2fc0*/  P2R R22, PR, RZ, 0x2 ;  /* 0x00000002ff167803 */ /* 0x000fe20000000000 */
[----:B------:R-:W-:Y:S01]  /*2fd0*/  FMUL.FTZ R18, R18, UR5 ;  /* 0x0000000512127c20 */ /* 0x000fe20008410000 */
[----:B------:R-:W-:Y:S01]  /*2fe0*/  I2FP.F32.U32 R15, R20 ;  /* 0x00000014000f7245 */ /* 0x000fe20000201000 */
[----:B------:R-:W-:Y:S01]  /*2ff0*/  FMUL.FTZ R17, R17, UR5 ;  /* 0x0000000511117c20 */ /* 0x000fe20008410000 */
        /* <DEDUP_REMOVED lines=12> */
[----:B------:R-:W-:Y:S02]  /*30c0*/  LOP3.LUT P6, RZ, R9, 0x4, RZ, 0xc0, !PT ;  /* 0x0000000409ff7812 */ /* 0x000fe400078cc0ff */
        /* <DEDUP_REMOVED lines=16> */
[----:B------:R-:W-:Y:S09]  /*31d0*/  BRA `(.L_x_20932) ;  /* 0x0000004800d07947 */ /* 0x000ff20003800000 */
.L_x_20907:
        /* <DEDUP_REMOVED lines=15> */
.L_x_20934:
        /* <DEDUP_REMOVED lines=12> */
.L_x_20935:
        /* <DEDUP_REMOVED lines=42> */
.L_x_20933:
[----:B------:R-:W-:Y:S01]  /*3630*/  I2FP.F32.U32 R11, R10 ;  /* 0x0000000a000b7245 */ /* 0x000fe20000201000 */
[----:B------:R-:W-:Y:S01]  /*3640*/  UMOV UR4, UR6 ;  /* 0x0000000600047c82 */ /* 0x000fe20008000000 */
[----:B------:R-:W-:Y:S01]  /*3650*/  ISETP.NE.AND P0, PT, R18, 0x1, PT ;  /* 0x000000011200780c */ /* 0x000fe20003f05270 */
[----:B-----5:R-:W-:Y:S01]  /*3660*/  HADD2.F32 R17, -RZ, R12.H0_H0 ;  /* 0x2000000cff117230 */ /* 0x020fe20000004100 */
[----:B------:R-:W-:Y:S01]  /*3670*/  UMOV UR5, UR7 ;  /* 0x0000000700057c82 */ /* 0x000fe20008000000 */
[----:B------:R-:W-:Y:S01]  /*3680*/  FFMA.FTZ R11, R11, R144, 1.1641532182693481445e-10 ;  /* 0x2f0000000b0b7423 */ /* 0x000fe20000010090 */
[----:B------:R-:W-:Y:S01]  /*3690*/  LOP3.LUT R9, R9, 0xfffffff7, RZ, 0xc0, !PT ;  /* 0xfffffff709097812 */ /* 0x000fe200078ec0ff */
[----:B------:R-:W-:Y:S02]  /*36a0*/  HFMA2 R19, -RZ, RZ, 0, 1.1920928955078125e-07 ;  /* 0x00000002ff137431 */ /* 0x000fe400000001ff */
[----:B------:R-:W-:Y:S01]  /*36b0*/  FMUL.FTZ R17, R17, UR5 ;  /* 0x0000000511117c20 */ /* 0x000fe20008410000 */
[----:B------:R-:W-:Y:S01]  /*36c0*/  IMAD.MOV.U32 R10, RZ, RZ, R8 ;  /* 0x000000ffff0a7224 */ /* 0x000fe200078e0008 */
        /* <DEDUP_REMOVED lines=11> */
.L_x_20937:
        /* <DEDUP_REMOVED lines=12> */
.L_x_20938:
        /* <DEDUP_REMOVED lines=43> */
.L_x_20936:
[----:B------:R-:W-:Y:S01]  /*3af0*/  I2FP.F32.U32 R11, R10 ;  /* 0x0000000a000b7245 */ /* 0x000fe20000201000 */
[----:B------:R-:W-:Y:S01]  /*3b00*/  HADD2.F32 R10, -RZ, R72.H0_H0 ;  /* 0x20000048ff0a7230 */ /* 0x000fe20000004100 */
[----:B------:R-:W-:-:S03]  /*3b10*/  ISETP.NE.AND P2, PT, R19, 0x1, PT ;  /* 0x000000011300780c */ /* 0x000fc60003f45270 */
[----:B------:R-:W-:Y:S01]  /*3b20*/  FFMA.FTZ R11, R11, R144, 1.1641532182693481445e-10 ;  /* 0x2f0000000b0b7423 */ /* 0x000fe20000010090 */
[----:B------:R-:W-:-:S04]  /*3b30*/  FMUL.FTZ R10, R10, UR5 ;  /* 0x000000050a0a7c20 */ /* 0x000fc80008410000 */
[----:B------:R-:W-:Y:S02]  /*3b40*/  FSETP.GTU.FTZ.AND P0, PT, R11, UR4, PT ;  /* 0x000000040b007c0b */ /* 0x000fe4000bf1c000 */
[----:B------:R-:W-:Y:S01]  /*3b50*/  FSEL R11, R17, RZ, P3 ;  /* 0x000000ff110b7208 */ /* 0x000fe20001800000 */
[----:B------:R-:W-:Y:S01]  /*3b60*/  IMAD.MOV.U32 R17, RZ, RZ, 0x2 ;  /* 0x00000002ff117424 */ /* 0x000fe200078e00ff */
        /* <DEDUP_REMOVED lines=14> */
.L_x_20940:
        /* <DEDUP_REMOVED lines=12> */
.L_x_20941:
        /* <DEDUP_REMOVED lines=43> */
.L_x_20939:
[----:B------:R-:W-:Y:S01]  /*3fc0*/  I2FP.F32.U32 R11, R11 ;  /* 0x0000000b000b7245 */ /* 0x000fe20000201000 */
[----:B------:R-:W-:Y:S01]  /*3fd0*/  HADD2.F32 R57, -RZ, R12.H1_H1 ;  /* 0x3000000cff397230 */ /* 0x000fe20000004100 */
        /* <DEDUP_REMOVED lines=17> */
.L_x_20943:
        /* <DEDUP_REMOVED lines=12> */
.L_x_20944:
        /* <DEDUP_REMOVED lines=43> */
.L_x_20942:
[----:B------:R-:W-:Y:S01]  /*4460*/  I2FP.F32.U32 R11, R11 ;  /* 0x0000000b000b7245 */ /* 0x000fe20000201000 */
[----:B------:R-:W-:Y:S01]  /*4470*/  HADD2.F32 R12, -RZ, R72.H1_H1 ;  /* 0x30000048ff0c7230 */ /* 0x000fe20000004100 */
        /* <DEDUP_REMOVED lines=20> */
.L_x_20946:
        /* <DEDUP_REMOVED lines=12> */
.L_x_20947:
        /* <DEDUP_REMOVED lines=43> */
.L_x_20945:
[----:B------:R-:W-:Y:S01]  /*4930*/  I2FP.F32.U32 R17, R12 ;  /* 0x0000000c00117245 */ /* 0x000fe20000201000 */
[----:B------:R-:W-:Y:S01]  /*4940*/  HADD2.F32 R24, -RZ, R13.H0_H0 ;  /* 0x2000000dff187230 */ /* 0x000fe20000004100 */
        /* <DEDUP_REMOVED lines=17> */
.L_x_20949:
        /* <DEDUP_REMOVED lines=12> */
.L_x_20950:
        /* <DEDUP_REMOVED lines=43> */
.L_x_20948:
[----:B------:R-:W-:Y:S01]  /*4dd0*/  I2FP.F32.U32 R17, R12 ;  /* 0x0000000c00117245 */ /* 0x000fe20000201000 */
[----:B------:R-:W-:Y:S01]  /*4de0*/  HADD2.F32 R12, -RZ, R73.H0_H0 ;  /* 0x20000049ff0c7230 */ /* 0x000fe20000004100 */
        /* <DEDUP_REMOVED lines=20> */
.L_x_20952:
        /* <DEDUP_REMOVED lines=12> */
.L_x_20953:
        /* <DEDUP_REMOVED lines=43> */
.L_x_20951:
[----:B------:R-:W-:Y:S01]  /*52a0*/  ISETP.NE.AND P0, PT, R19, 0x1, PT ;  /* 0x000000011300780c */ /* 0x000fe20003f05270 */
[----:B------:R-:W-:Y:S01]  /*52b0*/  HADD2.F32 R59, -RZ, R13.H1_H1 ;  /* 0x3000000dff3b7230 */ /* 0x000fe20000004100 */
[----:B------:R-:W-:Y:S01]  /*52c0*/  I2FP.F32.U32 R17, R12 ;  /* 0x0000000c00117245 */ /* 0x000fe20000201000 */
[----:B------:R-:W-:-:S03]  /*52d0*/  IMAD.MOV.U32 R12, RZ, RZ, R8 ;  /* 0x000000ffff0c7224 */ /* 0x000fc600078e0008 */
[----:B------:R-:W-:Y:S01]  /*52e0*/  FMUL.FTZ R59, R59, UR5 ;  /* 0x000000053b3b7c20 */ /* 0x000fe20008410000 */
[----:B------:R-:W-:-:S05]  /*52f0*/  FFMA.FTZ R17, R17, R144, 1.1641532182693481445e-10 ;  /* 0x2f00000011117423 */ /* 0x000fca0000010090 */
[----:B------:R-:W-:Y:S01]  /*5300*/  FSETP.LE.FTZ.AND P2, PT, R17, UR4, PT ;  /* 0x0000000411007c0b */ /* 0x000fe2000bf53000 */
        /* <DEDUP_REMOVED lines=10> */
.L_x_20955:
        /* <DEDUP_REMOVED lines=12> */
.L_x_20956:
        /* <DEDUP_REMOVED lines=43> */
.L_x_20954:
[----:B------:R-:W-:Y:S01]  /*5720*/  I2FP.F32.U32 R13, R12 ;  /* 0x0000000c000d7245 */ /* 0x000fe20000201000 */
[----:B------:R-:W-:Y:S01]  /*5730*/  HADD2.F32 R12, -RZ, R73.H1_H1 ;  /* 0x30000049ff0c7230 */ /* 0x000fe20000004100 */
        /* <DEDUP_REMOVED lines=20> */
.L_x_20958:
        /* <DEDUP_REMOVED lines=12> */
.L_x_20959:
        /* <DEDUP_REMOVED lines=43> */
.L_x_20957:
        /* <DEDUP_REMOVED lines=17> */
.L_x_20961:
        /* <DEDUP_REMOVED lines=12> */
.L_x_20962:
        /* <DEDUP_REMOVED lines=43> */
.L_x_20960:
[----:B------:R-:W-:Y:S01]  /*6070*/  I2FP.F32.U32 R13, R12 ;  /* 0x0000000c000d7245 */ /* 0x000fe20000201000 */
[----:B------:R-:W-:-:S04]  /*6080*/  HADD2.F32 R12, -RZ, R74.H0_H0 ;  /* 0x2000004aff0c7230 */ /* 0x000fc80000004100 */
[----:B------:R-:W-:Y:S01]  /*6090*/  FFMA.FTZ R13, R13, R144, 1.1641532182693481445e-10 ;  /* 0x2f0000000d0d7423 */ /* 0x000fe20000010090 */
[----:B------:R-:W-:-:S04]  /*60a0*/  FMUL.FTZ R12, R12, UR5 ;  /* 0x000000050c0c7c20 */ /* 0x000fc80008410000 */
[----:B------:R-:W-:Y:S02]  /*60b0*/  FSETP.GTU.FTZ.AND P0, PT, R13, UR4, PT ;  /* 0x000000040d007c0b */ /* 0x000fe4000bf1c000 */
[----:B------:R-:W-:Y:S01]  /*60c0*/  FSEL R13, R17, RZ, P3 ;  /* 0x000000ff110d7208 */ /* 0x000fe20001800000 */
[----:B------:R-:W-:Y:S01]  /*60d0*/  HFMA2 R17, -RZ, RZ, 0, 1.1920928955078125e-07 ;  /* 0x00000002ff117431 */ /* 0x000fe200000001ff */
        /* <DEDUP_REMOVED lines=15> */
.L_x_20964:
        /* <DEDUP_REMOVED lines=12> */
.L_x_20965:
        /* <DEDUP_REMOVED lines=43> */
.L_x_20963:
        /* <DEDUP_REMOVED lines=17> */
.L_x_20967:
        /* <DEDUP_REMOVED lines=12> */
.L_x_20968:
        /* <DEDUP_REMOVED lines=43> */
.L_x_20966:
        /* <DEDUP_REMOVED lines=22> */
.L_x_20970:
        /* <DEDUP_REMOVED lines=12> */
.L_x_20971:
        /* <DEDUP_REMOVED lines=43> */
.L_x_20969:
        /* <DEDUP_REMOVED lines=17> */
.L_x_20973:
        /* <DEDUP_REMOVED lines=12> */
.L_x_20974:
        /* <DEDUP_REMOVED lines=43> */
.L_x_20972:
[----:B------:R-:W-:Y:S01]  /*7310*/  I2FP.F32.U32 R13, R12 ;  /* 0x0000000c000d7245 */ /* 0x000fe20000201000 */
[----:B------:R-:W-:Y:S02]  /*7320*/  HADD2.F32 R12, -RZ, R75.H0_H0 ;  /* 0x2000004bff0c7230 */ /* 0x000fe40000004100 */
        /* <DEDUP_REMOVED lines=20> */
.L_x_20976:
        /* <DEDUP_REMOVED lines=12> */
.L_x_20977:
        /* <DEDUP_REMOVED lines=43> */
.L_x_20975:
[----:B------:R-:W-:Y:S01]  /*77e0*/  ISETP.NE.AND P6, PT, R17, 0x1, PT ;  /* 0x000000011100780c */ /* 0x000fe20003fc5270 */
[----:B------:R-:W-:Y:S01]  /*77f0*/  IMAD.MOV.U32 R28, RZ, RZ, 0x2 ;  /* 0x00000002ff1c7424 */ /* 0x000fe200078e00ff */
[----:B------:R-:W-:Y:S01]  /*7800*/  I2FP.F32.U32 R13, R12 ;  /* 0x0000000c000d7245 */ /* 0x000fe20000201000 */
[----:B------:R-:W-:Y:S02]  /*7810*/  HADD2.F32 R12, -RZ, R15.H1_H1 ;  /* 0x3000000fff0c7230 */ /* 0x000fe40000004100 */
        /* <DEDUP_REMOVED lines=13> */
.L_x_20979:
        /* <DEDUP_REMOVED lines=14> */
.L_x_20980:
        /* <DEDUP_REMOVED lines=43> */
.L_x_20978:
        /* <DEDUP_REMOVED lines=10> */
.L_x_20932:
[----:B------:R-:W0:Y:S01]  /*7d20*/  LDC.64 R156, c[0x0][0x3a8] ;  /* 0x0000ea00ff9c7b82 */ /* 0x000e220000000a00 */
[----:B------:R-:W-:Y:S02]  /*7d30*/  SEL R25, RZ, 0x100, !P0 ;  /* 0x00000100ff197807 */ /* 0x000fe40004000000 */
[----:B------:R-:W-:Y:S02]  /*7d40*/  ISETP.NE.U32.AND P0, PT, RZ, UR12, PT ;  /* 0x0000000cff007c0c */ /* 0x000fe4000bf05070 */
[----:B------:R-:W-:Y:S02]  /*7d50*/  SEL R15, RZ, 0x1000000, !P5 ;  /* 0x01000000ff0f7807 */ /* 0x000fe40006800000 */
[----:B------:R-:W-:Y:S01]  /*7d60*/  SEL R22, RZ, 0x10000, !P4 ;  /* 0x00010000ff167807 */ /* 0x000fe20006000000 */
[----:B------:R-:W1:Y:S01]  /*7d70*/  LDC.64 R154, c[0x0][0x3b0] ;  /* 0x0000ec00ff9a7b82 */ /* 0x000e620000000a00 */
[C---:B------:R-:W-:Y:S02]  /*7d80*/  LOP3.LUT P5, RZ, R9.reuse, 0x4, RZ, 0xc0, !PT ;  /* 0x0000000409ff7812 */ /* 0x040fe400078ac0ff */
[----:B------:R-:W-:-:S02]  /*7d90*/  LOP3.LUT P4, RZ, R9, 0x2, RZ, 0xc0, !PT ;  /* 0x0000000209ff7812 */ /* 0x000fc4000788c0ff */
[----:B------:R-:W-:Y:S02]  /*7da0*/  ISETP.NE.AND.EX P0, PT, RZ, UR13, PT, P0 ;  /* 0x0000000dff007c0c */ /* 0x000fe4000bf05300 */
[----:B------:R-:W-:Y:S01]  /*7db0*/  SEL R14, RZ, 0x1000000, !P2 ;  /* 0x01000000ff0e7807 */ /* 0x000fe20005000000 */
[----:B------:R-:W2:Y:S01]  /*7dc0*/  @P1 LDC.64 R18, c[0x0][0x3a0] ;  /* 0x0000e800ff121b82 */ /* 0x000ea20000000a00 */
[----:B------:R-:W-:Y:S02]  /*7dd0*/  SEL R13, RZ, 0x10000, !P4 ;  /* 0x00010000ff0d7807 */ /* 0x000fe40006000000 */
[----:B------:R-:W-:Y:S02]  /*7de0*/  SEL R12, RZ, 0x100, !P5 ;  /* 0x00000100ff0c7807 */ /* 0x000fe40006800000 */
[----:B------:R-:W-:Y:S02]  /*7df0*/  LOP3.LUT P6, RZ, R9, 0x8, RZ, 0xc0, !PT ;  /* 0x0000000809ff7812 */ /* 0x000fe400078cc0ff */
[----:B------:R-:W-:-:S02]  /*7e00*/  LOP3.LUT R25, R25, R15, R22, 0xfe, !PT ;  /* 0x0000000f19197212 */ /* 0x000fc400078efe16 */
[----:B------:R-:W-:Y:S01]  /*7e10*/  LOP3.LUT R12, R12, R14, R13, 0xfe, !PT ;  /* 0x0000000e0c0c7212 */ /* 0x000fe200078efe0d */
[C---:B0-----:R-:W-:Y:S01]  /*7e20*/  IMAD.WIDE.U32 R14, R148.reuse, 0x20, R156 ;  /* 0x00000020940e7825 */ /* 0x041fe200078e009c */
[----:B------:R-:W-:Y:S01]  /*7e30*/  SEL R24, RZ, 0x1, !P3 ;  /* 0x00000001ff187807 */ /* 0x000fe20005800000 */
[----:B------:R-:W0:Y:S01]  /*7e40*/  @P0 LDC.64 R20, c[0x0][0x398] ;  /* 0x0000e600ff140b82 */ /* 0x000e220000000a00 */
[----:B------:R-:W-:Y:S02]  /*7e50*/  SEL R13, RZ, 0x1, !P6 ;  /* 0x00000001ff0d7807 */ /* 0x000fe40007000000 */
[----:B------:R-:W-:Y:S01]  /*7e60*/  LOP3.LUT R25, R25, R24, RZ, 0xfc, !PT ;  /* 0x0000001819197212 */ /* 0x000fe200078efcff */
[----:B-1----:R-:W-:Y:S01]  /*7e70*/  IMAD.WIDE.U32 R22, R148, 0x8, R154 ;  /* 0x0000000894167825 */ /* 0x002fe200078e009a */
[----:B------:R-:W-:Y:S01]  /*7e80*/  LOP3.LUT R24, R12, R13, RZ, 0xfc, !PT ;  /* 0x0000000d0c187212 */ /* 0x000fe200078efcff */
[----:B------:R1:W-:Y:S01]  /*7e90*/  STG.E.128 desc[UR8][R14.64], R56 ;  /* 0x000000380e007986 */ /* 0x0003e2000c101d08 */
[----:B------:R-:W-:-:S03]  /*7ea0*/  IADD3 R147, PT, PT, R148, 0x80, RZ ;  /* 0x0000008094937810 */ /* 0x000fc60007ffe0ff */
[----:B------:R1:W-:Y:S02]  /*7eb0*/  STG.E.128 desc[UR8][R14.64+0x10], R60 ;  /* 0x0000103c0e007986 */ /* 0x0003e4000c101d08 */
[C---:B------:R-:W-:Y:S02]  /*7ec0*/  IMAD.WIDE.U32 R12, R147.reuse, 0x10, R132 ;  /* 0x00000010930c7825 */ /* 0x040fe400078e0084 */
[----:B------:R1:W-:Y:S02]  /*7ed0*/  STG.E.64 desc[UR8][R22.64], R24 ;  /* 0x0000001816007986 */ /* 0x0003e4000c101b08 */
[----:B--2---:R-:W-:-:S04]  /*7ee0*/  @P1 IMAD.WIDE.U32 R18, R147, 0x20, R18 ;  /* 0x0000002093121825 */ /* 0x004fc800078e0012 */
[----:B0-----:R-:W-:Y:S01]  /*7ef0*/  @P0 IMAD.WIDE.U32 R20, R147, 0x10, R20 ;  /* 0x0000001093140825 */ /* 0x001fe200078e0014 */
        /* <DEDUP_REMOVED lines=21> */
.L_x_20981:
[----:B------:R1:W5:Y:S04]  /*8050*/  @P0 LDG.E.128 R72, desc[UR8][R20.64] ;  /* 0x0000000814480981 */ /* 0x000368000c1e1d00 */
[----:B------:R1:W5:Y:S04]  /*8060*/  @P1 LDG.E.128 R68, desc[UR8][R18.64] ;  /* 0x0000000812441981 */ /* 0x000368000c1e1d00 */
[----:B------:R1:W5:Y:S04]  /*8070*/  @P1 LDG.E.128 R64, desc[UR8][R18.64+0x10] ;  /* 0x0000100812401981 */ /* 0x000368000c1e1d00 */
[----:B0-----:R-:W5:Y:S01]  /*8080*/  LDG.E.128 R12, desc[UR8][R12.64] ;  /* 0x000000080c0c7981 */ /* 0x001f62000c1e1d00 */
        /* <DEDUP_REMOVED lines=16> */
.L_x_20984:
        /* <DEDUP_REMOVED lines=12> */
.L_x_20985:
        /* <DEDUP_REMOVED lines=42> */
.L_x_20983:
[----:B------:R-:W-:Y:S01]  /*84f0*/  I2FP.F32.U32 R11, R10 ;  /* 0x0000000a000b7245 */ /* 0x000fe20000201000 */
[----:B-----5:R-:W-:Y:S01]  /*8500*/  HADD2.F32 R10, -RZ, R12.H0_H0 ;  /* 0x2000000cff0a7230 */ /* 0x020fe20000004100 */
[----:B------:R-:W-:Y:S01]  /*8510*/  ISETP.NE.AND P2, PT, R17, 0x1, PT ;  /* 0x000000011100780c */ /* 0x000fe20003f45270 */
[----:B------:R-:W-:Y:S01]  /*8520*/  HFMA2 R19, -RZ, RZ, 0, 1.1920928955078125e-07 ;  /* 0x00000002ff137431 */ /* 0x000fe200000001ff */
        /* <DEDUP_REMOVED lines=15> */
.L_x_20987:
        /* <DEDUP_REMOVED lines=12> */
.L_x_20988:
        /* <DEDUP_REMOVED lines=43> */
.L_x_20986:
[----:B------:R-:W-:Y:S01]  /*8990*/  I2FP.F32.U32 R11, R11 ;  /* 0x0000000b000b7245 */ /* 0x000fe20000201000 */
[----:B------:R-:W-:Y:S01]  /*89a0*/  HADD2.F32 R16, -RZ, R72.H0_H0 ;  /* 0x20000048ff107230 */ /* 0x000fe20000004100 */
        /* <DEDUP_REMOVED lines=20> */
.L_x_20990:
        /* <DEDUP_REMOVED lines=12> */
.L_x_20991:
        /* <DEDUP_REMOVED lines=43> */
.L_x_20989:
[----:B------:R-:W-:Y:S01]  /*8e60*/  I2FP.F32.U32 R11, R11 ;  /* 0x0000000b000b7245 */ /* 0x000fe20000201000 */
[----:B------:R-:W-:Y:S01]  /*8e70*/  IMAD.MOV.U32 R19, RZ, RZ, 0x2 ;  /* 0x00000002ff137424 */ /* 0x000fe200078e00ff */
[----:B------:R-:W-:Y:S02]  /*8e80*/  ISETP.NE.AND P2, PT, R16, 0x1, PT ;  /* 0x000000011000780c */ /* 0x000fe40003f45270 */
[----:B------:R-:W-:Y:S01]  /*8e90*/  LOP3.LUT R9, R9, 0xfffffff7, RZ, 0xc0, !PT ;  /* 0xfffffff709097812 */ /* 0x000fe200078ec0ff */
[----:B------:R-:W-:-:S05]  /*8ea0*/  FFMA.FTZ R11, R11, R144, 1.1641532182693481445e-10 ;  /* 0x2f0000000b0b7423 */ /* 0x000fca0000010090 */
[----:B------:R-:W-:Y:S01]  /*8eb0*/  FSETP.LE.FTZ.AND P4, PT, R11, UR4, PT ;  /* 0x000000040b007c0b */ /* 0x000fe2000bf93000 */
[----:B------:R-:W-:Y:S02]  /*8ec0*/  HADD2.F32 R11, -RZ, R12.H1_H1 ;  /* 0x3000000cff0b7230 */ /* 0x000fe40000004100 */
[----:B------:R-:W-:-:S03]  /*8ed0*/  IMAD.MOV.U32 R12, RZ, RZ, R8 ;  /* 0x000000ffff0c7224 */ /* 0x000fc600078e0008 */
[----:B------:R-:W-:-:S07]  /*8ee0*/  FMUL.FTZ R11, R11, UR5 ;  /* 0x000000050b0b7c20 */ /* 0x000fce0008410000 */
        /* <DEDUP_REMOVED lines=10> */
.L_x_20993:
        /* <DEDUP_REMOVED lines=12> */
.L_x_20994:
        /* <DEDUP_REMOVED lines=43> */
.L_x_20992:
[----:B------:R-:W-:Y:S01]  /*9300*/  I2FP.F32.U32 R17, R12 ;  /* 0x0000000c00117245 */ /* 0x000fe20000201000 */
[----:B------:R-:W-:Y:S01]  /*9310*/  HADD2.F32 R12, -RZ, R72.H1_H1 ;  /* 0x30000048ff0c7230 */ /* 0x000fe20000004100 */
        /* <DEDUP_REMOVED lines=20> */
.L_x_20996:
        /* <DEDUP_REMOVED lines=12> */
.L_x_20997:
        /* <DEDUP_REMOVED lines=43> */
.L_x_20995:
        /* <DEDUP_REMOVED lines=19> */
.L_x_20999:
        /* <DEDUP_REMOVED lines=12> */
.L_x_21000:
        /* <DEDUP_REMOVED lines=43> */
.L_x_20998:
[----:B------:R-:W-:Y:S01]  /*9c70*/  I2FP.F32.U32 R17, R16 ;  /* 0x0000001000117245 */ /* 0x000fe20000201000 */
[----:B------:R-:W-:Y:S01]  /*9c80*/  HADD2.F32 R16, -RZ, R73.H0_H0 ;  /* 0x20000049ff107230 */ /* 0x000fe20000004100 */
[----:B------:R-:W-:-:S03]  /*9c90*/  ISETP.NE.AND P3, PT, R19, 0x1, PT ;  /* 0x000000011300780c */ /* 0x000fc60003f65270 */
[----:B------:R-:W-:Y:S01]  /*9ca0*/  FFMA.FTZ R17, R17, R144, 1.1641532182693481445e-10 ;  /* 0x2f00000011117423 */ /* 0x000fe20000010090 */
[----:B------:R-:W-:-:S04]  /*9cb0*/  FMUL.FTZ R16, R16, UR5 ;  /* 0x0000000510107c20 */ /* 0x000fc80008410000 */
[----:B------:R-:W-:Y:S02]  /*9cc0*/  FSETP.GTU.FTZ.AND P2, PT, R17, UR4, PT ;  /* 0x0000000411007c0b */ /* 0x000fe4000bf5c000 */
[----:B------:R-:W-:Y:S01]  /*9cd0*/  FSEL R17, R12, RZ, P4 ;  /* 0x000000ff0c117208 */ /* 0x000fe20002000000 */
[----:B------:R-:W-:Y:S01]  /*9ce0*/  IMAD.MOV.U32 R12, RZ, RZ, R8 ;  /* 0x000000ffff0c7224 */ /* 0x000fe200078e0008 */
[----:B------:R-:W-:Y:S01]  /*9cf0*/  FSEL R54, R16, RZ, !P2 ;  /* 0x000000ff10367208 */ /* 0x000fe20005000000 */
[----:B------:R-:W-:Y:S01]  /*9d00*/  IMAD.MOV.U32 R16, RZ, RZ, 0x2 ;  /* 0x00000002ff107424 */ /* 0x000fe200078e00ff */
        /* <DEDUP_REMOVED lines=12> */
.L_x_21002:
        /* <DEDUP_REMOVED lines=12> */
.L_x_21003:
        /* <DEDUP_REMOVED lines=43> */
.L_x_21001:
[----:B------:R-:W-:Y:S01]  /*a140*/  I2FP.F32.U32 R17, R12 ;  /* 0x0000000c00117245 */ /* 0x000fe20000201000 */
[----:B------:R-:W-:Y:S01]  /*a150*/  HADD2.F32 R12, -RZ, R13.H1_H1 ;  /* 0x3000000dff0c7230 */ /* 0x000fe20000004100 */
[----:B------:R-:W-:Y:S01]  /*a160*/  ISETP.NE.AND P2, PT, R16, 0x1, PT ;  /* 0x000000011000780c */ /* 0x000fe20003f45270 */
[----:B------:R-:W-:Y:S01]  /*a170*/  IMAD.MOV.U32 R13, RZ, RZ, R8 ;  /* 0x000000ffff0d7224 */ /* 0x000fe200078e0008 */
[----:B------:R-:W-:Y:S01]  /*a180*/  LOP3.LUT R9, R9, 0xfffffffd, RZ, 0xc0, !PT ;  /* 0xfffffffd09097812 */ /* 0x000fe200078ec0ff */
[----:B------:R-:W-:Y:S01]  /*a190*/  FFMA.FTZ R17, R17, R144, 1.1641532182693481445e-10 ;  /* 0x2f00000011117423 */ /* 0x000fe20000010090 */
[----:B------:R-:W-:-:S04]  /*a1a0*/  FMUL.FTZ R12, R12, UR5 ;  /* 0x000000050c0c7c20 */ /* 0x000fc80008410000 */
[----:B------:R-:W-:Y:S01]  /*a1b0*/  FSETP.LE.FTZ.AND P4, PT, R17, UR4, PT ;  /* 0x0000000411007c0b */ /* 0x000fe2000bf93000 */
[----:B------:R-:W-:-:S12]  /*a1c0*/  HFMA2 R17, -RZ, RZ, 0, 1.1920928955078125e-07 ;  /* 0x00000002ff117431 */ /* 0x000fd800000001ff */
        /* <DEDUP_REMOVED lines=10> */
.L_x_21005:
        /* <DEDUP_REMOVED lines=12> */
.L_x_21006:
        /* <DEDUP_REMOVED lines=43> */
.L_x_21004:
[----:B------:R-:W-:Y:S01]  /*a5e0*/  I2FP.F32.U32 R13, R13 ;  /* 0x0000000d000d7245 */ /* 0x000fe20000201000 */
[----:B------:R-:W-:Y:S01]  /*a5f0*/  HADD2.F32 R16, -RZ, R73.H1_H1 ;  /* 0x30000049ff107230 */ /* 0x000fe20000004100 */
[----:B------:R-:W-:-:S03]  /*a600*/  FSEL R12, R12, RZ, P4 ;  /* 0x000000ff0c0c7208 */ /* 0x000fc60002000000 */
[----:B------:R-:W-:Y:S01]  /*a610*/  FFMA.FTZ R13, R13, R144, 1.1641532182693481445e-10 ;  /* 0x2f0000000d0d7423 */ /* 0x000fe20000010090 */
[----:B------:R-:W-:-:S04]  /*a620*/  FMUL.FTZ R16, R16, UR5 ;  /* 0x0000000510107c20 */ /* 0x000fc80008410000 */
[----:B------:R-:W-:-:S04]  /*a630*/  FSETP.GTU.FTZ.AND P2, PT, R13, UR4, PT ;  /* 0x000000040d007c0b */ /* 0x000fc8000bf5c000 */
        /* <DEDUP_REMOVED lines=16> */
.L_x_21008:
        /* <DEDUP_REMOVED lines=12> */
.L_x_21009:
        /* <DEDUP_REMOVED lines=43> */
.L_x_21007:
[----:B------:R-:W-:Y:S01]  /*aab0*/  ISETP.NE.AND P3, PT, R16, 0x1, PT ;  /* 0x000000011000780c */ /* 0x000fe20003f65270 */
[----:B------:R-:W-:Y:S01]  /*aac0*/  IMAD.MOV.U32 R17, RZ, RZ, 0x2 ;  /* 0x00000002ff117424 */ /* 0x000fe200078e00ff */
[----:B------:R-:W-:Y:S01]  /*aad0*/  I2FP.F32.U32 R13, R12 ;  /* 0x0000000c000d7245 */ /* 0x000fe20000201000 */
[----:B------:R-:W-:-:S04]  /*aae0*/  HADD2.F32 R12, -RZ, R14.H0_H0 ;  /* 0x2000000eff0c7230 */ /* 0x000fc80000004100 */
        /* <DEDUP_REMOVED lines=13> */
.L_x_21011:
        /* <DEDUP_REMOVED lines=12> */
.L_x_21012:
        /* <DEDUP_REMOVED lines=43> */
.L_x_21010:
[----:B------:R-:W-:Y:S01]  /*af30*/  I2FP.F32.U32 R13, R13 ;  /* 0x0000000d000d7245 */ /* 0x000fe20000201000 */
[----:B------:R-:W-:-:S04]  /*af40*/  HADD2.F32 R16, -RZ, R74.H0_H0 ;  /* 0x2000004aff107230 */ /* 0x000fc80000004100 */
[----:B------:R-:W-:Y:S01]  /*af50*/  FFMA.FTZ R13, R13, R144, 1.1641532182693481445e-10 ;  /* 0x2f0000000d0d7423 */ /* 0x000fe20000010090 */
[----:B------:R-:W-:-:S04]  /*af60*/  FMUL.FTZ R16, R16, UR5 ;  /* 0x0000000510107c20 */ /* 0x000fc80008410000 */
[----:B------:R-:W-:Y:S02]  /*af70*/  FSETP.GTU.FTZ.AND P3, PT, R13, UR4, PT ;  /* 0x000000040d007c0b */ /* 0x000fe4000bf7c000 */
        /* <DEDUP_REMOVED lines=17> */
.L_x_21014:
        /* <DEDUP_REMOVED lines=12> */
.L_x_21015:
        /* <DEDUP_REMOVED lines=43> */
.L_x_21013:
[----:B------:R-:W-:Y:S01]  /*b400*/  ISETP.NE.AND P4, PT, R16, 0x1, PT ;  /* 0x000000011000780c */ /* 0x000fe20003f85270 */
[----:B------:R-:W-:Y:S01]  /*b410*/  IMAD.MOV.U32 R17, RZ, RZ, 0x2 ;  /* 0x00000002ff117424 */ /* 0x000fe200078e00ff */
[----:B------:R-:W-:Y:S01]  /*b420*/  I2FP.F32.U32 R13, R12 ;  /* 0x0000000c000d7245 */ /* 0x000fe20000201000 */
[----:B------:R-:W-:Y:S01]  /*b430*/  HADD2.F32 R12, -RZ, R14.H1_H1 ;  /* 0x3000000eff0c7230 */ /* 0x000fe20000004100 */
        /* <DEDUP_REMOVED lines=13> */
.L_x_21017:
        /* <DEDUP_REMOVED lines=12> */
.L_x_21018:
        /* <DEDUP_REMOVED lines=43> */
.L_x_21016:
        /* <DEDUP_REMOVED lines=22> */
.L_x_21020:
        /* <DEDUP_REMOVED lines=12> */
.L_x_21021:
        /* <DEDUP_REMOVED lines=43> */
.L_x_21019:
[----:B------:R-:W-:Y:S01]  /*bd50*/  ISETP.NE.AND P5, PT, R16, 0x1, PT ;  /* 0x000000011000780c */ /* 0x000fe20003fa5270 */
[----:B------:R-:W-:Y:S01]  /*bd60*/  HFMA2 R17, -RZ, RZ, 0, 1.1920928955078125e-07 ;  /* 0x00000002ff117431 */ /* 0x000fe200000001ff */
[----:B------:R-:W-:Y:S01]  /*bd70*/  I2FP.F32.U32 R13, R12 ;  /* 0x0000000c000d7245 */ /* 0x000fe20000201000 */
[----:B------:R-:W-:Y:S02]  /*bd80*/  HADD2.F32 R12, -RZ, R15.H0_H0 ;  /* 0x2000000fff0c7230 */ /* 0x000fe40000004100 */
        /* <DEDUP_REMOVED lines=13> */
.L_x_21023:
        /* <DEDUP_REMOVED lines=12> */
.L_x_21024:
        /* <DEDUP_REMOVED lines=43> */
.L_x_21022:
        /* <DEDUP_REMOVED lines=22> */
.L_x_21026:
        /* <DEDUP_REMOVED lines=12> */
.L_x_21027:
        /* <DEDUP_REMOVED lines=43> */
.L_x_21025:
        /* <DEDUP_REMOVED lines=17> */
.L_x_21029:
        /* <DEDUP_REMOVED lines=14> */
.L_x_21030:
        /* <DEDUP_REMOVED lines=43> */
.L_x_21028:
        /* <DEDUP_REMOVED lines=11> */
.L_x_20982:
        /* <DEDUP_REMOVED lines=15> */
.L_x_21033:
        /* <DEDUP_REMOVED lines=12> */
.L_x_21034:
        /* <DEDUP_REMOVED lines=43> */
.L_x_21032:
[----:B------:R-:W-:Y:S01]  /*d050*/  I2FP.F32.U32 R17, R17 ;  /* 0x0000001100117245 */ /* 0x000fe20000201000 */
[----:B-----5:R-:W-:Y:S01]  /*d060*/  HADD2.F32 R16, -RZ, R12.H0_H0 ;  /* 0x2000000cff107230 */ /* 0x020fe20000004100 */
        /* <DEDUP_REMOVED lines=16> */
.L_x_21036:
        /* <DEDUP_REMOVED lines=12> */
.L_x_21037:
        /* <DEDUP_REMOVED lines=43> */
.L_x_21035:
[----:B------:R-:W-:Y:S01]  /*d4e0*/  I2FP.F32.U32 R17, R17 ;  /* 0x0000001100117245 */ /* 0x000fe20000201000 */
[----:B------:R-:W-:Y:S01]  /*d4f0*/  HADD2.F32 R12, -RZ, R12.H1_H1 ;  /* 0x3000000cff0c7230 */ /* 0x000fe20000004100 */
        /* <DEDUP_REMOVED lines=16> */
.L_x_21039:
        /* <DEDUP_REMOVED lines=12> */
.L_x_21040:
        /* <DEDUP_REMOVED lines=43> */
.L_x_21038:
[----:B------:R-:W-:Y:S01]  /*d970*/  I2FP.F32.U32 R17, R17 ;  /* 0x0000001100117245 */ /* 0x000fe20000201000 */
[----:B------:R-:W-:Y:S01]  /*d980*/  HFMA2 R20, -RZ, RZ, 0, 1.1920928955078125e-07 ;  /* 0x00000002ff147431 */ /* 0x000fe200000001ff */
[----:B------:R-:W-:Y:S01]  /*d990*/  ISETP.NE.AND P2, PT, R21, 0x1, PT ;  /* 0x000000011500780c */ /* 0x000fe20003f45270 */
[----:B------:R-:W-:Y:S01]  /*d9a0*/  IMAD.MOV.U32 R19, RZ, RZ, R8 ;  /* 0x000000ffff137224 */ /* 0x000fe200078e0008 */
[----:B------:R-:W-:Y:S01]  /*d9b0*/  LOP3.LUT R9, R9, 0xfffffffb, RZ, 0xc0, !PT ;  /* 0xfffffffb09097812 */ /* 0x000fe200078ec0ff */
[----:B------:R-:W-:-:S05]  /*d9c0*/  FFMA.FTZ R17, R17, R144, 1.1641532182693481445e-10 ;  /* 0x2f00000011117423 */ /* 0x000fca0000010090 */
[----:B------:R-:W-:Y:S01]  /*d9d0*/  FSETP.LE.FTZ.AND P3, PT, R17, UR4, PT ;  /* 0x0000000411007c0b */ /* 0x000fe2000bf73000 */
[----:B------:R-:W-:-:S12]  /*d9e0*/  HADD2.F32 R17, -RZ, R13.H0_H0 ;  /* 0x2000000dff117230 */ /* 0x000fd80000004100 */
        /* <DEDUP_REMOVED lines=10> */
.L_x_21042:
        /* <DEDUP_REMOVED lines=12> */
.L_x_21043:
        /* <DEDUP_REMOVED lines=43> */
.L_x_21041:
[----:B------:R-:W-:Y:S01]  /*de00*/  I2FP.F32.U32 R19, R19 ;  /* 0x0000001300137245 */ /* 0x000fe20000201000 */
[----:B------:R-:W-:Y:S01]  /*de10*/  HADD2.F32 R13, -RZ, R13.H1_H1 ;  /* 0x3000000dff0d7230 */ /* 0x000fe20000004100 */
        /* <DEDUP_REMOVED lines=16> */
.L_x_21045:
        /* <DEDUP_REMOVED lines=12> */
.L_x_21046:
        /* <DEDUP_REMOVED lines=43> */
.L_x_21044:
[----:B------:R-:W-:Y:S01]  /*e290*/  ISETP.NE.AND P3, PT, R21, 0x1, PT ;  /* 0x000000011500780c */ /* 0x000fe20003f65270 */
[----:B------:R-:W-:Y:S01]  /*e2a0*/  IMAD.MOV.U32 R22, RZ, RZ, 0x2 ;  /* 0x00000002ff167424 */ /* 0x000fe200078e00ff */
[----:B------:R-:W-:-:S05]  /*e2b0*/  I2FP.F32.U32 R19, R19 ;  /* 0x0000001300137245 */ /* 0x000fca0000201000 */
[----:B------:R-:W-:Y:S01]  /*e2c0*/  FFMA.FTZ R20, R19, R144, 1.1641532182693481445e-10 ;  /* 0x2f00000013147423 */ /* 0x000fe20000010090 */
[----:B------:R-:W-:-:S04]  /*e2d0*/  HADD2.F32 R19, -RZ, R14.H0_H0 ;  /* 0x2000000eff137230 */ /* 0x000fc80000004100 */
        /* <DEDUP_REMOVED lines=11> */
.L_x_21048:
        /* <DEDUP_REMOVED lines=12> */
.L_x_21049:
        /* <DEDUP_REMOVED lines=43> */
.L_x_21047:
        /* <DEDUP_REMOVED lines=16> */
.L_x_21051:
        /* <DEDUP_REMOVED lines=12> */
.L_x_21052:
        /* <DEDUP_REMOVED lines=43> */
.L_x_21050:
        /* <DEDUP_REMOVED lines=16> */
.L_x_21054:
        /* <DEDUP_REMOVED lines=12> */
.L_x_21055:
        /* <DEDUP_REMOVED lines=43> */
.L_x_21053:
        /* <DEDUP_REMOVED lines=37> */
.L_x_21031:
        /* <DEDUP_REMOVED lines=28> */
[----:B------:R-:W-:Y:S01]  /*f3f0*/  IMAD.U32 R15, R140, 0x10000, RZ ;  /* 0x000100008c0f7824 */ /* 0x000fe200078e00ff */
[----:B------:R-:W0:Y:S01]  /*f400*/  LDC.64 R12, c[0x0][0x3b8] ;  /* 0x0000ee00ff0c7b82 */ /* 0x000e220000000a00 */
[----:B------:R-:W-:Y:S02]  /*f410*/  LOP3.LUT R14, R141, 0xffff, RZ, 0xc0, !PT ;  /* 0x0000ffff8d0e7812 */ /* 0x000fe400078ec0ff */
[----:B------:R-:W-:Y:S02]  /*f420*/  PRMT R19, R139, 0x7104, RZ ;  /* 0x000071048b137816 */ /* 0x000fe400000000ff */
[----:B------:R-:W-:Y:S02]  /*f430*/  LOP3.LUT R15, R15, 0xff0000, RZ, 0xc0, !PT ;  /* 0x00ff00000f0f7812 */ /* 0x000fe400078ec0ff */
[----:B-1----:R-:W-:Y:S02]  /*f440*/  LOP3.LUT R24, R136, 0xff, RZ, 0xc0, !PT ;  /* 0x000000ff88187812 */ /* 0x002fe400078ec0ff */
        /* <DEDUP_REMOVED lines=14> */
.L_x_21056:
[----:B------:R2:W5:Y:S04]  /*f530*/  @P0 LDG.E.128 R72, desc[UR8][R20.64] ;  /* 0x0000000814480981 */ /* 0x000568000c1e1d00 */
[----:B------:R2:W5:Y:S04]  /*f540*/  @P1 LDG.E.128 R68, desc[UR8][R22.64] ;  /* 0x0000000816441981 */ /* 0x000568000c1e1d00 */
[----:B------:R2:W5:Y:S04]  /*f550*/  @P1 LDG.E.128 R64, desc[UR8][R22.64+0x10] ;  /* 0x0000100816401981 */ /* 0x000568000c1e1d00 */
[----:B0-----:R2:W5:Y:S01]  /*f560*/  LDG.E.128 R12, desc[UR8][R16.64] ;  /* 0x00000008100c7981 */ /* 0x001562000c1e1d00 */
[----:B------:R-:W-:Y:S05]  /*f570*/  @!P0 BRA `(.L_x_21057) ;  /* 0x0000004800d48947 */ /* 0x000fea0003800000 */
[----:B------:R-:W-:Y:S01]  /*f580*/  ISETP.NE.AND P2, PT, R30, 0x1, PT ;  /* 0x000000011e00780c */ /* 0x000fe20003f45270 */
[----:B------:R-:W-:Y:S01]  /*f590*/  IMAD.MOV.U32 R10, RZ, RZ, R8 ;  /* 0x000000ffff0a7224 */ /* 0x000fe200078e0008 */
[----:B--2---:R-:W-:Y:S01]  /*f5a0*/  MOV R17, 0x2 ;  /* 0x0000000200117802 */ /* 0x004fe20000000f00 */
        /* <DEDUP_REMOVED lines=12> */
.L_x_21059:
        /* <DEDUP_REMOVED lines=12> */
.L_x_21060:
        /* <DEDUP_REMOVED lines=42> */
.L_x_21058:
[----:B------:R-:W-:Y:S01]  /*f9d0*/  I2FP.F32.U32 R11, R10 ;  /* 0x0000000a000b7245 */ /* 0x000fe20000201000 */
[----:B-----5:R-:W-:Y:S01]  /*f9e0*/  HADD2.F32 R10, -RZ, R12.H0_H0 ;  /* 0x2000000cff0a7230 */ /* 0x020fe20000004100 */
        /* <DEDUP_REMOVED lines=17> */
.L_x_21062:
        /* <DEDUP_REMOVED lines=12> */
.L_x_21063:
        /* <DEDUP_REMOVED lines=43> */
.L_x_21061:
        /* <DEDUP_REMOVED lines=22> */
.L_x_21065:
        /* <DEDUP_REMOVED lines=12> */
.L_x_21066:
        /* <DEDUP_REMOVED lines=43> */
.L_x_21064:
[----:B------:R-:W-:Y:S01]  /*10340*/  I2FP.F32.U32 R11, R11 ;  /* 0x0000000b000b7245 */ /* 0x000fe20000201000 */
[----:B------:R-:W-:Y:S01]  /*10350*/  IMAD.MOV.U32 R18, RZ, RZ, 0x2 ;  /* 0x00000002ff127424 */ /* 0x000fe200078e00ff */
[----:B------:R-:W-:Y:S02]  /*10360*/  ISETP.NE.AND P2, PT, R17, 0x1, PT ;  /* 0x000000011100780c */ /* 0x000fe40003f45270 */
[----:B------:R-:W-:Y:S01]  /*10370*/  LOP3.LUT R9, R9, 0xfffffff7, RZ, 0xc0, !PT ;  /* 0xfffffff709097812 */ /* 0x000fe200078ec0ff */
[----:B------:R-:W-:-:S05]  /*10380*/  FFMA.FTZ R11, R11, R144, 1.1641532182693481445e-10 ;  /* 0x2f0000000b0b7423 */ /* 0x000fca0000010090 */
[----:B------:R-:W-:Y:S01]  /*10390*/  FSETP.LE.FTZ.AND P4, PT, R11, UR4, PT ;  /* 0x000000040b007c0b */ /* 0x000fe2000bf93000 */
[----:B------:R-:W-:Y:S01]  /*103a0*/  HADD2.F32 R11, -RZ, R12.H1_H1 ;  /* 0x3000000cff0b7230 */ /* 0x000fe20000004100 */
[----:B------:R-:W-:-:S04]  /*103b0*/  MOV R12, R8 ;  /* 0x00000008000c7202 */ /* 0x000fc80000000f00 */
[----:B------:R-:W-:-:S07]  /*103c0*/  FMUL.FTZ R11, R11, UR5 ;  /* 0x000000050b0b7c20 */ /* 0x000fce0008410000 */
        /* <DEDUP_REMOVED lines=10> */
.L_x_21068:
        /* <DEDUP_REMOVED lines=12> */
.L_x_21069:
        /* <DEDUP_REMOVED lines=43> */
.L_x_21067:
[----:B------:R-:W-:Y:S01]  /*107e0*/  I2FP.F32.U32 R17, R12 ;  /* 0x0000000c00117245 */ /* 0x000fe20000201000 */
[----:B------:R-:W-:Y:S01]  /*107f0*/  HADD2.F32 R12, -RZ, R72.H1_H1 ;  /* 0x30000048ff0c7230 */ /* 0x000fe20000004100 */
        /* <DEDUP_REMOVED lines=20> */
.L_x_21071:
        /* <DEDUP_REMOVED lines=12> */
.L_x_21072:
        /* <DEDUP_REMOVED lines=43> */
.L_x_21070:
[----:B------:R-:W-:Y:S01]  /*10cb0*/  I2FP.F32.U32 R17, R12 ;  /* 0x0000000c00117245 */ /* 0x000fe20000201000 */
[----:B------:R-:W-:Y:S01]  /*10cc0*/  HADD2.F32 R12, -RZ, R13.H0_H0 ;  /* 0x2000000dff0c7230 */ /* 0x000fe20000004100 */
        /* <DEDUP_REMOVED lines=17> */
.L_x_21074:
        /* <DEDUP_REMOVED lines=12> */
.L_x_21075:
        /* <DEDUP_REMOVED lines=43> */
.L_x_21073:
        /* <DEDUP_REMOVED lines=22> */
.L_x_21077:
        /* <DEDUP_REMOVED lines=12> */
.L_x_21078:
        /* <DEDUP_REMOVED lines=43> */
.L_x_21076:
        /* <DEDUP_REMOVED lines=19> */
.L_x_21080:
        /* <DEDUP_REMOVED lines=12> */
.L_x_21081:
        /* <DEDUP_REMOVED lines=43> */
.L_x_21079:
[----:B------:R-:W-:Y:S01]  /*11ac0*/  I2FP.F32.U32 R13, R13 ;  /* 0x0000000d000d7245 */ /* 0x000fe20000201000 */
[----:B------:R-:W-:Y:S01]  /*11ad0*/  HADD2.F32 R17, -RZ, R73.H1_H1 ;  /* 0x30000049ff117230 */ /* 0x000fe20000004100 */
[----:B------:R-:W-:-:S03]  /*11ae0*/  FSEL R12, R12, RZ, P4 ;  /* 0x000000ff0c0c7208 */ /* 0x000fc60002000000 */
[----:B------:R-:W-:Y:S01]  /*11af0*/  FFMA.FTZ R13, R13, R144, 1.1641532182693481445e-10 ;  /* 0x2f0000000d0d7423 */ /* 0x000fe20000010090 */
[----:B------:R-:W-:-:S04]  /*11b00*/  FMUL.FTZ R17, R17, UR5 ;  /* 0x0000000511117c20 */ /* 0x000fc80008410000 */
[----:B------:R-:W-:-:S04]  /*11b10*/  FSETP.GTU.FTZ.AND P2, PT, R13, UR4, PT ;  /* 0x000000040d007c0b */ /* 0x000fc8000bf5c000 */
        /* <DEDUP_REMOVED lines=16> */
.L_x_21083:
        /* <DEDUP_REMOVED lines=12> */
.L_x_21084:
        /* <DEDUP_REMOVED lines=43> */
.L_x_21082:
[----:B------:R-:W-:Y:S01]  /*11f90*/  ISETP.NE.AND P3, PT, R17, 0x1, PT ;  /* 0x000000011100780c */ /* 0x000fe20003f65270 */
[----:B------:R-:W-:Y:S01]  /*11fa0*/  IMAD.MOV.U32 R18, RZ, RZ, 0x2 ;  /* 0x00000002ff127424 */ /* 0x000fe200078e00ff */
[----:B------:R-:W-:Y:S01]  /*11fb0*/  I2FP.F32.U32 R13, R12 ;  /* 0x0000000c000d7245 */ /* 0x000fe20000201000 */
[----:B------:R-:W-:-:S04]  /*11fc0*/  HADD2.F32 R12, -RZ, R14.H0_H0 ;  /* 0x2000000eff0c7230 */ /* 0x000fc80000004100 */
        /* <DEDUP_REMOVED lines=13> */
.L_x_21086:
        /* <DEDUP_REMOVED lines=12> */
.L_x_21087:
        /* <DEDUP_REMOVED lines=43> */
.L_x_21085:
        /* <DEDUP_REMOVED lines=22> */
.L_x_21089:
        /* <DEDUP_REMOVED lines=12> */
.L_x_21090:
        /* <DEDUP_REMOVED lines=43> */
.L_x_21088:
[----:B------:R-:W-:Y:S01]  /*128e0*/  ISETP.NE.AND P4, PT, R17, 0x1, PT ;  /* 0x000000011100780c */ /* 0x000fe20003f85270 */
[----:B------:R-:W-:Y:S01]  /*128f0*/  HFMA2 R18, -RZ, RZ, 0, 1.1920928955078125e-07 ;  /* 0x00000002ff127431 */ /* 0x000fe200000001ff */
        /* <DEDUP_REMOVED lines=15> */
.L_x_21092:
        /* <DEDUP_REMOVED lines=12> */
.L_x_21093:
        /* <DEDUP_REMOVED lines=43> */
.L_x_21091:
        /* <DEDUP_REMOVED lines=22> */
.L_x_21095:
        /* <DEDUP_REMOVED lines=12> */
.L_x_21096:
        /* <DEDUP_REMOVED lines=43> */
.L_x_21094:
[----:B------:R-:W-:Y:S01]  /*13230*/  ISETP.NE.AND P5, PT, R17, 0x1, PT ;  /* 0x000000011100780c */ /* 0x000fe20003fa5270 */
[----:B------:R-:W-:Y:S01]  /*13240*/  IMAD.MOV.U32 R18, RZ, RZ, 0x2 ;  /* 0x00000002ff127424 */ /* 0x000fe200078e00ff */
        /* <DEDUP_REMOVED lines=15> */
.L_x_21098:
        /* <DEDUP_REMOVED lines=12> */
.L_x_21099:
        /* <DEDUP_REMOVED lines=43> */
.L_x_21097:
[----:B------:R-:W-:Y:S01]  /*136b0*/  I2FP.F32.U32 R13, R14 ;  /* 0x0000000e000d7245 */ /* 0x000fe20000201000 */
[----:B------:R-:W-:Y:S02]  /*136c0*/  HADD2.F32 R14, -RZ, R75.H0_H0 ;  /* 0x2000004bff0e7230 */ /* 0x000fe40000004100 */
[----:B------:R-:W-:Y:S02]  /*136d0*/  HFMA2 R17, -RZ, RZ, 0, 1.1920928955078125e-07 ;  /* 0x00000002ff117431 */ /* 0x000fe400000001ff */
[----:B------:R-:W-:Y:S01]  /*136e0*/  FFMA.FTZ R13, R13, R144, 1.1641532182693481445e-10 ;  /* 0x2f0000000d0d7423 */ /* 0x000fe20000010090 */
[----:B------:R-:W-:-:S04]  /*136f0*/  FMUL.FTZ R14, R14, UR5 ;  /* 0x000000050e0e7c20 */ /* 0x000fc80008410000 */
[----:B------:R-:W-:Y:S02]  /*13700*/  FSETP.GTU.FTZ.AND P5, PT, R13, UR4, PT ;  /* 0x000000040d007c0b */ /* 0x000fe4000bfbc000 */
        /* <DEDUP_REMOVED lines=16> */
.L_x_21101:
        /* <DEDUP_REMOVED lines=12> */
.L_x_21102:
        /* <DEDUP_REMOVED lines=43> */
.L_x_21100:
[----:B------:R-:W-:Y:S01]  /*13b80*/  ISETP.NE.AND P6, PT, R17, 0x1, PT ;  /* 0x000000011100780c */ /* 0x000fe20003fc5270 */
[----:B-1----:R-:W-:Y:S01]  /*13b90*/  IMAD.MOV.U32 R28, RZ, RZ, 0x2 ;  /* 0x00000002ff1c7424 */ /* 0x002fe200078e00ff */
        /* <DEDUP_REMOVED lines=15> */
.L_x_21104:
        /* <DEDUP_REMOVED lines=14> */
.L_x_21105:
        /* <DEDUP_REMOVED lines=43> */
.L_x_21103:
        /* <DEDUP_REMOVED lines=11> */
.L_x_21057:
        /* <DEDUP_REMOVED lines=15> */
.L_x_21108:
        /* <DEDUP_REMOVED lines=12> */
.L_x_21109:
        /* <DEDUP_REMOVED lines=43> */
.L_x_21107:
[----:B------:R-:W-:Y:S01]  /*14530*/  I2FP.F32.U32 R17, R17 ;  /* 0x0000001100117245 */ /* 0x000fe20000201000 */
[----:B------:R-:W-:Y:S01]  /*14540*/  HFMA2 R20, -RZ, RZ, 0, 1.1920928955078125e-07 ;  /* 0x00000002ff147431 */ /* 0x000fe200000001ff */
[----:B------:R-:W-:Y:S01]  /*14550*/  ISETP.NE.AND P2, PT, R19, 0x1, PT ;  /* 0x000000011300780c */ /* 0x000fe20003f45270 */
[----:B------:R-:W-:Y:S01]  /*14560*/  IMAD.MOV.U32 R18, RZ, RZ, R8 ;  /* 0x000000ffff127224 */ /* 0x000fe200078e0008 */
[----:B------:R-:W-:Y:S01]  /*14570*/  LOP3.LUT R9, R9, 0xffffffef, RZ, 0xc0, !PT ;  /* 0xffffffef09097812 */ /* 0x000fe200078ec0ff */
[----:B------:R-:W-:-:S05]  /*14580*/  FFMA.FTZ R17, R17, R144, 1.1641532182693481445e-10 ;  /* 0x2f00000011117423 */ /* 0x000fca0000010090 */
        /* <DEDUP_REMOVED lines=12> */
.L_x_21111:
        /* <DEDUP_REMOVED lines=12> */
.L_x_21112:
        /* <DEDUP_REMOVED lines=43> */
.L_x_21110:
        /* <DEDUP_REMOVED lines=18> */
.L_x_21114:
        /* <DEDUP_REMOVED lines=12> */
.L_x_21115:
        /* <DEDUP_REMOVED lines=43> */
.L_x_21113:
        /* <DEDUP_REMOVED lines=18> */
.L_x_21117:
        /* <DEDUP_REMOVED lines=12> */
.L_x_21118:
[----:B------:R-:W-:Y:S01]  /*15030*/  IMAD.WIDE.U32 R20, R2, -0x326172a9, RZ ;  /* 0xcd9e8d5702147825 */ /* 0x000fe200078e00ff */
[----:B-1----:R-:W-:Y:S02]  /*15040*/  LOP3.LUT R24, R7, UR11, R5, 0x96, !PT ;  /* 0x0000000b07187c12 */ /* 0x002fe4000f8e9605 */
        /* <DEDUP_REMOVED lines=41> */
.L_x_21116:
[----:B------:R-:W-:Y:S01]  /*152e0*/  I2FP.F32.U32 R19, R19 ;  /* 0x0000001300137245 */ /* 0x000fe20000201000 */
[----:B------:R-:W-:Y:S01]  /*152f0*/  HFMA2 R21, -RZ, RZ, 0, 1.1920928955078125e-07 ;  /* 0x00000002ff157431 */ /* 0x000fe200000001ff */
[----:B------:R-:W-:Y:S01]  /*15300*/  ISETP.NE.AND P2, PT, R20, 0x1, PT ;  /* 0x000000011400780c */ /* 0x000fe20003f45270 */
[----:B------:R-:W-:Y:S01]  /*15310*/  HADD2.F32 R13, -RZ, R13.H1_H1 ;  /* 0x3000000dff0d7230 */ /* 0x000fe20000004100 */
        /* <DEDUP_REMOVED lines=14> */
.L_x_21120:
        /* <DEDUP_REMOVED lines=12> */
.L_x_21121:
        /* <DEDUP_REMOVED lines=43> */
.L_x_21119:
        /* <DEDUP_REMOVED lines=16> */
.L_x_21123:
        /* <DEDUP_REMOVED lines=12> */
.L_x_21124:
[----:B------:R-:W-:Y:S01]  /*15930*/  IMAD.WIDE.U32 R20, R2, -0x326172a9, RZ ;  /* 0xcd9e8d5702147825 */ /* 0x000fe200078e00ff */
[----:B-1----:R-:W-:-:S04]  /*15940*/  LOP3.LUT R24, R7, UR11, R5, 0x96, !PT ;  /* 0x0000000b07187c12 */ /* 0x002fc8000f8e9605 */
        /* <DEDUP_REMOVED lines=41> */
.L_x_21122:
        /* <DEDUP_REMOVED lines=16> */
.L_x_21126:
        /* <DEDUP_REMOVED lines=12> */
.L_x_21127:
        /* <DEDUP_REMOVED lines=43> */
.L_x_21125:
[----:B------:R-:W-:Y:S01]  /*16050*/  ISETP.NE.AND P5, PT, R23, 0x1, PT ;  /* 0x000000011700780c */ /* 0x000fe20003fa5270 */
[----:B-1----:R-:W-:Y:S01]  /*16060*/  HFMA2 R28, -RZ, RZ, 0, 1.1920928955078125e-07 ;  /* 0x00000002ff1c7431 */ /* 0x002fe200000001ff */
        /* <DEDUP_REMOVED lines=14> */
.L_x_21129:
        /* <DEDUP_REMOVED lines=12> */
.L_x_21130:
        /* <DEDUP_REMOVED lines=43> */
.L_x_21128:
        /* <DEDUP_REMOVED lines=37> */
.L_x_21106:
        /* <DEDUP_REMOVED lines=21> */
[C---:B0-----:R-:W-:Y:S01]  /*16860*/  @P0 IMAD.WIDE.U32 R18, R149.reuse, 0x10, R18 ;  /* 0x0000001095120825 */ /* 0x041fe200078e0012 */
        /* <DEDUP_REMOVED lines=26> */
.L_x_21131:
[----:B------:R1:W5:Y:S04]  /*16a10*/  @P0 LDG.E.128 R72, desc[UR8][R18.64] ;  /* 0x0000000812480981 */ /* 0x000368000c1e1d00 */
[----:B------:R1:W5:Y:S04]  /*16a20*/  @P1 LDG.E.128 R68, desc[UR8][R20.64] ;  /* 0x0000000814441981 */ /* 0x000368000c1e1d00 */
[----:B------:R1:W5:Y:S04]  /*16a30*/  @P1 LDG.E.128 R64, desc[UR8][R20.64+0x10] ;  /* 0x0000100814401981 */ /* 0x000368000c1e1d00 */
[----:B0-2---:R-:W5:Y:S01]  /*16a40*/  LDG.E.128 R12, desc[UR8][R12.64] ;  /* 0x000000080c0c7981 */ /* 0x005f62000c1e1d00 */
        /* <DEDUP_REMOVED lines=16> */
.L_x_21134:
        /* <DEDUP_REMOVED lines=12> */
.L_x_21135:
[----:B------:R-:W-:Y:S01]  /*16c10*/  IMAD.WIDE.U32 R10, R2, -0x326172a9, RZ ;  /* 0xcd9e8d57020a7825 */ /* 0x000fe200078e00ff */
[----:B-1----:R-:W-:-:S03]  /*16c20*/  LOP3.LUT R20, R7, UR11, R5, 0x96, !PT ;  /* 0x0000000b07147c12 */ /* 0x002fc6000f8e9605 */
        /* <DEDUP_REMOVED lines=40> */
.L_x_21133:
[----:B------:R-:W-:Y:S01]  /*16eb0*/  I2FP.F32.U32 R11, R10 ;  /* 0x0000000a000b7245 */ /* 0x000fe20000201000 */
[----:B-----5:R-:W-:Y:S01]  /*16ec0*/  HADD2.F32 R10, -RZ, R12.H0_H0 ;  /* 0x2000000cff0a7230 */ /* 0x020fe20000004100 */
[----:B------:R-:W-:Y:S01]  /*16ed0*/  ISETP.NE.AND P2, PT, R17, 0x1, PT ;  /* 0x000000011100780c */ /* 0x000fe20003f45270 */
[----:B-1----:R-:W-:Y:S01]  /*16ee0*/  IMAD.MOV.U32 R18, RZ, RZ, 0x2 ;  /* 0x00000002ff127424 */ /* 0x002fe200078e00ff */
        /* <DEDUP_REMOVED lines=15> */
.L_x_21137:
        /* <DEDUP_REMOVED lines=12> */
.L_x_21138:
        /* <DEDUP_REMOVED lines=43> */
.L_x_21136:
        /* <DEDUP_REMOVED lines=22> */
.L_x_21140:
        /* <DEDUP_REMOVED lines=12> */
.L_x_21141:
        /* <DEDUP_REMOVED lines=43> */
.L_x_21139:
[----:B------:R-:W-:Y:S01]  /*17820*/  I2FP.F32.U32 R11, R11 ;  /* 0x0000000b000b7245 */ /* 0x000fe20000201000 */
[----:B------:R-:W-:Y:S01]  /*17830*/  HFMA2 R18, -RZ, RZ, 0, 1.1920928955078125e-07 ;  /* 0x00000002ff127431 */ /* 0x000fe200000001ff */
        /* <DEDUP_REMOVED lines=17> */
.L_x_21143:
        /* <DEDUP_REMOVED lines=12> */
.L_x_21144:
        /* <DEDUP_REMOVED lines=43> */
.L_x_21142:
        /* <DEDUP_REMOVED lines=22> */
.L_x_21146:
        /* <DEDUP_REMOVED lines=12> */
.L_x_21147:
        /* <DEDUP_REMOVED lines=43> */
.L_x_21145:
[----:B------:R-:W-:Y:S01]  /*18190*/  I2FP.F32.U32 R17, R12 ;  /* 0x0000000c00117245 */ /* 0x000fe20000201000 */
[----:B------:R-:W-:Y:S01]  /*181a0*/  HADD2.F32 R12, -RZ, R13.H0_H0 ;  /* 0x2000000dff0c7230 */ /* 0x000fe20000004100 */
        /* <DEDUP_REMOVED lines=17> */
.L_x_21149:
        /* <DEDUP_REMOVED lines=12> */
.L_x_21150:
        /* <DEDUP_REMOVED lines=43> */
.L_x_21148:
        /* <DEDUP_REMOVED lines=9> */
[----:B------:R-:W-:Y:S01]  /*186c0*/  HFMA2 R16, -RZ, RZ, 0, 1.1920928955078125e-07 ;  /* 0x00000002ff107431 */ /* 0x000fe200000001ff */
        /* <DEDUP_REMOVED lines=12> */
.L_x_21152:
        /* <DEDUP_REMOVED lines=12> */
.L_x_21153:
        /* <DEDUP_REMOVED lines=43> */
.L_x_21151:
[----:B------:R-:W-:Y:S01]  /*18b00*/  I2FP.F32.U32 R17, R12 ;  /* 0x0000000c00117245 */ /* 0x000fe20000201000 */
[----:B------:R-:W-:Y:S01]  /*18b10*/  HADD2.F32 R12, -RZ, R13.H1_H1 ;  /* 0x3000000dff0c7230 */ /* 0x000fe20000004100 */
        /* <DEDUP_REMOVED lines=17> */
.L_x_21155:
        /* <DEDUP_REMOVED lines=12> */
.L_x_21156:
        /* <DEDUP_REMOVED lines=43> */
.L_x_21154:
        /* <DEDUP_REMOVED lines=22> */
.L_x_21158:
        /* <DEDUP_REMOVED lines=12> */
.L_x_21159:
        /* <DEDUP_REMOVED lines=43> */
.L_x_21157:
[----:B------:R-:W-:Y:S01]  /*19470*/  ISETP.NE.AND P3, PT, R16, 0x1, PT ;  /* 0x000000011000780c */ /* 0x000fe20003f65270 */
[----:B------:R-:W-:Y:S01]  /*19480*/  HFMA2 R17, -RZ, RZ, 0, 1.1920928955078125e-07 ;  /* 0x00000002ff117431 */ /* 0x000fe200000001ff */
        /* <DEDUP_REMOVED lines=15> */
.L_x_21161:
        /* <DEDUP_REMOVED lines=12> */
.L_x_21162:
        /* <DEDUP_REMOVED lines=43> */
.L_x_21160:
[----:B------:R-:W-:Y:S01]  /*198f0*/  I2FP.F32.U32 R13, R13 ;  /* 0x0000000d000d7245 */ /* 0x000fe20000201000 */
[----:B------:R-:W-:-:S04]  /*19900*/  HADD2.F32 R16, -RZ, R74.H0_H0 ;  /* 0x2000004aff107230 */ /* 0x000fc80000004100 */
        /* <DEDUP_REMOVED lines=20> */
.L_x_21164:
        /* <DEDUP_REMOVED lines=12> */
.L_x_21165:
        /* <DEDUP_REMOVED lines=43> */
.L_x_21163:
        /* <DEDUP_REMOVED lines=17> */
.L_x_21167:
        /* <DEDUP_REMOVED lines=12> */
.L_x_21168:
        /* <DEDUP_REMOVED lines=43> */
.L_x_21166:
[----:B------:R-:W-:Y:S01]  /*1a240*/  I2FP.F32.U32 R13, R14 ;  /* 0x0000000e000d7245 */ /* 0x000fe20000201000 */
[----:B------:R-:W-:Y:S01]  /*1a250*/  HADD2.F32 R14, -RZ, R74.H1_H1 ;  /* 0x3000004aff0e7230 */ /* 0x000fe20000004100 */
        /* <DEDUP_REMOVED lines=20> */
.L_x_21170:
        /* <DEDUP_REMOVED lines=12> */
.L_x_21171:
        /* <DEDUP_REMOVED lines=43> */
.L_x_21169:
[----:B------:R-:W-:Y:S01]  /*1a710*/  ISETP.NE.AND P5, PT, R16, 0x1, PT ;  /* 0x000000011000780c */ /* 0x000fe20003fa5270 */
[----:B------:R-:W-:Y:S01]  /*1a720*/  IMAD.MOV.U32 R17, RZ, RZ, 0x2 ;  /* 0x00000002ff117424 */ /* 0x000fe200078e00ff */
[----:B------:R-:W-:Y:S01]  /*1a730*/  I2FP.F32.U32 R13, R12 ;  /* 0x0000000c000d7245 */ /* 0x000fe20000201000 */
[----:B------:R-:W-:Y:S01]  /*1a740*/  HADD2.F32 R12, -RZ, R15.H0_H0 ;  /* 0x2000000fff0c7230 */ /* 0x000fe20000004100 */
        /* <DEDUP_REMOVED lines=13> */
.L_x_21173:
        /* <DEDUP_REMOVED lines=12> */
.L_x_21174:
        /* <DEDUP_REMOVED lines=43> */
.L_x_21172:
[----:B------:R-:W-:Y:S01]  /*1ab90*/  I2FP.F32.U32 R13, R14 ;  /* 0x0000000e000d7245 */ /* 0x000fe20000201000 */
[----:B------:R-:W-:Y:S02]  /*1aba0*/  HADD2.F32 R14, -RZ, R75.H0_H0 ;  /* 0x2000004bff0e7230 */ /* 0x000fe40000004100 */
[----:B------:R-:W-:Y:S02]  /*1abb0*/  IMAD.MOV.U32 R16, RZ, RZ, 0x2 ;  /* 0x00000002ff107424 */ /* 0x000fe400078e00ff */
        /* <DEDUP_REMOVED lines=19> */
.L_x_21176:
        /* <DEDUP_REMOVED lines=12> */
.L_x_21177:
        /* <DEDUP_REMOVED lines=43> */
.L_x_21175:
        /* <DEDUP_REMOVED lines=17> */
.L_x_21179:
        /* <DEDUP_REMOVED lines=14> */
.L_x_21180:
        /* <DEDUP_REMOVED lines=43> */
.L_x_21178:
        /* <DEDUP_REMOVED lines=11> */
.L_x_21132:
        /* <DEDUP_REMOVED lines=15> */
.L_x_21183:
        /* <DEDUP_REMOVED lines=12> */
.L_x_21184:
        /* <DEDUP_REMOVED lines=42> */
.L_x_21182:
[----:B------:R-:W-:Y:S01]  /*1ba00*/  I2FP.F32.U32 R17, R17 ;  /* 0x0000001100117245 */ /* 0x000fe20000201000 */
[----:B------:R-:W-:Y:S01]  /*1ba10*/  HFMA2 R19, -RZ, RZ, 0, 1.1920928955078125e-07 ;  /* 0x00000002ff137431 */ /* 0x000fe200000001ff */
[----:B------:R-:W-:Y:S01]  /*1ba20*/  ISETP.NE.AND P2, PT, R18, 0x1, PT ;  /* 0x000000011200780c */ /* 0x000fe20003f45270 */
[----:B-----5:R-:W-:Y:S01]  /*1ba30*/  HADD2.F32 R20, -RZ, R12.H0_H0 ;  /* 0x2000000cff147230 */ /* 0x020fe20000004100 */
        /* <DEDUP_REMOVED lines=14> */
.L_x_21186:
        /* <DEDUP_REMOVED lines=12> */
.L_x_21187:
        /* <DEDUP_REMOVED lines=43> */
.L_x_21185:
        /* <DEDUP_REMOVED lines=18> */
.L_x_21189:
        /* <DEDUP_REMOVED lines=12> */
.L_x_21190:
        /* <DEDUP_REMOVED lines=43> */
.L_x_21188:
[----:B------:R-:W-:Y:S01]  /*1c320*/  I2FP.F32.U32 R17, R12 ;  /* 0x0000000c00117245 */ /* 0x000fe20000201000 */
[----:B------:R-:W-:Y:S01]  /*1c330*/  HADD2.F32 R22, -RZ, R13.H0_H0 ;  /* 0x2000000dff167230 */ /* 0x000fe20000004100 */
[----:B------:R-:W-:Y:S01]  /*1c340*/  ISETP.NE.AND P2, PT, R16, 0x1, PT ;  /* 0x000000011000780c */ /* 0x000fe20003f45270 */
[----:B------:R-:W-:Y:S01]  /*1c350*/  IMAD.MOV.U32 R18, RZ, RZ, 0x2 ;  /* 0x00000002ff127424 */ /* 0x000fe200078e00ff */
        /* <DEDUP_REMOVED lines=14> */
.L_x_21192:
        /* <DEDUP_REMOVED lines=12> */
.L_x_21193:
        /* <DEDUP_REMOVED lines=43> */
.L_x_21191:
[----:B------:R-:W-:Y:S01]  /*1c7b0*/  I2FP.F32.U32 R17, R12 ;  /* 0x0000000c00117245 */ /* 0x000fe20000201000 */
[----:B------:R-:W-:Y:S01]  /*1c7c0*/  HFMA2 R16, -RZ, RZ, 0, 1.1920928955078125e-07 ;  /* 0x00000002ff107431 */ /* 0x000fe200000001ff */
[----:B------:R-:W-:Y:S01]  /*1c7d0*/  ISETP.NE.AND P2, PT, R18, 0x1, PT ;  /* 0x000000011200780c */ /* 0x000fe20003f45270 */
[----:B------:R-:W-:Y:S01]  /*1c7e0*/  HADD2.F32 R23, -RZ, R13.H1_H1 ;  /* 0x3000000dff177230 */ /* 0x000fe20000004100 */
        /* <DEDUP_REMOVED lines=14> */
.L_x_21195:
        /* <DEDUP_REMOVED lines=12> */
.L_x_21196:
        /* <DEDUP_REMOVED lines=43> */
.L_x_21194:
[----:B------:R-:W-:Y:S01]  /*1cc40*/  ISETP.NE.AND P3, PT, R16, 0x1, PT ;  /* 0x000000011000780c */ /* 0x000fe20003f65270 */
[----:B------:R-:W-:Y:S01]  /*1cc50*/  HADD2.F32 R24, -RZ, R14.H0_H0 ;  /* 0x2000000eff187230 */ /* 0x000fe20000004100 */
[----:B------:R-:W-:Y:S01]  /*1cc60*/  I2FP.F32.U32 R13, R12 ;  /* 0x0000000c000d7245 */ /* 0x000fe20000201000 */
[----:B------:R-:W-:-:S04]  /*1cc70*/  IMAD.MOV.U32 R12, RZ, RZ, 0x2 ;  /* 0x00000002ff0c7424 */ /* 0x000fc800078e00ff */
        /* <DEDUP_REMOVED lines=12> */
.L_x_21198:
        /* <DEDUP_REMOVED lines=12> */
.L_x_21199:
        /* <DEDUP_REMOVED lines=43> */
.L_x_21197:
        /* <DEDUP_REMOVED lines=16> */
.L_x_21201:
        /* <DEDUP_REMOVED lines=12> */
.L_x_21202:
        /* <DEDUP_REMOVED lines=43> */
.L_x_21200:
        /* <DEDUP_REMOVED lines=16> */
.L_x_21204:
        /* <DEDUP_REMOVED lines=12> */
.L_x_21205:
        /* <DEDUP_REMOVED lines=43> */
.L_x_21203:
        /* <DEDUP_REMOVED lines=37> */
.L_x_21181:
        /* <DEDUP_REMOVED lines=48> */
.L_x_21206:
[----:B------:R2:W5:Y:S04]  /*1dee0*/  @P0 LDG.E.128 R72, desc[UR8][R16.64] ;  /* 0x0000000810480981 */ /* 0x000568000c1e1d00 */
[----:B------:R2:W5:Y:S04]  /*1def0*/  @P1 LDG.E.128 R68, desc[UR8][R18.64] ;  /* 0x0000000812441981 */ /* 0x000568000c1e1d00 */
[----:B------:R2:W5:Y:S04]  /*1df00*/  @P1 LDG.E.128 R64, desc[UR8][R18.64+0x10] ;  /* 0x0000100812401981 */ /* 0x000568000c1e1d00 */
[----:B01----:R2:W5:Y:S01]  /*1df10*/  LDG.E.128 R12, desc[UR8][R24.64] ;  /* 0x00000008180c7981 */ /* 0x003562000c1e1d00 */
[----:B------:R-:W-:Y:S05]  /*1df20*/  @!P0 BRA `(.L_x_21207) ;  /* 0x0000004800d48947 */ /* 0x000fea0003800000 */
        /* <DEDUP_REMOVED lines=15> */
.L_x_21209:
        /* <DEDUP_REMOVED lines=12> */
.L_x_21210:
        /* <DEDUP_REMOVED lines=42> */
.L_x_21208:
[----:B------:R-:W-:Y:S01]  /*1e380*/  I2FP.F32.U32 R11, R10 ;  /* 0x0000000a000b7245 */ /* 0x000fe20000201000 */
[----:B-----5:R-:W-:Y:S01]  /*1e390*/  HADD2.F32 R10, -RZ, R12.H0_H0 ;  /* 0x2000000cff0a7230 */ /* 0x020fe20000004100 */
        /* <DEDUP_REMOVED lines=17> */
.L_x_21212:
        /* <DEDUP_REMOVED lines=12> */
.L_x_21213:
        /* <DEDUP_REMOVED lines=43> */
.L_x_21211:
        /* <DEDUP_REMOVED lines=22> */
.L_x_21215:
        /* <DEDUP_REMOVED lines=12> */
.L_x_21216:
        /* <DEDUP_REMOVED lines=43> */
.L_x_21214:
        /* <DEDUP_REMOVED lines=19> */
.L_x_21218:
        /* <DEDUP_REMOVED lines=12> */
.L_x_21219:
        /* <DEDUP_REMOVED lines=43> */
.L_x_21217:
        /* <DEDUP_REMOVED lines=22> */
.L_x_21221:
        /* <DEDUP_REMOVED lines=12> */
.L_x_21222:
        /* <DEDUP_REMOVED lines=43> */
.L_x_21220:
        /* <DEDUP_REMOVED lines=19> */
.L_x_21224:
        /* <DEDUP_REMOVED lines=12> */
.L_x_21225:
        /* <DEDUP_REMOVED lines=43> */
.L_x_21223:
        /* <DEDUP_REMOVED lines=22> */
.L_x_21227:
        /* <DEDUP_REMOVED lines=12> */
.L_x_21228:
        /* <DEDUP_REMOVED lines=43> */
.L_x_21226:
        /* <DEDUP_REMOVED lines=19> */
.L_x_21230:
        /* <DEDUP_REMOVED lines=12> */
.L_x_21231:
        /* <DEDUP_REMOVED lines=43> */
.L_x_21229:
        /* <DEDUP_REMOVED lines=22> */
.L_x_21233:
        /* <DEDUP_REMOVED lines=12> */
.L_x_21234:
        /* <DEDUP_REMOVED lines=43> */
.L_x_21232:
        /* <DEDUP_REMOVED lines=17> */
.L_x_21236:
        /* <DEDUP_REMOVED lines=12> */
.L_x_21237:
        /* <DEDUP_REMOVED lines=43> */
.L_x_21235:
        /* <DEDUP_REMOVED lines=22> */
.L_x_21239:
        /* <DEDUP_REMOVED lines=12> */
.L_x_21240:
        /* <DEDUP_REMOVED lines=43> */
.L_x_21238:
        /* <DEDUP_REMOVED lines=17> */
.L_x_21242:
        /* <DEDUP_REMOVED lines=12> */
.L_x_21243:
        /* <DEDUP_REMOVED lines=43> */
.L_x_21241:
[----:B------:R-:W-:Y:S01]  /*21710*/  I2FP.F32.U32 R13, R14 ;  /* 0x0000000e000d7245 */ /* 0x000fe20000201000 */
[----:B------:R-:W-:Y:S01]  /*21720*/  HADD2.F32 R14, -RZ, R74.H1_H1 ;  /* 0x3000004aff0e7230 */ /* 0x000fe20000004100 */
        /* <DEDUP_REMOVED lines=20> */
.L_x_21245:
        /* <DEDUP_REMOVED lines=12> */
.L_x_21246:
        /* <DEDUP_REMOVED lines=43> */
.L_x_21244:
[----:B------:R-:W-:Y:S01]  /*21be0*/  ISETP.NE.AND P5, PT, R12, 0x1, PT ;  /* 0x000000010c00780c */ /* 0x000fe20003fa5270 */
[----:B------:R-:W-:Y:S01]  /*21bf0*/  HADD2.F32 R14, -RZ, R15.H0_H0 ;  /* 0x2000000fff0e7230 */ /* 0x000fe20000004100 */
        /* <DEDUP_REMOVED lines=15> */
.L_x_21248:
        /* <DEDUP_REMOVED lines=12> */
.L_x_21249:
        /* <DEDUP_REMOVED lines=43> */
.L_x_21247:
        /* <DEDUP_REMOVED lines=22> */
.L_x_21251:
        /* <DEDUP_REMOVED lines=12> */
.L_x_21252:
        /* <DEDUP_REMOVED lines=43> */
.L_x_21250:
        /* <DEDUP_REMOVED lines=17> */
.L_x_21254:
        /* <DEDUP_REMOVED lines=14> */
.L_x_21255:
        /* <DEDUP_REMOVED lines=43> */
.L_x_21253:
        /* <DEDUP_REMOVED lines=11> */
.L_x_21207:
        /* <DEDUP_REMOVED lines=15> */
.L_x_21258:
        /* <DEDUP_REMOVED lines=12> */
.L_x_21259:
        /* <DEDUP_REMOVED lines=42> */
.L_x_21257:
[----:B------:R-:W-:Y:S01]  /*22ed0*/  I2FP.F32.U32 R17, R16 ;  /* 0x0000001000117245 */ /* 0x000fe20000201000 */
[----:B------:R-:W-:Y:S01]  /*22ee0*/  HFMA2 R19, -RZ, RZ, 0, 1.1920928955078125e-07 ;  /* 0x00000002ff137431 */ /* 0x000fe200000001ff */
[----:B------:R-:W-:Y:S01]  /*22ef0*/  ISETP.NE.AND P2, PT, R18, 0x1, PT ;  /* 0x000000011200780c */ /* 0x000fe20003f45270 */
[----:B-----5:R-:W-:Y:S01]  /*22f00*/  HADD2.F32 R16, -RZ, R12.H0_H0 ;  /* 0x2000000cff107230 */ /* 0x020fe20000004100 */
        /* <DEDUP_REMOVED lines=14> */
.L_x_21261:
        /* <DEDUP_REMOVED lines=12> */
.L_x_21262:
        /* <DEDUP_REMOVED lines=43> */
.L_x_21260:
[----:B------:R-:W-:Y:S01]  /*23360*/  I2FP.F32.U32 R17, R17 ;  /* 0x0000001100117245 */ /* 0x000fe20000201000 */
[----:B------:R-:W-:Y:S01]  /*23370*/  IMAD.MOV.U32 R18, RZ, RZ, 0x2 ;  /* 0x00000002ff127424 */ /* 0x000fe200078e00ff */
[----:B------:R-:W-:Y:S02]  /*23380*/  ISETP.NE.AND P2, PT, R19, 0x1, PT ;  /* 0x000000011300780c */ /* 0x000fe40003f45270 */
[----:B------:R-:W-:Y:S01]  /*23390*/  LOP3.LUT R9, R9, 0xfffffff7, RZ, 0xc0, !PT ;  /* 0xfffffff709097812 */ /* 0x000fe200078ec0ff */
[----:B------:R-:W-:-:S05]  /*233a0*/  FFMA.FTZ R17, R17, R144, 1.1641532182693481445e-10 ;  /* 0x2f00000011117423 */ /* 0x000fca0000010090 */
[----:B------:R-:W-:Y:S01]  /*233b0*/  FSETP.LE.FTZ.AND P3, PT, R17, UR4, PT ;  /* 0x0000000411007c0b */ /* 0x000fe2000bf73000 */
[----:B------:R-:W-:Y:S01]  /*233c0*/  HADD2.F32 R17, -RZ, R12.H1_H1 ;  /* 0x3000000cff117230 */ /* 0x000fe20000004100 */
        /* <DEDUP_REMOVED lines=11> */
.L_x_21264:
        /* <DEDUP_REMOVED lines=12> */
.L_x_21265:
        /* <DEDUP_REMOVED lines=43> */
.L_x_21263:
        /* <DEDUP_REMOVED lines=18> */
.L_x_21267:
        /* <DEDUP_REMOVED lines=12> */
.L_x_21268:
        /* <DEDUP_REMOVED lines=43> */
.L_x_21266:
        /* <DEDUP_REMOVED lines=18> */
.L_x_21270:
        /* <DEDUP_REMOVED lines=12> */
.L_x_21271:
        /* <DEDUP_REMOVED lines=43> */
.L_x_21269:
[----:B------:R-:W-:Y:S01]  /*24110*/  ISETP.NE.AND P3, PT, R21, 0x1, PT ;  /* 0x000000011500780c */ /* 0x000fe20003f65270 */
[----:B------:R-:W-:Y:S01]  /*24120*/  IMAD.MOV.U32 R20, RZ, RZ, 0x2 ;  /* 0x00000002ff147424 */ /* 0x000fe200078e00ff */
[----:B------:R-:W-:Y:S02]  /*24130*/  I2FP.F32.U32 R13, R13 ;  /* 0x0000000d000d7245 */ /* 0x000fe40000201000 */
[----:B------:R-:W-:-:S03]  /*24140*/  MOV R19, R8 ;  /* 0x0000000800137202 */ /* 0x000fc60000000f00 */
[----:B------:R-:W-:Y:S01]  /*24150*/  FFMA.FTZ R18, R13, R144, 1.1641532182693481445e-10 ;  /* 0x2f0000000d127423 */ /* 0x000fe20000010090 */
[----:B------:R-:W-:-:S04]  /*24160*/  HADD2.F32 R13, -RZ, R14.H0_H0 ;  /* 0x2000000eff0d7230 */ /* 0x000fc80000004100 */
        /* <DEDUP_REMOVED lines=10> */
.L_x_21273:
        /* <DEDUP_REMOVED lines=12> */
.L_x_21274:
        /* <DEDUP_REMOVED lines=43> */
.L_x_21272:
        /* <DEDUP_REMOVED lines=16> */
.L_x_21276:
        /* <DEDUP_REMOVED lines=12> */
.L_x_21277:
        /* <DEDUP_REMOVED lines=43> */
.L_x_21275:
        /* <DEDUP_REMOVED lines=16> */
.L_x_21279:
        /* <DEDUP_REMOVED lines=12> */
.L_x_21280:
        /* <DEDUP_REMOVED lines=43> */
.L_x_21278:
        /* <DEDUP_REMOVED lines=37> */
.L_x_21256:
        /* <DEDUP_REMOVED lines=18> */
[C---:B0-----:R-:W-:Y:S01]  /*251d0*/  @P0 IMAD.WIDE.U32 R22, R151.reuse, 0x10, R22 ;  /* 0x0000001097160825 */ /* 0x041fe200078e0016 */
        /* <DEDUP_REMOVED lines=9> */
[----:B0-----:R-:W-:Y:S02]  /*25270*/  SHF.L.U32 R12, R140, 0x10, RZ ;  /* 0x000000108c0c7819 */ /* 0x001fe400000006ff */
[----:B------:R-:W-:Y:S02]  /*25280*/  LOP3.LUT R14, R141, 0xffff, RZ, 0xc0, !PT ;  /* 0x0000ffff8d0e7812 */ /* 0x000fe400078ec0ff */
[----:B------:R-:W-:Y:S02]  /*25290*/  LOP3.LUT R15, R12, 0xff0000, RZ, 0xc0, !PT ;  /* 0x00ff00000c0f7812 */ /* 0x000fe400078ec0ff */
[----:B------:R-:W0:Y:S01]  /*252a0*/  LDC.64 R12, c[0x0][0x3b8] ;  /* 0x0000ee00ff0c7b82 */ /* 0x000e220000000a00 */
        /* <DEDUP_REMOVED lines=16> */
.L_x_21281:
[----:B------:R2:W5:Y:S04]  /*253b0*/  @P0 LDG.E.128 R72, desc[UR8][R22.64] ;  /* 0x0000000816480981 */ /* 0x000568000c1e1d00 */
        /* <DEDUP_REMOVED lines=19> */
.L_x_21284:
        /* <DEDUP_REMOVED lines=12> */
.L_x_21285:
        /* <DEDUP_REMOVED lines=42> */
.L_x_21283:
        /* <DEDUP_REMOVED lines=19> */
.L_x_21287:
        /* <DEDUP_REMOVED lines=12> */
.L_x_21288:
[----:B------:R-:W-:Y:S01]  /*25a40*/  IMAD.WIDE.U32 R18, R2, -0x326172a9, RZ ;  /* 0xcd9e8d5702127825 */ /* 0x000fe200078e00ff */
[----:B------:R-:W-:-:S03]  /*25a50*/  LOP3.LUT R4, R7, UR11, R17, 0x96, !PT ;  /* 0x0000000b07047c12 */ /* 0x000fc6000f8e9611 */
[----:B------:R-:W-:Y:S01]  /*25a60*/  IMAD.MOV.U32 R11, RZ, RZ, R158 ;  /* 0x000000ffff0b7224 */ /* 0x000fe200078e009e */
        /* <DEDUP_REMOVED lines=39> */
[----:B------:R-:W-:-:S07]  /*25ce0*/  LOP3.LUT R4, R16, UR39, R21, 0x96, !PT ;  /* 0x0000002710047c12 */ /* 0x000fce000f8e9615 */
.L_x_21286:
[----:B------:R-:W-:Y:S01]  /*25cf0*/  I2FP.F32.U32 R11, R11 ;  /* 0x0000000b000b7245 */ /* 0x000fe20000201000 */
[----:B------:R-:W-:Y:S01]  /*25d00*/  HADD2.F32 R16, -RZ, R72.H0_H0 ;  /* 0x20000048ff107230 */ /* 0x000fe20000004100 */
[----:B------:R-:W-:-:S03]  /*25d10*/  ISETP.NE.AND P3, PT, R17, 0x1, PT ;  /* 0x000000011100780c */ /* 0x000fc60003f65270 */
[----:B------:R-:W-:Y:S01]  /*25d20*/  FFMA.FTZ R11, R11, R144, 1.1641532182693481445e-10 ;  /* 0x2f0000000b0b7423 */ /* 0x000fe20000010090 */
[----:B------:R-:W-:-:S04]  /*25d30*/  FMUL.FTZ R16, R16, UR5 ;  /* 0x0000000510107c20 */ /* 0x000fc80008410000 */
[----:B------:R-:W-:Y:S02]  /*25d40*/  FSETP.GTU.FTZ.AND P2, PT, R11, UR4, PT ;  /* 0x000000040b007c0b */ /* 0x000fe4000bf5c000 */
[----:B------:R-:W-:Y:S02]  /*25d50*/  FSEL R11, R10, RZ, P4 ;  /* 0x000000ff0a0b7208 */ /* 0x000fe40002000000 */
[----:B--2---:R-:W-:Y:S01]  /*25d60*/  FSEL R20, R16, RZ, !P2 ;  /* 0x000000ff10147208 */ /* 0x004fe20005000000 */
        /* <DEDUP_REMOVED lines=14> */
.L_x_21290:
        /* <DEDUP_REMOVED lines=12> */
.L_x_21291:
        /* <DEDUP_REMOVED lines=43> */
.L_x_21289:
        /* <DEDUP_REMOVED lines=19> */
.L_x_21293:
        /* <DEDUP_REMOVED lines=12> */
.L_x_21294:
        /* <DEDUP_REMOVED lines=43> */
.L_x_21292:
        /* <DEDUP_REMOVED lines=22> */
.L_x_21296:
        /* <DEDUP_REMOVED lines=12> */
.L_x_21297:
        /* <DEDUP_REMOVED lines=43> */
.L_x_21295:
[----:B------:R-:W-:Y:S01]  /*26b30*/  I2FP.F32.U32 R17, R12 ;  /* 0x0000000c00117245 */ /* 0x000fe20000201000 */
[----:B------:R-:W-:Y:S01]  /*26b40*/  HADD2.F32 R12, -RZ, R13.H0_H0 ;  /* 0x2000000dff0c7230 */ /* 0x000fe20000004100 */
        /* <DEDUP_REMOVED lines=17> */
.L_x_21299:
        /* <DEDUP_REMOVED lines=12> */
.L_x_21300:
        /* <DEDUP_REMOVED lines=43> */
.L_x_21298:
        /* <DEDUP_REMOVED lines=22> */
.L_x_21302:
        /* <DEDUP_REMOVED lines=12> */
.L_x_21303:
        /* <DEDUP_REMOVED lines=43> */
.L_x_21301:
        /* <DEDUP_REMOVED lines=19> */
.L_x_21305:
        /* <DEDUP_REMOVED lines=12> */
.L_x_21306:
        /* <DEDUP_REMOVED lines=43> */
.L_x_21304:
[----:B------:R-:W-:Y:S01]  /*27940*/  I2FP.F32.U32 R13, R13 ;  /* 0x0000000d000d7245 */ /* 0x000fe20000201000 */
[----:B------:R-:W-:-:S04]  /*27950*/  HADD2.F32 R12, -RZ, R73.H1_H1 ;  /* 0x30000049ff0c7230 */ /* 0x000fc80000004100 */
[----:B------:R-:W-:Y:S01]  /*27960*/  FFMA.FTZ R13, R13, R144, 1.1641532182693481445e-10 ;  /* 0x2f0000000d0d7423 */ /* 0x000fe20000010090 */
[----:B------:R-:W-:Y:S01]  /*27970*/  FMUL.FTZ R16, R12, UR5 ;  /* 0x000000050c107c20 */ /* 0x000fe20008410000 */
[----:B------:R-:W-:-:S03]  /*27980*/  FSEL R12, R23, RZ, P4 ;  /* 0x000000ff170c7208 */ /* 0x000fc60002000000 */
[----:B------:R-:W-:Y:S01]  /*27990*/  FSETP.GTU.FTZ.AND P2, PT, R13, UR4, PT ;  /* 0x000000040d007c0b */ /* 0x000fe2000bf5c000 */
[----:B------:R-:W-:-:S03]  /*279a0*/  IMAD.MOV.U32 R13, RZ, RZ, R8 ;  /* 0x000000ffff0d7224 */ /* 0x000fc600078e0008 */
        /* <DEDUP_REMOVED lines=15> */
.L_x_21308:
        /* <DEDUP_REMOVED lines=12> */
.L_x_21309:
        /* <DEDUP_REMOVED lines=43> */
.L_x_21307:
[----:B------:R-:W-:Y:S01]  /*27e10*/  ISETP.NE.AND P3, PT, R12, 0x1, PT ;  /* 0x000000010c00780c */ /* 0x000fe20003f65270 */
[----:B------:R-:W-:Y:S01]  /*27e20*/  HADD2.F32 R134, -RZ, R14.H0_H0 ;  /* 0x2000000eff867230 */ /* 0x000fe20000004100 */
[----:B------:R-:W-:Y:S01]  /*27e30*/  I2FP.F32.U32 R13, R13 ;  /* 0x0000000d000d7245 */ /* 0x000fe20000201000 */
[----:B------:R-:W-:-:S03]  /*27e40*/  HFMA2 R17, -RZ, RZ, 0, 1.1920928955078125e-07 ;  /* 0x00000002ff117431 */ /* 0x000fc600000001ff */
[----:B------:R-:W-:Y:S01]  /*27e50*/  FMUL.FTZ R134, R134, UR5 ;  /* 0x0000000586867c20 */ /* 0x000fe20008410000 */
        /* <DEDUP_REMOVED lines=12> */
.L_x_21311:
        /* <DEDUP_REMOVED lines=12> */
.L_x_21312:
        /* <DEDUP_REMOVED lines=43> */
.L_x_21310:
        /* <DEDUP_REMOVED lines=22> */
.L_x_21314:
        /* <DEDUP_REMOVED lines=12> */
.L_x_21315:
        /* <DEDUP_REMOVED lines=43> */
.L_x_21313:
        /* <DEDUP_REMOVED lines=17> */
.L_x_21317:
        /* <DEDUP_REMOVED lines=12> */
.L_x_21318:
        /* <DEDUP_REMOVED lines=43> */
.L_x_21316:
[----:B------:R-:W-:Y:S01]  /*28be0*/  I2FP.F32.U32 R13, R17 ;  /* 0x00000011000d7245 */ /* 0x000fe20000201000 */
[----:B------:R-:W-:Y:S01]  /*28bf0*/  HADD2.F32 R12, -RZ, R74.H1_H1 ;  /* 0x3000004aff0c7230 */ /* 0x000fe20000004100 */
[----:B------:R-:W-:-:S03]  /*28c00*/  FSEL R14, R14, RZ, P3 ;  /* 0x000000ff0e0e7208 */ /* 0x000fc60001800000 */
[----:B------:R-:W-:Y:S01]  /*28c10*/  FFMA.FTZ R13, R13, R144, 1.1641532182693481445e-10 ;  /* 0x2f0000000d0d7423 */ /* 0x000fe20000010090 */
[----:B------:R-:W-:-:S04]  /*28c20*/  FMUL.FTZ R12, R12, UR5 ;  /* 0x000000050c0c7c20 */ /* 0x000fc80008410000 */
[----:B------:R-:W-:Y:S01]  /*28c30*/  FSETP.GTU.FTZ.AND P4, PT, R13, UR4, PT ;  /* 0x000000040d007c0b */ /* 0x000fe2000bf9c000 */
[----:B------:R-:W-:-:S03]  /*28c40*/  IMAD.MOV.U32 R13, RZ, RZ, R8 ;  /* 0x000000ffff0d7224 */ /* 0x000fc600078e0008 */
        /* <DEDUP_REMOVED lines=15> */
.L_x_21320:
        /* <DEDUP_REMOVED lines=12> */
.L_x_21321:
        /* <DEDUP_REMOVED lines=43> */
.L_x_21319:
        /* <DEDUP_REMOVED lines=17> */
.L_x_21323:
        /* <DEDUP_REMOVED lines=12> */
.L_x_21324:
        /* <DEDUP_REMOVED lines=43> */
.L_x_21322:
        /* <DEDUP_REMOVED lines=22> */
.L_x_21326:
        /* <DEDUP_REMOVED lines=12> */
.L_x_21327:
        /* <DEDUP_REMOVED lines=40> */
[----:B------:R-:W-:Y:S01]  /*299d0*/  IMAD.MOV.U32 R13, RZ, RZ, R158 ;  /* 0x000000ffff0d7224 */ /* 0x000fe200078e009e */
[----:B------:R-:W-:Y:S01]  /*299e0*/  MOV R158, R12 ;  /* 0x0000000c009e7202 */ /* 0x000fe20000000f00 */
[----:B------:R-:W-:-:S07]  /*299f0*/  IMAD.MOV.U32 R12, RZ, RZ, RZ ;  /* 0x000000ffff0c7224 */ /* 0x000fce00078e00ff */
.L_x_21325:
        /* <DEDUP_REMOVED lines=17> */
.L_x_21329:
        /* <DEDUP_REMOVED lines=14> */
.L_x_21330:
        /* <DEDUP_REMOVED lines=43> */
.L_x_21328:
        /* <DEDUP_REMOVED lines=11> */
.L_x_21282:
        /* <DEDUP_REMOVED lines=15> */
.L_x_21333:
        /* <DEDUP_REMOVED lines=12> */
.L_x_21334:
        /* <DEDUP_REMOVED lines=42> */
.L_x_21332:
[----:B------:R-:W-:Y:S01]  /*2a3a0*/  I2FP.F32.U32 R17, R16 ;  /* 0x0000001000117245 */ /* 0x000fe20000201000 */
[----:B------:R-:W-:Y:S01]  /*2a3b0*/  HFMA2 R16, -RZ, RZ, 0, 1.1920928955078125e-07 ;  /* 0x00000002ff107431 */ /* 0x000fe200000001ff */
[----:B------:R-:W-:Y:S01]  /*2a3c0*/  ISETP.NE.AND P2, PT, R18, 0x1, PT ;  /* 0x000000011200780c */ /* 0x000fe20003f45270 */
[----:B--2--5:R-:W-:Y:S01]  /*2a3d0*/  HADD2.F32 R20, -RZ, R12.H0_H0 ;  /* 0x2000000cff147230 */ /* 0x024fe20000004100 */
        /* <DEDUP_REMOVED lines=14> */
.L_x_21336:
        /* <DEDUP_REMOVED lines=12> */
.L_x_21337:
        /* <DEDUP_REMOVED lines=42> */
[----:B------:R-:W-:-:S07]  /*2a820*/  HFMA2 R16, -RZ, RZ, 0, 0 ;  /* 0x00000000ff107431 */ /* 0x000fce00000001ff */
.L_x_21335:
        /* <DEDUP_REMOVED lines=18> */
.L_x_21339:
        /* <DEDUP_REMOVED lines=12> */
.L_x_21340:
        /* <DEDUP_REMOVED lines=41> */
[----:B------:R-:W-:Y:S02]  /*2aca0*/  LOP3.LUT R4, R4, UR39, R17, 0x96, !PT ;  /* 0x0000002704047c12 */ /* 0x000fe4000f8e9611 */
[----:B------:R-:W-:-:S07]  /*2acb0*/  MOV R158, R16 ;  /* 0x00000010009e7202 */ /* 0x000fce0000000f00 */
.L_x_21338:
[----:B------:R-:W-:Y:S01]  /*2acc0*/  I2FP.F32.U32 R17, R12 ;  /* 0x0000000c00117245 */ /* 0x000fe20000201000 */
[----:B------:R-:W-:Y:S01]  /*2acd0*/  HFMA2 R16, -RZ, RZ, 0, 1.1920928955078125e-07 ;  /* 0x00000002ff107431 */ /* 0x000fe200000001ff */
[----:B------:R-:W-:Y:S01]  /*2ace0*/  ISETP.NE.AND P2, PT, R18, 0x1, PT ;  /* 0x000000011200780c */ /* 0x000fe20003f45270 */
[----:B------:R-:W-:Y:S01]  /*2acf0*/  HADD2.F32 R21, -RZ, R13.H0_H0 ;  /* 0x2000000dff157230 */ /* 0x000fe20000004100 */
        /* <DEDUP_REMOVED lines=14> */
.L_x_21342:
        /* <DEDUP_REMOVED lines=12> */
.L_x_21343:
        /* <DEDUP_REMOVED lines=43> */
.L_x_21341:
        /* <DEDUP_REMOVED lines=18> */
.L_x_21345:
        /* <DEDUP_REMOVED lines=12> */
.L_x_21346:
        /* <DEDUP_REMOVED lines=43> */
.L_x_21344:
[----:B------:R-:W-:Y:S01]  /*2b5e0*/  ISETP.NE.AND P3, PT, R12, 0x1, PT ;  /* 0x000000010c00780c */ /* 0x000fe20003f65270 */
[----:B------:R-:W-:Y:S01]  /*2b5f0*/  HFMA2 R16, -RZ, RZ, 0, 1.1920928955078125e-07 ;  /* 0x00000002ff107431 */ /* 0x000fe200000001ff */
[----:B------:R-:W-:Y:S01]  /*2b600*/  I2FP.F32.U32 R13, R13 ;  /* 0x0000000d000d7245 */ /* 0x000fe20000201000 */
[----:B------:R-:W-:-:S04]  /*2b610*/  HADD2.F32 R134, -RZ, R14.H0_H0 ;  /* 0x2000000eff867230 */ /* 0x000fc80000004100 */
        /* <DEDUP_REMOVED lines=12> */
.L_x_21348:
        /* <DEDUP_REMOVED lines=12> */
.L_x_21349:
        /* <DEDUP_REMOVED lines=40> */
[----:B------:R-:W-:Y:S01]  /*2ba20*/  HFMA2 R16, -RZ, RZ, 0, 0 ;  /* 0x00000000ff107431 */ /* 0x000fe200000001ff */
[----:B------:R-:W-:Y:S01]  /*2ba30*/  MOV R13, R158 ;  /* 0x0000009e000d7202 */ /* 0x000fe20000000f00 */
[----:B------:R-:W-:-:S07]  /*2ba40*/  IMAD.MOV.U32 R158, RZ, RZ, R12 ;  /* 0x000000ffff9e7224 */ /* 0x000fce00078e000c */
.L_x_21347:
        /* <DEDUP_REMOVED lines=16> */
.L_x_21351:
        /* <DEDUP_REMOVED lines=12> */
.L_x_21352:
        /* <DEDUP_REMOVED lines=40> */
[----:B------:R-:W-:Y:S01]  /*2be90*/  MOV R158, R12 ;  /* 0x0000000c009e7202 */ /* 0x000fe20000000f00 */
[----:B------:R-:W-:Y:S01]  /*2bea0*/  IMAD.MOV.U32 R12, RZ, RZ, RZ ;  /* 0x000000ffff0c7224 */ /* 0x000fe200078e00ff */
[----:B------:R-:W-:-:S07]  /*2beb0*/  LOP3.LUT R4, R4, UR39, R13, 0x96, !PT ;  /* 0x0000002704047c12 */ /* 0x000fce000f8e960d */
.L_x_21350:
        /* <DEDUP_REMOVED lines=16> */
.L_x_21354:
        /* <DEDUP_REMOVED lines=12> */
.L_x_21355:
        /* <DEDUP_REMOVED lines=43> */
.L_x_21353:
[----:B------:R-:W-:Y:S01]  /*2c330*/  P2R R142, PR, RZ, 0x2 ;  /* 0x00000002ff8e7803 */ /* 0x000fe20000000000 */
[----:B------:R-:W-:Y:S01]  /*2c340*/  FMUL.FTZ R20, R20, UR5 ;  /* 0x0000000514147c20 */ /* 0x000fe20008410000 */
[----:B------:R-:W-:Y:S01]  /*2c350*/  I2FP.F32.U32 R13, R16 ;  /* 0x00000010000d7245 */ /* 0x000fe20000201000 */
[----:B------:R-:W-:Y:S01]  /*2c360*/  FMUL.FTZ R22, R22, UR5 ;  /* 0x0000000516167c20 */ /* 0x000fe20008410000 */
[----:B------:R-:W-:Y:S01]  /*2c370*/  LOP3.LUT P1, RZ, R9, 0x10, RZ, 0xc0, !PT ;  /* 0x0000001009ff7812 */ /* 0x000fe2000782c0ff */
[----:B------:R-:W-:Y:S01]  /*2c380*/  HADD2.F32 R15, -RZ, R15.H1_H1 ;  /* 0x3000000fff0f7230 */ /* 0x000fe20000004100 */
[----:B------:R-:W-:Y:S01]  /*2c390*/  P2R R19, PR, RZ, 0x1 ;  /* 0x00000001ff137803 */ /* 0x000fe20000000000 */
[----:B------:R-:W-:Y:S01]  /*2c3a0*/  FMUL.FTZ R12, R21, UR5 ;  /* 0x00000005150c7c20 */ /* 0x000fe20008410000 */
[----:B------:R-:W-:Y:S01]  /*2c3b0*/  LOP3.LUT P0, RZ, R9, 0x8, RZ, 0xc0, !PT ;  /* 0x0000000809ff7812 */ /* 0x000fe2000780c0ff */
[----:B------:R-:W-:Y:S01]  /*2c3c0*/  FFMA.FTZ R13, R13, R144, 1.1641532182693481445e-10 ;  /* 0x2f0000000d0d7423 */ /* 0x000fe20000010090 */
        /* <DEDUP_REMOVED lines=8> */
[----:B------:R-:W-:Y:S01]  /*2c450*/  FMUL.FTZ R15, R15, UR5 ;  /* 0x000000050f0f7c20 */ /* 0x000fe20008410000 */
[----:B------:R-:W-:-:S02]  /*2c460*/  FSEL R22, R12, RZ, P5 ;  /* 0x000000ff0c167208 */ /* 0x000fc40002800000 */
[----:B------:R-:W-:Y:S02]  /*2c470*/  LOP3.LUT P6, RZ, R9, 0x2, RZ, 0xc0, !PT ;  /* 0x0000000209ff7812 */ /* 0x000fe400078cc0ff */
[----:B------:R-:W-:Y:S02]  /*2c480*/  FSETP.GTU.FTZ.AND P5, PT, R13, UR4, PT ;  /* 0x000000040d007c0b */ /* 0x000fe4000bfbc000 */
[----:B------:R-:W-:Y:S02]  /*2c490*/  ISETP.NE.AND P0, PT, R19, RZ, PT ;  /* 0x000000ff1300720c */ /* 0x000fe40003f05270 */
        /* <DEDUP_REMOVED lines=13> */
[----:B------:R-:W-:-:S10]  /*2c570*/  @P1 FADD.FTZ R19, R67, R19 ;  /* 0x0000001343131221 */ /* 0x000fd40000010000 */
.L_x_21331:
[----:B------:R-:W-:Y:S01]  /*2c580*/  SEL R12, RZ, 0x1000000, !P5 ;  /* 0x01000000ff0c7807 */ /* 0x000fe20006800000 */
[----:B------:R-:W-:Y:S01]  /*2c590*/  IMAD.WIDE.U32 R142, R151, 0x20, R156 ;  /* 0x00000020978e7825 */ /* 0x000fe200078e009c */
[----:B------:R-:W-:Y:S01]  /*2c5a0*/  SEL R13, RZ, 0x10000, !P4 ;  /* 0x00010000ff0d7807 */ /* 0x000fe20006000000 */
[----:B------:R-:W0:Y:S01]  /*2c5b0*/  @P0 LDC.64 R14, c[0x0][0x398] ;  /* 0x0000e600ff0e0b82 */ /* 0x000e220000000a00 */
[----:B------:R-:W-:Y:S02]  /*2c5c0*/  SEL R152, RZ, 0x100, !P3 ;  /* 0x00000100ff987807 */ /* 0x000fe40005800000 */
[C---:B------:R-:W-:Y:S01]  /*2c5d0*/  LOP3.LUT P5, RZ, R9.reuse, 0x8, RZ, 0xc0, !PT ;  /* 0x0000000809ff7812 */ /* 0x040fe200078ac0ff */
[----:B------:R-:W-:Y:S01]  /*2c5e0*/  STG.E.128 desc[UR8][R142.64], R20 ;  /* 0x000000148e007986 */ /* 0x000fe2000c101d08 */
[C---:B------:R-:W-:Y:S02]  /*2c5f0*/  LOP3.LUT P4, RZ, R9.reuse, 0x4, RZ, 0xc0, !PT ;  /* 0x0000000409ff7812 */ /* 0x040fe4000788c0ff */
[----:B------:R-:W-:Y:S01]  /*2c600*/  LOP3.LUT P3, RZ, R9, 0x2, RZ, 0xc0, !PT ;  /* 0x0000000209ff7812 */ /* 0x000fe2000786c0ff */
[----:B------:R1:W-:Y:S01]  /*2c610*/  STG.E.128 desc[UR8][R142.64+0x10], R16 ;  /* 0x000010108e007986 */ /* 0x0003e2000c101d08 */
[----:B------:R-:W-:-:S02]  /*2c620*/  LOP3.LUT R152, R152, R12, R13, 0xfe, !PT ;  /* 0x0000000c98987212 */ /* 0x000fc400078efe0d */
[----:B------:R-:W-:Y:S02]  /*2c630*/  LOP3.LUT P6, RZ, R9, 0x10, RZ, 0xc0, !PT ;  /* 0x0000001009ff7812 */ /* 0x000fe400078cc0ff */
[----:B------:R-:W-:Y:S02]  /*2c640*/  SEL R12, RZ, 0x1000000, !P3 ;  /* 0x01000000ff0c7807 */ /* 0x000fe40005800000 */
[----:B------:R-:W-:Y:S02]  /*2c650*/  SEL R13, RZ, 0x10000, !P4 ;  /* 0x00010000ff0d7807 */ /* 0x000fe40006000000 */
[----:B------:R-:W-:Y:S02]  /*2c660*/  SEL R134, RZ, 0x100, !P5 ;  /* 0x00000100ff867807 */ /* 0x000fe40006800000 */
[----:B------:R-:W-:Y:S02]  /*2c670*/  SEL R135, RZ, 0x1, !P2 ;  /* 0x00000001ff877807 */ /* 0x000fe40005000000 */
[----:B------:R-:W-:-:S02]  /*2c680*/  LOP3.LUT R134, R134, R12, R13, 0xfe, !PT ;  /* 0x0000000c86867212 */ /* 0x000fc400078efe0d */
[----:B------:R-:W-:Y:S01]  /*2c690*/  SEL R153, RZ, 0x1, !P6 ;  /* 0x00000001ff997807 */ /* 0x000fe20007000000 */
[----:B------:R-:W2:Y:S01]  /*2c6a0*/  @P1 LDC.64 R12, c[0x0][0x3a0] ;  /* 0x0000e800ff0c1b82 */ /* 0x000ea20000000a00 */
[----:B------:R-:W-:Y:S01]  /*2c6b0*/  LOP3.LUT R135, R152, R135, RZ, 0xfc, !PT ;  /* 0x0000008798877212 */ /* 0x000fe200078efcff */
[----:B-1----:R-:W-:Y:S01]  /*2c6c0*/  IMAD.WIDE.U32 R142, R151, 0x8, R154 ;  /* 0x00000008978e7825 */ /* 0x002fe200078e009a */
[----:B------:R-:W-:-:S05]  /*2c6d0*/  LOP3.LUT R134, R134, R153, RZ, 0xfc, !PT ;  /* 0x0000009986867212 */ /* 0x000fca00078efcff */
[----:B------:R1:W-:Y:S01]  /*2c6e0*/  STG.E.64 desc[UR8][R142.64], R134 ;  /* 0x000000868e007986 */ /* 0x0003e2000c101b08 */
[----:B------:R-:W-:Y:S05]  /*2c6f0*/  @!P0 BRA `(.L_x_21356) ;  /* 0x0000000000508947 */ /* 0x000fea0003800000 */
[----:B-1----:R-:W-:Y:S01]  /*2c700*/  IMAD.U32 R134, R140, 0x10000, RZ ;  /* 0x000100008c867824 */ /* 0x002fe200078e00ff */
[----:B------:R-:W-:Y:S02]  /*2c710*/  PRMT R143, R139, 0x7104, RZ ;  /* 0x000071048b8f7816 */ /* 0x000fe400000000ff */
[----:B------:R-:W-:Y:S02]  /*2c720*/  LOP3.LUT R160, R137, 0xff, RZ, 0xc0, !PT ;  /* 0x000000ff89a07812 */ /* 0x000fe400078ec0ff */
[----:B------:R-:W-:Y:S02]  /*2c730*/  LOP3.LUT R135, R134, 0xff0000, RZ, 0xc0, !PT ;  /* 0x00ff000086877812 */ /* 0x000fe400078ec0ff */
[----:B------:R-:W-:Y:S01]  /*2c740*/  LOP3.LUT R134, R141, 0xffff, RZ, 0xc0, !PT ;  /* 0x0000ffff8d867812 */ /* 0x000fe200078ec0ff */
[----:B------:R-:W-:Y:S01]  /*2c750*/  IMAD.WIDE.U32 R160, R160, 0x1000000, RZ ;  /* 0x01000000a0a07825 */ /* 0x000fe200078e00ff */
[----:B------:R-:W-:Y:S02]  /*2c760*/  LOP3.LUT R152, R136, 0xff, RZ, 0xc0, !PT ;  /* 0x000000ff88987812 */ /* 0x000fe400078ec0ff */
[----:B------:R-:W-:-:S02]  /*2c770*/  PRMT R142, R135, 0x4210, R134 ;  /* 0x00004210878e7816 */ /* 0x000fc40000000086 */
[----:B------:R-:W1:Y:S01]  /*2c780*/  LDC.64 R134, c[0x0][0x3b8] ;  /* 0x0000ee00ff867b82 */ /* 0x000e620000000a00 */
        /* <DEDUP_REMOVED lines=9> */
[----:B-1----:R-:W-:-:S05]  /*2c820*/  IMAD.WIDE.U32 R134, R151, 0x8, R134 ;  /* 0x0000000897867825 */ /* 0x002fca00078e0086 */
[----:B------:R3:W-:Y:S02]  /*2c830*/  STG.E.64 desc[UR8][R134.64], R142 ;  /* 0x0000008e86007986 */ /* 0x0007e4000c101b08 */
.L_x_21356:
[----:B------:R-:W-:-:S05]  /*2c840*/  IADD3 R152, PT, PT, R148, 0x300, RZ ;  /* 0x0000030094987810 */ /* 0x000fca0007ffe0ff */
[----:B------:R-:W-:-:S04]  /*2c850*/  IMAD.WIDE.U32 R132, R152, 0x10, R132 ;  /* 0x0000001098847825 */ /* 0x000fc800078e0084 */
[C---:B0-----:R-:W-:Y:S02]  /*2c860*/  @P0 IMAD.WIDE.U32 R14, R152.reuse, 0x10, R14 ;  /* 0x00000010980e0825 */ /* 0x041fe400078e000e */
[----:B-1-3--:R-:W5:Y:S02]  /*2c870*/  LDG.E.128 R132, desc[UR8][R132.64] ;  /* 0x0000000884847981 */ /* 0x00af64000c1e1d00 */
[----:B--2---:R-:W-:Y:S02]  /*2c880*/  @P1 IMAD.WIDE.U32 R12, R152, 0x20, R12 ;  /* 0x00000020980c1825 */ /* 0x004fe400078e000c */
[----:B------:R0:W5:Y:S04]  /*2c890*/  @P0 LDG.E.128 R72, desc[UR8][R14.64] ;  /* 0x000000080e480981 */ /* 0x000168000c1e1d00 */
[----:B------:R0:W5:Y:S04]  /*2c8a0*/  @P1 LDG.E.128 R68, desc[UR8][R12.64] ;  /* 0x000000080c441981 */ /* 0x000168000c1e1d00 */
[----:B------:R0:W5:Y:S01]  /*2c8b0*/  @P1 LDG.E.128 R64, desc[UR8][R12.64+0x10] ;  /* 0x000010080c401981 */ /* 0x000162000c1e1d00 */
[----:B------:R-:W-:Y:S05]  /*2c8c0*/  @!P0 BRA `(.L_x_21357) ;  /* 0x0000004800d48947 */ /* 0x000fea0003800000 */
[----:B------:R-:W-:Y:S01]  /*2c8d0*/  ISETP.NE.AND P2, PT, R145, 0x1, PT ;  /* 0x000000019100780c */ /* 0x000fe20003f45270 */
[----:B0-----:R-:W-:Y:S01]  /*2c8e0*/  IMAD.MOV.U32 R12, RZ, RZ, 0x2 ;  /* 0x00000002ff0c7424 */ /* 0x001fe200078e00ff */
        /* <DEDUP_REMOVED lines=13> */
.L_x_21359:
        /* <DEDUP_REMOVED lines=12> */
.L_x_21360:
        /* <DEDUP_REMOVED lines=42> */
.L_x_21358:
        /* <DEDUP_REMOVED lines=19> */
.L_x_21362:
        /* <DEDUP_REMOVED lines=12> */
.L_x_21363:
        /* <DEDUP_REMOVED lines=40> */
[----:B------:R-:W-:Y:S02]  /*2d190*/  LOP3.LUT R4, R4, UR39, R11, 0x96, !PT ;  /* 0x0000002704047c12 */ /* 0x000fe4000f8e960b */
[----:B------:R-:W-:Y:S01]  /*2d1a0*/  MOV R11, R142 ;  /* 0x0000008e000b7202 */ /* 0x000fe20000000f00 */
[----:B------:R-:W-:-:S07]  /*2d1b0*/  IMAD.MOV.U32 R142, RZ, RZ, R10 ;  /* 0x000000ffff8e7224 */ /* 0x000fce00078e000a */
.L_x_21361:
        /* <DEDUP_REMOVED lines=22> */
.L_x_21365:
        /* <DEDUP_REMOVED lines=12> */
.L_x_21366:
        /* <DEDUP_REMOVED lines=43> */
.L_x_21364:
[----:B------:R-:W-:Y:S01]  /*2d690*/  I2FP.F32.U32 R11, R11 ;  /* 0x0000000b000b7245 */ /* 0x000fe20000201000 */
[----:B------:R-:W-:Y:S01]  /*2d6a0*/  IMAD.MOV.U32 R13, RZ, RZ, R8 ;  /* 0x000000ffff0d7224 */ /* 0x000fe200078e0008 */
[----:B------:R-:W-:Y:S02]  /*2d6b0*/  ISETP.NE.AND P2, PT, R14, 0x1, PT ;  /* 0x000000010e00780c */ /* 0x000fe40003f45270 */
[----:B------:R-:W-:Y:S01]  /*2d6c0*/  LOP3.LUT R9, R9, 0xfffffff7, RZ, 0xc0, !PT ;  /* 0xfffffff709097812 */ /* 0x000fe200078ec0ff */
[----:B------:R-:W-:-:S05]  /*2d6d0*/  FFMA.FTZ R11, R11, R144, 1.1641532182693481445e-10 ;  /* 0x2f0000000b0b7423 */ /* 0x000fca0000010090 */
[----:B------:R-:W-:Y:S01]  /*2d6e0*/  FSETP.LE.FTZ.AND P4, PT, R11, UR4, PT ;  /* 0x000000040b007c0b */ /* 0x000fe2000bf93000 */
[----:B------:R-:W-:Y:S02]  /*2d6f0*/  HADD2.F32 R11, -RZ, R132.H1_H1 ;  /* 0x30000084ff0b7230 */ /* 0x000fe40000004100 */
[----:B------:R-:W-:-:S03]  /*2d700*/  HFMA2 R132, -RZ, RZ, 0, 1.1920928955078125e-07 ;  /* 0x00000002ff847431 */ /* 0x000fc600000001ff */
        /* <DEDUP_REMOVED lines=11> */
.L_x_21368:
        /* <DEDUP_REMOVED lines=12> */
.L_x_21369:
[----:B------:R-:W-:Y:S01]  /*2d880*/  IMAD.WIDE.U32 R4, R2, -0x326172a9, RZ ;  /* 0xcd9e8d5702047825 */ /* 0x000fe200078e00ff */
[----:B------:R-:W-:-:S03]  /*2d890*/  LOP3.LUT R14, R7, UR11, R139, 0x96, !PT ;  /* 0x0000000b070e7c12 */ /* 0x000fc6000f8e968b */
[----:B------:R-:W-:Y:S01]  /*2d8a0*/  HFMA2 R132, -RZ, RZ, 0, 0 ;  /* 0x00000000ff847431 */ /* 0x000fe200000001ff */
        /* <DEDUP_REMOVED lines=40> */
.L_x_21367:
[----:B------:R-:W-:Y:S01]  /*2db30*/  I2FP.F32.U32 R13, R13 ;  /* 0x0000000d000d7245 */ /* 0x000fe20000201000 */
[----:B------:R-:W-:Y:S01]  /*2db40*/  HADD2.F32 R14, -RZ, R72.H1_H1 ;  /* 0x30000048ff0e7230 */ /* 0x000fe20000004100 */
[----:B------:R-:W-:-:S03]  /*2db50*/  ISETP.NE.AND P3, PT, R132, 0x1, PT ;  /* 0x000000018400780c */ /* 0x000fc60003f65270 */
[----:B------:R-:W-:Y:S01]  /*2db60*/  FFMA.FTZ R13, R13, R144, 1.1641532182693481445e-10 ;  /* 0x2f0000000d0d7423 */ /* 0x000fe20000010090 */
[----:B------:R-:W-:Y:S01]  /*2db70*/  FMUL.FTZ R15, R14, UR5 ;  /* 0x000000050e0f7c20 */ /* 0x000fe20008410000 */
[----:B------:R-:W-:-:S03]  /*2db80*/  FSEL R14, R11, RZ, P4 ;  /* 0x000000ff0b0e7208 */ /* 0x000fc60002000000 */
[----:B------:R-:W-:-:S04]  /*2db90*/  FSETP.GTU.FTZ.AND P2, PT, R13, UR4, PT ;  /* 0x000000040d007c0b */ /* 0x000fc8000bf5c000 */
[----:B------:R-:W-:Y:S02]  /*2dba0*/  FSEL R13, R15, RZ, !P2 ;  /* 0x000000ff0f0d7208 */ /* 0x000fe40005000000 */
[----:B------:R-:W-:Y:S02]  /*2dbb0*/  SEL R11, RZ, 0x1, P2 ;  /* 0x00000001ff0b7807 */ /* 0x000fe40001000000 */
[----:B------:R-:W-:Y:S01]  /*2dbc0*/  MOV R15, R8 ;  /* 0x00000008000f7202 */ /* 0x000fe20000000f00 */
        /* <DEDUP_REMOVED lines=12> */
.L_x_21371:
        /* <DEDUP_REMOVED lines=12> */
.L_x_21372:
        /* <DEDUP_REMOVED lines=43> */
.L_x_21370:
        /* <DEDUP_REMOVED lines=19> */
.L_x_21374:
        /* <DEDUP_REMOVED lines=12> */
.L_x_21375:
        /* <DEDUP_REMOVED lines=43> */
.L_x_21373:
        /* <DEDUP_REMOVED lines=22> */
.L_x_21377:
        /* <DEDUP_REMOVED lines=12> */
.L_x_21378:
        /* <DEDUP_REMOVED lines=41> */
[----:B------:R-:W-:Y:S02]  /*2e950*/  LOP3.LUT R4, R4, UR39, R139, 0x96, !PT ;  /* 0x0000002704047c12 */ /* 0x000fe4000f8e968b */
[----:B------:R-:W-:-:S07]  /*2e960*/  MOV R142, R138 ;  /* 0x0000008a008e7202 */ /* 0x000fce0000000f00 */
.L_x_21376:
        /* <DEDUP_REMOVED lines=19> */
.L_x_21380:
        /* <DEDUP_REMOVED lines=12> */
.L_x_21381:
        /* <DEDUP_REMOVED lines=43> */
.L_x_21379:
[----:B------:R-:W-:Y:S01]  /*2ee10*/  I2FP.F32.U32 R133, R133 ;  /* 0x0000008500857245 */ /* 0x000fe20000201000 */
[----:B------:R-:W-:-:S04]  /*2ee20*/  HADD2.F32 R132, -RZ, R73.H1_H1 ;  /* 0x30000049ff847230 */ /* 0x000fc80000004100 */
[----:B------:R-:W-:Y:S01]  /*2ee30*/  FFMA.FTZ R133, R133, R144, 1.1641532182693481445e-10 ;  /* 0x2f00000085857423 */ /* 0x000fe20000010090 */
[----:B------:R-:W-:Y:S01]  /*2ee40*/  FMUL.FTZ R137, R132, UR5 ;  /* 0x0000000584897c20 */ /* 0x000fe20008410000 */
[----:B------:R-:W-:-:S03]  /*2ee50*/  FSEL R132, R15, RZ, P4 ;  /* 0x000000ff0f847208 */ /* 0x000fc60002000000 */
[----:B------:R-:W-:Y:S02]  /*2ee60*/  FSETP.GTU.FTZ.AND P2, PT, R133, UR4, PT ;  /* 0x0000000485007c0b */ /* 0x000fe4000bf5c000 */
        /* <DEDUP_REMOVED lines=16> */
.L_x_21383:
        /* <DEDUP_REMOVED lines=12> */
.L_x_21384:
        /* <DEDUP_REMOVED lines=40> */
[----:B------:R-:W-:Y:S01]  /*2f2b0*/  IMAD.MOV.U32 R133, RZ, RZ, R142 ;  /* 0x000000ffff857224 */ /* 0x000fe200078e008e */
[----:B------:R-:W-:Y:S01]  /*2f2c0*/  MOV R142, R132 ;  /* 0x00000084008e7202 */ /* 0x000fe20000000f00 */
[----:B------:R-:W-:-:S07]  /*2f2d0*/  IMAD.MOV.U32 R132, RZ, RZ, RZ ;  /* 0x000000ffff847224 */ /* 0x000fce00078e00ff */
.L_x_21382:
        /* <DEDUP_REMOVED lines=17> */
.L_x_21386:
        /* <DEDUP_REMOVED lines=12> */
.L_x_21387:
        /* <DEDUP_REMOVED lines=43> */
.L_x_21385:
[----:B------:R-:W-:Y:S01]  /*2f760*/  I2FP.F32.U32 R133, R133 ;  /* 0x0000008500857245 */ /* 0x000fe20000201000 */
[----:B------:R-:W-:-:S04]  /*2f770*/  HADD2.F32 R132, -RZ, R74.H0_H0 ;  /* 0x2000004aff847230 */ /* 0x000fc80000004100 */
        /* <DEDUP_REMOVED lines=20> */
.L_x_21389:
        /* <DEDUP_REMOVED lines=12> */
.L_x_21390:
        /* <DEDUP_REMOVED lines=43> */
.L_x_21388:
[----:B------:R-:W-:Y:S01]  /*2fc30*/  ISETP.NE.AND P4, PT, R140, 0x1, PT ;  /* 0x000000018c00780c */ /* 0x000fe20003f85270 */
[----:B------:R-:W-:Y:S01]  /*2fc40*/  HADD2.F32 R139, -RZ, R134.H1_H1 ;  /* 0x30000086ff8b7230 */ /* 0x000fe20000004100 */
[----:B------:R-:W-:Y:S01]  /*2fc50*/  I2FP.F32.U32 R133, R133 ;  /* 0x0000008500857245 */ /* 0x000fe20000201000 */
[----:B------:R-:W-:-:S04]  /*2fc60*/  HFMA2 R141, -RZ, RZ, 0, 1.1920928955078125e-07 ;  /* 0x00000002ff8d7431 */ /* 0x000fc800000001ff */
[----:B------:R-:W-:Y:S01]  /*2fc70*/  FFMA.FTZ R134, R133, R144, 1.1641532182693481445e-10 ;  /* 0x2f00000085867423 */ /* 0x000fe20000010090 */
[----:B------:R-:W-:Y:S01]  /*2fc80*/  FMUL.FTZ R133, R139, UR5 ;  /* 0x000000058b857c20 */ /* 0x000fe20008410000 */
[----:B------:R-:W-:-:S03]  /*2fc90*/  IMAD.MOV.U32 R139, RZ, RZ, R8 ;  /* 0x000000ffff8b7224 */ /* 0x000fc600078e0008 */
[----:B------:R-:W-:Y:S01]  /*2fca0*/  FSETP.LE.FTZ.AND P3, PT, R134, UR4, PT ;  /* 0x0000000486007c0b */ /* 0x000fe2000bf73000 */
        /* <DEDUP_REMOVED lines=9> */
.L_x_21392:
        /* <DEDUP_REMOVED lines=12> */
.L_x_21393:
        /* <DEDUP_REMOVED lines=40> */
[----:B------:R-:W-:Y:S01]  /*30080*/  IMAD.MOV.U32 R142, RZ, RZ, R140 ;  /* 0x000000ffff8e7224 */ /* 0x000fe200078e008c */
[----:B------:R-:W-:Y:S01]  /*30090*/  LOP3.LUT R4, R4, UR39, R141, 0x96, !PT ;  /* 0x0000002704047c12 */ /* 0x000fe2000f8e968d */
[----:B------:R-:W-:-:S07]  /*300a0*/  HFMA2 R141, -RZ, RZ, 0, 0 ;  /* 0x00000000ff8d7431 */ /* 0x000fce00000001ff */
.L_x_21391:
        /* <DEDUP_REMOVED lines=22> */
.L_x_21395:
        /* <DEDUP_REMOVED lines=12> */
.L_x_21396:
        /* <DEDUP_REMOVED lines=43> */
.L_x_21394:
        /* <DEDUP_REMOVED lines=17> */
.L_x_21398:
        /* <DEDUP_REMOVED lines=12> */
.L_x_21399:
        /* <DEDUP_REMOVED lines=43> */
.L_x_21397:
        /* <DEDUP_REMOVED lines=22> */
.L_x_21401:
        /* <DEDUP_REMOVED lines=12> */
.L_x_21402:
        /* <DEDUP_REMOVED lines=41> */
[----:B------:R-:W-:Y:S02]  /*30eb0*/  LOP3.LUT R4, R4, UR39, R159, 0x96, !PT ;  /* 0x0000002704047c12 */ /* 0x000fe4000f8e969f */
[----:B------:R-:W-:-:S07]  /*30ec0*/  MOV R142, R158 ;  /* 0x0000009e008e7202 */ /* 0x000fce0000000f00 */
.L_x_21400:
        /* <DEDUP_REMOVED lines=17> */
.L_x_21404:
        /* <DEDUP_REMOVED lines=14> */
.L_x_21405:
[----:B------:R-:W-:Y:S01]  /*310c0*/  LOP3.LUT R158, R7, UR11, R5, 0x96, !PT ;  /* 0x0000000b079e7c12 */ /* 0x000fe2000f8e9605 */
[----:B------:R-:W-:-:S04]  /*310d0*/  IMAD.WIDE.U32 R160, R2, -0x326172a9, RZ ;  /* 0xcd9e8d5702a07825 */ /* 0x000fc800078e00ff */
[----:B------:R-:W-:Y:S01]  /*310e0*/  HFMA2 R143, -RZ, RZ, 0, 0 ;  /* 0x00000000ff8f7431 */ /* 0x000fe200000001ff */
[----:B------:R-:W-:Y:S01]  /*310f0*/  MOV R145, R142 ;  /* 0x0000008e00917202 */ /* 0x000fe20000000f00 */
        /* <DEDUP_REMOVED lines=38> */
[----:B------:R-:W-:-:S07]  /*31360*/  LOP3.LUT R4, R4, UR39, R159, 0x96, !PT ;  /* 0x0000002704047c12 */ /* 0x000fce000f8e969f */
.L_x_21403:
[----:B------:R-:W-:Y:S02]  /*31370*/  I2FP.F32.U32 R141, R145 ;  /* 0x00000091008d7245 */ /* 0x000fe40000201000 */
[----:B------:R-:W-:-:S03]  /*31380*/  FSEL R135, R135, RZ, P5 ;  /* 0x000000ff87877208 */ /* 0x000fc60002800000 */
[----:B------:R-:W-:Y:S01]  /*31390*/  FFMA.FTZ R141, R141, R144, 1.1641532182693481445e-10 ;  /* 0x2f0000008d8d7423 */ /* 0x000fe20000010090 */
[----:B------:R-:W-:-:S04]  /*313a0*/  HADD2.F32 R144, -RZ, R75.H1_H1 ;  /* 0x3000004bff907230 */ /* 0x000fc80000004100 */
[----:B------:R-:W-:Y:S01]  /*313b0*/  FSETP.GTU.FTZ.AND P6, PT, R141, UR4, PT ;  /* 0x000000048d007c0b */ /* 0x000fe2000bfdc000 */
[----:B------:R-:W-:-:S03]  /*313c0*/  FMUL.FTZ R144, R144, UR5 ;  /* 0x0000000590907c20 */ /* 0x000fc60008410000 */
[----:B------:R-:W-:Y:S02]  /*313d0*/  SEL R141, RZ, 0x1, P6 ;  /* 0x00000001ff8d7807 */ /* 0x000fe40003000000 */
[----:B------:R-:W-:-:S05]  /*313e0*/  FSEL R144, R144, RZ, !P6 ;  /* 0x000000ff90907208 */ /* 0x000fca0007000000 */
[----:B------:R-:W-:-:S04]  /*313f0*/  FADD.FTZ R135, R144, R135 ;  /* 0x0000008790877221 */ /* 0x000fc80000010000 */
[----:B------:R-:W-:Y:S01]  /*31400*/  @P1 FADD.FTZ R135, R67, R135 ;  /* 0x0000008743871221 */ /* 0x000fe20000010000 */
[----:B------:R-:W-:Y:S06]  /*31410*/  BRA `(.L_x_21406) ;  /* 0x00000024008c7947 */ /* 0x000fec0003800000 */
.L_x_21357:
        /* <DEDUP_REMOVED lines=12> */
[----:B------:R-:W-:Y:S01]  /*314e0*/  @!P2 MOV R12, R4 ;  /* 0x00000004000ca202 */ /* 0x000fe20000000f00 */
[----:B------:R-:W-:Y:S01]  /*314f0*/  @P2 IMAD.MOV.U32 R12, RZ, RZ, R5 ;  /* 0x000000ffff0c2224 */ /* 0x000fe200078e0005 */
[----:B------:R-:W-:Y:S06]  /*31500*/  BRA `(.L_x_21407) ;  /* 0x0000000000d87947 */ /* 0x000fec0003800000 */
.L_x_21408:
        /* <DEDUP_REMOVED lines=12> */
.L_x_21409:
        /* <DEDUP_REMOVED lines=42> */
.L_x_21407:
        /* <DEDUP_REMOVED lines=18> */
.L_x_21411:
        /* <DEDUP_REMOVED lines=12> */
.L_x_21412:
        /* <DEDUP_REMOVED lines=41> */
[----:B------:R-:W-:Y:S02]  /*31ce0*/  IMAD.MOV.U32 R142, RZ, RZ, R12 ;  /* 0x000000ffff8e7224 */ /* 0x000fe400078e000c */
[----:B------:R-:W-:-:S07]  /*31cf0*/  HFMA2 R12, -RZ, RZ, 0, 0 ;  /* 0x00000000ff0c7431 */ /* 0x000fce00000001ff */
.L_x_21410:
        /* <DEDUP_REMOVED lines=18> */
.L_x_21414:
        /* <DEDUP_REMOVED lines=12> */
.L_x_21415:
        /* <DEDUP_REMOVED lines=39> */
[----:B------:R-:W-:-:S05]  /*32150*/  IMAD.WIDE.U32 R12, R15, -0x2daee0ad, RZ ;  /* 0xd2511f530f0c7825 */ /* 0x000fca00078e00ff */
[----:B------:R-:W-:Y:S01]  /*32160*/  LOP3.LUT R4, R4, UR39, R13, 0x96, !PT ;  /* 0x0000002704047c12 */ /* 0x000fe2000f8e960d */
[----:B------:R-:W-:Y:S01]  /*32170*/  IMAD.MOV.U32 R13, RZ, RZ, R142 ;  /* 0x000000ffff0d7224 */ /* 0x000fe200078e008e */
[----:B------:R-:W-:-:S07]  /*32180*/  MOV R142, R12 ;  /* 0x0000000c008e7202 */ /* 0x000fce0000000f00 */
.L_x_21413:
[----:B------:R-:W-:Y:S01]  /*32190*/  I2FP.F32.U32 R13, R13 ;  /* 0x0000000d000d7245 */ /* 0x000fe20000201000 */
[----:B------:R-:W-:Y:S01]  /*321a0*/  HFMA2 R12, -RZ, RZ, 0, 1.1920928955078125e-07 ;  /* 0x00000002ff0c7431 */ /* 0x000fe200000001ff */
[----:B------:R-:W-:Y:S01]  /*321b0*/  ISETP.NE.AND P2, PT, R14, 0x1, PT ;  /* 0x000000010e00780c */ /* 0x000fe20003f45270 */
[----:B------:R-:W-:Y:S01]  /*321c0*/  HADD2.F32 R132, -RZ, R133.H0_H0 ;  /* 0x20000085ff847230 */ /* 0x000fe20000004100 */
        /* <DEDUP_REMOVED lines=14> */
.L_x_21417:
        /* <DEDUP_REMOVED lines=12> */
.L_x_21418:
        /* <DEDUP_REMOVED lines=43> */
.L_x_21416:
        /* <DEDUP_REMOVED lines=18> */
.L_x_21420:
        /* <DEDUP_REMOVED lines=12> */
.L_x_21421:
        /* <DEDUP_REMOVED lines=43> */
.L_x_21419:
        /* <DEDUP_REMOVED lines=16> */
.L_x_21423:
        /* <DEDUP_REMOVED lines=12> */
.L_x_21424:
        /* <DEDUP_REMOVED lines=43> */
.L_x_21422:
        /* <DEDUP_REMOVED lines=16> */
.L_x_21426:
        /* <DEDUP_REMOVED lines=12> */
.L_x_21427:
        /* <DEDUP_REMOVED lines=39> */
[----:B------:R-:W-:-:S04]  /*33350*/  IMAD.WIDE.U32 R12, R15, -0x2daee0ad, RZ ;  /* 0xd2511f530f0c7825 */ /* 0x000fc800078e00ff */
[----:B------:R-:W-:Y:S01]  /*33360*/  IMAD.MOV.U32 R15, RZ, RZ, RZ ;  /* 0x000000ffff0f7224 */ /* 0x000fe200078e00ff */
[----:B------:R-:W-:Y:S02]  /*33370*/  LOP3.LUT R4, R4, UR39, R13, 0x96, !PT ;  /* 0x0000002704047c12 */ /* 0x000fe4000f8e960d */
[----:B------:R-:W-:-:S07]  /*33380*/  MOV R142, R12 ;  /* 0x0000000c008e7202 */ /* 0x000fce0000000f00 */
.L_x_21425:
        /* <DEDUP_REMOVED lines=16> */
.L_x_21429:
        /* <DEDUP_REMOVED lines=12> */
.L_x_21430:
        /* <DEDUP_REMOVED lines=43> */
.L_x_21428:
[----:B------:R-:W-:Y:S01]  /*33800*/  I2FP.F32.U32 R15, R14 ;  /* 0x0000000e000f7245 */ /* 0x000fe20000201000 */
[----:B------:R-:W-:Y:S01]  /*33810*/  FMUL.FTZ R145, R145, UR5 ;  /* 0x0000000591917c20 */ /* 0x000fe20008410000 */
[----:B------:R-:W-:Y:S01]  /*33820*/  P2R R13, PR, RZ, 0x2 ;  /* 0x00000002ff0d7803 */ /* 0x000fe20000000000 */
[----:B------:R-:W-:Y:S01]  /*33830*/  FMUL.FTZ R132, R132, UR5 ;  /* 0x0000000584847c20 */ /* 0x000fe20008410000 */
[----:B------:R-:W-:Y:S01]  /*33840*/  LOP3.LUT P1, RZ, R9, 0x10, RZ, 0xc0, !PT ;  /* 0x0000001009ff7812 */ /* 0x000fe2000782c0ff */
[----:B------:R-:W-:Y:S01]  /*33850*/  FFMA.FTZ R144, R15, R144, 1.1641532182693481445e-10 ;  /* 0x2f0000000f907423 */ /* 0x000fe20000010090 */
[----:B------:R-:W-:Y:S01]  /*33860*/  LOP3.LUT P6, RZ, R9, 0x4, RZ, 0xc0, !PT ;  /* 0x0000000409ff7812 */ /* 0x000fe200078cc0ff */
[----:B------:R-:W-:Y:S01]  /*33870*/  FMUL.FTZ R15, R133, UR5 ;  /* 0x00000005850f7c20 */ /* 0x000fe20008410000 */
[----:B------:R-:W-:Y:S02]  /*33880*/  HADD2.F32 R135, -RZ, R135.H1_H1 ;  /* 0x30000087ff877230 */ /* 0x000fe40000004100 */
        /* <DEDUP_REMOVED lines=10> */
[----:B------:R-:W-:Y:S02]  /*33930*/  P2R R160, PR, RZ, 0x1 ;  /* 0x00000001ffa07803 */ /* 0x000fe40000000000 */
[----:B------:R-:W-:Y:S02]  /*33940*/  FSEL R15, R158, RZ, P5 ;  /* 0x000000ff9e0f7208 */ /* 0x000fe40002800000 */
[----:B------:R-:W-:Y:S02]  /*33950*/  LOP3.LUT P0, RZ, R9, 0x8, RZ, 0xc0, !PT ;  /* 0x0000000809ff7812 */ /* 0x000fe4000780c0ff */
        /* <DEDUP_REMOVED lines=14> */
[----:B------:R-:W-:-:S13]  /*33a40*/  PLOP3.LUT P5, PT, P5, PT, PT, 0x8, 0x80 ;  /* 0x000000000080781c */ /* 0x000fda0002fae170 */
.L_x_21406:
[----:B------:R-:W-:Y:S01]  /*33a50*/  SEL R144, RZ, 0x1000000, !P5 ;  /* 0x01000000ff907807 */ /* 0x000fe20006800000 */
[C---:B------:R-:W-:Y:S01]  /*33a60*/  IMAD.WIDE.U32 R156, R152.reuse, 0x20, R156 ;  /* 0x00000020989c7825 */ /* 0x040fe200078e009c */
[----:B------:R-:W-:Y:S02]  /*33a70*/  SEL R145, RZ, 0x10000, !P4 ;  /* 0x00010000ff917807 */ /* 0x000fe40006000000 */
[----:B------:R-:W-:Y:S01]  /*33a80*/  SEL R158, RZ, 0x100, !P3 ;  /* 0x00000100ff9e7807 */ /* 0x000fe20005800000 */
[----:B------:R-:W-:Y:S01]  /*33a90*/  IMAD.WIDE.U32 R154, R152, 0x8, R154 ;  /* 0x00000008989a7825 */ /* 0x000fe200078e009a */
[C---:B------:R-:W-:Y:S01]  /*33aa0*/  LOP3.LUT P6, RZ, R9.reuse, 0x8, RZ, 0xc0, !PT ;  /* 0x0000000809ff7812 */ /* 0x040fe200078cc0ff */
[----:B------:R-:W-:Y:S01]  /*33ab0*/  STG.E.128 desc[UR8][R156.64], R12 ;  /* 0x0000000c9c007986 */ /* 0x000fe2000c101d08 */
        /* <DEDUP_REMOVED lines=10> */
[----:B------:R-:W-:Y:S02]  /*33b60*/  SEL R145, RZ, 0x1, !P2 ;  /* 0x00000001ff917807 */ /* 0x000fe40005000000 */
[----:B------:R-:W-:Y:S01]  /*33b70*/  LOP3.LUT R144, R144, R153, RZ, 0xfc, !PT ;  /* 0x0000009990907212 */ /* 0x000fe200078efcff */
[----:B0-----:R-:W-:Y:S01]  /*33b80*/  FADD.FTZ R156, RZ, R56 ;  /* 0x00000038ff9c7221 */ /* 0x001fe20000010000 */
[----:B------:R-:W-:-:S03]  /*33b90*/  LOP3.LUT R145, R158, R145, RZ, 0xfc, !PT ;  /* 0x000000919e917212 */ /* 0x000fc600078efcff */
[----:B------:R-:W-:Y:S02]  /*33ba0*/  FADD.FTZ R153, R156, R57 ;  /* 0x000000399c997221 */ /* 0x000fe40000010000 */
[----:B------:R0:W-:Y:S02]  /*33bb0*/  STG.E.64 desc[UR8][R154.64], R144 ;  /* 0x000000909a007986 */ /* 0x0001e4000c101b08 */
        /* <DEDUP_REMOVED lines=8> */
[----:B0-----:R-:W-:-:S04]  /*33c40*/  FADD.FTZ R144, R153, R54 ;  /* 0x0000003699907221 */ /* 0x001fc80000010000 */
        /* <DEDUP_REMOVED lines=45> */
[----:B------:R-:W-:Y:S06]  /*33f20*/  @!P0 BRA `(.L_x_21431) ;  /* 0x0000000000508947 */ /* 0x000fec0003800000 */
        /* <DEDUP_REMOVED lines=20> */
.L_x_21431:
[----:B0-----:R-:W0:Y:S01]  /*34070*/  SHFL.BFLY PT, R144, R153, 0x1, 0x1f ;  /* 0x0c201f0099907f89 */ /* 0x001e2200000e0000 */
        /* <DEDUP_REMOVED lines=142> */
.L_x_21433:
[----:B------:R-:W-:Y:S05]  /*34960*/  BSYNC.RECONVERGENT B0 ;  /* 0x0000000000007941 */ /* 0x000fea0003800200 */
.L_x_21432:
        /* <DEDUP_REMOVED lines=15> */
.L_x_21435:
[----:B------:R-:W-:Y:S05]  /*34a60*/  BSYNC.RECONVERGENT B0 ;  /* 0x0000000000007941 */ /* 0x000fea0003800200 */
.L_x_21434:
[----:B------:R-:W1:Y:S01]  /*34a70*/  SHFL.DOWN PT, R158, R157, 0x2, 0x1f ;  /* 0x08401f009d9e7f89 */ /* 0x000e6200000e0000 */
[----:B------:R-:W-:Y:S01]  /*34a80*/  I2FP.F32.U32 R160, R157 ;  /* 0x0000009d00a07245 */ /* 0x000fe20000201000 */
[----:B------:R-:W-:Y:S01]  /*34a90*/  HADD2.F32 R168, -RZ, R115.H1_H1 ;  /* 0x30000073ffa87230 */ /* 0x000fe20000004100 */
[----:B------:R-:W-:Y:S01]  /*34aa0*/  ISETP.NE.AND P2, PT, R0, RZ, PT ;  /* 0x000000ff0000720c */ /* 0x000fe20003f45270 */
[----:B0-----:R-:W0:Y:S01]  /*34ab0*/  SHFL.DOWN PT, R159, R144, 0x2, 0x1f ;  /* 0x08401f00909f7f89 */ /* 0x001e2200000e0000 */
[----:B------:R-:W-:Y:S01]  /*34ac0*/  ISETP.NE.AND P1, PT, RZ, UR20, PT ;  /* 0x00000014ff007c0c */ /* 0x000fe2000bf25270 */
[----:B------:R-:W-:Y:S01]  /*34ad0*/  HADD2.F32 R164, -RZ, R109.H1_H1 ;  /* 0x3000006dffa47230 */ /* 0x000fe20000004100 */
[----:B------:R-:W-:Y:S01]  /*34ae0*/  UPLOP3.LUT UP1, UPT, UPT, UPT, UP1, 0x40, 0x4 ;  /* 0x000000000004789c */ /* 0x000fe20003f2e810 */
[----:B------:R-:W2:Y:S01]  /*34af0*/  SHFL.DOWN PT, R156, R145, 0x2, 0x1f ;  /* 0x08401f00919c7f89 */ /* 0x000ea200000e0000 */
[----:B------:R-:W-:Y:S02]  /*34b00*/  HADD2.F32 R166, -RZ, R110.H0_H0 ;  /* 0x2000006effa67230 */ /* 0x000fe40000004100 */
[----:B------:R-:W-:-:S02]  /*34b10*/  HADD2.F32 R172, -RZ, R111.H1_H1 ;  /* 0x3000006fffac7230 */ /* 0x000fc40000004100 */
[----:B------:R-:W-:Y:S02]  /*34b20*/  HADD2.F32 R170, -RZ, R105.H1_H1 ;  /* 0x30000069ffaa7230 */ /* 0x000fe40000004100 */
[----:B-1----:R-:W-:Y:S01]  /*34b30*/  IMAD.IADD R154, R158, 0x1, R157 ;  /* 0x000000019e9a7824 */ /* 0x002fe200078e029d */
[----:B------:R-:W-:-:S04]  /*34b40*/  I2FP.F32.S32 R158, R158 ;  /* 0x0000009e009e7245 */ /* 0x000fc80000201400 */
[----:B------:R-:W-:Y:S01]  /*34b50*/  I2FP.F32.S32 R153, R154 ;  /* 0x0000009a00997245 */ /* 0x000fe20000201400 */
[----:B------:R-:W1:Y:S01]  /*34b60*/  SHFL.DOWN PT, R157, R154, 0x1, 0x1f ;  /* 0x08201f009a9d7f89 */ /* 0x000e6200000e0000 */
[C---:B0-----:R-:W-:Y:S01]  /*34b70*/  FMUL.FTZ R161, R159.reuse, R158 ;  /* 0x0000009e9fa17220 */ /* 0x041fe20000410000 */
[----:B------:R-:W-:Y:S01]  /*34b80*/  FADD.FTZ R159, -R159, R144 ;  /* 0x000000909f9f7221 */ /* 0x000fe20000010100 */
[----:B------:R-:W0:Y:S01]  /*34b90*/  MUFU.RCP R155, R153 ;  /* 0x00000099009b7308 */ /* 0x000e220000001000 */
[----:B--2---:R-:W-:Y:S01]  /*34ba0*/  FADD.FTZ R156, R156, R145 ;  /* 0x000000919c9c7221 */ /* 0x004fe20000010000 */
[----:B------:R-:W-:Y:S01]  /*34bb0*/  FFMA.FTZ R162, R160, R144, R161 ;  /* 0x00000090a0a27223 */ /* 0x000fe200000100a1 */
[----:B------:R-:W-:Y:S01]  /*34bc0*/  FMUL.FTZ R159, R159, R159 ;  /* 0x0000009f9f9f7220 */ /* 0x000fe20000410000 */
[----:B------:R-:W-:-:S03]  /*34bd0*/  HADD2.F32 R161, -RZ, R100.H0_H0 ;  /* 0x20000064ffa17230 */ /* 0x000fc60000004100 */
[----:B------:R-:W-:Y:S01]  /*34be0*/  FMUL.FTZ R159, R159, R160 ;  /* 0x000000a09f9f7220 */ /* 0x000fe20000410000 */
[----:B------:R-:W-:-:S03]  /*34bf0*/  HADD2.F32 R160, -RZ, R119.H1_H1 ;  /* 0x30000077ffa07230 */ /* 0x000fc60000004100 */
[----:B------:R-:W-:Y:S01]  /*34c00*/  FMUL.FTZ R158, R159, R158 ;  /* 0x0000009e9f9e7220 */ /* 0x000fe20000410000 */
[----:B0-----:R-:W-:-:S03]  /*34c10*/  FMUL.FTZ R144, R155, R162 ;  /* 0x000000a29b907220 */ /* 0x001fc60000410000 */
[----:B------:R-:W-:Y:S01]  /*34c20*/  FFMA.FTZ R155, R155, R158, R156 ;  /* 0x0000009e9b9b7223 */ /* 0x000fe2000001009c */
[----:B------:R-:W-:Y:S01]  /*34c30*/  HADD2.F32 R162, -RZ, R104.H0_H0 ;  /* 0x20000068ffa27230 */ /* 0x000fe20000004100 */
[-C--:B-1----:R-:W-:Y:S01]  /*34c40*/  IADD3 R145, PT, PT, R154, R157.reuse, RZ ;  /* 0x0000009d9a917210 */ /* 0x082fe20007ffe0ff */
[----:B------:R-:W0:Y:S01]  /*34c50*/  SHFL.DOWN PT, R159, R144, 0x1, 0x1f ;  /* 0x08201f00909f7f89 */ /* 0x000e2200000e0000 */
[----:B------:R-:W-:Y:S02]  /*34c60*/  I2FP.F32.S32 R157, R157 ;  /* 0x0000009d009d7245 */ /* 0x000fe40000201400 */
[----:B------:R-:W-:Y:S01]  /*34c70*/  I2FP.F32.S32 R145, R145 ;  /* 0x0000009100917245 */ /* 0x000fe20000201400 */
[----:B------:R-:W1:Y:S05]  /*34c80*/  SHFL.DOWN PT, R156, R155, 0x1, 0x1f ;  /* 0x08201f009b9c7f89 */ /* 0x000e6a00000e0000 */
[----:B------:R-:W2:Y:S01]  /*34c90*/  MUFU.RCP R145, R145 ;  /* 0x0000009100917308 */ /* 0x000ea20000001000 */
[----:B0-----:R-:W-:Y:S01]  /*34ca0*/  FADD.FTZ R154, R144, -R159 ;  /* 0x8000009f909a7221 */ /* 0x001fe20000010000 */
[----:B------:R-:W-:Y:S01]  /*34cb0*/  FMUL.FTZ R158, R159, R157 ;  /* 0x0000009d9f9e7220 */ /* 0x000fe20000410000 */
[----:B------:R-:W-:-:S02]  /*34cc0*/  MOV R159, UR18 ;  /* 0x00000012009f7c02 */ /* 0x000fc40008000f00 */
[----:B------:R-:W-:Y:S01]  /*34cd0*/  FMUL.FTZ R154, R154, R154 ;  /* 0x0000009a9a9a7220 */ /* 0x000fe20000410000 */
[----:B------:R-:W-:Y:S01]  /*34ce0*/  FFMA.FTZ R158, R153, R144, R158 ;  /* 0x00000090999e7223 */ /* 0x000fe2000001009e */
[----:B-1----:R-:W-:Y:S01]  /*34cf0*/  FADD.FTZ R156, R155, R156 ;  /* 0x0000009c9b9c7221 */ /* 0x002fe20000010000 */
[----:B------:R-:W0:Y:S01]  /*34d00*/  LDC R144, c[0x0][0x448] ;  /* 0x00011200ff907b82 */ /* 0x000e220000000800 */
[----:B------:R-:W-:Y:S01]  /*34d10*/  FMUL.FTZ R154, R153, R154 ;  /* 0x0000009a999a7220 */ /* 0x000fe20000410000 */
[----:B--2---:R-:W-:-:S03]  /*34d20*/  FMUL.FTZ R153, R145, R158 ;  /* 0x0000009e91997220 */ /* 0x004fc60000410000 */
[----:B------:R-:W-:-:S03]  /*34d30*/  FMUL.FTZ R154, R154, R157 ;  /* 0x0000009d9a9a7220 */ /* 0x000fc60000410000 */
[----:B------:R-:W1:Y:S01]  /*34d40*/  SHFL.IDX PT, R153, R153, RZ, 0x1f ;  /* 0x00001fff99997589 */ /* 0x000e6200000e0000 */
[----:B------:R-:W-:Y:S02]  /*34d50*/  FFMA.FTZ R158, R145, R154, R156 ;  /* 0x0000009a919e7223 */ /* 0x000fe4000001009c */
[----:B------:R-:W2:Y:S03]  /*34d60*/  @!P2 LDC.64 R156, c[0x0][0x3c0] ;  /* 0x0000f000ff9cab82 */ /* 0x000ea60000000a00 */
[----:B------:R3:W0:Y:S02]  /*34d70*/  SHFL.IDX PT, R155, R158, RZ, 0x1f ;  /* 0x00001fff9e9b7589 */ /* 0x00062400000e0000 */
[----:B---3--:R-:W-:Y:S02]  /*34d80*/  HADD2.F32 R158, -RZ, R128.H1_H1 ;  /* 0x30000080ff9e7230 */ /* 0x008fe40000004100 */
[----:B-1----:R-:W-:-:S05]  /*34d90*/  FMUL.FTZ R145, R153, R153 ;  /* 0x0000009999917220 */ /* 0x002fca0000410000 */
[----:B------:R-:W-:Y:S01]  /*34da0*/  FSEL R145, R145, RZ, P1 ;  /* 0x000000ff91917208 */ /* 0x000fe20000800000 */
[----:B0-----:R-:W-:Y:S02]  /*34db0*/  FFMA.FTZ R144, R155, UR21, R144 ;  /* 0x000000159b907c23 */ /* 0x001fe40008010090 */
[----:B------:R-:W0:Y:S02]  /*34dc0*/  @!P2 LDC.64 R154, c[0x0][0x3c8] ;  /* 0x0000f200ff9aab82 */ /* 0x000e240000000a00 */
[----:B------:R-:W-:Y:S01]  /*34dd0*/  FADD.FTZ R144, R144, R145 ;  /* 0x0000009190907221 */ /* 0x000fe20000010000 */
[----:B------:R-:W-:Y:S01]  /*34de0*/  IMAD.U32 R145, RZ, RZ, UR18 ;  /* 0x00000012ff917e24 */ /* 0x000fe2000f8e00ff */
[----:B------:R-:W-:-:S03]  /*34df0*/  UIADD3 UR18, UPT, UPT, UR18, UR16, URZ ;  /* 0x0000001012127290 */ /* 0x000fc6000fffe0ff */
[----:B--2---:R-:W-:Y:S01]  /*34e00*/  @!P2 IMAD.WIDE R156, R145, 0x4, R156 ;  /* 0x00000004919ca825 */ /* 0x004fe200078e029c */
[----:B------:R-:W1:Y:S01]  /*34e10*/  MUFU.RSQ R144, R144 ;  /* 0x0000009000907308 */ /* 0x000e620000001400 */
[----:B------:R-:W-:Y:S01]  /*34e20*/  FSEL R145, R153, RZ, !P1 ;  /* 0x000000ff99917208 */ /* 0x000fe20004800000 */
[----:B------:R-:W-:Y:S02]  /*34e30*/  UISETP.GE.AND UP0, UPT, UR18, UR17, UPT ;  /* 0x000000111200728c */ /* 0x000fe4000bf06270 */
[----:B------:R2:W-:Y:S02]  /*34e40*/  @!P2 STG.E desc[UR8][R156.64], R153 ;  /* 0x000000999c00a986 */ /* 0x0005e4000c101908 */
        /* <DEDUP_REMOVED lines=10> */
[----:B0-----:R-:W-:-:S04]  /*34ef0*/  @!P2 IMAD.WIDE R154, R159, 0x4, R154 ;  /* 0x000000049f9aa825 */ /* 0x001fc800078e029a */
[----:B--2---:R-:W-:Y:S01]  /*34f00*/  FADD.FTZ R153, -R145, R58 ;  /* 0x0000003a91997221 */ /* 0x004fe20000010100 */
[C---:B-1----:R-:W-:Y:S01]  /*34f10*/  FMUL.FTZ R57, R144.reuse, R57 ;  /* 0x0000003990397220 */ /* 0x042fe20000410000 */
[C---:B------:R-:W-:Y:S01]  /*34f20*/  FMUL.FTZ R59, R144.reuse, R59 ;  /* 0x0000003b903b7220 */ /* 0x040fe20000410000 */
[----:B------:R-:W-:Y:S01]  /*34f30*/  HADD2.F32 R156, -RZ, R100.H1_H1 ;  /* 0x30000064ff9c7230 */ /* 0x000fe20000004100 */
[----:B------:R0:W-:Y:S01]  /*34f40*/  @!P2 STG.E desc[UR8][R154.64], R144 ;  /* 0x000000909a00a986 */ /* 0x0001e2000c101908 */
[C---:B------:R-:W-:Y:S01]  /*34f50*/  FMUL.FTZ R58, R144.reuse, R153 ;  /* 0x00000099903a7220 */ /* 0x040fe20000410000 */
[----:B------:R-:W-:Y:S02]  /*34f60*/  HADD2.F32 R153, -RZ, R129.H0_H0 ;  /* 0x20000081ff997230 */ /* 0x000fe40000004100 */
[----:B------:R-:W-:Y:S01]  /*34f70*/  FMUL.FTZ R61, R144, R61 ;  /* 0x0000003d903d7220 */ /* 0x000fe20000410000 */
[----:B------:R-:W-:Y:S01]  /*34f80*/  FFMA.FTZ R57, R57, R158, R156 ;  /* 0x0000009e39397223 */ /* 0x000fe2000001009c */
[----:B------:R-:W-:-:S02]  /*34f90*/  HADD2.F32 R156, -RZ, R101.H1_H1 ;  /* 0x30000065ff9c7230 */ /* 0x000fc40000004100 */
[C---:B------:R-:W-:Y:S01]  /*34fa0*/  FMUL.FTZ R63, R144.reuse, R63 ;  /* 0x0000003f903f7220 */ /* 0x040fe20000410000 */
[C---:B------:R-:W-:Y:S01]  /*34fb0*/  FMUL.FTZ R53, R144.reuse, R53 ;  /* 0x0000003590357220 */ /* 0x040fe20000410000 */
[C---:B------:R-:W-:Y:S01]  /*34fc0*/  FMUL.FTZ R55, R144.reuse, R55 ;  /* 0x0000003790377220 */ /* 0x040fe20000410000 */
[C---:B------:R-:W-:Y:S01]  /*34fd0*/  FMUL.FTZ R49, R144.reuse, R49 ;  /* 0x0000003190317220 */ /* 0x040fe20000410000 */
[C---:B------:R-:W-:Y:S01]  /*34fe0*/  FMUL.FTZ R51, R144.reuse, R51 ;  /* 0x0000003390337220 */ /* 0x040fe20000410000 */
[C---:B------:R-:W-:Y:S01]  /*34ff0*/  FMUL.FTZ R45, R144.reuse, R45 ;  /* 0x0000002d902d7220 */ /* 0x040fe20000410000 */
[----:B0-----:R-:W-:Y:S02]  /*35000*/  HADD2.F32 R155, -RZ, R101.H0_H0 ;  /* 0x20000065ff9b7230 */ /* 0x001fe40000004100 */
[----:B------:R-:W-:Y:S01]  /*35010*/  FMUL.FTZ R47, R144, R47 ;  /* 0x0000002f902f7220 */ /* 0x000fe20000410000 */
[----:B------:R-:W-:Y:S02]  /*35020*/  HADD2.F32 R154, -RZ, R129.H1_H1 ;  /* 0x30000081ff9a7230 */ /* 0x000fe40000004100 */
[C---:B------:R-:W-:Y:S01]  /*35030*/  FADD.FTZ R41, -R145.reuse, R41 ;  /* 0x0000002991297221 */ /* 0x040fe20000010100 */
[C---:B------:R-:W-:Y:S01]  /*35040*/  FADD.FTZ R43, -R145.reuse, R43 ;  /* 0x0000002b912b7221 */ /* 0x040fe20000010100 */
[----:B------:R-:W-:Y:S01]  /*35050*/  FFMA.FTZ R58, R58, R153, R155 ;  /* 0x000000993a3a7223 */ /* 0x000fe2000001009b */
[----:B------:R-:W-:Y:S01]  /*35060*/  FADD.FTZ R153, -R145, R60 ;  /* 0x0000003c91997221 */ /* 0x000fe20000010100 */
[----:B------:R-:W-:-:S02]  /*35070*/  HADD2.F32 R155, -RZ, R102.H0_H0 ;  /* 0x20000066ff9b7230 */ /* 0x000fc40000004100 */
[----:B------:R-:W-:Y:S01]  /*35080*/  FFMA.FTZ R59, R59, R154, R156 ;  /* 0x0000009a3b3b7223 */ /* 0x000fe2000001009c */
[--C-:B------:R-:W-:Y:S02]  /*35090*/  HADD2.F32 R154, -RZ, R130.reuse.H1_H1 ;  /* 0x30000082ff9a7230 */ /* 0x100fe40000004100 */
[C---:B------:R-:W-:Y:S01]  /*350a0*/  FMUL.FTZ R60, R144.reuse, R153 ;  /* 0x00000099903c7220 */ /* 0x040fe20000410000 */
[----:B------:R-:W-:Y:S02]  /*350b0*/  HADD2.F32 R153, -RZ, R130.H0_H0 ;  /* 0x20000082ff997230 */ /* 0x000fe40000004100 */
[C---:B------:R-:W-:Y:S01]  /*350c0*/  FMUL.FTZ R41, R144.reuse, R41 ;  /* 0x0000002990297220 */ /* 0x040fe20000410000 */
[----:B------:R-:W-:Y:S02]  /*350d0*/  HADD2.F32 R156, -RZ, R102.H1_H1 ;  /* 0x30000066ff9c7230 */ /* 0x000fe40000004100 */
[----:B------:R-:W-:Y:S01]  /*350e0*/  FMUL.FTZ R43, R144, R43 ;  /* 0x0000002b902b7220 */ /* 0x000fe20000410000 */
        /* <DEDUP_REMOVED lines=43> */
[----:B------:R-:W-:Y:S01]  /*353a0*/  FADD.FTZ R159, -R145, R56 ;  /* 0x00000038919f7221 */ /* 0x000fe20000010100 */
[----:B------:R-:W-:-:S02]  /*353b0*/  HADD2.F32 R158, -RZ, R114.H0_H0 ;  /* 0x20000072ff9e7230 */ /* 0x000fc40000004100 */
[----:B------:R-:W-:Y:S01]  /*353c0*/  FFMA.FTZ R48, R48, R153, R155 ;  /* 0x0000009930307223 */ /* 0x000fe2000001009b */
[----:B------:R-:W-:Y:S01]  /*353d0*/  FADD.FTZ R153, -R145, R50 ;  /* 0x0000003291997221 */ /* 0x000fe20000010100 */
[----:B------:R-:W-:Y:S02]  /*353e0*/  HADD2.F32 R155, -RZ, R99.H0_H0 ;  /* 0x20000063ff9b7230 */ /* 0x000fe40000004100 */
[----:B------:R-:W-:Y:S01]  /*353f0*/  FFMA.FTZ R49, R49, R154, R156 ;  /* 0x0000009a31317223 */ /* 0x000fe2000001009c */
[--C-:B------:R-:W-:Y:S02]  /*35400*/  HADD2.F32 R154, -RZ, R127.reuse.H1_H1 ;  /* 0x3000007fff9a7230 */ /* 0x100fe40000004100 */
[C---:B------:R-:W-:Y:S01]  /*35410*/  FMUL.FTZ R50, R144.reuse, R153 ;  /* 0x0000009990327220 */ /* 0x040fe20000410000 */
[----:B------:R-:W-:Y:S02]  /*35420*/  HADD2.F32 R153, -RZ, R127.H0_H0 ;  /* 0x2000007fff997230 */ /* 0x000fe40000004100 */
[----:B------:R-:W-:Y:S01]  /*35430*/  FMUL.FTZ R31, R144, R31 ;  /* 0x0000001f901f7220 */ /* 0x000fe20000410000 */
[----:B------:R-:W-:-:S02]  /*35440*/  HADD2.F32 R156, -RZ, R99.H1_H1 ;  /* 0x30000063ff9c7230 */ /* 0x000fc40000004100 */
[C---:B------:R-:W-:Y:S01]  /*35450*/  FADD.FTZ R25, -R145.reuse, R25 ;  /* 0x0000001991197221 */ /* 0x040fe20000010100 */
[----:B------:R-:W-:Y:S01]  /*35460*/  FMUL.FTZ R56, R144, R159 ;  /* 0x0000009f90387220 */ /* 0x000fe20000410000 */
[----:B------:R-:W-:Y:S01]  /*35470*/  FFMA.FTZ R50, R50, R153, R155 ;  /* 0x0000009932327223 */ /* 0x000fe2000001009b */
[----:B------:R-:W-:Y:S01]  /*35480*/  FADD.FTZ R153, -R145, R44 ;  /* 0x0000002c91997221 */ /* 0x000fe20000010100 */
[----:B------:R-:W-:Y:S02]  /*35490*/  HADD2.F32 R155, -RZ, R92.H0_H0 ;  /* 0x2000005cff9b7230 */ /* 0x000fe40000004100 */
[----:B------:R-:W-:Y:S01]  /*354a0*/  FFMA.FTZ R51, R51, R154, R156 ;  /* 0x0000009a33337223 */ /* 0x000fe2000001009c */
[--C-:B------:R-:W-:Y:S02]  /*354b0*/  HADD2.F32 R154, -RZ, R120.reuse.H1_H1 ;  /* 0x30000078ff9a7230 */ /* 0x100fe40000004100 */
[----:B------:R-:W-:Y:S01]  /*354c0*/  FMUL.FTZ R44, R144, R153 ;  /* 0x00000099902c7220 */ /* 0x000fe20000410000 */
[----:B------:R-:W-:-:S02]  /*354d0*/  HADD2.F32 R153, -RZ, R120.H0_H0 ;  /* 0x20000078ff997230 */ /* 0x000fc40000004100 */
[----:B------:R-:W-:Y:S01]  /*354e0*/  FMUL.FTZ R25, R144, R25 ;  /* 0x0000001990197220 */ /* 0x000fe20000410000 */
[----:B------:R-:W-:Y:S02]  /*354f0*/  HADD2.F32 R156, -RZ, R92.H1_H1 ;  /* 0x3000005cff9c7230 */ /* 0x000fe40000004100 */
[C---:B------:R-:W-:Y:S01]  /*35500*/  FADD.FTZ R27, -R145.reuse, R27 ;  /* 0x0000001b911b7221 */ /* 0x040fe20000010100 */
[----:B------:R-:W-:Y:S02]  /*35510*/  HADD2.F32 R159, -RZ, R128.H0_H0 ;  /* 0x20000080ff9f7230 */ /* 0x000fe40000004100 */
[----:B------:R-:W-:Y:S01]  /*35520*/  FFMA.FTZ R44, R44, R153, R155 ;  /* 0x000000992c2c7223 */ /* 0x000fe2000001009b */
        /* <DEDUP_REMOVED lines=23> */
[----:B------:R-:W-:Y:S01]  /*356a0*/  FFMA.FTZ R41, R41, R154, R156 ;  /* 0x0000009a29297223 */ /* 0x000fe2000001009c */
[----:B------:R-:W-:-:S02]  /*356b0*/  HADD2.F32 R155, -RZ, R95.H0_H0 ;  /* 0x2000005fff9b7230 */ /* 0x000fc40000004100 */
[C---:B------:R-:W-:Y:S01]  /*356c0*/  FMUL.FTZ R23, R144.reuse, R23 ;  /* 0x0000001790177220 */ /* 0x040fe20000410000 */
[C---:B------:R-:W-:Y:S01]  /*356d0*/  FMUL.FTZ R42, R144.reuse, R153 ;  /* 0x00000099902a7220 */ /* 0x040fe20000410000 */
[--C-:B------:R-:W-:Y:S02]  /*356e0*/  HADD2.F32 R153, -RZ, R123.reuse.H0_H0 ;  /* 0x2000007bff997230 */ /* 0x100fe40000004100 */
[----:B------:R-:W-:Y:S01]  /*356f0*/  FMUL.FTZ R17, R144, R17 ;  /* 0x0000001190117220 */ /* 0x000fe20000410000 */
[----:B------:R-:W-:Y:S02]  /*35700*/  HADD2.F32 R154, -RZ, R123.H1_H1 ;  /* 0x3000007bff9a7230 */ /* 0x000fe40000004100 */
[----:B------:R-:W-:Y:S01]  /*35710*/  FADD.FTZ R19, -R145, R19 ;  /* 0x0000001391137221 */ /* 0x000fe20000010100 */
[----:B------:R-:W-:Y:S02]  /*35720*/  HADD2.F32 R156, -RZ, R95.H1_H1 ;  /* 0x3000005fff9c7230 */ /* 0x000fe40000004100 */
[----:B------:R-:W-:Y:S01]  /*35730*/  FFMA.FTZ R42, R42, R153, R155 ;  /* 0x000000992a2a7223 */ /* 0x000fe2000001009b */
[----:B------:R-:W-:-:S02]  /*35740*/  HADD2.F32 R155, -RZ, R88.H0_H0 ;  /* 0x20000058ff9b7230 */ /* 0x000fc40000004100 */
[C---:B------:R-:W-:Y:S01]  /*35750*/  FMUL.FTZ R19, R144.reuse, R19 ;  /* 0x0000001390137220 */ /* 0x040fe20000410000 */
[----:B------:R-:W-:Y:S01]  /*35760*/  FADD.FTZ R13, -R145, R13 ;  /* 0x0000000d910d7221 */ /* 0x000fe20000010100 */
[----:B------:R-:W-:Y:S01]  /*35770*/  FFMA.FTZ R153, R43, R154, R156 ;  /* 0x0000009a2b997223 */ /* 0x000fe2000001009c */
[----:B------:R-:W-:Y:S01]  /*35780*/  FADD.FTZ R43, -R145, R36 ;  /* 0x00000024912b7221 */ /* 0x000fe20000010100 */
[----:B------:R-:W-:Y:S02]  /*35790*/  HADD2.F32 R154, -RZ, R116.H1_H1 ;  /* 0x30000074ff9a7230 */ /* 0x000fe40000004100 */
[C---:B------:R-:W-:Y:S01]  /*357a0*/  FMUL.FTZ R13, R144.reuse, R13 ;  /* 0x0000000d900d7220 */ /* 0x040fe20000410000 */
[----:B------:R-:W-:Y:S02]  /*357b0*/  HADD2.F32 R156, -RZ, R88.H1_H1 ;  /* 0x30000058ff9c7230 */ /* 0x000fe40000004100 */
[----:B------:R-:W-:Y:S01]  /*357c0*/  FMUL.FTZ R36, R144, R43 ;  /* 0x0000002b90247220 */ /* 0x000fe20000410000 */
[----:B------:R-:W-:-:S02]  /*357d0*/  HADD2.F32 R43, -RZ, R116.H0_H0 ;  /* 0x20000074ff2b7230 */ /* 0x000fc40000004100 */
[C---:B------:R-:W-:Y:S01]  /*357e0*/  FADD.FTZ R15, -R145.reuse, R15 ;  /* 0x0000000f910f7221 */ /* 0x040fe20000010100 */
[----:B------:R-:W-:Y:S01]  /*357f0*/  FADD.FTZ R133, -R145, R133 ;  /* 0x0000008591857221 */ /* 0x000fe20000010100 */
[----:B------:R-:W-:Y:S01]  /*35800*/  FFMA.FTZ R37, R37, R154, R156 ;  /* 0x0000009a25257223 */ /* 0x000fe2000001009c */
[----:B------:R-:W-:Y:S02]  /*35810*/  HADD2.F32 R154, -RZ, R117.H1_H1 ;  /* 0x30000075ff9a7230 */ /* 0x000fe40000004100 */
[----:B------:R-:W-:Y:S01]  /*35820*/  FFMA.FTZ R36, R36, R43, R155 ;  /* 0x0000002b24247223 */ /* 0x000fe2000001009b */
[----:B------:R-:W-:Y:S01]  /*35830*/  FADD.FTZ R43, -R145, R38 ;  /* 0x00000026912b7221 */ /* 0x000fe20000010100 */
[--C-:B------:R-:W-:Y:S02]  /*35840*/  HADD2.F32 R155, -RZ, R89.reuse.H0_H0 ;  /* 0x20000059ff9b7230 */ /* 0x100fe40000004100 */
[----:B------:R-:W-:Y:S01]  /*35850*/  FMUL.FTZ R15, R144, R15 ;  /* 0x0000000f900f7220 */ /* 0x000fe20000410000 */
[----:B------:R-:W-:-:S02]  /*35860*/  HADD2.F32 R156, -RZ, R89.H1_H1 ;  /* 0x30000059ff9c7230 */ /* 0x000fc40000004100 */
[C---:B------:R-:W-:Y:S01]  /*35870*/  FMUL.FTZ R38, R144.reuse, R43 ;  /* 0x0000002b90267220 */ /* 0x040fe20000410000 */
[----:B------:R-:W-:Y:S02]  /*35880*/  HADD2.F32 R43, -RZ, R117.H0_H0 ;  /* 0x20000075ff2b7230 */ /* 0x000fe40000004100 */
[----:B------:R-:W-:Y:S01]  /*35890*/  FMUL.FTZ R133, R144, R133 ;  /* 0x0000008590857220 */ /* 0x000fe20000410000 */
[----:B------:R-:W-:Y:S01]  /*358a0*/  FADD.FTZ R135, -R145, R135 ;  /* 0x0000008791877221 */ /* 0x000fe20000010100 */
[----:B------:R-:W-:Y:S01]  /*358b0*/  FFMA.FTZ R39, R39, R154, R156 ;  /* 0x0000009a27277223 */ /* 0x000fe2000001009c */
[----:B------:R-:W-:Y:S02]  /*358c0*/  HADD2.F32 R154, -RZ, R90.H0_H0 ;  /* 0x2000005aff9a7230 */ /* 0x000fe40000004100 */
[----:B------:R-:W-:Y:S01]  /*358d0*/  FFMA.FTZ R38, R38, R43, R155 ;  /* 0x0000002b26267223 */ /* 0x000fe2000001009b */
[----:B------:R-:W-:Y:S01]  /*358e0*/  FADD.FTZ R43, -R145, R32 ;  /* 0x00000020912b7221 */ /* 0x000fe20000010100 */
[----:B------:R-:W-:-:S02]  /*358f0*/  HADD2.F32 R32, -RZ, R118.H0_H0 ;  /* 0x20000076ff207230 */ /* 0x000fc40000004100 */
[C---:B------:R-:W-:Y:S01]  /*35900*/  FMUL.FTZ R135, R144.reuse, R135 ;  /* 0x0000008790877220 */ /* 0x040fe20000410000 */
[----:B------:R-:W-:Y:S02]  /*35910*/  HADD2.F32 R156, -RZ, R108.H1_H1 ;  /* 0x3000006cff9c7230 */ /* 0x000fe40000004100 */
[----:B------:R-:W-:-:S04]  /*35920*/  FMUL.FTZ R43, R144, R43 ;  /* 0x0000002b902b7220 */ /* 0x000fc80000410000 */
[----:B------:R-:W-:Y:S01]  /*35930*/  FFMA.FTZ R43, R43, R32, R154 ;  /* 0x000000202b2b7223 */ /* 0x000fe2000001009a */
[----:B------:R-:W-:Y:S02]  /*35940*/  HADD2.F32 R154, -RZ, R118.H1_H1 ;  /* 0x30000076ff9a7230 */ /* 0x000fe40000004100 */
[----:B------:R-:W-:-:S05]  /*35950*/  HADD2.F32 R32, -RZ, R90.H1_H1 ;  /* 0x3000005aff207230 */ /* 0x000fca0000004100 */
[----:B------:R-:W-:Y:S01]  /*35960*/  FFMA.FTZ R154, R33, R154, R32 ;  /* 0x0000009a219a7223 */ /* 0x000fe20000010020 */
[----:B------:R-:W-:Y:S01]  /*35970*/  FADD.FTZ R33, -R145, R34 ;  /* 0x0000002291217221 */ /* 0x000fe20000010100 */
[----:B------:R-:W-:Y:S02]  /*35980*/  HADD2.F32 R32, -RZ, R119.H0_H0 ;  /* 0x20000077ff207230 */ /* 0x000fe40000004100 */
[----:B------:R-:W-:Y:S02]  /*35990*/  HADD2.F32 R34, -RZ, R91.H0_H0 ;  /* 0x2000005bff227230 */ /* 0x000fe40000004100 */
[----:B------:R-:W-:-:S04]  /*359a0*/  FMUL.FTZ R33, R144, R33 ;  /* 0x0000002190217220 */ /* 0x000fc80000410000 */
[----:B------:R-:W-:Y:S01]  /*359b0*/  FFMA.FTZ R157, R33, R32, R34 ;  /* 0x00000020219d7223 */ /* 0x000fe20000010022 */
[----:B------:R-:W-:Y:S02]  /*359c0*/  HADD2.F32 R32, -RZ, R91.H1_H1 ;  /* 0x3000005bff207230 */ /* 0x000fe40000004100 */
[----:B------:R-:W-:Y:S01]  /*359d0*/  FADD.FTZ R33, -R145, R28 ;  /* 0x0000001c91217221 */ /* 0x000fe20000010100 */
[----:B------:R-:W-:Y:S02]  /*359e0*/  HADD2.F32 R28, -RZ, R112.H1_H1 ;  /* 0x30000070ff1c7230 */ /* 0x000fe40000004100 */
[----:B------:R-:W-:Y:S02]  /*359f0*/  HADD2.F32 R34, -RZ, R84.H1_H1 ;  /* 0x30000054ff227230 */ /* 0x000fe40000004100 */
[----:B------:R-:W-:Y:S01]  /*35a00*/  FFMA.FTZ R160, R35, R160, R32 ;  /* 0x000000a023a07223 */ /* 0x000fe20000010020 */
[----:B------:R-:W-:Y:S01]  /*35a10*/  FMUL.FTZ R32, R144, R33 ;  /* 0x0000002190207220 */ /* 0x000fe20000410000 */
[----:B------:R-:W-:-:S02]  /*35a20*/  HADD2.F32 R33, -RZ, R112.H0_H0 ;  /* 0x20000070ff217230 */ /* 0x000fc40000004100 */
[----:B------:R-:W-:-:S05]  /*35a30*/  HADD2.F32 R35, -RZ, R84.H0_H0 ;  /* 0x20000054ff237230 */ /* 0x000fca0000004100 */
[----:B------:R-:W-:Y:S01]  /*35a40*/  FFMA.FTZ R32, R32, R33, R35 ;  /* 0x0000002120207223 */ /* 0x000fe20000010023 */
[----:B------:R-:W-:Y:S01]  /*35a50*/  FFMA.FTZ R33, R29, R28, R34 ;  /* 0x0000001c1d217223 */ /* 0x000fe20000010022 */
[----:B------:R-:W-:Y:S01]  /*35a60*/  FADD.FTZ R29, -R145, R30 ;  /* 0x0000001e911d7221 */ /* 0x000fe20000010100 */
[----:B------:R-:W-:Y:S02]  /*35a70*/  HADD2.F32 R34, -RZ, R113.H0_H0 ;  /* 0x20000071ff227230 */ /* 0x000fe40000004100 */
[--C-:B------:R-:W-:Y:S02]  /*35a80*/  HADD2.F32 R28, -RZ, R85.reuse.H0_H0 ;  /* 0x20000055ff1c7230 */ /* 0x100fe40000004100 */
[----:B------:R-:W-:Y:S01]  /*35a90*/  FMUL.FTZ R29, R144, R29 ;  /* 0x0000001d901d7220 */ /* 0x000fe20000410000 */
[----:B------:R-:W-:-:S03]  /*35aa0*/  HADD2.F32 R30, -RZ, R85.H1_H1 ;  /* 0x30000055ff1e7230 */ /* 0x000fc60000004100 */
[----:B------:R-:W-:Y:S01]  /*35ab0*/  FFMA.FTZ R34, R29, R34, R28 ;  /* 0x000000221d227223 */ /* 0x000fe2000001001c */
[----:B------:R-:W-:Y:S01]  /*35ac0*/  FADD.FTZ R29, -R145, R24 ;  /* 0x00000018911d7221 */ /* 0x000fe20000010100 */
[----:B------:R-:W-:Y:S02]  /*35ad0*/  HADD2.F32 R28, -RZ, R113.H1_H1 ;  /* 0x30000071ff1c7230 */ /* 0x000fe40000004100 */
[--C-:B------:R-:W-:Y:S02]  /*35ae0*/  HADD2.F32 R24, -RZ, R86.reuse.H0_H0 ;  /* 0x20000056ff187230 */ /* 0x100fe40000004100 */
[----:B------:R-:W-:Y:S01]  /*35af0*/  FMUL.FTZ R29, R144, R29 ;  /* 0x0000001d901d7220 */ /* 0x000fe20000410000 */
[----:B------:R-:W-:Y:S01]  /*35b00*/  FFMA.FTZ R155, R31, R28, R30 ;  /* 0x0000001c1f9b7223 */ /* 0x000fe2000001001e */
[----:B------:R-:W-:Y:S02]  /*35b10*/  HADD2.F32 R28, -RZ, R86.H1_H1 ;  /* 0x30000056ff1c7230 */ /* 0x000fe40000004100 */
[----:B------:R-:W-:Y:S01]  /*35b20*/  FFMA.FTZ R158, R29, R158, R24 ;  /* 0x0000009e1d9e7223 */ /* 0x000fe20000010018 */
[----:B------:R-:W-:Y:S01]  /*35b30*/  HADD2.F32 R24, -RZ, R114.H1_H1 ;  /* 0x30000072ff187230 */ /* 0x000fe20000004100 */
[----:B------:R-:W-:-:S02]  /*35b40*/  F2FP.F16.F32.PACK_AB R31, R51, R50 ;  /* 0x00000032331f723e */ /* 0x000fc400000000ff */
[----:B------:R-:W-:Y:S02]  /*35b50*/  F2FP.F16.F32.PACK_AB R30, R49, R48 ;  /* 0x00000030311e723e */ /* 0x000fe400000000ff */
[----:B------:R-:W-:Y:S01]  /*35b60*/  FFMA.FTZ R161, R25, R24, R28 ;  /* 0x0000001819a17223 */ /* 0x000fe2000001001c */
[----:B------:R-:W-:Y:S01]  /*35b70*/  FADD.FTZ R25, -R145, R26 ;  /* 0x0000001a91197221 */ /* 0x000fe20000010100 */
[----:B------:R-:W-:Y:S01]  /*35b80*/  HADD2.F32 R24, -RZ, R115.H0_H0 ;  /* 0x20000073ff187230 */ /* 0x000fe20000004100 */
[----:B------:R-:W-:Y:S01]  /*35b90*/  F2FP.F16.F32.PACK_AB R29, R55, R54 ;  /* 0x00000036371d723e */ /* 0x000fe200000000ff */
[----:B------:R-:W-:Y:S02]  /*35ba0*/  HADD2.F32 R26, -RZ, R87.H0_H0 ;  /* 0x20000057ff1a7230 */ /* 0x000fe40000004100 */
[----:B------:R-:W-:Y:S01]  /*35bb0*/  FMUL.FTZ R25, R144, R25 ;  /* 0x0000001990197220 */ /* 0x000fe20000410000 */
[----:B------:R-:W-:-:S03]  /*35bc0*/  F2FP.F16.F32.PACK_AB R28, R53, R52 ;  /* 0x00000034351c723e */ /* 0x000fc600000000ff */
[----:B------:R-:W-:Y:S01]  /*35bd0*/  FFMA.FTZ R165, R25, R24, R26 ;  /* 0x0000001819a57223 */ /* 0x000fe2000001001a */
[----:B------:R-:W-:Y:S02]  /*35be0*/  HADD2.F32 R24, -RZ, R87.H1_H1 ;  /* 0x30000057ff187230 */ /* 0x000fe40000004100 */
[----:B------:R-:W-:Y:S01]  /*35bf0*/  FADD.FTZ R25, -R145, R20 ;  /* 0x0000001491197221 */ /* 0x000fe20000010100 */
[----:B------:R-:W-:Y:S01]  /*35c00*/  HADD2.F32 R20, -RZ, R108.H0_H0 ;  /* 0x2000006cff147230 */ /* 0x000fe20000004100 */
[----:B------:R-:W-:Y:S01]  /*35c10*/  F2FP.F16.F32.PACK_AB R26, R61, R60 ;  /* 0x0000003c3d1a723e */ /* 0x000fe200000000ff */
[----:B------:R-:W-:Y:S01]  /*35c20*/  FFMA.FTZ R168, R27, R168, R24 ;  /* 0x000000a81ba87223 */ /* 0x000fe20000010018 */
[----:B------:R-:W-:Y:S02]  /*35c30*/  HADD2.F32 R24, -RZ, R80.H0_H0 ;  /* 0x20000050ff187230 */ /* 0x000fe40000004100 */
[----:B------:R-:W-:Y:S01]  /*35c40*/  FMUL.FTZ R25, R144, R25 ;  /* 0x0000001990197220 */ /* 0x000fe20000410000 */
[----:B------:R-:W-:-:S03]  /*35c50*/  F2FP.F16.F32.PACK_AB R27, R63, R62 ;  /* 0x0000003e3f1b723e */ /* 0x000fc600000000ff */
[----:B------:R-:W-:Y:S01]  /*35c60*/  FFMA.FTZ R35, R25, R20, R24 ;  /* 0x0000001419237223 */ /* 0x000fe20000010018 */
[----:B------:R-:W-:Y:S01]  /*35c70*/  HADD2.F32 R20, -RZ, R80.H1_H1 ;  /* 0x30000050ff147230 */ /* 0x000fe20000004100 */
[----:B------:R-:W-:Y:S02]  /*35c80*/  F2FP.F16.F32.PACK_AB R25, R59, R58 ;  /* 0x0000003a3b19723e */ /* 0x000fe400000000ff */
[----:B------:R-:W-:Y:S02]  /*35c90*/  F2FP.F16.F32.PACK_AB R24, R57, R56 ;  /* 0x000000383918723e */ /* 0x000fe400000000ff */
[----:B------:R-:W-:Y:S01]  /*35ca0*/  FFMA.FTZ R156, R21, R156, R20 ;  /* 0x0000009c159c7223 */ /* 0x000fe20000010014 */
[----:B------:R-:W-:Y:S01]  /*35cb0*/  FADD.FTZ R21, -R145, R22 ;  /* 0x0000001691157221 */ /* 0x000fe20000010100 */
[----:B------:R-:W-:Y:S02]  /*35cc0*/  HADD2.F32 R20, -RZ, R109.H0_H0 ;  /* 0x2000006dff147230 */ /* 0x000fe40000004100 */
[----:B------:R-:W-:-:S02]  /*35cd0*/  HADD2.F32 R22, -RZ, R81.H0_H0 ;  /* 0x20000051ff167230 */ /* 0x000fc40000004100 */
[----:B------:R-:W-:-:S04]  /*35ce0*/  FMUL.FTZ R21, R144, R21 ;  /* 0x0000001590157220 */ /* 0x000fc80000410000 */
[----:B------:R-:W-:Y:S01]  /*35cf0*/  FFMA.FTZ R159, R21, R20, R22 ;  /* 0x00000014159f7223 */ /* 0x000fe20000010016 */
[----:B------:R-:W-:Y:S01]  /*35d00*/  FADD.FTZ R21, -R145, R16 ;  /* 0x0000001091157221 */ /* 0x000fe20000010100 */
[----:B------:R-:W-:Y:S01]  /*35d10*/  HADD2.F32 R20, -RZ, R81.H1_H1 ;  /* 0x30000051ff147230 */ /* 0x000fe20000004100 */
[----:B------:R-:W-:Y:S01]  /*35d20*/  F2FP.F16.F32.PACK_AB R22, R161, R158 ;  /* 0x0000009ea116723e */ /* 0x000fe200000000ff */
[--C-:B------:R-:W-:Y:S02]  /*35d30*/  HADD2.F32 R16, -RZ, R82.reuse.H0_H0 ;  /* 0x20000052ff107230 */ /* 0x100fe40000004100 */
[----:B------:R-:W-:Y:S01]  /*35d40*/  FMUL.FTZ R21, R144, R21 ;  /* 0x0000001590157220 */ /* 0x000fe20000410000 */
[----:B------:R-:W-:Y:S01]  /*35d50*/  FFMA.FTZ R164, R23, R164, R20 ;  /* 0x000000a417a47223 */ /* 0x000fe20000010014 */
[----:B------:R-:W-:Y:S02]  /*35d60*/  HADD2.F32 R20, -RZ, R82.H1_H1 ;  /* 0x30000052ff147230 */ /* 0x000fe40000004100 */
[----:B------:R-:W-:Y:S01]  /*35d70*/  FFMA.FTZ R166, R21, R166, R16 ;  /* 0x000000a615a67223 */ /* 0x000fe20000010010 */
[----:B------:R-:W-:Y:S01]  /*35d80*/  HADD2.F32 R16, -RZ, R110.H1_H1 ;  /* 0x3000006eff107230 */ /* 0x000fe20000004100 */
[----:B------:R-:W-:-:S04]  /*35d90*/  F2FP.F16.F32.PACK_AB R23, R168, R165 ;  /* 0x000000a5a817723e */ /* 0x000fc800000000ff */
[----:B------:R-:W-:Y:S01]  /*35da0*/  FFMA.FTZ R169, R17, R16, R20 ;  /* 0x0000001011a97223 */ /* 0x000fe20000010014 */
[----:B------:R-:W-:Y:S01]  /*35db0*/  FADD.FTZ R17, -R145, R18 ;  /* 0x0000001291117221 */ /* 0x000fe20000010100 */
[----:B------:R-:W-:Y:S02]  /*35dc0*/  HADD2.F32 R16, -RZ, R111.H0_H0 ;  /* 0x2000006fff107230 */ /* 0x000fe40000004100 */
[----:B------:R-:W-:Y:S02]  /*35dd0*/  HADD2.F32 R18, -RZ, R83.H0_H0 ;  /* 0x20000053ff127230 */ /* 0x000fe40000004100 */
        /* <DEDUP_REMOVED lines=15> */
[----:B------:R-:W-:Y:S02]  /*35ed0*/  HADD2.F32 R12, -RZ, R105.H0_H0 ;  /* 0x20000069ff0c7230 */ /* 0x000fe40000004100 */
[----:B------:R-:W-:Y:S02]  /*35ee0*/  HADD2.F32 R14, -RZ, R77.H0_H0 ;  /* 0x2000004dff0e7230 */ /* 0x000fe40000004100 */
[----:B------:R-:W-:Y:S01]  /*35ef0*/  FMUL.FTZ R13, R144, R13 ;  /* 0x0000000d900d7220 */ /* 0x000fe20000410000 */
[----:B------:R-:W-:-:S03]  /*35f00*/  HADD2.F32 R16, -RZ, R79.H1_H1 ;  /* 0x3000004fff107230 */ /* 0x000fc60000004100 */
[----:B------:R-:W-:Y:S01]  /*35f10*/  FFMA.FTZ R167, R13, R12, R14 ;  /* 0x0000000c0da77223 */ /* 0x000fe2000001000e */
[----:B------:R-:W-:Y:S02]  /*35f20*/  HADD2.F32 R12, -RZ, R77.H1_H1 ;  /* 0x3000004dff0c7230 */ /* 0x000fe40000004100 */
[----:B------:R-:W-:Y:S01]  /*35f30*/  FADD.FTZ R13, -R145, R132 ;  /* 0x00000084910d7221 */ /* 0x000fe20000010100 */
[----:B------:R-:W-:Y:S02]  /*35f40*/  HADD2.F32 R132, -RZ, R106.H0_H0 ;  /* 0x2000006aff847230 */ /* 0x000fe40000004100 */
[--C-:B------:R-:W-:Y:S02]  /*35f50*/  HADD2.F32 R14, -RZ, R78.reuse.H1_H1 ;  /* 0x3000004eff0e7230 */ /* 0x100fe40000004100 */
[----:B------:R-:W-:Y:S01]  /*35f60*/  FFMA.FTZ R170, R15, R170, R12 ;  /* 0x000000aa0faa7223 */ /* 0x000fe2000001000c */
[----:B------:R-:W-:Y:S02]  /*35f70*/  HADD2.F32 R12, -RZ, R78.H0_H0 ;  /* 0x2000004eff0c7230 */ /* 0x000fe40000004100 */
[----:B------:R-:W-:Y:S01]  /*35f80*/  FMUL.FTZ R13, R144, R13 ;  /* 0x0000000d900d7220 */ /* 0x000fe20000410000 */
[----:B------:R-:W-:-:S03]  /*35f90*/  F2FP.F16.F32.PACK_AB R15, R153, R42 ;  /* 0x0000002a990f723e */ /* 0x000fc600000000ff */
[----:B------:R-:W-:Y:S01]  /*35fa0*/  FFMA.FTZ R132, R13, R132, R12 ;  /* 0x000000840d847223 */ /* 0x000fe2000001000c */
[----:B------:R-:W-:Y:S02]  /*35fb0*/  HADD2.F32 R12, -RZ, R106.H1_H1 ;  /* 0x3000006aff0c7230 */ /* 0x000fe40000004100 */
[----:B------:R-:W-:Y:S01]  /*35fc0*/  FADD.FTZ R13, -R145, R134 ;  /* 0x00000086910d7221 */ /* 0x000fe20000010100 */
[----:B------:R-:W-:Y:S02]  /*35fd0*/  HADD2.F32 R134, -RZ, R107.H0_H0 ;  /* 0x2000006bff867230 */ /* 0x000fe40000004100 */
[----:B------:R-:W-:Y:S01]  /*35fe0*/  FFMA.FTZ R133, R133, R12, R14 ;  /* 0x0000000c85857223 */ /* 0x000fe2000001000e */
[----:B------:R-:W-:Y:S01]  /*35ff0*/  FMUL.FTZ R13, R144, R13 ;  /* 0x0000000d900d7220 */ /* 0x000fe20000410000 */
[----:B------:R-:W-:Y:S02]  /*36000*/  HADD2.F32 R12, -RZ, R79.H0_H0 ;  /* 0x2000004fff0c7230 */ /* 0x000fe40000004100 */
[----:B------:R-:W-:-:S03]  /*36010*/  HADD2.F32 R14, -RZ, R107.H1_H1 ;  /* 0x3000006bff0e7230 */ /* 0x000fc60000004100 */
[----:B------:R-:W-:Y:S02]  /*36020*/  FFMA.FTZ R134, R13, R134, R12 ;  /* 0x000000860d867223 */ /* 0x000fe4000001000c */
[----:B------:R-:W0:Y:S01]  /*36030*/  LDC.64 R12, c[0x0][0x428] ;  /* 0x00010a00ff0c7b82 */ /* 0x000e220000000a00 */
[----:B------:R-:W-:Y:S01]  /*36040*/  FFMA.FTZ R135, R135, R14, R16 ;  /* 0x0000000e87877223 */ /* 0x000fe20000010010 */
[----:B------:R-:W-:Y:S02]  /*36050*/  F2FP.F16.F32.PACK_AB R14, R41, R40 ;  /* 0x00000028290e723e */ /* 0x000fe400000000ff */
[----:B------:R-:W-:Y:S01]  /*36060*/  F2FP.F16.F32.PACK_AB R16, R37, R36 ;  /* 0x000000242510723e */ /* 0x000fe200000000ff */
[----:B0-----:R-:W-:-:S04]  /*36070*/  IMAD.WIDE.U32 R20, R148, 0x10, R12 ;  /* 0x0000001094147825 */ /* 0x001fc800078e000c */
[--C-:B------:R-:W-:Y:S01]  /*36080*/  IMAD.WIDE.U32 R56, R147, 0x10, R12.reuse ;  /* 0x0000001093387825 */ /* 0x100fe200078e000c */
[----:B------:R0:W-:Y:S03]  /*36090*/  STG.E.128 desc[UR8][R20.64], R24 ;  /* 0x0000001814007986 */ /* 0x0001e6000c101d08 */
[--C-:B------:R-:W-:Y:S01]  /*360a0*/  IMAD.WIDE.U32 R146, R146, 0x10, R12.reuse ;  /* 0x0000001092927825 */ /* 0x100fe200078e000c */
[----:B------:R1:W-:Y:S03]  /*360b0*/  STG.E.128 desc[UR8][R56.64], R28 ;  /* 0x0000001c38007986 */ /* 0x0003e6000c101d08 */
[----:B------:R-:W-:-:S04]  /*360c0*/  IMAD.WIDE.U32 R48, R149, 0x10, R12 ;  /* 0x0000001095307825 */ /* 0x000fc800078e000c */
[----:B------:R-:W-:-:S04]  /*360d0*/  IMAD.WIDE.U32 R50, R150, 0x10, R12 ;  /* 0x0000001096327825 */ /* 0x000fc800078e000c */
[----:B------:R-:W-:Y:S01]  /*360e0*/  IMAD.WIDE.U32 R52, R151, 0x10, R12 ;  /* 0x0000001097347825 */ /* 0x000fe200078e000c */
[----:B0-----:R-:W-:-:S03]  /*360f0*/  F2FP.F16.F32.PACK_AB R21, R155, R34 ;  /* 0x000000229b15723e */ /* 0x001fc600000000ff */
[----:B------:R-:W-:Y:S01]  /*36100*/  IMAD.WIDE.U32 R54, R152, 0x10, R12 ;  /* 0x0000001098367825 */ /* 0x000fe200078e000c */
        /* <DEDUP_REMOVED lines=9> */
[----:B-1----:R-:W-:Y:S01]  /*361a0*/  F2FP.F16.F32.PACK_AB R31, R135, R134 ;  /* 0x00000086871f723e */ /* 0x002fe200000000ff */
[----:B------:R0:W-:Y:S01]  /*361b0*/  STG.E.128 desc[UR8][R50.64], R20 ;  /* 0x0000001432007986 */ /* 0x0001e2000c101d08 */
[----:B------:R-:W-:Y:S02]  /*361c0*/  F2FP.F16.F32.PACK_AB R30, R133, R132 ;  /* 0x00000084851e723e */ /* 0x000fe400000000ff */
[----:B------:R-:W-:Y:S01]  /*361d0*/  F2FP.F16.F32.PACK_AB R29, R170, R167 ;  /* 0x000000a7aa1d723e */ /* 0x000fe200000000ff */
[----:B------:R0:W-:Y:S01]  /*361e0*/  STG.E.128 desc[UR8][R52.64], R24 ;  /* 0x0000001834007986 */ /* 0x0001e2000c101d08 */
[----:B------:R-:W-:-:S05]  /*361f0*/  F2FP.F16.F32.PACK_AB R28, R163, R162 ;  /* 0x000000a2a31c723e */ /* 0x000fca00000000ff */
[----:B------:R0:W-:Y:S01]  /*36200*/  STG.E.128 desc[UR8][R54.64], R28 ;  /* 0x0000001c36007986 */ /* 0x0001e2000c101d08 */
[----:B------:R-:W-:Y:S05]  /*36210*/  BRA.U !UP0, `(.L_x_21436) ;  /* 0xfffffca908147547 */ /* 0x000fea000b83ffff */
[----:B------:R-:W-:Y:S05]  /*36220*/  EXIT ;  /* 0x000000000000794d */ /* 0x000fea0003800000 */
.L_x_21437:
        /* <DEDUP_REMOVED lines=13> */
.L_x_27899:


//--------------------- .text._ZN10layer_norm31ln_parallel_residual_fwd_kernelINS_13Kernel_traitsIf6__halffS2_fjLj7168ELj1ELj1ELj4ELj16ENS_18Kernel_traits_baseILj7168EfS2_fS2_fjLj128EEEEELb0ELb0ELb0EEEvNS_9FwdParamsE --------------------------
	.section	.text._ZN10layer_norm31ln_parallel_residual_fwd_kernelINS_13Kernel_traitsIf6__halffS2_fjLj7168ELj1ELj1ELj4ELj16ENS_18Kernel_traits_baseILj7168EfS2_fS2_fjLj128EEEEELb0ELb0ELb0EEEvNS_9FwdParamsE,"ax",@progbits
	.align	128
        .global         _ZN10layer_norm31ln_parallel_residual_fwd_kernelINS_13Kernel_traitsIf6__halffS2_fjLj7168ELj1ELj1ELj4ELj16ENS_18Kernel_traits_baseILj7168EfS2_fS2_fjLj128EEEEELb0ELb0ELb0EEEvNS_9FwdParamsE
        .type           _ZN10layer_norm31ln_parallel_residual_fwd_kernelINS_13Kernel_traitsIf6__halffS2_fjLj7168ELj1ELj1ELj4ELj16ENS_18Kernel_traits_baseILj7168EfS2_fS2_fjLj128EEEEELb0ELb0ELb0EEEvNS_9FwdParamsE,@function
        .size           _ZN10layer_norm31ln_parallel_residual_fwd_kernelINS_13Kernel_traitsIf6__halffS2_fjLj7168ELj1ELj1ELj4ELj16ENS_18Kernel_traits_baseILj7168EfS2_fS2_fjLj128EEEEELb0ELb0ELb0EEEvNS_9FwdParamsE,(.L_x_27900 - _ZN10layer_norm31ln_parallel_residual_fwd_kernelINS_13Kernel_traitsIf6__halffS2_fjLj7168ELj1ELj1ELj4ELj16ENS_18Kernel_traits_baseILj7168EfS2_fS2_fjLj128EEEEELb0ELb0ELb0EEEvNS_9FwdParamsE)
        .other          _ZN10layer_norm31ln_parallel_residual_fwd_kernelINS_13Kernel_traitsIf6__halffS2_fjLj7168ELj1ELj1ELj4ELj16ENS_18Kernel_traits_baseILj7168EfS2_fS2_fjLj128EEEEELb0ELb0ELb0EEEvNS_9FwdParamsE,@"STO_CUDA_ENTRY STV_DEFAULT"
_ZN10layer_norm31ln_parallel_residual_fwd_kernelINS_13Kernel_traitsIf6__halffS2_fjLj7168ELj1ELj1ELj4ELj16ENS_18Kernel_traits_baseILj7168EfS2_fS2_fjLj128EEEEELb0ELb0ELb0EEEvNS_9FwdParamsE:
.text._ZN10layer_norm31ln_parallel_residual_fwd_kernelINS_13Kernel_traitsIf6__halffS2_fjLj7168ELj1ELj1ELj4ELj16ENS_18Kernel_traits_baseILj7168EfS2_fS2_fjLj128EEEEELb0ELb0ELb0EEEvNS_9FwdParamsE:
        /* <DEDUP_REMOVED lines=30> */
[----:B------:R-:W4:Y:S02]  /*01e0*/  LDC.64 R38, c[0x0][0x3d8] ;  /* 0x0000f600ff267b82 */ /* 0x000f240000000a00 */
        /* <DEDUP_REMOVED lines=22> */
[----:B-1----:R-:W-:-:S03]  /*0350*/  @P0 IMAD.WIDE.U32 R6, R3, 0x20, R6 ;  /* 0x0000002003060825 */ /* 0x002fc600078e0006 */
[----:B---3--:R1:W3:Y:S01]  /*0360*/  @P0 LDG.E.128 R44, desc[UR6][R4.64+0x10] ;  /* 0x00001006042c0981 */ /* 0x0082e2000c1e1d00 */
[----:B------:R-:W-:-:S03]  /*0370*/  @P0 LOP3.LUT R3, R3, 0x80, RZ, 0xfc, !PT ;  /* 0x0000008003030812 */ /* 0x000fc600078efcff */
[----:B----4-:R-:W4:Y:S02]  /*0380*/  @P0 LDG.E.128 R48, desc[UR6][R6.64+0x10] ;  /* 0x0000100606300981 */ /* 0x010f24000c1e1d00 */
[C---:B------:R-:W-:Y:S01]  /*0390*/  @P1 IMAD.WIDE.U32 R38, R3.reuse, 0x20, R38 ;  /* 0x0000002003261825 */ /* 0x040fe200078e0026 */
[C---:B------:R-:W-:Y:S01]  /*03a0*/  ISETP.GE.U32.AND P2, PT, R0.reuse, 0x180, PT ;  /* 0x000001800000780c */ /* 0x040fe20003f46070 */
[----:B-1----:R-:W1:Y:S02]  /*03b0*/  LDC.64 R4, c[0x0][0x3d0] ;  /* 0x0000f400ff047b82 */ /* 0x002e640000000a00 */
[----:B0-----:R-:W-:Y:S01]  /*03c0*/  @P1 IMAD.WIDE.U32 R36, R3, 0x20, R36 ;  /* 0x0000002003241825 */ /* 0x001fe200078e0024 */
        /* <DEDUP_REMOVED lines=8> */
[----:B0-----:R-:W4:Y:S04]  /*0450*/  LDL.64 R52, [R1] ;  /* 0x0000000001347983 */ /* 0x001f280000100a00 */
[----:B--2---:R-:W2:Y:S01]  /*0460*/  LDL.64 R54, [R1+0x8] ;  /* 0x0000080001367983 */ /* 0x004ea20000100a00 */
[----:B------:R-:W-:Y:S01]  /*0470*/  @P1 IADD3 R3, PT, PT, R3, 0x80, RZ ;  /* 0x0000008003031810 */ /* 0x000fe20007ffe0ff */
[----:B-1----:R-:W0:Y:S02]  /*0480*/  LDC.64 R6, c[0x0][0x3d8] ;  /* 0x0000f600ff067b82 */ /* 0x002e240000000a00 */
        /* <DEDUP_REMOVED lines=13> */
[----:B------:R2:W-:Y:S01]  /*0560*/  @P1 STL.64 [R1+0x58], R74 ;  /* 0x0000584a01001387 */ /* 0x0005e20000100a00 */
[----:B------:R-:W-:-:S03]  /*0570*/  @P2 IADD3 R3, PT, PT, R3, 0x80, RZ ;  /* 0x0000008003032810 */ /* 0x000fc60007ffe0ff */
[----:B------:R2:W2:Y:S04]  /*0580*/  @P2 LDG.E.128 R60, desc[UR6][R42.64] ;  /* 0x000000062a3c2981 */ /* 0x0004a8000c1e1d00 */
[----:B------:R-:W-:Y:S04]  /*0590*/  @P1 STL.64 [R1+0x60], R76 ;  /* 0x0000604c01001387 */ /* 0x000fe80000100a00 */
[----:B------:R2:W-:Y:S04]  /*05a0*/  @P1 STL.64 [R1+0x68], R78 ;  /* 0x0000684e01001387 */ /* 0x0005e80000100a00 */
[----:B------:R-:W2:Y:S04]  /*05b0*/  @P2 LDG.E.128 R64, desc[UR6][R40.64+0x10] ;  /* 0x0000100628402981 */ /* 0x000ea8000c1e1d00 */
[----:B------:R-:W-:Y:S04]  /*05c0*/  @P1 STL.64 [R1+0x70], R80 ;  /* 0x0000705001001387 */ /* 0x000fe80000100a00 */
[----:B------:R2:W-:Y:S04]  /*05d0*/  @P1 STL.64 [R1+0x78], R82 ;  /* 0x0000785201001387 */ /* 0x0005e80000100a00 */
[----:B------:R2:W2:Y:S01]  /*05e0*/  @P2 LDG.E.128 R68, desc[UR6][R40.64] ;  /* 0x0000000628442981 */ /* 0x0004a2000c1e1d00 */
[----:B-1----:R-:W-:-:S03]  /*05f0*/  @P3 IMAD.WIDE.U32 R44, R3, 0x20, R44 ;  /* 0x00000020032c3825 */ /* 0x002fc600078e002c */
[----:B------:R-:W-:Y:S01]  /*0600*/  @P1 STL.64 [R1+0x80], R84 ;  /* 0x0000805401001387 */ /* 0x000fe20000100a00 */
[----:B---3--:R-:W-:-:S03]  /*0610*/  @P3 IMAD.WIDE.U32 R46, R3, 0x20, R46 ;  /* 0x00000020032e3825 */ /* 0x008fc600078e002e */
[----:B------:R-:W-:Y:S01]  /*0620*/  @P1 STL.64 [R1+0x88], R86 ;  /* 0x0000885601001387 */ /* 0x000fe20000100a00 */
[----:B------:R-:W-:Y:S02]  /*0630*/  ISETP.GE.U32.AND P1, PT, R0, 0x300, PT ;  /* 0x000003000000780c */ /* 0x000fe40003f26070 */
[----:B------:R-:W-:Y:S01]  /*0640*/  @P3 IADD3 R3, PT, PT, R3, 0x80, RZ ;  /* 0x0000008003033810 */ /* 0x000fe20007ffe0ff */
[----:B------:R-:W5:Y:S04]  /*0650*/  @P3 LDG.E.128 R248, desc[UR6][R44.64+0x10] ;  /* 0x000010062cf83981 */ /* 0x000f68000c1e1d00 */
[C---:B----4-:R-:W-:Y:S01]  /*0660*/  @P4 IMAD.WIDE.U32 R48, R3.reuse, 0x20, R48 ;  /* 0x0000002003304825 */ /* 0x050fe200078e0030 */
[----:B------:R-:W5:Y:S03]  /*0670*/  @P3 LDG.E.128 R244, desc[UR6][R46.64] ;  /* 0x000000062ef43981 */ /* 0x000f66000c1e1d00 */
[C---:B0-----:R-:W-:Y:S01]  /*0680*/  @P4 IMAD.WIDE.U32 R50, R3.reuse, 0x20, R50 ;  /* 0x0000002003324825 */ /* 0x041fe200078e0032 */
[----:B------:R-:W-:Y:S01]  /*0690*/  @P4 IADD3 R3, PT, PT, R3, 0x80, RZ ;  /* 0x0000008003034810 */ /* 0x000fe20007ffe0ff */
[----:B------:R0:W5:Y:S04]  /*06a0*/  @P3 LDG.E.128 R240, desc[UR6][R46.64+0x10] ;  /* 0x000010062ef03981 */ /* 0x000168000c1e1d00 */
        /* <DEDUP_REMOVED lines=17> */
[----:B------:R-:W5:Y:S01]  /*07c0*/  @P4 LDG.E.128 R12, desc[UR6][R50.64] ;  /* 0x00000006320c4981 */ /* 0x000f62000c1e1d00 */
[----:B------:R-:W-:-:S02]  /*07d0*/  CS2R R78, SRZ ;  /* 0x00000000004e7805 */ /* 0x000fc4000001ff00 */
        /* <DEDUP_REMOVED lines=49> */
[----:B------:R-:W-:Y:S01]  /*0af0*/  @P1 IADD3 R3, PT, PT, R3, 0x80, RZ ;  /* 0x0000008003031810 */ /* 0x000fe20007ffe0ff */
[----:B--2---:R0:W-:Y:S04]  /*0b00*/  @P3 STL.64 [R1], R52 ;  /* 0x0000003401003387 */ /* 0x0041e80000100a00 */
[----:B------:R1:W-:Y:S01]  /*0b10*/  @P3 STL.64 [R1+0x8], R54 ;  /* 0x0000083601003387 */ /* 0x0003e20000100a00 */
[----:B0-----:R-:W-:Y:S02]  /*0b20*/  CS2R R52, SRZ ;  /* 0x0000000000347805 */ /* 0x001fe4000001ff00 */
        /* <DEDUP_REMOVED lines=67> */
.L_x_21440:
        /* <DEDUP_REMOVED lines=43> */
[----:B------:R-:W-:-:S07]  /*1210*/  ISETP.GE.U32.AND P2, PT, R0, 0x180, PT ;  /* 0x000001800000780c */ /* 0x000fce0003f46070 */
[----:B------:R-:W4:Y:S01]  /*1220*/  LDC.64 R46, c[0x0][0x3d8] ;  /* 0x0000f600ff2e7b82 */ /* 0x000f220000000a00 */
[C---:B------:R-:W-:Y:S02]  /*1230*/  ISETP.GE.U32.AND P3, PT, R0.reuse, 0x200, PT ;  /* 0x000002000000780c */ /* 0x040fe40003f66070 */
[----:B------:R-:W-:-:S05]  /*1240*/  ISETP.GE.U32.AND P4, PT, R0, 0x280, PT ;  /* 0x000002800000780c */ /* 0x000fca0003f86070 */
        /* <DEDUP_REMOVED lines=13> */
[----:B----4-:R-:W-:Y:S02]  /*1320*/  MOV R197, R193 ;  /* 0x000000c100c57202 */ /* 0x010fe40000000f00 */
[----:B--2---:R-:W-:Y:S02]  /*1330*/  MOV R198, R192 ;  /* 0x000000c000c67202 */ /* 0x004fe40000000f00 */
[----:B------:R-:W-:Y:S02]  /*1340*/  MOV R199, R191 ;  /* 0x000000bf00c77202 */ /* 0x000fe40000000f00 */
[----:B------:R-:W-:Y:S01]  /*1350*/  MOV R194, R190 ;  /* 0x000000be00c27202 */ /* 0x000fe20000000f00 */
[----:B------:R-:W-:Y:S01]  /*1360*/  @P1 IMAD.WIDE.U32 R40, R3, 0x20, R40 ;  /* 0x0000002003281825 */ /* 0x000fe200078e0028 */
[----:B---3--:R-:W2:Y:S02]  /*1370*/  LDC.64 R4, c[0x0][0x3d0] ;  /* 0x0000f400ff047b82 */ /* 0x008ea40000000a00 */
[----:B------:R3:W4:Y:S01]  /*1380*/  @P0 LDG.E.128 R196, desc[UR6][R6.64+0x10] ;  /* 0x0000100606c40981 */ /* 0x000722000c1e1d00 */
[----:B------:R-:W-:-:S02]  /*1390*/  MOV R193, R189 ;  /* 0x000000bd00c17202 */ /* 0x000fc40000000f00 */
[----:B------:R-:W-:Y:S02]  /*13a0*/  MOV R192, R188 ;  /* 0x000000bc00c07202 */ /* 0x000fe40000000f00 */
[----:B------:R-:W-:Y:S02]  /*13b0*/  MOV R191, R187 ;  /* 0x000000bb00bf7202 */ /* 0x000fe40000000f00 */
[----:B------:R-:W-:Y:S02]  /*13c0*/  MOV R190, R186 ;  /* 0x000000ba00be7202 */ /* 0x000fe40000000f00 */
[----:B------:R-:W-:Y:S01]  /*13d0*/  MOV R189, R185 ;  /* 0x000000b900bd7202 */ /* 0x000fe20000000f00 */
[----:B------:R-:W-:Y:S01]  /*13e0*/  @P1 IMAD.WIDE.U32 R38, R3, 0x20, R38 ;  /* 0x0000002003261825 */ /* 0x000fe200078e0026 */
[----:B------:R-:W-:Y:S01]  /*13f0*/  MOV R188, R184 ;  /* 0x000000b800bc7202 */ /* 0x000fe20000000f00 */
[----:B---3--:R-:W3:Y:S01]  /*1400*/  LDC.64 R6, c[0x0][0x3d0] ;  /* 0x0000f400ff067b82 */ /* 0x008ee20000000a00 */
        /* <DEDUP_REMOVED lines=11> */
[----:B------:R-:W2:Y:S01]  /*14c0*/  LDL R174, [R1+0x60] ;  /* 0x0000600001ae7983 */ /* 0x000ea20000100800 */
[----:B------:R-:W-:Y:S02]  /*14d0*/  MOV R176, R172 ;  /* 0x000000ac00b07202 */ /* 0x000fe40000000f00 */
[----:B------:R-:W-:Y:S01]  /*14e0*/  MOV R175, R171 ;  /* 0x000000ab00af7202 */ /* 0x000fe20000000f00 */
[----:B------:R-:W3:Y:S04]  /*14f0*/  LDL R173, [R1+0x64] ;  /* 0x0000640001ad7983 */ /* 0x000ee80000100800 */
[----:B------:R-:W3:Y:S04]  /*1500*/  LDL R172, [R1+0x68] ;  /* 0x0000680001ac7983 */ /* 0x000ee80000100800 */
[----:B------:R-:W3:Y:S04]  /*1510*/  LDL R171, [R1+0x6c] ;  /* 0x00006c0001ab7983 */ /* 0x000ee80000100800 */
[----:B----4-:R4:W-:Y:S04]  /*1520*/  @P0 STL.64 [R1+0xb0], R196 ;  /* 0x0000b0c401000387 */ /* 0x0109e80000100a00 */
[----:B------:R1:W-:Y:S01]  /*1530*/  @P0 STL.64 [R1+0xb8], R198 ;  /* 0x0000b8c601000387 */ /* 0x0003e20000100a00 */
[----:B----4-:R-:W-:-:S02]  /*1540*/  MOV R196, R194 ;  /* 0x000000c200c47202 */ /* 0x010fc40000000f00 */
[----:B------:R-:W-:Y:S02]  /*1550*/  MOV R197, R193 ;  /* 0x000000c100c57202 */ /* 0x000fe40000000f00 */
[----:B-1----:R-:W-:Y:S02]  /*1560*/  MOV R198, R192 ;  /* 0x000000c000c67202 */ /* 0x002fe40000000f00 */
        /* <DEDUP_REMOVED lines=18> */
[----:B--2---:R-:W-:Y:S02]  /*1690*/  MOV R178, R174 ;  /* 0x000000ae00b27202 */ /* 0x004fe40000000f00 */
[----:B---3--:R-:W-:Y:S01]  /*16a0*/  MOV R177, R173 ;  /* 0x000000ad00b17202 */ /* 0x008fe20000000f00 */
[----:B------:R-:W2:Y:S01]  /*16b0*/  LDL R174, [R1+0x18] ;  /* 0x0000180001ae7983 */ /* 0x000ea20000100800 */
[----:B------:R-:W-:-:S02]  /*16c0*/  MOV R176, R172 ;  /* 0x000000ac00b07202 */ /* 0x000fc40000000f00 */
[----:B------:R-:W-:Y:S01]  /*16d0*/  MOV R175, R171 ;  /* 0x000000ab00af7202 */ /* 0x000fe20000000f00 */
[----:B------:R-:W2:Y:S04]  /*16e0*/  LDL R172, [R1+0x10] ;  /* 0x0000100001ac7983 */ /* 0x000ea80000100800 */
[----:B------:R-:W2:Y:S04]  /*16f0*/  LDL R173, [R1+0x14] ;  /* 0x0000140001ad7983 */ /* 0x000ea80000100800 */
[----:B------:R-:W3:Y:S04]  /*1700*/  LDL R171, [R1+0x1c] ;  /* 0x00001c0001ab7983 */ /* 0x000ee80000100800 */
[----:B----4-:R1:W-:Y:S04]  /*1710*/  @P0 STL.64 [R1+0xa0], R196 ;  /* 0x0000a0c401000387 */ /* 0x0103e80000100a00 */
[----:B------:R4:W-:Y:S01]  /*1720*/  @P0 STL.64 [R1+0xa8], R198 ;  /* 0x0000a8c601000387 */ /* 0x0009e20000100a00 */
[----:B-1----:R-:W-:-:S02]  /*1730*/  MOV R196, R194 ;  /* 0x000000c200c47202 */ /* 0x002fc40000000f00 */
[----:B------:R-:W-:Y:S02]  /*1740*/  MOV R197, R193 ;  /* 0x000000c100c57202 */ /* 0x000fe40000000f00 */
[----:B----4-:R-:W-:Y:S02]  /*1750*/  MOV R198, R192 ;  /* 0x000000c000c67202 */ /* 0x010fe40000000f00 */
[----:B------:R-:W-:Y:S02]  /*1760*/  MOV R199, R191 ;  /* 0x000000bf00c77202 */ /* 0x000fe40000000f00 */
[----:B------:R-:W-:Y:S02]  /*1770*/  MOV R192, R188 ;  /* 0x000000bc00c07202 */ /* 0x000fe40000000f00 */
[----:B------:R-:W-:Y:S02]  /*1780*/  MOV R188, R184 ;  /* 0x000000b800bc7202 */ /* 0x000fe40000000f00 */
[----:B------:R1:W4:Y:S01]  /*1790*/  @P0 LDG.E.128 R196, desc[UR6][R36.64+0x10] ;  /* 0x0000100624c40981 */ /* 0x000322000c1e1d00 */
[----:B------:R-:W-:-:S02]  /*17a0*/  MOV R184, R180 ;  /* 0x000000b400b87202 */ /* 0x000fc40000000f00 */
[----:B------:R-:W-:Y:S02]  /*17b0*/  MOV R180, R176 ;  /* 0x000000b000b47202 */ /* 0x000fe40000000f00 */
[----:B------:R-:W2:Y:S01]  /*17c0*/  LDL R176, [R1+0x38] ;  /* 0x0000380001b07983 */ /* 0x000ea20000100800 */
[----:B------:R-:W-:Y:S02]  /*17d0*/  MOV R194, R190 ;  /* 0x000000be00c27202 */ /* 0x000fe40000000f00 */
[----:B------:R-:W-:Y:S02]  /*17e0*/  MOV R193, R189 ;  /* 0x000000bd00c17202 */ /* 0x000fe40000000f00 */
[----:B------:R-:W-:Y:S01]  /*17f0*/  MOV R190, R186 ;  /* 0x000000ba00be7202 */ /* 0x000fe20000000f00 */
[----:B------:R-:W-:Y:S01]  /*1800*/  @P1 IMAD.WIDE.U32 R42, R3, 0x20, R42 ;  /* 0x00000020032a1825 */ /* 0x000fe200078e002a */
[----:B------:R-:W-:Y:S01]  /*1810*/  MOV R189, R185 ;  /* 0x000000b900bd7202 */ /* 0x000fe20000000f00 */
[----:B-1----:R-:W1:Y:S01]  /*1820*/  @P3 LDC.64 R36, c[0x0][0x440] ;  /* 0x00011000ff243b82 */ /* 0x002e620000000a00 */
[----:B------:R-:W-:-:S02]  /*1830*/  MOV R191, R187 ;  /* 0x000000bb00bf7202 */ /* 0x000fc40000000f00 */
[----:B------:R-:W-:Y:S01]  /*1840*/  MOV R186, R182 ;  /* 0x000000b600ba7202 */ /* 0x000fe20000000f00 */
[----:B------:R-:W5:Y:S01]  /*1850*/  @P1 LD.E.128 R120, desc[UR6][R42.64] ;  /* 0x000000062a781980 */ /* 0x000f62000c101d00 */
[----:B------:R-:W-:Y:S02]  /*1860*/  MOV R185, R181 ;  /* 0x000000b500b97202 */ /* 0x000fe40000000f00 */
[----:B------:R-:W-:Y:S01]  /*1870*/  MOV R187, R183 ;  /* 0x000000b700bb7202 */ /* 0x000fe20000000f00 */
[----:B------:R0:W5:Y:S01]  /*1880*/  @P1 LD.E.128 R116, desc[UR6][R42.64+0x10] ;  /* 0x000010062a741980 */ /* 0x000162000c101d00 */
[----:B------:R-:W-:Y:S02]  /*1890*/  MOV R182, R178 ;  /* 0x000000b200b67202 */ /* 0x000fe40000000f00 */
[----:B------:R-:W-:Y:S02]  /*18a0*/  MOV R181, R177 ;  /* 0x000000b100b57202 */ /* 0x000fe40000000f00 */
[----:B------:R-:W-:-:S02]  /*18b0*/  MOV R183, R179 ;  /* 0x000000b300b77202 */ /* 0x000fc40000000f00 */
[----:B------:R-:W-:Y:S02]  /*18c0*/  MOV R178, R170 ;  /* 0x000000aa00b27202 */ /* 0x000fe40000000f00 */
[----:B------:R-:W-:Y:S01]  /*18d0*/  MOV R177, R169 ;  /* 0x000000a900b17202 */ /* 0x000fe20000000f00 */
[----:B------:R-:W2:Y:S01]  /*18e0*/  LDL R170, [R1+0x40] ;  /* 0x0000400001aa7983 */ /* 0x000ea20000100800 */
[----:B------:R-:W-:Y:S01]  /*18f0*/  MOV R179, R175 ;  /* 0x000000af00b37202 */ /* 0x000fe20000000f00 */
[----:B0-----:R-:W0:Y:S01]  /*1900*/  LDC.64 R42, c[0x0][0x3d8] ;  /* 0x0000f600ff2a7b82 */ /* 0x001e220000000a00 */
[----:B---3--:R-:W-:Y:S01]  /*1910*/  MOV R175, R171 ;  /* 0x000000ab00af7202 */ /* 0x008fe20000000f00 */
[----:B------:R-:W3:Y:S01]  /*1920*/  LDL R169, [R1+0x44] ;  /* 0x0000440001a97983 */ /* 0x000ee20000100800 */
[----:B------:R-:W-:-:S03]  /*1930*/  MOV R202, R188 ;  /* 0x000000bc00ca7202 */ /* 0x000fc60000000f00 */
[----:B------:R-:W3:Y:S01]  /*1940*/  LDL R171, [R1+0x3c] ;  /* 0x00003c0001ab7983 */ /* 0x000ee20000100800 */
[----:B------:R-:W-:Y:S02]  /*1950*/  MOV R203, R187 ;  /* 0x000000bb00cb7202 */ /* 0x000fe40000000f00 */
[----:B------:R-:W-:Y:S02]  /*1960*/  MOV R188, R186 ;  /* 0x000000ba00bc7202 */ /* 0x000fe40000000f00 */
[----:B------:R-:W-:Y:S02]  /*1970*/  MOV R200, R190 ;  /* 0x000000be00c87202 */ /* 0x000fe40000000f00 */
[----:B------:R-:W-:Y:S02]  /*1980*/  MOV R201, R189 ;  /* 0x000000bd00c97202 */ /* 0x000fe40000000f00 */
[----:B------:R-:W-:Y:S02]  /*1990*/  MOV R189, R185 ;  /* 0x000000b900bd7202 */ /* 0x000fe40000000f00 */
[----:B------:R-:W-:-:S02]  /*19a0*/  MOV R190, R184 ;  /* 0x000000b800be7202 */ /* 0x000fc40000000f00 */
[----:B------:R-:W-:Y:S01]  /*19b0*/  MOV R195, R179 ;  /* 0x000000b300c37202 */ /* 0x000fe20000000f00 */
[----:B------:R-:W3:Y:S04]  /*19c0*/  @P1 LDG.E.128 R200, desc[UR6][R38.64] ;  /* 0x0000000626c81981 */ /* 0x000ee8000c1e1d00 */
[----:B----4-:R4:W-:Y:S04]  /*19d0*/  @P0 STL.64 [R1+0x90], R196 ;  /* 0x000090c401000387 */ /* 0x0109e80000100a00 */
[----:B------:R1:W-:Y:S04]  /*19e0*/  @P0 STL.64 [R1+0x98], R198 ;  /* 0x000098c601000387 */ /* 0x0003e80000100a00 */
[----:B------:R-:W3:Y:S04]  /*19f0*/  LDL R186, [R1+0x48] ;  /* 0x0000480001ba7983 */ /* 0x000ee80000100800 */
[----:B------:R-:W3:Y:S01]  /*1a00*/  LDL R187, [R1+0x4c] ;  /* 0x00004c0001bb7983 */ /* 0x000ee20000100800 */
[----:B----4-:R-:W-:-:S02]  /*1a10*/  MOV R196, R194 ;  /* 0x000000c200c47202 */ /* 0x010fc40000000f00 */
[----:B------:R-:W-:Y:S01]  /*1a20*/  MOV R197, R193 ;  /* 0x000000c100c57202 */ /* 0x000fe20000000f00 */
[----:B------:R-:W4:Y:S01]  /*1a30*/  LDL R179, [R1+0x2c] ;  /* 0x00002c0001b37983 */ /* 0x000f220000100800 */
[----:B-1----:R-:W-:Y:S02]  /*1a40*/  MOV R199, R191 ;  /* 0x000000bf00c77202 */ /* 0x002fe40000000f00 */
[----:B------:R-:W-:Y:S02]  /*1a50*/  MOV R198, R192 ;  /* 0x000000c000c67202 */ /* 0x000fe40000000f00 */
[----:B------:R-:W-:Y:S02]  /*1a60*/  MOV R191, R183 ;  /* 0x000000b700bf7202 */ /* 0x000fe40000000f00 */
[----:B------:R-:W-:Y:S02]  /*1a70*/  MOV R192, R182 ;  /* 0x000000b600c07202 */ /* 0x000fe40000000f00 */
[----:B------:R-:W-:Y:S01]  /*1a80*/  MOV R193, R181 ;  /* 0x000000b500c17202 */ /* 0x000fe20000000f00 */
[----:B------:R1:W4:Y:S01]  /*1a90*/  @P1 LDG.E.128 R196, desc[UR6][R38.64+0x10] ;  /* 0x0000100626c41981 */ /* 0x000322000c1e1d00 */
[----:B------:R-:W-:-:S02]  /*1aa0*/  MOV R194, R180 ;  /* 0x000000b400c27202 */ /* 0x000fc40000000f00 */
[----:B------:R-:W-:Y:S01]  /*1ab0*/  MOV R180, R178 ;  /* 0x000000b200b47202 */ /* 0x000fe20000000f00 */
[----:B------:R-:W4:Y:S01]  /*1ac0*/  @P1 LDG.E.128 R188, desc[UR6][R40.64+0x10] ;  /* 0x0000100628bc1981 */ /* 0x000f22000c1e1d00 */
[----:B------:R-:W-:Y:S02]  /*1ad0*/  MOV R181, R177 ;  /* 0x000000b100b57202 */ /* 0x000fe40000000f00 */
[----:B--2---:R-:W-:Y:S01]  /*1ae0*/  MOV R182, R176 ;  /* 0x000000b000b67202 */ /* 0x004fe20000000f00 */
[----:B------:R-:W2:Y:S01]  /*1af0*/  LDL R177, [R1+0x24] ;  /* 0x0000240001b17983 */ /* 0x000ea20000100800 */
[----:B------:R-:W-:Y:S01]  /*1b00*/  @P1 IADD3 R3, PT, PT, R3, 0x80, RZ ;  /* 0x0000008003031810 */ /* 0x000fe20007ffe0ff */
[----:B-1----:R-:W1:Y:S02]  /*1b10*/  LDC.64 R38, c[0x0][0x3d8] ;  /* 0x0000f600ff267b82 */ /* 0x002e640000000a00 */
[----:B------:R-:W2:Y:S04]  /*1b20*/  LDL R176, [R1+0x20] ;  /* 0x0000200001b07983 */ /* 0x000ea80000100800 */
[----:B------:R-:W2:Y:S04]  /*1b30*/  LDL R178, [R1+0x28] ;  /* 0x0000280001b27983 */ /* 0x000ea80000100800 */
[----:B------:R0:W2:Y:S01]  /*1b40*/  @P1 LDG.E.128 R192, desc[UR6][R40.64] ;  /* 0x0000000628c01981 */ /* 0x0000a2000c1e1d00 */
[----:B------:R-:W-:Y:S01]  /*1b50*/  MOV R184, R170 ;  /* 0x000000aa00b87202 */ /* 0x000fe20000000f00 */
[----:B------:R-:W-:Y:S01]  /*1b60*/  @P2 IMAD.WIDE.U32 R44, R3, 0x20, R44 ;  /* 0x00000020032c2825 */ /* 0x000fe200078e002c */
[----:B---3--:R-:W-:-:S02]  /*1b70*/  MOV R185, R169 ;  /* 0x000000a900b97202 */ /* 0x008fc40000000f00 */
[----:B------:R-:W-:Y:S01]  /*1b80*/  MOV R183, R171 ;  /* 0x000000ab00b77202 */ /* 0x000fe20000000f00 */
[----:B------:R-:W-:-:S04]  /*1b90*/  @P2 IMAD.WIDE.U32 R46, R3, 0x20, R46 ;  /* 0x00000020032e2825 */ /* 0x000fc800078e002e */
[C---:B------:R-:W-:Y:S01]  /*1ba0*/  @P2 IMAD.WIDE.U32 R48, R3.reuse, 0x20, R48 ;  /* 0x0000002003302825 */ /* 0x040fe200078e0030 */
[----:B------:R-:W-:Y:S01]  /*1bb0*/  @P2 IADD3 R3, PT, PT, R3, 0x80, RZ ;  /* 0x0000008003032810 */ /* 0x000fe20007ffe0ff */
[----:B------:R-:W3:Y:S01]  /*1bc0*/  @P2 LDG.E.128 R180, desc[UR6][R44.64+0x10] ;  /* 0x000010062cb42981 */ /* 0x000ee2000c1e1d00 */
[----:B0-----:R-:W0:Y:S03]  /*1bd0*/  LDC.64 R40, c[0x0][0x3d0] ;  /* 0x0000f400ff287b82 */ /* 0x001e260000000a00 */
[C---:B------:R-:W-:Y:S01]  /*1be0*/  @P3 IMAD.WIDE.U32 R6, R3.reuse, 0x20, R6 ;  /* 0x0000002003063825 */ /* 0x040fe200078e0006 */
[----:B------:R-:W3:Y:S04]  /*1bf0*/  @P2 LDG.E.128 R172, desc[UR6][R46.64+0x10] ;  /* 0x000010062eac2981 */ /* 0x000ee8000c1e1d00 */
[----:B------:R-:W3:Y:S01]  /*1c00*/  @P3 LDG.E.128 R164, desc[UR6][R6.64] ;  /* 0x0000000606a43981 */ /* 0x000ee2000c1e1d00 */
[----:B------:R-:W-:-:S03]  /*1c10*/  @P3 IMAD.WIDE.U32 R50, R3, 0x20, R50 ;  /* 0x0000002003323825 */ /* 0x000fc600078e0032 */
[----:B------:R-:W5:Y:S01]  /*1c20*/  @P3 LDG.E.128 R248, desc[UR6][R6.64+0x10] ;  /* 0x0000100606f83981 */ /* 0x000f62000c1e1d00 */
[C---:B------:R-:W-:Y:S01]  /*1c30*/  @P3 IMAD.WIDE.U32 R36, R3.reuse, 0x20, R36 ;  /* 0x0000002003243825 */ /* 0x040fe200078e0024 */
[----:B------:R-:W-:Y:S02]  /*1c40*/  @P3 IADD3 R3, PT, PT, R3, 0x80, RZ ;  /* 0x0000008003033810 */ /* 0x000fe40007ffe0ff */
[----:B------:R-:W5:Y:S03]  /*1c50*/  @P2 LD.E.128 R112, desc[UR6][R48.64] ;  /* 0x0000000630702980 */ /* 0x000f66000c101d00 */
[C---:B------:R-:W-:Y:S01]  /*1c60*/  @P4 IMAD.WIDE.U32 R4, R3.reuse, 0x20, R4 ;  /* 0x0000002003044825 */ /* 0x040fe200078e0004 */
[----:B------:R0:W5:Y:S03]  /*1c70*/  @P2 LD.E.128 R108, desc[UR6][R48.64+0x10] ;  /* 0x00001006306c2980 */ /* 0x000166000c101d00 */
[C---:B-1----:R-:W-:Y:S01]  /*1c80*/  @P4 IMAD.WIDE.U32 R38, R3.reuse, 0x20, R38 ;  /* 0x0000002003264825 */ /* 0x042fe200078e0026 */
[----:B------:R-:W5:Y:S03]  /*1c90*/  @P4 LDG.E.128 R236, desc[UR6][R4.64] ;  /* 0x0000000604ec4981 */ /* 0x000f66000c1e1d00 */
[C---:B------:R-:W-:Y:S01]  /*1ca0*/  @P4 IMAD.WIDE.U32 R52, R3.reuse, 0x20, R52 ;  /* 0x0000002003344825 */ /* 0x040fe200078e0034 */
[----:B------:R-:W-:Y:S01]  /*1cb0*/  @P4 IADD3 R3, PT, PT, R3, 0x80, RZ ;  /* 0x0000008003034810 */ /* 0x000fe20007ffe0ff */
[----:B------:R-:W5:Y:S04]  /*1cc0*/  @P4 LDG.E.128 R8, desc[UR6][R4.64+0x10] ;  /* 0x0000100604084981 */ /* 0x000f68000c1e1d00 */
[----:B------:R-:W3:Y:S04]  /*1cd0*/  @P2 LDG.E.128 R184, desc[UR6][R44.64] ;  /* 0x000000062cb82981 */ /* 0x000ee8000c1e1d00 */
[----:B----4-:R1:W-:Y:S04]  /*1ce0*/  @P1 STL.64 [R1+0x50], R188 ;  /* 0x000050bc01001387 */ /* 0x0103e80000100a00 */
[----:B------:R1:W-:Y:S04]  /*1cf0*/  @P1 STL.64 [R1+0x58], R190 ;  /* 0x000058be01001387 */ /* 0x0003e80000100a00 */
[----:B--2---:R-:W2:Y:S04]  /*1d00*/  @P2 LDG.E.128 R176, desc[UR6][R46.64] ;  /* 0x000000062eb02981 */ /* 0x004ea8000c1e1d00 */
[----:B------:R1:W-:Y:S04]  /*1d10*/  @P1 STL.64 [R1+0x60], R192 ;  /* 0x000060c001001387 */ /* 0x0003e80000100a00 */
[----:B------:R1:W-:Y:S04]  /*1d20*/  @P1 STL.64 [R1+0x68], R194 ;  /* 0x000068c201001387 */ /* 0x0003e80000100a00 */
[----:B------:R1:W-:Y:S04]  /*1d30*/  @P1 STL.64 [R1+0x70], R196 ;  /* 0x000070c401001387 */ /* 0x0003e80000100a00 */
[----:B------:R1:W-:Y:S04]  /*1d40*/  @P1 STL.64 [R1+0x78], R198 ;  /* 0x000078c601001387 */ /* 0x0003e80000100a00 */
[----:B------:R1:W-:Y:S04]  /*1d50*/  @P1 STL.64 [R1+0x80], R200 ;  /* 0x000080c801001387 */ /* 0x0003e80000100a00 */
[----:B------:R1:W-:Y:S01]  /*1d60*/  @P1 STL.64 [R1+0x88], R202 ;  /* 0x000088ca01001387 */ /* 0x0003e20000100a00 */
[----:B------:R-:W-:-:S02]  /*1d70*/  ISETP.GE.U32.AND P1, PT, R0, 0x300, PT ;  /* 0x000003000000780c */ /* 0x000fc40003f26070 */
[----:B0-----:R-:W-:Y:S02]  /*1d80*/  CS2R R48, SRZ ;  /* 0x0000000000307805 */ /* 0x001fe4000001ff00 */
        /* <DEDUP_REMOVED lines=9> */
[----:B------:R-:W5:Y:S01]  /*1e20*/  @P3 LD.E.128 R104, desc[UR6][R36.64] ;  /* 0x0000000624683980 */ /* 0x000f62000c101d00 */
[C---:B------:R-:W-:Y:S01]  /*1e30*/  @P1 IMAD.WIDE.U32 R6, R3.reuse, 0x20, R42 ;  /* 0x0000002003061825 */ /* 0x040fe200078e002a */
[----:B------:R-:W0:Y:S02]  /*1e40*/  @P1 LDC.64 R54, c[0x0][0x440] ;  /* 0x00011000ff361b82 */ /* 0x000e240000000a00 */
[----:B------:R4:W5:Y:S04]  /*1e50*/  @P3 LD.E.128 R100, desc[UR6][R36.64+0x10] ;  /* 0x0000100624643980 */ /* 0x000968000c101d00 */
[----:B------:R-:W5:Y:S04]  /*1e60*/  @P1 LDG.E.128 R28, desc[UR6][R6.64] ;  /* 0x00000006061c1981 */ /* 0x000f68000c1e1d00 */
[----:B------:R-:W5:Y:S01]  /*1e70*/  @P1 LDG.E.128 R32, desc[UR6][R6.64+0x10] ;  /* 0x0000100606201981 */ /* 0x000f62000c1e1d00 */
[----:B------:R-:W-:Y:S01]  /*1e80*/  @P1 IMAD.WIDE.U32 R40, R3, 0x20, R40 ;  /* 0x0000002003281825 */ /* 0x000fe200078e0028 */
[----:B----4-:R-:W-:-:S02]  /*1e90*/  CS2R R36, SRZ ;  /* 0x0000000000247805 */ /* 0x010fc4000001ff00 */
[----:B------:R-:W-:Y:S01]  /*1ea0*/  CS2R R42, SRZ ;  /* 0x00000000002a7805 */ /* 0x000fe2000001ff00 */
[----:B------:R-:W5:Y:S01]  /*1eb0*/  @P4 LDG.E.128 R12, desc[UR6][R38.64] ;  /* 0x00000006260c4981 */ /* 0x000f62000c1e1d00 */
[----:B------:R-:W-:Y:S02]  /*1ec0*/  CS2R R46, SRZ ;  /* 0x00000000002e7805 */ /* 0x000fe4000001ff00 */
[----:B------:R-:W-:Y:S02]  /*1ed0*/  CS2R R44, SRZ ;  /* 0x00000000002c7805 */ /* 0x000fe4000001ff00 */
[----:B------:R-:W-:Y:S01]  /*1ee0*/  CS2R R50, SRZ ;  /* 0x0000000000327805 */ /* 0x000fe2000001ff00 */
[----:B------:R4:W5:Y:S01]  /*1ef0*/  @P4 LDG.E.128 R16, desc[UR6][R38.64+0x10] ;  /* 0x0000100626104981 */ /* 0x000962000c1e1d00 */
[----:B------:R-:W-:Y:S02]  /*1f00*/  CS2R R68, SRZ ;  /* 0x0000000000447805 */ /* 0x000fe4000001ff00 */
[----:B------:R-:W-:-:S02]  /*1f10*/  CS2R R74, SRZ ;  /* 0x00000000004a7805 */ /* 0x000fc4000001ff00 */
[----:B------:R-:W-:Y:S01]  /*1f20*/  CS2R R72, SRZ ;  /* 0x0000000000487805 */ /* 0x000fe2000001ff00 */
[----:B------:R-:W5:Y:S01]  /*1f30*/  @P4 LD.E.128 R96, desc[UR6][R52.64] ;  /* 0x0000000634604980 */ /* 0x000f62000c101d00 */
[----:B0-----:R-:W-:-:S03]  /*1f40*/  @P1 IMAD.WIDE.U32 R54, R3, 0x20, R54 ;  /* 0x0000002003361825 */ /* 0x001fc600078e0036 */
[----:B------:R0:W5:Y:S01]  /*1f50*/  @P4 LD.E.128 R92, desc[UR6][R52.64+0x10] ;  /* 0x00001006345c4980 */ /* 0x000162000c101d00 */
[----:B------:R-:W-:Y:S02]  /*1f60*/  CS2R R78, SRZ ;  /* 0x00000000004e7805 */ /* 0x000fe4000001ff00 */
[----:B----4-:R-:W-:Y:S02]  /*1f70*/  CS2R R38, SRZ ;  /* 0x0000000000267805 */ /* 0x010fe4000001ff00 */
[----:B------:R-:W-:Y:S01]  /*1f80*/  CS2R R76, SRZ ;  /* 0x00000000004c7805 */ /* 0x000fe2000001ff00 */
[----:B------:R-:W5:Y:S01]  /*1f90*/  @P1 LDG.E.128 R20, desc[UR6][R40.64] ;  /* 0x0000000628141981 */ /* 0x000f62000c1e1d00 */
[----:B------:R-:W-:Y:S02]  /*1fa0*/  CS2R R82, SRZ ;  /* 0x0000000000527805 */ /* 0x000fe4000001ff00 */
[----:B------:R-:W-:Y:S02]  /*1fb0*/  CS2R R80, SRZ ;  /* 0x0000000000507805 */ /* 0x000fe4000001ff00 */
[----:B------:R-:W-:Y:S01]  /*1fc0*/  @P1 IADD3 R3, PT, PT, R3, 0x80, RZ ;  /* 0x0000008003031810 */ /* 0x000fe20007ffe0ff */
[----:B------:R4:W5:Y:S01]  /*1fd0*/  @P1 LDG.E.128 R24, desc[UR6][R40.64+0x10] ;  /* 0x0000100628181981 */ /* 0x000962000c1e1d00 */
[----:B0-----:R-:W-:-:S03]  /*1fe0*/  CS2R R52, SRZ ;  /* 0x0000000000347805 */ /* 0x001fc6000001ff00 */
[----:B------:R-:W5:Y:S04]  /*1ff0*/  @P1 LD.E.128 R88, desc[UR6][R54.64] ;  /* 0x0000000636581980 */ /* 0x000f68000c101d00 */
[----:B------:R0:W5:Y:S01]  /*2000*/  @P1 LD.E.128 R84, desc[UR6][R54.64+0x10] ;  /* 0x0000100636541980 */ /* 0x000162000c101d00 */
[----:B----4-:R-:W-:Y:S02]  /*2010*/  CS2R R40, SRZ ;  /* 0x0000000000287805 */ /* 0x010fe4000001ff00 */
[----:B0-----:R-:W-:Y:S01]  /*2020*/  CS2R R54, SRZ ;  /* 0x0000000000367805 */ /* 0x001fe2000001ff00 */
[----:B---3--:R1:W-:Y:S04]  /*2030*/  @P2 STL.64 [R1+0x40], R184 ;  /* 0x000040b801002387 */ /* 0x0083e80000100a00 */
[----:B------:R1:W-:Y:S04]  /*2040*/  @P2 STL.64 [R1+0x48], R186 ;  /* 0x000048ba01002387 */ /* 0x0003e80000100a00 */
[----:B------:R1:W-:Y:S04]  /*2050*/  @P2 STL.64 [R1+0x30], R180 ;  /* 0x000030b401002387 */ /* 0x0003e80000100a00 */
[----:B------:R1:W-:Y:S04]  /*2060*/  @P2 STL.64 [R1+0x38], R182 ;  /* 0x000038b601002387 */ /* 0x0003e80000100a00 */
[----:B--2---:R1:W-:Y:S04]  /*2070*/  @P2 STL.64 [R1+0x20], R176 ;  /* 0x000020b001002387 */ /* 0x0043e80000100a00 */
[----:B------:R1:W-:Y:S04]  /*2080*/  @P2 STL.64 [R1+0x28], R178 ;  /* 0x000028b201002387 */ /* 0x0003e80000100a00 */
[----:B------:R1:W-:Y:S04]  /*2090*/  @P2 STL.64 [R1+0x10], R172 ;  /* 0x000010ac01002387 */ /* 0x0003e80000100a00 */
[----:B------:R1:W-:Y:S04]  /*20a0*/  @P2 STL.64 [R1+0x18], R174 ;  /* 0x000018ae01002387 */ /* 0x0003e80000100a00 */
[----:B------:R1:W-:Y:S04]  /*20b0*/  @P3 STL.64 [R1], R164 ;  /* 0x000000a401003387 */ /* 0x0003e80000100a00 */
[----:B------:R1:W-:Y:S01]  /*20c0*/  @P3 STL.64 [R1+0x8], R166 ;  /* 0x000008a601003387 */ /* 0x0003e20000100a00 */
[----:B------:R-:W-:-:S13]  /*20d0*/  ISETP.GE.U32.AND P2, PT, R0, 0x380, PT ;  /* 0x000003800000780c */ /* 0x000fda0003f46070 */
[----:B-1----:R-:W-:Y:S05]  /*20e0*/  @!P2 BRA `(.L_x_21441) ;  /* 0x0000002800a8a947 */ /* 0x002fea0003800000 */
        /* <DEDUP_REMOVED lines=41> */
.L_x_21439:
        /* <DEDUP_REMOVED lines=68> */
[----:B--2---:R-:W-:Y:S01]  /*27c0*/  MOV R198, R192 ;  /* 0x000000c000c67202 */ /* 0x004fe20000000f00 */
[----:B------:R-:W5:Y:S01]  /*27d0*/  @P0 LD.E.128 R128, desc[UR6][R134.64] ;  /* 0x0000000686800980 */ /* 0x000f62000c101d00 */
[----:B------:R-:W-:Y:S02]  /*27e0*/  MOV R199, R191 ;  /* 0x000000bf00c77202 */ /* 0x000fe40000000f00 */
[----:B------:R-:W-:Y:S01]  /*27f0*/  MOV R194, R190 ;  /* 0x000000be00c27202 */ /* 0x000fe20000000f00 */
[----:B------:R-:W-:Y:S01]  /*2800*/  @P1 IMAD.WIDE.U32 R136, R3, 0x20, R136 ;  /* 0x0000002003881825 */ /* 0x000fe200078e0088 */
[----:B------:R2:W5:Y:S01]  /*2810*/  @P0 LD.E.128 R124, desc[UR6][R134.64+0x10] ;  /* 0x00001006867c0980 */ /* 0x000562000c101d00 */
[----:B---3--:R-:W3:Y:S03]  /*2820*/  LDC.64 R4, c[0x0][0x3d8] ;  /* 0x0000f600ff047b82 */ /* 0x008ee60000000a00 */
[----:B------:R4:W3:Y:S01]  /*2830*/  @P0 LDG.E.128 R196, desc[UR6][R6.64+0x10] ;  /* 0x0000100606c40981 */ /* 0x0008e2000c1e1d00 */
[----:B------:R-:W-:-:S02]  /*2840*/  MOV R193, R189 ;  /* 0x000000bd00c17202 */ /* 0x000fc40000000f00 */
[----:B------:R-:W-:Y:S02]  /*2850*/  MOV R190, R186 ;  /* 0x000000ba00be7202 */ /* 0x000fe40000000f00 */
[----:B------:R-:W-:Y:S01]  /*2860*/  MOV R189, R185 ;  /* 0x000000b900bd7202 */ /* 0x000fe20000000f00 */
[----:B------:R-:W-:Y:S01]  /*2870*/  @P1 IMAD.WIDE.U32 R140, R3, 0x20, R140 ;  /* 0x00000020038c1825 */ /* 0x000fe200078e008c */
[----:B------:R-:W-:Y:S01]  /*2880*/  MOV R186, R182 ;  /* 0x000000b600ba7202 */ /* 0x000fe20000000f00 */
[----:B--2---:R-:W2:Y:S01]  /*2890*/  @P3 LDC.64 R134, c[0x0][0x438] ;  /* 0x00010e00ff863b82 */ /* 0x004ea20000000a00 */
[----:B------:R-:W-:Y:S02]  /*28a0*/  MOV R185, R181 ;  /* 0x000000b500b97202 */ /* 0x000fe40000000f00 */
[----:B------:R-:W-:Y:S02]  /*28b0*/  MOV R182, R178 ;  /* 0x000000b200b67202 */ /* 0x000fe40000000f00 */
[----:B------:R-:W-:-:S02]  /*28c0*/  MOV R181, R177 ;  /* 0x000000b100b57202 */ /* 0x000fc40000000f00 */
[----:B------:R-:W-:Y:S01]  /*28d0*/  MOV R178, R174 ;  /* 0x000000ae00b27202 */ /* 0x000fe20000000f00 */
[----:B----4-:R-:W4:Y:S01]  /*28e0*/  @P2 LDC.64 R6, c[0x0][0x440] ;  /* 0x00011000ff062b82 */ /* 0x010f220000000a00 */
[----:B------:R-:W-:Y:S01]  /*28f0*/  MOV R177, R173 ;  /* 0x000000ad00b17202 */ /* 0x000fe20000000f00 */
[----:B------:R-:W2:Y:S04]  /*2900*/  LDL R174, [R1+0x60] ;  /* 0x0000600001ae7983 */ /* 0x000ea80000100800 */
[----:B------:R-:W4:Y:S01]  /*2910*/  LDL R173, [R1+0x64] ;  /* 0x0000640001ad7983 */ /* 0x000f220000100800 */
        /* <DEDUP_REMOVED lines=10> */
[----:B------:R-:W4:Y:S04]  /*29c0*/  LDL R172, [R1+0x68] ;  /* 0x0000680001ac7983 */ /* 0x000f280000100800 */
[----:B------:R-:W4:Y:S04]  /*29d0*/  LDL R171, [R1+0x6c] ;  /* 0x00006c0001ab7983 */ /* 0x000f280000100800 */
[----:B---3--:R3:W-:Y:S04]  /*29e0*/  @P0 STL.64 [R1+0xb0], R196 ;  /* 0x0000b0c401000387 */ /* 0x0087e80000100a00 */
[----:B------:R1:W-:Y:S01]  /*29f0*/  @P0 STL.64 [R1+0xb8], R198 ;  /* 0x0000b8c601000387 */ /* 0x0003e20000100a00 */
[----:B---3--:R-:W-:-:S02]  /*2a00*/  MOV R196, R194 ;  /* 0x000000c200c47202 */ /* 0x008fc40000000f00 */
[----:B------:R-:W-:Y:S02]  /*2a10*/  MOV R197, R193 ;  /* 0x000000c100c57202 */ /* 0x000fe40000000f00 */
[----:B-1----:R-:W-:Y:S02]  /*2a20*/  MOV R198, R192 ;  /* 0x000000c000c67202 */ /* 0x002fe40000000f00 */
[----:B------:R-:W-:-:S06]  /*2a30*/  MOV R199, R191 ;  /* 0x000000bf00c77202 */ /* 0x000fcc0000000f00 */
[----:B------:R-:W3:Y:S01]  /*2a40*/  @P0 LDG.E.128 R196, desc[UR6][R132.64] ;  /* 0x0000000684c40981 */ /* 0x000ee2000c1e1d00 */
        /* <DEDUP_REMOVED lines=8> */
[----:B--2---:R-:W-:Y:S02]  /*2ad0*/  MOV R178, R174 ;  /* 0x000000ae00b27202 */ /* 0x004fe40000000f00 */
[----:B----4-:R-:W-:Y:S01]  /*2ae0*/  MOV R177, R173 ;  /* 0x000000ad00b17202 */ /* 0x010fe20000000f00 */
[----:B------:R-:W2:Y:S04]  /*2af0*/  LDL R174, [R1+0x30] ;  /* 0x0000300001ae7983 */ /* 0x000ea80000100800 */
[----:B------:R-:W4:Y:S01]  /*2b00*/  LDL R173, [R1+0x34] ;  /* 0x0000340001ad7983 */ /* 0x000f220000100800 */
        /* <DEDUP_REMOVED lines=9> */
[----:B------:R-:W-:Y:S01]  /*2ba0*/  MOV R175, R171 ;  /* 0x000000ab00af7202 */ /* 0x000fe20000000f00 */
[----:B------:R-:W4:Y:S04]  /*2bb0*/  LDL R172, [R1+0x38] ;  /* 0x0000380001ac7983 */ /* 0x000f280000100800 */
[----:B------:R-:W4:Y:S04]  /*2bc0*/  LDL R171, [R1+0x3c] ;  /* 0x00003c0001ab7983 */ /* 0x000f280000100800 */
[----:B---3--:R1:W-:Y:S04]  /*2bd0*/  @P0 STL.64 [R1+0xa0], R196 ;  /* 0x0000a0c401000387 */ /* 0x0083e80000100a00 */
[----:B------:R3:W-:Y:S01]  /*2be0*/  @P0 STL.64 [R1+0xa8], R198 ;  /* 0x0000a8c601000387 */ /* 0x0007e20000100a00 */
[----:B-1----:R-:W-:-:S02]  /*2bf0*/  MOV R196, R194 ;  /* 0x000000c200c47202 */ /* 0x002fc40000000f00 */
[----:B------:R-:W-:Y:S02]  /*2c00*/  MOV R197, R193 ;  /* 0x000000c100c57202 */ /* 0x000fe40000000f00 */
[----:B---3--:R-:W-:Y:S02]  /*2c10*/  MOV R198, R192 ;  /* 0x000000c000c67202 */ /* 0x008fe40000000f00 */
[----:B------:R-:W-:-:S06]  /*2c20*/  MOV R199, R191 ;  /* 0x000000bf00c77202 */ /* 0x000fcc0000000f00 */
[----:B------:R1:W3:Y:S01]  /*2c30*/  @P0 LDG.E.128 R196, desc[UR6][R132.64+0x10] ;  /* 0x0000100684c40981 */ /* 0x0002e2000c1e1d00 */
[----:B------:R-:W-:Y:S02]  /*2c40*/  MOV R194, R190 ;  /* 0x000000be00c27202 */ /* 0x000fe40000000f00 */
[----:B------:R-:W-:Y:S02]  /*2c50*/  MOV R193, R189 ;  /* 0x000000bd00c17202 */ /* 0x000fe40000000f00 */
[----:B------:R-:W-:Y:S02]  /*2c60*/  MOV R190, R186 ;  /* 0x000000ba00be7202 */ /* 0x000fe40000000f00 */
[----:B------:R-:W-:Y:S02]  /*2c70*/  MOV R189, R185 ;  /* 0x000000b900bd7202 */ /* 0x000fe40000000f00 */
[----:B------:R-:W-:Y:S01]  /*2c80*/  MOV R186, R182 ;  /* 0x000000b600ba7202 */ /* 0x000fe20000000f00 */
[----:B------:R-:W-:Y:S01]  /*2c90*/  @P1 IMAD.WIDE.U32 R138, R3, 0x20, R138 ;  /* 0x00000020038a1825 */ /* 0x000fe200078e008a */
[----:B------:R-:W-:Y:S01]  /*2ca0*/  MOV R185, R181 ;  /* 0x000000b500b97202 */ /* 0x000fe20000000f00 */
[----:B-1----:R-:W1:Y:S01]  /*2cb0*/  LDC.64 R132, c[0x0][0x3d0] ;  /* 0x0000f400ff847b82 */ /* 0x002e620000000a00 */
[----:B------:R-:W-:-:S02]  /*2cc0*/  MOV R182, R178 ;  /* 0x000000b200b67202 */ /* 0x000fc40000000f00 */
[----:B------:R-:W-:Y:S01]  /*2cd0*/  MOV R181, R177 ;  /* 0x000000b100b57202 */ /* 0x000fe20000000f00 */
[----:B0-----:R-:W-:Y:S01]  /*2ce0*/  @P1 IMAD.WIDE.U32 R142, R3, 0x20, R142 ;  /* 0x00000020038e1825 */ /* 0x001fe200078e008e */
[----:B--2---:R-:W-:Y:S01]  /*2cf0*/  MOV R178, R174 ;  /* 0x000000ae00b27202 */ /* 0x004fe20000000f00 */
[----:B------:R-:W5:Y:S01]  /*2d00*/  @P1 LD.E.128 R72, desc[UR6][R138.64] ;  /* 0x000000068a481980 */ /* 0x000f62000c101d00 */
[----:B----4-:R-:W-:Y:S02]  /*2d10*/  MOV R177, R173 ;  /* 0x000000ad00b17202 */ /* 0x010fe40000000f00 */
[----:B------:R-:W-:Y:S01]  /*2d20*/  MOV R174, R170 ;  /* 0x000000aa00ae7202 */ /* 0x000fe20000000f00 */
[----:B------:R0:W5:Y:S01]  /*2d30*/  @P1 LD.E.128 R68, desc[UR6][R138.64+0x10] ;  /* 0x000010068a441980 */ /* 0x000162000c101d00 */
[----:B------:R-:W-:-:S03]  /*2d40*/  MOV R173, R169 ;  /* 0x000000a900ad7202 */ /* 0x000fc60000000f00 */
[----:B------:R-:W2:Y:S04]  /*2d50*/  LDL R170, [R1+0x10] ;  /* 0x0000100001aa7983 */ /* 0x000ea80000100800 */
[----:B------:R-:W4:Y:S01]  /*2d60*/  LDL R169, [R1+0x14] ;  /* 0x0000140001a97983 */ /* 0x000f220000100800 */
[----:B------:R-:W-:Y:S01]  /*2d70*/  MOV R192, R188 ;  /* 0x000000bc00c07202 */ /* 0x000fe20000000f00 */
[----:B0-----:R-:W0:Y:S01]  /*2d80*/  @P3 LDC.64 R138, c[0x0][0x440] ;  /* 0x00011000ff8a3b82 */ /* 0x001e220000000a00 */
[----:B------:R-:W-:Y:S01]  /*2d90*/  MOV R191, R187 ;  /* 0x000000bb00bf7202 */ /* 0x000fe20000000f00 */
[----:B------:R-:W5:Y:S01]  /*2da0*/  @P1 LD.E.128 R120, desc[UR6][R142.64] ;  /* 0x000000068e781980 */ /* 0x000f62000c101d00 */
[----:B------:R-:W-:Y:S02]  /*2db0*/  MOV R188, R184 ;  /* 0x000000b800bc7202 */ /* 0x000fe40000000f00 */
[----:B------:R-:W-:Y:S01]  /*2dc0*/  MOV R187, R183 ;  /* 0x000000b700bb7202 */ /* 0x000fe20000000f00 */
[----:B------:R-:W5:Y:S01]  /*2dd0*/  @P1 LD.E.128 R116, desc[UR6][R142.64+0x10] ;  /* 0x000010068e741980 */ /* 0x000f62000c101d00 */
[----:B------:R-:W-:-:S02]  /*2de0*/  MOV R184, R180 ;  /* 0x000000b400b87202 */ /* 0x000fc40000000f00 */
[----:B------:R-:W-:Y:S02]  /*2df0*/  MOV R183, R179 ;  /* 0x000000b300b77202 */ /* 0x000fe40000000f00 */
[----:B------:R-:W-:Y:S02]  /*2e00*/  MOV R180, R176 ;  /* 0x000000b000b47202 */ /* 0x000fe40000000f00 */
[----:B------:R-:W-:Y:S02]  /*2e10*/  MOV R179, R175 ;  /* 0x000000af00b37202 */ /* 0x000fe40000000f00 */
[----:B------:R-:W-:Y:S02]  /*2e20*/  MOV R176, R172 ;  /* 0x000000ac00b07202 */ /* 0x000fe40000000f00 */
[----:B------:R-:W-:Y:S02]  /*2e30*/  MOV R175, R171 ;  /* 0x000000ab00af7202 */ /* 0x000fe40000000f00 */
[----:B------:R-:W-:-:S02]  /*2e40*/  MOV R172, R167 ;  /* 0x000000a700ac7202 */ /* 0x000fc40000000f00 */
[----:B------:R-:W-:Y:S01]  /*2e50*/  MOV R171, R166 ;  /* 0x000000a600ab7202 */ /* 0x000fe20000000f00 */
[----:B------:R-:W4:Y:S01]  /*2e60*/  LDL R167, [R1+0xc] ;  /* 0x00000c0001a77983 */ /* 0x000f220000100800 */
[----:B------:R-:W-:Y:S02]  /*2e70*/  MOV R200, R190 ;  /* 0x000000be00c87202 */ /* 0x000fe40000000f00 */
[----:B------:R-:W-:Y:S01]  /*2e80*/  MOV R201, R189 ;  /* 0x000000bd00c97202 */ /* 0x000fe20000000f00 */
[----:B------:R-:W4:Y:S01]  /*2e90*/  LDL R166, [R1+0x8] ;  /* 0x0000080001a67983 */ /* 0x000f220000100800 */
[----:B------:R-:W-:Y:S02]  /*2ea0*/  MOV R202, R188 ;  /* 0x000000bc00ca7202 */ /* 0x000fe40000000f00 */
[----:B------:R-:W-:Y:S02]  /*2eb0*/  MOV R203, R187 ;  /* 0x000000bb00cb7202 */ /* 0x000fe40000000f00 */
[----:B------:R-:W-:-:S02]  /*2ec0*/  MOV R188, R186 ;  /* 0x000000ba00bc7202 */ /* 0x000fc40000000f00 */
[----:B------:R-:W-:Y:S02]  /*2ed0*/  MOV R189, R185 ;  /* 0x000000b900bd7202 */ /* 0x000fe40000000f00 */
[----:B------:R-:W-:Y:S01]  /*2ee0*/  MOV R187, R181 ;  /* 0x000000b500bb7202 */ /* 0x000fe20000000f00 */
[----:B------:R-:W4:Y:S01]  /*2ef0*/  @P1 LDG.E.128 R200, desc[UR6][R136.64] ;  /* 0x0000000688c81981 */ /* 0x000f22000c1e1d00 */
        /* <DEDUP_REMOVED lines=11> */
[----:B------:R1:W-:Y:S04]  /*2fb0*/  @P0 STL.64 [R1+0x98], R198 ;  /* 0x000098c601000387 */ /* 0x0003e80000100a00 */
[----:B------:R-:W4:Y:S01]  /*2fc0*/  LDL R171, [R1+0x24] ;  /* 0x0000240001ab7983 */ /* 0x000f220000100800 */
[----:B---3--:R-:W-:-:S03]  /*2fd0*/  MOV R196, R194 ;  /* 0x000000c200c47202 */ /* 0x008fc60000000f00 */
[----:B------:R-:W3:Y:S01]  /*2fe0*/  LDL R174, [R1+0x18] ;  /* 0x0000180001ae7983 */ /* 0x000ee20000100800 */
[----:B------:R-:W-:Y:S02]  /*2ff0*/  MOV R197, R193 ;  /* 0x000000c100c57202 */ /* 0x000fe40000000f00 */
[----:B-1----:R-:W-:Y:S02]  /*3000*/  MOV R198, R192 ;  /* 0x000000c000c67202 */ /* 0x002fe40000000f00 */
[----:B------:R-:W-:Y:S02]  /*3010*/  MOV R199, R191 ;  /* 0x000000bf00c77202 */ /* 0x000fe40000000f00 */
[----:B------:R-:W-:Y:S02]  /*3020*/  MOV R191, R183 ;  /* 0x000000b700bf7202 */ /* 0x000fe40000000f00 */
[----:B------:R-:W-:Y:S02]  /*3030*/  MOV R192, R182 ;  /* 0x000000b600c07202 */ /* 0x000fe40000000f00 */
[----:B------:R-:W-:Y:S01]  /*3040*/  MOV R193, R187 ;  /* 0x000000bb00c17202 */ /* 0x000fe20000000f00 */
[----:B------:R1:W3:Y:S01]  /*3050*/  @P1 LDG.E.128 R196, desc[UR6][R136.64+0x10] ;  /* 0x0000100688c41981 */ /* 0x0002e2000c1e1d00 */
[----:B------:R-:W-:-:S03]  /*3060*/  MOV R194, R186 ;  /* 0x000000ba00c27202 */ /* 0x000fc60000000f00 */
[----:B------:R-:W3:Y:S04]  /*3070*/  @P1 LDG.E.128 R188, desc[UR6][R140.64+0x10] ;  /* 0x000010068cbc1981 */ /* 0x000ee8000c1e1d00 */
[----:B------:R0:W3:Y:S01]  /*3080*/  @P1 LDG.E.128 R192, desc[UR6][R140.64] ;  /* 0x000000068cc01981 */ /* 0x0000e2000c1e1d00 */
[----:B--2---:R-:W-:Y:S01]  /*3090*/  MOV R172, R170 ;  /* 0x000000aa00ac7202 */ /* 0x004fe20000000f00 */
[----:B-1----:R-:W1:Y:S01]  /*30a0*/  LDC.64 R136, c[0x0][0x3d8] ;  /* 0x0000f600ff887b82 */ /* 0x002e620000000a00 */
[----:B----4-:R-:W-:Y:S01]  /*30b0*/  MOV R173, R169 ;  /* 0x000000a900ad7202 */ /* 0x010fe20000000f00 */
[----:B------:R-:W2:Y:S04]  /*30c0*/  LDL R170, [R1+0x28] ;  /* 0x0000280001aa7983 */ /* 0x000ea80000100800 */
[----:B------:R-:W4:Y:S01]  /*30d0*/  LDL R169, [R1+0x2c] ;  /* 0x00002c0001a97983 */ /* 0x000f220000100800 */
[----:B------:R-:W-:Y:S01]  /*30e0*/  MOV R182, R176 ;  /* 0x000000b000b67202 */ /* 0x000fe20000000f00 */
[----:B0-----:R-:W0:Y:S01]  /*30f0*/  LDC.64 R140, c[0x0][0x3d0] ;  /* 0x0000f400ff8c7b82 */ /* 0x001e220000000a00 */
[----:B------:R-:W-:Y:S01]  /*3100*/  MOV R183, R175 ;  /* 0x000000af00b77202 */ /* 0x000fe20000000f00 */
[----:B------:R-:W4:Y:S04]  /*3110*/  LDL R176, [R1+0x20] ;  /* 0x0000200001b07983 */ /* 0x000f280000100800 */
[----:B------:R-:W2:Y:S01]  /*3120*/  LDL R175, [R1+0x1c] ;  /* 0x00001c0001af7983 */ /* 0x000ea20000100800 */
[----:B------:R-:W-:-:S02]  /*3130*/  @P1 IADD3 R3, PT, PT, R3, 0x80, RZ ;  /* 0x0000008003031810 */ /* 0x000fc40007ffe0ff */
[----:B------:R-:W-:Y:S02]  /*3140*/  MOV R185, R179 ;  /* 0x000000b300b97202 */ /* 0x000fe40000000f00 */
[----:B------:R-:W-:Y:S01]  /*3150*/  MOV R186, R178 ;  /* 0x000000b200ba7202 */ /* 0x000fe20000000f00 */
[----:B------:R0:W-:Y:S04]  /*3160*/  @P1 STL.64 [R1+0x80], R200 ;  /* 0x000080c801001387 */ /* 0x0001e80000100a00 */
[----:B------:R0:W-:Y:S01]  /*3170*/  @P1 STL.64 [R1+0x88], R202 ;  /* 0x000088ca01001387 */ /* 0x0001e20000100a00 */
[----:B------:R-:W-:Y:S01]  /*3180*/  MOV R187, R177 ;  /* 0x000000b100bb7202 */ /* 0x000fe20000000f00 */
[----:B------:R-:W-:-:S04]  /*3190*/  @P2 IMAD.WIDE.U32 R144, R3, 0x20, R144 ;  /* 0x0000002003902825 */ /* 0x000fc800078e0090 */
[C---:B------:R-:W-:Y:S01]  /*31a0*/  @P2 IMAD.WIDE.U32 R146, R3.reuse, 0x20, R146 ;  /* 0x0000002003922825 */ /* 0x040fe200078e0092 */
[----:B------:R-:W4:Y:S03]  /*31b0*/  @P2 LDG.E.128 R184, desc[UR6][R144.64] ;  /* 0x0000000690b82981 */ /* 0x000f26000c1e1d00 */
[C---:B------:R-:W-:Y:S01]  /*31c0*/  @P2 IMAD.WIDE.U32 R4, R3.reuse, 0x20, R4 ;  /* 0x0000002003042825 */ /* 0x040fe200078e0004 */
[----:B------:R1:W4:Y:S03]  /*31d0*/  @P2 LDG.E.128 R180, desc[UR6][R144.64+0x10] ;  /* 0x0000100690b42981 */ /* 0x000326000c1e1d00 */
[C---:B------:R-:W-:Y:S01]  /*31e0*/  @P2 IMAD.WIDE.U32 R6, R3.reuse, 0x20, R6 ;  /* 0x0000002003062825 */ /* 0x040fe200078e0006 */
[----:B------:R-:W5:Y:S01]  /*31f0*/  @P2 LD.E.128 R64, desc[UR6][R146.64] ;  /* 0x0000000692402980 */ /* 0x000f62000c101d00 */
[----:B------:R-:W-:-:S03]  /*3200*/  @P2 IADD3 R3, PT, PT, R3, 0x80, RZ ;  /* 0x0000008003032810 */ /* 0x000fc60007ffe0ff */
[----:B------:R0:W5:Y:S01]  /*3210*/  @P2 LD.E.128 R60, desc[UR6][R146.64+0x10] ;  /* 0x00001006923c2980 */ /* 0x000162000c101d00 */
[----:B-1----:R-:W1:Y:S01]  /*3220*/  LDC.64 R144, c[0x0][0x3d8] ;  /* 0x0000f600ff907b82 */ /* 0x002e620000000a00 */
[C---:B------:R-:W-:Y:S02]  /*3230*/  @P3 IMAD.WIDE.U32 R132, R3.reuse, 0x20, R132 ;  /* 0x0000002003843825 */ /* 0x040fe400078e0084 */
[----:B------:R-:W5:Y:S04]  /*3240*/  @P2 LD.E.128 R112, desc[UR6][R6.64] ;  /* 0x0000000606702980 */ /* 0x000f68000c101d00 */
[----:B------:R-:W4:Y:S01]  /*3250*/  @P3 LDG.E.128 R164, desc[UR6][R132.64] ;  /* 0x0000000684a43981 */ /* 0x000f22000c1e1d00 */
        /* <DEDUP_REMOVED lines=11> */
[----:B------:R-:W5:Y:S04]  /*3310*/  @P3 LD.E.128 R100, desc[UR6][R138.64+0x10] ;  /* 0x000010068a643980 */ /* 0x000f68000c101d00 */
[----:B---3--:R3:W-:Y:S04]  /*3320*/  @P1 STL.64 [R1+0x70], R196 ;  /* 0x000070c401001387 */ /* 0x0087e80000100a00 */
[----:B------:R3:W-:Y:S04]  /*3330*/  @P1 STL.64 [R1+0x78], R198 ;  /* 0x000078c601001387 */ /* 0x0007e80000100a00 */
[----:B------:R3:W-:Y:S04]  /*3340*/  @P1 STL.64 [R1+0x50], R188 ;  /* 0x000050bc01001387 */ /* 0x0007e80000100a00 */
[----:B------:R3:W-:Y:S04]  /*3350*/  @P1 STL.64 [R1+0x58], R190 ;  /* 0x000058be01001387 */ /* 0x0007e80000100a00 */
[----:B------:R3:W-:Y:S04]  /*3360*/  @P1 STL.64 [R1+0x60], R192 ;  /* 0x000060c001001387 */ /* 0x0007e80000100a00 */
[----:B------:R3:W-:Y:S01]  /*3370*/  @P1 STL.64 [R1+0x68], R194 ;  /* 0x000068c201001387 */ /* 0x0007e20000100a00 */
[----:B------:R-:W-:-:S02]  /*3380*/  ISETP.GE.U32.AND P1, PT, R0, 0x280, PT ;  /* 0x000002800000780c */ /* 0x000fc40003f26070 */
[----:B------:R-:W-:Y:S01]  /*3390*/  MOV R177, R171 ;  /* 0x000000ab00b17202 */ /* 0x000fe20000000f00 */
[----:B--2---:R-:W2:Y:S01]  /*33a0*/  @P2 LDG.E.128 R172, desc[UR6][R4.64+0x10] ;  /* 0x0000100604ac2981 */ /* 0x004ea2000c1e1d00 */
[----:B------:R-:W-:Y:S02]  /*33b0*/  MOV R178, R170 ;  /* 0x000000aa00b27202 */ /* 0x000fe40000000f00 */
[----:B----4-:R-:W-:-:S06]  /*33c0*/  MOV R179, R169 ;  /* 0x000000a900b37202 */ /* 0x010fcc0000000f00 */
[----:B------:R4:W3:Y:S01]  /*33d0*/  @P2 LDG.E.128 R176, desc[UR6][R4.64] ;  /* 0x0000000604b02981 */ /* 0x0008e2000c1e1d00 */
[----:B------:R-:W1:Y:S08]  /*33e0*/  @P1 LDC.64 R142, c[0x0][0x438] ;  /* 0x00010e00ff8e1b82 */ /* 0x000e700000000a00 */
[----:B0-----:R-:W0:Y:S08]  /*33f0*/  @P1 LDC.64 R146, c[0x0][0x440] ;  /* 0x00011000ff921b82 */ /* 0x001e300000000a00 */
[----:B----4-:R-:W4:Y:S01]  /*3400*/  @P4 LDC.64 R4, c[0x0][0x440] ;  /* 0x00011000ff044b82 */ /* 0x010f220000000a00 */
[----:B------:R-:W-:-:S04]  /*3410*/  @P1 IMAD.WIDE.U32 R140, R3, 0x20, R140 ;  /* 0x00000020038c1825 */ /* 0x000fc800078e008c */
[C---:B-1----:R-:W-:Y:S01]  /*3420*/  @P1 IMAD.WIDE.U32 R144, R3.reuse, 0x20, R144 ;  /* 0x0000002003901825 */ /* 0x042fe200078e0090 */
[----:B------:R1:W-:Y:S03]  /*3430*/  @P2 STL.64 [R1+0x40], R184 ;  /* 0x000040b801002387 */ /* 0x0003e60000100a00 */
[----:B------:R-:W-:-:S04]  /*3440*/  @P1 IMAD.WIDE.U32 R142, R3, 0x20, R142 ;  /* 0x00000020038e1825 */ /* 0x000fc800078e008e */
[C---:B0-----:R-:W-:Y:S01]  /*3450*/  @P1 IMAD.WIDE.U32 R146, R3.reuse, 0x20, R146 ;  /* 0x0000002003921825 */ /* 0x041fe200078e0092 */
[----:B------:R-:W-:Y:S01]  /*3460*/  @P1 IADD3 R3, PT, PT, R3, 0x80, RZ ;  /* 0x0000008003031810 */ /* 0x000fe20007ffe0ff */
[----:B------:R1:W-:Y:S04]  /*3470*/  @P2 STL.64 [R1+0x48], R186 ;  /* 0x000048ba01002387 */ /* 0x0003e80000100a00 */
[C---:B------:R-:W-:Y:S01]  /*3480*/  @P4 IMAD.WIDE.U32 R148, R3.reuse, 0x20, R148 ;  /* 0x0000002003944825 */ /* 0x040fe200078e0094 */
[----:B------:R1:W5:Y:S03]  /*3490*/  @P1 LDG.E.128 R236, desc[UR6][R140.64] ;  /* 0x000000068cec1981 */ /* 0x000366000c1e1d00 */
[C---:B------:R-:W-:Y:S01]  /*34a0*/  @P4 IMAD.WIDE.U32 R150, R3.reuse, 0x20, R150 ;  /* 0x0000002003964825 */ /* 0x040fe200078e0096 */
[----:B------:R1:W5:Y:S03]  /*34b0*/  @P4 LDG.E.128 R20, desc[UR6][R148.64] ;  /* 0x0000000694144981 */ /* 0x000366000c1e1d00 */
        /* <DEDUP_REMOVED lines=11> */
[----:B------:R1:W5:Y:S04]  /*3570*/  @P1 LDG.E.128 R8, desc[UR6][R140.64+0x10] ;  /* 0x000010068c081981 */ /* 0x000368000c1e1d00 */
        /* <DEDUP_REMOVED lines=8> */
[----:B---3--:R1:W-:Y:S04]  /*3600*/  @P2 STL.64 [R1+0x20], R176 ;  /* 0x000020b001002387 */ /* 0x0083e80000100a00 */
[----:B------:R1:W-:Y:S04]  /*3610*/  @P2 STL.64 [R1+0x28], R178 ;  /* 0x000028b201002387 */ /* 0x0003e80000100a00 */
[----:B--2---:R1:W-:Y:S04]  /*3620*/  @P2 STL.64 [R1+0x10], R172 ;  /* 0x000010ac01002387 */ /* 0x0043e80000100a00 */
[----:B------:R1:W-:Y:S04]  /*3630*/  @P2 STL.64 [R1+0x18], R174 ;  /* 0x000018ae01002387 */ /* 0x0003e80000100a00 */
[----:B------:R1:W-:Y:S04]  /*3640*/  @P3 STL.64 [R1], R164 ;  /* 0x000000a401003387 */ /* 0x0003e80000100a00 */
[----:B------:R1:W-:Y:S01]  /*3650*/  @P3 STL.64 [R1+0x8], R166 ;  /* 0x000008a601003387 */ /* 0x0003e20000100a00 */
[----:B------:R-:W-:Y:S05]  /*3660*/  @!P1 BRA `(.L_x_21441) ;  /* 0x0000001400489947 */ /* 0x000fea0003800000 */
[----:B-1----:R-:W0:Y:S08]  /*3670*/  LDC.64 R166, c[0x0][0x440] ;  /* 0x00011000ffa67b82 */ /* 0x002e300000000a00 */
        /* <DEDUP_REMOVED lines=16> */
.L_x_21442:
        /* <DEDUP_REMOVED lines=66> */
[----:B---3--:R-:W2:Y:S02]  /*3ba0*/  @P3 LDC.64 R6, c[0x0][0x438] ;  /* 0x00010e00ff063b82 */ /* 0x008ea40000000a00 */
[----:B------:R3:W4:Y:S01]  /*3bb0*/  @P0 LDG.E.128 R196, desc[UR6][R4.64+0x10] ;  /* 0x0000100604c40981 */ /* 0x000722000c1e1d00 */
[----:B------:R-:W-:-:S02]  /*3bc0*/  MOV R191, R187 ;  /* 0x000000bb00bf7202 */ /* 0x000fc40000000f00 */
[----:B------:R-:W-:Y:S02]  /*3bd0*/  MOV R187, R183 ;  /* 0x000000b700bb7202 */ /* 0x000fe40000000f00 */
[----:B------:R-:W-:Y:S02]  /*3be0*/  MOV R183, R179 ;  /* 0x000000b300b77202 */ /* 0x000fe40000000f00 */
[----:B------:R-:W-:Y:S02]  /*3bf0*/  MOV R179, R175 ;  /* 0x000000af00b37202 */ /* 0x000fe40000000f00 */
[----:B------:R-:W-:Y:S01]  /*3c00*/  MOV R175, R171 ;  /* 0x000000ab00af7202 */ /* 0x000fe20000000f00 */
[----:B------:R-:W-:Y:S01]  /*3c10*/  @P1 IMAD.WIDE.U32 R90, R3, 0x20, R90 ;  /* 0x00000020035a1825 */ /* 0x000fe200078e005a */
[----:B------:R-:W2:Y:S01]  /*3c20*/  LDL R171, [R1+0x5c] ;  /* 0x00005c0001ab7983 */ /* 0x000ea20000100800 */
        /* <DEDUP_REMOVED lines=10> */
[----:B------:R-:W3:Y:S01]  /*3cd0*/  LDL R174, [R1+0x50] ;  /* 0x0000500001ae7983 */ /* 0x000ee20000100800 */
[----:B------:R-:W-:Y:S02]  /*3ce0*/  MOV R184, R180 ;  /* 0x000000b400b87202 */ /* 0x000fe40000000f00 */
[----:B------:R-:W-:Y:S02]  /*3cf0*/  MOV R181, R177 ;  /* 0x000000b100b57202 */ /* 0x000fe40000000f00 */
[----:B------:R-:W-:Y:S02]  /*3d00*/  MOV R180, R176 ;  /* 0x000000b000b47202 */ /* 0x000fe40000000f00 */
[----:B------:R-:W-:Y:S02]  /*3d10*/  MOV R177, R173 ;  /* 0x000000ad00b17202 */ /* 0x000fe40000000f00 */
[----:B------:R-:W-:Y:S01]  /*3d20*/  MOV R176, R172 ;  /* 0x000000ac00b07202 */ /* 0x000fe20000000f00 */
        /* <DEDUP_REMOVED lines=13> */
[----:B--2---:R-:W-:Y:S02]  /*3e00*/  MOV R175, R171 ;  /* 0x000000ab00af7202 */ /* 0x004fe40000000f00 */
[----:B------:R-:W-:Y:S01]  /*3e10*/  MOV R194, R190 ;  /* 0x000000be00c27202 */ /* 0x000fe20000000f00 */
        /* <DEDUP_REMOVED lines=9> */
[----:B------:R-:W-:Y:S01]  /*3eb0*/  MOV R185, R181 ;  /* 0x000000b500b97202 */ /* 0x000fe20000000f00 */
[----:B------:R-:W3:Y:S01]  /*3ec0*/  LDL R174, [R1+0x40] ;  /* 0x0000400001ae7983 */ /* 0x000ee20000100800 */
[----:B------:R-:W-:Y:S02]  /*3ed0*/  MOV R184, R180 ;  /* 0x000000b400b87202 */ /* 0x000fe40000000f00 */
[----:B------:R-:W-:Y:S02]  /*3ee0*/  MOV R181, R177 ;  /* 0x000000b100b57202 */ /* 0x000fe40000000f00 */
[----:B------:R-:W-:Y:S02]  /*3ef0*/  MOV R180, R176 ;  /* 0x000000b000b47202 */ /* 0x000fe40000000f00 */
[----:B------:R-:W-:-:S02]  /*3f00*/  MOV R177, R173 ;  /* 0x000000ad00b17202 */ /* 0x000fc40000000f00 */
[----:B------:R-:W-:Y:S01]  /*3f10*/  MOV R176, R172 ;  /* 0x000000ac00b07202 */ /* 0x000fe20000000f00 */
[----:B------:R-:W3:Y:S04]  /*3f20*/  LDL R173, [R1+0x44] ;  /* 0x0000440001ad7983 */ /* 0x000ee80000100800 */
[----:B------:R-:W3:Y:S01]  /*3f30*/  LDL R172, [R1+0x48] ;  /* 0x0000480001ac7983 */ /* 0x000ee20000100800 */
        /* <DEDUP_REMOVED lines=8> */
[----:B------:R1:W3:Y:S01]  /*3fc0*/  @P0 LDG.E.128 R204, desc[UR6][R84.64+0x10] ;  /* 0x0000100654cc0981 */ /* 0x0002e2000c1e1d00 */
[----:B------:R-:W-:-:S02]  /*3fd0*/  MOV R200, R194 ;  /* 0x000000c200c87202 */ /* 0x000fc40000000f00 */
[----:B------:R-:W-:Y:S02]  /*3fe0*/  MOV R201, R193 ;  /* 0x000000c100c97202 */ /* 0x000fe40000000f00 */
[----:B------:R-:W-:Y:S02]  /*3ff0*/  MOV R202, R192 ;  /* 0x000000c000ca7202 */ /* 0x000fe40000000f00 */
[----:B------:R-:W-:Y:S02]  /*4000*/  MOV R187, R177 ;  /* 0x000000b100bb7202 */ /* 0x000fe40000000f00 */
[----:B------:R-:W-:Y:S01]  /*4010*/  MOV R193, R191 ;  /* 0x000000bf00c17202 */ /* 0x000fe20000000f00 */
[----:B------:R-:W-:Y:S01]  /*4020*/  @P1 IMAD.WIDE.U32 R88, R3, 0x20, R88 ;  /* 0x0000002003581825 */ /* 0x000fe200078e0058 */
[----:B------:R-:W-:Y:S01]  /*4030*/  MOV R194, R190 ;  /* 0x000000be00c27202 */ /* 0x000fe20000000f00 */
[----:B------:R-:W3:Y:S01]  /*4040*/  @P1 LDG.E.128 R200, desc[UR6][R86.64] ;  /* 0x0000000656c81981 */ /* 0x000ee2000c1e1d00 */
[----:B------:R-:W-:Y:S01]  /*4050*/  MOV R195, R189 ;  /* 0x000000bd00c37202 */ /* 0x000fe20000000f00 */
[----:B-1----:R-:W1:Y:S01]  /*4060*/  LDC.64 R84, c[0x0][0x3d0] ;  /* 0x0000f400ff547b82 */ /* 0x002e620000000a00 */
[----:B------:R-:W-:Y:S01]  /*4070*/  MOV R188, R178 ;  /* 0x000000b200bc7202 */ /* 0x000fe20000000f00 */
[----:B------:R-:W5:Y:S01]  /*4080*/  @P1 LD.E.128 R72, desc[UR6][R88.64] ;  /* 0x0000000658481980 */ /* 0x000f62000c101d00 */
[----:B------:R-:W-:-:S02]  /*4090*/  MOV R189, R187 ;  /* 0x000000bb00bd7202 */ /* 0x000fc40000000f00 */
[----:B------:R-:W-:Y:S01]  /*40a0*/  MOV R192, R182 ;  /* 0x000000b600c07202 */ /* 0x000fe20000000f00 */
[----:B------:R0:W5:Y:S05]  /*40b0*/  @P1 LD.E.128 R68, desc[UR6][R88.64+0x10] ;  /* 0x0000100658441980 */ /* 0x00016a000c101d00 */
[----:B------:R-:W3:Y:S01]  /*40c0*/  @P1 LDG.E.128 R192, desc[UR6][R90.64] ;  /* 0x000000065ac01981 */ /* 0x000ee2000c1e1d00 */
[----:B------:R-:W-:Y:S02]  /*40d0*/  MOV R180, R170 ;  /* 0x000000aa00b47202 */ /* 0x000fe40000000f00 */
[----:B------:R-:W-:Y:S02]  /*40e0*/  MOV R179, R169 ;  /* 0x000000a900b37202 */ /* 0x000fe40000000f00 */
[----:B------:R-:W-:Y:S01]  /*40f0*/  MOV R178, R167 ;  /* 0x000000a700b27202 */ /* 0x000fe20000000f00 */
[----:B0-----:R-:W0:Y:S01]  /*4100*/  LDC.64 R88, c[0x0][0x3d0] ;  /* 0x0000f400ff587b82 */ /* 0x001e220000000a00 */
[----:B------:R-:W-:Y:S01]  /*4110*/  MOV R177, R166 ;  /* 0x000000a600b17202 */ /* 0x000fe20000000f00 */
[----:B----4-:R4:W-:Y:S04]  /*4120*/  @P0 STL.64 [R1+0xa0], R196 ;  /* 0x0000a0c401000387 */ /* 0x0109e80000100a00 */
[----:B------:R1:W-:Y:S04]  /*4130*/  @P0 STL.64 [R1+0xa8], R198 ;  /* 0x0000a8c601000387 */ /* 0x0003e80000100a00 */
[----:B------:R-:W3:Y:S01]  /*4140*/  LDL R170, [R1+0x28] ;  /* 0x0000280001aa7983 */ /* 0x000ee20000100800 */
[----:B----4-:R-:W-:-:S03]  /*4150*/  MOV R196, R186 ;  /* 0x000000ba00c47202 */ /* 0x010fc60000000f00 */
[----:B------:R-:W4:Y:S01]  /*4160*/  LDL R169, [R1+0x2c] ;  /* 0x00002c0001a97983 */ /* 0x000f220000100800 */
[----:B------:R-:W-:Y:S02]  /*4170*/  MOV R197, R185 ;  /* 0x000000b900c57202 */ /* 0x000fe40000000f00 */
[----:B------:R-:W-:Y:S01]  /*4180*/  MOV R186, R176 ;  /* 0x000000b000ba7202 */ /* 0x000fe20000000f00 */
[----:B------:R-:W4:Y:S01]  /*4190*/  LDL R166, [R1+0x8] ;  /* 0x0000080001a67983 */ /* 0x000f220000100800 */
[----:B------:R-:W-:Y:S02]  /*41a0*/  MOV R185, R175 ;  /* 0x000000af00b97202 */ /* 0x000fe40000000f00 */
[----:B-1----:R-:W-:Y:S01]  /*41b0*/  MOV R198, R184 ;  /* 0x000000b800c67202 */ /* 0x002fe20000000f00 */
[----:B------:R-:W4:Y:S01]  /*41c0*/  LDL R175, [R1+0x1c] ;  /* 0x00001c0001af7983 */ /* 0x000f220000100800 */
[----:B------:R-:W-:Y:S02]  /*41d0*/  MOV R199, R183 ;  /* 0x000000b700c77202 */ /* 0x000fe40000000f00 */
[----:B------:R-:W-:Y:S01]  /*41e0*/  MOV R190, R186 ;  /* 0x000000ba00be7202 */ /* 0x000fe20000000f00 */
[----:B------:R-:W4:Y:S01]  /*41f0*/  LDL R176, [R1+0x20] ;  /* 0x0000200001b07983 */ /* 0x000f220000100800 */
[----:B------:R-:W-:-:S03]  /*4200*/  MOV R191, R185 ;  /* 0x000000b900bf7202 */ /* 0x000fc60000000f00 */
[----:B------:R1:W4:Y:S04]  /*4210*/  @P1 LDG.E.128 R196, desc[UR6][R86.64+0x10] ;  /* 0x0000100656c41981 */ /* 0x000328000c1e1d00 */
[----:B------:R-:W4:Y:S01]  /*4220*/  @P1 LDG.E.128 R188, desc[UR6][R90.64+0x10] ;  /* 0x000010065abc1981 */ /* 0x000f22000c1e1d00 */
[----:B--2---:R-:W-:-:S03]  /*4230*/  MOV R181, R171 ;  /* 0x000000ab00b57202 */ /* 0x004fc60000000f00 */
[----:B------:R-:W2:Y:S01]  /*4240*/  LDL R171, [R1+0x24] ;  /* 0x0000240001ab7983 */ /* 0x000ea20000100800 */
[----:B---3--:R-:W-:Y:S01]  /*4250*/  MOV R184, R174 ;  /* 0x000000ae00b87202 */ /* 0x008fe20000000f00 */
[----:B-1----:R-:W1:Y:S02]  /*4260*/  @P4 LDC.64 R86, c[0x0][0x438] ;  /* 0x00010e00ff564b82 */ /* 0x002e640000000a00 */
[----:B------:R-:W3:Y:S01]  /*4270*/  LDL R174, [R1+0x18] ;  /* 0x0000180001ae7983 */ /* 0x000ee20000100800 */
[----:B------:R-:W-:Y:S02]  /*4280*/  MOV R183, R173 ;  /* 0x000000ad00b77202 */ /* 0x000fe40000000f00 */
[----:B------:R-:W-:Y:S01]  /*4290*/  MOV R182, R172 ;  /* 0x000000ac00b67202 */ /* 0x000fe20000000f00 */
[----:B------:R-:W3:Y:S01]  /*42a0*/  LDL R167, [R1+0xc] ;  /* 0x00000c0001a77983 */ /* 0x000ee20000100800 */
[----:B------:R-:W-:Y:S02]  /*42b0*/  MOV R172, R165 ;  /* 0x000000a500ac7202 */ /* 0x000fe40000000f00 */
[----:B------:R-:W-:Y:S01]  /*42c0*/  MOV R173, R164 ;  /* 0x000000a400ad7202 */ /* 0x000fe20000000f00 */
[----:B------:R-:W3:Y:S04]  /*42d0*/  LDL R165, [R1+0x4] ;  /* 0x0000040001a57983 */ /* 0x000ee80000100800 */
[----:B------:R-:W3:Y:S04]  /*42e0*/  LDL R164, [R1] ;  /* 0x0000000001a47983 */ /* 0x000ee80000100800 */
[----:B------:R0:W-:Y:S04]  /*42f0*/  @P0 STL.64 [R1+0x90], R204 ;  /* 0x000090cc01000387 */ /* 0x0001e80000100a00 */
[----:B------:R0:W-:Y:S01]  /*4300*/  @P0 STL.64 [R1+0x98], R206 ;  /* 0x000098ce01000387 */ /* 0x0001e20000100a00 */
[----:B------:R-:W-:-:S03]  /*4310*/  @P1 IADD3 R3, PT, PT, R3, 0x80, RZ ;  /* 0x0000008003031810 */ /* 0x000fc60007ffe0ff */
[----:B------:R0:W-:Y:S04]  /*4320*/  @P1 STL.64 [R1+0x80], R200 ;  /* 0x000080c801001387 */ /* 0x0001e80000100a00 */
[----:B------:R0:W-:Y:S01]  /*4330*/  @P1 STL.64 [R1+0x88], R202 ;  /* 0x000088ca01001387 */ /* 0x0001e20000100a00 */
[----:B------:R-:W-:Y:S01]  /*4340*/  MOV R185, R183 ;  /* 0x000000b700b97202 */ /* 0x000fe20000000f00 */
[C---:B------:R-:W-:Y:S01]  /*4350*/  @P2 IMAD.WIDE.U32 R92, R3.reuse, 0x20, R92 ;  /* 0x00000020035c2825 */ /* 0x040fe200078e005c */
[----:B------:R-:W-:Y:S02]  /*4360*/  MOV R186, R182 ;  /* 0x000000b600ba7202 */ /* 0x000fe40000000f00 */
[----:B------:R-:W-:Y:S01]  /*4370*/  MOV R187, R181 ;  /* 0x000000b500bb7202 */ /* 0x000fe20000000f00 */
[----:B------:R-:W-:Y:S01]  /*4380*/  @P2 IMAD.WIDE.U32 R94, R3, 0x20, R94 ;  /* 0x00000020035e2825 */ /* 0x000fe200078e005e */
[----:B------:R-:W-:-:S02]  /*4390*/  MOV R181, R179 ;  /* 0x000000b300b57202 */ /* 0x000fc40000000f00 */
[----:B------:R-:W-:Y:S01]  /*43a0*/  MOV R182, R178 ;  /* 0x000000b200b67202 */ /* 0x000fe20000000f00 */
[C---:B------:R-:W-:Y:S01]  /*43b0*/  @P2 IMAD.WIDE.U32 R96, R3.reuse, 0x20, R96 ;  /* 0x0000002003602825 */ /* 0x040fe200078e0060 */
[----:B------:R-:W-:Y:S01]  /*43c0*/  MOV R183, R177 ;  /* 0x000000b100b77202 */ /* 0x000fe20000000f00 */
[----:B------:R-:W3:Y:S01]  /*43d0*/  @P2 LDG.E.128 R184, desc[UR6][R92.64] ;  /* 0x000000065cb82981 */ /* 0x000ee2000c1e1d00 */
[----:B------:R-:W-:-:S03]  /*43e0*/  @P2 IADD3 R3, PT, PT, R3, 0x80, RZ ;  /* 0x0000008003032810 */ /* 0x000fc60007ffe0ff */
[----:B------:R-:W5:Y:S02]  /*43f0*/  @P2 LD.E.128 R64, desc[UR6][R94.64] ;  /* 0x000000065e402980 */ /* 0x000f64000c101d00 */
[C---:B------:R-:W-:Y:S02]  /*4400*/  @P3 IMAD.WIDE.U32 R4, R3.reuse, 0x20, R4 ;  /* 0x0000002003043825 */ /* 0x040fe400078e0004 */
[----:B------:R-:W3:Y:S02]  /*4410*/  @P2 LDG.E.128 R180, desc[UR6][R92.64+0x10] ;  /* 0x000010065cb42981 */ /* 0x000ee4000c1e1d00 */
[C---:B------:R-:W-:Y:S02]  /*4420*/  @P3 IMAD.WIDE.U32 R6, R3.reuse, 0x20, R6 ;  /* 0x0000002003063825 */ /* 0x040fe400078e0006 */
[----:B------:R-:W5:Y:S02]  /*4430*/  @P3 LDG.E.128 R248, desc[UR6][R4.64+0x10] ;  /* 0x0000100604f83981 */ /* 0x000f64000c1e1d00 */
[C---:B------:R-:W-:Y:S01]  /*4440*/  @P3 IMAD.WIDE.U32 R98, R3.reuse, 0x20, R98 ;  /* 0x0000002003623825 */ /* 0x040fe200078e0062 */
[----:B------:R-:W-:Y:S01]  /*4450*/  @P3 IADD3 R3, PT, PT, R3, 0x80, RZ ;  /* 0x0000008003033810 */ /* 0x000fe20007ffe0ff */
[----:B------:R-:W5:Y:S04]  /*4460*/  @P3 LD.E.128 R56, desc[UR6][R6.64] ;  /* 0x0000000606383980 */ /* 0x000f68000c101d00 */
[C---:B------:R-:W-:Y:S01]  /*4470*/  @P4 IMAD.WIDE.U32 R84, R3.reuse, 0x20, R84 ;  /* 0x0000002003544825 */ /* 0x040fe200078e0054 */
[----:B------:R-:W5:Y:S03]  /*4480*/  @P3 LD.E.128 R52, desc[UR6][R6.64+0x10] ;  /* 0x0000100606343980 */ /* 0x000f66000c101d00 */
[C---:B-1----:R-:W-:Y:S01]  /*4490*/  @P4 IMAD.WIDE.U32 R86, R3.reuse, 0x20, R86 ;  /* 0x0000002003564825 */ /* 0x042fe200078e0056 */
[----:B------:R1:W5:Y:S03]  /*44a0*/  @P2 LD.E.128 R60, desc[UR6][R94.64+0x10] ;  /* 0x000010065e3c2980 */ /* 0x000366000c101d00 */
[C---:B------:R-:W-:Y:S01]  /*44b0*/  @P4 IMAD.WIDE.U32 R100, R3.reuse, 0x20, R100 ;  /* 0x0000002003644825 */ /* 0x040fe200078e0064 */
[----:B------:R-:W-:Y:S01]  /*44c0*/  @P4 IADD3 R3, PT, PT, R3, 0x80, RZ ;  /* 0x0000008003034810 */ /* 0x000fe20007ffe0ff */
[----:B------:R-:W5:Y:S01]  /*44d0*/  @P3 LDG.E.128 R244, desc[UR6][R98.64] ;  /* 0x0000000662f43981 */ /* 0x000f62000c1e1d00 */
[----:B------:R-:W-:-:S03]  /*44e0*/  MOV R178, R170 ;  /* 0x000000aa00b27202 */ /* 0x000fc60000000f00 */
[----:B------:R-:W5:Y:S01]  /*44f0*/  @P3 LDG.E.128 R240, desc[UR6][R98.64+0x10] ;  /* 0x0000100662f03981 */ /* 0x000f62000c1e1d00 */
[----:B----4-:R-:W-:-:S03]  /*4500*/  MOV R179, R169 ;  /* 0x000000a900b37202 */ /* 0x010fc60000000f00 */
[----:B------:R-:W5:Y:S04]  /*4510*/  @P4 LDG.E.128 R236, desc[UR6][R84.64] ;  /* 0x0000000654ec4981 */ /* 0x000f68000c1e1d00 */
[----:B------:R4:W-:Y:S04]  /*4520*/  @P1 STL.64 [R1+0x70], R196 ;  /* 0x000070c401001387 */ /* 0x0009e80000100a00 */
[----:B------:R4:W-:Y:S04]  /*4530*/  @P1 STL.64 [R1+0x78], R198 ;  /* 0x000078c601001387 */ /* 0x0009e80000100a00 */
[----:B------:R4:W-:Y:S04]  /*4540*/  @P1 STL.64 [R1+0x50], R188 ;  /* 0x000050bc01001387 */ /* 0x0009e80000100a00 */
[----:B------:R4:W-:Y:S04]  /*4550*/  @P1 STL.64 [R1+0x58], R190 ;  /* 0x000058be01001387 */ /* 0x0009e80000100a00 */
[----:B------:R4:W-:Y:S04]  /*4560*/  @P1 STL.64 [R1+0x60], R192 ;  /* 0x000060c001001387 */ /* 0x0009e80000100a00 */
[----:B------:R4:W-:Y:S01]  /*4570*/  @P1 STL.64 [R1+0x68], R194 ;  /* 0x000068c201001387 */ /* 0x0009e20000100a00 */
[----:B------:R-:W-:-:S02]  /*4580*/  ISETP.GE.U32.AND P1, PT, R0, 0x300, PT ;  /* 0x000003000000780c */ /* 0x000fc40003f26070 */
[----:B--2---:R-:W-:Y:S01]  /*4590*/  MOV R177, R171 ;  /* 0x000000ab00b17202 */ /* 0x004fe20000000f00 */
[----:B---3--:R-:W2:Y:S04]  /*45a0*/  @P2 LDG.E.128 R172, desc[UR6][R96.64+0x10] ;  /* 0x0000100660ac2981 */ /* 0x008ea8000c1e1d00 */
[----:B------:R3:W4:Y:S04]  /*45b0*/  @P3 LDG.E.128 R164, desc[UR6][R4.64] ;  /* 0x0000000604a43981 */ /* 0x000728000c1e1d00 */
[----:B------:R-:W4:Y:S02]  /*45c0*/  @P2 LDG.E.128 R176, desc[UR6][R96.64] ;  /* 0x0000000660b02981 */ /* 0x000f24000c1e1d00 */
[----:B------:R-:W3:Y:S01]  /*45d0*/  @P1 LDC.64 R90, c[0x0][0x438] ;  /* 0x00010e00ff5a1b82 */ /* 0x000ee20000000a00 */
[----:B-1----:R-:W-:Y:S01]  /*45e0*/  CS2R R94, SRZ ;  /* 0x00000000005e7805 */ /* 0x002fe2000001ff00 */
[----:B------:R-:W5:Y:S01]  /*45f0*/  @P4 LDG.E.128 R8, desc[UR6][R84.64+0x10] ;  /* 0x0000100654084981 */ /* 0x000f62000c1e1d00 */
[----:B------:R-:W-:-:S02]  /*4600*/  CS2R R92, SRZ ;  /* 0x00000000005c7805 */ /* 0x000fc4000001ff00 */
[----:B------:R-:W-:Y:S02]  /*4610*/  CS2R R106, SRZ ;  /* 0x00000000006a7805 */ /* 0x000fe4000001ff00 */
[----:B------:R-:W-:Y:S01]  /*4620*/  CS2R R104, SRZ ;  /* 0x0000000000687805 */ /* 0x000fe2000001ff00 */
[----:B------:R-:W5:Y:S01]  /*4630*/  @P4 LD.E.128 R48, desc[UR6][R86.64] ;  /* 0x0000000656304980 */ /* 0x000f62000c101d00 */
[----:B------:R-:W-:Y:S02]  /*4640*/  CS2R R110, SRZ ;  /* 0x00000000006e7805 */ /* 0x000fe4000001ff00 */
[----:B------:R-:W-:Y:S02]  /*4650*/  CS2R R108, SRZ ;  /* 0x00000000006c7805 */ /* 0x000fe4000001ff00 */
[----:B------:R-:W-:Y:S01]  /*4660*/  CS2R R114, SRZ ;  /* 0x0000000000727805 */ /* 0x000fe2000001ff00 */
[----:B------:R1:W5:Y:S01]  /*4670*/  @P4 LD.E.128 R44, desc[UR6][R86.64+0x10] ;  /* 0x00001006562c4980 */ /* 0x000362000c101d00 */
[----:B------:R-:W-:-:S02]  /*4680*/  CS2R R112, SRZ ;  /* 0x0000000000707805 */ /* 0x000fc4000001ff00 */
[----:B------:R-:W-:Y:S02]  /*4690*/  CS2R R118, SRZ ;  /* 0x0000000000767805 */ /* 0x000fe4000001ff00 */
[----:B------:R-:W-:Y:S01]  /*46a0*/  CS2R R116, SRZ ;  /* 0x0000000000747805 */ /* 0x000fe2000001ff00 */
[----:B------:R-:W5:Y:S01]  /*46b0*/  @P4 LDG.E.128 R12, desc[UR6][R100.64] ;  /* 0x00000006640c4981 */ /* 0x000f62000c1e1d00 */
[----:B------:R-:W-:Y:S02]  /*46c0*/  CS2R R122, SRZ ;  /* 0x00000000007a7805 */ /* 0x000fe4000001ff00 */
        /* <DEDUP_REMOVED lines=10> */
[----:B0-----:R-:W-:-:S04]  /*4770*/  @P1 IMAD.WIDE.U32 R88, R3, 0x20, R88 ;  /* 0x0000002003581825 */ /* 0x001fc800078e0058 */
[----:B------:R-:W-:Y:S01]  /*4780*/  @P1 IMAD.WIDE.U32 R102, R3, 0x20, R102 ;  /* 0x0000002003661825 */ /* 0x000fe200078e0066 */
[----:B------:R-:W5:Y:S01]  /*4790*/  @P1 LDG.E.128 R20, desc[UR6][R88.64] ;  /* 0x0000000658141981 */ /* 0x000f62000c1e1d00 */
[----:B-1----:R-:W-:Y:S02]  /*47a0*/  CS2R R86, SRZ ;  /* 0x0000000000567805 */ /* 0x002fe4000001ff00 */
        /* <DEDUP_REMOVED lines=8> */
[----:B------:R-:W-:Y:S02]  /*4830*/  CS2R R130, SRZ ;  /* 0x0000000000827805 */ /* 0x000fe4000001ff00 */
[----:B------:R-:W-:Y:S01]  /*4840*/  CS2R R128, SRZ ;  /* 0x0000000000807805 */ /* 0x000fe2000001ff00 */
[----:B------:R1:W5:Y:S01]  /*4850*/  @P1 LDG.E.128 R32, desc[UR6][R102.64+0x10] ;  /* 0x0000100666201981 */ /* 0x000362000c1e1d00 */
[----:B------:R-:W-:Y:S02]  /*4860*/  @P1 IADD3 R3, PT, PT, R3, 0x80, RZ ;  /* 0x0000008003031810 */ /* 0x000fe40007ffe0ff */
[----:B0-----:R-:W-:-:S02]  /*4870*/  CS2R R88, SRZ ;  /* 0x0000000000587805 */ /* 0x001fc4000001ff00 */
        /* <DEDUP_REMOVED lines=49> */
.L_x_21441:
[----:B------:R-:W-:Y:S05]  /*4b90*/  BSYNC.RECONVERGENT B0 ;  /* 0x0000000000007941 */ /* 0x000fea0003800200 */
.L_x_21438:
[----:B------:R-:W2:Y:S08]  /*4ba0*/  S2UR UR4, SR_CTAID.X ;  /* 0x00000000000479c3 */ /* 0x000eb00000002500 */
[----:B------:R-:W2:Y:S02]  /*4bb0*/  LDC R3, c[0x0][0x384] ;  /* 0x0000e100ff037b82 */ /* 0x000ea40000000800 */
[----:B--2---:R-:W-:-:S13]  /*4bc0*/  ISETP.LE.AND P1, PT, R3, UR4, PT ;  /* 0x0000000403007c0c */ /* 0x004fda000bf23270 */
[----:B------:R-:W-:Y:S05]  /*4bd0*/  @P1 EXIT ;  /* 0x000000000000194d */ /* 0x000fea0003800000 */
[----:B------:R-:W-:Y:S01]  /*4be0*/  SHF.R.S32.HI R2, RZ, 0x3, R2 ;  /* 0x00000003ff027819 */ /* 0x000fe20000011402 */
[----:B------:R-:W2:Y:S01]  /*4bf0*/  LDCU UR14, c[0x0][0x388] ;  /* 0x00007100ff0e77ac */ /* 0x000ea20008000800 */
[----:B01----:R-:W-:Y:S02]  /*4c00*/  LOP3.LUT R4, R168, 0x60, RZ, 0xc0, !PT ;  /* 0x00000060a8047812 */ /* 0x003fe400078ec0ff */
[C---:B------:R-:W-:Y:S01]  /*4c10*/  LOP3.LUT R3, R2.reuse, 0x7f, RZ, 0xc0, !PT ;  /* 0x0000007f02037812 */ /* 0x040fe200078ec0ff */
[----:B------:R-:W0:Y:S01]  /*4c20*/  LDCU.U8 UR12, c[0x0][0x410] ;  /* 0x00008200ff0c77ac */ /* 0x000e220008000000 */
[----:B------:R-:W-:Y:S02]  /*4c30*/  SHF.L.U32 R2, R2, 0x1, RZ ;  /* 0x0000000102027819 */ /* 0x000fe400000006ff */
[----:B------:R-:W-:Y:S01]  /*4c40*/  VIADDMNMX R4, R3, -R4, RZ, !PT ;  /* 0x8000000403047246 */ /* 0x000fe200078001ff */
[----:B------:R-:W1:Y:S01]  /*4c50*/  LDCU UR13, c[0x0][0x400] ;  /* 0x00008000ff0d77ac */ /* 0x000e620008000800 */
[----:B------:R-:W-:-:S02]  /*4c60*/  LOP3.LUT R5, R2, 0xffffff00, RZ, 0xc0, !PT ;  /* 0xffffff0002057812 */ /* 0x000fc400078ec0ff */
[----:B------:R-:W-:Y:S01]  /*4c70*/  VIMNMX R4, PT, PT, R4, 0x20, PT ;  /* 0x0000002004047848 */ /* 0x000fe20003fe0100 */
[----:B------:R-:W3:Y:S01]  /*4c80*/  LDCU.64 UR8, c[0x0][0x398] ;  /* 0x00007300ff0877ac */ /* 0x000ee20008000a00 */
[----:B------:R-:W-:Y:S02]  /*4c90*/  SHF.L.U32 R2, R168, 0x5, RZ ;  /* 0x00000005a8027819 */ /* 0x000fe400000006ff */
[----:B------:R-:W-:Y:S01]  /*4ca0*/  LEA R4, R4, R5, 0x3 ;  /* 0x0000000504047211 */ /* 0x000fe200078e18ff */
[----:B------:R-:W4:Y:S01]  /*4cb0*/  LDCU.64 UR10, c[0x0][0x3a0] ;  /* 0x00007400ff0a77ac */ /* 0x000f220008000a00 */
[----:B------:R-:W-:Y:S02]  /*4cc0*/  LOP3.LUT R2, R2, 0x3e0, RZ, 0xc0, !PT ;  /* 0x000003e002027812 */ /* 0x000fe400078ec0ff */
[----:B------:R-:W-:Y:S01]  /*4cd0*/  I2FP.F32.U32 R4, R4 ;  /* 0x0000000400047245 */ /* 0x000fe20000201000 */
[----:B------:R-:W-:Y:S01]  /*4ce0*/  UPLOP3.LUT UP1, UPT, UPT, UPT, UPT, 0x40, 0x4 ;  /* 0x000000000004789c */ /* 0x000fe20003f2e870 */
[----:B------:R-:W-:-:S02]  /*4cf0*/  VIADDMNMX R2, R3, -R2, RZ, !PT ;  /* 0x8000000203027246 */ /* 0x000fc400078001ff */
[----:B------:R-:W-:Y:S02]  /*4d00*/  MOV R252, UR4 ;  /* 0x0000000400fc7c02 */ /* 0x000fe40008000f00 */
[----:B------:R-:W2:Y:S01]  /*4d10*/  MUFU.RCP R4, R4 ;  /* 0x0000000400047308 */ /* 0x000ea20000001000 */
[----:B------:R-:W-:-:S04]  /*4d20*/  VIMNMX R2, PT, PT, R2, 0x20, PT ;  /* 0x0000002002027848 */ /* 0x000fc80003fe0100 */
[----:B------:R-:W-:Y:S01]  /*4d30*/  LEA R2, R2, R5, 0x3 ;  /* 0x0000000502027211 */ /* 0x000fe200078e18ff */
[----:B--2---:R2:W-:Y:S04]  /*4d40*/  STL [R1+0xd4], R4 ;  /* 0x0000d40401007387 */ /* 0x0045e80000100800 */
[----:B01-34-:R2:W-:Y:S02]  /*4d50*/  STL [R1+0xd0], R2 ;  /* 0x0000d00201007387 */ /* 0x01b5e40000100800 */
.L_x_21503:
[----:B------:R-:W0:Y:S01]  /*4d60*/  S2R R5, SR_TID.X ;  /* 0x0000000000057919 */ /* 0x000e220000002100 */
[----:B--2---:R-:W-:Y:S01]  /*4d70*/  IMAD R2, R252, UR14, RZ ;  /* 0x0000000efc027c24 */ /* 0x004fe2000f8e02ff */
[----:B------:R-:W-:Y:S04]  /*4d80*/  BSSY.RECONVERGENT B0, `(.L_x_21443) ;  /* 0x0000075000007945 */ /* 0x000fe80003800200 */
[----:B------:R-:W-:-:S04]  /*4d90*/  SHF.R.S32.HI R4, RZ, 0x1f, R2 ;  /* 0x0000001fff047819 */ /* 0x000fc80000011402 */
[----:B------:R-:W-:-:S04]  /*4da0*/  LEA.HI R2, R4, R2, RZ, 0x3 ;  /* 0x0000000204027211 */ /* 0x000fc800078f18ff */
[----:B0-----:R-:W-:-:S04]  /*4db0*/  LEA.HI.SX32 R5, R2, R5, 0x1d ;  /* 0x0000000502057211 */ /* 0x001fc800078feaff */
[----:B------:R-:W-:Y:S01]  /*4dc0*/  MOV R2, R5 ;  /* 0x0000000500027202 */ /* 0x000fe20000000f00 */
[----:B-1-345:R-:W-:Y:S06]  /*4dd0*/  @!P0 BRA `(.L_x_21444) ;  /* 0x0000000400bc8947 */ /* 0x03afec0003800000 */
        /* <DEDUP_REMOVED lines=29> */
.L_x_21446:
        /* <DEDUP_REMOVED lines=17> */
.L_x_21445:
[----:B------:R-:W-:-:S04]  /*50c0*/  UISETP.NE.U32.AND UP0, UPT, UR10, URZ, UPT ;  /* 0x000000ff0a00728c */ /* 0x000fc8000bf05070 */
[----:B------:R-:W-:-:S09]  /*50d0*/  UISETP.NE.AND.EX UP0, UPT, UR11, URZ, UPT, UP0 ;  /* 0x000000ff0b00728c */ /* 0x000fd2000bf05300 */
[----:B------:R-:W-:Y:S05]  /*50e0*/  BRA.U UP0, `(.L_x_21448) ;  /* 0x0000000100647547 */ /* 0x000fea000b800000 */
[----:B-----5:R-:W-:Y:S02]  /*50f0*/  HADD2.F32 R2, -RZ, R180.H0_H0 ;  /* 0x200000b4ff027230 */ /* 0x020fe40000004100 */
[----:B------:R-:W-:-:S05]  /*5100*/  HADD2.F32 R4, -RZ, R164.H0_H0 ;  /* 0x200000a4ff047230 */ /* 0x000fca0000004100 */
[----:B------:R-:W-:Y:S01]  /*5110*/  FADD.FTZ R176, R2, R4 ;  /* 0x0000000402b07221 */ /* 0x000fe20000010000 */
[----:B------:R-:W-:Y:S02]  /*5120*/  HADD2.F32 R2, -RZ, R180.H1_H1 ;  /* 0x300000b4ff027230 */ /* 0x000fe40000004100 */
[----:B------:R-:W-:-:S05]  /*5130*/  HADD2.F32 R4, -RZ, R164.H1_H1 ;  /* 0x300000a4ff047230 */ /* 0x000fca0000004100 */
[----:B------:R-:W-:Y:S01]  /*5140*/  FADD.FTZ R177, R2, R4 ;  /* 0x0000000402b17221 */ /* 0x000fe20000010000 */
[----:B------:R-:W-:Y:S02]  /*5150*/  HADD2.F32 R2, -RZ, R181.H0_H0 ;  /* 0x200000b5ff027230 */ /* 0x000fe40000004100 */
        /* <DEDUP_REMOVED lines=17> */
[----:B------:R-:W-:Y:S06]  /*5270*/  BRA `(.L_x_21447) ;  /* 0x0000000000807947 */ /* 0x000fec0003800000 */
.L_x_21448:
[----:B-----5:R-:W-:Y:S02]  /*5280*/  HADD2.F32 R2, -RZ, R180.H0_H0 ;  /* 0x200000b4ff027230 */ /* 0x020fe40000004100 */
[----:B------:R-:W-:Y:S02]  /*5290*/  HADD2.F32 R4, -RZ, R164.H0_H0 ;  /* 0x200000a4ff047230 */ /* 0x000fe40000004100 */
[--C-:B------:R-:W-:Y:S02]  /*52a0*/  HADD2.F32 R6, -RZ, R166.reuse.H0_H0 ;  /* 0x200000a6ff067230 */ /* 0x100fe40000004100 */
[----:B------:R-:W-:Y:S02]  /*52b0*/  HADD2.F32 R7, -RZ, R166.H1_H1 ;  /* 0x300000a6ff077230 */ /* 0x000fe40000004100 */
[----:B------:R-:W-:Y:S01]  /*52c0*/  FADD.FTZ R176, R2, R4 ;  /* 0x0000000402b07221 */ /* 0x000fe20000010000 */
[----:B------:R-:W-:Y:S02]  /*52d0*/  HADD2.F32 R2, -RZ, R180.H1_H1 ;  /* 0x300000b4ff027230 */ /* 0x000fe40000004100 */
[----:B------:R-:W-:-:S02]  /*52e0*/  HADD2.F32 R4, -RZ, R164.H1_H1 ;  /* 0x300000a4ff047230 */ /* 0x000fc40000004100 */
[----:B------:R-:W-:Y:S01]  /*52f0*/  FADD.FTZ R176, R168, R176 ;  /* 0x000000b0a8b07221 */ /* 0x000fe20000010000 */
[----:B------:R-:W-:Y:S02]  /*5300*/  HADD2.F32 R180, -RZ, R167.H1_H1 ;  /* 0x300000a7ffb47230 */ /* 0x000fe40000004100 */
[----:B------:R-:W-:Y:S01]  /*5310*/  FADD.FTZ R177, R2, R4 ;  /* 0x0000000402b17221 */ /* 0x000fe20000010000 */
[----:B------:R-:W-:Y:S02]  /*5320*/  HADD2.F32 R2, -RZ, R181.H0_H0 ;  /* 0x200000b5ff027230 */ /* 0x000fe40000004100 */
[----:B------:R-:W-:Y:S02]  /*5330*/  HADD2.F32 R4, -RZ, R165.H0_H0 ;  /* 0x200000a5ff047230 */ /* 0x000fe40000004100 */
[----:B------:R-:W-:-:S03]  /*5340*/  FADD.FTZ R177, R169, R177 ;  /* 0x000000b1a9b17221 */ /* 0x000fc60000010000 */
[----:B------:R-:W-:Y:S01]  /*5350*/  FADD.FTZ R178, R2, R4 ;  /* 0x0000000402b27221 */ /* 0x000fe20000010000 */
[----:B------:R-:W-:Y:S02]  /*5360*/  HADD2.F32 R2, -RZ, R181.H1_H1 ;  /* 0x300000b5ff027230 */ /* 0x000fe40000004100 */
[----:B------:R-:W-:Y:S02]  /*5370*/  HADD2.F32 R4, -RZ, R165.H1_H1 ;  /* 0x300000a5ff047230 */ /* 0x000fe40000004100 */
[----:B------:R-:W-:-:S03]  /*5380*/  FADD.FTZ R178, R170, R178 ;  /* 0x000000b2aab27221 */ /* 0x000fc60000010000 */
[----:B------:R-:W-:Y:S01]  /*5390*/  FADD.FTZ R179, R2, R4 ;  /* 0x0000000402b37221 */ /* 0x000fe20000010000 */
[--C-:B------:R-:W-:Y:S02]  /*53a0*/  HADD2.F32 R2, -RZ, R182.reuse.H0_H0 ;  /* 0x200000b6ff027230 */ /* 0x100fe40000004100 */
[----:B------:R-:W-:Y:S02]  /*53b0*/  HADD2.F32 R4, -RZ, R167.H0_H0 ;  /* 0x200000a7ff047230 */ /* 0x000fe40000004100 */
[----:B------:R-:W-:Y:S01]  /*53c0*/  FADD.FTZ R179, R171, R179 ;  /* 0x000000b3abb37221 */ /* 0x000fe20000010000 */
[----:B------:R-:W-:Y:S01]  /*53d0*/  FADD.FTZ R6, R2, R6 ;  /* 0x0000000602067221 */ /* 0x000fe20000010000 */
[----:B------:R-:W-:-:S05]  /*53e0*/  HADD2.F32 R2, -RZ, R182.H1_H1 ;  /* 0x300000b6ff027230 */ /* 0x000fca0000004100 */
[----:B------:R-:W-:Y:S01]  /*53f0*/  FADD.FTZ R7, R2, R7 ;  /* 0x0000000702077221 */ /* 0x000fe20000010000 */
[----:B------:R-:W-:-:S03]  /*5400*/  HADD2.F32 R2, -RZ, R183.H0_H0 ;  /* 0x200000b7ff027230 */ /* 0x000fc60000004100 */
[----:B------:R-:W-:Y:S02]  /*5410*/  FADD.FTZ R181, R173, R7 ;  /* 0x00000007adb57221 */ /* 0x000fe40000010000 */
[----:B------:R-:W-:Y:S01]  /*5420*/  FADD.FTZ R2, R2, R4 ;  /* 0x0000000402027221 */ /* 0x000fe20000010000 */
[----:B------:R-:W-:-:S03]  /*5430*/  HADD2.F32 R4, -RZ, R183.H1_H1 ;  /* 0x300000b7ff047230 */ /* 0x000fc60000004100 */
[----:B------:R-:W-:Y:S02]  /*5440*/  FADD.FTZ R182, R174, R2 ;  /* 0x00000002aeb67221 */ /* 0x000fe40000010000 */
[----:B------:R-:W-:Y:S01]  /*5450*/  FADD.FTZ R4, R4, R180 ;  /* 0x000000b404047221 */ /* 0x000fe20000010000 */
[----:B------:R-:W-:-:S03]  /*5460*/  FADD.FTZ R180, R172, R6 ;  /* 0x00000006acb47221 */ /* 0x000fc60000010000 */
[----:B------:R-:W-:-:S07]  /*5470*/  FADD.FTZ R183, R175, R4 ;  /* 0x00000004afb77221 */ /* 0x000fce0000010000 */
.L_x_21447:
[----:B------:R-:W0:Y:S01]  /*5480*/  LDC.64 R6, c[0x0][0x3a8] ;  /* 0x0000ea00ff067b82 */ /* 0x000e220000000a00 */
[C---:B------:R-:W-:Y:S01]  /*5490*/  IADD3 R2, PT, PT, R5.reuse, 0x80, RZ ;  /* 0x0000008005027810 */ /* 0x040fe20007ffe0ff */
[----:B0-----:R-:W-:-:S05]  /*54a0*/  IMAD.WIDE.U32 R6, R5, 0x20, R6 ;  /* 0x0000002005067825 */ /* 0x001fca00078e0006 */
[----:B------:R0:W-:Y:S04]  /*54b0*/  STG.E.128 desc[UR6][R6.64], R176 ;  /* 0x000000b006007986 */ /* 0x0001e8000c101d06 */
[----:B------:R0:W-:Y:S02]  /*54c0*/  STG.E.128 desc[UR6][R6.64+0x10], R180 ;  /* 0x000010b406007986 */ /* 0x0001e4000c101d06 */
.L_x_21444:
[----:B------:R-:W-:Y:S05]  /*54d0*/  BSYNC.RECONVERGENT B0 ;  /* 0x0000000000007941 */ /* 0x000fea0003800200 */
.L_x_21443:
        /* <DEDUP_REMOVED lines=21> */
[----:B-----5:R-:W-:Y:S02]  /*5630*/  HADD2.F32 R4, -RZ, R188.H0_H0 ;  /* 0x200000bcff047230 */ /* 0x020fe40000004100 */
[----:B0-----:R-:W-:Y:S02]  /*5640*/  HADD2.F32 R6, -RZ, R164.H0_H0 ;  /* 0x200000a4ff067230 */ /* 0x001fe40000004100 */
[----:B------:R-:W-:-:S03]  /*5650*/  HADD2.F32 R7, -RZ, R190.H0_H0 ;  /* 0x200000beff077230 */ /* 0x000fc60000004100 */
[----:B------:R-:W-:Y:S01]  /*5660*/  FADD.FTZ R184, R6, R4 ;  /* 0x0000000406b87221 */ /* 0x000fe20000010000 */
[----:B------:R-:W-:Y:S02]  /*5670*/  HADD2.F32 R4, -RZ, R188.H1_H1 ;  /* 0x300000bcff047230 */ /* 0x000fe40000004100 */
[----:B------:R-:W-:Y:S02]  /*5680*/  HADD2.F32 R6, -RZ, R164.H1_H1 ;  /* 0x300000a4ff067230 */ /* 0x000fe40000004100 */
[----:B------:R-:W-:Y:S01]  /*5690*/  FADD.FTZ R184, R168, R184 ;  /* 0x000000b8a8b87221 */ /* 0x000fe20000010000 */
[----:B------:R-:W-:Y:S02]  /*56a0*/  HADD2.F32 R188, -RZ, R167.H1_H1 ;  /* 0x300000a7ffbc7230 */ /* 0x000fe40000004100 */
[----:B------:R-:W-:Y:S01]  /*56b0*/  FADD.FTZ R185, R6, R4 ;  /* 0x0000000406b97221 */ /* 0x000fe20000010000 */
[----:B------:R-:W-:Y:S02]  /*56c0*/  HADD2.F32 R4, -RZ, R189.H0_H0 ;  /* 0x200000bdff047230 */ /* 0x000fe40000004100 */
[----:B------:R-:W-:-:S02]  /*56d0*/  HADD2.F32 R6, -RZ, R165.H0_H0 ;  /* 0x200000a5ff067230 */ /* 0x000fc40000004100 */
[----:B------:R-:W-:-:S03]  /*56e0*/  FADD.FTZ R185, R169, R185 ;  /* 0x000000b9a9b97221 */ /* 0x000fc60000010000 */
[----:B------:R-:W-:Y:S01]  /*56f0*/  FADD.FTZ R186, R6, R4 ;  /* 0x0000000406ba7221 */ /* 0x000fe20000010000 */
[----:B------:R-:W-:Y:S02]  /*5700*/  HADD2.F32 R4, -RZ, R189.H1_H1 ;  /* 0x300000bdff047230 */ /* 0x000fe40000004100 */
[----:B------:R-:W-:Y:S02]  /*5710*/  HADD2.F32 R6, -RZ, R165.H1_H1 ;  /* 0x300000a5ff067230 */ /* 0x000fe40000004100 */
[----:B------:R-:W-:-:S03]  /*5720*/  FADD.FTZ R186, R170, R186 ;  /* 0x000000baaaba7221 */ /* 0x000fc60000010000 */
[----:B------:R-:W-:Y:S01]  /*5730*/  FADD.FTZ R187, R6, R4 ;  /* 0x0000000406bb7221 */ /* 0x000fe20000010000 */
[--C-:B------:R-:W-:Y:S02]  /*5740*/  HADD2.F32 R4, -RZ, R166.reuse.H0_H0 ;  /* 0x200000a6ff047230 */ /* 0x100fe40000004100 */
[----:B------:R-:W-:Y:S02]  /*5750*/  HADD2.F32 R6, -RZ, R166.H1_H1 ;  /* 0x300000a6ff067230 */ /* 0x000fe40000004100 */
[----:B------:R-:W-:Y:S01]  /*5760*/  FADD.FTZ R187, R171, R187 ;  /* 0x000000bbabbb7221 */ /* 0x000fe20000010000 */
[----:B------:R-:W-:Y:S01]  /*5770*/  FADD.FTZ R7, R4, R7 ;  /* 0x0000000704077221 */ /* 0x000fe20000010000 */
[----:B------:R-:W-:-:S05]  /*5780*/  HADD2.F32 R4, -RZ, R190.H1_H1 ;  /* 0x300000beff047230 */ /* 0x000fca0000004100 */
[----:B------:R-:W-:Y:S01]  /*5790*/  FADD.FTZ R189, R6, R4 ;  /* 0x0000000406bd7221 */ /* 0x000fe20000010000 */
[----:B------:R-:W-:Y:S02]  /*57a0*/  HADD2.F32 R4, -RZ, R191.H0_H0 ;  /* 0x200000bfff047230 */ /* 0x000fe40000004100 */
[----:B------:R-:W-:Y:S02]  /*57b0*/  HADD2.F32 R6, -RZ, R167.H0_H0 ;  /* 0x200000a7ff067230 */ /* 0x000fe40000004100 */
[----:B------:R-:W-:-:S03]  /*57c0*/  FADD.FTZ R189, R173, R189 ;  /* 0x000000bdadbd7221 */ /* 0x000fc60000010000 */
[----:B------:R-:W-:Y:S01]  /*57d0*/  FADD.FTZ R4, R6, R4 ;  /* 0x0000000406047221 */ /* 0x000fe20000010000 */
[----:B------:R-:W-:-:S03]  /*57e0*/  HADD2.F32 R6, -RZ, R191.H1_H1 ;  /* 0x300000bfff067230 */ /* 0x000fc60000004100 */
[----:B------:R-:W-:Y:S02]  /*57f0*/  FADD.FTZ R190, R174, R4 ;  /* 0x00000004aebe7221 */ /* 0x000fe40000010000 */
[----:B------:R-:W-:Y:S01]  /*5800*/  FADD.FTZ R6, R188, R6 ;  /* 0x00000006bc067221 */ /* 0x000fe20000010000 */
[----:B------:R-:W-:-:S03]  /*5810*/  FADD.FTZ R188, R172, R7 ;  /* 0x00000007acbc7221 */ /* 0x000fc60000010000 */
[----:B------:R-:W-:Y:S01]  /*5820*/  FADD.FTZ R191, R175, R6 ;  /* 0x00000006afbf7221 */ /* 0x000fe20000010000 */
[----:B------:R-:W-:Y:S06]  /*5830*/  BRA `(.L_x_21453) ;  /* 0x0000000000cc7947 */ /* 0x000fec0003800000 */
.L_x_21452:
[----:B-----5:R-:W-:Y:S02]  /*5840*/  HADD2.F32 R4, -RZ, R188.H0_H0 ;  /* 0x200000bcff047230 */ /* 0x020fe40000004100 */
[----:B0-----:R-:W-:-:S05]  /*5850*/  HADD2.F32 R6, -RZ, R164.H0_H0 ;  /* 0x200000a4ff067230 */ /* 0x001fca0000004100 */
        /* <DEDUP_REMOVED lines=23> */
.L_x_21451:
[----:B------:R-:W-:Y:S05]  /*59d0*/  @!P1 BRA `(.L_x_21454) ;  /* 0x0000000000449947 */ /* 0x000fea0003800000 */
[--C-:B-----5:R-:W-:Y:S02]  /*59e0*/  HADD2.F32 R186, -RZ, R189.reuse.H0_H0 ;  /* 0x200000bdffba7230 */ /* 0x120fe40000004100 */
[----:B------:R-:W-:Y:S02]  /*59f0*/  HADD2.F32 R187, -RZ, R189.H1_H1 ;  /* 0x300000bdffbb7230 */ /* 0x000fe40000004100 */
[--C-:B------:R-:W-:Y:S02]  /*5a00*/  HADD2.F32 R184, -RZ, R188.reuse.H0_H0 ;  /* 0x200000bcffb87230 */ /* 0x100fe40000004100 */
[----:B------:R-:W-:Y:S01]  /*5a10*/  FADD.FTZ R186, R170, R186 ;  /* 0x000000baaaba7221 */ /* 0x000fe20000010000 */
[----:B------:R-:W-:Y:S02]  /*5a20*/  HADD2.F32 R185, -RZ, R188.H1_H1 ;  /* 0x300000bcffb97230 */ /* 0x000fe40000004100 */
[----:B------:R-:W-:Y:S01]  /*5a30*/  FADD.FTZ R187, R171, R187 ;  /* 0x000000bbabbb7221 */ /* 0x000fe20000010000 */
[----:B0-----:R-:W-:-:S02]  /*5a40*/  HADD2.F32 R7, -RZ, R190.H0_H0 ;  /* 0x200000beff077230 */ /* 0x001fc40000004100 */
        /* <DEDUP_REMOVED lines=10> */
.L_x_21454:
        /* <DEDUP_REMOVED lines=8> */
.L_x_21453:
[----:B0-----:R-:W0:Y:S02]  /*5b70*/  LDC.64 R6, c[0x0][0x3a8] ;  /* 0x0000ea00ff067b82 */ /* 0x001e240000000a00 */
[C---:B0-----:R-:W-:Y:S01]  /*5b80*/  IMAD.WIDE.U32 R6, R2.reuse, 0x20, R6 ;  /* 0x0000002002067825 */ /* 0x041fe200078e0006 */
[----:B------:R-:W-:-:S04]  /*5b90*/  IADD3 R2, PT, PT, R2, 0x80, RZ ;  /* 0x0000008002027810 */ /* 0x000fc80007ffe0ff */
[----:B------:R1:W-:Y:S04]  /*5ba0*/  STG.E.128 desc[UR6][R6.64], R184 ;  /* 0x000000b806007986 */ /* 0x0003e8000c101d06 */
[----:B------:R1:W-:Y:S02]  /*5bb0*/  STG.E.128 desc[UR6][R6.64+0x10], R188 ;  /* 0x000010bc06007986 */ /* 0x0003e4000c101d06 */
.L_x_21450:
[----:B------:R-:W-:Y:S05]  /*5bc0*/  BSYNC.RECONVERGENT B0 ;  /* 0x0000000000007941 */ /* 0x000fea0003800200 */
.L_x_21449:
        /* <DEDUP_REMOVED lines=52> */
.L_x_21458:
        /* <DEDUP_REMOVED lines=25> */
.L_x_21457:
        /* <DEDUP_REMOVED lines=18> */
.L_x_21460:
        /* <DEDUP_REMOVED lines=8> */
.L_x_21459:
[----:B0-----:R-:W0:Y:S02]  /*6240*/  LDC.64 R6, c[0x0][0x3a8] ;  /* 0x0000ea00ff067b82 */ /* 0x001e240000000a00 */
[C---:B0-----:R-:W-:Y:S01]  /*6250*/  IMAD.WIDE.U32 R6, R2.reuse, 0x20, R6 ;  /* 0x0000002002067825 */ /* 0x041fe200078e0006 */
[----:B------:R-:W-:-:S04]  /*6260*/  IADD3 R2, PT, PT, R2, 0x80, RZ ;  /* 0x0000008002027810 */ /* 0x000fc80007ffe0ff */
[----:B------:R2:W-:Y:S04]  /*6270*/  STG.E.128 desc[UR6][R6.64], R192 ;  /* 0x000000c006007986 */ /* 0x0005e8000c101d06 */
[----:B------:R2:W-:Y:S02]  /*6280*/  STG.E.128 desc[UR6][R6.64+0x10], R196 ;  /* 0x000010c406007986 */ /* 0x0005e4000c101d06 */
.L_x_21456:
[----:B------:R-:W-:Y:S05]  /*6290*/  BSYNC.RECONVERGENT B0 ;  /* 0x0000000000007941 */ /* 0x000fea0003800200 */
.L_x_21455:
        /* <DEDUP_REMOVED lines=52> */
.L_x_21464:
        /* <DEDUP_REMOVED lines=25> */
.L_x_21463:
        /* <DEDUP_REMOVED lines=18> */
.L_x_21466:
        /* <DEDUP_REMOVED lines=8> */
.L_x_21465:
[----:B0-----:R-:W0:Y:S02]  /*6910*/  LDC.64 R6, c[0x0][0x3a8] ;  /* 0x0000ea00ff067b82 */ /* 0x001e240000000a00 */
[C---:B0-----:R-:W-:Y:S01]  /*6920*/  IMAD.WIDE.U32 R6, R2.reuse, 0x20, R6 ;  /* 0x0000002002067825 */ /* 0x041fe200078e0006 */
[----:B------:R-:W-:-:S04]  /*6930*/  IADD3 R2, PT, PT, R2, 0x80, RZ ;  /* 0x0000008002027810 */ /* 0x000fc80007ffe0ff */
[----:B------:R3:W-:Y:S04]  /*6940*/  STG.E.128 desc[UR6][R6.64], R200 ;  /* 0x000000c806007986 */ /* 0x0007e8000c101d06 */
[----:B------:R3:W-:Y:S02]  /*6950*/  STG.E.128 desc[UR6][R6.64+0x10], R204 ;  /* 0x000010cc06007986 */ /* 0x0007e4000c101d06 */
.L_x_21462:
[----:B------:R-:W-:Y:S05]  /*6960*/  BSYNC.RECONVERGENT B0 ;  /* 0x0000000000007941 */ /* 0x000fea0003800200 */
.L_x_21461:
        /* <DEDUP_REMOVED lines=52> */
.L_x_21470:
        /* <DEDUP_REMOVED lines=25> */
.L_x_21469:
        /* <DEDUP_REMOVED lines=18> */
.L_x_21472:
        /* <DEDUP_REMOVED lines=8> */
.L_x_21471:
[----:B0-----:R-:W0:Y:S02]  /*6fe0*/  LDC.64 R6, c[0x0][0x3a8] ;  /* 0x0000ea00ff067b82 */ /* 0x001e240000000a00 */
[C---:B0-----:R-:W-:Y:S01]  /*6ff0*/  IMAD.WIDE.U32 R6, R2.reuse, 0x20, R6 ;  /* 0x0000002002067825 */ /* 0x041fe200078e0006 */
[----:B------:R-:W-:-:S04]  /*7000*/  IADD3 R2, PT, PT, R2, 0x80, RZ ;  /* 0x0000008002027810 */ /* 0x000fc80007ffe0ff */
[----:B------:R4:W-:Y:S04]  /*7010*/  STG.E.128 desc[UR6][R6.64], R208 ;  /* 0x000000d006007986 */ /* 0x0009e8000c101d06 */
[----:B------:R4:W-:Y:S02]  /*7020*/  STG.E.128 desc[UR6][R6.64+0x10], R212 ;  /* 0x000010d406007986 */ /* 0x0009e4000c101d06 */
.L_x_21468:
[----:B------:R-:W-:Y:S05]  /*7030*/  BSYNC.RECONVERGENT B0 ;  /* 0x0000000000007941 */ /* 0x000fea0003800200 */
.L_x_21467:
        /* <DEDUP_REMOVED lines=52> */
.L_x_21476:
        /* <DEDUP_REMOVED lines=25> */
.L_x_21475:
        /* <DEDUP_REMOVED lines=18> */
.L_x_21478:
        /* <DEDUP_REMOVED lines=8> */
.L_x_21477:
[----:B0-----:R-:W0:Y:S02]  /*76b0*/  LDC.64 R6, c[0x0][0x3a8] ;  /* 0x0000ea00ff067b82 */ /* 0x001e240000000a00 */
[C---:B0-----:R-:W-:Y:S01]  /*76c0*/  IMAD.WIDE.U32 R6, R2.reuse, 0x20, R6 ;  /* 0x0000002002067825 */ /* 0x041fe200078e0006 */
[----:B------:R-:W-:-:S04]  /*76d0*/  IADD3 R2, PT, PT, R2, 0x80, RZ ;  /* 0x0000008002027810 */ /* 0x000fc80007ffe0ff */
[----:B------:R0:W-:Y:S04]  /*76e0*/  STG.E.128 desc[UR6][R6.64], R216 ;  /* 0x000000d806007986 */ /* 0x0001e8000c101d06 */
[----:B------:R0:W-:Y:S02]  /*76f0*/  STG.E.128 desc[UR6][R6.64+0x10], R220 ;  /* 0x000010dc06007986 */ /* 0x0001e4000c101d06 */
.L_x_21474:
[----:B------:R-:W-:Y:S05]  /*7700*/  BSYNC.RECONVERGENT B0 ;  /* 0x0000000000007941 */ /* 0x000fea0003800200 */
.L_x_21473:
        /* <DEDUP_REMOVED lines=52> */
.L_x_21482:
        /* <DEDUP_REMOVED lines=25> */
.L_x_21481:
        /* <DEDUP_REMOVED lines=18> */
.L_x_21484:
        /* <DEDUP_REMOVED lines=8> */
.L_x_21483:
[----:B0-----:R-:W0:Y:S02]  /*7d80*/  LDC.64 R6, c[0x0][0x3a8] ;  /* 0x0000ea00ff067b82 */ /* 0x001e240000000a00 */
[----:B0-----:R-:W-:-:S05]  /*7d90*/  IMAD.WIDE.U32 R6, R2, 0x20, R6 ;  /* 0x0000002002067825 */ /* 0x001fca00078e0006 */
[----:B------:R0:W-:Y:S04]  /*7da0*/  STG.E.128 desc[UR6][R6.64], R224 ;  /* 0x000000e006007986 */ /* 0x0001e8000c101d06 */
[----:B------:R0:W-:Y:S02]  /*7db0*/  STG.E.128 desc[UR6][R6.64+0x10], R228 ;  /* 0x000010e406007986 */ /* 0x0001e4000c101d06 */
.L_x_21480:
[----:B------:R-:W-:Y:S05]  /*7dc0*/  BSYNC.RECONVERGENT B0 ;  /* 0x0000000000007941 */ /* 0x000fea0003800200 */
.L_x_21479:
        /* <DEDUP_REMOVED lines=218> */
.L_x_21486:
[----:B------:R-:W-:Y:S05]  /*8b70*/  BSYNC.RECONVERGENT B0 ;  /* 0x0000000000007941 */ /* 0x000fea0003800200 */
.L_x_21485:
[----:B------:R-:W-:Y:S01]  /*8b80*/  LOP3.LUT R4, R232, 0x1f, RZ, 0xc0, !PT ;  /* 0x0000001fe8047812 */ /* 0x000fe200078ec0ff */
[----:B------:R-:W-:Y:S01]  /*8b90*/  BAR.SYNC.DEFER_BLOCKING 0x0 ;  /* 0x0000000000007b1d */ /* 0x000fe20000010000 */
[----:B0-----:R-:W-:Y:S01]  /*8ba0*/  HFMA2 R2, -RZ, RZ, 0, 0 ;  /* 0x00000000ff027431 */ /* 0x001fe200000001ff */
        /* <DEDUP_REMOVED lines=12> */
.L_x_21488:
[----:B------:R-:W-:Y:S05]  /*8c70*/  BSYNC.RECONVERGENT B0 ;  /* 0x0000000000007941 */ /* 0x000fea0003800200 */
.L_x_21487:
        /* <DEDUP_REMOVED lines=76> */
[----:B------:R-:W-:Y:S01]  /*9140*/  F2FP.F16.F32.PACK_AB R232, R7, R6 ;  /* 0x0000000607e8723e */ /* 0x000fe200000000ff */
[----:B------:R-:W-:-:S04]  /*9150*/  FADD.FTZ R6, R180, -R2 ;  /* 0x80000002b4067221 */ /* 0x000fc80000010000 */
[----:B------:R-:W-:Y:S02]  /*9160*/  FMUL.FTZ R10, R4, R6 ;  /* 0x00000006040a7220 */ /* 0x000fe40000410000 */
[----:B------:R-:W3:Y:S01]  /*9170*/  LDL R6, [R1+0xcc] ;  /* 0x0000cc0001067983 */ /* 0x000ee20000100800 */
[----:B----4-:R-:W-:Y:S01]  /*9180*/  FFMA.FTZ R234, R8, R234, R77 ;  /* 0x000000ea08ea7223 */ /* 0x010fe2000001004d */
[----:B------:R-:W-:-:S05]  /*9190*/  FFMA.FTZ R235, R10, R235, R76 ;  /* 0x000000eb0aeb7223 */ /* 0x000fca000001004c */
[----:B------:R-:W-:Y:S02]  /*91a0*/  F2FP.F16.F32.PACK_AB R234, R234, R235 ;  /* 0x000000ebeaea723e */ /* 0x000fe400000000ff */
        /* <DEDUP_REMOVED lines=8> */
[----:B------:R-:W-:Y:S01]  /*9230*/  F2FP.F16.F32.PACK_AB R233, R6, R7 ;  /* 0x0000000706e9723e */ /* 0x000fe200000000ff */
[--C-:B------:R-:W-:Y:S01]  /*9240*/  FADD.FTZ R6, R182, -R2.reuse ;  /* 0x80000002b6067221 */ /* 0x100fe20000010000 */
[----:B------:R-:W-:-:S03]  /*9250*/  FADD.FTZ R7, R183, -R2 ;  /* 0x80000002b7077221 */ /* 0x000fc60000010000 */
[C---:B------:R-:W-:Y:S01]  /*9260*/  FMUL.FTZ R10, R4.reuse, R6 ;  /* 0x00000006040a7220 */ /* 0x040fe20000410000 */
[----:B------:R-:W-:-:S03]  /*9270*/  FMUL.FTZ R8, R4, R7 ;  /* 0x0000000704087220 */ /* 0x000fc60000410000 */
[----:B----4-:R-:W-:Y:S01]  /*9280*/  FFMA.FTZ R7, R10, R235, R78 ;  /* 0x000000eb0a077223 */ /* 0x010fe2000001004e */
[----:B------:R-:W-:Y:S01]  /*9290*/  FFMA.FTZ R6, R8, R9, R79 ;  /* 0x0000000908067223 */ /* 0x000fe2000001004f */
[----:B------:R-:W3:Y:S04]  /*92a0*/  LDL R10, [R1+0x90] ;  /* 0x00009000010a7983 */ /* 0x000ee80000100800 */
[----:B------:R-:W-:Y:S01]  /*92b0*/  F2FP.F16.F32.PACK_AB R235, R6, R7 ;  /* 0x0000000706eb723e */ /* 0x000fe200000000ff */
        /* <DEDUP_REMOVED lines=19> */
[----:B------:R-:W-:Y:S01]  /*93f0*/  F2FP.F16.F32.PACK_AB R235, R6, R7 ;  /* 0x0000000706eb723e */ /* 0x000fe200000000ff */
        /* <DEDUP_REMOVED lines=13> */
[----:B------:R-:W-:-:S02]  /*94d0*/  F2FP.F16.F32.PACK_AB R232, R232, R0 ;  /* 0x00000000e8e8723e */ /* 0x000fc400000000ff */
[----:B------:R1:W5:Y:S04]  /*94e0*/  LDL.LU R9, [R1+0xe4] ;  /* 0x0000e40001097983 */ /* 0x0003680000300800 */
[----:B------:R1:W5:Y:S04]  /*94f0*/  LDL.LU R8, [R1+0xe0] ;  /* 0x0000e00001087983 */ /* 0x0003680000300800 */
[----:B------:R1:W5:Y:S04]  /*9500*/  LDL.LU R3, [R1+0xdc] ;  /* 0x0000dc0001037983 */ /* 0x0003680000300800 */
[----:B------:R1:W5:Y:S01]  /*9510*/  LDL.LU R0, [R1+0xd8] ;  /* 0x0000d80001007983 */ /* 0x0003620000300800 */
[----:B------:R-:W-:-:S02]  /*9520*/  F2FP.F16.F32.PACK_AB R234, R6, R234 ;  /* 0x000000ea06ea723e */ /* 0x000fc400000000ff */
[----:B------:R-:W-:Y:S02]  /*9530*/  F2FP.F16.F32.PACK_AB R233, R7, R233 ;  /* 0x000000e907e9723e */ /* 0x000fe400000000ff */
[----:B------:R-:W0:Y:S02]  /*9540*/  LDC.64 R6, c[0x0][0x430] ;  /* 0x00010c00ff067b82 */ /* 0x000e240000000a00 */
[----:B0-----:R-:W-:-:S05]  /*9550*/  IMAD.WIDE.U32 R6, R5, 0x10, R6 ;  /* 0x0000001005067825 */ /* 0x001fca00078e0006 */
[----:B------:R1:W-:Y:S01]  /*9560*/  STG.E.128 desc[UR6][R6.64], R232 ;  /* 0x000000e806007986 */ /* 0x0003e2000c101d06 */
[----:B------:R-:W-:-:S07]  /*9570*/  IADD3 R5, PT, PT, R5, 0x80, RZ ;  /* 0x0000008005057810 */ /* 0x000fce0007ffe0ff */
.L_x_21490:
[----:B------:R-:W-:Y:S05]  /*9580*/  BSYNC.RECONVERGENT B0 ;  /* 0x0000000000007941 */ /* 0x000fea0003800200 */
.L_x_21489:
        /* <DEDUP_REMOVED lines=90> */
.L_x_21492:
[----:B------:R-:W-:Y:S05]  /*9b30*/  BSYNC.RECONVERGENT B0 ;  /* 0x0000000000007941 */ /* 0x000fea0003800200 */
.L_x_21491:
        /* <DEDUP_REMOVED lines=89> */
.L_x_21494:
[----:B------:R-:W-:Y:S05]  /*a0d0*/  BSYNC.RECONVERGENT B0 ;  /* 0x0000000000007941 */ /* 0x000fea0003800200 */
.L_x_21493:
        /* <DEDUP_REMOVED lines=16> */
[----:B------:R-:W-:Y:S01]  /*a1e0*/  F2FP.F16.F32.PACK_AB R232, R7, R6 ;  /* 0x0000000607e8723e */ /* 0x000fe200000000ff */
        /* <DEDUP_REMOVED lines=11> */
[----:B------:R-:W-:Y:S01]  /*a2a0*/  F2FP.F16.F32.PACK_AB R234, R234, R235 ;  /* 0x000000ebeaea723e */ /* 0x000fe200000000ff */
[----:B--2---:R-:W-:-:S05]  /*a2b0*/  FFMA.FTZ R6, R6, R233, R59 ;  /* 0x000000e906067223 */ /* 0x004fca000001003b */
[----:B------:R-:W-:Y:S01]  /*a2c0*/  F2FP.F16.F32.PACK_AB R233, R6, R7 ;  /* 0x0000000706e9723e */ /* 0x000fe200000000ff */
[--C-:B------:R-:W-:Y:S01]  /*a2d0*/  FADD.FTZ R6, R206, -R2.reuse ;  /* 0x80000002ce067221 */ /* 0x100fe20000010000 */
[----:B------:R-:W-:-:S03]  /*a2e0*/  FADD.FTZ R7, R207, -R2 ;  /* 0x80000002cf077221 */ /* 0x000fc60000010000 */
[C---:B------:R-:W-:Y:S01]  /*a2f0*/  FMUL.FTZ R6, R4.reuse, R6 ;  /* 0x0000000604067220 */ /* 0x040fe20000410000 */
[----:B------:R-:W-:-:S03]  /*a300*/  FMUL.FTZ R235, R4, R7 ;  /* 0x0000000704eb7220 */ /* 0x000fc60000410000 */
[----:B------:R-:W-:Y:S01]  /*a310*/  FFMA.FTZ R7, R6, R250, R54 ;  /* 0x000000fa06077223 */ /* 0x000fe20000010036 */
[----:B------:R-:W-:-:S05]  /*a320*/  FFMA.FTZ R6, R235, R251, R55 ;  /* 0x000000fbeb067223 */ /* 0x000fca0000010037 */
[----:B------:R-:W-:Y:S02]  /*a330*/  F2FP.F16.F32.PACK_AB R235, R6, R7 ;  /* 0x0000000706eb723e */ /* 0x000fe400000000ff */
[----:B------:R-:W0:Y:S02]  /*a340*/  LDC.64 R6, c[0x0][0x428] ;  /* 0x00010a00ff067b82 */ /* 0x000e240000000a00 */
[----:B0-----:R-:W-:-:S05]  /*a350*/  IMAD.WIDE.U32 R6, R5, 0x10, R6 ;  /* 0x0000001005067825 */ /* 0x001fca00078e0006 */
[----:B------:R0:W-:Y:S02]  /*a360*/  STG.E.128 desc[UR6][R6.64], R232 ;  /* 0x000000e806007986 */ /* 0x0001e4000c101d06 */
[----:B0-----:R-:W-:-:S04]  /*a370*/  FADD.FTZ R232, R201, -R2 ;  /* 0x80000002c9e87221 */ /* 0x001fc80000010000 */
[----:B------:R-:W-:-:S04]  /*a380*/  FMUL.FTZ R232, R4, R232 ;  /* 0x000000e804e87220 */ /* 0x000fc80000410000 */
[----:B------:R-:W-:-:S05]  /*a390*/  FFMA.FTZ R232, R232, R245, R105 ;  /* 0x000000f5e8e87223 */ /* 0x000fca0000010069 */
[----:B------:R-:W-:Y:S02]  /*a3a0*/  F2FP.F16.F32.PACK_AB R232, R232, R0 ;  /* 0x00000000e8e8723e */ /* 0x000fe400000000ff */
        /* <DEDUP_REMOVED lines=11> */
[----:B------:R-:W-:Y:S01]  /*a460*/  F2FP.F16.F32.PACK_AB R235, R6, R7 ;  /* 0x0000000706eb723e */ /* 0x000fe200000000ff */
        /* <DEDUP_REMOVED lines=8> */
[----:B------:R-:W-:Y:S02]  /*a4f0*/  F2FP.F16.F32.PACK_AB R233, R7, R233 ;  /* 0x000000e907e9723e */ /* 0x000fe400000000ff */
[----:B------:R-:W-:Y:S02]  /*a500*/  F2FP.F16.F32.PACK_AB R234, R6, R234 ;  /* 0x000000ea06ea723e */ /* 0x000fe400000000ff */
[----:B------:R-:W0:Y:S02]  /*a510*/  LDC.64 R6, c[0x0][0x430] ;  /* 0x00010c00ff067b82 */ /* 0x000e240000000a00 */
[----:B0-----:R-:W-:-:S05]  /*a520*/  IMAD.WIDE.U32 R6, R5, 0x10, R6 ;  /* 0x0000001005067825 */ /* 0x001fca00078e0006 */
[----:B------:R4:W-:Y:S01]  /*a530*/  STG.E.128 desc[UR6][R6.64], R232 ;  /* 0x000000e806007986 */ /* 0x0009e2000c101d06 */
[----:B------:R-:W-:-:S07]  /*a540*/  IADD3 R5, PT, PT, R5, 0x80, RZ ;  /* 0x0000008005057810 */ /* 0x000fce0007ffe0ff */
.L_x_21496:
[----:B------:R-:W-:Y:S05]  /*a550*/  BSYNC.RECONVERGENT B0 ;  /* 0x0000000000007941 */ /* 0x000fea0003800200 */
.L_x_21495:
        /* <DEDUP_REMOVED lines=13> */
[----:B------:R-:W-:Y:S01]  /*a630*/  F2FP.F16.F32.PACK_AB R232, R7, R6 ;  /* 0x0000000607e8723e */ /* 0x000fe200000000ff */
        /* <DEDUP_REMOVED lines=9> */
[----:B------:R-:W-:-:S04]  /*a6d0*/  F2FP.F16.F32.PACK_AB R234, R234, R235 ;  /* 0x000000ebeaea723e */ /* 0x000fc800000000ff */
        /* <DEDUP_REMOVED lines=24> */
[----:B------:R-:W-:-:S02]  /*a860*/  F2FP.F16.F32.PACK_AB R232, R232, R0 ;  /* 0x00000000e8e8723e */ /* 0x000fc400000000ff */
[----:B------:R0:W5:Y:S01]  /*a870*/  LDL.LU R0, [R1+0xd8] ;  /* 0x0000d80001007983 */ /* 0x0001620000300800 */
        /* <DEDUP_REMOVED lines=11> */
[----:B------:R-:W1:Y:S02]  /*a930*/  LDC.64 R6, c[0x0][0x430] ;  /* 0x00010c00ff067b82 */ /* 0x000e640000000a00 */
[----:B-1----:R-:W-:-:S05]  /*a940*/  IMAD.WIDE.U32 R6, R5, 0x10, R6 ;  /* 0x0000001005067825 */ /* 0x002fca00078e0006 */
[----:B------:R0:W-:Y:S01]  /*a950*/  STG.E.128 desc[UR6][R6.64], R232 ;  /* 0x000000e806007986 */ /* 0x0001e2000c101d06 */
[----:B------:R-:W-:-:S07]  /*a960*/  IADD3 R5, PT, PT, R5, 0x80, RZ ;  /* 0x0000008005057810 */ /* 0x000fce0007ffe0ff */
.L_x_21498:
[----:B------:R-:W-:Y:S05]  /*a970*/  BSYNC.RECONVERGENT B0 ;  /* 0x0000000000007941 */ /* 0x000fea0003800200 */
.L_x_21497:
        /* <DEDUP_REMOVED lines=65> */
.L_x_21500:
[----:B------:R-:W-:Y:S05]  /*ad90*/  BSYNC.RECONVERGENT B0 ;  /* 0x0000000000007941 */ /* 0x000fea0003800200 */
.L_x_21499:
        /* <DEDUP_REMOVED lines=14> */
[----:B------:R-:W-:Y:S01]  /*ae80*/  F2FP.F16.F32.PACK_AB R232, R7, R6 ;  /* 0x0000000607e8723e */ /* 0x000fe200000000ff */
        /* <DEDUP_REMOVED lines=22> */
[----:B------:R-:W-:Y:S02]  /*aff0*/  F2FP.F16.F32.PACK_AB R235, R6, R7 ;  /* 0x0000000706eb723e */ /* 0x000fe400000000ff */
[----:B------:R-:W0:Y:S02]  /*b000*/  LDC.64 R6, c[0x0][0x428] ;  /* 0x00010a00ff067b82 */ /* 0x000e240000000a00 */
[----:B0-----:R-:W-:-:S05]  /*b010*/  IMAD.WIDE.U32 R6, R5, 0x10, R6 ;  /* 0x0000001005067825 */ /* 0x001fca00078e0006 */
[----:B------:R0:W-:Y:S02]  /*b020*/  STG.E.128 desc[UR6][R6.64], R232 ;  /* 0x000000e806007986 */ /* 0x0001e4000c101d06 */
[----:B0-----:R-:W-:Y:S01]  /*b030*/  F2FP.F16.F32.PACK_AB R235, R4, R2 ;  /* 0x0000000204eb723e */ /* 0x001fe200000000ff */
        /* <DEDUP_REMOVED lines=12> */
[----:B------:R-:W-:-:S02]  /*b100*/  F2FP.F16.F32.PACK_AB R234, R6, R4 ;  /* 0x0000000406ea723e */ /* 0x000fc400000000ff */
[----:B------:R-:W-:Y:S02]  /*b110*/  MOV R4, R233 ;  /* 0x000000e900047202 */ /* 0x000fe40000000f00 */
[----:B------:R-:W-:Y:S02]  /*b120*/  F2FP.F16.F32.PACK_AB R233, R7, R2 ;  /* 0x0000000207e9723e */ /* 0x000fe400000000ff */
[----:B------:R-:W1:Y:S01]  /*b130*/  LDC.64 R6, c[0x0][0x430] ;  /* 0x00010c00ff067b82 */ /* 0x000e620000000a00 */
[----:B------:R-:W-:Y:S01]  /*b140*/  F2FP.F16.F32.PACK_AB R232, R232, R4 ;  /* 0x00000004e8e8723e */ /* 0x000fe200000000ff */
[----:B-1----:R-:W-:-:S05]  /*b150*/  IMAD.WIDE.U32 R4, R5, 0x10, R6 ;  /* 0x0000001005047825 */ /* 0x002fca00078e0006 */
[----:B------:R0:W-:Y:S02]  /*b160*/  STG.E.128 desc[UR6][R4.64], R232 ;  /* 0x000000e804007986 */ /* 0x0001e4000c101d06 */
.L_x_21502:
[----:B------:R-:W-:Y:S05]  /*b170*/  BSYNC.RECONVERGENT B0 ;  /* 0x0000000000007941 */ /* 0x000fea0003800200 */
.L_x_21501:
[----:B0-----:R-:W0:Y:S01]  /*b180*/  LDC.64 R4, c[0x0][0x380] ;  /* 0x0000e000ff047b82 */ /* 0x001e220000000a00 */
[----:B------:R-:W-:Y:S01]  /*b190*/  UPLOP3.LUT UP1, UPT, UPT, UPT, UP1, 0x40, 0x4 ;  /* 0x000000000004789c */ /* 0x000fe20003f2e810 */
[----:B0-----:R-:W-:-:S04]  /*b1a0*/  IADD3 R252, PT, PT, R252, R4, RZ ;  /* 0x00000004fcfc7210 */ /* 0x001fc80007ffe0ff */
[----:B------:R-:W-:-:S13]  /*b1b0*/  ISETP.GE.AND P1, PT, R252, R5, PT ;  /* 0x00000005fc00720c */ /* 0x000fda0003f26270 */
[----:B------:R-:W-:Y:S05]  /*b1c0*/  @!P1 BRA `(.L_x_21503) ;  /* 0xffffff9800e49947 */ /* 0x000fea000383ffff */
[----:B------:R-:W-:Y:S05]  /*b1d0*/  EXIT ;  /* 0x000000000000794d */ /* 0x000fea0003800000 */
.L_x_21504:
        /* <DEDUP_REMOVED lines=10> */
.L_x_27900:


//--------------------- .text._ZN10layer_norm31ln_parallel_residual_fwd_kernelINS_13Kernel_traitsIf6__halffS2_fjLj7168ELj1ELj1ELj4ELj16ENS_18Kernel_traits_baseILj7168EfS2_fS2_fjLj128EEEEELb0ELb0ELb1EEEvNS_9FwdParamsE --------------------------
	.section	.text._ZN10layer_norm31ln_parallel_residual_fwd_kernelINS_13Kernel_traitsIf6__halffS2_fjLj7168ELj1ELj1ELj4ELj16ENS_18Kernel_traits_baseILj7168EfS2_fS2_fjLj128EEEEELb0ELb0ELb1EEEvNS_9FwdParamsE,"ax",@progbits
	.align	128
        .global         _ZN10layer_norm31ln_parallel_residual_fwd_kernelINS_13Kernel_traitsIf6__halffS2_fjLj7168ELj1ELj1ELj4ELj16ENS_18Kernel_traits_baseILj7168EfS2_fS2_fjLj128EEEEELb0ELb0ELb1EEEvNS_9FwdParamsE
        .type           _ZN10layer_norm31ln_parallel_residual_fwd_kernelINS_13Kernel_traitsIf6__halffS2_fjLj7168ELj1ELj1ELj4ELj16ENS_18Kernel_traits_baseILj7168EfS2_fS2_fjLj128EEEEELb0ELb0ELb1EEEvNS_9FwdParamsE,@function
        .size           _ZN10layer_norm31ln_parallel_residual_fwd_kernelINS_13Kernel_traitsIf6__halffS2_fjLj7168ELj1ELj1ELj4ELj16ENS_18Kernel_traits_baseILj7168EfS2_fS2_fjLj128EEEEELb0ELb0ELb1EEEvNS_9FwdParamsE,(.L_x_27901 - _ZN10layer_norm31ln_parallel_residual_fwd_kernelINS_13Kernel_traitsIf6__halffS2_fjLj7168ELj1ELj1ELj4ELj16ENS_18Kernel_traits_baseILj7168EfS2_fS2_fjLj128EEEEELb0ELb0ELb1EEEvNS_9FwdParamsE)
        .other          _ZN10layer_norm31ln_parallel_residual_fwd_kernelINS_13Kernel_traitsIf6__halffS2_fjLj7168ELj1ELj1ELj4ELj16ENS_18Kernel_traits_baseILj7168EfS2_fS2_fjLj128EEEEELb0ELb0ELb1EEEvNS_9FwdParamsE,@"STO_CUDA_ENTRY STV_DEFAULT"
_ZN10layer_norm31ln_parallel_residual_fwd_kernelINS_13Kernel_traitsIf6__halffS2_fjLj7168ELj1ELj1ELj4ELj16ENS_18Kernel_traits_baseILj7168EfS2_fS2_fjLj128EEEEELb0ELb0ELb1EEEvNS_9FwdParamsE:
.text._ZN10layer_norm31ln_parallel_residual_fwd_kernelINS_13Kernel_traitsIf6__halffS2_fjLj7168ELj1ELj1ELj4ELj16ENS_18Kernel_traits_baseILj7168EfS2_fS2_fjLj128EEEEELb0ELb0ELb1EEEvNS_9FwdParamsE:
        /* <DEDUP_REMOVED lines=126> */
.L_x_21506:
        /* <DEDUP_REMOVED lines=49> */
.L_x_21505:
        /* <DEDUP_REMOVED lines=93> */
.L_x_21508:
        /* <DEDUP_REMOVED lines=100> */
.L_x_21507:
        /* <DEDUP_REMOVED lines=17> */
.L_x_21541:
        /* <DEDUP_REMOVED lines=33> */
.L_x_21510:
        /* <DEDUP_REMOVED lines=17> */
.L_x_21509:
[----:B------:R-:W-:-:S04]  /*1b30*/  UISETP.NE.U32.AND UP0, UPT, UR12, URZ, UPT ;  /* 0x000000ff0c00728c */ /* 0x000fc8000bf05070 */
[----:B------:R-:W-:-:S09]  /*1b40*/  UISETP.NE.AND.EX UP0, UPT, UR13, URZ, UPT, UP0 ;  /* 0x000000ff0d00728c */ /* 0x000fd2000bf05300 */
[----:B------:R-:W-:Y:S05]  /*1b50*/  BRA.U UP0, `(.L_x_21512) ;  /* 0x0000000100647547 */ /* 0x000fea000b800000 */
[----:B-----5:R-:W-:Y:S02]  /*1b60*/  HADD2.F32 R3, -RZ, R44.H0_H0 ;  /* 0x2000002cff037230 */ /* 0x020fe40000004100 */
        /* <DEDUP_REMOVED lines=14> */
[----:B------:R-:W-:Y:S02]  /*1c50*/  HADD2.F32 R45, -RZ, R62.H1_H1 ;  /* 0x3000003eff2d7230 */ /* 0x000fe40000004100 */
[----:B------:R-:W-:Y:S01]  /*1c60*/  FADD.FTZ R44, R3, R44 ;  /* 0x0000002c032c7221 */ /* 0x000fe20000010000 */
[--C-:B------:R-:W-:Y:S02]  /*1c70*/  HADD2.F32 R3, -RZ, R47.reuse.H0_H0 ;  /* 0x2000002fff037230 */ /* 0x100fe40000004100 */
[----:B------:R-:W-:Y:S02]  /*1c80*/  HADD2.F32 R2, -RZ, R47.H1_H1 ;  /* 0x3000002fff027230 */ /* 0x000fe40000004100 */
[----:B------:R-:W-:Y:S01]  /*1c90*/  FADD.FTZ R45, R46, R45 ;  /* 0x0000002d2e2d7221 */ /* 0x000fe20000010000 */
[--C-:B------:R-:W-:Y:S02]  /*1ca0*/  HADD2.F32 R46, -RZ, R63.reuse.H0_H0 ;  /* 0x2000003fff2e7230 */ /* 0x100fe40000004100 */
[----:B------:R-:W-:-:S03]  /*1cb0*/  HADD2.F32 R47, -RZ, R63.H1_H1 ;  /* 0x3000003fff2f7230 */ /* 0x000fc60000004100 */
[----:B------:R-:W-:Y:S02]  /*1cc0*/  FADD.FTZ R46, R3, R46 ;  /* 0x0000002e032e7221 */ /* 0x000fe40000010000 */
[----:B------:R-:W-:Y:S01]  /*1cd0*/  FADD.FTZ R47, R2, R47 ;  /* 0x0000002f022f7221 */ /* 0x000fe20000010000 */
[----:B------:R-:W-:Y:S06]  /*1ce0*/  BRA `(.L_x_21511) ;  /* 0x0000000000807947 */ /* 0x000fec0003800000 */
.L_x_21512:
[----:B-----5:R-:W-:Y:S02]  /*1cf0*/  HADD2.F32 R3, -RZ, R44.H0_H0 ;  /* 0x2000002cff037230 */ /* 0x020fe40000004100 */
[----:B------:R-:W-:Y:S02]  /*1d00*/  HADD2.F32 R2, -RZ, R60.H0_H0 ;  /* 0x2000003cff027230 */ /* 0x000fe40000004100 */
[----:B------:R-:W-:Y:S02]  /*1d10*/  HADD2.F32 R44, -RZ, R44.H1_H1 ;  /* 0x3000002cff2c7230 */ /* 0x000fe40000004100 */
[----:B------:R-:W-:Y:S02]  /*1d20*/  HADD2.F32 R5, -RZ, R60.H1_H1 ;  /* 0x3000003cff057230 */ /* 0x000fe40000004100 */
[----:B------:R-:W-:Y:S01]  /*1d30*/  FADD.FTZ R3, R3, R2 ;  /* 0x0000000203037221 */ /* 0x000fe20000010000 */
        /* <DEDUP_REMOVED lines=24> */
[----:B------:R-:W-:Y:S02]  /*1ec0*/  FADD.FTZ R10, R47, R10 ;  /* 0x0000000a2f0a7221 */ /* 0x000fe40000010000 */
[----:B------:R-:W-:-:S02]  /*1ed0*/  FADD.FTZ R46, R54, R9 ;  /* 0x00000009362e7221 */ /* 0x000fc40000010000 */
[----:B------:R-:W-:-:S07]  /*1ee0*/  FADD.FTZ R47, R55, R10 ;  /* 0x0000000a372f7221 */ /* 0x000fce0000010000 */
.L_x_21511:
[----:B------:R-:W-:Y:S01]  /*1ef0*/  ISETP.NE.U32.AND P0, PT, RZ, UR20, PT ;  /* 0x00000014ff007c0c */ /* 0x000fe2000bf05070 */
[----:B------:R-:W0:Y:S01]  /*1f00*/  @P1 LDC.64 R6, c[0x0][0x3a0] ;  /* 0x0000e800ff061b82 */ /* 0x000e220000000a00 */
[----:B------:R-:W-:Y:S02]  /*1f10*/  MOV R3, 0x20 ;  /* 0x0000002000037802 */ /* 0x000fe40000000f00 */
[----:B------:R-:W-:-:S03]  /*1f20*/  ISETP.NE.AND.EX P0, PT, RZ, UR21, PT, P0 ;  /* 0x00000015ff007c0c */ /* 0x000fc6000bf05300 */
[----:B------:R-:W-:-:S04]  /*1f30*/  IMAD.WIDE.U32 R2, R0, R3, UR14 ;  /* 0x0000000e00027e25 */ /* 0x000fc8000f8e0003 */
[----:B------:R-:W-:Y:S01]  /*1f40*/  HFMA2 R37, -RZ, RZ, 0, 9.5367431640625e-07 ;  /* 0x00000010ff257431 */ /* 0x000fe200000001ff */
[----:B------:R-:W-:Y:S04]  /*1f50*/  STG.E.128 desc[UR8][R2.64], R48 ;  /* 0x0000003002007986 */ /* 0x000fe8000c101d08 */
[----:B------:R3:W-:Y:S01]  /*1f60*/  STG.E.128 desc[UR8][R2.64+0x10], R44 ;  /* 0x0000102c02007986 */ /* 0x0007e2000c101d08 */
[----:B------:R-:W4:Y:S01]  /*1f70*/  @P0 LDC.64 R4, c[0x0][0x398] ;  /* 0x0000e600ff040b82 */ /* 0x000f220000000a00 */
[----:B---3--:R-:W-:-:S05]  /*1f80*/  IADD3 R2, PT, PT, R0, 0x80, RZ ;  /* 0x0000008000027810 */ /* 0x008fca0007ffe0ff */
[----:B------:R-:W-:-:S04]  /*1f90*/  IMAD.WIDE.U32 R36, R2, R37, UR10 ;  /* 0x0000000a02247e25 */ /* 0x000fc8000f8e0025 */
[C---:B0-----:R-:W-:Y:S02]  /*1fa0*/  @P1 IMAD.WIDE.U32 R6, R2.reuse, 0x20, R6 ;  /* 0x0000002002061825 */ /* 0x041fe400078e0006 */
[----:B------:R-:W5:Y:S02]  /*1fb0*/  LDG.E.128 R36, desc[UR8][R36.64] ;  /* 0x0000000824247981 */ /* 0x000f64000c1e1d00 */
[----:B----4-:R-:W-:Y:S02]  /*1fc0*/  @P0 IMAD.WIDE.U32 R4, R2, 0x10, R4 ;  /* 0x0000001002040825 */ /* 0x010fe400078e0004 */
[----:B------:R0:W5:Y:S04]  /*1fd0*/  @P1 LDG.E.128 R56, desc[UR8][R6.64] ;  /* 0x0000000806381981 */ /* 0x000168000c1e1d00 */
[----:B------:R0:W5:Y:S04]  /*1fe0*/  @P1 LDG.E.128 R52, desc[UR8][R6.64+0x10] ;  /* 0x0000100806341981 */ /* 0x000168000c1e1d00 */
[----:B------:R0:W5:Y:S01]  /*1ff0*/  @P0 LDG.E.128 R60, desc[UR8][R4.64] ;  /* 0x00000008043c0981 */ /* 0x000162000c1e1d00 */
[----:B------:R-:W-:Y:S05]  /*2000*/  @!P0 BRA `(.L_x_21513) ;  /* 0x0000000000ec8947 */ /* 0x000fea0003800000 */
[----:B------:R-:W-:Y:S05]  /*2010*/  @!P1 BRA `(.L_x_21514) ;  /* 0x0000000000849947 */ /* 0x000fea0003800000 */
[----:B-----5:R-:W-:Y:S02]  /*2020*/  HADD2.F32 R10, -RZ, R36.H1_H1 ;  /* 0x30000024ff0a7230 */ /* 0x020fe40000004100 */
[----:B------:R-:W-:Y:S02]  /*2030*/  HADD2.F32 R3, -RZ, R60.H1_H1 ;  /* 0x3000003cff037230 */ /* 0x000fe40000004100 */
[----:B------:R-:W-:Y:S02]  /*2040*/  HADD2.F32 R9, -RZ, R36.H0_H0 ;  /* 0x20000024ff097230 */ /* 0x000fe40000004100 */
[----:B0-----:R-:W-:Y:S02]  /*2050*/  HADD2.F32 R4, -RZ, R60.H0_H0 ;  /* 0x2000003cff047230 */ /* 0x001fe40000004100 */
[----:B------:R-:W-:Y:S01]  /*2060*/  FADD.FTZ R10, R3, R10 ;  /* 0x0000000a030a7221 */ /* 0x000fe20000010000 */
[----:B------:R-:W-:Y:S02]  /*2070*/  HADD2.F32 R3, -RZ, R37.H0_H0 ;  /* 0x20000025ff037230 */ /* 0x000fe40000004100 */
        /* <DEDUP_REMOVED lines=12> */
[--C-:B------:R-:W-:Y:S02]  /*2140*/  HADD2.F32 R3, -RZ, R38.reuse.H0_H0 ;  /* 0x20000026ff037230 */ /* 0x100fe40000004100 */
[----:B------:R-:W-:Y:S02]  /*2150*/  HADD2.F32 R4, -RZ, R63.H0_H0 ;  /* 0x2000003fff047230 */ /* 0x000fe40000004100 */
[----:B------:R-:W-:Y:S01]  /*2160*/  FADD.FTZ R43, R59, R8 ;  /* 0x000000083b2b7221 */ /* 0x000fe20000010000 */
[----:B------:R-:W-:Y:S01]  /*2170*/  FADD.FTZ R5, R5, R3 ;  /* 0x0000000305057221 */ /* 0x000fe20000010000 */
[----:B------:R-:W-:-:S03]  /*2180*/  HADD2.F32 R3, -RZ, R38.H1_H1 ;  /* 0x30000026ff037230 */ /* 0x000fc60000004100 */
[----:B------:R-:W-:Y:S02]  /*2190*/  FADD.FTZ R36, R52, R5 ;  /* 0x0000000534247221 */ /* 0x000fe40000010000 */
[----:B------:R-:W-:Y:S01]  /*21a0*/  FADD.FTZ R6, R6, R3 ;  /* 0x0000000306067221 */ /* 0x000fe20000010000 */
[----:B------:R-:W-:-:S03]  /*21b0*/  HADD2.F32 R3, -RZ, R39.H0_H0 ;  /* 0x20000027ff037230 */ /* 0x000fc60000004100 */
[----:B------:R-:W-:Y:S02]  /*21c0*/  FADD.FTZ R37, R53, R6 ;  /* 0x0000000635257221 */ /* 0x000fe40000010000 */
[----:B------:R-:W-:Y:S01]  /*21d0*/  FADD.FTZ R3, R4, R3 ;  /* 0x0000000304037221 */ /* 0x000fe20000010000 */
[----:B------:R-:W-:-:S03]  /*21e0*/  HADD2.F32 R4, -RZ, R39.H1_H1 ;  /* 0x30000027ff047230 */ /* 0x000fc60000004100 */
[----:B------:R-:W-:Y:S02]  /*21f0*/  FADD.FTZ R38, R54, R3 ;  /* 0x0000000336267221 */ /* 0x000fe40000010000 */
[----:B------:R-:W-:-:S04]  /*2200*/  FADD.FTZ R4, R11, R4 ;  /* 0x000000040b047221 */ /* 0x000fc80000010000 */
[----:B------:R-:W-:Y:S01]  /*2210*/  FADD.FTZ R39, R55, R4 ;  /* 0x0000000437277221 */ /* 0x000fe20000010000 */
[----:B------:R-:W-:Y:S06]  /*2220*/  BRA `(.L_x_21515) ;  /* 0x0000000000cc7947 */ /* 0x000fec0003800000 */
.L_x_21514:
[----:B-----5:R-:W-:Y:S02]  /*2230*/  HADD2.F32 R40, -RZ, R36.H0_H0 ;  /* 0x20000024ff287230 */ /* 0x020fe40000004100 */
[----:B------:R-:W-:Y:S02]  /*2240*/  HADD2.F32 R3, -RZ, R60.H0_H0 ;  /* 0x2000003cff037230 */ /* 0x000fe40000004100 */
[----:B0-----:R-:W-:Y:S02]  /*2250*/  HADD2.F32 R4, -RZ, R61.H0_H0 ;  /* 0x2000003dff047230 */ /* 0x001fe40000004100 */
[----:B------:R-:W-:Y:S02]  /*2260*/  HADD2.F32 R36, -RZ, R36.H1_H1 ;  /* 0x30000024ff247230 */ /* 0x000fe40000004100 */
[----:B------:R-:W-:Y:S01]  /*2270*/  FADD.FTZ R40, R3, R40 ;  /* 0x0000002803287221 */ /* 0x000fe20000010000 */
[----:B------:R-:W-:Y:S02]  /*2280*/  HADD2.F32 R3, -RZ, R37.H0_H0 ;  /* 0x20000025ff037230 */ /* 0x000fe40000004100 */
[----:B------:R-:W-:-:S03]  /*2290*/  HADD2.F32 R41, -RZ, R60.H1_H1 ;  /* 0x3000003cff297230 */ /* 0x000fc60000004100 */
[----:B------:R-:W-:Y:S01]  /*22a0*/  FADD.FTZ R42, R4, R3 ;  /* 0x00000003042a7221 */ /* 0x000fe20000010000 */
[----:B------:R-:W-:Y:S02]  /*22b0*/  HADD2.F32 R3, -RZ, R37.H1_H1 ;  /* 0x30000025ff037230 */ /* 0x000fe40000004100 */
[----:B------:R-:W-:Y:S01]  /*22c0*/  FADD.FTZ R41, R41, R36 ;  /* 0x0000002429297221 */ /* 0x000fe20000010000 */
        /* <DEDUP_REMOVED lines=15> */
.L_x_21513:
[----:B------:R-:W-:Y:S05]  /*23c0*/  @!P1 BRA `(.L_x_21516) ;  /* 0x0000000000449947 */ /* 0x000fea0003800000 */
[--C-:B-----5:R-:W-:Y:S02]  /*23d0*/  HADD2.F32 R9, -RZ, R36.reuse.H0_H0 ;  /* 0x20000024ff097230 */ /* 0x120fe40000004100 */
[----:B------:R-:W-:Y:S02]  /*23e0*/  HADD2.F32 R10, -RZ, R36.H1_H1 ;  /* 0x30000024ff0a7230 */ /* 0x000fe40000004100 */
[--C-:B0-----:R-:W-:Y:S02]  /*23f0*/  HADD2.F32 R7, -RZ, R37.reuse.H0_H0 ;  /* 0x20000025ff077230 */ /* 0x101fe40000004100 */
        /* <DEDUP_REMOVED lines=14> */
.L_x_21516:
        /* <DEDUP_REMOVED lines=8> */
.L_x_21515:
[----:B0-----:R-:W0:Y:S01]  /*2560*/  @P0 LDC.64 R4, c[0x0][0x398] ;  /* 0x0000e600ff040b82 */ /* 0x001e220000000a00 */
[----:B------:R-:W-:Y:S02]  /*2570*/  MOV R8, 0x20 ;  /* 0x0000002000087802 */ /* 0x000fe40000000f00 */
[----:B------:R-:W-:-:S03]  /*2580*/  IADD3 R251, PT, PT, R0, 0x100, RZ ;  /* 0x0000010000fb7810 */ /* 0x000fc60007ffe0ff */
[----:B------:R-:W-:Y:S02]  /*2590*/  IMAD.WIDE.U32 R8, R2, R8, UR14 ;  /* 0x0000000e02087e25 */ /* 0x000fe4000f8e0008 */
[----:B------:R-:W3:Y:S03]  /*25a0*/  @P1 LDC.64 R6, c[0x0][0x3a0] ;  /* 0x0000e800ff061b82 */ /* 0x000ee60000000a00 */
        /* <DEDUP_REMOVED lines=8> */
[----:B------:R-:W-:-:S05]  /*2630*/  IMAD.WIDE.U32 R4, R251, R4, UR10 ;  /* 0x0000000afb047e25 */ /* 0x000fca000f8e0004 */
[----:B------:R4:W5:Y:S01]  /*2640*/  LDG.E.128 R28, desc[UR8][R4.64] ;  /* 0x00000008041c7981 */ /* 0x000962000c1e1d00 */
[----:B------:R-:W-:Y:S05]  /*2650*/  @!P0 BRA `(.L_x_21517) ;  /* 0x0000000000ec8947 */ /* 0x000fea0003800000 */
[----:B------:R-:W-:Y:S05]  /*2660*/  @!P1 BRA `(.L_x_21518) ;  /* 0x0000000000849947 */ /* 0x000fea0003800000 */
[----:B-----5:R-:W-:Y:S02]  /*2670*/  HADD2.F32 R3, -RZ, R28.H0_H0 ;  /* 0x2000001cff037230 */ /* 0x020fe40000004100 */
[----:B----4-:R-:W-:Y:S02]  /*2680*/  HADD2.F32 R4, -RZ, R60.H0_H0 ;  /* 0x2000003cff047230 */ /* 0x010fe40000004100 */
[----:B------:R-:W-:Y:S02]  /*2690*/  HADD2.F32 R7, -RZ, R61.H0_H0 ;  /* 0x2000003dff077230 */ /* 0x000fe40000004100 */
[----:B------:R-:W-:Y:S02]  /*26a0*/  HADD2.F32 R5, -RZ, R62.H0_H0 ;  /* 0x2000003eff057230 */ /* 0x000fe40000004100 */
[----:B------:R-:W-:Y:S01]  /*26b0*/  FADD.FTZ R9, R4, R3 ;  /* 0x0000000304097221 */ /* 0x000fe20000010000 */
[----:B------:R-:W-:Y:S02]  /*26c0*/  HADD2.F32 R3, -RZ, R28.H1_H1 ;  /* 0x3000001cff037230 */ /* 0x000fe40000004100 */
[----:B------:R-:W-:-:S02]  /*26d0*/  HADD2.F32 R4, -RZ, R60.H1_H1 ;  /* 0x3000003cff047230 */ /* 0x000fc40000004100 */
[----:B------:R-:W-:Y:S01]  /*26e0*/  FADD.FTZ R32, R56, R9 ;  /* 0x0000000938207221 */ /* 0x000fe20000010000 */
[----:B------:R-:W-:Y:S02]  /*26f0*/  HADD2.F32 R6, -RZ, R62.H1_H1 ;  /* 0x3000003eff067230 */ /* 0x000fe40000004100 */
[----:B------:R-:W-:Y:S02]  /*2700*/  HADD2.F32 R11, -RZ, R63.H1_H1 ;  /* 0x3000003fff0b7230 */ /* 0x000fe40000004100 */
[----:B------:R-:W-:Y:S01]  /*2710*/  FADD.FTZ R10, R4, R3 ;  /* 0x00000003040a7221 */ /* 0x000fe20000010000 */
[----:B------:R-:W-:Y:S02]  /*2720*/  HADD2.F32 R3, -RZ, R29.H0_H0 ;  /* 0x2000001dff037230 */ /* 0x000fe40000004100 */
[----:B------:R-:W-:Y:S02]  /*2730*/  HADD2.F32 R4, -RZ, R61.H1_H1 ;  /* 0x3000003dff047230 */ /* 0x000fe40000004100 */
[----:B------:R-:W-:Y:S01]  /*2740*/  FADD.FTZ R33, R57, R10 ;  /* 0x0000000a39217221 */ /* 0x000fe20000010000 */
[----:B------:R-:W-:Y:S01]  /*2750*/  FADD.FTZ R7, R7, R3 ;  /* 0x0000000307077221 */ /* 0x000fe20000010000 */
[----:B------:R-:W-:-:S03]  /*2760*/  HADD2.F32 R3, -RZ, R29.H1_H1 ;  /* 0x3000001dff037230 */ /* 0x000fc60000004100 */
[----:B------:R-:W-:Y:S02]  /*2770*/  FADD.FTZ R34, R58, R7 ;  /* 0x000000073a227221 */ /* 0x000fe40000010000 */
        /* <DEDUP_REMOVED lines=16> */
.L_x_21518:
[----:B-----5:R-:W-:Y:S02]  /*2880*/  HADD2.F32 R3, -RZ, R28.H0_H0 ;  /* 0x2000001cff037230 */ /* 0x020fe40000004100 */
[----:B----4-:R-:W-:-:S05]  /*2890*/  HADD2.F32 R4, -RZ, R60.H0_H0 ;  /* 0x2000003cff047230 */ /* 0x010fca0000004100 */
        /* <DEDUP_REMOVED lines=23> */
.L_x_21517:
[----:B------:R-:W-:Y:S05]  /*2a10*/  @!P1 BRA `(.L_x_21520) ;  /* 0x0000000000449947 */ /* 0x000fea0003800000 */
[--C-:B----45:R-:W-:Y:S02]  /*2a20*/  HADD2.F32 R9, -RZ, R28.reuse.H0_H0 ;  /* 0x2000001cff097230 */ /* 0x130fe40000004100 */
        /* <DEDUP_REMOVED lines=16> */
.L_x_21520:
        /* <DEDUP_REMOVED lines=8> */
.L_x_21519:
[----:B----4-:R-:W0:Y:S01]  /*2bb0*/  @P1 LDC.64 R4, c[0x0][0x3a0] ;  /* 0x0000e800ff041b82 */ /* 0x010e220000000a00 */
        /* <DEDUP_REMOVED lines=12> */
[----:B------:R-:W-:-:S05]  /*2c80*/  IMAD.WIDE.U32 R4, R3, R4, UR10 ;  /* 0x0000000a03047e25 */ /* 0x000fca000f8e0004 */
[----:B------:R4:W5:Y:S01]  /*2c90*/  LDG.E.128 R20, desc[UR8][R4.64] ;  /* 0x0000000804147981 */ /* 0x000962000c1e1d00 */
[----:B------:R-:W-:Y:S05]  /*2ca0*/  @!P0 BRA `(.L_x_21521) ;  /* 0x0000000000ec8947 */ /* 0x000fea0003800000 */
[----:B------:R-:W-:Y:S05]  /*2cb0*/  @!P1 BRA `(.L_x_21522) ;  /* 0x0000000000849947 */ /* 0x000fea0003800000 */
[----:B----45:R-:W-:Y:S02]  /*2cc0*/  HADD2.F32 R4, -RZ, R20.H0_H0 ;  /* 0x20000014ff047230 */ /* 0x030fe40000004100 */
        /* <DEDUP_REMOVED lines=32> */
.L_x_21522:
[----:B----45:R-:W-:Y:S02]  /*2ed0*/  HADD2.F32 R4, -RZ, R20.H0_H0 ;  /* 0x20000014ff047230 */ /* 0x030fe40000004100 */
        /* <DEDUP_REMOVED lines=24> */
.L_x_21521:
[----:B------:R-:W-:Y:S05]  /*3060*/  @!P1 BRA `(.L_x_21524) ;  /* 0x0000000000449947 */ /* 0x000fea0003800000 */
[--C-:B-----5:R-:W-:Y:S02]  /*3070*/  HADD2.F32 R10, -RZ, R20.reuse.H0_H0 ;  /* 0x20000014ff0a7230 */ /* 0x120fe40000004100 */
[----:B------:R-:W-:Y:S02]  /*3080*/  HADD2.F32 R11, -RZ, R20.H1_H1 ;  /* 0x30000014ff0b7230 */ /* 0x000fe40000004100 */
[--C-:B----4-:R-:W-:Y:S02]  /*3090*/  HADD2.F32 R8, -RZ, R21.reuse.H0_H0 ;  /* 0x20000015ff087230 */ /* 0x110fe40000004100 */
        /* <DEDUP_REMOVED lines=14> */
.L_x_21524:
        /* <DEDUP_REMOVED lines=8> */
.L_x_21523:
[----:B----4-:R-:W0:Y:S01]  /*3200*/  @P0 LDC.64 R4, c[0x0][0x398] ;  /* 0x0000e600ff040b82 */ /* 0x010e220000000a00 */
        /* <DEDUP_REMOVED lines=48> */
[----:B------:R-:W-:Y:S01]  /*3510*/  FADD.FTZ R15, R55, R5 ;  /* 0x00000005370f7221 */ /* 0x000fe20000010000 */
[----:B------:R-:W-:Y:S06]  /*3520*/  BRA `(.L_x_21527) ;  /* 0x0000000000cc7947 */ /* 0x000fec0003800000 */
.L_x_21526:
        /* <DEDUP_REMOVED lines=25> */
.L_x_21525:
        /* <DEDUP_REMOVED lines=18> */
.L_x_21528:
        /* <DEDUP_REMOVED lines=8> */
.L_x_21527:
        /* <DEDUP_REMOVED lines=24> */
[----:B------:R-:W-:Y:S01]  /*39e0*/  FADD.FTZ R8, R56, R8 ;  /* 0x0000000838087221 */ /* 0x000fe20000010000 */
[----:B------:R-:W-:Y:S01]  /*39f0*/  FADD.FTZ R9, R9, R4 ;  /* 0x0000000409097221 */ /* 0x000fe20000010000 */
[--C-:B------:R-:W-:Y:S02]  /*3a00*/  HADD2.F32 R4, -RZ, R5.reuse.H0_H0 ;  /* 0x20000005ff047230 */ /* 0x100fe40000004100 */
[----:B------:R-:W-:Y:S02]  /*3a10*/  HADD2.F32 R5, -RZ, R5.H1_H1 ;  /* 0x30000005ff057230 */ /* 0x000fe40000004100 */
[----:B------:R-:W-:Y:S01]  /*3a20*/  FADD.FTZ R9, R57, R9 ;  /* 0x0000000939097221 */ /* 0x000fe20000010000 */
[----:B------:R-:W-:Y:S01]  /*3a30*/  FADD.FTZ R10, R10, R4 ;  /* 0x000000040a0a7221 */ /* 0x000fe20000010000 */
[----:B------:R-:W-:-:S03]  /*3a40*/  HADD2.F32 R4, -RZ, R61.H1_H1 ;  /* 0x3000003dff047230 */ /* 0x000fc60000004100 */
[----:B------:R-:W-:Y:S02]  /*3a50*/  FADD.FTZ R10, R58, R10 ;  /* 0x0000000a3a0a7221 */ /* 0x000fe40000010000 */
        /* <DEDUP_REMOVED lines=13> */
[----:B------:R-:W-:-:S03]  /*3b30*/  HADD2.F32 R240, -RZ, R63.H1_H1 ;  /* 0x3000003ffff07230 */ /* 0x000fc60000004100 */
[----:B------:R-:W-:Y:S02]  /*3b40*/  FADD.FTZ R6, R54, R6 ;  /* 0x0000000636067221 */ /* 0x000fe40000010000 */
[----:B------:R-:W-:-:S04]  /*3b50*/  FADD.FTZ R7, R240, R7 ;  /* 0x00000007f0077221 */ /* 0x000fc80000010000 */
[----:B------:R-:W-:Y:S01]  /*3b60*/  FADD.FTZ R7, R55, R7 ;  /* 0x0000000737077221 */ /* 0x000fe20000010000 */
[----:B------:R-:W-:Y:S06]  /*3b70*/  BRA `(.L_x_21531) ;  /* 0x0000000000cc7947 */ /* 0x000fec0003800000 */
.L_x_21530:
[----:B-----5:R-:W-:Y:S02]  /*3b80*/  HADD2.F32 R8, -RZ, R4.H0_H0 ;  /* 0x20000004ff087230 */ /* 0x020fe40000004100 */
[----:B------:R-:W-:Y:S02]  /*3b90*/  HADD2.F32 R9, -RZ, R60.H0_H0 ;  /* 0x2000003cff097230 */ /* 0x000fe40000004100 */
[----:B------:R-:W-:Y:S02]  /*3ba0*/  HADD2.F32 R4, -RZ, R4.H1_H1 ;  /* 0x30000004ff047230 */ /* 0x000fe40000004100 */
[----:B------:R-:W-:Y:S02]  /*3bb0*/  HADD2.F32 R10, -RZ, R61.H0_H0 ;  /* 0x2000003dff0a7230 */ /* 0x000fe40000004100 */
[----:B------:R-:W-:Y:S01]  /*3bc0*/  FADD.FTZ R8, R9, R8 ;  /* 0x0000000809087221 */ /* 0x000fe20000010000 */
[----:B------:R-:W-:Y:S02]  /*3bd0*/  HADD2.F32 R9, -RZ, R60.H1_H1 ;  /* 0x3000003cff097230 */ /* 0x000fe40000004100 */
[----:B------:R-:W-:-:S03]  /*3be0*/  HADD2.F32 R240, -RZ, R63.H0_H0 ;  /* 0x2000003ffff07230 */ /* 0x000fc60000004100 */
[----:B------:R-:W-:Y:S01]  /*3bf0*/  FADD.FTZ R9, R9, R4 ;  /* 0x0000000409097221 */ /* 0x000fe20000010000 */
[--C-:B------:R-:W-:Y:S02]  /*3c00*/  HADD2.F32 R4, -RZ, R5.reuse.H0_H0 ;  /* 0x20000005ff047230 */ /* 0x100fe40000004100 */
[----:B------:R-:W-:-:S03]  /*3c10*/  HADD2.F32 R5, -RZ, R5.H1_H1 ;  /* 0x30000005ff057230 */ /* 0x000fc60000004100 */
        /* <DEDUP_REMOVED lines=9> */
[--C-:B------:R-:W-:Y:S02]  /*3cb0*/  HADD2.F32 R6, -RZ, R7.reuse.H0_H0 ;  /* 0x20000007ff067230 */ /* 0x100fe40000004100 */
[----:B------:R-:W-:-:S03]  /*3cc0*/  HADD2.F32 R7, -RZ, R7.H1_H1 ;  /* 0x30000007ff077230 */ /* 0x000fc60000004100 */
[----:B------:R-:W-:Y:S01]  /*3cd0*/  FADD.FTZ R6, R240, R6 ;  /* 0x00000006f0067221 */ /* 0x000fe20000010000 */
[----:B------:R-:W-:-:S05]  /*3ce0*/  HADD2.F32 R240, -RZ, R63.H1_H1 ;  /* 0x3000003ffff07230 */ /* 0x000fca0000004100 */
[----:B------:R-:W-:Y:S01]  /*3cf0*/  FADD.FTZ R7, R240, R7 ;  /* 0x00000007f0077221 */ /* 0x000fe20000010000 */
[----:B------:R-:W-:Y:S06]  /*3d00*/  BRA `(.L_x_21531) ;  /* 0x0000000000687947 */ /* 0x000fec0003800000 */
.L_x_21529:
        /* <DEDUP_REMOVED lines=18> */
.L_x_21532:
        /* <DEDUP_REMOVED lines=8> */
.L_x_21531:
        /* <DEDUP_REMOVED lines=17> */
[----:B0----5:R-:W-:Y:S02]  /*3fc0*/  HADD2.F32 R240, -RZ, R244.H0_H0 ;  /* 0x200000f4fff07230 */ /* 0x021fe40000004100 */
[--C-:B------:R-:W-:Y:S02]  /*3fd0*/  HADD2.F32 R241, -RZ, R60.reuse.H0_H0 ;  /* 0x2000003cfff17230 */ /* 0x100fe40000004100 */
[----:B------:R-:W-:Y:S02]  /*3fe0*/  HADD2.F32 R242, -RZ, R60.H1_H1 ;  /* 0x3000003cfff27230 */ /* 0x000fe40000004100 */
[--C-:B------:R-:W-:Y:S02]  /*3ff0*/  HADD2.F32 R243, -RZ, R61.reuse.H0_H0 ;  /* 0x2000003dfff37230 */ /* 0x100fe40000004100 */
[----:B------:R-:W-:Y:S01]  /*4000*/  FADD.FTZ R240, R241, R240 ;  /* 0x000000f0f1f07221 */ /* 0x000fe20000010000 */
[----:B------:R-:W-:Y:S02]  /*4010*/  HADD2.F32 R241, -RZ, R244.H1_H1 ;  /* 0x300000f4fff17230 */ /* 0x000fe40000004100 */
[----:B------:R-:W-:-:S02]  /*4020*/  HADD2.F32 R244, -RZ, R61.H1_H1 ;  /* 0x3000003dfff47230 */ /* 0x000fc40000004100 */
[----:B------:R-:W-:Y:S01]  /*4030*/  FADD.FTZ R240, R56, R240 ;  /* 0x000000f038f07221 */ /* 0x000fe20000010000 */
[----:B------:R-:W-:Y:S02]  /*4040*/  HADD2.F32 R248, -RZ, R63.H0_H0 ;  /* 0x2000003ffff87230 */ /* 0x000fe40000004100 */
[----:B------:R-:W-:Y:S01]  /*4050*/  FADD.FTZ R241, R242, R241 ;  /* 0x000000f1f2f17221 */ /* 0x000fe20000010000 */
[----:B------:R-:W-:-:S03]  /*4060*/  HADD2.F32 R242, -RZ, R245.H0_H0 ;  /* 0x200000f5fff27230 */ /* 0x000fc60000004100 */
[----:B------:R-:W-:Y:S02]  /*4070*/  FADD.FTZ R241, R57, R241 ;  /* 0x000000f139f17221 */ /* 0x000fe40000010000 */
[----:B------:R-:W-:Y:S01]  /*4080*/  FADD.FTZ R242, R243, R242 ;  /* 0x000000f2f3f27221 */ /* 0x000fe20000010000 */
[----:B------:R-:W-:Y:S02]  /*4090*/  HADD2.F32 R243, -RZ, R245.H1_H1 ;  /* 0x300000f5fff37230 */ /* 0x000fe40000004100 */
[----:B------:R-:W-:Y:S02]  /*40a0*/  HADD2.F32 R245, -RZ, R62.H0_H0 ;  /* 0x2000003efff57230 */ /* 0x000fe40000004100 */
[----:B------:R-:W-:Y:S01]  /*40b0*/  FADD.FTZ R242, R58, R242 ;  /* 0x000000f23af27221 */ /* 0x000fe20000010000 */
[----:B------:R-:W-:Y:S01]  /*40c0*/  FADD.FTZ R243, R244, R243 ;  /* 0x000000f3f4f37221 */ /* 0x000fe20000010000 */
[----:B------:R-:W-:-:S03]  /*40d0*/  HADD2.F32 R244, -RZ, R246.H0_H0 ;  /* 0x200000f6fff47230 */ /* 0x000fc60000004100 */
[----:B------:R-:W-:Y:S02]  /*40e0*/  FADD.FTZ R243, R59, R243 ;  /* 0x000000f33bf37221 */ /* 0x000fe40000010000 */
        /* <DEDUP_REMOVED lines=14> */
.L_x_21534:
[----:B0----5:R-:W-:Y:S02]  /*41d0*/  HADD2.F32 R240, -RZ, R244.H0_H0 ;  /* 0x200000f4fff07230 */ /* 0x021fe40000004100 */
[--C-:B------:R-:W-:Y:S02]  /*41e0*/  HADD2.F32 R241, -RZ, R60.reuse.H0_H0 ;  /* 0x2000003cfff17230 */ /* 0x100fe40000004100 */
[----:B------:R-:W-:Y:S02]  /*41f0*/  HADD2.F32 R242, -RZ, R60.H1_H1 ;  /* 0x3000003cfff27230 */ /* 0x000fe40000004100 */
[--C-:B------:R-:W-:Y:S02]  /*4200*/  HADD2.F32 R243, -RZ, R61.reuse.H0_H0 ;  /* 0x2000003dfff37230 */ /* 0x100fe40000004100 */
[----:B------:R-:W-:Y:S01]  /*4210*/  FADD.FTZ R240, R241, R240 ;  /* 0x000000f0f1f07221 */ /* 0x000fe20000010000 */
[----:B------:R-:W-:Y:S02]  /*4220*/  HADD2.F32 R241, -RZ, R244.H1_H1 ;  /* 0x300000f4fff17230 */ /* 0x000fe40000004100 */
[----:B------:R-:W-:-:S02]  /*4230*/  HADD2.F32 R244, -RZ, R61.H1_H1 ;  /* 0x3000003dfff47230 */ /* 0x000fc40000004100 */
[----:B------:R-:W-:Y:S02]  /*4240*/  HADD2.F32 R248, -RZ, R63.H0_H0 ;  /* 0x2000003ffff87230 */ /* 0x000fe40000004100 */
[----:B------:R-:W-:Y:S01]  /*4250*/  FADD.FTZ R241, R242, R241 ;  /* 0x000000f1f2f17221 */ /* 0x000fe20000010000 */
[----:B------:R-:W-:-:S05]  /*4260*/  HADD2.F32 R242, -RZ, R245.H0_H0 ;  /* 0x200000f5fff27230 */ /* 0x000fca0000004100 */
[----:B------:R-:W-:Y:S01]  /*4270*/  FADD.FTZ R242, R243, R242 ;  /* 0x000000f2f3f27221 */ /* 0x000fe20000010000 */
[----:B------:R-:W-:Y:S02]  /*4280*/  HADD2.F32 R243, -RZ, R245.H1_H1 ;  /* 0x300000f5fff37230 */ /* 0x000fe40000004100 */
[----:B------:R-:W-:-:S03]  /*4290*/  HADD2.F32 R245, -RZ, R62.H0_H0 ;  /* 0x2000003efff57230 */ /* 0x000fc60000004100 */
[----:B------:R-:W-:Y:S01]  /*42a0*/  FADD.FTZ R243, R244, R243 ;  /* 0x000000f3f4f37221 */ /* 0x000fe20000010000 */
        /* <DEDUP_REMOVED lines=11> */
.L_x_21533:
        /* <DEDUP_REMOVED lines=18> */
.L_x_21536:
        /* <DEDUP_REMOVED lines=8> */
.L_x_21535:
        /* <DEDUP_REMOVED lines=209> */
.L_x_21538:
[----:B--2---:R-:W-:Y:S05]  /*5210*/  BSYNC.RECONVERGENT B0 ;  /* 0x0000000000007941 */ /* 0x004fea0003800200 */
.L_x_21537:
        /* <DEDUP_REMOVED lines=20> */
.L_x_21540:
[----:B------:R-:W-:Y:S05]  /*5360*/  BSYNC.RECONVERGENT B0 ;  /* 0x0000000000007941 */ /* 0x000fea0003800200 */
.L_x_21539:
        /* <DEDUP_REMOVED lines=81> */
[----:B------:R-:W-:Y:S01]  /*5880*/  F2FP.F16.F32.PACK_AB R48, R48, R49 ;  /* 0x000000313030723e */ /* 0x000fe200000000ff */
[----:B------:R-:W-:Y:S01]  /*5890*/  FFMA.FTZ R50, R54, R230, R234 ;  /* 0x000000e636327223 */ /* 0x000fe200000100ea */
[----:B------:R-:W-:Y:S01]  /*58a0*/  FFMA.FTZ R49, R53, R231, R235 ;  /* 0x000000e735317223 */ /* 0x000fe200000100eb */
[----:B------:R-:W-:Y:S01]  /*58b0*/  FFMA.FTZ R45, R249, R224, R236 ;  /* 0x000000e0f92d7223 */ /* 0x000fe200000100ec */
[----:B------:R-:W-:Y:S01]  /*58c0*/  FFMA.FTZ R44, R248, R225, R237 ;  /* 0x000000e1f82c7223 */ /* 0x000fe200000100ed */
[----:B------:R-:W-:Y:S01]  /*58d0*/  FMUL.FTZ R46, R46, UR5 ;  /* 0x000000052e2e7c20 */ /* 0x000fe20008410000 */
[----:B------:R-:W-:Y:S01]  /*58e0*/  FMUL.FTZ R47, R47, UR5 ;  /* 0x000000052f2f7c20 */ /* 0x000fe20008410000 */
[----:B------:R-:W-:-:S02]  /*58f0*/  F2FP.F16.F32.PACK_AB R49, R49, R50 ;  /* 0x000000323131723e */ /* 0x000fc400000000ff */
[----:B------:R-:W-:Y:S01]  /*5900*/  F2FP.F16.F32.PACK_AB R50, R44, R45 ;  /* 0x0000002d2c32723e */ /* 0x000fe200000000ff */
[----:B------:R-:W-:Y:S01]  /*5910*/  FFMA.FTZ R45, R46, R226, R238 ;  /* 0x000000e22e2d7223 */ /* 0x000fe200000100ee */
[----:B------:R-:W-:-:S05]  /*5920*/  FFMA.FTZ R44, R47, R227, R239 ;  /* 0x000000e32f2c7223 */ /* 0x000fca00000100ef */
[----:B------:R-:W-:Y:S02]  /*5930*/  F2FP.F16.F32.PACK_AB R51, R44, R45 ;  /* 0x0000002d2c33723e */ /* 0x000fe400000000ff */
[----:B------:R-:W0:Y:S01]  /*5940*/  LDC.64 R44, c[0x0][0x428] ;  /* 0x00010a00ff2c7b82 */ /* 0x000e220000000a00 */
[----:B------:R-:W-:Y:S01]  /*5950*/  FFMA.FTZ R46, R46, R170, R70 ;  /* 0x000000aa2e2e7223 */ /* 0x000fe20000010046 */
[----:B------:R-:W-:-:S05]  /*5960*/  FFMA.FTZ R47, R47, R171, R71 ;  /* 0x000000ab2f2f7223 */ /* 0x000fca0000010047 */
[----:B------:R-:W-:Y:S01]  /*5970*/  F2FP.F16.F32.PACK_AB R47, R47, R46 ;  /* 0x0000002e2f2f723e */ /* 0x000fe200000000ff */
        /* <DEDUP_REMOVED lines=9> */
[----:B------:R-:W-:Y:S01]  /*5a10*/  F2FP.F16.F32.PACK_AB R46, R48, R46 ;  /* 0x0000002e302e723e */ /* 0x000fe200000000ff */
[----:B------:R-:W-:Y:S01]  /*5a20*/  FADD.FTZ R41, R41, -UR4 ;  /* 0x8000000429297e21 */ /* 0x000fe20008010000 */
[----:B------:R-:W-:Y:S01]  /*5a30*/  F2FP.F16.F32.PACK_AB R45, R49, R45 ;  /* 0x0000002d312d723e */ /* 0x000fe200000000ff */
[----:B------:R4:W5:Y:S01]  /*5a40*/  LDL.LU R55, [R1+0xd4] ;  /* 0x0000d40001377983 */ /* 0x0009620000300800 */
[----:B------:R-:W-:-:S03]  /*5a50*/  F2FP.F16.F32.PACK_AB R44, R50, R44 ;  /* 0x0000002c322c723e */ /* 0x000fc600000000ff */
        /* <DEDUP_REMOVED lines=19> */
[----:B------:R-:W-:Y:S02]  /*5b90*/  F2FP.F16.F32.PACK_AB R40, R43, R40 ;  /* 0x000000282b28723e */ /* 0x000fe400000000ff */
[----:B------:R-:W2:Y:S01]  /*5ba0*/  LDL R43, [R1+0x18] ;  /* 0x00001800012b7983 */ /* 0x000ea20000100800 */
[----:B------:R-:W-:-:S04]  /*5bb0*/  FADD.FTZ R42, R42, -UR4 ;  /* 0x800000042a2a7e21 */ /* 0x000fc80008010000 */
[----:B------:R-:W-:Y:S01]  /*5bc0*/  FMUL.FTZ R45, R42, UR5 ;  /* 0x000000052a2d7c20 */ /* 0x000fe20008410000 */
[----:B---3--:R-:W-:-:S03]  /*5bd0*/  FFMA.FTZ R42, R46, R223, R48 ;  /* 0x000000df2e2a7223 */ /* 0x008fc60000010030 */
[----:B------:R-:W-:Y:S01]  /*5be0*/  FFMA.FTZ R41, R45, R222, R47 ;  /* 0x000000de2d297223 */ /* 0x000fe2000001002f */
[----:B------:R-:W-:Y:S01]  /*5bf0*/  FADD.FTZ R36, R36, -UR4 ;  /* 0x8000000424247e21 */ /* 0x000fe20008010000 */
[----:B------:R-:W-:-:S03]  /*5c00*/  FADD.FTZ R37, R37, -UR4 ;  /* 0x8000000425257e21 */ /* 0x000fc60008010000 */
[----:B------:R-:W-:Y:S01]  /*5c10*/  F2FP.F16.F32.PACK_AB R41, R42, R41 ;  /* 0x000000292a29723e */ /* 0x000fe200000000ff */
        /* <DEDUP_REMOVED lines=14> */
[----:B------:R-:W-:-:S02]  /*5d00*/  F2FP.F16.F32.PACK_AB R42, R43, R42 ;  /* 0x0000002a2b2a723e */ /* 0x000fc400000000ff */
[----:B------:R-:W-:Y:S01]  /*5d10*/  F2FP.F16.F32.PACK_AB R43, R37, R36 ;  /* 0x00000024252b723e */ /* 0x000fe200000000ff */
[----:B0-----:R-:W-:-:S05]  /*5d20*/  IMAD.WIDE.U32 R36, R2, 0x10, R50 ;  /* 0x0000001002247825 */ /* 0x001fca00078e0032 */
[----:B------:R0:W-:Y:S02]  /*5d30*/  STG.E.128 desc[UR8][R36.64], R40 ;  /* 0x0000002824007986 */ /* 0x0001e4000c101d08 */
[----:B0-----:R-:W-:Y:S01]  /*5d40*/  FFMA.FTZ R36, R48, R162, R78 ;  /* 0x000000a230247223 */ /* 0x001fe2000001004e */
[----:B------:R-:W-:Y:S01]  /*5d50*/  FFMA.FTZ R37, R45, R166, R74 ;  /* 0x000000a62d257223 */ /* 0x000fe2000001004a */
[----:B------:R-:W-:Y:S01]  /*5d60*/  FFMA.FTZ R40, R46, R167, R75 ;  /* 0x000000a72e287223 */ /* 0x000fe2000001004b */
[----:B------:R-:W-:Y:S01]  /*5d70*/  FFMA.FTZ R41, R44, R165, R73 ;  /* 0x000000a52c297223 */ /* 0x000fe20000010049 */
[----:B------:R-:W2:Y:S01]  /*5d80*/  LDL R45, [R1+0x34] ;  /* 0x00003400012d7983 */ /* 0x000ea20000100800 */
[----:B------:R-:W-:Y:S01]  /*5d90*/  F2FP.F16.F32.PACK_AB R39, R39, R36 ;  /* 0x000000242727723e */ /* 0x000fe200000000ff */
        /* <DEDUP_REMOVED lines=8> */
[----:B------:R-:W-:-:S04]  /*5e20*/  F2FP.F16.F32.PACK_AB R37, R40, R37 ;  /* 0x000000252825723e */ /* 0x000fc800000000ff */
[----:B------:R-:W-:Y:S02]  /*5e30*/  F2FP.F16.F32.PACK_AB R38, R36, R38 ;  /* 0x000000262426723e */ /* 0x000fe400000000ff */
[----:B------:R-:W-:Y:S01]  /*5e40*/  F2FP.F16.F32.PACK_AB R36, R41, R0 ;  /* 0x000000002924723e */ /* 0x000fe200000000ff */
        /* <DEDUP_REMOVED lines=32> */
[----:B------:R-:W-:Y:S01]  /*6050*/  F2FP.F16.F32.PACK_AB R33, R34, R33 ;  /* 0x000000212221723e */ /* 0x000fe200000000ff */
[----:B------:R-:W3:Y:S03]  /*6060*/  LDL R46, [R1+0x4c] ;  /* 0x00004c00012e7983 */ /* 0x000ee60000100800 */
[----:B------:R-:W-:Y:S01]  /*6070*/  F2FP.F16.F32.PACK_AB R32, R35, R32 ;  /* 0x000000202320723e */ /* 0x000fe200000000ff */
[----:B------:R-:W-:Y:S01]  /*6080*/  FFMA.FTZ R35, R29, R209, R42 ;  /* 0x000000d11d237223 */ /* 0x000fe2000001002a */
[----:B------:R-:W3:Y:S01]  /*6090*/  LDL R44, [R1+0x54] ;  /* 0x00005400012c7983 */ /* 0x000ee20000100800 */
[----:B------:R-:W-:Y:S01]  /*60a0*/  FFMA.FTZ R34, R28, R208, R48 ;  /* 0x000000d01c227223 */ /* 0x000fe20000010030 */
[----:B------:R-:W-:-:S04]  /*60b0*/  FFMA.FTZ R30, R39, R210, R43 ;  /* 0x000000d2271e7223 */ /* 0x000fc8000001002b */
[----:B------:R-:W-:Y:S01]  /*60c0*/  F2FP.F16.F32.PACK_AB R34, R35, R34 ;  /* 0x000000222322723e */ /* 0x000fe200000000ff */
[----:B------:R-:W3:Y:S01]  /*60d0*/  LDL R43, [R1+0x58] ;  /* 0x00005800012b7983 */ /* 0x000ee20000100800 */
[----:B------:R-:W-:Y:S01]  /*60e0*/  F2FP.F16.F32.PACK_AB R35, R31, R30 ;  /* 0x0000001e1f23723e */ /* 0x000fe200000000ff */
        /* <DEDUP_REMOVED lines=9> */
[----:B------:R-:W-:Y:S01]  /*6180*/  F2FP.F16.F32.PACK_AB R31, R30, R31 ;  /* 0x0000001f1e1f723e */ /* 0x000fe200000000ff */
[----:B------:R-:W-:Y:S01]  /*6190*/  FFMA.FTZ R30, R28, R152, R84 ;  /* 0x000000981c1e7223 */ /* 0x000fe20000010054 */
[----:B------:R-:W-:Y:S01]  /*61a0*/  FFMA.FTZ R28, R2, R159, R83 ;  /* 0x0000009f021c7223 */ /* 0x000fe20000010053 */
[----:B------:R-:W-:Y:S01]  /*61b0*/  FFMA.FTZ R34, R36, R157, R81 ;  /* 0x0000009d24227223 */ /* 0x000fe20000010051 */
[----:B------:R-:W-:Y:S01]  /*61c0*/  FADD.FTZ R0, R10, -UR4 ;  /* 0x800000040a007e21 */ /* 0x000fe20008010000 */
[----:B------:R-:W-:Y:S01]  /*61d0*/  FADD.FTZ R2, R11, -UR4 ;  /* 0x800000040b027e21 */ /* 0x000fe20008010000 */
[----:B------:R-:W-:Y:S01]  /*61e0*/  F2FP.F16.F32.PACK_AB R30, R29, R30 ;  /* 0x0000001e1d1e723e */ /* 0x000fe200000000ff */
[----:B------:R-:W-:Y:S01]  /*61f0*/  IMAD.WIDE.U32 R10, R251, 0x10, R248 ;  /* 0x00000010fb0a7825 */ /* 0x000fe200078e00f8 */
[----:B------:R-:W-:-:S03]  /*6200*/  F2FP.F16.F32.PACK_AB R29, R28, R33 ;  /* 0x000000211c1d723e */ /* 0x000fc600000000ff */
[----:B------:R-:W-:Y:S01]  /*6210*/  FMUL.FTZ R37, R22, UR5 ;  /* 0x0000000516257c20 */ /* 0x000fe20008410000 */
[----:B------:R-:W-:Y:S01]  /*6220*/  F2FP.F16.F32.PACK_AB R28, R34, R32 ;  /* 0x00000020221c723e */ /* 0x000fe200000000ff */
        /* <DEDUP_REMOVED lines=14> */
[----:B------:R-:W-:Y:S01]  /*6310*/  F2FP.F16.F32.PACK_AB R7, R21, R7 ;  /* 0x000000071507723e */ /* 0x000fe200000000ff */
        /* <DEDUP_REMOVED lines=33> */
[----:B------:R-:W-:Y:S01]  /*6530*/  F2FP.F16.F32.PACK_AB R4, R24, R4 ;  /* 0x000000041804723e */ /* 0x000fe200000000ff */
[----:B0-----:R-:W-:-:S04]  /*6540*/  IMAD.WIDE.U32 R24, R3, 0x10, R240 ;  /* 0x0000001003187825 */ /* 0x001fc800078e00f0 */
[----:B------:R-:W-:Y:S01]  /*6550*/  FFMA.FTZ R6, R31, R200, R43 ;  /* 0x000000c81f067223 */ /* 0x000fe2000001002b */
[----:B------:R-:W-:Y:S01]  /*6560*/  FFMA.FTZ R22, R36, R201, R42 ;  /* 0x000000c924167223 */ /* 0x000fe2000001002a */
[----:B------:R-:W-:-:S04]  /*6570*/  F2FP.F16.F32.PACK_AB R5, R23, R5 ;  /* 0x000000051705723e */ /* 0x000fc800000000ff */
[----:B------:R-:W-:Y:S01]  /*6580*/  F2FP.F16.F32.PACK_AB R6, R22, R6 ;  /* 0x000000061606723e */ /* 0x000fe200000000ff */
        /* <DEDUP_REMOVED lines=9> */
[----:B------:R-:W-:Y:S01]  /*6620*/  F2FP.F16.F32.PACK_AB R5, R27, R39 ;  /* 0x000000271b05723e */ /* 0x000fe200000000ff */
[----:B------:R-:W-:Y:S01]  /*6630*/  FMUL.FTZ R27, R16, UR5 ;  /* 0x00000005101b7c20 */ /* 0x000fe20008410000 */
[----:B------:R-:W-:Y:S01]  /*6640*/  F2FP.F16.F32.PACK_AB R7, R38, R37 ;  /* 0x000000252607723e */ /* 0x000fe200000000ff */
[----:B------:R-:W2:Y:S01]  /*6650*/  LDL R29, [R1+0x8c] ;  /* 0x00008c00011d7983 */ /* 0x000ea20000100800 */
[----:B------:R-:W-:Y:S01]  /*6660*/  F2FP.F16.F32.PACK_AB R6, R36, R31 ;  /* 0x0000001f2406723e */ /* 0x000fe200000000ff */
[----:B------:R-:W-:Y:S01]  /*6670*/  IMAD.WIDE.U32 R30, R252, 0x10, R248 ;  /* 0x00000010fc1e7825 */ /* 0x000fe200078e00f8 */
[----:B------:R-:W-:-:S03]  /*6680*/  F2FP.F16.F32.PACK_AB R4, R24, R4 ;  /* 0x000000041804723e */ /* 0x000fc600000000ff */
        /* <DEDUP_REMOVED lines=25> */
[----:B------:R-:W-:Y:S01]  /*6820*/  F2FP.F16.F32.PACK_AB R12, R19, R12 ;  /* 0x0000000c130c723e */ /* 0x000fe200000000ff */
[--C-:B------:R-:W-:Y:S01]  /*6830*/  IMAD.WIDE.U32 R38, R51, 0x10, R240.reuse ;  /* 0x0000001033267825 */ /* 0x100fe200078e00f0 */
[----:B------:R-:W-:Y:S01]  /*6840*/  F2FP.F16.F32.PACK_AB R13, R18, R13 ;  /* 0x0000000d120d723e */ /* 0x000fe200000000ff */
[----:B------:R-:W4:Y:S01]  /*6850*/  LDL R49, [R1+0xbc] ;  /* 0x0000bc0001317983 */ /* 0x000f220000100800 */
[----:B------:R-:W-:Y:S01]  /*6860*/  F2FP.F16.F32.PACK_AB R14, R17, R14 ;  /* 0x0000000e110e723e */ /* 0x000fe200000000ff */
[--C-:B------:R-:W-:Y:S01]  /*6870*/  IMAD.WIDE.U32 R18, R250, 0x10, R240.reuse ;  /* 0x00000010fa127825 */ /* 0x100fe200078e00f0 */
[----:B------:R-:W-:Y:S01]  /*6880*/  F2FP.F16.F32.PACK_AB R15, R16, R15 ;  /* 0x0000000f100f723e */ /* 0x000fe200000000ff */
        /* <DEDUP_REMOVED lines=19> */
[----:B------:R-:W-:Y:S01]  /*69c0*/  F2FP.F16.F32.PACK_AB R4, R8, R4 ;  /* 0x000000040804723e */ /* 0x000fe200000000ff */
[----:B------:R-:W-:Y:S01]  /*69d0*/  FMUL.FTZ R8, R2, UR5 ;  /* 0x0000000502087c20 */ /* 0x000fe20008410000 */
[----:B------:R-:W-:Y:S01]  /*69e0*/  F2FP.F16.F32.PACK_AB R5, R27, R5 ;  /* 0x000000051b05723e */ /* 0x000fe200000000ff */
[----:B------:R-:W-:Y:S01]  /*69f0*/  FFMA.FTZ R6, R45, R136, R100 ;  /* 0x000000882d067223 */ /* 0x000fe20000010064 */
[----:B------:R-:W-:Y:S01]  /*6a00*/  FFMA.FTZ R15, R46, R137, R101 ;  /* 0x000000892e0f7223 */ /* 0x000fe20000010065 */
[----:B------:R-:W-:Y:S01]  /*6a10*/  FMUL.FTZ R0, R0, UR5 ;  /* 0x0000000500007c20 */ /* 0x000fe20008410000 */
[----:B------:R-:W-:Y:S01]  /*6a20*/  FMUL.FTZ R2, R32, UR5 ;  /* 0x0000000520027c20 */ /* 0x000fe20008410000 */
[----:B------:R-:W-:Y:S01]  /*6a30*/  FMUL.FTZ R27, R35, UR5 ;  /* 0x00000005231b7c20 */ /* 0x000fe20008410000 */
[----:B------:R-:W-:-:S02]  /*6a40*/  F2FP.F16.F32.PACK_AB R7, R14, R7 ;  /* 0x000000070e07723e */ /* 0x000fc400000000ff */
[----:B------:R-:W-:Y:S01]  /*6a50*/  F2FP.F16.F32.PACK_AB R6, R15, R6 ;  /* 0x000000060f06723e */ /* 0x000fe200000000ff */
        /* <DEDUP_REMOVED lines=19> */
[----:B------:R-:W-:Y:S01]  /*6b90*/  F2FP.F16.F32.PACK_AB R12, R13, R12 ;  /* 0x0000000c0d0c723e */ /* 0x000fe200000000ff */
[----:B------:R-:W-:Y:S01]  /*6ba0*/  FMUL.FTZ R13, R33, UR5 ;  /* 0x00000005210d7c20 */ /* 0x000fe20008410000 */
[C---:B------:R-:W-:Y:S01]  /*6bb0*/  FFMA.FTZ R14, R2.reuse, R184, R248 ;  /* 0x000000b8020e7223 */ /* 0x040fe200000100f8 */
[----:B------:R-:W-:Y:S01]  /*6bc0*/  FFMA.FTZ R32, R27, R187, R243 ;  /* 0x000000bb1b207223 */ /* 0x000fe200000100f3 */
[----:B------:R-:W-:Y:S01]  /*6bd0*/  FFMA.FTZ R2, R2, R128, R108 ;  /* 0x0000008002027223 */ /* 0x000fe2000001006c */
[C---:B------:R-:W-:Y:S01]  /*6be0*/  FFMA.FTZ R27, R13.reuse, R129, R109 ;  /* 0x000000810d1b7223 */ /* 0x040fe2000001006d */
[----:B------:R-:W-:Y:S01]  /*6bf0*/  FFMA.FTZ R33, R13, R185, R244 ;  /* 0x000000b90d217223 */ /* 0x000fe200000100f4 */
[----:B------:R-:W-:-:S03]  /*6c00*/  F2FP.F16.F32.PACK_AB R13, R38, R34 ;  /* 0x00000022260d723e */ /* 0x000fc600000000ff */
[----:B------:R-:W-:Y:S01]  /*6c10*/  F2FP.F16.F32.PACK_AB R34, R27, R2 ;  /* 0x000000021b22723e */ /* 0x000fe200000000ff */
[----:B------:R-:W-:Y:S01]  /*6c20*/  FMUL.FTZ R2, R10, UR5 ;  /* 0x000000050a027c20 */ /* 0x000fe20008410000 */
[----:B------:R-:W-:Y:S01]  /*6c30*/  F2FP.F16.F32.PACK_AB R14, R33, R14 ;  /* 0x0000000e210e723e */ /* 0x000fe200000000ff */
[----:B------:R-:W-:Y:S01]  /*6c40*/  FMUL.FTZ R27, R28, UR5 ;  /* 0x000000051c1b7c20 */ /* 0x000fe20008410000 */
[----:B------:R-:W-:Y:S01]  /*6c50*/  F2FP.F16.F32.PACK_AB R15, R32, R15 ;  /* 0x0000000f200f723e */ /* 0x000fe200000000ff */
        /* <DEDUP_REMOVED lines=24> */
[----:B------:R-:W-:Y:S02]  /*6de0*/  F2FP.F16.F32.PACK_AB R23, R21, R23 ;  /* 0x000000171517723e */ /* 0x000fe400000000ff */
[----:B------:R-:W-:Y:S02]  /*6df0*/  F2FP.F16.F32.PACK_AB R8, R38, R8 ;  /* 0x000000082608723e */ /* 0x000fe400000000ff */
[----:B------:R-:W-:Y:S02]  /*6e00*/  F2FP.F16.F32.PACK_AB R11, R28, R27 ;  /* 0x0000001b1c0b723e */ /* 0x000fe400000000ff */
[----:B------:R-:W-:Y:S02]  /*6e10*/  F2FP.F16.F32.PACK_AB R21, R20, R0 ;  /* 0x000000001415723e */ /* 0x000fe400000000ff */
[----:B------:R-:W-:Y:S02]  /*6e20*/  F2FP.F16.F32.PACK_AB R22, R22, R3 ;  /* 0x000000031616723e */ /* 0x000fe400000000ff */
[----:B------:R-:W-:Y:S01]  /*6e30*/  F2FP.F16.F32.PACK_AB R20, R26, R2 ;  /* 0x000000021a14723e */ /* 0x000fe200000000ff */
[----:B------:R0:W-:Y:S04]  /*6e40*/  STG.E.128 desc[UR8][R16.64], R12 ;  /* 0x0000000c10007986 */ /* 0x0001e8000c101d08 */
[----:B------:R0:W-:Y:S04]  /*6e50*/  STG.E.128 desc[UR8][R30.64], R32 ;  /* 0x000000201e007986 */ /* 0x0001e8000c101d08 */
[----:B------:R0:W-:Y:S04]  /*6e60*/  STG.E.128 desc[UR8][R18.64], R8 ;  /* 0x0000000812007986 */ /* 0x0001e8000c101d08 */
[----:B------:R0:W-:Y:S01]  /*6e70*/  STG.E.128 desc[UR8][R36.64], R20 ;  /* 0x0000001424007986 */ /* 0x0001e2000c101d08 */
[----:B------:R-:W-:Y:S05]  /*6e80*/  BRA.U !UP0, `(.L_x_21541) ;  /* 0xffffffa908607547 */ /* 0x000fea000b83ffff */
[----:B------:R-:W-:Y:S05]  /*6e90*/  EXIT ;  /* 0x000000000000794d */ /* 0x000fea0003800000 */
.L_x_21542:
        /* <DEDUP_REMOVED lines=14> */
.L_x_27901:


//--------------------- .text._ZN10layer_norm31ln_parallel_residual_fwd_kernelINS_13Kernel_traitsIf6__halffS2_fjLj7168ELj1ELj1ELj4ELj16ENS_18Kernel_traits_baseILj7168EfS2_fS2_fjLj128EEEEELb0ELb1ELb0EEEvNS_9FwdParamsE --------------------------
	.section	.text._ZN10layer_norm31ln_parallel_residual_fwd_kernelINS_13Kernel_traitsIf6__halffS2_fjLj7168ELj1ELj1ELj4ELj16ENS_18Kernel_traits_baseILj7168EfS2_fS2_fjLj128EEEEELb0ELb1ELb0EEEvNS_9FwdParamsE,"ax",@progbits
	.align	128
        .global         _ZN10layer_norm31ln_parallel_residual_fwd_kernelINS_13Kernel_traitsIf6__halffS2_fjLj7168ELj1ELj1ELj4ELj16ENS_18Kernel_traits_baseILj7168EfS2_fS2_fjLj128EEEEELb0ELb1ELb0EEEvNS_9FwdParamsE
        .type           _ZN10layer_norm31ln_parallel_residual_fwd_kernelINS_13Kernel_traitsIf6__halffS2_fjLj7168ELj1ELj1ELj4ELj16ENS_18Kernel_traits_baseILj7168EfS2_fS2_fjLj128EEEEELb0ELb1ELb0EEEvNS_9FwdParamsE,@function
        .size           _ZN10layer_norm31ln_parallel_residual_fwd_kernelINS_13Kernel_traitsIf6__halffS2_fjLj7168ELj1ELj1ELj4ELj16ENS_18Kernel_traits_baseILj7168EfS2_fS2_fjLj128EEEEELb0ELb1ELb0EEEvNS_9FwdParamsE,(.L_x_27902 - _ZN10layer_norm31ln_parallel_residual_fwd_kernelINS_13Kernel_traitsIf6__halffS2_fjLj7168ELj1ELj1ELj4ELj16ENS_18Kernel_traits_baseILj7168EfS2_fS2_fjLj128EEEEELb0ELb1ELb0EEEvNS_9FwdParamsE)
        .other          _ZN10layer_norm31ln_parallel_residual_fwd_kernelINS_13Kernel_traitsIf6__halffS2_fjLj7168ELj1ELj1ELj4ELj16ENS_18Kernel_traits_baseILj7168EfS2_fS2_fjLj128EEEEELb0ELb1ELb0EEEvNS_9FwdParamsE,@"STO_CUDA_ENTRY STV_DEFAULT"
_ZN10layer_norm31ln_parallel_residual_fwd_kernelINS_13Kernel_traitsIf6__halffS2_fjLj7168ELj1ELj1ELj4ELj16ENS_18Kernel_traits_baseILj7168EfS2_fS2_fjLj128EEEEELb0ELb1ELb0EEEvNS_9FwdParamsE:
.text._ZN10layer_norm31ln_parallel_residual_fwd_kernelINS_13Kernel_traitsIf6__halffS2_fjLj7168ELj1ELj1ELj4ELj16ENS_18Kernel_traits_baseILj7168EfS2_fS2_fjLj128EEEEELb0ELb1ELb0EEEvNS_9FwdParamsE:
        /* <DEDUP_REMOVED lines=89> */
.L_x_21544:
        /* <DEDUP_REMOVED lines=69> */
.L_x_21545:
[----:B------:R-:W-:Y:S05]  /*09e0*/  BSYNC.RECONVERGENT B0 ;  /* 0x0000000000007941 */ /* 0x000fea0003800200 */
.L_x_21543:
        /* <DEDUP_REMOVED lines=22> */
.L_x_21606:
        /* <DEDUP_REMOVED lines=19> */
[----:B0-----:R1:W5:Y:S04]  /*0c80*/  @P1 LDG.E.128 R28, desc[UR6][R22.64] ;  /* 0x00000006161c1981 */ /* 0x001368000c1e1d00 */
        /* <DEDUP_REMOVED lines=16> */
.L_x_21549:
        /* <DEDUP_REMOVED lines=17> */
.L_x_21548:
        /* <DEDUP_REMOVED lines=28> */
.L_x_21551:
        /* <DEDUP_REMOVED lines=32> */
.L_x_21550:
[----:B------:R-:W0:Y:S01]  /*1260*/  LDC.64 R184, c[0x0][0x3a8] ;  /* 0x0000ea00ffb87b82 */ /* 0x000e220000000a00 */
[C---:B------:R-:W-:Y:S01]  /*1270*/  IADD3 R0, PT, PT, R182.reuse, 0x80, RZ ;  /* 0x00000080b6007810 */ /* 0x040fe20007ffe0ff */
[----:B0-----:R-:W-:-:S05]  /*1280*/  IMAD.WIDE.U32 R184, R182, 0x20, R184 ;  /* 0x00000020b6b87825 */ /* 0x001fca00078e00b8 */
[----:B------:R1:W-:Y:S04]  /*1290*/  STG.E.128 desc[UR6][R184.64], R20 ;  /* 0x00000014b8007986 */ /* 0x0003e8000c101d06 */
[----:B------:R1:W-:Y:S02]  /*12a0*/  STG.E.128 desc[UR6][R184.64+0x10], R176 ;  /* 0x000010b0b8007986 */ /* 0x0003e4000c101d06 */
.L_x_21547:
[----:B0-234-:R-:W-:Y:S05]  /*12b0*/  BSYNC.RECONVERGENT B0 ;  /* 0x0000000000007941 */ /* 0x01dfea0003800200 */
.L_x_21546:
        /* <DEDUP_REMOVED lines=29> */
[----:B-1----:R-:W-:Y:S02]  /*1490*/  HADD2.F32 R184, -RZ, R174.H1_H1 ;  /* 0x300000aeffb87230 */ /* 0x002fe40000004100 */
        /* <DEDUP_REMOVED lines=23> */
.L_x_21555:
        /* <DEDUP_REMOVED lines=8> */
[----:B-1----:R-:W-:Y:S02]  /*1690*/  HADD2.F32 R184, -RZ, R174.H0_H0 ;  /* 0x200000aeffb87230 */ /* 0x002fe40000004100 */
        /* <DEDUP_REMOVED lines=16> */
.L_x_21554:
[----:B------:R-:W-:Y:S05]  /*17a0*/  @!P1 BRA `(.L_x_21557) ;  /* 0x0000000000449947 */ /* 0x000fea0003800000 */
[--C-:B0----5:R-:W-:Y:S02]  /*17b0*/  HADD2.F32 R17, -RZ, R172.reuse.H0_H0 ;  /* 0x200000acff117230 */ /* 0x121fe40000004100 */
[----:B------:R-:W-:Y:S02]  /*17c0*/  HADD2.F32 R172, -RZ, R172.H1_H1 ;  /* 0x300000acffac7230 */ /* 0x000fe40000004100 */
[--C-:B------:R-:W-:Y:S02]  /*17d0*/  HADD2.F32 R19, -RZ, R173.reuse.H0_H0 ;  /* 0x200000adff137230 */ /* 0x100fe40000004100 */
[----:B------:R-:W-:Y:S01]  /*17e0*/  FADD.FTZ R16, R28, R17 ;  /* 0x000000111c107221 */ /* 0x000fe20000010000 */
[----:B-1----:R-:W-:Y:S02]  /*17f0*/  HADD2.F32 R184, -RZ, R173.H1_H1 ;  /* 0x300000adffb87230 */ /* 0x002fe40000004100 */
        /* <DEDUP_REMOVED lines=12> */
.L_x_21557:
        /* <DEDUP_REMOVED lines=8> */
.L_x_21556:
[----:B-1----:R-:W0:Y:S02]  /*1940*/  LDC.64 R184, c[0x0][0x3a8] ;  /* 0x0000ea00ffb87b82 */ /* 0x002e240000000a00 */
[C---:B0-----:R-:W-:Y:S01]  /*1950*/  IMAD.WIDE.U32 R184, R0.reuse, 0x20, R184 ;  /* 0x0000002000b87825 */ /* 0x041fe200078e00b8 */
[----:B------:R-:W-:-:S04]  /*1960*/  IADD3 R0, PT, PT, R0, 0x80, RZ ;  /* 0x0000008000007810 */ /* 0x000fc80007ffe0ff */
[----:B------:R0:W-:Y:S04]  /*1970*/  STG.E.128 desc[UR6][R184.64], R16 ;  /* 0x00000010b8007986 */ /* 0x0001e8000c101d06 */
[----:B------:R0:W-:Y:S02]  /*1980*/  STG.E.128 desc[UR6][R184.64+0x10], R172 ;  /* 0x000010acb8007986 */ /* 0x0001e4000c101d06 */
.L_x_21553:
[----:B------:R-:W-:Y:S05]  /*1990*/  BSYNC.RECONVERGENT B0 ;  /* 0x0000000000007941 */ /* 0x000fea0003800200 */
.L_x_21552:
        /* <DEDUP_REMOVED lines=52> */
.L_x_21561:
        /* <DEDUP_REMOVED lines=25> */
.L_x_21560:
        /* <DEDUP_REMOVED lines=18> */
.L_x_21563:
        /* <DEDUP_REMOVED lines=8> */
.L_x_21562:
[----:B------:R-:W0:Y:S02]  /*2010*/  LDC.64 R184, c[0x0][0x3a8] ;  /* 0x0000ea00ffb87b82 */ /* 0x000e240000000a00 */
[C---:B0-----:R-:W-:Y:S01]  /*2020*/  IMAD.WIDE.U32 R184, R0.reuse, 0x20, R184 ;  /* 0x0000002000b87825 */ /* 0x041fe200078e00b8 */
[----:B------:R-:W-:-:S04]  /*2030*/  IADD3 R0, PT, PT, R0, 0x80, RZ ;  /* 0x0000008000007810 */ /* 0x000fc80007ffe0ff */
[----:B------:R2:W-:Y:S04]  /*2040*/  STG.E.128 desc[UR6][R184.64], R12 ;  /* 0x0000000cb8007986 */ /* 0x0005e8000c101d06 */
[----:B------:R2:W-:Y:S02]  /*2050*/  STG.E.128 desc[UR6][R184.64+0x10], R168 ;  /* 0x000010a8b8007986 */ /* 0x0005e4000c101d06 */
.L_x_21559:
[----:B------:R-:W-:Y:S05]  /*2060*/  BSYNC.RECONVERGENT B0 ;  /* 0x0000000000007941 */ /* 0x000fea0003800200 */
.L_x_21558:
        /* <DEDUP_REMOVED lines=52> */
.L_x_21567:
        /* <DEDUP_REMOVED lines=25> */
.L_x_21566:
        /* <DEDUP_REMOVED lines=18> */
.L_x_21569:
        /* <DEDUP_REMOVED lines=8> */
.L_x_21568:
[----:B------:R-:W0:Y:S02]  /*26e0*/  LDC.64 R184, c[0x0][0x3a8] ;  /* 0x0000ea00ffb87b82 */ /* 0x000e240000000a00 */
[C---:B0-----:R-:W-:Y:S01]  /*26f0*/  IMAD.WIDE.U32 R184, R0.reuse, 0x20, R184 ;  /* 0x0000002000b87825 */ /* 0x041fe200078e00b8 */
[----:B------:R-:W-:-:S04]  /*2700*/  IADD3 R0, PT, PT, R0, 0x80, RZ ;  /* 0x0000008000007810 */ /* 0x000fc80007ffe0ff */
[----:B------:R3:W-:Y:S04]  /*2710*/  STG.E.128 desc[UR6][R184.64], R8 ;  /* 0x00000008b8007986 */ /* 0x0007e8000c101d06 */
[----:B------:R3:W-:Y:S02]  /*2720*/  STG.E.128 desc[UR6][R184.64+0x10], R164 ;  /* 0x000010a4b8007986 */ /* 0x0007e4000c101d06 */
.L_x_21565:
[----:B------:R-:W-:Y:S05]  /*2730*/  BSYNC.RECONVERGENT B0 ;  /* 0x0000000000007941 */ /* 0x000fea0003800200 */
.L_x_21564:
        /* <DEDUP_REMOVED lines=52> */
.L_x_21573:
        /* <DEDUP_REMOVED lines=25> */
.L_x_21572:
        /* <DEDUP_REMOVED lines=18> */
.L_x_21575:
        /* <DEDUP_REMOVED lines=8> */
.L_x_21574:
[----:B------:R-:W0:Y:S02]  /*2db0*/  LDC.64 R184, c[0x0][0x3a8] ;  /* 0x0000ea00ffb87b82 */ /* 0x000e240000000a00 */
[C---:B0-----:R-:W-:Y:S01]  /*2dc0*/  IMAD.WIDE.U32 R184, R0.reuse, 0x20, R184 ;  /* 0x0000002000b87825 */ /* 0x041fe200078e00b8 */
[----:B------:R-:W-:-:S04]  /*2dd0*/  IADD3 R0, PT, PT, R0, 0x80, RZ ;  /* 0x0000008000007810 */ /* 0x000fc80007ffe0ff */
[----:B------:R4:W-:Y:S04]  /*2de0*/  STG.E.128 desc[UR6][R184.64], R4 ;  /* 0x00000004b8007986 */ /* 0x0009e8000c101d06 */
[----:B------:R4:W-:Y:S02]  /*2df0*/  STG.E.128 desc[UR6][R184.64+0x10], R160 ;  /* 0x000010a0b8007986 */ /* 0x0009e4000c101d06 */
.L_x_21571:
[----:B------:R-:W-:Y:S05]  /*2e00*/  BSYNC.RECONVERGENT B0 ;  /* 0x0000000000007941 */ /* 0x000fea0003800200 */
.L_x_21570:
        /* <DEDUP_REMOVED lines=52> */
.L_x_21579:
        /* <DEDUP_REMOVED lines=25> */
.L_x_21578:
        /* <DEDUP_REMOVED lines=18> */
.L_x_21581:
        /* <DEDUP_REMOVED lines=8> */
.L_x_21580:
[----:B------:R-:W0:Y:S02]  /*3480*/  LDC.64 R184, c[0x0][0x3a8] ;  /* 0x0000ea00ffb87b82 */ /* 0x000e240000000a00 */
[C---:B0-----:R-:W-:Y:S01]  /*3490*/  IMAD.WIDE.U32 R184, R0.reuse, 0x20, R184 ;  /* 0x0000002000b87825 */ /* 0x041fe200078e00b8 */
[----:B------:R-:W-:-:S04]  /*34a0*/  IADD3 R0, PT, PT, R0, 0x80, RZ ;  /* 0x0000008000007810 */ /* 0x000fc80007ffe0ff */
[----:B------:R0:W-:Y:S04]  /*34b0*/  STG.E.128 desc[UR6][R184.64], R144 ;  /* 0x00000090b8007986 */ /* 0x0001e8000c101d06 */
[----:B------:R0:W-:Y:S02]  /*34c0*/  STG.E.128 desc[UR6][R184.64+0x10], R156 ;  /* 0x0000109cb8007986 */ /* 0x0001e4000c101d06 */
.L_x_21577:
[----:B------:R-:W-:Y:S05]  /*34d0*/  BSYNC.RECONVERGENT B0 ;  /* 0x0000000000007941 */ /* 0x000fea0003800200 */
.L_x_21576:
        /* <DEDUP_REMOVED lines=52> */
.L_x_21585:
        /* <DEDUP_REMOVED lines=25> */
.L_x_21584:
        /* <DEDUP_REMOVED lines=18> */
.L_x_21587:
        /* <DEDUP_REMOVED lines=8> */
.L_x_21586:
[----:B---34-:R-:W0:Y:S02]  /*3b50*/  LDC.64 R184, c[0x0][0x3a8] ;  /* 0x0000ea00ffb87b82 */ /* 0x018e240000000a00 */
[----:B0-----:R-:W-:-:S05]  /*3b60*/  IMAD.WIDE.U32 R184, R0, 0x20, R184 ;  /* 0x0000002000b87825 */ /* 0x001fca00078e00b8 */
[----:B------:R0:W-:Y:S04]  /*3b70*/  STG.E.128 desc[UR6][R184.64], R148 ;  /* 0x00000094b8007986 */ /* 0x0001e8000c101d06 */
[----:B------:R0:W-:Y:S02]  /*3b80*/  STG.E.128 desc[UR6][R184.64+0x10], R152 ;  /* 0x00001098b8007986 */ /* 0x0001e4000c101d06 */
.L_x_21583:
[----:B------:R-:W-:Y:S05]  /*3b90*/  BSYNC.RECONVERGENT B0 ;  /* 0x0000000000007941 */ /* 0x000fea0003800200 */
.L_x_21582:
        /* <DEDUP_REMOVED lines=218> */
.L_x_21589:
[----:B------:R-:W-:Y:S05]  /*4940*/  BSYNC.RECONVERGENT B0 ;  /* 0x0000000000007941 */ /* 0x000fea0003800200 */
.L_x_21588:
        /* <DEDUP_REMOVED lines=13> */
.L_x_21591:
[----:B------:R-:W-:Y:S05]  /*4a20*/  BSYNC.RECONVERGENT B0 ;  /* 0x0000000000007941 */ /* 0x000fea0003800200 */
.L_x_21590:
        /* <DEDUP_REMOVED lines=84> */
.L_x_21593:
[----:B------:R-:W-:Y:S05]  /*4f70*/  BSYNC.RECONVERGENT B0 ;  /* 0x0000000000007941 */ /* 0x000fea0003800200 */
.L_x_21592:
        /* <DEDUP_REMOVED lines=35> */
.L_x_21595:
[----:B------:R-:W-:Y:S05]  /*51b0*/  BSYNC.RECONVERGENT B0 ;  /* 0x0000000000007941 */ /* 0x000fea0003800200 */
.L_x_21594:
        /* <DEDUP_REMOVED lines=34> */
.L_x_21597:
[----:B------:R-:W-:Y:S05]  /*53e0*/  BSYNC.RECONVERGENT B0 ;  /* 0x0000000000007941 */ /* 0x000fea0003800200 */
.L_x_21596:
        /* <DEDUP_REMOVED lines=34> */
.L_x_21599:
[----:B------:R-:W-:Y:S05]  /*5610*/  BSYNC.RECONVERGENT B0 ;  /* 0x0000000000007941 */ /* 0x000fea0003800200 */
.L_x_21598:
        /* <DEDUP_REMOVED lines=34> */
.L_x_21601:
[----:B------:R-:W-:Y:S05]  /*5840*/  BSYNC.RECONVERGENT B0 ;  /* 0x0000000000007941 */ /* 0x000fea0003800200 */
.L_x_21600:
        /* <DEDUP_REMOVED lines=34> */
.L_x_21603:
[----:B------:R-:W-:Y:S05]  /*5a70*/  BSYNC.RECONVERGENT B0 ;  /* 0x0000000000007941 */ /* 0x000fea0003800200 */
.L_x_21602:
        /* <DEDUP_REMOVED lines=33> */
.L_x_21605:
[----:B------:R-:W-:Y:S05]  /*5c90*/  BSYNC.RECONVERGENT B0 ;  /* 0x0000000000007941 */ /* 0x000fea0003800200 */
.L_x_21604:
[----:B0-----:R-:W0:Y:S01]  /*5ca0*/  LDC.64 R182, c[0x0][0x380] ;  /* 0x0000e000ffb67b82 */ /* 0x001e220000000a00 */
[----:B------:R-:W-:Y:S01]  /*5cb0*/  UPLOP3.LUT UP1, UPT, UPT, UPT, UP1, 0x40, 0x4 ;  /* 0x000000000004789c */ /* 0x000fe20003f2e810 */
[----:B0-----:R-:W-:-:S04]  /*5cc0*/  IADD3 R2, PT, PT, R2, R182, RZ ;  /* 0x000000b602027210 */ /* 0x001fc80007ffe0ff */
[----:B------:R-:W-:-:S13]  /*5cd0*/  ISETP.GE.AND P1, PT, R2, R183, PT ;  /* 0x000000b70200720c */ /* 0x000fda0003f26270 */
[----:B------:R-:W-:Y:S05]  /*5ce0*/  @!P1 BRA `(.L_x_21606) ;  /* 0xffffffac00989947 */ /* 0x000fea000383ffff */
[----:B------:R-:W-:Y:S05]  /*5cf0*/  EXIT ;  /* 0x000000000000794d */ /* 0x000fea0003800000 */
.L_x_21607:
        /* <DEDUP_REMOVED lines=16> */
.L_x_27902:


//--------------------- .text._ZN10layer_norm31ln_parallel_residual_fwd_kernelINS_13Kernel_traitsIf6__halffS2_fjLj7168ELj1ELj1ELj4ELj16ENS_18Kernel_traits_baseILj7168EfS2_fS2_fjLj128EEEEELb0ELb1ELb1EEEvNS_9FwdParamsE --------------------------
	.section	.text._ZN10layer_norm31ln_parallel_residual_fwd_kernelINS_13Kernel_traitsIf6__halffS2_fjLj7168ELj1ELj1ELj4ELj16ENS_18Kernel_traits_baseILj7168EfS2_fS2_fjLj128EEEEELb0ELb1ELb1EEEvNS_9FwdParamsE,"ax",@progbits
	.align	128
        .global         _ZN10layer_norm31ln_parallel_residual_fwd_kernelINS_13Kernel_traitsIf6__halffS2_fjLj7168ELj1ELj1ELj4ELj16ENS_18Kernel_traits_baseILj7168EfS2_fS2_fjLj128EEEEELb0ELb1ELb1EEEvNS_9FwdParamsE
        .type           _ZN10layer_norm31ln_parallel_residual_fwd_kernelINS_13Kernel_traitsIf6__halffS2_fjLj7168ELj1ELj1ELj4ELj16ENS_18Kernel_traits_baseILj7168EfS2_fS2_fjLj128EEEEELb0ELb1ELb1EEEvNS_9FwdParamsE,@function
        .size           _ZN10layer_norm31ln_parallel_residual_fwd_kernelINS_13Kernel_traitsIf6__halffS2_fjLj7168ELj1ELj1ELj4ELj16ENS_18Kernel_traits_baseILj7168EfS2_fS2_fjLj128EEEEELb0ELb1ELb1EEEvNS_9FwdParamsE,(.L_x_27903 - _ZN10layer_norm31ln_parallel_residual_fwd_kernelINS_13Kernel_traitsIf6__halffS2_fjLj7168ELj1ELj1ELj4ELj16ENS_18Kernel_traits_baseILj7168EfS2_fS2_fjLj128EEEEELb0ELb1ELb1EEEvNS_9FwdParamsE)
        .other          _ZN10layer_norm31ln_parallel_residual_fwd_kernelINS_13Kernel_traitsIf6__halffS2_fjLj7168ELj1ELj1ELj4ELj16ENS_18Kernel_traits_baseILj7168EfS2_fS2_fjLj128EEEEELb0ELb1ELb1EEEvNS_9FwdParamsE,@"STO_CUDA_ENTRY STV_DEFAULT"
_ZN10layer_norm31ln_parallel_residual_fwd_kernelINS_13Kernel_traitsIf6__halffS2_fjLj7168ELj1ELj1ELj4ELj16ENS_18Kernel_traits_baseILj7168EfS2_fS2_fjLj128EEEEELb0ELb1ELb1EEEvNS_9FwdParamsE:
.text._ZN10layer_norm31ln_parallel_residual_fwd_kernelINS_13Kernel_traitsIf6__halffS2_fjLj7168ELj1ELj1ELj4ELj16ENS_18Kernel_traits_baseILj7168EfS2_fS2_fjLj128EEEEELb0ELb1ELb1EEEvNS_9FwdParamsE:
        /* <DEDUP_REMOVED lines=42> */
.L_x_21608:
        /* <DEDUP_REMOVED lines=44> */
.L_x_21609:
        /* <DEDUP_REMOVED lines=12> */
.L_x_21642:
        /* <DEDUP_REMOVED lines=32> */
.L_x_21611:
        /* <DEDUP_REMOVED lines=17> */
.L_x_21610:
        /* <DEDUP_REMOVED lines=28> */
.L_x_21613:
        /* <DEDUP_REMOVED lines=32> */
.L_x_21612:
        /* <DEDUP_REMOVED lines=51> */
.L_x_21615:
        /* <DEDUP_REMOVED lines=25> */
.L_x_21614:
        /* <DEDUP_REMOVED lines=18> */
.L_x_21617:
        /* <DEDUP_REMOVED lines=8> */
.L_x_21616:
        /* <DEDUP_REMOVED lines=48> */
.L_x_21619:
        /* <DEDUP_REMOVED lines=25> */
.L_x_21618:
        /* <DEDUP_REMOVED lines=18> */
.L_x_21621:
        /* <DEDUP_REMOVED lines=8> */
.L_x_21620:
        /* <DEDUP_REMOVED lines=48> */
.L_x_21623:
        /* <DEDUP_REMOVED lines=25> */
.L_x_21622:
        /* <DEDUP_REMOVED lines=18> */
.L_x_21625:
        /* <DEDUP_REMOVED lines=8> */
.L_x_21624:
        /* <DEDUP_REMOVED lines=48> */
.L_x_21627:
        /* <DEDUP_REMOVED lines=25> */
.L_x_21626:
        /* <DEDUP_REMOVED lines=18> */
.L_x_21629:
        /* <DEDUP_REMOVED lines=8> */
.L_x_21628:
        /* <DEDUP_REMOVED lines=28> */
[----:B------:R-:W-:Y:S01]  /*27a0*/  FADD.FTZ R146, R122, R133 ;  /* 0x000000857a927221 */ /* 0x000fe20000010000 */
[----:B------:R-:W-:-:S02]  /*27b0*/  HADD2.F32 R134, -RZ, R134.H1_H1 ;  /* 0x30000086ff867230 */ /* 0x000fc40000004100 */
[----:B------:R-:W-:Y:S01]  /*27c0*/  FADD.FTZ R144, R120, R131 ;  /* 0x0000008378907221 */ /* 0x000fe20000010000 */
[----:B------:R-:W-:Y:S02]  /*27d0*/  HADD2.F32 R135, -RZ, R117.H1_H1 ;  /* 0x30000075ff877230 */ /* 0x000fe40000004100 */
[--C-:B------:R-:W-:Y:S02]  /*27e0*/  HADD2.F32 R145, -RZ, R118.reuse.H1_H1 ;  /* 0x30000076ff917230 */ /* 0x100fe40000004100 */
        /* <DEDUP_REMOVED lines=15> */
.L_x_21631:
[--C-:B-----5:R-:W-:Y:S02]  /*28e0*/  HADD2.F32 R146, -RZ, R133.reuse.H0_H0 ;  /* 0x20000085ff927230 */ /* 0x120fe40000004100 */
[----:B------:R-:W-:Y:S02]  /*28f0*/  HADD2.F32 R147, -RZ, R133.H1_H1 ;  /* 0x30000085ff937230 */ /* 0x000fe40000004100 */
[----:B------:R-:W-:Y:S02]  /*2900*/  HADD2.F32 R133, -RZ, R117.H0_H0 ;  /* 0x20000075ff857230 */ /* 0x000fe40000004100 */
[----:B------:R-:W-:Y:S02]  /*2910*/  HADD2.F32 R144, -RZ, R132.H0_H0 ;  /* 0x20000084ff907230 */ /* 0x000fe40000004100 */
[----:B-1----:R-:W-:Y:S02]  /*2920*/  HADD2.F32 R131, -RZ, R116.H0_H0 ;  /* 0x20000074ff837230 */ /* 0x002fe40000004100 */
[----:B------:R-:W-:Y:S01]  /*2930*/  FADD.FTZ R146, R133, R146 ;  /* 0x0000009285927221 */ /* 0x000fe20000010000 */
[----:B------:R-:W-:-:S02]  /*2940*/  HADD2.F32 R130, -RZ, R134.H0_H0 ;  /* 0x20000086ff827230 */ /* 0x000fc40000004100 */
[----:B------:R-:W-:Y:S02]  /*2950*/  HADD2.F32 R134, -RZ, R134.H1_H1 ;  /* 0x30000086ff867230 */ /* 0x000fe40000004100 */
[----:B------:R-:W-:Y:S01]  /*2960*/  FADD.FTZ R144, R131, R144 ;  /* 0x0000009083907221 */ /* 0x000fe20000010000 */
[--C-:B------:R-:W-:Y:S02]  /*2970*/  HADD2.F32 R136, -RZ, R135.reuse.H0_H0 ;  /* 0x20000087ff887230 */ /* 0x100fe40000004100 */
[----:B------:R-:W-:Y:S02]  /*2980*/  HADD2.F32 R137, -RZ, R135.H1_H1 ;  /* 0x30000087ff897230 */ /* 0x000fe40000004100 */
[----:B------:R-:W-:Y:S02]  /*2990*/  HADD2.F32 R133, -RZ, R118.H1_H1 ;  /* 0x30000076ff857230 */ /* 0x000fe40000004100 */
[----:B------:R-:W-:Y:S02]  /*29a0*/  HADD2.F32 R132, -RZ, R132.H1_H1 ;  /* 0x30000084ff847230 */ /* 0x000fe40000004100 */
[----:B------:R-:W-:-:S02]  /*29b0*/  HADD2.F32 R145, -RZ, R116.H1_H1 ;  /* 0x30000074ff917230 */ /* 0x000fc40000004100 */
[----:B------:R-:W-:Y:S01]  /*29c0*/  FADD.FTZ R133, R133, R134 ;  /* 0x0000008685857221 */ /* 0x000fe20000010000 */
[----:B------:R-:W-:Y:S02]  /*29d0*/  HADD2.F32 R135, -RZ, R119.H0_H0 ;  /* 0x20000077ff877230 */ /* 0x000fe40000004100 */
[----:B------:R-:W-:Y:S02]  /*29e0*/  HADD2.F32 R0, -RZ, R117.H1_H1 ;  /* 0x30000075ff007230 */ /* 0x000fe40000004100 */
[----:B------:R-:W-:Y:S01]  /*29f0*/  FADD.FTZ R145, R145, R132 ;  /* 0x0000008491917221 */ /* 0x000fe20000010000 */
[----:B------:R-:W-:Y:S02]  /*2a00*/  HADD2.F32 R131, -RZ, R118.H0_H0 ;  /* 0x20000076ff837230 */ /* 0x000fe40000004100 */
[----:B------:R-:W-:Y:S01]  /*2a10*/  FADD.FTZ R134, R135, R136 ;  /* 0x0000008887867221 */ /* 0x000fe20000010000 */
[----:B------:R-:W-:Y:S02]  /*2a20*/  HADD2.F32 R138, -RZ, R119.H1_H1 ;  /* 0x30000077ff8a7230 */ /* 0x000fe40000004100 */
[----:B------:R-:W-:Y:S01]  /*2a30*/  FADD.FTZ R147, R0, R147 ;  /* 0x0000009300937221 */ /* 0x000fe20000010000 */
[----:B------:R-:W-:-:S02]  /*2a40*/  FADD.FTZ R132, R131, R130 ;  /* 0x0000008283847221 */ /* 0x000fc40000010000 */
[----:B------:R-:W-:Y:S01]  /*2a50*/  FADD.FTZ R135, R138, R137 ;  /* 0x000000898a877221 */ /* 0x000fe20000010000 */
[----:B------:R-:W-:Y:S06]  /*2a60*/  BRA `(.L_x_21632) ;  /* 0x0000000000687947 */ /* 0x000fec0003800000 */
.L_x_21630:
[----:B------:R-:W-:Y:S05]  /*2a70*/  @!P1 BRA `(.L_x_21633) ;  /* 0x0000000000449947 */ /* 0x000fea0003800000 */
[--C-:B-1---5:R-:W-:Y:S02]  /*2a80*/  HADD2.F32 R131, -RZ, R132.reuse.H0_H0 ;  /* 0x20000084ff837230 */ /* 0x122fe40000004100 */
        /* <DEDUP_REMOVED lines=16> */
.L_x_21633:
        /* <DEDUP_REMOVED lines=8> */
.L_x_21632:
        /* <DEDUP_REMOVED lines=18> */
[----:B------:R-:W-:Y:S02]  /*2d30*/  HADD2.F32 R195, -RZ, R117.H0_H0 ;  /* 0x20000075ffc37230 */ /* 0x000fe40000004100 */
[----:B------:R-:W-:Y:S02]  /*2d40*/  HADD2.F32 R128, -RZ, R128.H1_H1 ;  /* 0x30000080ff807230 */ /* 0x000fe40000004100 */
[----:B------:R-:W-:-:S02]  /*2d50*/  HADD2.F32 R129, -RZ, R116.H0_H0 ;  /* 0x20000074ff817230 */ /* 0x000fc40000004100 */
[----:B------:R-:W-:Y:S02]  /*2d60*/  HADD2.F32 R193, -RZ, R116.H1_H1 ;  /* 0x30000074ffc17230 */ /* 0x000fe40000004100 */
[--C-:B------:R-:W-:Y:S02]  /*2d70*/  HADD2.F32 R139, -RZ, R131.reuse.H0_H0 ;  /* 0x20000083ff8b7230 */ /* 0x100fe40000004100 */
[----:B------:R-:W-:Y:S01]  /*2d80*/  FADD.FTZ R129, R129, R0 ;  /* 0x0000000081817221 */ /* 0x000fe20000010000 */
[----:B------:R-:W-:Y:S02]  /*2d90*/  HADD2.F32 R192, -RZ, R131.H1_H1 ;  /* 0x30000083ffc07230 */ /* 0x000fe40000004100 */
[----:B------:R-:W-:Y:S01]  /*2da0*/  FADD.FTZ R131, R195, R136 ;  /* 0x00000088c3837221 */ /* 0x000fe20000010000 */
[--C-:B------:R-:W-:Y:S02]  /*2db0*/  HADD2.F32 R138, -RZ, R130.reuse.H0_H0 ;  /* 0x20000082ff8a7230 */ /* 0x100fe40000004100 */
        /* <DEDUP_REMOVED lines=21> */
.L_x_21635:
[--C-:B-1---5:R-:W-:Y:S02]  /*2f10*/  HADD2.F32 R138, -RZ, R129.reuse.H0_H0 ;  /* 0x20000081ff8a7230 */ /* 0x122fe40000004100 */
[----:B------:R-:W-:Y:S02]  /*2f20*/  HADD2.F32 R0, -RZ, R129.H1_H1 ;  /* 0x30000081ff007230 */ /* 0x000fe40000004100 */
[----:B------:R-:W-:Y:S02]  /*2f30*/  HADD2.F32 R136, -RZ, R128.H0_H0 ;  /* 0x20000080ff887230 */ /* 0x000fe40000004100 */
[----:B------:R-:W-:Y:S02]  /*2f40*/  HADD2.F32 R129, -RZ, R116.H0_H0 ;  /* 0x20000074ff817230 */ /* 0x000fe40000004100 */
[----:B------:R-:W-:Y:S02]  /*2f50*/  HADD2.F32 R139, -RZ, R117.H0_H0 ;  /* 0x20000075ff8b7230 */ /* 0x000fe40000004100 */
[----:B------:R-:W-:-:S02]  /*2f60*/  HADD2.F32 R128, -RZ, R128.H1_H1 ;  /* 0x30000080ff807230 */ /* 0x000fc40000004100 */
[----:B------:R-:W-:Y:S01]  /*2f70*/  FADD.FTZ R136, R129, R136 ;  /* 0x0000008881887221 */ /* 0x000fe20000010000 */
        /* <DEDUP_REMOVED lines=18> */
.L_x_21634:
        /* <DEDUP_REMOVED lines=18> */
.L_x_21637:
        /* <DEDUP_REMOVED lines=8> */
.L_x_21636:
        /* <DEDUP_REMOVED lines=203> */
.L_x_21639:
[----:B------:R-:W-:Y:S05]  /*3ef0*/  BSYNC.RECONVERGENT B0 ;  /* 0x0000000000007941 */ /* 0x000fea0003800200 */
.L_x_21638:
        /* <DEDUP_REMOVED lines=15> */
.L_x_21641:
[----:B------:R-:W-:Y:S05]  /*3ff0*/  BSYNC.RECONVERGENT B0 ;  /* 0x0000000000007941 */ /* 0x000fea0003800200 */
.L_x_21640:
        /* <DEDUP_REMOVED lines=181> */
[----:B-1----:R-:W-:-:S04]  /*4b50*/  IMAD.WIDE.U32 R192, R188, 0x10, R128 ;  /* 0x00000010bcc07825 */ /* 0x002fc800078e0080 */
[----:B0-----:R-:W-:Y:S01]  /*4b60*/  FFMA.FTZ R141, R194, R13, R69 ;  /* 0x0000000dc28d7223 */ /* 0x001fe20000010045 */
[----:B------:R-:W-:Y:S01]  /*4b70*/  F2FP.F16.F32.PACK_AB R133, R180, R133 ;  /* 0x00000085b485723e */ /* 0x000fe200000000ff */
[----:B------:R-:W-:Y:S01]  /*4b80*/  FFMA.FTZ R150, R150, R39, R95 ;  /* 0x0000002796967223 */ /* 0x000fe2000001005f */
[----:B------:R-:W-:Y:S01]  /*4b90*/  F2FP.F16.F32.PACK_AB R132, R137, R132 ;  /* 0x000000848984723e */ /* 0x000fe200000000ff */
[----:B------:R-:W-:Y:S01]  /*4ba0*/  IMAD.WIDE.U32 R194, R187, 0x10, R128 ;  /* 0x00000010bbc27825 */ /* 0x000fe200078e0080 */
[----:B------:R-:W-:-:S03]  /*4bb0*/  F2FP.F16.F32.PACK_AB R139, R200, R139 ;  /* 0x0000008bc88b723e */ /* 0x000fc600000000ff */
[----:B------:R-:W-:Y:S01]  /*4bc0*/  FFMA.FTZ R130, R151, R24, R80 ;  /* 0x0000001897827223 */ /* 0x000fe20000010050 */
[----:B------:R-:W-:Y:S01]  /*4bd0*/  F2FP.F16.F32.PACK_AB R138, R143, R138 ;  /* 0x0000008a8f8a723e */ /* 0x000fe200000000ff */
[----:B------:R0:W-:Y:S01]  /*4be0*/  STG.E.128 desc[UR6][R192.64], R132 ;  /* 0x00000084c0007986 */ /* 0x0001e2000c101d06 */
[----:B------:R-:W-:Y:S01]  /*4bf0*/  F2FP.F16.F32.PACK_AB R137, R196, R191 ;  /* 0x000000bfc489723e */ /* 0x000fe200000000ff */
[----:B------:R-:W-:Y:S01]  /*4c00*/  IMAD.WIDE.U32 R142, R185, 0x10, R128 ;  /* 0x00000010b98e7825 */ /* 0x000fe200078e0080 */
[----:B------:R-:W-:-:S03]  /*4c10*/  F2FP.F16.F32.PACK_AB R136, R141, R136 ;  /* 0x000000888d88723e */ /* 0x000fc600000000ff */
        /* <DEDUP_REMOVED lines=21> */
[----:B------:R-:W-:Y:S01]  /*4d70*/  F2FP.F16.F32.PACK_AB R128, R3, R128 ;  /* 0x000000800380723e */ /* 0x000fe200000000ff */
[----:B-1----:R-:W-:Y:S01]  /*4d80*/  FFMA.FTZ R137, R158, R33, R89 ;  /* 0x000000219e897223 */ /* 0x002fe20000010059 */
[----:B------:R-:W-:Y:S01]  /*4d90*/  FFMA.FTZ R3, R160, R29, R85 ;  /* 0x0000001da0037223 */ /* 0x000fe20000010055 */
[----:B------:R-:W-:Y:S01]  /*4da0*/  F2FP.F16.F32.PACK_AB R130, R145, R130 ;  /* 0x000000829182723e */ /* 0x000fe200000000ff */
        /* <DEDUP_REMOVED lines=8> */
[----:B------:R-:W-:Y:S01]  /*4e30*/  F2FP.F16.F32.PACK_AB R137, R150, R137 ;  /* 0x000000899689723e */ /* 0x000fe200000000ff */
[----:B------:R-:W-:Y:S01]  /*4e40*/  FFMA.FTZ R139, R171, R42, R98 ;  /* 0x0000002aab8b7223 */ /* 0x000fe20000010062 */
[----:B------:R-:W0:Y:S01]  /*4e50*/  LDC.64 R150, c[0x0][0x380] ;  /* 0x0000e000ff967b82 */ /* 0x000e220000000a00 */
        /* <DEDUP_REMOVED lines=37> */
.L_x_21643:
        /* <DEDUP_REMOVED lines=13> */
.L_x_27903:


//--------------------- .text._ZN10layer_norm31ln_parallel_residual_fwd_kernelINS_13Kernel_traitsIf6__halffS2_fjLj7168ELj1ELj1ELj4ELj16ENS_18Kernel_traits_baseILj7168EfS2_fS2_fjLj128EEEEELb1ELb0ELb0EEEvNS_9FwdParamsE --------------------------
	.section	.text._ZN10layer_norm31ln_parallel_residual_fwd_kernelINS_13Kernel_traitsIf6__halffS2_fjLj7168ELj1ELj1ELj4ELj16ENS_18Kernel_traits_baseILj7168EfS2_fS2_fjLj128EEEEELb1ELb0ELb0EEEvNS_9FwdParamsE,"ax",@progbits
	.align	128
        .global         _ZN10layer_norm31ln_parallel_residual_fwd_kernelINS_13Kernel_traitsIf6__halffS2_fjLj7168ELj1ELj1ELj4ELj16ENS_18Kernel_traits_baseILj7168EfS2_fS2_fjLj128EEEEELb1ELb0ELb0EEEvNS_9FwdParamsE
        .type           _ZN10layer_norm31ln_parallel_residual_fwd_kernelINS_13Kernel_traitsIf6__halffS2_fjLj7168ELj1ELj1ELj4ELj16ENS_18Kernel_traits_baseILj7168EfS2_fS2_fjLj128EEEEELb1ELb0ELb0EEEvNS_9FwdParamsE,@function
        .size           _ZN10layer_norm31ln_parallel_residual_fwd_kernelINS_13Kernel_traitsIf6__halffS2_fjLj7168ELj1ELj1ELj4ELj16ENS_18Kernel_traits_baseILj7168EfS2_fS2_fjLj128EEEEELb1ELb0ELb0EEEvNS_9FwdParamsE,(.L_x_27904 - _ZN10layer_norm31ln_parallel_residual_fwd_kernelINS_13Kernel_traitsIf6__halffS2_fjLj7168ELj1ELj1ELj4ELj16ENS_18Kernel_traits_baseILj7168EfS2_fS2_fjLj128EEEEELb1ELb0ELb0EEEvNS_9FwdParamsE)
        .other          _ZN10layer_norm31ln_parallel_residual_fwd_kernelINS_13Kernel_traitsIf6__halffS2_fjLj7168ELj1ELj1ELj4ELj16ENS_18Kernel_traits_baseILj7168EfS2_fS2_fjLj128EEEEELb1ELb0ELb0EEEvNS_9FwdParamsE,@"STO_CUDA_ENTRY STV_DEFAULT"
_ZN10layer_norm31ln_parallel_residual_fwd_kernelINS_13Kernel_traitsIf6__halffS2_fjLj7168ELj1ELj1ELj4ELj16ENS_18Kernel_traits_baseILj7168EfS2_fS2_fjLj128EEEEELb1ELb0ELb0EEEvNS_9FwdParamsE:
.text._ZN10layer_norm31ln_parallel_residual_fwd_kernelINS_13Kernel_traitsIf6__halffS2_fjLj7168ELj1ELj1ELj4ELj16ENS_18Kernel_traits_baseILj7168EfS2_fS2_fjLj128EEEEELb1ELb0ELb0EEEvNS_9FwdParamsE:
        /* <DEDUP_REMOVED lines=291> */
.L_x_21646:
        /* <DEDUP_REMOVED lines=159> */
[----:B------:R-:W-:Y:S01]  /*1c20*/  IMAD.MOV.U32 R147, RZ, RZ, R143 ;  /* 0x000000ffff937224 */ /* 0x000fe200078e008f */
[----:B------:R-:W-:Y:S02]  /*1c30*/  MOV R146, R142 ;  /* 0x0000008e00927202 */ /* 0x000fe40000000f00 */
[----:B------:R-:W-:Y:S01]  /*1c40*/  MOV R142, R139 ;  /* 0x0000008b008e7202 */ /* 0x000fe20000000f00 */
[----:B------:R-:W-:Y:S01]  /*1c50*/  IMAD.MOV.U32 R139, RZ, RZ, R132 ;  /* 0x000000ffff8b7224 */ /* 0x000fe200078e0084 */
[----:B------:R-:W-:Y:S01]  /*1c60*/  MOV R143, R136 ;  /* 0x00000088008f7202 */ /* 0x000fe20000000f00 */
[----:B------:R-:W3:Y:S01]  /*1c70*/  LDL R132, [R1+0x4c] ;  /* 0x00004c0001847983 */ /* 0x000ee20000100800 */
[----:B------:R-:W-:-:S03]  /*1c80*/  MOV R136, R133 ;  /* 0x0000008500887202 */ /* 0x000fc60000000f00 */
[----:B------:R-:W4:Y:S01]  /*1c90*/  LDL R133, [R1+0x48] ;  /* 0x0000480001857983 */ /* 0x000f220000100800 */
[----:B------:R-:W-:Y:S02]  /*1ca0*/  IMAD.MOV.U32 R145, RZ, RZ, R141 ;  /* 0x000000ffff917224 */ /* 0x000fe400078e008d */
[----:B------:R-:W-:Y:S02]  /*1cb0*/  IMAD.MOV.U32 R144, RZ, RZ, R140 ;  /* 0x000000ffff907224 */ /* 0x000fe400078e008c */
[----:B------:R-:W-:Y:S02]  /*1cc0*/  IMAD.MOV.U32 R141, RZ, RZ, R138 ;  /* 0x000000ffff8d7224 */ /* 0x000fe400078e008a */
[----:B------:R-:W-:Y:S02]  /*1cd0*/  IMAD.MOV.U32 R140, RZ, RZ, R137 ;  /* 0x000000ffff8c7224 */ /* 0x000fe400078e0089 */
[----:B------:R-:W-:Y:S02]  /*1ce0*/  IMAD.MOV.U32 R138, RZ, RZ, R135 ;  /* 0x000000ffff8a7224 */ /* 0x000fe400078e0087 */
[----:B------:R-:W-:Y:S01]  /*1cf0*/  IMAD.MOV.U32 R137, RZ, RZ, R134 ;  /* 0x000000ffff897224 */ /* 0x000fe200078e0086 */
[----:B------:R-:W3:Y:S04]  /*1d00*/  LDL R135, [R1+0x40] ;  /* 0x0000400001877983 */ /* 0x000ee80000100800 */
[----:B------:R-:W3:Y:S04]  /*1d10*/  LDL R134, [R1+0x44] ;  /* 0x0000440001867983 */ /* 0x000ee80000100800 */
[----:B--2---:R0:W-:Y:S04]  /*1d20*/  @P0 STL.64 [R1+0xe0], R148 ;  /* 0x0000e09401000387 */ /* 0x0041e80000100a00 */
[----:B------:R2:W-:Y:S01]  /*1d30*/  @P0 STL.64 [R1+0xe8], R150 ;  /* 0x0000e89601000387 */ /* 0x0005e20000100a00 */
[----:B0-----:R-:W-:Y:S01]  /*1d40*/  IMAD.MOV.U32 R148, RZ, RZ, R147 ;  /* 0x000000ffff947224 */ /* 0x001fe200078e0093 */
[----:B------:R-:W-:Y:S01]  /*1d50*/  MOV R149, R146 ;  /* 0x0000009200957202 */ /* 0x000fe20000000f00 */
[----:B--2---:R-:W-:-:S02]  /*1d60*/  IMAD.MOV.U32 R150, RZ, RZ, R145 ;  /* 0x000000ffff967224 */ /* 0x004fc400078e0091 */
[----:B------:R-:W-:-:S06]  /*1d70*/  IMAD.MOV.U32 R151, RZ, RZ, R144 ;  /* 0x000000ffff977224 */ /* 0x000fcc00078e0090 */
[----:B------:R0:W2:Y:S01]  /*1d80*/  @P0 LDG.E.128 R148, desc[UR10][R8.64+0x10] ;  /* 0x0000100a08940981 */ /* 0x0000a2000c1e1d00 */
[----:B------:R-:W-:Y:S01]  /*1d90*/  MOV R147, R143 ;  /* 0x0000008f00937202 */ /* 0x000fe20000000f00 */
[----:B------:R-:W-:Y:S02]  /*1da0*/  IMAD.MOV.U32 R146, RZ, RZ, R142 ;  /* 0x000000ffff927224 */ /* 0x000fe400078e008e */
[----:B------:R-:W-:Y:S02]  /*1db0*/  IMAD.MOV.U32 R143, RZ, RZ, R139 ;  /* 0x000000ffff8f7224 */ /* 0x000fe400078e008b */
[----:B------:R-:W-:Y:S02]  /*1dc0*/  IMAD.MOV.U32 R142, RZ, RZ, R138 ;  /* 0x000000ffff8e7224 */ /* 0x000fe400078e008a */
[----:B----4-:R-:W-:Y:S02]  /*1dd0*/  IMAD.MOV.U32 R138, RZ, RZ, R133 ;  /* 0x000000ffff8a7224 */ /* 0x010fe400078e0085 */
[----:B---3--:R-:W-:Y:S01]  /*1de0*/  IMAD.MOV.U32 R139, RZ, RZ, R132 ;  /* 0x000000ffff8b7224 */ /* 0x008fe200078e0084 */
[----:B------:R-:W3:Y:S01]  /*1df0*/  LDL R133, [R1+0x98] ;  /* 0x0000980001857983 */ /* 0x000ee20000100800 */
[----:B------:R-:W-:Y:S01]  /*1e00*/  IMAD.MOV.U32 R145, RZ, RZ, R141 ;  /* 0x000000ffff917224 */ /* 0x000fe200078e008d */
[----:B------:R-:W-:Y:S01]  /*1e10*/  MOV R144, R140 ;  /* 0x0000008c00907202 */ /* 0x000fe20000000f00 */
[----:B------:R-:W-:Y:S01]  /*1e20*/  @P0 IMAD.WIDE.U32 R10, R0, 0x20, R10 ;  /* 0x00000020000a0825 */ /* 0x000fe200078e000a */
[----:B------:R-:W4:Y:S01]  /*1e30*/  LDL R132, [R1+0x9c] ;  /* 0x00009c0001847983 */ /* 0x000f220000100800 */
[----:B------:R-:W-:Y:S01]  /*1e40*/  MOV R141, R137 ;  /* 0x00000089008d7202 */ /* 0x000fe20000000f00 */
[----:B0-----:R-:W0:Y:S01]  /*1e50*/  LDC.64 R8, c[0x0][0x3d8] ;  /* 0x0000f600ff087b82 */ /* 0x001e220000000a00 */
[----:B------:R-:W-:Y:S01]  /*1e60*/  IMAD.MOV.U32 R140, RZ, RZ, R136 ;  /* 0x000000ffff8c7224 */ /* 0x000fe200078e0088 */
[----:B------:R-:W-:Y:S01]  /*1e70*/  MOV R137, R134 ;  /* 0x0000008600897202 */ /* 0x000fe20000000f00 */
[----:B------:R-:W-:Y:S01]  /*1e80*/  IMAD.MOV.U32 R136, RZ, RZ, R135 ;  /* 0x000000ffff887224 */ /* 0x000fe200078e0087 */
[----:B------:R-:W4:Y:S04]  /*1e90*/  LDL R134, [R1+0x94] ;  /* 0x0000940001867983 */ /* 0x000f280000100800 */
[----:B------:R-:W4:Y:S04]  /*1ea0*/  LDL R135, [R1+0x90] ;  /* 0x0000900001877983 */ /* 0x000f280000100800 */
[----:B--2---:R2:W-:Y:S04]  /*1eb0*/  @P0 STL.64 [R1+0xd0], R148 ;  /* 0x0000d09401000387 */ /* 0x0045e80000100a00 */
[----:B------:R1:W-:Y:S01]  /*1ec0*/  @P0 STL.64 [R1+0xd8], R150 ;  /* 0x0000d89601000387 */ /* 0x0003e20000100a00 */
[----:B--2---:R-:W-:Y:S01]  /*1ed0*/  MOV R148, R147 ;  /* 0x0000009300947202 */ /* 0x004fe20000000f00 */
[----:B------:R-:W-:-:S02]  /*1ee0*/  IMAD.MOV.U32 R149, RZ, RZ, R146 ;  /* 0x000000ffff957224 */ /* 0x000fc400078e0092 */
[----:B-1----:R-:W-:Y:S01]  /*1ef0*/  IMAD.MOV.U32 R150, RZ, RZ, R145 ;  /* 0x000000ffff967224 */ /* 0x002fe200078e0091 */
[----:B------:R-:W-:-:S06]  /*1f00*/  MOV R151, R144 ;  /* 0x0000009000977202 */ /* 0x000fcc0000000f00 */
[----:B------:R-:W2:Y:S01]  /*1f10*/  @P0 LDG.E.128 R148, desc[UR10][R10.64] ;  /* 0x0000000a0a940981 */ /* 0x000ea2000c1e1d00 */
[----:B------:R-:W-:Y:S01]  /*1f20*/  MOV R145, R141 ;  /* 0x0000008d00917202 */ /* 0x000fe20000000f00 */
[----:B------:R-:W-:Y:S02]  /*1f30*/  IMAD.MOV.U32 R144, RZ, RZ, R140 ;  /* 0x000000ffff907224 */ /* 0x000fe400078e008c */
[----:B---3--:R-:W-:Y:S02]  /*1f40*/  IMAD.MOV.U32 R141, RZ, RZ, R133 ;  /* 0x000000ffff8d7224 */ /* 0x008fe400078e0085 */
[----:B----4-:R-:W-:Y:S01]  /*1f50*/  IMAD.MOV.U32 R140, RZ, RZ, R132 ;  /* 0x000000ffff8c7224 */ /* 0x010fe200078e0084 */
[----:B------:R-:W3:Y:S04]  /*1f60*/  LDL R133, [R1+0xa8] ;  /* 0x0000a80001857983 */ /* 0x000ee80000100800 */
[----:B------:R-:W4:Y:S01]  /*1f70*/  LDL R132, [R1+0xac] ;  /* 0x0000ac0001847983 */ /* 0x000f220000100800 */
[----:B------:R-:W-:-:S02]  /*1f80*/  IMAD.MOV.U32 R147, RZ, RZ, R143 ;  /* 0x000000ffff937224 */ /* 0x000fc400078e008f */
[----:B------:R-:W-:Y:S01]  /*1f90*/  IMAD.MOV.U32 R146, RZ, RZ, R142 ;  /* 0x000000ffff927224 */ /* 0x000fe200078e008e */
[----:B------:R-:W-:Y:S01]  /*1fa0*/  MOV R142, R134 ;  /* 0x00000086008e7202 */ /* 0x000fe20000000f00 */
[----:B------:R-:W-:Y:S01]  /*1fb0*/  IMAD.MOV.U32 R143, RZ, RZ, R135 ;  /* 0x000000ffff8f7224 */ /* 0x000fe200078e0087 */
[----:B------:R-:W3:Y:S04]  /*1fc0*/  LDL R134, [R1+0xa4] ;  /* 0x0000a40001867983 */ /* 0x000ee80000100800 */
[----:B------:R-:W3:Y:S04]  /*1fd0*/  LDL R135, [R1+0xa0] ;  /* 0x0000a00001877983 */ /* 0x000ee80000100800 */
[----:B--2---:R1:W-:Y:S04]  /*1fe0*/  @P0 STL.64 [R1+0xc0], R148 ;  /* 0x0000c09401000387 */ /* 0x0043e80000100a00 */
[----:B------:R2:W-:Y:S01]  /*1ff0*/  @P0 STL.64 [R1+0xc8], R150 ;  /* 0x0000c89601000387 */ /* 0x0005e20000100a00 */
[----:B-1----:R-:W-:-:S02]  /*2000*/  IMAD.MOV.U32 R148, RZ, RZ, R147 ;  /* 0x000000ffff947224 */ /* 0x002fc400078e0093 */
[----:B------:R-:W-:Y:S01]  /*2010*/  IMAD.MOV.U32 R149, RZ, RZ, R146 ;  /* 0x000000ffff957224 */ /* 0x000fe200078e0092 */
[----:B--2---:R-:W-:Y:S01]  /*2020*/  MOV R150, R145 ;  /* 0x0000009100967202 */ /* 0x004fe20000000f00 */
[----:B------:R-:W-:-:S06]  /*2030*/  IMAD.MOV.U32 R151, RZ, RZ, R144 ;  /* 0x000000ffff977224 */ /* 0x000fcc00078e0090 */
[----:B------:R1:W2:Y:S01]  /*2040*/  @P0 LDG.E.128 R148, desc[UR10][R10.64+0x10] ;  /* 0x0000100a0a940981 */ /* 0x0002a2000c1e1d00 */
[----:B------:R-:W-:Y:S02]  /*2050*/  IMAD.MOV.U32 R145, RZ, RZ, R141 ;  /* 0x000000ffff917224 */ /* 0x000fe400078e008d */
[----:B------:R-:W-:Y:S01]  /*2060*/  IMAD.MOV.U32 R144, RZ, RZ, R140 ;  /* 0x000000ffff907224 */ /* 0x000fe200078e008c */
[----:B----4-:R-:W-:Y:S01]  /*2070*/  MOV R140, R132 ;  /* 0x00000084008c7202 */ /* 0x010fe20000000f00 */
[----:B---3--:R-:W-:Y:S01]  /*2080*/  IMAD.MOV.U32 R141, RZ, RZ, R133 ;  /* 0x000000ffff8d7224 */ /* 0x008fe200078e0085 */
[----:B------:R-:W-:Y:S01]  /*2090*/  MOV R133, R129 ;  /* 0x0000008100857202 */ /* 0x000fe20000000f00 */
[----:B------:R-:W-:Y:S01]  /*20a0*/  IMAD.MOV.U32 R132, RZ, RZ, R128 ;  /* 0x000000ffff847224 */ /* 0x000fe200078e0080 */
[----:B------:R-:W3:Y:S01]  /*20b0*/  LDL R129, [R1+0x78] ;  /* 0x0000780001817983 */ /* 0x000ee20000100800 */
[----:B------:R-:W-:Y:S01]  /*20c0*/  IMAD.MOV.U32 R147, RZ, RZ, R143 ;  /* 0x000000ffff937224 */ /* 0x000fe200078e008f */
[----:B------:R-:W-:Y:S01]  /*20d0*/  MOV R146, R142 ;  /* 0x0000008e00927202 */ /* 0x000fe20000000f00 */
[----:B------:R-:W-:Y:S01]  /*20e0*/  @P0 IMAD.WIDE.U32 R16, R0, 0x20, R16 ;  /* 0x0000002000100825 */ /* 0x000fe200078e0010 */
[----:B------:R-:W4:Y:S01]  /*20f0*/  LDL R128, [R1+0x7c] ;  /* 0x00007c0001807983 */ /* 0x000f220000100800 */
[----:B------:R-:W-:Y:S01]  /*2100*/  MOV R143, R135 ;  /* 0x00000087008f7202 */ /* 0x000fe20000000f00 */
[----:B-1----:R-:W1:Y:S01]  /*2110*/  LDC.64 R10, c[0x0][0x3d0] ;  /* 0x0000f400ff0a7b82 */ /* 0x002e620000000a00 */
[----:B------:R-:W-:Y:S01]  /*2120*/  IMAD.MOV.U32 R142, RZ, RZ, R134 ;  /* 0x000000ffff8e7224 */ /* 0x000fe200078e0086 */
[----:B------:R-:W-:Y:S01]  /*2130*/  MOV R158, R145 ;  /* 0x00000091009e7202 */ /* 0x000fe20000000f00 */
[----:B------:R-:W-:-:S02]  /*2140*/  IMAD.MOV.U32 R135, RZ, RZ, R131 ;  /* 0x000000ffff877224 */ /* 0x000fc400078e0083 */
[----:B------:R-:W-:Y:S02]  /*2150*/  IMAD.MOV.U32 R156, RZ, RZ, R147 ;  /* 0x000000ffff9c7224 */ /* 0x000fe400078e0093 */
[----:B------:R-:W-:Y:S02]  /*2160*/  IMAD.MOV.U32 R157, RZ, RZ, R146 ;  /* 0x000000ffff9d7224 */ /* 0x000fe400078e0092 */
[----:B------:R-:W-:Y:S01]  /*2170*/  IMAD.MOV.U32 R159, RZ, RZ, R144 ;  /* 0x000000ffff9f7224 */ /* 0x000fe200078e0090 */
[----:B------:R-:W-:Y:S01]  /*2180*/  MOV R155, R132 ;  /* 0x00000084009b7202 */ /* 0x000fe20000000f00 */
[----:B------:R-:W-:Y:S01]  /*2190*/  IMAD.MOV.U32 R134, RZ, RZ, R130 ;  /* 0x000000ffff867224 */ /* 0x000fe200078e0082 */
[----:B------:R-:W-:Y:S01]  /*21a0*/  MOV R130, R12 ;  /* 0x0000000c00827202 */ /* 0x000fe20000000f00 */
[----:B------:R-:W-:Y:S01]  /*21b0*/  IMAD.MOV.U32 R131, RZ, RZ, R15 ;  /* 0x000000ffff837224 */ /* 0x000fe200078e000f */
[----:B------:R-:W4:Y:S04]  /*21c0*/  LDL R12, [R1+0x54] ;  /* 0x00005400010c7983 */ /* 0x000f280000100800 */
[----:B------:R-:W4:Y:S01]  /*21d0*/  LDL R15, [R1+0x50] ;  /* 0x00005000010f7983 */ /* 0x000f220000100800 */
[----:B------:R-:W-:Y:S01]  /*21e0*/  IMAD.MOV.U32 R160, RZ, RZ, R143 ;  /* 0x000000ffffa07224 */ /* 0x000fe200078e008f */
[----:B------:R-:W-:Y:S01]  /*21f0*/  MOV R161, R142 ;  /* 0x0000008e00a17202 */ /* 0x000fe20000000f00 */
[----:B------:R-:W-:Y:S01]  /*2200*/  IMAD.MOV.U32 R153, RZ, RZ, R134 ;  /* 0x000000ffff997224 */ /* 0x000fe200078e0086 */
[----:B------:R-:W-:Y:S01]  /*2210*/  MOV R152, R135 ;  /* 0x0000008700987202 */ /* 0x000fe20000000f00 */
[----:B------:R-:W-:Y:S01]  /*2220*/  IMAD.MOV.U32 R154, RZ, RZ, R133 ;  /* 0x000000ffff9a7224 */ /* 0x000fe200078e0085 */
[----:B------:R-:W-:-:S02]  /*2230*/  @P0 IADD3 R0, PT, PT, R0, 0x80, RZ ;  /* 0x0000008000000810 */ /* 0x000fc40007ffe0ff */
[----:B------:R-:W-:Y:S01]  /*2240*/  LOP3.LUT R18, R18, 0xfffffdff, RZ, 0xc0, !PT ;  /* 0xfffffdff12127812 */ /* 0x000fe200078ec0ff */
[----:B------:R-:W-:Y:S01]  /*2250*/  IMAD.MOV.U32 R162, RZ, RZ, R141 ;  /* 0x000000ffffa27224 */ /* 0x000fe200078e008d */
[----:B------:R-:W5:Y:S01]  /*2260*/  @P0 LD.E.128 R104, desc[UR10][R16.64] ;  /* 0x0000000a10680980 */ /* 0x000f62000c101d00 */
[----:B------:R-:W-:-:S03]  /*2270*/  IMAD.MOV.U32 R163, RZ, RZ, R140 ;  /* 0x000000ffffa37224 */ /* 0x000fc600078e008c */
[----:B------:R0:W5:Y:S04]  /*2280*/  @P0 LD.E.128 R100, desc[UR10][R16.64+0x10] ;  /* 0x0000100a10640980 */ /* 0x000168000c101d00 */
[----:B--2---:R2:W-:Y:S01]  /*2290*/  @P0 STL.64 [R1+0xb0], R148 ;  /* 0x0000b09401000387 */ /* 0x0045e20000100a00 */
[----:B------:R-:W-:Y:S01]  /*22a0*/  @P1 IMAD.WIDE.U32 R20, R0, 0x20, R20 ;  /* 0x0000002000141825 */ /* 0x000fe200078e0014 */
[----:B------:R-:W-:Y:S01]  /*22b0*/  @P3 LOP3.LUT R18, R18, 0x200, RZ, 0xfc, !PT ;  /* 0x0000020012123812 */ /* 0x000fe200078efcff */
[----:B0-----:R-:W0:Y:S01]  /*22c0*/  LDC.64 R16, c[0x0][0x3d8] ;  /* 0x0000f600ff107b82 */ /* 0x001e220000000a00 */
[----:B------:R3:W-:Y:S04]  /*22d0*/  @P0 STL.64 [R1+0xb8], R150 ;  /* 0x0000b89601000387 */ /* 0x0007e80000100a00 */
[----:B------:R-:W4:Y:S04]  /*22e0*/  LDL R144, [R1+0x60] ;  /* 0x0000600001907983 */ /* 0x000f280000100800 */
[----:B------:R-:W4:Y:S04]  /*22f0*/  LDL R145, [R1+0x64] ;  /* 0x0000640001917983 */ /* 0x000f280000100800 */
[----:B------:R-:W4:Y:S04]  /*2300*/  LDL R146, [R1+0x68] ;  /* 0x0000680001927983 */ /* 0x000f280000100800 */
[----:B------:R-:W4:Y:S04]  /*2310*/  LDL R147, [R1+0x6c] ;  /* 0x00006c0001937983 */ /* 0x000f280000100800 */
[----:B------:R-:W4:Y:S04]  /*2320*/  LDL R142, [R1+0x58] ;  /* 0x00005800018e7983 */ /* 0x000f280000100800 */
[----:B------:R-:W4:Y:S01]  /*2330*/  LDL R143, [R1+0x5c] ;  /* 0x00005c00018f7983 */ /* 0x000f220000100800 */
[----:B--2---:R-:W-:Y:S01]  /*2340*/  IMAD.MOV.U32 R148, RZ, RZ, R131 ;  /* 0x000000ffff947224 */ /* 0x004fe200078e0083 */
[----:B---3--:R-:W-:Y:S01]  /*2350*/  MOV R150, R129 ;  /* 0x0000008100967202 */ /* 0x008fe20000000f00 */
[----:B------:R-:W-:Y:S01]  /*2360*/  IMAD.MOV.U32 R149, RZ, RZ, R130 ;  /* 0x000000ffff957224 */ /* 0x000fe200078e0082 */
[----:B------:R-:W2:Y:S01]  /*2370*/  LDL R132, [R1+0x30] ;  /* 0x0000300001847983 */ /* 0x000ea20000100800 */
[----:B----4-:R-:W-:-:S03]  /*2380*/  IMAD.MOV.U32 R151, RZ, RZ, R128 ;  /* 0x000000ffff977224 */ /* 0x010fc600078e0080 */
[----:B------:R-:W2:Y:S04]  /*2390*/  LDL R133, [R1+0x34] ;  /* 0x0000340001857983 */ /* 0x000ea80000100800 */
[----:B------:R-:W2:Y:S04]  /*23a0*/  LDL R134, [R1+0x38] ;  /* 0x0000380001867983 */ /* 0x000ea80000100800 */
[----:B------:R-:W2:Y:S04]  /*23b0*/  LDL R135, [R1+0x3c] ;  /* 0x00003c0001877983 */ /* 0x000ea80000100800 */
[----:B------:R-:W3:Y:S04]  /*23c0*/  LDL R128, [R1+0x20] ;  /* 0x0000200001807983 */ /* 0x000ee80000100800 */
[----:B------:R-:W3:Y:S04]  /*23d0*/  LDL R129, [R1+0x24] ;  /* 0x0000240001817983 */ /* 0x000ee80000100800 */
[----:B------:R-:W3:Y:S04]  /*23e0*/  LDL R130, [R1+0x28] ;  /* 0x0000280001827983 */ /* 0x000ee80000100800 */
[----:B------:R-:W3:Y:S01]  /*23f0*/  LDL R131, [R1+0x2c] ;  /* 0x00002c0001837983 */ /* 0x000ee20000100800 */
[----:B------:R-:W-:Y:S01]  /*2400*/  ISETP.GE.U32.AND P3, PT, R192, 0x280, PT ;  /* 0x00000280c000780c */ /* 0x000fe20003f66070 */
[----:B------:R-:W-:-:S02]  /*2410*/  @P1 IMAD.WIDE.U32 R22, R0, 0x20, R22 ;  /* 0x0000002000161825 */ /* 0x000fc400078e0016 */
[----:B------:R-:W4:Y:S02]  /*2420*/  @P1 LDG.E.128 R160, desc[UR10][R20.64] ;  /* 0x0000000a14a01981 */ /* 0x000f24000c1e1d00 */
[----:B------:R-:W-:Y:S01]  /*2430*/  @P1 IMAD.WIDE.U32 R24, R0, 0x20, R24 ;  /* 0x0000002000181825 */ /* 0x000fe200078e0018 */
[----:B------:R-:W-:Y:S01]  /*2440*/  ISETP.GE.U32.AND P0, PT, R192, 0x300, PT ;  /* 0x00000300c000780c */ /* 0x000fe20003f06070 */
[----:B------:R-:W3:Y:S02]  /*2450*/  @P1 LDG.E.128 R156, desc[UR10][R20.64+0x10] ;  /* 0x0000100a149c1981 */ /* 0x000ee4000c1e1d00 */
[----:B------:R-:W-:Y:S01]  /*2460*/  @P1 VIADD R0, R0, 0x80 ;  /* 0x0000008000001836 */ /* 0x000fe20000000000 */
[----:B------:R-:W-:Y:S01]  /*2470*/  MOV R141, R12 ;  /* 0x0000000c008d7202 */ /* 0x000fe20000000f00 */
[----:B------:R-:W-:Y:S01]  /*2480*/  IMAD.MOV.U32 R140, RZ, RZ, R15 ;  /* 0x000000ffff8c7224 */ /* 0x000fe200078e000f */
[----:B------:R-:W3:Y:S01]  /*2490*/  @P1 LDG.E.128 R152, desc[UR10][R22.64] ;  /* 0x0000000a16981981 */ /* 0x000ee2000c1e1d00 */
[C---:B------:R-:W-:Y:S01]  /*24a0*/  @P2 IMAD.WIDE.U32 R4, R0.reuse, 0x20, R4 ;  /* 0x0000002000042825 */ /* 0x040fe200078e0004 */
[----:B------:R-:W1:Y:S02]  /*24b0*/  @P3 LDC.64 R28, c[0x0][0x440] ;  /* 0x00011000ff1c3b82 */ /* 0x000e640000000a00 */
[----:B------:R-:W3:Y:S01]  /*24c0*/  @P1 LDG.E.128 R148, desc[UR10][R22.64+0x10] ;  /* 0x0000100a16941981 */ /* 0x000ee2000c1e1d00 */
[----:B------:R-:W-:-:S03]  /*24d0*/  @P2 IMAD.WIDE.U32 R26, R0, 0x20, R26 ;  /* 0x00000020001a2825 */ /* 0x000fc600078e001a */
[----:B------:R-:W5:Y:S01]  /*24e0*/  @P1 LD.E.128 R96, desc[UR10][R24.64] ;  /* 0x0000000a18601980 */ /* 0x000f62000c101d00 */
[C---:B------:R-:W-:Y:S01]  /*24f0*/  @P2 IMAD.WIDE.U32 R6, R0.reuse, 0x20, R6 ;  /* 0x0000002000062825 */ /* 0x040fe200078e0006 */
[----:B------:R-:W3:Y:S02]  /*2500*/  @P0 LDC.64 R30, c[0x0][0x440] ;  /* 0x00011000ff1e0b82 */ /* 0x000ee40000000a00 */
[----:B------:R-:W3:Y:S01]  /*2510*/  @P2 LDG.E.128 R136, desc[UR10][R26.64] ;  /* 0x0000000a1a882981 */ /* 0x000ee2000c1e1d00 */
[----:B------:R-:W-:-:S03]  /*2520*/  @P2 VIADD R0, R0, 0x80 ;  /* 0x0000008000002836 */ /* 0x000fc60000000000 */
[----:B------:R-:W5:Y:S01]  /*2530*/  @P2 LD.E.128 R88, desc[UR10][R6.64] ;  /* 0x0000000a06582980 */ /* 0x000f62000c101d00 */
[----:B------:R-:W-:-:S03]  /*2540*/  @P3 IMAD.WIDE.U32 R2, R0, 0x20, R2 ;  /* 0x0000002000023825 */ /* 0x000fc600078e0002 */
[----:B------:R-:W5:Y:S01]  /*2550*/  @P2 LD.E.128 R84, desc[UR10][R6.64+0x10] ;  /* 0x0000100a06542980 */ /* 0x000f62000c101d00 */
[----:B------:R-:W-:-:S03]  /*2560*/  @P3 IMAD.WIDE.U32 R8, R0, 0x20, R8 ;  /* 0x0000002000083825 */ /* 0x000fc600078e0008 */
[----:B------:R-:W3:Y:S04]  /*2570*/  @P3 LDG.E.128 R124, desc[UR10][R2.64+0x10] ;  /* 0x0000100a027c3981 */ /* 0x000ee8000c1e1d00 */
[----:B------:R-:W3:Y:S01]  /*2580*/  @P3 LDG.E.128 R120, desc[UR10][R8.64] ;  /* 0x0000000a08783981 */ /* 0x000ee2000c1e1d00 */
[C---:B-1----:R-:W-:Y:S01]  /*2590*/  @P3 IMAD.WIDE.U32 R28, R0.reuse, 0x20, R28 ;  /* 0x00000020001c3825 */ /* 0x042fe200078e001c */
[----:B------:R-:W-:Y:S02]  /*25a0*/  @P3 IADD3 R0, PT, PT, R0, 0x80, RZ ;  /* 0x0000008000003810 */ /* 0x000fe40007ffe0ff */
[----:B------:R-:W5:Y:S03]  /*25b0*/  @P3 LDG.E.128 R244, desc[UR10][R8.64+0x10] ;  /* 0x0000100a08f43981 */ /* 0x000f66000c1e1d00 */
[C---:B------:R-:W-:Y:S01]  /*25c0*/  @P0 IMAD.WIDE.U32 R10, R0.reuse, 0x20, R10 ;  /* 0x00000020000a0825 */ /* 0x040fe200078e000a */
[----:B------:R-:W5:Y:S03]  /*25d0*/  @P1 LD.E.128 R92, desc[UR10][R24.64+0x10] ;  /* 0x0000100a185c1980 */ /* 0x000f66000c101d00 */
[C---:B0-----:R-:W-:Y:S01]  /*25e0*/  @P0 IMAD.WIDE.U32 R16, R0.reuse, 0x20, R16 ;  /* 0x0000002000100825 */ /* 0x041fe200078e0010 */
[----:B------:R-:W5:Y:S04]  /*25f0*/  @P0 LDG.E.128 R240, desc[UR10][R10.64] ;  /* 0x0000000a0af00981 */ /* 0x000f68000c1e1d00 */
[----:B------:R-:W5:Y:S04]  /*2600*/  @P0 LDG.E.128 R236, desc[UR10][R10.64+0x10] ;  /* 0x0000100a0aec0981 */ /* 0x000f68000c1e1d00 */
[----:B------:R-:W5:Y:S04]  /*2610*/  @P0 LDG.E.128 R228, desc[UR10][R16.64] ;  /* 0x0000000a10e40981 */ /* 0x000f68000c1e1d00 */
[----:B------:R-:W5:Y:S04]  /*2620*/  @P0 LDG.E.128 R224, desc[UR10][R16.64+0x10] ;  /* 0x0000100a10e00981 */ /* 0x000f68000c1e1d00 */
[----:B------:R-:W3:Y:S04]  /*2630*/  @P2 LDG.E.128 R144, desc[UR10][R4.64] ;  /* 0x0000000a04902981 */ /* 0x000ee8000c1e1d00 */
[----:B------:R0:W3:Y:S04]  /*2640*/  @P2 LDG.E.128 R140, desc[UR10][R4.64+0x10] ;  /* 0x0000100a048c2981 */ /* 0x0000e8000c1e1d00 */
[----:B----4-:R1:W-:Y:S04]  /*2650*/  @P1 STL.64 [R1+0xa0], R160 ;  /* 0x0000a0a001001387 */ /* 0x0103e80000100a00 */
[----:B--2---:R2:W4:Y:S04]  /*2660*/  @P2 LDG.E.128 R132, desc[UR10][R26.64+0x10] ;  /* 0x0000100a1a842981 */ /* 0x004528000c1e1d00 */
[----:B---3--:R-:W3:Y:S01]  /*2670*/  @P3 LDG.E.128 R128, desc[UR10][R2.64] ;  /* 0x0000000a02803981 */ /* 0x008ee2000c1e1d00 */
        /* <DEDUP_REMOVED lines=14> */
[----:B--2---:R-:W-:Y:S02]  /*2760*/  CS2R R26, SRZ ;  /* 0x00000000001a7805 */ /* 0x004fe4000001ff00 */
        /* <DEDUP_REMOVED lines=79> */
.L_x_21645:
        /* <DEDUP_REMOVED lines=58> */
[----:B---3--:R-:W-:Y:S01]  /*3000*/  IMAD.MOV.U32 R148, RZ, RZ, R147 ;  /* 0x000000ffff947224 */ /* 0x008fe200078e0093 */
[----:B----4-:R-:W-:Y:S01]  /*3010*/  MOV R149, R146 ;  /* 0x0000009200957202 */ /* 0x010fe20000000f00 */
[----:B------:R-:W-:Y:S01]  /*3020*/  IMAD.MOV.U32 R146, RZ, RZ, R142 ;  /* 0x000000ffff927224 */ /* 0x000fe200078e008e */
[----:B------:R-:W-:Y:S01]  /*3030*/  MOV R147, R143 ;  /* 0x0000008f00937202 */ /* 0x000fe20000000f00 */
[----:B--2---:R-:W-:Y:S01]  /*3040*/  IMAD.MOV.U32 R150, RZ, RZ, R145 ;  /* 0x000000ffff967224 */ /* 0x004fe200078e0091 */
[----:B------:R2:W5:Y:S01]  /*3050*/  @P2 LD.E.128 R60, desc[UR10][R2.64+0x10] ;  /* 0x0000100a023c2980 */ /* 0x000562000c101d00 */
        /* <DEDUP_REMOVED lines=8> */
[----:B------:R-:W-:Y:S01]  /*30e0*/  IMAD.MOV.U32 R143, RZ, RZ, R135 ;  /* 0x000000ffff8f7224 */ /* 0x000fe200078e0087 */
[----:B--2---:R-:W2:Y:S01]  /*30f0*/  LDC.64 R2, c[0x0][0x3d8] ;  /* 0x0000f600ff027b82 */ /* 0x004ea20000000a00 */
[----:B------:R-:W-:Y:S01]  /*3100*/  LOP3.LUT R18, R18, 0xfffffdff, RZ, 0xc0, !PT ;  /* 0xfffffdff12127812 */ /* 0x000fe200078ec0ff */
[----:B------:R-:W5:Y:S04]  /*3110*/  @P2 LD.E.128 R112, desc[UR10][R8.64] ;  /* 0x0000000a08702980 */ /* 0x000f68000c101d00 */
        /* <DEDUP_REMOVED lines=8> */
[----:B---3--:R-:W3:Y:S01]  /*31a0*/  @P1 LDC.64 R4, c[0x0][0x440] ;  /* 0x00011000ff041b82 */ /* 0x008ee20000000a00 */
[----:B------:R-:W-:Y:S01]  /*31b0*/  IMAD.MOV.U32 R132, RZ, RZ, R124 ;  /* 0x000000ffff847224 */ /* 0x000fe200078e007c */
        /* <DEDUP_REMOVED lines=8> */
[----:B------:R-:W3:Y:S01]  /*3240*/  LDL R12, [R1+0x8c] ;  /* 0x00008c00010c7983 */ /* 0x000ee20000100800 */
[----:B------:R-:W-:Y:S01]  /*3250*/  IMAD.MOV.U32 R147, RZ, RZ, R133 ;  /* 0x000000ffff937224 */ /* 0x000fe200078e0085 */
[----:B------:R-:W-:Y:S01]  /*3260*/  MOV R146, R132 ;  /* 0x0000008400927202 */ /* 0x000fe20000000f00 */
[----:B------:R-:W-:Y:S01]  /*3270*/  IMAD.MOV.U32 R145, RZ, RZ, R127 ;  /* 0x000000ffff917224 */ /* 0x000fe200078e007f */
[----:B------:R-:W5:Y:S01]  /*3280*/  @P2 LD.E.128 R108, desc[UR10][R8.64+0x10] ;  /* 0x0000100a086c2980 */ /* 0x000f62000c101d00 */
[----:B------:R-:W-:-:S03]  /*3290*/  IMAD.MOV.U32 R144, RZ, RZ, R126 ;  /* 0x000000ffff907224 */ /* 0x000fc600078e007e */
[----:B----4-:R4:W-:Y:S04]  /*32a0*/  @P2 STL.64 [R1+0x110], R148 ;  /* 0x0001109401002387 */ /* 0x0109e80000100a00 */
[----:B------:R1:W-:Y:S04]  /*32b0*/  @P2 STL.64 [R1+0x118], R150 ;  /* 0x0001189601002387 */ /* 0x0003e80000100a00 */
[----:B------:R-:W3:Y:S01]  /*32c0*/  LDL R132, [R1+0x74] ;  /* 0x0000740001847983 */ /* 0x000ee20000100800 */
[----:B----4-:R-:W-:Y:S01]  /*32d0*/  MOV R149, R141 ;  /* 0x0000008d00957202 */ /* 0x010fe20000000f00 */
[----:B------:R-:W-:-:S02]  /*32e0*/  IMAD.MOV.U32 R148, RZ, RZ, R140 ;  /* 0x000000ffff947224 */ /* 0x000fc400078e008c */
[----:B------:R-:W4:Y:S01]  /*32f0*/  LDL R127, [R1+0x78] ;  /* 0x00007800017f7983 */ /* 0x000f220000100800 */
[----:B-1----:R-:W-:Y:S02]  /*3300*/  IMAD.MOV.U32 R151, RZ, RZ, R143 ;  /* 0x000000ffff977224 */ /* 0x002fe400078e008f */
[----:B------:R-:W-:Y:S01]  /*3310*/  IMAD.MOV.U32 R150, RZ, RZ, R142 ;  /* 0x000000ffff967224 */ /* 0x000fe200078e008e */
[----:B------:R-:W4:Y:S04]  /*3320*/  LDL R126, [R1+0x7c] ;  /* 0x00007c00017e7983 */ /* 0x000f280000100800 */
[----:B------:R-:W4:Y:S04]  /*3330*/  LDL R133, [R1+0x70] ;  /* 0x0000700001857983 */ /* 0x000f280000100800 */
[----:B--2---:R1:W-:Y:S04]  /*3340*/  @P2 STL.64 [R1+0x100], R152 ;  /* 0x0001009801002387 */ /* 0x0043e80000100a00 */
[----:B------:R2:W-:Y:S01]  /*3350*/  @P2 STL.64 [R1+0x108], R154 ;  /* 0x0001089a01002387 */ /* 0x0005e20000100a00 */
[----:B-1----:R-:W-:Y:S01]  /*3360*/  MOV R152, R151 ;  /* 0x0000009700987202 */ /* 0x002fe20000000f00 */
[----:B------:R-:W-:-:S02]  /*3370*/  IMAD.MOV.U32 R153, RZ, RZ, R150 ;  /* 0x000000ffff997224 */ /* 0x000fc400078e0096 */
[----:B--2---:R-:W-:Y:S01]  /*3380*/  IMAD.MOV.U32 R154, RZ, RZ, R149 ;  /* 0x000000ffff9a7224 */ /* 0x004fe200078e0095 */
[----:B------:R-:W-:-:S06]  /*3390*/  MOV R155, R148 ;  /* 0x00000094009b7202 */ /* 0x000fcc0000000f00 */
[----:B------:R1:W2:Y:S01]  /*33a0*/  @P2 LDG.E.128 R152, desc[UR10][R6.64+0x10] ;  /* 0x0000100a06982981 */ /* 0x0002a2000c1e1d00 */
[----:B------:R-:W-:Y:S01]  /*33b0*/  MOV R143, R125 ;  /* 0x0000007d008f7202 */ /* 0x000fe20000000f00 */
[----:B------:R-:W-:Y:S01]  /*33c0*/  IMAD.MOV.U32 R142, RZ, RZ, R124 ;  /* 0x000000ffff8e7224 */ /* 0x000fe200078e007c */
[----:B------:R-:W-:Y:S01]  /*33d0*/  MOV R140, R122 ;  /* 0x0000007a008c7202 */ /* 0x000fe20000000f00 */
[----:B------:R-:W-:Y:S01]  /*33e0*/  IMAD.MOV.U32 R141, RZ, RZ, R123 ;  /* 0x000000ffff8d7224 */ /* 0x000fe200078e007b */
[----:B------:R-:W-:Y:S01]  /*33f0*/  MOV R149, R145 ;  /* 0x0000009100957202 */ /* 0x000fe20000000f00 */
[----:B------:R-:W-:Y:S01]  /*3400*/  IMAD.MOV.U32 R151, RZ, RZ, R147 ;  /* 0x000000ffff977224 */ /* 0x000fe200078e0093 */
[----:B------:R-:W4:Y:S01]  /*3410*/  @P1 LDC.64 R122, c[0x0][0x438] ;  /* 0x00010e00ff7a1b82 */ /* 0x000f220000000a00 */
[----:B------:R-:W-:Y:S01]  /*3420*/  IMAD.MOV.U32 R150, RZ, RZ, R146 ;  /* 0x000000ffff967224 */ /* 0x000fe200078e0092 */
[----:B------:R-:W-:Y:S01]  /*3430*/  MOV R146, R142 ;  /* 0x0000008e00927202 */ /* 0x000fe20000000f00 */
[----:B------:R-:W-:-:S02]  /*3440*/  IMAD.MOV.U32 R148, RZ, RZ, R144 ;  /* 0x000000ffff947224 */ /* 0x000fc400078e0090 */
[----:B------:R-:W-:Y:S01]  /*3450*/  IMAD.MOV.U32 R147, RZ, RZ, R143 ;  /* 0x000000ffff937224 */ /* 0x000fe200078e008f */
[----:B------:R-:W-:Y:S01]  /*3460*/  MOV R143, R139 ;  /* 0x0000008b008f7202 */ /* 0x000fe20000000f00 */
[----:B------:R-:W-:Y:S01]  /*3470*/  IMAD.MOV.U32 R145, RZ, RZ, R141 ;  /* 0x000000ffff917224 */ /* 0x000fe200078e008d */
[----:B-1----:R-:W1:Y:S01]  /*3480*/  LDC.64 R6, c[0x0][0x3d0] ;  /* 0x0000f400ff067b82 */ /* 0x002e620000000a00 */
[----:B------:R-:W-:Y:S01]  /*3490*/  IMAD.MOV.U32 R144, RZ, RZ, R140 ;  /* 0x000000ffff907224 */ /* 0x000fe200078e008c */
[----:B------:R-:W-:Y:S01]  /*34a0*/  MOV R140, R136 ;  /* 0x00000088008c7202 */ /* 0x000fe20000000f00 */
[----:B------:R-:W-:Y:S02]  /*34b0*/  IMAD.MOV.U32 R142, RZ, RZ, R138 ;  /* 0x000000ffff8e7224 */ /* 0x000fe400078e008a */
[----:B------:R-:W-:Y:S01]  /*34c0*/  IMAD.MOV.U32 R141, RZ, RZ, R137 ;  /* 0x000000ffff8d7224 */ /* 0x000fe200078e0089 */
[----:B------:R-:W-:Y:S01]  /*34d0*/  MOV R137, R129 ;  /* 0x0000008100897202 */ /* 0x000fe20000000f00 */
[----:B------:R-:W-:Y:S01]  /*34e0*/  IMAD.MOV.U32 R139, RZ, RZ, R131 ;  /* 0x000000ffff8b7224 */ /* 0x000fe200078e0083 */
[----:B------:R-:W4:Y:S01]  /*34f0*/  LDL R129, [R1+0x64] ;  /* 0x0000640001817983 */ /* 0x000f220000100800 */
[----:B------:R-:W-:-:S02]  /*3500*/  IMAD.MOV.U32 R138, RZ, RZ, R130 ;  /* 0x000000ffff8a7224 */ /* 0x000fc400078e0082 */
[----:B------:R-:W-:Y:S01]  /*3510*/  IMAD.MOV.U32 R136, RZ, RZ, R128 ;  /* 0x000000ffff887224 */ /* 0x000fe200078e0080 */
[----:B------:R-:W4:Y:S04]  /*3520*/  LDL R130, [R1+0x68] ;  /* 0x0000680001827983 */ /* 0x000f280000100800 */
[----:B------:R-:W4:Y:S04]  /*3530*/  LDL R131, [R1+0x6c] ;  /* 0x00006c0001837983 */ /* 0x000f280000100800 */
[----:B------:R-:W4:Y:S01]  /*3540*/  LDL R128, [R1+0x60] ;  /* 0x0000600001807983 */ /* 0x000f220000100800 */
[----:B------:R-:W-:-:S03]  /*3550*/  @P0 IMAD.WIDE.U32 R10, R0, 0x20, R10 ;  /* 0x00000020000a0825 */ /* 0x000fc600078e000a */
[----:B--2---:R2:W-:Y:S04]  /*3560*/  @P2 STL.64 [R1+0xf0], R152 ;  /* 0x0000f09801002387 */ /* 0x0045e80000100a00 */
[----:B------:R0:W-:Y:S01]  /*3570*/  @P2 STL.64 [R1+0xf8], R154 ;  /* 0x0000f89a01002387 */ /* 0x0001e20000100a00 */
[----:B--2---:R-:W-:Y:S01]  /*3580*/  IMAD.MOV.U32 R152, RZ, RZ, R151 ;  /* 0x000000ffff987224 */ /* 0x004fe200078e0097 */
[----:B------:R-:W-:Y:S01]  /*3590*/  MOV R153, R150 ;  /* 0x0000009600997202 */ /* 0x000fe20000000f00 */
[----:B0-----:R-:W-:Y:S02]  /*35a0*/  IMAD.MOV.U32 R154, RZ, RZ, R149 ;  /* 0x000000ffff9a7224 */ /* 0x001fe400078e0095 */
[----:B------:R-:W-:-:S06]  /*35b0*/  IMAD.MOV.U32 R155, RZ, RZ, R148 ;  /* 0x000000ffff9b7224 */ /* 0x000fcc00078e0094 */
[----:B------:R-:W2:Y:S01]  /*35c0*/  @P0 LDG.E.128 R152, desc[UR10][R10.64] ;  /* 0x0000000a0a980981 */ /* 0x000ea2000c1e1d00 */
        /* <DEDUP_REMOVED lines=11> */
[----:B------:R-:W-:Y:S01]  /*3680*/  IMAD.MOV.U32 R141, RZ, RZ, R137 ;  /* 0x000000ffff8d7224 */ /* 0x000fe200078e0089 */
[----:B------:R-:W4:Y:S01]  /*3690*/  LDL R139, [R1+0xa0] ;  /* 0x0000a000018b7983 */ /* 0x000f220000100800 */
[----:B------:R-:W-:-:S03]  /*36a0*/  IMAD.MOV.U32 R140, RZ, RZ, R136 ;  /* 0x000000ffff8c7224 */ /* 0x000fc600078e0088 */
[----:B------:R-:W3:Y:S04]  /*36b0*/  LDL R137, [R1+0xa8] ;  /* 0x0000a80001897983 */ /* 0x000ee80000100800 */
[----:B------:R-:W3:Y:S04]  /*36c0*/  LDL R136, [R1+0xac] ;  /* 0x0000ac0001887983 */ /* 0x000ee80000100800 */
[----:B--2---:R0:W-:Y:S04]  /*36d0*/  @P0 STL.64 [R1+0xe0], R152 ;  /* 0x0000e09801000387 */ /* 0x0041e80000100a00 */
[----:B------:R2:W-:Y:S01]  /*36e0*/  @P0 STL.64 [R1+0xe8], R154 ;  /* 0x0000e89a01000387 */ /* 0x0005e20000100a00 */
[----:B0-----:R-:W-:Y:S01]  /*36f0*/  MOV R152, R151 ;  /* 0x0000009700987202 */ /* 0x001fe20000000f00 */
[----:B------:R-:W-:-:S02]  /*3700*/  IMAD.MOV.U32 R153, RZ, RZ, R150 ;  /* 0x000000ffff997224 */ /* 0x000fc400078e0096 */
[----:B--2---:R-:W-:Y:S01]  /*3710*/  IMAD.MOV.U32 R154, RZ, RZ, R149 ;  /* 0x000000ffff9a7224 */ /* 0x004fe200078e0095 */
[----:B------:R-:W-:-:S06]  /*3720*/  MOV R155, R148 ;  /* 0x00000094009b7202 */ /* 0x000fcc0000000f00 */
[----:B------:R0:W2:Y:S01]  /*3730*/  @P0 LDG.E.128 R152, desc[UR10][R10.64+0x10] ;  /* 0x0000100a0a980981 */ /* 0x0000a2000c1e1d00 */
        /* <DEDUP_REMOVED lines=9> */
[----:B------:R-:W-:Y:S01]  /*37d0*/  IMAD.MOV.U32 R144, RZ, RZ, R140 ;  /* 0x000000ffff907224 */ /* 0x000fe200078e008c */
[----:B---3--:R-:W-:Y:S01]  /*37e0*/  MOV R140, R136 ;  /* 0x00000088008c7202 */ /* 0x008fe20000000f00 */
[----:B------:R-:W-:Y:S01]  /*37f0*/  IMAD.MOV.U32 R142, RZ, RZ, R138 ;  /* 0x000000ffff8e7224 */ /* 0x000fe200078e008a */
[----:B------:R-:W3:Y:S01]  /*3800*/  LDL R136, [R1+0x9c] ;  /* 0x00009c0001887983 */ /* 0x000ee20000100800 */
[----:B------:R-:W-:-:S02]  /*3810*/  IMAD.MOV.U32 R141, RZ, RZ, R137 ;  /* 0x000000ffff8d7224 */ /* 0x000fc400078e0089 */
[C---:B------:R-:W-:Y:S01]  /*3820*/  @P0 IMAD.WIDE.U32 R116, R0.reuse, 0x20, R116 ;  /* 0x0000002000740825 */ /* 0x040fe200078e0074 */
[----:B------:R-:W3:Y:S03]  /*3830*/  LDL R138, [R1+0x94] ;  /* 0x00009400018a7983 */ /* 0x000ee60000100800 */
[C---:B------:R-:W-:Y:S01]  /*3840*/  @P0 IMAD.WIDE.U32 R16, R0.reuse, 0x20, R16 ;  /* 0x0000002000100825 */ /* 0x040fe200078e0010 */
[----:B------:R-:W4:Y:S03]  /*3850*/  LDL R137, [R1+0x98] ;  /* 0x0000980001897983 */ /* 0x000f260000100800 */
[----:B------:R-:W-:Y:S01]  /*3860*/  @P0 IMAD.WIDE.U32 R118, R0, 0x20, R118 ;  /* 0x0000002000760825 */ /* 0x000fe200078e0076 */
[----:B------:R-:W-:Y:S01]  /*3870*/  @P2 LOP3.LUT R18, R18, 0x200, RZ, 0xfc, !PT ;  /* 0x0000020012122812 */ /* 0x000fe200078efcff */
[----:B------:R-:W5:Y:S01]  /*3880*/  @P0 LD.E.128 R56, desc[UR10][R16.64] ;  /* 0x0000000a10380980 */ /* 0x000f62000c101d00 */
[----:B0-----:R-:W0:Y:S01]  /*3890*/  LDC.64 R10, c[0x0][0x3d8] ;  /* 0x0000f600ff0a7b82 */ /* 0x001e220000000a00 */
[----:B------:R-:W-:-:S02]  /*38a0*/  IMAD.MOV.U32 R124, RZ, RZ, R121 ;  /* 0x000000ffff7c7224 */ /* 0x000fc400078e0079 */
[----:B------:R-:W-:Y:S01]  /*38b0*/  IMAD.MOV.U32 R125, RZ, RZ, R120 ;  /* 0x000000ffff7d7224 */ /* 0x000fe200078e0078 */
[----:B------:R-:W5:Y:S04]  /*38c0*/  @P0 LD.E.128 R52, desc[UR10][R16.64+0x10] ;  /* 0x0000100a10340980 */ /* 0x000f68000c101d00 */
[----:B------:R-:W1:Y:S01]  /*38d0*/  LDC.64 R120, c[0x0][0x3d0] ;  /* 0x0000f400ff787b82 */ /* 0x000e620000000a00 */
[----:B--2---:R2:W-:Y:S04]  /*38e0*/  @P0 STL.64 [R1+0xd0], R152 ;  /* 0x0000d09801000387 */ /* 0x0045e80000100a00 */
[----:B------:R0:W-:Y:S01]  /*38f0*/  @P0 STL.64 [R1+0xd8], R154 ;  /* 0x0000d89a01000387 */ /* 0x0001e20000100a00 */
[----:B------:R-:W-:-:S03]  /*3900*/  @P0 VIADD R0, R0, 0x80 ;  /* 0x0000008000000836 */ /* 0x000fc60000000000 */
[----:B------:R-:W5:Y:S01]  /*3910*/  @P0 LD.E.128 R104, desc[UR10][R118.64] ;  /* 0x0000000a76680980 */ /* 0x000f62000c101d00 */
[----:B--2---:R-:W-:-:S03]  /*3920*/  IMAD.MOV.U32 R152, RZ, RZ, R151 ;  /* 0x000000ffff987224 */ /* 0x004fc600078e0097 */
[----:B------:R-:W5:Y:S01]  /*3930*/  @P0 LD.E.128 R100, desc[UR10][R118.64+0x10] ;  /* 0x0000100a76640980 */ /* 0x000f62000c101d00 */
[----:B------:R-:W-:Y:S01]  /*3940*/  IMAD.MOV.U32 R153, RZ, RZ, R150 ;  /* 0x000000ffff997224 */ /* 0x000fe200078e0096 */
[----:B0-----:R-:W-:Y:S01]  /*3950*/  MOV R154, R149 ;  /* 0x00000095009a7202 */ /* 0x001fe20000000f00 */
[----:B------:R-:W-:-:S06]  /*3960*/  IMAD.MOV.U32 R155, RZ, RZ, R148 ;  /* 0x000000ffff9b7224 */ /* 0x000fcc00078e0094 */
[----:B------:R-:W2:Y:S01]  /*3970*/  @P0 LDG.E.128 R152, desc[UR10][R116.64] ;  /* 0x0000000a74980981 */ /* 0x000ea2000c1e1d00 */
        /* <DEDUP_REMOVED lines=11> */
[----:B---3--:R-:W-:-:S02]  /*3a30*/  IMAD.MOV.U32 R142, RZ, RZ, R138 ;  /* 0x000000ffff8e7224 */ /* 0x008fc400078e008a */
[----:B------:R-:W-:Y:S01]  /*3a40*/  IMAD.MOV.U32 R140, RZ, RZ, R136 ;  /* 0x000000ffff8c7224 */ /* 0x000fe200078e0088 */
[----:B------:R-:W4:Y:S04]  /*3a50*/  LDL R138, [R1+0x18] ;  /* 0x00001800018a7983 */ /* 0x000f280000100800 */
[----:B------:R-:W4:Y:S04]  /*3a60*/  LDL R136, [R1+0x10] ;  /* 0x0000100001887983 */ /* 0x000f280000100800 */
[----:B------:R-:W4:Y:S04]  /*3a70*/  LDL R139, [R1+0x1c] ;  /* 0x00001c00018b7983 */ /* 0x000f280000100800 */
        /* <DEDUP_REMOVED lines=19> */
[----:B0-----:R-:W0:Y:S01]  /*3bb0*/  LDC.64 R116, c[0x0][0x3d0] ;  /* 0x0000f400ff747b82 */ /* 0x001e220000000a00 */
[----:B------:R-:W-:Y:S01]  /*3bc0*/  IMAD.MOV.U32 R141, RZ, RZ, R127 ;  /* 0x000000ffff8d7224 */ /* 0x000fe200078e007f */
[----:B------:R-:W-:Y:S01]  /*3bd0*/  MOV R127, R15 ;  /* 0x0000000f007f7202 */ /* 0x000fe20000000f00 */
[----:B------:R-:W-:Y:S01]  /*3be0*/  IMAD.MOV.U32 R133, RZ, RZ, R125 ;  /* 0x000000ffff857224 */ /* 0x000fe200078e007d */
[----:B------:R-:W3:Y:S01]  /*3bf0*/  LDL R15, [R1+0x8] ;  /* 0x00000800010f7983 */ /* 0x000ee20000100800 */
[----:B------:R-:W-:-:S02]  /*3c00*/  IMAD.MOV.U32 R132, RZ, RZ, R124 ;  /* 0x000000ffff847224 */ /* 0x000fc400078e007c */
[----:B------:R-:W-:Y:S01]  /*3c10*/  IMAD.MOV.U32 R126, RZ, RZ, R12 ;  /* 0x000000ffff7e7224 */ /* 0x000fe200078e000c */
[----:B------:R-:W4:Y:S01]  /*3c20*/  LDL R125, [R1+0x4] ;  /* 0x00000400017d7983 */ /* 0x000f220000100800 */
[C---:B-1----:R-:W-:Y:S01]  /*3c30*/  @P1 IMAD.WIDE.U32 R120, R0.reuse, 0x20, R120 ;  /* 0x0000002000781825 */ /* 0x042fe200078e0078 */
[----:B------:R-:W1:Y:S02]  /*3c40*/  @P2 LDC.64 R8, c[0x0][0x438] ;  /* 0x00010e00ff082b82 */ /* 0x000e640000000a00 */
[----:B------:R-:W3:Y:S04]  /*3c50*/  LDL R12, [R1+0xc] ;  /* 0x00000c00010c7983 */ /* 0x000ee80000100800 */
[----:B------:R-:W3:Y:S01]  /*3c60*/  LDL R124, [R1] ;  /* 0x00000000017c7983 */ /* 0x000ee20000100800 */
[C---:B------:R-:W-:Y:S01]  /*3c70*/  @P1 IMAD.WIDE.U32 R122, R0.reuse, 0x20, R122 ;  /* 0x00000020007a1825 */ /* 0x040fe200078e007a */
[----:B------:R-:W0:Y:S03]  /*3c80*/  @P2 LDC.64 R16, c[0x0][0x440] ;  /* 0x00011000ff102b82 */ /* 0x000e260000000a00 */
[----:B------:R-:W-:Y:S01]  /*3c90*/  @P1 IMAD.WIDE.U32 R2, R0, 0x20, R2 ;  /* 0x0000002000021825 */ /* 0x000fe200078e0002 */
[----:B------:R-:W-:Y:S01]  /*3ca0*/  ISETP.GE.U32.AND P3, PT, R192, 0x300, PT ;  /* 0x00000300c000780c */ /* 0x000fe20003f66070 */
[----:B------:R-:W5:Y:S02]  /*3cb0*/  @P1 LD.E.128 R48, desc[UR10][R122.64] ;  /* 0x0000000a7a301980 */ /* 0x000f64000c101d00 */
[----:B------:R-:W-:-:S02]  /*3cc0*/  @P1 IMAD.WIDE.U32 R4, R0, 0x20, R4 ;  /* 0x0000002000041825 */ /* 0x000fc400078e0004 */
[----:B------:R-:W5:Y:S04]  /*3cd0*/  @P1 LD.E.128 R44, desc[UR10][R122.64+0x10] ;  /* 0x0000100a7a2c1980 */ /* 0x000f68000c101d00 */
[----:B--2---:R2:W-:Y:S04]  /*3ce0*/  @P0 STL.64 [R1+0xb0], R152 ;  /* 0x0000b09801000387 */ /* 0x0045e80000100a00 */
[----:B------:R1:W-:Y:S01]  /*3cf0*/  @P0 STL.64 [R1+0xb8], R154 ;  /* 0x0000b89a01000387 */ /* 0x0003e20000100a00 */
[----:B------:R-:W-:-:S03]  /*3d00*/  @P1 VIADD R0, R0, 0x80 ;  /* 0x0000008000001836 */ /* 0x000fc60000000000 */
[----:B------:R-:W5:Y:S01]  /*3d10*/  @P1 LD.E.128 R96, desc[UR10][R4.64] ;  /* 0x0000000a04601980 */ /* 0x000f62000c101d00 */
[----:B--2---:R-:W-:Y:S01]  /*3d20*/  IMAD.MOV.U32 R152, RZ, RZ, R151 ;  /* 0x000000ffff987224 */ /* 0x004fe200078e0097 */
[----:B------:R-:W-:Y:S02]  /*3d30*/  MOV R153, R150 ;  /* 0x0000009600997202 */ /* 0x000fe40000000f00 */
[----:B------:R-:W5:Y:S01]  /*3d40*/  @P1 LD.E.128 R92, desc[UR10][R4.64+0x10] ;  /* 0x0000100a045c1980 */ /* 0x000f62000c101d00 */
[----:B-1----:R-:W-:Y:S02]  /*3d50*/  IMAD.MOV.U32 R154, RZ, RZ, R149 ;  /* 0x000000ffff9a7224 */ /* 0x002fe400078e0095 */
        /* <DEDUP_REMOVED lines=15> */
[----:B------:R-:W-:Y:S02]  /*3e50*/  IMAD.MOV.U32 R140, RZ, RZ, R126 ;  /* 0x000000ffff8c7224 */ /* 0x000fe400078e007e */
[----:B---3--:R-:W-:Y:S01]  /*3e60*/  IMAD.MOV.U32 R132, RZ, RZ, R124 ;  /* 0x000000ffff847224 */ /* 0x008fe200078e007c */
[----:B------:R-:W4:Y:S04]  /*3e70*/  LDL R126, [R1+0x58] ;  /* 0x00005800017e7983 */ /* 0x000f280000100800 */
        /* <DEDUP_REMOVED lines=15> */
[----:B------:R-:W-:Y:S01]  /*3f70*/  @P2 IMAD.WIDE.U32 R6, R0, 0x20, R6 ;  /* 0x0000002000062825 */ /* 0x000fe200078e0006 */
[----:B------:R-:W3:Y:S01]  /*3f80*/  LDL R135, [R1+0x30] ;  /* 0x0000300001877983 */ /* 0x000ee20000100800 */
[----:B------:R-:W-:Y:S01]  /*3f90*/  MOV R151, R147 ;  /* 0x0000009300977202 */ /* 0x000fe20000000f00 */
[----:B-1----:R-:W1:Y:S02]  /*3fa0*/  LDC.64 R120, c[0x0][0x3d8] ;  /* 0x0000f600ff787b82 */ /* 0x002e640000000a00 */
[----:B------:R-:W3:Y:S01]  /*3fb0*/  LDL R134, [R1+0x34] ;  /* 0x0000340001867983 */ /* 0x000ee20000100800 */
[----:B------:R-:W-:-:S02]  /*3fc0*/  IMAD.MOV.U32 R150, RZ, RZ, R146 ;  /* 0x000000ffff967224 */ /* 0x000fc400078e0092 */
[----:B------:R-:W-:Y:S01]  /*3fd0*/  IMAD.MOV.U32 R147, RZ, RZ, R143 ;  /* 0x000000ffff937224 */ /* 0x000fe200078e008f */
[----:B----4-:R-:W4:Y:S01]  /*3fe0*/  @P2 LDG.E.128 R124, desc[UR10][R6.64+0x10] ;  /* 0x0000100a067c2981 */ /* 0x010f22000c1e1d00 */
[----:B------:R-:W-:-:S03]  /*3ff0*/  IMAD.MOV.U32 R146, RZ, RZ, R142 ;  /* 0x000000ffff927224 */ /* 0x000fc600078e008e */
[----:B------:R-:W4:Y:S04]  /*4000*/  LDL R142, [R1+0x28] ;  /* 0x00002800018e7983 */ /* 0x000f280000100800 */
[----:B------:R-:W4:Y:S04]  /*4010*/  LDL R143, [R1+0x2c] ;  /* 0x00002c00018f7983 */ /* 0x000f280000100800 */
[----:B------:R-:W4:Y:S01]  /*4020*/  @P2 LDG.E.128 R128, desc[UR10][R6.64] ;  /* 0x0000000a06802981 */ /* 0x000f22000c1e1d00 */
[----:B------:R-:W-:Y:S01]  /*4030*/  IMAD.MOV.U32 R156, RZ, RZ, R147 ;  /* 0x000000ffff9c7224 */ /* 0x000fe200078e0093 */
[----:B------:R-:W-:-:S02]  /*4040*/  MOV R157, R146 ;  /* 0x00000092009d7202 */ /* 0x000fc40000000f00 */
[----:B--2---:R2:W-:Y:S04]  /*4050*/  @P1 STL.64 [R1+0x90], R152 ;  /* 0x0000909801001387 */ /* 0x0045e80000100a00 */
[----:B------:R0:W-:Y:S04]  /*4060*/  @P1 STL.64 [R1+0x98], R154 ;  /* 0x0000989a01001387 */ /* 0x0001e80000100a00 */
[----:B------:R-:W4:Y:S01]  /*4070*/  LDL R146, [R1+0x38] ;  /* 0x0000380001927983 */ /* 0x000f220000100800 */
[----:B--2---:R-:W-:-:S03]  /*4080*/  IMAD.MOV.U32 R152, RZ, RZ, R151 ;  /* 0x000000ffff987224 */ /* 0x004fc600078e0097 */
[----:B------:R-:W2:Y:S01]  /*4090*/  LDL R147, [R1+0x3c] ;  /* 0x00003c0001937983 */ /* 0x000ea20000100800 */
[----:B------:R-:W-:Y:S01]  /*40a0*/  IMAD.MOV.U32 R153, RZ, RZ, R150 ;  /* 0x000000ffff997224 */ /* 0x000fe200078e0096 */
[----:B0-----:R-:W-:Y:S01]  /*40b0*/  MOV R154, R149 ;  /* 0x00000095009a7202 */ /* 0x001fe20000000f00 */
[----:B------:R-:W-:Y:S01]  /*40c0*/  IMAD.MOV.U32 R155, RZ, RZ, R148 ;  /* 0x000000ffff9b7224 */ /* 0x000fe200078e0094 */
[----:B------:R-:W2:Y:S04]  /*40d0*/  LDL R149, [R1+0x44] ;  /* 0x0000440001957983 */ /* 0x000ea80000100800 */
[----:B------:R-:W2:Y:S04]  /*40e0*/  LDL R148, [R1+0x40] ;  /* 0x0000400001947983 */ /* 0x000ea80000100800 */
[----:B------:R-:W2:Y:S04]  /*40f0*/  LDL R150, [R1+0x48] ;  /* 0x0000480001967983 */ /* 0x000ea80000100800 */
[----:B------:R-:W2:Y:S01]  /*4100*/  LDL R151, [R1+0x4c] ;  /* 0x00004c0001977983 */ /* 0x000ea20000100800 */
[----:B------:R-:W-:Y:S01]  /*4110*/  ISETP.GE.U32.AND P0, PT, R192, 0x280, PT ;  /* 0x00000280c000780c */ /* 0x000fe20003f06070 */
[----:B------:R-:W-:-:S02]  /*4120*/  IMAD.MOV.U32 R158, RZ, RZ, R145 ;  /* 0x000000ffff9e7224 */ /* 0x000fc400078e0091 */
[----:B------:R-:W-:Y:S02]  /*4130*/  IMAD.MOV.U32 R159, RZ, RZ, R144 ;  /* 0x000000ffff9f7224 */ /* 0x000fe400078e0090 */
[C---:B------:R-:W-:Y:S01]  /*4140*/  @P2 IMAD.WIDE.U32 R8, R0.reuse, 0x20, R8 ;  /* 0x0000002000082825 */ /* 0x040fe200078e0008 */
[----:B---3--:R-:W-:Y:S01]  /*4150*/  MOV R144, R135 ;  /* 0x0000008700907202 */ /* 0x008fe20000000f00 */
[----:B------:R-:W3:Y:S02]  /*4160*/  @P1 LDG.E.128 R152, desc[UR10][R2.64+0x10] ;  /* 0x0000100a02981981 */ /* 0x000ee4000c1e1d00 */
[C---:B------:R-:W-:Y:S02]  /*4170*/  @P2 IMAD.WIDE.U32 R10, R0.reuse, 0x20, R10 ;  /* 0x00000020000a2825 */ /* 0x040fe400078e000a */
[----:B------:R0:W3:Y:S02]  /*4180*/  @P1 LDG.E.128 R156, desc[UR10][R2.64] ;  /* 0x0000000a029c1981 */ /* 0x0000e4000c1e1d00 */
[C---:B------:R-:W-:Y:S01]  /*4190*/  @P2 IMAD.WIDE.U32 R16, R0.reuse, 0x20, R16 ;  /* 0x0000002000102825 */ /* 0x040fe200078e0010 */
[----:B------:R-:W0:Y:S01]  /*41a0*/  @P0 LDC.64 R118, c[0x0][0x438] ;  /* 0x00010e00ff760b82 */ /* 0x000e220000000a00 */
[----:B----4-:R4:W-:Y:S02]  /*41b0*/  @P2 STL.64 [R1+0x50], R124 ;  /* 0x0000507c01002387 */ /* 0x0109e40000100a00 */
[----:B------:R-:W-:-:S02]  /*41c0*/  @P2 VIADD R0, R0, 0x80 ;  /* 0x0000008000002836 */ /* 0x000fc40000000000 */
[----:B------:R-:W-:Y:S01]  /*41d0*/  IMAD.MOV.U32 R145, RZ, RZ, R134 ;  /* 0x000000ffff917224 */ /* 0x000fe200078e0086 */
[----:B------:R-:W-:Y:S01]  /*41e0*/  MOV R134, R15 ;  /* 0x0000000f00867202 */ /* 0x000fe20000000f00 */
[----:B------:R-:W-:Y:S01]  /*41f0*/  IMAD.MOV.U32 R135, RZ, RZ, R12 ;  /* 0x000000ffff877224 */ /* 0x000fe200078e000c */
[----:B------:R-:W0:Y:S01]  /*4200*/  @P0 LDC.64 R122, c[0x0][0x440] ;  /* 0x00011000ff7a0b82 */ /* 0x000e220000000a00 */
[C---:B-1----:R-:W-:Y:S01]  /*4210*/  @P0 IMAD.WIDE.U32 R120, R0.reuse, 0x20, R120 ;  /* 0x0000002000780825 */ /* 0x042fe200078e0078 */
[----:B------:R1:W-:Y:S03]  /*4220*/  @P2 STL.64 [R1+0x58], R126 ;  /* 0x0000587e01002387 */ /* 0x0003e60000100a00 */
[C---:B------:R-:W-:Y:S01]  /*4230*/  @P0 IMAD.WIDE.U32 R116, R0.reuse, 0x20, R116 ;  /* 0x0000002000740825 */ /* 0x040fe200078e0074 */
[----:B------:R1:W-:Y:S02]  /*4240*/  @P2 STL.64 [R1+0x60], R128 ;  /* 0x0000608001002387 */ /* 0x0003e40000100a00 */
[----:B----4-:R-:W4:Y:S02]  /*4250*/  LDC.64 R124, c[0x0][0x3d0] ;  /* 0x0000f400ff7c7b82 */ /* 0x010f240000000a00 */
[----:B------:R-:W3:Y:S04]  /*4260*/  @P0 LDG.E.128 R132, desc[UR10][R120.64] ;  /* 0x0000000a78840981 */ /* 0x000ee8000c1e1d00 */
[----:B------:R-:W3:Y:S02]  /*4270*/  @P0 LDG.E.128 R136, desc[UR10][R116.64+0x10] ;  /* 0x0000100a74880981 */ /* 0x000ee4000c1e1d00 */
[----:B-1----:R-:W1:Y:S02]  /*4280*/  @P3 LDC.64 R126, c[0x0][0x438] ;  /* 0x00010e00ff7e3b82 */ /* 0x002e640000000a00 */
[----:B------:R-:W3:Y:S04]  /*4290*/  @P0 LDG.E.128 R140, desc[UR10][R116.64] ;  /* 0x0000000a748c0981 */ /* 0x000ee8000c1e1d00 */
[----:B------:R0:W5:Y:S02]  /*42a0*/  @P2 LD.E.128 R40, desc[UR10][R8.64] ;  /* 0x0000000a08282980 */ /* 0x000164000c101d00 */
[----:B------:R-:W1:Y:S02]  /*42b0*/  LDC.64 R128, c[0x0][0x3d8] ;  /* 0x0000f600ff807b82 */ /* 0x000e640000000a00 */
[----:B------:R1:W5:Y:S06]  /*42c0*/  @P2 LD.E.128 R36, desc[UR10][R8.64+0x10] ;  /* 0x0000100a08242980 */ /* 0x00036c000c101d00 */
[----:B0-----:R-:W0:Y:S01]  /*42d0*/  @P3 LDC.64 R2, c[0x0][0x440] ;  /* 0x00011000ff023b82 */ /* 0x001e220000000a00 */
[C---:B------:R-:W-:Y:S01]  /*42e0*/  @P0 IMAD.WIDE.U32 R118, R0.reuse, 0x20, R118 ;  /* 0x0000002000760825 */ /* 0x040fe200078e0076 */
[----:B------:R0:W5:Y:S03]  /*42f0*/  @P2 LD.E.128 R88, desc[UR10][R16.64] ;  /* 0x0000000a10582980 */ /* 0x000166000c101d00 */
[C---:B------:R-:W-:Y:S01]  /*4300*/  @P0 IMAD.WIDE.U32 R122, R0.reuse, 0x20, R122 ;  /* 0x00000020007a0825 */ /* 0x040fe200078e007a */
[----:B------:R-:W-:Y:S01]  /*4310*/  @P0 IADD3 R0, PT, PT, R0, 0x80, RZ ;  /* 0x0000008000000810 */ /* 0x000fe20007ffe0ff */
[----:B------:R0:W5:Y:S04]  /*4320*/  @P2 LD.E.128 R84, desc[UR10][R16.64+0x10] ;  /* 0x0000100a10542980 */ /* 0x000168000c101d00 */
[C---:B----4-:R-:W-:Y:S01]  /*4330*/  @P3 IMAD.WIDE.U32 R124, R0.reuse, 0x20, R124 ;  /* 0x00000020007c3825 */ /* 0x050fe200078e007c */
[----:B--2---:R-:W2:Y:S04]  /*4340*/  @P2 LDG.E.128 R144, desc[UR10][R10.64+0x10] ;  /* 0x0000100a0a902981 */ /* 0x004ea8000c1e1d00 */
[----:B------:R-:W4:Y:S01]  /*4350*/  @P2 LDG.E.128 R148, desc[UR10][R10.64] ;  /* 0x0000000a0a942981 */ /* 0x000f22000c1e1d00 */
[----:B-1----:R-:W-:-:S03]  /*4360*/  @P3 IMAD.WIDE.U32 R126, R0, 0x20, R126 ;  /* 0x00000020007e3825 */ /* 0x002fc600078e007e */
[----:B------:R1:W5:Y:S01]  /*4370*/  @P3 LDG.E.128 R240, desc[UR10][R124.64] ;  /* 0x0000000a7cf03981 */ /* 0x000362000c1e1d00 */
[----:B------:R-:W-:-:S03]  /*4380*/  @P3 IMAD.WIDE.U32 R128, R0, 0x20, R128 ;  /* 0x0000002000803825 */ /* 0x000fc600078e0080 */
[----:B------:R1:W5:Y:S01]  /*4390*/  @P3 LDG.E.128 R236, desc[UR10][R124.64+0x10] ;  /* 0x0000100a7cec3981 */ /* 0x000362000c1e1d00 */
[----:B0-----:R-:W-:-:S03]  /*43a0*/  @P3 IMAD.WIDE.U32 R2, R0, 0x20, R2 ;  /* 0x0000002000023825 */ /* 0x001fc600078e0002 */
[----:B------:R1:W5:Y:S04]  /*43b0*/  @P3 LD.E.128 R24, desc[UR10][R126.64] ;  /* 0x0000000a7e183980 */ /* 0x000368000c101d00 */
[----:B------:R1:W5:Y:S04]  /*43c0*/  @P3 LD.E.128 R20, desc[UR10][R126.64+0x10] ;  /* 0x0000100a7e143980 */ /* 0x000368000c101d00 */
[----:B------:R1:W5:Y:S04]  /*43d0*/  @P3 LDG.E.128 R228, desc[UR10][R128.64] ;  /* 0x0000000a80e43981 */ /* 0x000368000c1e1d00 */
[----:B------:R1:W5:Y:S04]  /*43e0*/  @P3 LDG.E.128 R224, desc[UR10][R128.64+0x10] ;  /* 0x0000100a80e03981 */ /* 0x000368000c1e1d00 */
[----:B------:R1:W5:Y:S04]  /*43f0*/  @P3 LD.E.128 R72, desc[UR10][R2.64] ;  /* 0x0000000a02483980 */ /* 0x000368000c101d00 */
[----:B------:R1:W5:Y:S04]  /*4400*/  @P3 LD.E.128 R68, desc[UR10][R2.64+0x10] ;  /* 0x0000100a02443980 */ /* 0x000368000c101d00 */
[----:B------:R1:W-:Y:S04]  /*4410*/  @P2 STL.64 [R1+0x68], R130 ;  /* 0x0000688201002387 */ /* 0x0003e80000100a00 */
[----:B---3--:R1:W-:Y:S04]  /*4420*/  @P1 STL.64 [R1+0x80], R156 ;  /* 0x0000809c01001387 */ /* 0x0083e80000100a00 */
[----:B------:R1:W-:Y:S04]  /*4430*/  @P1 STL.64 [R1+0x88], R158 ;  /* 0x0000889e01001387 */ /* 0x0003e80000100a00 */
[----:B------:R1:W-:Y:S04]  /*4440*/  @P1 STL.64 [R1+0x70], R152 ;  /* 0x0000709801001387 */ /* 0x0003e80000100a00 */
[----:B------:R1:W-:Y:S04]  /*4450*/  @P1 STL.64 [R1+0x78], R154 ;  /* 0x0000789a01001387 */ /* 0x0003e80000100a00 */
[----:B------:R1:W-:Y:S04]  /*4460*/  @P0 STL.64 [R1], R132 ;  /* 0x0000008401000387 */ /* 0x0003e80000100a00 */
[----:B------:R1:W-:Y:S04]  /*4470*/  @P0 STL.64 [R1+0x8], R134 ;  /* 0x0000088601000387 */ /* 0x0003e80000100a00 */
[----:B------:R1:W-:Y:S04]  /*4480*/  @P0 STL.64 [R1+0x10], R136 ;  /* 0x0000108801000387 */ /* 0x0003e80000100a00 */
[----:B------:R1:W5:Y:S04]  /*4490*/  @P0 LD.E.128 R32, desc[UR10][R118.64] ;  /* 0x0000000a76200980 */ /* 0x000368000c101d00 */
[----:B------:R1:W5:Y:S04]  /*44a0*/  @P0 LD.E.128 R28, desc[UR10][R118.64+0x10] ;  /* 0x0000100a761c0980 */ /* 0x000368000c101d00 */
[----:B------:R1:W5:Y:S04]  /*44b0*/  @P0 LDG.E.128 R244, desc[UR10][R120.64+0x10] ;  /* 0x0000100a78f40981 */ /* 0x000368000c1e1d00 */
[----:B------:R1:W5:Y:S04]  /*44c0*/  @P0 LD.E.128 R80, desc[UR10][R122.64] ;  /* 0x0000000a7a500980 */ /* 0x000368000c101d00 */
[----:B------:R1:W5:Y:S01]  /*44d0*/  @P0 LD.E.128 R76, desc[UR10][R122.64+0x10] ;  /* 0x0000100a7a4c0980 */ /* 0x000362000c101d00 */
[----:B------:R-:W-:-:S03]  /*44e0*/  @P3 VIADD R0, R0, 0x80 ;  /* 0x0000008000003836 */ /* 0x000fc60000000000 */
[----:B----4-:R1:W-:Y:S04]  /*44f0*/  @P2 STL.64 [R1+0x40], R148 ;  /* 0x0000409401002387 */ /* 0x0103e80000100a00 */
[----:B------:R1:W-:Y:S04]  /*4500*/  @P2 STL.64 [R1+0x48], R150 ;  /* 0x0000489601002387 */ /* 0x0003e80000100a00 */
[----:B------:R1:W-:Y:S04]  /*4510*/  @P0 STL.64 [R1+0x18], R138 ;  /* 0x0000188a01000387 */ /* 0x0003e80000100a00 */
[----:B------:R1:W-:Y:S04]  /*4520*/  @P0 STL.64 [R1+0x20], R140 ;  /* 0x0000208c01000387 */ /* 0x0003e80000100a00 */
[----:B--2---:R1:W-:Y:S04]  /*4530*/  @P2 STL.64 [R1+0x30], R144 ;  /* 0x0000309001002387 */ /* 0x0043e80000100a00 */
        /* <DEDUP_REMOVED lines=21> */
.L_x_21648:
        /* <DEDUP_REMOVED lines=59> */
[----:B---3--:R-:W-:Y:S01]  /*4a40*/  IMAD.MOV.U32 R148, RZ, RZ, R147 ;  /* 0x000000ffff947224 */ /* 0x008fe200078e0093 */
[----:B----4-:R-:W-:Y:S02]  /*4a50*/  MOV R149, R146 ;  /* 0x0000009200957202 */ /* 0x010fe40000000f00 */
        /* <DEDUP_REMOVED lines=13> */
[----:B------:R-:W-:-:S02]  /*4b30*/  IMAD.MOV.U32 R140, RZ, RZ, R136 ;  /* 0x000000ffff8c7224 */ /* 0x000fc400078e0088 */
[----:B------:R-:W-:Y:S01]  /*4b40*/  IMAD.MOV.U32 R139, RZ, RZ, R135 ;  /* 0x000000ffff8b7224 */ /* 0x000fe200078e0087 */
[----:B------:R-:W-:Y:S01]  /*4b50*/  MOV R135, R131 ;  /* 0x0000008300877202 */ /* 0x000fe20000000f00 */
[----:B------:R-:W-:Y:S01]  /*4b60*/  IMAD.MOV.U32 R137, RZ, RZ, R133 ;  /* 0x000000ffff897224 */ /* 0x000fe200078e0085 */
[----:B--2---:R-:W2:Y:S01]  /*4b70*/  LDC.64 R2, c[0x0][0x3d0] ;  /* 0x0000f400ff027b82 */ /* 0x004ea20000000a00 */
[----:B------:R-:W-:Y:S01]  /*4b80*/  IMAD.MOV.U32 R136, RZ, RZ, R132 ;  /* 0x000000ffff887224 */ /* 0x000fe200078e0084 */
[----:B------:R-:W-:Y:S01]  /*4b90*/  MOV R132, R128 ;  /* 0x0000008000847202 */ /* 0x000fe20000000f00 */
[----:B------:R-:W-:Y:S01]  /*4ba0*/  IMAD.MOV.U32 R134, RZ, RZ, R130 ;  /* 0x000000ffff867224 */ /* 0x000fe200078e0082 */
[----:B------:R-:W-:Y:S01]  /*4bb0*/  MOV R128, R125 ;  /* 0x0000007d00807202 */ /* 0x000fe20000000f00 */
[----:B------:R-:W-:Y:S01]  /*4bc0*/  IMAD.MOV.U32 R133, RZ, RZ, R129 ;  /* 0x000000ffff857224 */ /* 0x000fe200078e0081 */
[----:B------:R-:W3:Y:S01]  /*4bd0*/  LDL R125, [R1+0xc8] ;  /* 0x0000c800017d7983 */ /* 0x000ee20000100800 */
[----:B------:R-:W-:-:S02]  /*4be0*/  IMAD.MOV.U32 R130, RZ, RZ, R127 ;  /* 0x000000ffff827224 */ /* 0x000fc400078e007f */
[----:B------:R-:W-:Y:S01]  /*4bf0*/  IMAD.MOV.U32 R129, RZ, RZ, R126 ;  /* 0x000000ffff817224 */ /* 0x000fe200078e007e */
[----:B------:R-:W2:Y:S01]  /*4c00*/  LDL R127, [R1+0xc0] ;  /* 0x0000c000017f7983 */ /* 0x000ea20000100800 */
[----:B------:R-:W-:-:S03]  /*4c10*/  IMAD.MOV.U32 R131, RZ, RZ, R124 ;  /* 0x000000ffff837224 */ /* 0x000fc600078e007c */
[----:B------:R-:W3:Y:S04]  /*4c20*/  LDL R126, [R1+0xc4] ;  /* 0x0000c400017e7983 */ /* 0x000ee80000100800 */
[----:B------:R-:W3:Y:S04]  /*4c30*/  LDL R124, [R1+0xcc] ;  /* 0x0000cc00017c7983 */ /* 0x000ee80000100800 */
[----:B----4-:R4:W-:Y:S04]  /*4c40*/  @P3 STL.64 [R1+0x110], R148 ;  /* 0x0001109401003387 */ /* 0x0109e80000100a00 */
[----:B------:R1:W-:Y:S01]  /*4c50*/  @P3 STL.64 [R1+0x118], R150 ;  /* 0x0001189601003387 */ /* 0x0003e20000100a00 */
[----:B----4-:R-:W-:Y:S01]  /*4c60*/  IMAD.MOV.U32 R148, RZ, RZ, R147 ;  /* 0x000000ffff947224 */ /* 0x010fe200078e0093 */
[----:B------:R-:W-:Y:S01]  /*4c70*/  MOV R149, R146 ;  /* 0x0000009200957202 */ /* 0x000fe20000000f00 */
[----:B-1----:R-:W-:-:S02]  /*4c80*/  IMAD.MOV.U32 R150, RZ, RZ, R145 ;  /* 0x000000ffff967224 */ /* 0x002fc400078e0091 */
        /* <DEDUP_REMOVED lines=12> */
[----:B--2---:R-:W-:Y:S01]  /*4d50*/  MOV R135, R127 ;  /* 0x0000007f00877202 */ /* 0x004fe20000000f00 */
[----:B------:R-:W-:Y:S01]  /*4d60*/  IMAD.MOV.U32 R137, RZ, RZ, R133 ;  /* 0x000000ffff897224 */ /* 0x000fe200078e0085 */
[----:B------:R-:W2:Y:S01]  /*4d70*/  LDL R127, [R1+0xb4] ;  /* 0x0000b400017f7983 */ /* 0x000ea20000100800 */
[----:B------:R-:W-:Y:S01]  /*4d80*/  IMAD.MOV.U32 R136, RZ, RZ, R132 ;  /* 0x000000ffff887224 */ /* 0x000fe200078e0084 */
[----:B---3--:R-:W-:Y:S01]  /*4d90*/  MOV R132, R124 ;  /* 0x0000007c00847202 */ /* 0x008fe20000000f00 */
[----:B------:R-:W-:Y:S01]  /*4da0*/  IMAD.MOV.U32 R134, RZ, RZ, R126 ;  /* 0x000000ffff867224 */ /* 0x000fe200078e007e */
[----:B------:R-:W3:Y:S01]  /*4db0*/  LDL R124, [R1+0xb0] ;  /* 0x0000b000017c7983 */ /* 0x000ee20000100800 */
[----:B------:R-:W-:-:S03]  /*4dc0*/  IMAD.MOV.U32 R133, RZ, RZ, R125 ;  /* 0x000000ffff857224 */ /* 0x000fc600078e007d */
[----:B------:R-:W2:Y:S04]  /*4dd0*/  LDL R126, [R1+0xb8] ;  /* 0x0000b800017e7983 */ /* 0x000ea80000100800 */
[----:B------:R-:W3:Y:S04]  /*4de0*/  LDL R125, [R1+0xbc] ;  /* 0x0000bc00017d7983 */ /* 0x000ee80000100800 */
[----:B----4-:R1:W-:Y:S04]  /*4df0*/  @P3 STL.64 [R1+0x100], R148 ;  /* 0x0001009401003387 */ /* 0x0103e80000100a00 */
[----:B------:R4:W-:Y:S01]  /*4e00*/  @P3 STL.64 [R1+0x108], R150 ;  /* 0x0001089601003387 */ /* 0x0009e20000100a00 */
[----:B-1----:R-:W-:-:S02]  /*4e10*/  IMAD.MOV.U32 R148, RZ, RZ, R147 ;  /* 0x000000ffff947224 */ /* 0x002fc400078e0093 */
[----:B------:R-:W-:Y:S01]  /*4e20*/  IMAD.MOV.U32 R149, RZ, RZ, R146 ;  /* 0x000000ffff957224 */ /* 0x000fe200078e0092 */
[----:B----4-:R-:W-:Y:S01]  /*4e30*/  MOV R150, R145 ;  /* 0x0000009100967202 */ /* 0x010fe20000000f00 */
        /* <DEDUP_REMOVED lines=12> */
[----:B-1----:R-:W1:Y:S01]  /*4f00*/  LDC.64 R6, c[0x0][0x3d0] ;  /* 0x0000f400ff067b82 */ /* 0x002e620000000a00 */
[----:B------:R-:W-:Y:S01]  /*4f10*/  IMAD.MOV.U32 R138, RZ, RZ, R134 ;  /* 0x000000ffff8a7224 */ /* 0x000fe200078e0086 */
[----:B--2---:R-:W-:Y:S01]  /*4f20*/  MOV R134, R126 ;  /* 0x0000007e00867202 */ /* 0x004fe20000000f00 */
[----:B------:R-:W-:Y:S01]  /*4f30*/  IMAD.MOV.U32 R136, RZ, RZ, R132 ;  /* 0x000000ffff887224 */ /* 0x000fe200078e0084 */
[----:B------:R-:W2:Y:S01]  /*4f40*/  LDL R126, [R1+0x18] ;  /* 0x00001800017e7983 */ /* 0x000ea20000100800 */
[----:B------:R-:W-:-:S02]  /*4f50*/  IMAD.MOV.U32 R135, RZ, RZ, R127 ;  /* 0x000000ffff877224 */ /* 0x000fc400078e007f */
[----:B---3--:R-:W-:Y:S01]  /*4f60*/  IMAD.MOV.U32 R133, RZ, RZ, R125 ;  /* 0x000000ffff857224 */ /* 0x008fe200078e007d */
[----:B------:R-:W2:Y:S01]  /*4f70*/  LDL R127, [R1+0x1c] ;  /* 0x00001c00017f7983 */ /* 0x000ea20000100800 */
[----:B------:R-:W-:-:S03]  /*4f80*/  IMAD.MOV.U32 R132, RZ, RZ, R124 ;  /* 0x000000ffff847224 */ /* 0x000fc600078e007c */
[----:B------:R-:W2:Y:S04]  /*4f90*/  LDL R125, [R1+0x14] ;  /* 0x00001400017d7983 */ /* 0x000ea80000100800 */
[----:B------:R-:W2:Y:S01]  /*4fa0*/  LDL R124, [R1+0x10] ;  /* 0x00001000017c7983 */ /* 0x000ea20000100800 */
[----:B------:R-:W-:-:S03]  /*4fb0*/  @P0 IMAD.WIDE.U32 R8, R0, 0x20, R8 ;  /* 0x0000002000080825 */ /* 0x000fc600078e0008 */
[----:B----4-:R3:W-:Y:S04]  /*4fc0*/  @P3 STL.64 [R1+0xf0], R148 ;  /* 0x0000f09401003387 */ /* 0x0107e80000100a00 */
[----:B------:R4:W-:Y:S01]  /*4fd0*/  @P3 STL.64 [R1+0xf8], R150 ;  /* 0x0000f89601003387 */ /* 0x0009e20000100a00 */
[----:B---3--:R-:W-:Y:S01]  /*4fe0*/  MOV R148, R147 ;  /* 0x0000009300947202 */ /* 0x008fe20000000f00 */
[----:B------:R-:W-:Y:S02]  /*4ff0*/  IMAD.MOV.U32 R149, RZ, RZ, R146 ;  /* 0x000000ffff957224 */ /* 0x000fe400078e0092 */
[----:B----4-:R-:W-:Y:S01]  /*5000*/  IMAD.MOV.U32 R150, RZ, RZ, R145 ;  /* 0x000000ffff967224 */ /* 0x010fe200078e0091 */
[----:B------:R-:W-:-:S06]  /*5010*/  MOV R151, R144 ;  /* 0x0000009000977202 */ /* 0x000fcc0000000f00 */
[----:B------:R-:W3:Y:S01]  /*5020*/  @P0 LDG.E.128 R148, desc[UR10][R8.64] ;  /* 0x0000000a08940981 */ /* 0x000ee2000c1e1d00 */
[----:B------:R-:W-:Y:S01]  /*5030*/  MOV R145, R141 ;  /* 0x0000008d00917202 */ /* 0x000fe20000000f00 */
[----:B------:R-:W-:Y:S02]  /*5040*/  IMAD.MOV.U32 R144, RZ, RZ, R140 ;  /* 0x000000ffff907224 */ /* 0x000fe400078e008c */
[----:B------:R-:W-:Y:S02]  /*5050*/  IMAD.MOV.U32 R141, RZ, RZ, R137 ;  /* 0x000000ffff8d7224 */ /* 0x000fe400078e0089 */
[----:B------:R-:W-:Y:S01]  /*5060*/  IMAD.MOV.U32 R140, RZ, RZ, R136 ;  /* 0x000000ffff8c7224 */ /* 0x000fe200078e0088 */
[----:B------:R-:W-:Y:S01]  /*5070*/  MOV R136, R132 ;  /* 0x0000008400887202 */ /* 0x000fe20000000f00 */
[----:B------:R-:W-:Y:S01]  /*5080*/  IMAD.MOV.U32 R137, RZ, RZ, R133 ;  /* 0x000000ffff897224 */ /* 0x000fe200078e0085 */
[----:B------:R-:W4:Y:S04]  /*5090*/  LDL R132, [R1+0x40] ;  /* 0x0000400001847983 */ /* 0x000f280000100800 */
[----:B------:R-:W2:Y:S01]  /*50a0*/  LDL R133, [R1+0x4c] ;  /* 0x00004c0001857983 */ /* 0x000ea20000100800 */
[----:B------:R-:W-:-:S02]  /*50b0*/  IMAD.MOV.U32 R147, RZ, RZ, R143 ;  /* 0x000000ffff937224 */ /* 0x000fc400078e008f */
[----:B------:R-:W-:Y:S01]  /*50c0*/  IMAD.MOV.U32 R146, RZ, RZ, R142 ;  /* 0x000000ffff927224 */ /* 0x000fe200078e008e */
[----:B------:R-:W-:Y:S01]  /*50d0*/  MOV R142, R138 ;  /* 0x0000008a008e7202 */ /* 0x000fe20000000f00 */
[----:B------:R-:W-:Y:S01]  /*50e0*/  IMAD.MOV.U32 R143, RZ, RZ, R139 ;  /* 0x000000ffff8f7224 */ /* 0x000fe200078e008b */
[----:B------:R-:W-:Y:S01]  /*50f0*/  MOV R139, R135 ;  /* 0x00000087008b7202 */ /* 0x000fe20000000f00 */
[----:B------:R-:W-:Y:S01]  /*5100*/  IMAD.MOV.U32 R138, RZ, RZ, R134 ;  /* 0x000000ffff8a7224 */ /* 0x000fe200078e0086 */
[----:B------:R-:W2:Y:S04]  /*5110*/  LDL R135, [R1+0x44] ;  /* 0x0000440001877983 */ /* 0x000ea80000100800 */
[----:B------:R-:W2:Y:S04]  /*5120*/  LDL R134, [R1+0x48] ;  /* 0x0000480001867983 */ /* 0x000ea80000100800 */
[----:B---3--:R3:W-:Y:S04]  /*5130*/  @P0 STL.64 [R1+0xe0], R148 ;  /* 0x0000e09401000387 */ /* 0x0087e80000100a00 */
[----:B------:R0:W-:Y:S01]  /*5140*/  @P0 STL.64 [R1+0xe8], R150 ;  /* 0x0000e89601000387 */ /* 0x0001e20000100a00 */
[----:B---3--:R-:W-:-:S02]  /*5150*/  IMAD.MOV.U32 R148, RZ, RZ, R147 ;  /* 0x000000ffff947224 */ /* 0x008fc400078e0093 */
[----:B------:R-:W-:Y:S01]  /*5160*/  IMAD.MOV.U32 R149, RZ, RZ, R146 ;  /* 0x000000ffff957224 */ /* 0x000fe200078e0092 */
[----:B0-----:R-:W-:Y:S01]  /*5170*/  MOV R150, R145 ;  /* 0x0000009100967202 */ /* 0x001fe20000000f00 */
[----:B------:R-:W-:-:S06]  /*5180*/  IMAD.MOV.U32 R151, RZ, RZ, R144 ;  /* 0x000000ffff977224 */ /* 0x000fcc00078e0090 */
[----:B------:R-:W3:Y:S01]  /*5190*/  @P0 LDG.E.128 R148, desc[UR10][R8.64+0x10] ;  /* 0x0000100a08940981 */ /* 0x000ee2000c1e1d00 */
[----:B------:R-:W-:Y:S01]  /*51a0*/  IMAD.MOV.U32 R147, RZ, RZ, R143 ;  /* 0x000000ffff937224 */ /* 0x000fe200078e008f */
[----:B------:R-:W-:Y:S01]  /*51b0*/  MOV R143, R139 ;  /* 0x0000008b008f7202 */ /* 0x000fe20000000f00 */
[----:B------:R-:W-:Y:S01]  /*51c0*/  IMAD.MOV.U32 R144, RZ, RZ, R140 ;  /* 0x000000ffff907224 */ /* 0x000fe200078e008c */
[----:B------:R-:W-:Y:S01]  /*51d0*/  MOV R140, R136 ;  /* 0x00000088008c7202 */ /* 0x000fe20000000f00 */
[----:B----4-:R-:W-:Y:S01]  /*51e0*/  IMAD.MOV.U32 R136, RZ, RZ, R132 ;  /* 0x000000ffff887224 */ /* 0x010fe200078e0084 */
[----:B--2---:R-:W-:Y:S01]  /*51f0*/  MOV R139, R133 ;  /* 0x00000085008b7202 */ /* 0x004fe20000000f00 */
[----:B------:R-:W2:Y:S04]  /*5200*/  LDL R132, [R1+0x90] ;  /* 0x0000900001847983 */ /* 0x000ea80000100800 */
[----:B------:R-:W4:Y:S01]  /*5210*/  LDL R133, [R1+0x9c] ;  /* 0x00009c0001857983 */ /* 0x000f220000100800 */
[----:B------:R-:W-:Y:S01]  /*5220*/  MOV R146, R142 ;  /* 0x0000008e00927202 */ /* 0x000fe20000000f00 */
[----:B------:R-:W-:-:S02]  /*5230*/  IMAD.MOV.U32 R145, RZ, RZ, R141 ;  /* 0x000000ffff917224 */ /* 0x000fc400078e008d */
[----:B------:R-:W-:Y:S02]  /*5240*/  IMAD.MOV.U32 R142, RZ, RZ, R138 ;  /* 0x000000ffff8e7224 */ /* 0x000fe400078e008a */
[----:B------:R-:W-:Y:S02]  /*5250*/  IMAD.MOV.U32 R141, RZ, RZ, R137 ;  /* 0x000000ffff8d7224 */ /* 0x000fe400078e0089 */
[----:B------:R-:W-:Y:S02]  /*5260*/  IMAD.MOV.U32 R137, RZ, RZ, R135 ;  /* 0x000000ffff897224 */ /* 0x000fe400078e0087 */
[----:B------:R-:W-:Y:S01]  /*5270*/  IMAD.MOV.U32 R138, RZ, RZ, R134 ;  /* 0x000000ffff8a7224 */ /* 0x000fe200078e0086 */
[----:B------:R-:W4:Y:S04]  /*5280*/  LDL R135, [R1+0x94] ;  /* 0x0000940001877983 */ /* 0x000f280000100800 */
[----:B------:R-:W4:Y:S01]  /*5290*/  LDL R134, [R1+0x98] ;  /* 0x0000980001867983 */ /* 0x000f220000100800 */
[----:B------:R-:W-:-:S03]  /*52a0*/  @P0 IMAD.WIDE.U32 R16, R0, 0x20, R16 ;  /* 0x0000002000100825 */ /* 0x000fc600078e0010 */
[----:B---3--:R0:W-:Y:S04]  /*52b0*/  @P0 STL.64 [R1+0xd0], R148 ;  /* 0x0000d09401000387 */ /* 0x0081e80000100a00 */
[----:B------:R3:W-:Y:S01]  /*52c0*/  @P0 STL.64 [R1+0xd8], R150 ;  /* 0x0000d89601000387 */ /* 0x0007e20000100a00 */
[----:B0-----:R-:W-:Y:S01]  /*52d0*/  IMAD.MOV.U32 R148, RZ, RZ, R147 ;  /* 0x000000ffff947224 */ /* 0x001fe200078e0093 */
[----:B------:R-:W-:Y:S01]  /*52e0*/  MOV R149, R146 ;  /* 0x0000009200957202 */ /* 0x000fe20000000f00 */
[----:B---3--:R-:W-:Y:S02]  /*52f0*/  IMAD.MOV.U32 R150, RZ, RZ, R145 ;  /* 0x000000ffff967224 */ /* 0x008fe400078e0091 */
[----:B------:R-:W-:-:S06]  /*5300*/  IMAD.MOV.U32 R151, RZ, RZ, R144 ;  /* 0x000000ffff977224 */ /* 0x000fcc00078e0090 */
[----:B------:R-:W3:Y:S01]  /*5310*/  @P0 LDG.E.128 R148, desc[UR10][R16.64] ;  /* 0x0000000a10940981 */ /* 0x000ee2000c1e1d00 */
[----:B------:R-:W-:Y:S01]  /*5320*/  MOV R146, R143 ;  /* 0x0000008f00927202 */ /* 0x000fe20000000f00 */
[----:B--2---:R-:W-:Y:S01]  /*5330*/  IMAD.MOV.U32 R143, RZ, RZ, R132 ;  /* 0x000000ffff8f7224 */ /* 0x004fe200078e0084 */
[----:B------:R-:W-:Y:S01]  /*5340*/  MOV R147, R140 ;  /* 0x0000008c00937202 */ /* 0x000fe20000000f00 */
[----:B------:R-:W2:Y:S01]  /*5350*/  LDL R132, [R1+0xac] ;  /* 0x0000ac0001847983 */ /* 0x000ea20000100800 */
[----:B----4-:R-:W-:-:S03]  /*5360*/  MOV R140, R133 ;  /* 0x00000085008c7202 */ /* 0x010fc60000000f00 */
[----:B------:R-:W4:Y:S01]  /*5370*/  LDL R133, [R1+0xa8] ;  /* 0x0000a80001857983 */ /* 0x000f220000100800 */
[----:B------:R-:W-:Y:S02]  /*5380*/  IMAD.MOV.U32 R145, RZ, RZ, R142 ;  /* 0x000000ffff917224 */ /* 0x000fe400078e008e */
[----:B------:R-:W-:Y:S02]  /*5390*/  IMAD.MOV.U32 R144, RZ, RZ, R141 ;  /* 0x000000ffff907224 */ /* 0x000fe400078e008d */
[----:B------:R-:W-:Y:S02]  /*53a0*/  IMAD.MOV.U32 R142, RZ, RZ, R135 ;  /* 0x000000ffff8e7224 */ /* 0x000fe400078e0087 */
[----:B------:R-:W-:Y:S01]  /*53b0*/  IMAD.MOV.U32 R141, RZ, RZ, R134 ;  /* 0x000000ffff8d7224 */ /* 0x000fe200078e0086 */
[----:B------:R-:W2:Y:S04]  /*53c0*/  LDL R135, [R1+0xa0] ;  /* 0x0000a00001877983 */ /* 0x000ea80000100800 */
[----:B------:R-:W2:Y:S04]  /*53d0*/  LDL R134, [R1+0xa4] ;  /* 0x0000a40001867983 */ /* 0x000ea80000100800 */
[----:B---3--:R0:W-:Y:S04]  /*53e0*/  @P0 STL.64 [R1+0xc0], R148 ;  /* 0x0000c09401000387 */ /* 0x0081e80000100a00 */
[----:B------:R3:W-:Y:S01]  /*53f0*/  @P0 STL.64 [R1+0xc8], R150 ;  /* 0x0000c89601000387 */ /* 0x0007e20000100a00 */
[----:B0-----:R-:W-:Y:S01]  /*5400*/  MOV R148, R147 ;  /* 0x0000009300947202 */ /* 0x001fe20000000f00 */
[----:B------:R-:W-:-:S02]  /*5410*/  IMAD.MOV.U32 R149, RZ, RZ, R146 ;  /* 0x000000ffff957224 */ /* 0x000fc400078e0092 */
[----:B---3--:R-:W-:Y:S01]  /*5420*/  IMAD.MOV.U32 R150, RZ, RZ, R145 ;  /* 0x000000ffff967224 */ /* 0x008fe200078e0091 */
[----:B------:R-:W-:-:S06]  /*5430*/  MOV R151, R144 ;  /* 0x0000009000977202 */ /* 0x000fcc0000000f00 */
[----:B------:R-:W3:Y:S01]  /*5440*/  @P0 LDG.E.128 R148, desc[UR10][R16.64+0x10] ;  /* 0x0000100a10940981 */ /* 0x000ee2000c1e1d00 */
[----:B------:R-:W-:Y:S01]  /*5450*/  MOV R145, R141 ;  /* 0x0000008d00917202 */ /* 0x000fe20000000f00 */
[----:B------:R-:W-:Y:S02]  /*5460*/  IMAD.MOV.U32 R144, RZ, RZ, R140 ;  /* 0x000000ffff907224 */ /* 0x000fe400078e008c */
[----:B----4-:R-:W-:Y:S02]  /*5470*/  IMAD.MOV.U32 R141, RZ, RZ, R133 ;  /* 0x000000ffff8d7224 */ /* 0x010fe400078e0085 */
[----:B--2---:R-:W-:Y:S01]  /*5480*/  IMAD.MOV.U32 R140, RZ, RZ, R132 ;  /* 0x000000ffff8c7224 */ /* 0x004fe200078e0084 */
[----:B------:R-:W-:Y:S01]  /*5490*/  MOV R132, R128 ;  /* 0x0000008000847202 */ /* 0x000fe20000000f00 */
[----:B------:R-:W-:Y:S01]  /*54a0*/  IMAD.MOV.U32 R133, RZ, RZ, R129 ;  /* 0x000000ffff857224 */ /* 0x000fe200078e0081 */
[----:B------:R-:W2:Y:S04]  /*54b0*/  LDL R128, [R1+0x8c] ;  /* 0x00008c0001807983 */ /* 0x000ea80000100800 */
[----:B------:R-:W4:Y:S01]  /*54c0*/  LDL R129, [R1+0x88] ;  /* 0x0000880001817983 */ /* 0x000f220000100800 */
[----:B------:R-:W-:-:S02]  /*54d0*/  IMAD.MOV.U32 R147, RZ, RZ, R143 ;  /* 0x000000ffff937224 */ /* 0x000fc400078e008f */
        /* <DEDUP_REMOVED lines=9> */
[----:B------:R-:W-:Y:S01]  /*5570*/  MOV R156, R147 ;  /* 0x00000093009c7202 */ /* 0x000fe20000000f00 */
[----:B------:R-:W-:Y:S01]  /*5580*/  IMAD.MOV.U32 R157, RZ, RZ, R146 ;  /* 0x000000ffff9d7224 */ /* 0x000fe200078e0092 */
[----:B------:R-:W-:Y:S01]  /*5590*/  MOV R162, R141 ;  /* 0x0000008d00a27202 */ /* 0x000fe20000000f00 */
[----:B------:R-:W-:-:S02]  /*55a0*/  IMAD.MOV.U32 R160, RZ, RZ, R143 ;  /* 0x000000ffffa07224 */ /* 0x000fc400078e008f */
[----:B------:R-:W-:Y:S02]  /*55b0*/  IMAD.MOV.U32 R161, RZ, RZ, R142 ;  /* 0x000000ffffa17224 */ /* 0x000fe400078e008e */
[----:B------:R-:W-:Y:S01]  /*55c0*/  IMAD.MOV.U32 R163, RZ, RZ, R140 ;  /* 0x000000ffffa37224 */ /* 0x000fe200078e008c */
[----:B------:R-:W-:Y:S01]  /*55d0*/  MOV R152, R131 ;  /* 0x0000008300987202 */ /* 0x000fe20000000f00 */
[----:B------:R-:W-:Y:S01]  /*55e0*/  IMAD.MOV.U32 R153, RZ, RZ, R130 ;  /* 0x000000ffff997224 */ /* 0x000fe200078e0082 */
[----:B---3--:R0:W-:Y:S04]  /*55f0*/  @P0 STL.64 [R1+0xb0], R148 ;  /* 0x0000b09401000387 */ /* 0x0081e80000100a00 */
[----:B------:R3:W-:Y:S04]  /*5600*/  @P0 STL.64 [R1+0xb8], R150 ;  /* 0x0000b89601000387 */ /* 0x0007e80000100a00 */
[----:B------:R-:W2:Y:S04]  /*5610*/  LDL R146, [R1+0x68] ;  /* 0x0000680001927983 */ /* 0x000ea80000100800 */
[----:B------:R-:W2:Y:S01]  /*5620*/  LDL R147, [R1+0x6c] ;  /* 0x00006c0001937983 */ /* 0x000ea20000100800 */
[----:B0-----:R-:W-:-:S03]  /*5630*/  IMAD.MOV.U32 R148, RZ, RZ, R135 ;  /* 0x000000ffff947224 */ /* 0x001fc600078e0087 */
[----:B------:R-:W2:Y:S01]  /*5640*/  LDL R140, [R1+0x50] ;  /* 0x00005000018c7983 */ /* 0x000ea20000100800 */
[----:B------:R-:W-:-:S03]  /*5650*/  MOV R149, R134 ;  /* 0x0000008600957202 */ /* 0x000fc60000000f00 */
[----:B------:R-:W2:Y:S01]  /*5660*/  LDL R141, [R1+0x54] ;  /* 0x00005400018d7983 */ /* 0x000ea20000100800 */
[----:B---3--:R-:W-:-:S03]  /*5670*/  IMAD.MOV.U32 R150, RZ, RZ, R133 ;  /* 0x000000ffff967224 */ /* 0x008fc600078e0085 */
[----:B------:R-:W3:Y:S01]  /*5680*/  LDL R142, [R1+0x58] ;  /* 0x00005800018e7983 */ /* 0x000ee20000100800 */
[----:B------:R-:W-:-:S03]  /*5690*/  IMAD.MOV.U32 R151, RZ, RZ, R132 ;  /* 0x000000ffff977224 */ /* 0x000fc600078e0084 */
[----:B------:R-:W3:Y:S01]  /*56a0*/  LDL R143, [R1+0x5c] ;  /* 0x00005c00018f7983 */ /* 0x000ee20000100800 */
[----:B----4-:R-:W-:Y:S01]  /*56b0*/  IMAD.MOV.U32 R154, RZ, RZ, R129 ;  /* 0x000000ffff9a7224 */ /* 0x010fe200078e0081 */
[----:B--2---:R-:W-:Y:S02]  /*56c0*/  MOV R155, R128 ;  /* 0x00000080009b7202 */ /* 0x004fe40000000f00 */
[----:B------:R-:W2:Y:S04]  /*56d0*/  LDL R132, [R1+0x30] ;  /* 0x0000300001847983 */ /* 0x000ea80000100800 */
[----:B------:R-:W2:Y:S04]  /*56e0*/  LDL R133, [R1+0x34] ;  /* 0x0000340001857983 */ /* 0x000ea80000100800 */
[----:B------:R-:W2:Y:S04]  /*56f0*/  LDL R134, [R1+0x38] ;  /* 0x0000380001867983 */ /* 0x000ea80000100800 */
[----:B------:R-:W2:Y:S04]  /*5700*/  LDL R135, [R1+0x3c] ;  /* 0x00003c0001877983 */ /* 0x000ea80000100800 */
[----:B------:R-:W4:Y:S04]  /*5710*/  LDL R128, [R1+0x20] ;  /* 0x0000200001807983 */ /* 0x000f280000100800 */
[----:B------:R-:W4:Y:S04]  /*5720*/  LDL R129, [R1+0x24] ;  /* 0x0000240001817983 */ /* 0x000f280000100800 */
[----:B------:R-:W4:Y:S04]  /*5730*/  LDL R130, [R1+0x28] ;  /* 0x0000280001827983 */ /* 0x000f280000100800 */
[----:B------:R-:W4:Y:S01]  /*5740*/  LDL R131, [R1+0x2c] ;  /* 0x00002c0001837983 */ /* 0x000f220000100800 */
[----:B------:R-:W-:-:S04]  /*5750*/  @P0 IMAD.WIDE.U32 R10, R0, 0x20, R10 ;  /* 0x00000020000a0825 */ /* 0x000fc800078e000a */
[----:B------:R-:W-:Y:S01]  /*5760*/  @P0 VIADD R0, R0, 0x80 ;  /* 0x0000008000000836 */ /* 0x000fe20000000000 */
[----:B------:R-:W-:Y:S01]  /*5770*/  MOV R159, R144 ;  /* 0x00000090009f7202 */ /* 0x000fe20000000f00 */
[----:B------:R-:W-:Y:S01]  /*5780*/  IMAD.MOV.U32 R158, RZ, RZ, R145 ;  /* 0x000000ffff9e7224 */ /* 0x000fe200078e0091 */
[----:B------:R-:W-:Y:S01]  /*5790*/  @P3 LOP3.LUT R18, R18, 0x200, RZ, 0xfc, !PT ;  /* 0x0000020012123812 */ /* 0x000fe200078efcff */
[----:B------:R-:W-:Y:S01]  /*57a0*/  @P1 IMAD.WIDE.U32 R68, R0, 0x20, R68 ;  /* 0x0000002000441825 */ /* 0x000fe200078e0044 */
[----:B------:R-:W-:Y:S01]  /*57b0*/  ISETP.GE.U32.AND P3, PT, R192, 0x280, PT ;  /* 0x00000280c000780c */ /* 0x000fe20003f66070 */
[----:B------:R-:W5:Y:S02]  /*57c0*/  @P0 LD.E.128 R56, desc[UR10][R10.64] ;  /* 0x0000000a0a380980 */ /* 0x000f64000c101d00 */
[C---:B------:R-:W-:Y:S02]  /*57d0*/  @P1 IMAD.WIDE.U32 R70, R0.reuse, 0x20, R70 ;  /* 0x0000002000461825 */ /* 0x040fe400078e0046 */
[----:B------:R-:W4:Y:S02]  /*57e0*/  @P1 LDG.E.128 R160, desc[UR10][R68.64] ;  /* 0x0000000a44a01981 */ /* 0x000f24000c1e1d00 */
[C---:B------:R-:W-:Y:S01]  /*57f0*/  @P1 IMAD.WIDE.U32 R72, R0.reuse, 0x20, R72 ;  /* 0x0000002000481825 */ /* 0x040fe200078e0048 */
[----:B------:R-:W-:Y:S01]  /*5800*/  @P1 IADD3 R0, PT, PT, R0, 0x80, RZ ;  /* 0x0000008000001810 */ /* 0x000fe20007ffe0ff */
[----:B------:R0:W5:Y:S01]  /*5810*/  @P0 LD.E.128 R52, desc[UR10][R10.64+0x10] ;  /* 0x0000100a0a340980 */ /* 0x000162000c101d00 */
[----:B------:R-:W-:Y:S01]  /*5820*/  ISETP.GE.U32.AND P0, PT, R192, 0x300, PT ;  /* 0x00000300c000780c */ /* 0x000fe20003f06070 */
[----:B------:R-:W-:-:S02]  /*5830*/  IMAD.MOV.U32 R144, RZ, RZ, R15 ;  /* 0x000000ffff907224 */ /* 0x000fc400078e000f */
[----:B------:R-:W-:Y:S01]  /*5840*/  IMAD.MOV.U32 R145, RZ, RZ, R12 ;  /* 0x000000ffff917224 */ /* 0x000fe200078e000c */
[----:B------:R3:W4:Y:S01]  /*5850*/  @P1 LDG.E.128 R156, desc[UR10][R68.64+0x10] ;  /* 0x0000100a449c1981 */ /* 0x000722000c1e1d00 */
[C---:B------:R-:W-:Y:S01]  /*5860*/  @P2 IMAD.WIDE.U32 R2, R0.reuse, 0x20, R2 ;  /* 0x0000002000022825 */ /* 0x040fe200078e0002 */
[----:B------:R-:W1:Y:S02]  /*5870*/  @P3 LDC.64 R8, c[0x0][0x438] ;  /* 0x00010e00ff083b82 */ /* 0x000e640000000a00 */
[----:B------:R-:W4:Y:S01]  /*5880*/  @P1 LDG.E.128 R148, desc[UR10][R72.64+0x10] ;  /* 0x0000100a48941981 */ /* 0x000f22000c1e1d00 */
[----:B------:R-:W-:-:S03]  /*5890*/  @P2 IMAD.WIDE.U32 R4, R0, 0x20, R4 ;  /* 0x0000002000042825 */ /* 0x000fc600078e0004 */
[----:B------:R3:W4:Y:S01]  /*58a0*/  @P1 LDG.E.128 R152, desc[UR10][R72.64] ;  /* 0x0000000a48981981 */ /* 0x000722000c1e1d00 */
[C---:B------:R-:W-:Y:S01]  /*58b0*/  @P2 IMAD.WIDE.U32 R74, R0.reuse, 0x20, R74 ;  /* 0x00000020004a2825 */ /* 0x040fe200078e004a */
[----:B0-----:R-:W0:Y:S02]  /*58c0*/  LDC.64 R10, c[0x0][0x3d0] ;  /* 0x0000f400ff0a7b82 */ /* 0x001e240000000a00 */
[----:B------:R-:W5:Y:S01]  /*58d0*/  @P2 LD.E.128 R40, desc[UR10][R4.64] ;  /* 0x0000000a04282980 */ /* 0x000f62000c101d00 */
[----:B------:R-:W-:-:S03]  /*58e0*/  @P2 VIADD R0, R0, 0x80 ;  /* 0x0000008000002836 */ /* 0x000fc60000000000 */
[----:B------:R-:W4:Y:S01]  /*58f0*/  @P2 LDG.E.128 R136, desc[UR10][R74.64] ;  /* 0x0000000a4a882981 */ /* 0x000f22000c1e1d00 */
[C---:B-1----:R-:W-:Y:S01]  /*5900*/  @P3 IMAD.WIDE.U32 R6, R0.reuse, 0x20, R6 ;  /* 0x0000002000063825 */ /* 0x042fe200078e0006 */
[----:B------:R-:W1:Y:S02]  /*5910*/  @P0 LDC.64 R16, c[0x0][0x438] ;  /* 0x00010e00ff100b82 */ /* 0x000e640000000a00 */
[----:B------:R-:W5:Y:S01]  /*5920*/  @P2 LD.E.128 R36, desc[UR10][R4.64+0x10] ;  /* 0x0000100a04242980 */ /* 0x000f62000c101d00 */
[----:B------:R-:W-:-:S03]  /*5930*/  @P3 IMAD.WIDE.U32 R76, R0, 0x20, R76 ;  /* 0x00000020004c3825 */ /* 0x000fc600078e004c */
[----:B------:R-:W4:Y:S04]  /*5940*/  @P3 LDG.E.128 R124, desc[UR10][R6.64+0x10] ;  /* 0x0000100a067c3981 */ /* 0x000f28000c1e1d00 */
[----:B------:R-:W4:Y:S01]  /*5950*/  @P3 LDG.E.128 R120, desc[UR10][R76.64] ;  /* 0x0000000a4c783981 */ /* 0x000f22000c1e1d00 */
[----:B------:R-:W-:-:S03]  /*5960*/  @P3 IMAD.WIDE.U32 R8, R0, 0x20, R8 ;  /* 0x0000002000083825 */ /* 0x000fc600078e0008 */
[----:B------:R-:W5:Y:S01]  /*5970*/  @P1 LD.E.128 R48, desc[UR10][R70.64] ;  /* 0x0000000a46301980 */ /* 0x000f62000c101d00 */
[----:B------:R-:W-:-:S03]  /*5980*/  @P3 VIADD R0, R0, 0x80 ;  /* 0x0000008000003836 */ /* 0x000fc60000000000 */
[----:B------:R-:W5:Y:S01]  /*5990*/  @P3 LD.E.128 R32, desc[UR10][R8.64] ;  /* 0x0000000a08203980 */ /* 0x000f62000c101d00 */
[----:B0-----:R-:W-:-:S03]  /*59a0*/  @P0 IMAD.WIDE.U32 R10, R0, 0x20, R10 ;  /* 0x00000020000a0825 */ /* 0x001fc600078e000a */
[----:B------:R-:W5:Y:S01]  /*59b0*/  @P3 LD.E.128 R28, desc[UR10][R8.64+0x10] ;  /* 0x0000100a081c3980 */ /* 0x000f62000c101d00 */
[----:B-1----:R-:W-:-:S03]  /*59c0*/  @P0 IMAD.WIDE.U32 R16, R0, 0x20, R16 ;  /* 0x0000002000100825 */ /* 0x002fc600078e0010 */
[----:B------:R-:W5:Y:S04]  /*59d0*/  @P0 LDG.E.128 R240, desc[UR10][R10.64] ;  /* 0x0000000a0af00981 */ /* 0x000f68000c1e1d00 */
[----:B------:R-:W5:Y:S04]  /*59e0*/  @P0 LDG.E.128 R236, desc[UR10][R10.64+0x10] ;  /* 0x0000100a0aec0981 */ /* 0x000f68000c1e1d00 */
[----:B------:R-:W5:Y:S04]  /*59f0*/  @P0 LD.E.128 R24, desc[UR10][R16.64] ;  /* 0x0000000a10180980 */ /* 0x000f68000c101d00 */
[----:B------:R-:W5:Y:S04]  /*5a00*/  @P0 LD.E.128 R20, desc[UR10][R16.64+0x10] ;  /* 0x0000100a10140980 */ /* 0x000f68000c101d00 */
[----:B------:R-:W5:Y:S04]  /*5a10*/  @P1 LD.E.128 R44, desc[UR10][R70.64+0x10] ;  /* 0x0000100a462c1980 */ /* 0x000f68000c101d00 */
[----:B------:R-:W4:Y:S04]  /*5a20*/  @P2 LDG.E.128 R144, desc[UR10][R2.64] ;  /* 0x0000000a02902981 */ /* 0x000f28000c1e1d00 */
[----:B---3--:R0:W3:Y:S01]  /*5a30*/  @P2 LDG.E.128 R140, desc[UR10][R2.64+0x10] ;  /* 0x0000100a028c2981 */ /* 0x0080e2000c1e1d00 */
[----:B------:R-:W-:-:S02]  /*5a40*/  CS2R R68, SRZ ;  /* 0x0000000000447805 */ /* 0x000fc4000001ff00 */
[----:B------:R-:W-:Y:S02]  /*5a50*/  CS2R R72, SRZ ;  /* 0x0000000000487805 */ /* 0x000fe4000001ff00 */
[----:B------:R-:W-:Y:S01]  /*5a60*/  CS2R R82, SRZ ;  /* 0x0000000000527805 */ /* 0x000fe2000001ff00 */
[----:B------:R-:W5:Y:S04]  /*5a70*/  @P3 LDG.E.128 R244, desc[UR10][R76.64+0x10] ;  /* 0x0000100a4cf43981 */ /* 0x000f68000c1e1d00 */
[----:B--2---:R1:W2:Y:S04]  /*5a80*/  @P2 LDG.E.128 R132, desc[UR10][R74.64+0x10] ;  /* 0x0000100a4a842981 */ /* 0x0042a8000c1e1d00 */
        /* <DEDUP_REMOVED lines=37> */
[----:B---3--:R0:W-:Y:S04]  /*5ce0*/  @P2 STL.64 [R1+0x50], R140 ;  /* 0x0000508c01002387 */ /* 0x0081e80000100a00 */
[----:B------:R0:W-:Y:S04]  /*5cf0*/  @P2 STL.64 [R1+0x58], R142 ;  /* 0x0000588e01002387 */ /* 0x0001e80000100a00 */
[----:B------:R0:W-:Y:S04]  /*5d00*/  @P2 STL.64 [R1+0x40], R136 ;  /* 0x0000408801002387 */ /* 0x0001e80000100a00 */
[----:B------:R0:W-:Y:S04]  /*5d10*/  @P2 STL.64 [R1+0x48], R138 ;  /* 0x0000488a01002387 */ /* 0x0001e80000100a00 */
[----:B--2---:R0:W-:Y:S04]  /*5d20*/  @P2 STL.64 [R1+0x30], R132 ;  /* 0x0000308401002387 */ /* 0x0041e80000100a00 */
        /* <DEDUP_REMOVED lines=48> */
.L_x_21647:
[----:B------:R-:W-:Y:S05]  /*6030*/  BSYNC.RECONVERGENT B0 ;  /* 0x0000000000007941 */ /* 0x000fea0003800200 */
.L_x_21644:
        /* <DEDUP_REMOVED lines=92> */
[----:B------:R-:W-:Y:S01]  /*6600*/  IMAD R0, R0, -0x2daee0ad, RZ ;  /* 0xd2511f5300007824 */ /* 0x000fe200078e02ff */
[----:B------:R-:W-:Y:S01]  /*6610*/  IADD3 R5, PT, PT, RZ, -R3, RZ ;  /* 0x80000003ff057210 */ /* 0x000fe20007ffe0ff */
[----:B------:R-:W-:Y:S01]  /*6620*/  IMAD.HI.U32 R16, R12, -0x326172a9, RZ ;  /* 0xcd9e8d570c107827 */ /* 0x000fe200078e00ff */
[----:B------:R-:W-:Y:S02]  /*6630*/  VIADDMNMX R3, R4, UR21, RZ, !PT ;  /* 0x0000001504037c46 */ /* 0x000fe4000f8001ff */
[----:B------:R-:W-:Y:S01]  /*6640*/  LOP3.LUT R11, R6, UR12, R11, 0x96, !PT ;  /* 0x0000000c060b7c12 */ /* 0x000fe2000f8e960b */
[----:B------:R-:W-:Y:S01]  /*6650*/  IMAD.MOV.U32 R4, RZ, RZ, R5 ;  /* 0x000000ffff047224 */ /* 0x000fe200078e0005 */
[----:B------:R-:W-:Y:S01]  /*6660*/  VIMNMX R3, PT, PT, R3, 0x20, PT ;  /* 0x0000002003037848 */ /* 0x000fe20003fe0100 */
[----:B------:R-:W-:Y:S01]  /*6670*/  IMAD R5, R2, -0x326172a9, RZ ;  /* 0xcd9e8d5702057824 */ /* 0x000fe200078e02ff */
[----:B------:R-:W0:Y:S01]  /*6680*/  LDCU.64 UR12, c[0x0][0x398] ;  /* 0x00007300ff0c77ac */ /* 0x000e220008000a00 */
[----:B------:R-:W-:Y:S01]  /*6690*/  IMAD.HI.U32 R15, R11, -0x2daee0ad, RZ ;  /* 0xd2511f530b0f7827 */ /* 0x000fe200078e00ff */
[----:B------:R-:W-:-:S02]  /*66a0*/  LEA R3, R3, UR6, 0x3 ;  /* 0x0000000603037c11 */ /* 0x000fc4000f8e18ff */
[----:B------:R-:W-:Y:S01]  /*66b0*/  VIADDMNMX R4, R4, UR21, RZ, !PT ;  /* 0x0000001504047c46 */ /* 0x000fe2000f8001ff */
[----:B------:R-:W-:Y:S01]  /*66c0*/  IMAD R12, R12, -0x326172a9, RZ ;  /* 0xcd9e8d570c0c7824 */ /* 0x000fe200078e02ff */
        /* <DEDUP_REMOVED lines=8> */
.L_x_22541:
[----:B------:R-:W-:Y:S01]  /*6750*/  UIMAD UR5, UR4, UR18, URZ ;  /* 0x00000012040572a4 */ /* 0x000fe2000f8e02ff */
[----:B------:R-:W-:Y:S01]  /*6760*/  LOP3.LUT P0, RZ, R18, 0x200, RZ, 0xc0, !PT ;  /* 0x0000020012ff7812 */ /* 0x000fe2000780c0ff */
[----:B------:R-:W-:Y:S02]  /*6770*/  BSSY.RECONVERGENT B0, `(.L_x_21649) ;  /* 0x0000981000007945 */ /* 0x000fe40003800200 */
[----:B------:R-:W-:-:S04]  /*6780*/  USHF.R.S32.HI UR6, URZ, 0x1f, UR5 ;  /* 0x0000001fff067899 */ /* 0x000fc80008011405 */
[----:B------:R-:W-:-:S06]  /*6790*/  ULEA.HI UR6, UR6, UR5, URZ, 0x3 ;  /* 0x0000000506067291 */ /* 0x000fcc000f8f18ff */
[----:B------:R-:W-:-:S04]  /*67a0*/  MOV R9, UR6 ;  /* 0x0000000600097c02 */ /* 0x000fc80008000f00 */
        /* <DEDUP_REMOVED lines=36> */
.L_x_21654:
        /* <DEDUP_REMOVED lines=12> */
.L_x_21656:
[----:B------:R-:W-:Y:S05]  /*6ab0*/  BSYNC.RECONVERGENT B2 ;  /* 0x0000000000027941 */ /* 0x000fea0003800200 */
.L_x_21655:
        /* <DEDUP_REMOVED lines=62> */
.L_x_21653:
[----:B------:R-:W-:Y:S05]  /*6ea0*/  BSYNC.RECONVERGENT B1 ;  /* 0x0000000000017941 */ /* 0x000fea0003800200 */
.L_x_21652:
        /* <DEDUP_REMOVED lines=8> */
[----:B------:R-:W-:-:S03]  /*6f30*/  MOV R134, R12 ;  /* 0x0000000c00867202 */ /* 0x000fc60000000f00 */
[----:B0-----:R-:W-:Y:S01]  /*6f40*/  FSETP.LE.FTZ.AND P3, PT, R11, R193, PT ;  /* 0x000000c10b00720b */ /* 0x001fe20003f73000 */
        /* <DEDUP_REMOVED lines=11> */
.L_x_21659:
        /* <DEDUP_REMOVED lines=12> */
.L_x_21661:
[----:B------:R-:W-:Y:S05]  /*70c0*/  BSYNC.RECONVERGENT B2 ;  /* 0x0000000000027941 */ /* 0x000fea0003800200 */
.L_x_21660:
        /* <DEDUP_REMOVED lines=62> */
.L_x_21658:
[----:B------:R-:W-:Y:S05]  /*74b0*/  BSYNC.RECONVERGENT B1 ;  /* 0x0000000000017941 */ /* 0x000fea0003800200 */
.L_x_21657:
[----:B------:R-:W-:Y:S01]  /*74c0*/  I2FP.F32.U32 R132, R134 ;  /* 0x0000008600847245 */ /* 0x000fe20000201000 */
[----:B------:R-:W-:Y:S01]  /*74d0*/  BSSY.RECONVERGENT B1, `(.L_x_21662) ;  /* 0x000005d000017945 */ /* 0x000fe20003800200 */
[----:B------:R-:W-:Y:S01]  /*74e0*/  ISETP.NE.AND P2, PT, R14, 0x1, PT ;  /* 0x000000010e00780c */ /* 0x000fe20003f45270 */
[----:B------:R-:W-:Y:S01]  /*74f0*/  IMAD.MOV.U32 R134, RZ, RZ, 0x2 ;  /* 0x00000002ff867424 */ /* 0x000fe200078e00ff */
[----:B------:R-:W-:Y:S01]  /*7500*/  LOP3.LUT R18, R18, 0xfffffff7, RZ, 0xc0, !PT ;  /* 0xfffffff712127812 */ /* 0x000fe200078ec0ff */
[----:B------:R-:W-:Y:S01]  /*7510*/  FFMA.FTZ R132, R132, R232, 1.1641532182693481445e-10 ;  /* 0x2f00000084847423 */ /* 0x000fe200000100e8 */
[----:B------:R-:W-:-:S04]  /*7520*/  IMAD.MOV.U32 R133, RZ, RZ, R12 ;  /* 0x000000ffff857224 */ /* 0x000fc800078e000c */
[----:B------:R-:W-:Y:S01]  /*7530*/  FSETP.LE.FTZ.AND P3, PT, R132, R193, PT ;  /* 0x000000c18400720b */ /* 0x000fe20003f73000 */
[----:B------:R-:W-:-:S12]  /*7540*/  HADD2.F32 R132, -RZ, R136.H1_H1 ;  /* 0x30000088ff847230 */ /* 0x000fd80000004100 */
        /* <DEDUP_REMOVED lines=10> */
.L_x_21664:
        /* <DEDUP_REMOVED lines=12> */
.L_x_21666:
[----:B------:R-:W-:Y:S05]  /*76b0*/  BSYNC.RECONVERGENT B2 ;  /* 0x0000000000027941 */ /* 0x000fea0003800200 */
.L_x_21665:
        /* <DEDUP_REMOVED lines=62> */
.L_x_21663:
[----:B------:R-:W-:Y:S05]  /*7aa0*/  BSYNC.RECONVERGENT B1 ;  /* 0x0000000000017941 */ /* 0x000fea0003800200 */
.L_x_21662:
[----:B------:R-:W-:Y:S01]  /*7ab0*/  I2FP.F32.U32 R14, R133 ;  /* 0x00000085000e7245 */ /* 0x000fe20000201000 */
[----:B------:R-:W-:Y:S01]  /*7ac0*/  BSSY.RECONVERGENT B1, `(.L_x_21667) ;  /* 0x000005d000017945 */ /* 0x000fe20003800200 */
[----:B------:R-:W-:Y:S01]  /*7ad0*/  ISETP.NE.AND P2, PT, R134, 0x1, PT ;  /* 0x000000018600780c */ /* 0x000fe20003f45270 */
[----:B------:R-:W-:Y:S01]  /*7ae0*/  HADD2.F32 R133, -RZ, R137.H0_H0 ;  /* 0x20000089ff857230 */ /* 0x000fe20000004100 */
[----:B------:R-:W-:Y:S01]  /*7af0*/  LOP3.LUT R18, R18, 0xfffffffb, RZ, 0xc0, !PT ;  /* 0xfffffffb12127812 */ /* 0x000fe200078ec0ff */
[----:B------:R-:W-:Y:S01]  /*7b00*/  FFMA.FTZ R14, R14, R232, 1.1641532182693481445e-10 ;  /* 0x2f0000000e0e7423 */ /* 0x000fe200000100e8 */
[----:B------:R-:W-:-:S04]  /*7b10*/  IMAD.MOV.U32 R136, RZ, RZ, R12 ;  /* 0x000000ffff887224 */ /* 0x000fc800078e000c */
        /* <DEDUP_REMOVED lines=12> */
.L_x_21669:
        /* <DEDUP_REMOVED lines=12> */
.L_x_21671:
[----:B------:R-:W-:Y:S05]  /*7ca0*/  BSYNC.RECONVERGENT B2 ;  /* 0x0000000000027941 */ /* 0x000fea0003800200 */
.L_x_21670:
        /* <DEDUP_REMOVED lines=62> */
.L_x_21668:
[----:B------:R-:W-:Y:S05]  /*8090*/  BSYNC.RECONVERGENT B1 ;  /* 0x0000000000017941 */ /* 0x000fea0003800200 */
.L_x_21667:
[----:B------:R-:W-:Y:S01]  /*80a0*/  I2FP.F32.U32 R134, R136 ;  /* 0x0000008800867245 */ /* 0x000fe20000201000 */
[----:B------:R-:W-:Y:S01]  /*80b0*/  BSSY.RECONVERGENT B1, `(.L_x_21672) ;  /* 0x000005d000017945 */ /* 0x000fe20003800200 */
[----:B------:R-:W-:Y:S01]  /*80c0*/  LOP3.LUT R18, R18, 0xfffffffd, RZ, 0xc0, !PT ;  /* 0xfffffffd12127812 */ /* 0x000fe200078ec0ff */
[----:B------:R-:W-:Y:S01]  /*80d0*/  IMAD.MOV.U32 R136, RZ, RZ, 0x2 ;  /* 0x00000002ff887424 */ /* 0x000fe200078e00ff */
[----:B------:R-:W-:Y:S01]  /*80e0*/  MOV R135, R12 ;  /* 0x0000000c00877202 */ /* 0x000fe20000000f00 */
[----:B------:R-:W-:-:S05]  /*80f0*/  FFMA.FTZ R134, R134, R232, 1.1641532182693481445e-10 ;  /* 0x2f00000086867423 */ /* 0x000fca00000100e8 */
[----:B------:R-:W-:Y:S01]  /*8100*/  FSETP.LE.FTZ.AND P2, PT, R134, R193, PT ;  /* 0x000000c18600720b */ /* 0x000fe20003f53000 */
[----:B------:R-:W-:-:S12]  /*8110*/  HADD2.F32 R134, -RZ, R137.H1_H1 ;  /* 0x30000089ff867230 */ /* 0x000fd80000004100 */
        /* <DEDUP_REMOVED lines=11> */
.L_x_21674:
        /* <DEDUP_REMOVED lines=12> */
.L_x_21676:
[----:B------:R-:W-:Y:S05]  /*8290*/  BSYNC.RECONVERGENT B2 ;  /* 0x0000000000027941 */ /* 0x000fea0003800200 */
.L_x_21675:
        /* <DEDUP_REMOVED lines=62> */
.L_x_21673:
[----:B------:R-:W-:Y:S05]  /*8680*/  BSYNC.RECONVERGENT B1 ;  /* 0x0000000000017941 */ /* 0x000fea0003800200 */
.L_x_21672:
[----:B------:R-:W-:Y:S01]  /*8690*/  ISETP.NE.AND P3, PT, R136, 0x1, PT ;  /* 0x000000018800780c */ /* 0x000fe20003f65270 */
[----:B------:R-:W-:Y:S01]  /*86a0*/  BSSY.RECONVERGENT B1, `(.L_x_21677) ;  /* 0x000005b000017945 */ /* 0x000fe20003800200 */
[----:B------:R-:W-:Y:S01]  /*86b0*/  I2FP.F32.U32 R14, R135 ;  /* 0x00000087000e7245 */ /* 0x000fe20000201000 */
[----:B------:R-:W-:Y:S02]  /*86c0*/  HADD2.F32 R135, -RZ, R138.H0_H0 ;  /* 0x2000008aff877230 */ /* 0x000fe40000004100 */
        /* <DEDUP_REMOVED lines=13> */
.L_x_21679:
        /* <DEDUP_REMOVED lines=12> */
.L_x_21681:
[----:B------:R-:W-:Y:S05]  /*8860*/  BSYNC.RECONVERGENT B2 ;  /* 0x0000000000027941 */ /* 0x000fea0003800200 */
.L_x_21680:
        /* <DEDUP_REMOVED lines=62> */
.L_x_21678:
[----:B------:R-:W-:Y:S05]  /*8c50*/  BSYNC.RECONVERGENT B1 ;  /* 0x0000000000017941 */ /* 0x000fea0003800200 */
.L_x_21677:
[----:B------:R-:W-:Y:S01]  /*8c60*/  ISETP.NE.AND P4, PT, R14, 0x1, PT ;  /* 0x000000010e00780c */ /* 0x000fe20003f85270 */
[----:B------:R-:W-:Y:S01]  /*8c70*/  BSSY.RECONVERGENT B1, `(.L_x_21682) ;  /* 0x000005b000017945 */ /* 0x000fe20003800200 */
[----:B------:R-:W-:Y:S01]  /*8c80*/  I2FP.F32.U32 R136, R189 ;  /* 0x000000bd00887245 */ /* 0x000fe20000201000 */
[----:B------:R-:W-:Y:S02]  /*8c90*/  HFMA2 R190, -RZ, RZ, 0, 1.1920928955078125e-07 ;  /* 0x00000002ffbe7431 */ /* 0x000fe400000001ff */
[----:B------:R-:W-:Y:S02]  /*8ca0*/  HADD2.F32 R138, -RZ, R138.H1_H1 ;  /* 0x3000008aff8a7230 */ /* 0x000fe40000004100 */
        /* <DEDUP_REMOVED lines=12> */
.L_x_21684:
        /* <DEDUP_REMOVED lines=12> */
.L_x_21686:
[----:B------:R-:W-:Y:S05]  /*8e30*/  BSYNC.RECONVERGENT B2 ;  /* 0x0000000000027941 */ /* 0x000fea0003800200 */
.L_x_21685:
        /* <DEDUP_REMOVED lines=62> */
.L_x_21683:
[----:B------:R-:W-:Y:S05]  /*9220*/  BSYNC.RECONVERGENT B1 ;  /* 0x0000000000017941 */ /* 0x000fea0003800200 */
.L_x_21682:
[----:B------:R-:W-:Y:S01]  /*9230*/  ISETP.NE.AND P5, PT, R190, 0x1, PT ;  /* 0x00000001be00780c */ /* 0x000fe20003fa5270 */
[----:B------:R-:W-:Y:S01]  /*9240*/  BSSY.RECONVERGENT B1, `(.L_x_21687) ;  /* 0x000005b000017945 */ /* 0x000fe20003800200 */
[----:B------:R-:W-:Y:S01]  /*9250*/  I2FP.F32.U32 R14, R189 ;  /* 0x000000bd000e7245 */ /* 0x000fe20000201000 */
[----:B------:R-:W-:Y:S01]  /*9260*/  HADD2.F32 R136, -RZ, R139.H0_H0 ;  /* 0x2000008bff887230 */ /* 0x000fe20000004100 */
[----:B------:R-:W-:-:S03]  /*9270*/  MOV R137, R12 ;  /* 0x0000000c00897202 */ /* 0x000fc60000000f00 */
        /* <DEDUP_REMOVED lines=12> */
.L_x_21689:
        /* <DEDUP_REMOVED lines=12> */
.L_x_21691:
[----:B------:R-:W-:Y:S05]  /*9400*/  BSYNC.RECONVERGENT B2 ;  /* 0x0000000000027941 */ /* 0x000fea0003800200 */
.L_x_21690:
        /* <DEDUP_REMOVED lines=62> */
.L_x_21688:
[----:B------:R-:W-:Y:S05]  /*97f0*/  BSYNC.RECONVERGENT B1 ;  /* 0x0000000000017941 */ /* 0x000fea0003800200 */
.L_x_21687:
        /* <DEDUP_REMOVED lines=11> */
[----:B------:R-:W-:Y:S01]  /*98b0*/  HADD2.F32 R137, -RZ, R139.H1_H1 ;  /* 0x3000008bff897230 */ /* 0x000fe20000004100 */
[----:B------:R-:W-:Y:S01]  /*98c0*/  @P1 LOP3.LUT R18, R18, 0x2000, RZ, 0xfc, !PT ;  /* 0x0000200012121812 */ /* 0x000fe200078efcff */
[----:B------:R-:W-:Y:S01]  /*98d0*/  FMUL.FTZ R139, R134, UR7 ;  /* 0x00000007868b7c20 */ /* 0x000fe20008410000 */
[----:B------:R-:W-:Y:S01]  /*98e0*/  FMUL.FTZ R134, R133, UR7 ;  /* 0x0000000785867c20 */ /* 0x000fe20008410000 */
[----:B------:R-:W-:Y:S01]  /*98f0*/  FMUL.FTZ R133, R11, UR7 ;  /* 0x000000070b857c20 */ /* 0x000fe20008410000 */
[C---:B------:R-:W-:Y:S01]  /*9900*/  LOP3.LUT P1, RZ, R18.reuse, 0x8, RZ, 0xc0, !PT ;  /* 0x0000000812ff7812 */ /* 0x040fe2000782c0ff */
        /* <DEDUP_REMOVED lines=26> */
.L_x_21651:
        /* <DEDUP_REMOVED lines=16> */
.L_x_21695:
        /* <DEDUP_REMOVED lines=12> */
.L_x_21697:
[----:B------:R-:W-:Y:S05]  /*9c70*/  BSYNC.RECONVERGENT B2 ;  /* 0x0000000000027941 */ /* 0x000fea0003800200 */
.L_x_21696:
        /* <DEDUP_REMOVED lines=62> */
.L_x_21694:
[----:B------:R-:W-:Y:S05]  /*a060*/  BSYNC.RECONVERGENT B1 ;  /* 0x0000000000017941 */ /* 0x000fea0003800200 */
.L_x_21693:
        /* <DEDUP_REMOVED lines=23> */
.L_x_21700:
        /* <DEDUP_REMOVED lines=12> */
.L_x_21702:
[----:B------:R-:W-:Y:S05]  /*a2a0*/  BSYNC.RECONVERGENT B2 ;  /* 0x0000000000027941 */ /* 0x000fea0003800200 */
.L_x_21701:
        /* <DEDUP_REMOVED lines=62> */
.L_x_21699:
[----:B------:R-:W-:Y:S05]  /*a690*/  BSYNC.RECONVERGENT B1 ;  /* 0x0000000000017941 */ /* 0x000fea0003800200 */
.L_x_21698:
[----:B------:R-:W-:Y:S01]  /*a6a0*/  I2FP.F32.U32 R2, R5 ;  /* 0x0000000500027245 */ /* 0x000fe20000201000 */
[----:B------:R-:W-:Y:S01]  /*a6b0*/  BSSY.RECONVERGENT B1, `(.L_x_21703) ;  /* 0x0000062000017945 */ /* 0x000fe20003800200 */
[----:B------:R-:W-:Y:S01]  /*a6c0*/  ISETP.NE.AND P3, PT, R3, 0x1, PT ;  /* 0x000000010300780c */ /* 0x000fe20003f65270 */
[----:B------:R-:W-:Y:S01]  /*a6d0*/  IMAD.MOV.U32 R5, RZ, RZ, R12 ;  /* 0x000000ffff057224 */ /* 0x000fe200078e000c */
[----:B------:R-:W-:Y:S01]  /*a6e0*/  FSEL R0, R0, RZ, P4 ;  /* 0x000000ff00007208 */ /* 0x000fe20002000000 */
[----:B------:R-:W-:-:S05]  /*a6f0*/  FFMA.FTZ R2, R2, R193, 1.1641532182693481445e-10 ;  /* 0x2f00000002027423 */ /* 0x000fca00000100c1 */
[----:B------:R-:W-:Y:S01]  /*a700*/  FSETP.GTU.FTZ.AND P2, PT, R2, R189, PT ;  /* 0x000000bd0200720b */ /* 0x000fe20003f5c000 */
[----:B------:R-:W-:-:S05]  /*a710*/  HADD2.F32 R2, -RZ, R120.H0_H0 ;  /* 0x20000078ff027230 */ /* 0x000fca0000004100 */
        /* <DEDUP_REMOVED lines=16> */
.L_x_21705:
        /* <DEDUP_REMOVED lines=12> */
.L_x_21707:
[----:B------:R-:W-:Y:S05]  /*a8e0*/  BSYNC.RECONVERGENT B2 ;  /* 0x0000000000027941 */ /* 0x000fea0003800200 */
.L_x_21706:
        /* <DEDUP_REMOVED lines=62> */
.L_x_21704:
[----:B------:R-:W-:Y:S05]  /*acd0*/  BSYNC.RECONVERGENT B1 ;  /* 0x0000000000017941 */ /* 0x000fea0003800200 */
.L_x_21703:
        /* <DEDUP_REMOVED lines=20> */
.L_x_21710:
        /* <DEDUP_REMOVED lines=12> */
.L_x_21712:
[----:B------:R-:W-:Y:S05]  /*aee0*/  BSYNC.RECONVERGENT B2 ;  /* 0x0000000000027941 */ /* 0x000fea0003800200 */
.L_x_21711:
        /* <DEDUP_REMOVED lines=62> */
.L_x_21709:
[----:B------:R-:W-:Y:S05]  /*b2d0*/  BSYNC.RECONVERGENT B1 ;  /* 0x0000000000017941 */ /* 0x000fea0003800200 */
.L_x_21708:
[----:B------:R-:W-:Y:S01]  /*b2e0*/  I2FP.F32.U32 R2, R5 ;  /* 0x0000000500027245 */ /* 0x000fe20000201000 */
[----:B------:R-:W-:Y:S01]  /*b2f0*/  BSSY.RECONVERGENT B1, `(.L_x_21713) ;  /* 0x0000062000017945 */ /* 0x000fe20003800200 */
[----:B------:R-:W-:Y:S02]  /*b300*/  ISETP.NE.AND P3, PT, R3, 0x1, PT ;  /* 0x000000010300780c */ /* 0x000fe40003f65270 */
[----:B------:R-:W-:Y:S01]  /*b310*/  FSEL R0, R0, RZ, P4 ;  /* 0x000000ff00007208 */ /* 0x000fe20002000000 */
[----:B------:R-:W-:-:S05]  /*b320*/  FFMA.FTZ R2, R2, R193, 1.1641532182693481445e-10 ;  /* 0x2f00000002027423 */ /* 0x000fca00000100c1 */
[----:B------:R-:W-:Y:S01]  /*b330*/  FSETP.GTU.FTZ.AND P2, PT, R2, R189, PT ;  /* 0x000000bd0200720b */ /* 0x000fe20003f5c000 */
[----:B------:R-:W-:-:S05]  /*b340*/  HADD2.F32 R2, -RZ, R120.H1_H1 ;  /* 0x30000078ff027230 */ /* 0x000fca0000004100 */
[----:B------:R-:W-:-:S05]  /*b350*/  FMUL.FTZ R2, R2, R11 ;  /* 0x0000000b02027220 */ /* 0x000fca0000410000 */
[----:B------:R-:W-:-:S05]  /*b360*/  FSEL R2, R2, RZ, !P2 ;  /* 0x000000ff02027208 */ /* 0x000fca0005000000 */
[----:B------:R-:W-:Y:S01]  /*b370*/  FADD.FTZ R133, R2, R0 ;  /* 0x0000000002857221 */ /* 0x000fe20000010000 */
[----:B------:R-:W-:Y:S01]  /*b380*/  SEL R0, RZ, 0x1, P2 ;  /* 0x00000001ff007807 */ /* 0x000fe20001000000 */
[----:B------:R-:W-:Y:S02]  /*b390*/  IMAD.MOV.U32 R2, RZ, RZ, 0x2 ;  /* 0x00000002ff027424 */ /* 0x000fe400078e00ff */
[----:B------:R-:W-:Y:S01]  /*b3a0*/  @P1 FADD.FTZ R133, R125, R133 ;  /* 0x000000857d851221 */ /* 0x000fe20000010000 */
[----:B------:R-:W-:Y:S01]  /*b3b0*/  PRMT R7, R0, 0x7610, R7 ;  /* 0x0000761000077816 */ /* 0x000fe20000000007 */
[----:B------:R-:W-:Y:S01]  /*b3c0*/  IMAD.MOV.U32 R0, RZ, RZ, R12 ;  /* 0x000000ffff007224 */ /* 0x000fe200078e000c */
        /* <DEDUP_REMOVED lines=9> */
.L_x_21715:
        /* <DEDUP_REMOVED lines=12> */
.L_x_21717:
[----:B------:R-:W-:Y:S05]  /*b520*/  BSYNC.RECONVERGENT B2 ;  /* 0x0000000000027941 */ /* 0x000fea0003800200 */
.L_x_21716:
        /* <DEDUP_REMOVED lines=62> */
.L_x_21714:
[----:B------:R-:W-:Y:S05]  /*b910*/  BSYNC.RECONVERGENT B1 ;  /* 0x0000000000017941 */ /* 0x000fea0003800200 */
.L_x_21713:
        /* <DEDUP_REMOVED lines=20> */
.L_x_21720:
        /* <DEDUP_REMOVED lines=12> */
.L_x_21722:
[----:B------:R-:W-:Y:S05]  /*bb20*/  BSYNC.RECONVERGENT B2 ;  /* 0x0000000000027941 */ /* 0x000fea0003800200 */
.L_x_21721:
        /* <DEDUP_REMOVED lines=62> */
.L_x_21719:
[----:B------:R-:W-:Y:S05]  /*bf10*/  BSYNC.RECONVERGENT B1 ;  /* 0x0000000000017941 */ /* 0x000fea0003800200 */
.L_x_21718:
[----:B------:R-:W-:Y:S01]  /*bf20*/  I2FP.F32.U32 R2, R5 ;  /* 0x0000000500027245 */ /* 0x000fe20000201000 */
[----:B------:R-:W-:Y:S01]  /*bf30*/  BSSY.RECONVERGENT B1, `(.L_x_21723) ;  /* 0x0000062000017945 */ /* 0x000fe20003800200 */
[----:B------:R-:W-:Y:S02]  /*bf40*/  FSEL R0, R0, RZ, P4 ;  /* 0x000000ff00007208 */ /* 0x000fe40002000000 */
[----:B------:R-:W-:Y:S01]  /*bf50*/  MOV R5, R12 ;  /* 0x0000000c00057202 */ /* 0x000fe20000000f00 */
[----:B------:R-:W-:-:S05]  /*bf60*/  FFMA.FTZ R2, R2, R193, 1.1641532182693481445e-10 ;  /* 0x2f00000002027423 */ /* 0x000fca00000100c1 */
[----:B------:R-:W-:Y:S01]  /*bf70*/  FSETP.GTU.FTZ.AND P2, PT, R2, R189, PT ;  /* 0x000000bd0200720b */ /* 0x000fe20003f5c000 */
[----:B------:R-:W-:-:S05]  /*bf80*/  HADD2.F32 R2, -RZ, R121.H0_H0 ;  /* 0x20000079ff027230 */ /* 0x000fca0000004100 */
        /* <DEDUP_REMOVED lines=17> */
.L_x_21725:
        /* <DEDUP_REMOVED lines=12> */
.L_x_21727:
[----:B------:R-:W-:Y:S05]  /*c160*/  BSYNC.RECONVERGENT B2 ;  /* 0x0000000000027941 */ /* 0x000fea0003800200 */
.L_x_21726:
        /* <DEDUP_REMOVED lines=62> */
.L_x_21724:
[----:B------:R-:W-:Y:S05]  /*c550*/  BSYNC.RECONVERGENT B1 ;  /* 0x0000000000017941 */ /* 0x000fea0003800200 */
.L_x_21723:
        /* <DEDUP_REMOVED lines=20> */
.L_x_21730:
        /* <DEDUP_REMOVED lines=12> */
.L_x_21732:
[----:B------:R-:W-:Y:S05]  /*c760*/  BSYNC.RECONVERGENT B2 ;  /* 0x0000000000027941 */ /* 0x000fea0003800200 */
.L_x_21731:
        /* <DEDUP_REMOVED lines=62> */
.L_x_21729:
[----:B------:R-:W-:Y:S05]  /*cb50*/  BSYNC.RECONVERGENT B1 ;  /* 0x0000000000017941 */ /* 0x000fea0003800200 */
.L_x_21728:
[----:B------:R-:W-:Y:S01]  /*cb60*/  I2FP.F32.U32 R2, R5 ;  /* 0x0000000500027245 */ /* 0x000fe20000201000 */
[----:B------:R-:W-:Y:S01]  /*cb70*/  BSSY.RECONVERGENT B1, `(.L_x_21733) ;  /* 0x0000062000017945 */ /* 0x000fe20003800200 */
[----:B------:R-:W-:Y:S01]  /*cb80*/  FSEL R0, R0, RZ, P4 ;  /* 0x000000ff00007208 */ /* 0x000fe20002000000 */
[----:B------:R-:W-:Y:S02]  /*cb90*/  IMAD.MOV.U32 R4, RZ, RZ, R12 ;  /* 0x000000ffff047224 */ /* 0x000fe400078e000c */
[----:B------:R-:W-:-:S05]  /*cba0*/  FFMA.FTZ R2, R2, R193, 1.1641532182693481445e-10 ;  /* 0x2f00000002027423 */ /* 0x000fca00000100c1 */
[----:B------:R-:W-:Y:S01]  /*cbb0*/  FSETP.GTU.FTZ.AND P2, PT, R2, R189, PT ;  /* 0x000000bd0200720b */ /* 0x000fe20003f5c000 */
[----:B------:R-:W-:-:S05]  /*cbc0*/  HADD2.F32 R2, -RZ, R121.H1_H1 ;  /* 0x30000079ff027230 */ /* 0x000fca0000004100 */
        /* <DEDUP_REMOVED lines=17> */
.L_x_21735:
        /* <DEDUP_REMOVED lines=12> */
.L_x_21737:
[----:B------:R-:W-:Y:S05]  /*cda0*/  BSYNC.RECONVERGENT B2 ;  /* 0x0000000000027941 */ /* 0x000fea0003800200 */
.L_x_21736:
        /* <DEDUP_REMOVED lines=62> */
.L_x_21734:
[----:B------:R-:W-:Y:S05]  /*d190*/  BSYNC.RECONVERGENT B1 ;  /* 0x0000000000017941 */ /* 0x000fea0003800200 */
.L_x_21733:
[----:B------:R-:W-:Y:S01]  /*d1a0*/  I2FP.F32.U32 R0, R4 ;  /* 0x0000000400007245 */ /* 0x000fe20000201000 */
[----:B------:R-:W-:Y:S01]  /*d1b0*/  BSSY.RECONVERGENT B1, `(.L_x_21738) ;  /* 0x000005c000017945 */ /* 0x000fe20003800200 */
[----:B------:R-:W-:Y:S01]  /*d1c0*/  ISETP.NE.AND P3, PT, R2, 0x1, PT ;  /* 0x000000010200780c */ /* 0x000fe20003f65270 */
[----:B------:R-:W-:Y:S01]  /*d1d0*/  IMAD.MOV.U32 R3, RZ, RZ, 0x2 ;  /* 0x00000002ff037424 */ /* 0x000fe200078e00ff */
[----:B------:R-:W-:Y:S01]  /*d1e0*/  MOV R4, R12 ;  /* 0x0000000c00047202 */ /* 0x000fe20000000f00 */
[----:B------:R-:W-:-:S05]  /*d1f0*/  FFMA.FTZ R0, R0, R193, 1.1641532182693481445e-10 ;  /* 0x2f00000000007423 */ /* 0x000fca00000100c1 */
[----:B------:R-:W-:Y:S01]  /*d200*/  FSETP.LE.FTZ.AND P2, PT, R0, R189, PT ;  /* 0x000000bd0000720b */ /* 0x000fe20003f53000 */
[----:B------:R-:W-:-:S05]  /*d210*/  HADD2.F32 R0, -RZ, R138.H0_H0 ;  /* 0x2000008aff007230 */ /* 0x000fca0000004100 */
[----:B------:R-:W-:Y:S01]  /*d220*/  FMUL.FTZ R0, R11, R0 ;  /* 0x000000000b007220 */ /* 0x000fe20000410000 */
        /* <DEDUP_REMOVED lines=9> */
.L_x_21740:
        /* <DEDUP_REMOVED lines=12> */
.L_x_21742:
[----:B------:R-:W-:Y:S05]  /*d380*/  BSYNC.RECONVERGENT B2 ;  /* 0x0000000000027941 */ /* 0x000fea0003800200 */
.L_x_21741:
        /* <DEDUP_REMOVED lines=62> */
.L_x_21739:
[----:B------:R-:W-:Y:S05]  /*d770*/  BSYNC.RECONVERGENT B1 ;  /* 0x0000000000017941 */ /* 0x000fea0003800200 */
.L_x_21738:
[----:B------:R-:W-:Y:S01]  /*d780*/  I2FP.F32.U32 R2, R4 ;  /* 0x0000000400027245 */ /* 0x000fe20000201000 */
[----:B------:R-:W-:Y:S01]  /*d790*/  BSSY.RECONVERGENT B1, `(.L_x_21743) ;  /* 0x0000062000017945 */ /* 0x000fe20003800200 */
[----:B------:R-:W-:Y:S01]  /*d7a0*/  FSEL R0, R0, RZ, P2 ;  /* 0x000000ff00007208 */ /* 0x000fe20001000000 */
[----:B------:R-:W-:Y:S02]  /*d7b0*/  IMAD.MOV.U32 R137, RZ, RZ, R12 ;  /* 0x000000ffff897224 */ /* 0x000fe400078e000c */
        /* <DEDUP_REMOVED lines=20> */
.L_x_21745:
        /* <DEDUP_REMOVED lines=12> */
.L_x_21747:
[----:B------:R-:W-:Y:S05]  /*d9c0*/  BSYNC.RECONVERGENT B2 ;  /* 0x0000000000027941 */ /* 0x000fea0003800200 */
.L_x_21746:
        /* <DEDUP_REMOVED lines=62> */
.L_x_21744:
[----:B------:R-:W-:Y:S05]  /*ddb0*/  BSYNC.RECONVERGENT B1 ;  /* 0x0000000000017941 */ /* 0x000fea0003800200 */
.L_x_21743:
[----:B------:R-:W-:Y:S01]  /*ddc0*/  I2FP.F32.U32 R0, R137 ;  /* 0x0000008900007245 */ /* 0x000fe20000201000 */
[----:B------:R-:W-:Y:S01]  /*ddd0*/  BSSY.RECONVERGENT B1, `(.L_x_21748) ;  /* 0x000005c000017945 */ /* 0x000fe20003800200 */
[----:B------:R-:W-:Y:S01]  /*dde0*/  ISETP.NE.AND P4, PT, R2, 0x1, PT ;  /* 0x000000010200780c */ /* 0x000fe20003f85270 */
[----:B------:R-:W-:Y:S02]  /*ddf0*/  HFMA2 R14, -RZ, RZ, 0, 1.1920928955078125e-07 ;  /* 0x00000002ff0e7431 */ /* 0x000fe400000001ff */
[----:B------:R-:W-:Y:S02]  /*de00*/  IMAD.MOV.U32 R137, RZ, RZ, R12 ;  /* 0x000000ffff897224 */ /* 0x000fe400078e000c */
[----:B------:R-:W-:-:S05]  /*de10*/  FFMA.FTZ R0, R0, R193, 1.1641532182693481445e-10 ;  /* 0x2f00000000007423 */ /* 0x000fca00000100c1 */
[----:B------:R-:W-:Y:S01]  /*de20*/  FSETP.LE.FTZ.AND P3, PT, R0, R189, PT ;  /* 0x000000bd0000720b */ /* 0x000fe20003f73000 */
[----:B------:R-:W-:-:S05]  /*de30*/  HADD2.F32 R0, -RZ, R138.H1_H1 ;  /* 0x3000008aff007230 */ /* 0x000fca0000004100 */
        /* <DEDUP_REMOVED lines=10> */
.L_x_21750:
        /* <DEDUP_REMOVED lines=12> */
.L_x_21752:
[----:B------:R-:W-:Y:S05]  /*dfa0*/  BSYNC.RECONVERGENT B2 ;  /* 0x0000000000027941 */ /* 0x000fea0003800200 */
.L_x_21751:
        /* <DEDUP_REMOVED lines=62> */
.L_x_21749:
[----:B------:R-:W-:Y:S05]  /*e390*/  BSYNC.RECONVERGENT B1 ;  /* 0x0000000000017941 */ /* 0x000fea0003800200 */
.L_x_21748:
[----:B------:R-:W-:Y:S01]  /*e3a0*/  I2FP.F32.U32 R2, R137 ;  /* 0x0000008900027245 */ /* 0x000fe20000201000 */
[----:B------:R-:W-:Y:S01]  /*e3b0*/  BSSY.RECONVERGENT B1, `(.L_x_21753) ;  /* 0x0000061000017945 */ /* 0x000fe20003800200 */
[----:B------:R-:W-:Y:S01]  /*e3c0*/  FSEL R0, R0, RZ, P3 ;  /* 0x000000ff00007208 */ /* 0x000fe20001800000 */
[----:B------:R-:W-:Y:S02]  /*e3d0*/  IMAD.MOV.U32 R190, RZ, RZ, 0x2 ;  /* 0x00000002ffbe7424 */ /* 0x000fe400078e00ff */
[----:B------:R-:W-:-:S05]  /*e3e0*/  FFMA.FTZ R2, R2, R193, 1.1641532182693481445e-10 ;  /* 0x2f00000002027423 */ /* 0x000fca00000100c1 */
[----:B------:R-:W-:Y:S01]  /*e3f0*/  FSETP.GTU.FTZ.AND P4, PT, R2, R189, PT ;  /* 0x000000bd0200720b */ /* 0x000fe20003f9c000 */
[----:B------:R-:W-:-:S03]  /*e400*/  HADD2.F32 R2, -RZ, R122.H1_H1 ;  /* 0x3000007aff027230 */ /* 0x000fc60000004100 */
[----:B------:R-:W-:Y:S02]  /*e410*/  SEL R3, RZ, 0x1, P4 ;  /* 0x00000001ff037807 */ /* 0x000fe40002000000 */
        /* <DEDUP_REMOVED lines=15> */
.L_x_21755:
        /* <DEDUP_REMOVED lines=12> */
.L_x_21757:
[----:B------:R-:W-:Y:S05]  /*e5d0*/  BSYNC.RECONVERGENT B2 ;  /* 0x0000000000027941 */ /* 0x000fea0003800200 */
.L_x_21756:
        /* <DEDUP_REMOVED lines=62> */
.L_x_21754:
[----:B------:R-:W-:Y:S05]  /*e9c0*/  BSYNC.RECONVERGENT B1 ;  /* 0x0000000000017941 */ /* 0x000fea0003800200 */
.L_x_21753:
[----:B------:R-:W-:Y:S01]  /*e9d0*/  I2FP.F32.U32 R0, R2 ;  /* 0x0000000200007245 */ /* 0x000fe20000201000 */
[----:B------:R-:W-:Y:S01]  /*e9e0*/  BSSY.RECONVERGENT B1, `(.L_x_21758) ;  /* 0x000005c000017945 */ /* 0x000fe20003800200 */
[----:B------:R-:W-:Y:S01]  /*e9f0*/  ISETP.NE.AND P5, PT, R190, 0x1, PT ;  /* 0x00000001be00780c */ /* 0x000fe20003fa5270 */
[----:B------:R-:W-:Y:S02]  /*ea00*/  IMAD.MOV.U32 R14, RZ, RZ, 0x2 ;  /* 0x00000002ff0e7424 */ /* 0x000fe400078e00ff */
[----:B------:R-:W-:Y:S01]  /*ea10*/  FFMA.FTZ R0, R0, R193, 1.1641532182693481445e-10 ;  /* 0x2f00000000007423 */ /* 0x000fe200000100c1 */
[----:B------:R-:W-:-:S04]  /*ea20*/  IMAD.MOV.U32 R138, RZ, RZ, R12 ;  /* 0x000000ffff8a7224 */ /* 0x000fc800078e000c */
[----:B------:R-:W-:Y:S01]  /*ea30*/  FSETP.LE.FTZ.AND P4, PT, R0, R189, PT ;  /* 0x000000bd0000720b */ /* 0x000fe20003f93000 */
[----:B------:R-:W-:-:S05]  /*ea40*/  HADD2.F32 R0, -RZ, R139.H0_H0 ;  /* 0x2000008bff007230 */ /* 0x000fca0000004100 */
        /* <DEDUP_REMOVED lines=10> */
.L_x_21760:
        /* <DEDUP_REMOVED lines=12> */
.L_x_21762:
[----:B------:R-:W-:Y:S05]  /*ebb0*/  BSYNC.RECONVERGENT B2 ;  /* 0x0000000000027941 */ /* 0x000fea0003800200 */
.L_x_21761:
        /* <DEDUP_REMOVED lines=62> */
.L_x_21759:
[----:B------:R-:W-:Y:S05]  /*efa0*/  BSYNC.RECONVERGENT B1 ;  /* 0x0000000000017941 */ /* 0x000fea0003800200 */
.L_x_21758:
[----:B------:R-:W-:Y:S01]  /*efb0*/  I2FP.F32.U32 R2, R138 ;  /* 0x0000008a00027245 */ /* 0x000fe20000201000 */
[----:B------:R-:W-:Y:S01]  /*efc0*/  BSSY.RECONVERGENT B1, `(.L_x_21763) ;  /* 0x0000061000017945 */ /* 0x000fe20003800200 */
[----:B------:R-:W-:Y:S01]  /*efd0*/  FSEL R0, R0, RZ, P4 ;  /* 0x000000ff00007208 */ /* 0x000fe20002000000 */
[----:B------:R-:W-:Y:S02]  /*efe0*/  HFMA2 R190, -RZ, RZ, 0, 1.1920928955078125e-07 ;  /* 0x00000002ffbe7431 */ /* 0x000fe400000001ff */
[----:B------:R-:W-:-:S05]  /*eff0*/  FFMA.FTZ R2, R2, R193, 1.1641532182693481445e-10 ;  /* 0x2f00000002027423 */ /* 0x000fca00000100c1 */
[----:B------:R-:W-:Y:S01]  /*f000*/  FSETP.GTU.FTZ.AND P5, PT, R2, R189, PT ;  /* 0x000000bd0200720b */ /* 0x000fe20003fbc000 */
[----:B------:R-:W-:-:S05]  /*f010*/  HADD2.F32 R2, -RZ, R123.H0_H0 ;  /* 0x2000007bff027230 */ /* 0x000fca0000004100 */
        /* <DEDUP_REMOVED lines=16> */
.L_x_21765:
        /* <DEDUP_REMOVED lines=12> */
.L_x_21767:
[----:B------:R-:W-:Y:S05]  /*f1e0*/  BSYNC.RECONVERGENT B2 ;  /* 0x0000000000027941 */ /* 0x000fea0003800200 */
.L_x_21766:
        /* <DEDUP_REMOVED lines=62> */
.L_x_21764:
[----:B------:R-:W-:Y:S05]  /*f5d0*/  BSYNC.RECONVERGENT B1 ;  /* 0x0000000000017941 */ /* 0x000fea0003800200 */
.L_x_21763:
[----:B------:R-:W-:Y:S01]  /*f5e0*/  I2FP.F32.U32 R0, R0 ;  /* 0x0000000000007245 */ /* 0x000fe20000201000 */
[----:B------:R-:W-:Y:S01]  /*f5f0*/  BSSY.RECONVERGENT B1, `(.L_x_21768) ;  /* 0x000005f000017945 */ /* 0x000fe20003800200 */
[----:B------:R-:W-:Y:S01]  /*f600*/  ISETP.NE.AND P6, PT, R190, 0x1, PT ;  /* 0x00000001be00780c */ /* 0x000fe20003fc5270 */
[----:B------:R-:W-:Y:S02]  /*f610*/  IMAD.MOV.U32 R14, RZ, RZ, 0x2 ;  /* 0x00000002ff0e7424 */ /* 0x000fe400078e00ff */
[----:B------:R-:W-:-:S05]  /*f620*/  FFMA.FTZ R0, R0, R193, 1.1641532182693481445e-10 ;  /* 0x2f00000000007423 */ /* 0x000fca00000100c1 */
[----:B------:R-:W-:Y:S01]  /*f630*/  FSETP.LE.FTZ.AND P5, PT, R0, R189, PT ;  /* 0x000000bd0000720b */ /* 0x000fe20003fb3000 */
[----:B------:R-:W-:Y:S01]  /*f640*/  HADD2.F32 R0, -RZ, R139.H1_H1 ;  /* 0x3000008bff007230 */ /* 0x000fe20000004100 */
[----:B------:R-:W-:-:S04]  /*f650*/  MOV R139, R12 ;  /* 0x0000000c008b7202 */ /* 0x000fc80000000f00 */
        /* <DEDUP_REMOVED lines=10> */
.L_x_21770:
        /* <DEDUP_REMOVED lines=15> */
.L_x_21772:
[----:B------:R-:W-:Y:S05]  /*f7f0*/  BSYNC.RECONVERGENT B2 ;  /* 0x0000000000027941 */ /* 0x000fea0003800200 */
.L_x_21771:
        /* <DEDUP_REMOVED lines=62> */
.L_x_21769:
[----:B------:R-:W-:Y:S05]  /*fbe0*/  BSYNC.RECONVERGENT B1 ;  /* 0x0000000000017941 */ /* 0x000fea0003800200 */
.L_x_21768:
[----:B------:R-:W-:Y:S02]  /*fbf0*/  I2FP.F32.U32 R139, R139 ;  /* 0x0000008b008b7245 */ /* 0x000fe40000201000 */
[----:B------:R-:W-:-:S03]  /*fc00*/  FSEL R0, R0, RZ, P5 ;  /* 0x000000ff00007208 */ /* 0x000fc60002800000 */
[----:B------:R-:W-:-:S05]  /*fc10*/  FFMA.FTZ R139, R139, R193, 1.1641532182693481445e-10 ;  /* 0x2f0000008b8b7423 */ /* 0x000fca00000100c1 */
[----:B------:R-:W-:Y:S01]  /*fc20*/  FSETP.GTU.FTZ.AND P6, PT, R139, R189, PT ;  /* 0x000000bd8b00720b */ /* 0x000fe20003fdc000 */
[----:B------:R-:W-:-:S05]  /*fc30*/  HADD2.F32 R139, -RZ, R123.H1_H1 ;  /* 0x3000007bff8b7230 */ /* 0x000fca0000004100 */
[----:B------:R-:W-:-:S05]  /*fc40*/  FMUL.FTZ R11, R139, R11 ;  /* 0x0000000b8b0b7220 */ /* 0x000fca0000410000 */
[----:B------:R-:W-:Y:S02]  /*fc50*/  FSEL R139, R11, RZ, !P6 ;  /* 0x000000ff0b8b7208 */ /* 0x000fe40007000000 */
[----:B------:R-:W-:-:S03]  /*fc60*/  SEL R11, RZ, 0x1, P6 ;  /* 0x00000001ff0b7807 */ /* 0x000fc60003000000 */
[--C-:B------:R-:W-:Y:S01]  /*fc70*/  FADD.FTZ R139, R139, R0.reuse ;  /* 0x000000008b8b7221 */ /* 0x100fe20000010000 */
[----:B------:R-:W-:-:S03]  /*fc80*/  PRMT R0, R11, 0x7610, R0 ;  /* 0x000076100b007816 */ /* 0x000fc60000000000 */
[----:B------:R-:W-:-:S07]  /*fc90*/  @P1 FADD.FTZ R139, R131, R139 ;  /* 0x0000008b838b1221 */ /* 0x000fce0000010000 */
.L_x_21692:
        /* <DEDUP_REMOVED lines=44> */
.L_x_21773:
[----:B------:R-:W-:Y:S01]  /*ff60*/  IMAD.MOV.U32 R11, RZ, RZ, R188 ;  /* 0x000000ffff0b7224 */ /* 0x000fe200078e00bc */
[----:B------:R-:W-:-:S07]  /*ff70*/  IADD3 R188, PT, PT, R9, 0x80, RZ ;  /* 0x0000008009bc7810 */ /* 0x000fce0007ffe0ff */
.L_x_21650:
[----:B------:R-:W-:Y:S05]  /*ff80*/  BSYNC.RECONVERGENT B0 ;  /* 0x0000000000007941 */ /* 0x000fea0003800200 */
.L_x_21649:
        /* <DEDUP_REMOVED lines=36> */
.L_x_21779:
        /* <DEDUP_REMOVED lines=12> */
.L_x_21781:
[----:B------:R-:W-:Y:S05]  /*10290*/  BSYNC.RECONVERGENT B2 ;  /* 0x0000000000027941 */ /* 0x000fea0003800200 */
.L_x_21780:
        /* <DEDUP_REMOVED lines=62> */
.L_x_21778:
[----:B------:R-:W-:Y:S05]  /*10680*/  BSYNC.RECONVERGENT B1 ;  /* 0x0000000000017941 */ /* 0x000fea0003800200 */
.L_x_21777:
[----:B------:R-:W1:Y:S01]  /*10690*/  LDC R193, c[0x0][0x404] ;  /* 0x00010100ffc17b82 */ /* 0x000e620000000800 */
[----:B------:R-:W-:Y:S01]  /*106a0*/  I2FP.F32.U32 R0, R0 ;  /* 0x0000000000007245 */ /* 0x000fe20000201000 */
[----:B------:R-:W-:Y:S01]  /*106b0*/  HFMA2 R232, -RZ, RZ, 0.1171875, 0 ;  /* 0x2f800000ffe87431 */ /* 0x000fe200000001ff */
[----:B------:R-:W-:Y:S01]  /*106c0*/  ISETP.NE.AND P2, PT, R2, 0x1, PT ;  /* 0x000000010200780c */ /* 0x000fe20003f45270 */
[----:B------:R-:W-:Y:S01]  /*106d0*/  BSSY.RECONVERGENT B1, `(.L_x_21782) ;  /* 0x000005e000017945 */ /* 0x000fe20003800200 */
[----:B------:R-:W-:Y:S01]  /*106e0*/  LOP3.LUT R18, R18, 0xffffffef, RZ, 0xc0, !PT ;  /* 0xffffffef12127812 */ /* 0x000fe200078ec0ff */
[----:B------:R-:W-:Y:S02]  /*106f0*/  IMAD.MOV.U32 R3, RZ, RZ, 0x2 ;  /* 0x00000002ff037424 */ /* 0x000fe400078e00ff */
[----:B------:R-:W-:Y:S01]  /*10700*/  FFMA.FTZ R0, R0, R232, 1.1641532182693481445e-10 ;  /* 0x2f00000000007423 */ /* 0x000fe200000100e8 */
[----:B------:R-:W4:Y:S01]  /*10710*/  LDC R11, c[0x0][0x408] ;  /* 0x00010200ff0b7b82 */ /* 0x000f220000000800 */
[----:B------:R-:W-:-:S03]  /*10720*/  IMAD.MOV.U32 R5, RZ, RZ, R12 ;  /* 0x000000ffff057224 */ /* 0x000fc600078e000c */
[----:B-1----:R-:W-:Y:S01]  /*10730*/  FSETP.LE.FTZ.AND P4, PT, R0, R193, PT ;  /* 0x000000c10000720b */ /* 0x002fe20003f93000 */
[----:B-----5:R-:W-:-:S05]  /*10740*/  HADD2.F32 R0, -RZ, R144.H0_H0 ;  /* 0x20000090ff007230 */ /* 0x020fca0000004100 */
[----:B----4-:R-:W-:-:S07]  /*10750*/  FMUL.FTZ R0, R0, R11 ;  /* 0x0000000b00007220 */ /* 0x010fce0000410000 */
        /* <DEDUP_REMOVED lines=10> */
.L_x_21784:
        /* <DEDUP_REMOVED lines=12> */
.L_x_21786:
[----:B------:R-:W-:Y:S05]  /*108c0*/  BSYNC.RECONVERGENT B2 ;  /* 0x0000000000027941 */ /* 0x000fea0003800200 */
.L_x_21785:
        /* <DEDUP_REMOVED lines=62> */
.L_x_21783:
[----:B------:R-:W-:Y:S05]  /*10cb0*/  BSYNC.RECONVERGENT B1 ;  /* 0x0000000000017941 */ /* 0x000fea0003800200 */
.L_x_21782:
[----:B------:R-:W-:Y:S01]  /*10cc0*/  I2FP.F32.U32 R2, R5 ;  /* 0x0000000500027245 */ /* 0x000fe20000201000 */
[----:B------:R-:W-:Y:S01]  /*10cd0*/  BSSY.RECONVERGENT B1, `(.L_x_21787) ;  /* 0x0000062000017945 */ /* 0x000fe20003800200 */
[----:B------:R-:W-:Y:S02]  /*10ce0*/  ISETP.NE.AND P3, PT, R3, 0x1, PT ;  /* 0x000000010300780c */ /* 0x000fe40003f65270 */
[----:B------:R-:W-:Y:S01]  /*10cf0*/  FSEL R0, R0, RZ, P4 ;  /* 0x000000ff00007208 */ /* 0x000fe20002000000 */
[----:B------:R-:W-:-:S05]  /*10d00*/  FFMA.FTZ R2, R2, R232, 1.1641532182693481445e-10 ;  /* 0x2f00000002027423 */ /* 0x000fca00000100e8 */
[----:B------:R-:W-:Y:S01]  /*10d10*/  FSETP.GTU.FTZ.AND P2, PT, R2, R193, PT ;  /* 0x000000c10200720b */ /* 0x000fe20003f5c000 */
[----:B------:R-:W-:-:S05]  /*10d20*/  HADD2.F32 R2, -RZ, R120.H0_H0 ;  /* 0x20000078ff027230 */ /* 0x000fca0000004100 */
[----:B------:R-:W-:-:S05]  /*10d30*/  FMUL.FTZ R2, R2, R11 ;  /* 0x0000000b02027220 */ /* 0x000fca0000410000 */
[----:B------:R-:W-:-:S05]  /*10d40*/  FSEL R2, R2, RZ, !P2 ;  /* 0x000000ff02027208 */ /* 0x000fca0005000000 */
[----:B---3--:R-:W-:Y:S01]  /*10d50*/  FADD.FTZ R140, R2, R0 ;  /* 0x00000000028c7221 */ /* 0x008fe20000010000 */
        /* <DEDUP_REMOVED lines=14> */
.L_x_21789:
        /* <DEDUP_REMOVED lines=12> */
.L_x_21791:
[----:B------:R-:W-:Y:S05]  /*10f00*/  BSYNC.RECONVERGENT B2 ;  /* 0x0000000000027941 */ /* 0x000fea0003800200 */
.L_x_21790:
        /* <DEDUP_REMOVED lines=62> */
.L_x_21788:
[----:B------:R-:W-:Y:S05]  /*112f0*/  BSYNC.RECONVERGENT B1 ;  /* 0x0000000000017941 */ /* 0x000fea0003800200 */
.L_x_21787:
        /* <DEDUP_REMOVED lines=20> */
.L_x_21794:
        /* <DEDUP_REMOVED lines=12> */
.L_x_21796:
[----:B------:R-:W-:Y:S05]  /*11500*/  BSYNC.RECONVERGENT B2 ;  /* 0x0000000000027941 */ /* 0x000fea0003800200 */
.L_x_21795:
        /* <DEDUP_REMOVED lines=62> */
.L_x_21793:
[----:B------:R-:W-:Y:S05]  /*118f0*/  BSYNC.RECONVERGENT B1 ;  /* 0x0000000000017941 */ /* 0x000fea0003800200 */
.L_x_21792:
        /* <DEDUP_REMOVED lines=24> */
.L_x_21799:
        /* <DEDUP_REMOVED lines=12> */
.L_x_21801:
[----:B------:R-:W-:Y:S05]  /*11b40*/  BSYNC.RECONVERGENT B2 ;  /* 0x0000000000027941 */ /* 0x000fea0003800200 */
.L_x_21800:
        /* <DEDUP_REMOVED lines=62> */
.L_x_21798:
[----:B------:R-:W-:Y:S05]  /*11f30*/  BSYNC.RECONVERGENT B1 ;  /* 0x0000000000017941 */ /* 0x000fea0003800200 */
.L_x_21797:
        /* <DEDUP_REMOVED lines=20> */
.L_x_21804:
        /* <DEDUP_REMOVED lines=12> */
.L_x_21806:
[----:B------:R-:W-:Y:S05]  /*12140*/  BSYNC.RECONVERGENT B2 ;  /* 0x0000000000027941 */ /* 0x000fea0003800200 */
.L_x_21805:
        /* <DEDUP_REMOVED lines=62> */
.L_x_21803:
[----:B------:R-:W-:Y:S05]  /*12530*/  BSYNC.RECONVERGENT B1 ;  /* 0x0000000000017941 */ /* 0x000fea0003800200 */
.L_x_21802:
        /* <DEDUP_REMOVED lines=24> */
.L_x_21809:
        /* <DEDUP_REMOVED lines=12> */
.L_x_21811:
[----:B------:R-:W-:Y:S05]  /*12780*/  BSYNC.RECONVERGENT B2 ;  /* 0x0000000000027941 */ /* 0x000fea0003800200 */
.L_x_21810:
        /* <DEDUP_REMOVED lines=62> */
.L_x_21808:
[----:B------:R-:W-:Y:S05]  /*12b70*/  BSYNC.RECONVERGENT B1 ;  /* 0x0000000000017941 */ /* 0x000fea0003800200 */
.L_x_21807:
        /* <DEDUP_REMOVED lines=20> */
.L_x_21814:
        /* <DEDUP_REMOVED lines=12> */
.L_x_21816:
[----:B------:R-:W-:Y:S05]  /*12d80*/  BSYNC.RECONVERGENT B2 ;  /* 0x0000000000027941 */ /* 0x000fea0003800200 */
.L_x_21815:
        /* <DEDUP_REMOVED lines=62> */
.L_x_21813:
[----:B------:R-:W-:Y:S05]  /*13170*/  BSYNC.RECONVERGENT B1 ;  /* 0x0000000000017941 */ /* 0x000fea0003800200 */
.L_x_21812:
[----:B------:R-:W-:Y:S01]  /*13180*/  I2FP.F32.U32 R2, R5 ;  /* 0x0000000500027245 */ /* 0x000fe20000201000 */
[----:B------:R-:W-:Y:S01]  /*13190*/  BSSY.RECONVERGENT B1, `(.L_x_21817) ;  /* 0x0000062000017945 */ /* 0x000fe20003800200 */
[----:B------:R-:W-:-:S03]  /*131a0*/  FSEL R0, R0, RZ, P4 ;  /* 0x000000ff00007208 */ /* 0x000fc60002000000 */
        /* <DEDUP_REMOVED lines=21> */
.L_x_21819:
        /* <DEDUP_REMOVED lines=12> */
.L_x_21821:
[----:B------:R-:W-:Y:S05]  /*133c0*/  BSYNC.RECONVERGENT B2 ;  /* 0x0000000000027941 */ /* 0x000fea0003800200 */
.L_x_21820:
        /* <DEDUP_REMOVED lines=62> */
.L_x_21818:
[----:B------:R-:W-:Y:S05]  /*137b0*/  BSYNC.RECONVERGENT B1 ;  /* 0x0000000000017941 */ /* 0x000fea0003800200 */
.L_x_21817:
        /* <DEDUP_REMOVED lines=18> */
.L_x_21824:
        /* <DEDUP_REMOVED lines=12> */
.L_x_21826:
[----:B------:R-:W-:Y:S05]  /*139a0*/  BSYNC.RECONVERGENT B2 ;  /* 0x0000000000027941 */ /* 0x000fea0003800200 */
.L_x_21825:
        /* <DEDUP_REMOVED lines=62> */
.L_x_21823:
[----:B------:R-:W-:Y:S05]  /*13d90*/  BSYNC.RECONVERGENT B1 ;  /* 0x0000000000017941 */ /* 0x000fea0003800200 */
.L_x_21822:
        /* <DEDUP_REMOVED lines=24> */
.L_x_21829:
        /* <DEDUP_REMOVED lines=12> */
.L_x_21831:
[----:B------:R-:W-:Y:S05]  /*13fe0*/  BSYNC.RECONVERGENT B2 ;  /* 0x0000000000027941 */ /* 0x000fea0003800200 */
.L_x_21830:
        /* <DEDUP_REMOVED lines=62> */
.L_x_21828:
[----:B------:R-:W-:Y:S05]  /*143d0*/  BSYNC.RECONVERGENT B1 ;  /* 0x0000000000017941 */ /* 0x000fea0003800200 */
.L_x_21827:
        /* <DEDUP_REMOVED lines=18> */
.L_x_21834:
        /* <DEDUP_REMOVED lines=12> */
.L_x_21836:
[----:B------:R-:W-:Y:S05]  /*145c0*/  BSYNC.RECONVERGENT B2 ;  /* 0x0000000000027941 */ /* 0x000fea0003800200 */
.L_x_21835:
        /* <DEDUP_REMOVED lines=62> */
.L_x_21833:
[----:B------:R-:W-:Y:S05]  /*149b0*/  BSYNC.RECONVERGENT B1 ;  /* 0x0000000000017941 */ /* 0x000fea0003800200 */
.L_x_21832:
        /* <DEDUP_REMOVED lines=23> */
.L_x_21839:
        /* <DEDUP_REMOVED lines=12> */
.L_x_21841:
[----:B------:R-:W-:Y:S05]  /*14bf0*/  BSYNC.RECONVERGENT B2 ;  /* 0x0000000000027941 */ /* 0x000fea0003800200 */
.L_x_21840:
        /* <DEDUP_REMOVED lines=62> */
.L_x_21838:
[----:B------:R-:W-:Y:S05]  /*14fe0*/  BSYNC.RECONVERGENT B1 ;  /* 0x0000000000017941 */ /* 0x000fea0003800200 */
.L_x_21837:
        /* <DEDUP_REMOVED lines=18> */
.L_x_21844:
        /* <DEDUP_REMOVED lines=12> */
.L_x_21846:
[----:B------:R-:W-:Y:S05]  /*151d0*/  BSYNC.RECONVERGENT B2 ;  /* 0x0000000000027941 */ /* 0x000fea0003800200 */
.L_x_21845:
[----:B0-2---:R-:W-:Y:S01]  /*151e0*/  IMAD.WIDE.U32 R194, R19, -0x2daee0ad, RZ ;  /* 0xd2511f5313c27825 */ /* 0x005fe200078e00ff */
        /* <DEDUP_REMOVED lines=61> */
.L_x_21843:
[----:B------:R-:W-:Y:S05]  /*155c0*/  BSYNC.RECONVERGENT B1 ;  /* 0x0000000000017941 */ /* 0x000fea0003800200 */
.L_x_21842:
[----:B------:R-:W-:Y:S01]  /*155d0*/  I2FP.F32.U32 R2, R2 ;  /* 0x0000000200027245 */ /* 0x000fe20000201000 */
[----:B------:R-:W-:Y:S01]  /*155e0*/  BSSY.RECONVERGENT B1, `(.L_x_21847) ;  /* 0x0000061000017945 */ /* 0x000fe20003800200 */
[----:B------:R-:W-:Y:S01]  /*155f0*/  FSEL R0, R0, RZ, P4 ;  /* 0x000000ff00007208 */ /* 0x000fe20002000000 */
[----:B0-2---:R-:W-:Y:S02]  /*15600*/  HFMA2 R190, -RZ, RZ, 0, 1.1920928955078125e-07 ;  /* 0x00000002ffbe7431 */ /* 0x005fe400000001ff */
        /* <DEDUP_REMOVED lines=19> */
.L_x_21849:
        /* <DEDUP_REMOVED lines=12> */
.L_x_21851:
[----:B------:R-:W-:Y:S05]  /*15800*/  BSYNC.RECONVERGENT B2 ;  /* 0x0000000000027941 */ /* 0x000fea0003800200 */
.L_x_21850:
        /* <DEDUP_REMOVED lines=62> */
.L_x_21848:
[----:B------:R-:W-:Y:S05]  /*15bf0*/  BSYNC.RECONVERGENT B1 ;  /* 0x0000000000017941 */ /* 0x000fea0003800200 */
.L_x_21847:
        /* <DEDUP_REMOVED lines=18> */
.L_x_21854:
        /* <DEDUP_REMOVED lines=15> */
.L_x_21856:
[----:B------:R-:W-:Y:S05]  /*15e10*/  BSYNC.RECONVERGENT B2 ;  /* 0x0000000000027941 */ /* 0x000fea0003800200 */
.L_x_21855:
        /* <DEDUP_REMOVED lines=62> */
.L_x_21853:
[----:B------:R-:W-:Y:S05]  /*16200*/  BSYNC.RECONVERGENT B1 ;  /* 0x0000000000017941 */ /* 0x000fea0003800200 */
.L_x_21852:
        /* <DEDUP_REMOVED lines=10> */
[----:B------:R-:W-:Y:S01]  /*162b0*/  @P1 FADD.FTZ R147, R131, R147 ;  /* 0x0000009383931221 */ /* 0x000fe20000010000 */
[----:B------:R-:W-:Y:S06]  /*162c0*/  BRA `(.L_x_21857) ;  /* 0x00000030006c7947 */ /* 0x000fec0003800000 */
.L_x_21776:
        /* <DEDUP_REMOVED lines=16> */
.L_x_21860:
        /* <DEDUP_REMOVED lines=12> */
.L_x_21862:
[----:B------:R-:W-:Y:S05]  /*16490*/  BSYNC.RECONVERGENT B2 ;  /* 0x0000000000027941 */ /* 0x000fea0003800200 */
.L_x_21861:
        /* <DEDUP_REMOVED lines=62> */
.L_x_21859:
[----:B------:R-:W-:Y:S05]  /*16880*/  BSYNC.RECONVERGENT B1 ;  /* 0x0000000000017941 */ /* 0x000fea0003800200 */
.L_x_21858:
[----:B------:R-:W3:Y:S01]  /*16890*/  LDC R232, c[0x0][0x404] ;  /* 0x00010100ffe87b82 */ /* 0x000ee20000000800 */
[----:B------:R-:W-:Y:S01]  /*168a0*/  I2FP.F32.U32 R11, R141 ;  /* 0x0000008d000b7245 */ /* 0x000fe20000201000 */
[----:B------:R-:W-:Y:S01]  /*168b0*/  HFMA2 R233, -RZ, RZ, 0.1171875, 0 ;  /* 0x2f800000ffe97431 */ /* 0x000fe200000001ff */
[----:B------:R-:W-:Y:S01]  /*168c0*/  ISETP.NE.AND P2, PT, R140, 0x1, PT ;  /* 0x000000018c00780c */ /* 0x000fe20003f45270 */
[----:B------:R-:W-:Y:S01]  /*168d0*/  BSSY.RECONVERGENT B1, `(.L_x_21863) ;  /* 0x000005c000017945 */ /* 0x000fe20003800200 */
[----:B------:R-:W-:Y:S01]  /*168e0*/  LOP3.LUT R18, R18, 0xffffffef, RZ, 0xc0, !PT ;  /* 0xffffffef12127812 */ /* 0x000fe200078ec0ff */
[----:B-----5:R-:W-:Y:S02]  /*168f0*/  HADD2.F32 R193, -RZ, R144.H0_H0 ;  /* 0x20000090ffc17230 */ /* 0x020fe40000004100 */
[----:B------:R-:W-:Y:S01]  /*16900*/  FFMA.FTZ R11, R11, R233, 1.1641532182693481445e-10 ;  /* 0x2f0000000b0b7423 */ /* 0x000fe200000100e9 */
[----:B------:R-:W-:-:S04]  /*16910*/  IMAD.MOV.U32 R14, RZ, RZ, 0x2 ;  /* 0x00000002ff0e7424 */ /* 0x000fc800078e00ff */
[----:B---3--:R-:W-:Y:S01]  /*16920*/  FSETP.LE.FTZ.AND P3, PT, R11, R232, PT ;  /* 0x000000e80b00720b */ /* 0x008fe20003f73000 */
        /* <DEDUP_REMOVED lines=11> */
.L_x_21865:
        /* <DEDUP_REMOVED lines=12> */
.L_x_21867:
[----:B------:R-:W-:Y:S05]  /*16aa0*/  BSYNC.RECONVERGENT B2 ;  /* 0x0000000000027941 */ /* 0x000fea0003800200 */
.L_x_21866:
        /* <DEDUP_REMOVED lines=62> */
.L_x_21864:
[----:B------:R-:W-:Y:S05]  /*16e90*/  BSYNC.RECONVERGENT B1 ;  /* 0x0000000000017941 */ /* 0x000fea0003800200 */
.L_x_21863:
        /* <DEDUP_REMOVED lines=19> */
.L_x_21870:
        /* <DEDUP_REMOVED lines=12> */
.L_x_21872:
[----:B------:R-:W-:Y:S05]  /*17090*/  BSYNC.RECONVERGENT B2 ;  /* 0x0000000000027941 */ /* 0x000fea0003800200 */
.L_x_21871:
        /* <DEDUP_REMOVED lines=62> */
.L_x_21869:
[----:B------:R-:W-:Y:S05]  /*17480*/  BSYNC.RECONVERGENT B1 ;  /* 0x0000000000017941 */ /* 0x000fea0003800200 */
.L_x_21868:
[----:B------:R-:W-:Y:S01]  /*17490*/  I2FP.F32.U32 R14, R142 ;  /* 0x0000008e000e7245 */ /* 0x000fe20000201000 */
[----:B------:R-:W-:Y:S01]  /*174a0*/  BSSY.RECONVERGENT B1, `(.L_x_21873) ;  /* 0x000005d000017945 */ /* 0x000fe20003800200 */
[----:B------:R-:W-:Y:S01]  /*174b0*/  LOP3.LUT R18, R18, 0xfffffffb, RZ, 0xc0, !PT ;  /* 0xfffffffb12127812 */ /* 0x000fe200078ec0ff */
[----:B------:R-:W-:Y:S01]  /*174c0*/  HADD2.F32 R140, -RZ, R145.H0_H0 ;  /* 0x20000091ff8c7230 */ /* 0x000fe20000004100 */
[----:B------:R-:W-:Y:S01]  /*174d0*/  MOV R141, R12 ;  /* 0x0000000c008d7202 */ /* 0x000fe20000000f00 */
[----:B------:R-:W-:-:S05]  /*174e0*/  FFMA.FTZ R14, R14, R233, 1.1641532182693481445e-10 ;  /* 0x2f0000000e0e7423 */ /* 0x000fca00000100e9 */
        /* <DEDUP_REMOVED lines=13> */
.L_x_21875:
        /* <DEDUP_REMOVED lines=12> */
.L_x_21877:
[----:B------:R-:W-:Y:S05]  /*17680*/  BSYNC.RECONVERGENT B2 ;  /* 0x0000000000027941 */ /* 0x000fea0003800200 */
.L_x_21876:
        /* <DEDUP_REMOVED lines=62> */
.L_x_21874:
[----:B------:R-:W-:Y:S05]  /*17a70*/  BSYNC.RECONVERGENT B1 ;  /* 0x0000000000017941 */ /* 0x000fea0003800200 */
.L_x_21873:
[----:B------:R-:W-:Y:S01]  /*17a80*/  I2FP.F32.U32 R141, R141 ;  /* 0x0000008d008d7245 */ /* 0x000fe20000201000 */
[----:B------:R-:W-:Y:S01]  /*17a90*/  BSSY.RECONVERGENT B1, `(.L_x_21878) ;  /* 0x000005d000017945 */ /* 0x000fe20003800200 */
[----:B------:R-:W-:Y:S01]  /*17aa0*/  LOP3.LUT R18, R18, 0xfffffffd, RZ, 0xc0, !PT ;  /* 0xfffffffd12127812 */ /* 0x000fe200078ec0ff */
[----:B------:R-:W-:Y:S02]  /*17ab0*/  IMAD.MOV.U32 R144, RZ, RZ, R12 ;  /* 0x000000ffff907224 */ /* 0x000fe400078e000c */
[----:B------:R-:W-:-:S05]  /*17ac0*/  FFMA.FTZ R141, R141, R233, 1.1641532182693481445e-10 ;  /* 0x2f0000008d8d7423 */ /* 0x000fca00000100e9 */
[----:B------:R-:W-:Y:S01]  /*17ad0*/  FSETP.LE.FTZ.AND P2, PT, R141, R232, PT ;  /* 0x000000e88d00720b */ /* 0x000fe20003f53000 */
[----:B------:R-:W-:Y:S02]  /*17ae0*/  HADD2.F32 R141, -RZ, R145.H1_H1 ;  /* 0x30000091ff8d7230 */ /* 0x000fe40000004100 */
[----:B------:R-:W-:-:S10]  /*17af0*/  IMAD.MOV.U32 R145, RZ, RZ, 0x2 ;  /* 0x00000002ff917424 */ /* 0x000fd400078e00ff */
        /* <DEDUP_REMOVED lines=11> */
.L_x_21880:
        /* <DEDUP_REMOVED lines=12> */
.L_x_21882:
[----:B------:R-:W-:Y:S05]  /*17c70*/  BSYNC.RECONVERGENT B2 ;  /* 0x0000000000027941 */ /* 0x000fea0003800200 */
.L_x_21881:
        /* <DEDUP_REMOVED lines=62> */
.L_x_21879:
[----:B------:R-:W-:Y:S05]  /*18060*/  BSYNC.RECONVERGENT B1 ;  /* 0x0000000000017941 */ /* 0x000fea0003800200 */
.L_x_21878:
[----:B------:R-:W-:Y:S01]  /*18070*/  ISETP.NE.AND P3, PT, R145, 0x1, PT ;  /* 0x000000019100780c */ /* 0x000fe20003f65270 */
[----:B------:R-:W-:Y:S01]  /*18080*/  BSSY.RECONVERGENT B1, `(.L_x_21883) ;  /* 0x000005b000017945 */ /* 0x000fe20003800200 */
[----:B------:R-:W-:Y:S01]  /*18090*/  I2FP.F32.U32 R14, R144 ;  /* 0x00000090000e7245 */ /* 0x000fe20000201000 */
[----:B------:R-:W-:Y:S02]  /*180a0*/  HADD2.F32 R142, -RZ, R146.H0_H0 ;  /* 0x20000092ff8e7230 */ /* 0x000fe40000004100 */
        /* <DEDUP_REMOVED lines=13> */
.L_x_21885:
        /* <DEDUP_REMOVED lines=12> */
.L_x_21887:
[----:B------:R-:W-:Y:S05]  /*18240*/  BSYNC.RECONVERGENT B2 ;  /* 0x0000000000027941 */ /* 0x000fea0003800200 */
.L_x_21886:
        /* <DEDUP_REMOVED lines=62> */
.L_x_21884:
[----:B------:R-:W-:Y:S05]  /*18630*/  BSYNC.RECONVERGENT B1 ;  /* 0x0000000000017941 */ /* 0x000fea0003800200 */
.L_x_21883:
[----:B------:R-:W-:Y:S01]  /*18640*/  ISETP.NE.AND P4, PT, R14, 0x1, PT ;  /* 0x000000010e00780c */ /* 0x000fe20003f85270 */
[----:B------:R-:W-:Y:S01]  /*18650*/  BSSY.RECONVERGENT B1, `(.L_x_21888) ;  /* 0x000005b000017945 */ /* 0x000fe20003800200 */
[----:B------:R-:W-:Y:S01]  /*18660*/  I2FP.F32.U32 R143, R143 ;  /* 0x0000008f008f7245 */ /* 0x000fe20000201000 */
[----:B0-2---:R-:W-:-:S04]  /*18670*/  IMAD.MOV.U32 R190, RZ, RZ, 0x2 ;  /* 0x00000002ffbe7424 */ /* 0x005fc800078e00ff */
[----:B------:R-:W-:-:S05]  /*18680*/  FFMA.FTZ R143, R143, R233, 1.1641532182693481445e-10 ;  /* 0x2f0000008f8f7423 */ /* 0x000fca00000100e9 */
[----:B------:R-:W-:Y:S01]  /*18690*/  FSETP.LE.FTZ.AND P3, PT, R143, R232, PT ;  /* 0x000000e88f00720b */ /* 0x000fe20003f73000 */
[----:B------:R-:W-:Y:S01]  /*186a0*/  HADD2.F32 R143, -RZ, R146.H1_H1 ;  /* 0x30000092ff8f7230 */ /* 0x000fe20000004100 */
        /* <DEDUP_REMOVED lines=10> */
.L_x_21890:
        /* <DEDUP_REMOVED lines=12> */
.L_x_21892:
[----:B------:R-:W-:Y:S05]  /*18810*/  BSYNC.RECONVERGENT B2 ;  /* 0x0000000000027941 */ /* 0x000fea0003800200 */
.L_x_21891:
        /* <DEDUP_REMOVED lines=62> */
.L_x_21889:
[----:B------:R-:W-:Y:S05]  /*18c00*/  BSYNC.RECONVERGENT B1 ;  /* 0x0000000000017941 */ /* 0x000fea0003800200 */
.L_x_21888:
        /* <DEDUP_REMOVED lines=17> */
.L_x_21895:
        /* <DEDUP_REMOVED lines=12> */
.L_x_21897:
[----:B------:R-:W-:Y:S05]  /*18de0*/  BSYNC.RECONVERGENT B2 ;  /* 0x0000000000027941 */ /* 0x000fea0003800200 */
.L_x_21896:
        /* <DEDUP_REMOVED lines=62> */
.L_x_21894:
[----:B------:R-:W-:Y:S05]  /*191d0*/  BSYNC.RECONVERGENT B1 ;  /* 0x0000000000017941 */ /* 0x000fea0003800200 */
.L_x_21893:
        /* <DEDUP_REMOVED lines=10> */
[----:B------:R-:W-:-:S02]  /*19280*/  LOP3.LUT R18, R18, 0xffffdfff, RZ, 0xc0, !PT ;  /* 0xffffdfff12127812 */ /* 0x000fc400078ec0ff */
[----:B------:R-:W-:Y:S01]  /*19290*/  FSETP.GTU.FTZ.AND P5, PT, R145, R232, PT ;  /* 0x000000e89100720b */ /* 0x000fe20003fbc000 */
[----:B------:R-:W-:Y:S01]  /*192a0*/  HADD2.F32 R145, -RZ, R147.H1_H1 ;  /* 0x30000093ff917230 */ /* 0x000fe20000004100 */
        /* <DEDUP_REMOVED lines=29> */
.L_x_21857:
        /* <DEDUP_REMOVED lines=44> */
.L_x_21898:
[----:B------:R-:W-:Y:S02]  /*19740*/  IMAD.MOV.U32 R11, RZ, RZ, R189 ;  /* 0x000000ffff0b7224 */ /* 0x000fe400078e00bd */
[----:B------:R-:W-:-:S07]  /*19750*/  VIADD R188, R188, 0x80 ;  /* 0x00000080bcbc7836 */ /* 0x000fce0000000000 */
.L_x_21775:
[----:B------:R-:W-:Y:S05]  /*19760*/  BSYNC.RECONVERGENT B0 ;  /* 0x0000000000007941 */ /* 0x000fea0003800200 */
.L_x_21774:
        /* <DEDUP_REMOVED lines=36> */
.L_x_21904:
        /* <DEDUP_REMOVED lines=12> */
.L_x_21906:
[----:B------:R-:W-:Y:S05]  /*19a70*/  BSYNC.RECONVERGENT B2 ;  /* 0x0000000000027941 */ /* 0x000fea0003800200 */
.L_x_21905:
        /* <DEDUP_REMOVED lines=62> */
.L_x_21903:
[----:B------:R-:W-:Y:S05]  /*19e60*/  BSYNC.RECONVERGENT B1 ;  /* 0x0000000000017941 */ /* 0x000fea0003800200 */
.L_x_21902:
        /* <DEDUP_REMOVED lines=8> */
[----:B------:R-:W4:Y:S01]  /*19ef0*/  LDC R11, c[0x0][0x408] ;  /* 0x00010200ff0b7b82 */ /* 0x000f220000000800 */
[----:B------:R-:W-:Y:S02]  /*19f00*/  IMAD.MOV.U32 R5, RZ, RZ, R12 ;  /* 0x000000ffff057224 */ /* 0x000fe400078e000c */
        /* <DEDUP_REMOVED lines=13> */
.L_x_21909:
        /* <DEDUP_REMOVED lines=12> */
.L_x_21911:
[----:B------:R-:W-:Y:S05]  /*1a0a0*/  BSYNC.RECONVERGENT B2 ;  /* 0x0000000000027941 */ /* 0x000fea0003800200 */
.L_x_21910:
        /* <DEDUP_REMOVED lines=62> */
.L_x_21908:
[----:B------:R-:W-:Y:S05]  /*1a490*/  BSYNC.RECONVERGENT B1 ;  /* 0x0000000000017941 */ /* 0x000fea0003800200 */
.L_x_21907:
[----:B------:R-:W-:Y:S01]  /*1a4a0*/  I2FP.F32.U32 R2, R5 ;  /* 0x0000000500027245 */ /* 0x000fe20000201000 */
[----:B------:R-:W-:Y:S01]  /*1a4b0*/  BSSY.RECONVERGENT B1, `(.L_x_21912) ;  /* 0x0000062000017945 */ /* 0x000fe20003800200 */
[----:B------:R-:W-:-:S03]  /*1a4c0*/  FSEL R0, R0, RZ, P4 ;  /* 0x000000ff00007208 */ /* 0x000fc60002000000 */
[----:B------:R-:W-:-:S05]  /*1a4d0*/  FFMA.FTZ R2, R2, R232, 1.1641532182693481445e-10 ;  /* 0x2f00000002027423 */ /* 0x000fca00000100e8 */
[----:B------:R-:W-:Y:S01]  /*1a4e0*/  FSETP.GTU.FTZ.AND P2, PT, R2, R193, PT ;  /* 0x000000c10200720b */ /* 0x000fe20003f5c000 */
[----:B------:R-:W-:-:S05]  /*1a4f0*/  HADD2.F32 R2, -RZ, R120.H0_H0 ;  /* 0x20000078ff027230 */ /* 0x000fca0000004100 */
[----:B------:R-:W-:-:S05]  /*1a500*/  FMUL.FTZ R2, R2, R11 ;  /* 0x0000000b02027220 */ /* 0x000fca0000410000 */
[----:B------:R-:W-:-:S05]  /*1a510*/  FSEL R2, R2, RZ, !P2 ;  /* 0x000000ff02027208 */ /* 0x000fca0005000000 */
[----:B---3--:R-:W-:Y:S01]  /*1a520*/  FADD.FTZ R148, R2, R0 ;  /* 0x0000000002947221 */ /* 0x008fe20000010000 */
[----:B------:R-:W-:Y:S01]  /*1a530*/  SEL R0, RZ, 0x1, P2 ;  /* 0x00000001ff007807 */ /* 0x000fe20001000000 */
[----:B------:R-:W-:Y:S01]  /*1a540*/  IMAD.MOV.U32 R2, RZ, RZ, 0x2 ;  /* 0x00000002ff027424 */ /* 0x000fe200078e00ff */
        /* <DEDUP_REMOVED lines=13> */
.L_x_21914:
        /* <DEDUP_REMOVED lines=12> */
.L_x_21916:
[----:B------:R-:W-:Y:S05]  /*1a6e0*/  BSYNC.RECONVERGENT B2 ;  /* 0x0000000000027941 */ /* 0x000fea0003800200 */
.L_x_21915:
        /* <DEDUP_REMOVED lines=62> */
.L_x_21913:
[----:B------:R-:W-:Y:S05]  /*1aad0*/  BSYNC.RECONVERGENT B1 ;  /* 0x0000000000017941 */ /* 0x000fea0003800200 */
.L_x_21912:
        /* <DEDUP_REMOVED lines=20> */
.L_x_21919:
        /* <DEDUP_REMOVED lines=12> */
.L_x_21921:
[----:B------:R-:W-:Y:S05]  /*1ace0*/  BSYNC.RECONVERGENT B2 ;  /* 0x0000000000027941 */ /* 0x000fea0003800200 */
.L_x_21920:
        /* <DEDUP_REMOVED lines=62> */
.L_x_21918:
[----:B------:R-:W-:Y:S05]  /*1b0d0*/  BSYNC.RECONVERGENT B1 ;  /* 0x0000000000017941 */ /* 0x000fea0003800200 */
.L_x_21917:
        /* <DEDUP_REMOVED lines=24> */
.L_x_21924:
        /* <DEDUP_REMOVED lines=12> */
.L_x_21926:
[----:B------:R-:W-:Y:S05]  /*1b320*/  BSYNC.RECONVERGENT B2 ;  /* 0x0000000000027941 */ /* 0x000fea0003800200 */
.L_x_21925:
        /* <DEDUP_REMOVED lines=62> */
.L_x_21923:
[----:B------:R-:W-:Y:S05]  /*1b710*/  BSYNC.RECONVERGENT B1 ;  /* 0x0000000000017941 */ /* 0x000fea0003800200 */
.L_x_21922:
        /* <DEDUP_REMOVED lines=20> */
.L_x_21929:
        /* <DEDUP_REMOVED lines=12> */
.L_x_21931:
[----:B------:R-:W-:Y:S05]  /*1b920*/  BSYNC.RECONVERGENT B2 ;  /* 0x0000000000027941 */ /* 0x000fea0003800200 */
.L_x_21930:
        /* <DEDUP_REMOVED lines=62> */
.L_x_21928:
[----:B------:R-:W-:Y:S05]  /*1bd10*/  BSYNC.RECONVERGENT B1 ;  /* 0x0000000000017941 */ /* 0x000fea0003800200 */
.L_x_21927:
        /* <DEDUP_REMOVED lines=24> */
.L_x_21934:
        /* <DEDUP_REMOVED lines=12> */
.L_x_21936:
[----:B------:R-:W-:Y:S05]  /*1bf60*/  BSYNC.RECONVERGENT B2 ;  /* 0x0000000000027941 */ /* 0x000fea0003800200 */
.L_x_21935:
        /* <DEDUP_REMOVED lines=62> */
.L_x_21933:
[----:B------:R-:W-:Y:S05]  /*1c350*/  BSYNC.RECONVERGENT B1 ;  /* 0x0000000000017941 */ /* 0x000fea0003800200 */
.L_x_21932:
        /* <DEDUP_REMOVED lines=20> */
.L_x_21939:
        /* <DEDUP_REMOVED lines=12> */
.L_x_21941:
[----:B------:R-:W-:Y:S05]  /*1c560*/  BSYNC.RECONVERGENT B2 ;  /* 0x0000000000027941 */ /* 0x000fea0003800200 */
.L_x_21940:
        /* <DEDUP_REMOVED lines=62> */
.L_x_21938:
[----:B------:R-:W-:Y:S05]  /*1c950*/  BSYNC.RECONVERGENT B1 ;  /* 0x0000000000017941 */ /* 0x000fea0003800200 */
.L_x_21937:
        /* <DEDUP_REMOVED lines=24> */
.L_x_21944:
        /* <DEDUP_REMOVED lines=12> */
.L_x_21946:
[----:B------:R-:W-:Y:S05]  /*1cba0*/  BSYNC.RECONVERGENT B2 ;  /* 0x0000000000027941 */ /* 0x000fea0003800200 */
.L_x_21945:
        /* <DEDUP_REMOVED lines=62> */
.L_x_21943:
[----:B------:R-:W-:Y:S05]  /*1cf90*/  BSYNC.RECONVERGENT B1 ;  /* 0x0000000000017941 */ /* 0x000fea0003800200 */
.L_x_21942:
        /* <DEDUP_REMOVED lines=18> */
.L_x_21949:
        /* <DEDUP_REMOVED lines=12> */
.L_x_21951:
[----:B------:R-:W-:Y:S05]  /*1d180*/  BSYNC.RECONVERGENT B2 ;  /* 0x0000000000027941 */ /* 0x000fea0003800200 */
.L_x_21950:
        /* <DEDUP_REMOVED lines=62> */
.L_x_21948:
[----:B------:R-:W-:Y:S05]  /*1d570*/  BSYNC.RECONVERGENT B1 ;  /* 0x0000000000017941 */ /* 0x000fea0003800200 */
.L_x_21947:
        /* <DEDUP_REMOVED lines=24> */
.L_x_21954:
        /* <DEDUP_REMOVED lines=12> */
.L_x_21956:
[----:B------:R-:W-:Y:S05]  /*1d7c0*/  BSYNC.RECONVERGENT B2 ;  /* 0x0000000000027941 */ /* 0x000fea0003800200 */
.L_x_21955:
        /* <DEDUP_REMOVED lines=62> */
.L_x_21953:
[----:B------:R-:W-:Y:S05]  /*1dbb0*/  BSYNC.RECONVERGENT B1 ;  /* 0x0000000000017941 */ /* 0x000fea0003800200 */
.L_x_21952:
[----:B------:R-:W-:Y:S01]  /*1dbc0*/  I2FP.F32.U32 R0, R153 ;  /* 0x0000009900007245 */ /* 0x000fe20000201000 */
[----:B------:R-:W-:Y:S01]  /*1dbd0*/  BSSY.RECONVERGENT B1, `(.L_x_21957) ;  /* 0x000005c000017945 */ /* 0x000fe20003800200 */
[----:B------:R-:W-:Y:S01]  /*1dbe0*/  ISETP.NE.AND P4, PT, R2, 0x1, PT ;  /* 0x000000010200780c */ /* 0x000fe20003f85270 */
[----:B------:R-:W-:Y:S01]  /*1dbf0*/  IMAD.MOV.U32 R14, RZ, RZ, 0x2 ;  /* 0x00000002ff0e7424 */ /* 0x000fe200078e00ff */
[----:B------:R-:W-:Y:S01]  /*1dc00*/  MOV R153, R12 ;  /* 0x0000000c00997202 */ /* 0x000fe20000000f00 */
        /* <DEDUP_REMOVED lines=13> */
.L_x_21959:
        /* <DEDUP_REMOVED lines=12> */
.L_x_21961:
[----:B------:R-:W-:Y:S05]  /*1dda0*/  BSYNC.RECONVERGENT B2 ;  /* 0x0000000000027941 */ /* 0x000fea0003800200 */
.L_x_21960:
        /* <DEDUP_REMOVED lines=62> */
.L_x_21958:
[----:B------:R-:W-:Y:S05]  /*1e190*/  BSYNC.RECONVERGENT B1 ;  /* 0x0000000000017941 */ /* 0x000fea0003800200 */
.L_x_21957:
        /* <DEDUP_REMOVED lines=23> */
.L_x_21964:
        /* <DEDUP_REMOVED lines=12> */
.L_x_21966:
[----:B------:R-:W-:Y:S05]  /*1e3d0*/  BSYNC.RECONVERGENT B2 ;  /* 0x0000000000027941 */ /* 0x000fea0003800200 */
.L_x_21965:
        /* <DEDUP_REMOVED lines=62> */
.L_x_21963:
[----:B------:R-:W-:Y:S05]  /*1e7c0*/  BSYNC.RECONVERGENT B1 ;  /* 0x0000000000017941 */ /* 0x000fea0003800200 */
.L_x_21962:
[----:B------:R-:W-:Y:S01]  /*1e7d0*/  I2FP.F32.U32 R0, R2 ;  /* 0x0000000200007245 */ /* 0x000fe20000201000 */
[----:B------:R-:W-:Y:S01]  /*1e7e0*/  BSSY.RECONVERGENT B1, `(.L_x_21967) ;  /* 0x000005c000017945 */ /* 0x000fe20003800200 */
[----:B------:R-:W-:Y:S01]  /*1e7f0*/  ISETP.NE.AND P5, PT, R154, 0x1, PT ;  /* 0x000000019a00780c */ /* 0x000fe20003fa5270 */
[----:B------:R-:W-:Y:S02]  /*1e800*/  HFMA2 R14, -RZ, RZ, 0, 1.1920928955078125e-07 ;  /* 0x00000002ff0e7431 */ /* 0x000fe400000001ff */
[----:B------:R-:W-:Y:S02]  /*1e810*/  IMAD.MOV.U32 R2, RZ, RZ, R12 ;  /* 0x000000ffff027224 */ /* 0x000fe400078e000c */
        /* <DEDUP_REMOVED lines=13> */
.L_x_21969:
        /* <DEDUP_REMOVED lines=12> */
.L_x_21971:
[----:B------:R-:W-:Y:S05]  /*1e9b0*/  BSYNC.RECONVERGENT B2 ;  /* 0x0000000000027941 */ /* 0x000fea0003800200 */
.L_x_21970:
        /* <DEDUP_REMOVED lines=60> */
[----:B------:R-:W-:Y:S01]  /*1ed80*/  IMAD.MOV.U32 R14, RZ, RZ, RZ ;  /* 0x000000ffff0e7224 */ /* 0x000fe200078e00ff */
[----:B------:R-:W-:-:S07]  /*1ed90*/  MOV R12, R190 ;  /* 0x000000be000c7202 */ /* 0x000fce0000000f00 */
.L_x_21968:
[----:B------:R-:W-:Y:S05]  /*1eda0*/  BSYNC.RECONVERGENT B1 ;  /* 0x0000000000017941 */ /* 0x000fea0003800200 */
.L_x_21967:
[----:B------:R-:W-:Y:S01]  /*1edb0*/  I2FP.F32.U32 R2, R2 ;  /* 0x0000000200027245 */ /* 0x000fe20000201000 */
[----:B------:R-:W-:Y:S01]  /*1edc0*/  BSSY.RECONVERGENT B1, `(.L_x_21972) ;  /* 0x0000061000017945 */ /* 0x000fe20003800200 */
[----:B------:R-:W-:Y:S01]  /*1edd0*/  FSEL R0, R0, RZ, P4 ;  /* 0x000000ff00007208 */ /* 0x000fe20002000000 */
[----:B0-2---:R-:W-:Y:S02]  /*1ede0*/  IMAD.MOV.U32 R190, RZ, RZ, 0x2 ;  /* 0x00000002ffbe7424 */ /* 0x005fe400078e00ff */
[----:B------:R-:W-:-:S05]  /*1edf0*/  FFMA.FTZ R2, R2, R232, 1.1641532182693481445e-10 ;  /* 0x2f00000002027423 */ /* 0x000fca00000100e8 */
[----:B------:R-:W-:Y:S01]  /*1ee00*/  FSETP.GTU.FTZ.AND P5, PT, R2, R193, PT ;  /* 0x000000c10200720b */ /* 0x000fe20003fbc000 */
[----:B------:R-:W-:-:S05]  /*1ee10*/  HADD2.F32 R2, -RZ, R123.H0_H0 ;  /* 0x2000007bff027230 */ /* 0x000fca0000004100 */
        /* <DEDUP_REMOVED lines=16> */
.L_x_21974:
        /* <DEDUP_REMOVED lines=12> */
.L_x_21976:
[----:B------:R-:W-:Y:S05]  /*1efe0*/  BSYNC.RECONVERGENT B2 ;  /* 0x0000000000027941 */ /* 0x000fea0003800200 */
.L_x_21975:
        /* <DEDUP_REMOVED lines=62> */
.L_x_21973:
[----:B------:R-:W-:Y:S05]  /*1f3d0*/  BSYNC.RECONVERGENT B1 ;  /* 0x0000000000017941 */ /* 0x000fea0003800200 */
.L_x_21972:
[----:B------:R-:W-:Y:S01]  /*1f3e0*/  I2FP.F32.U32 R0, R0 ;  /* 0x0000000000007245 */ /* 0x000fe20000201000 */
[----:B------:R-:W-:Y:S01]  /*1f3f0*/  BSSY.RECONVERGENT B1, `(.L_x_21977) ;  /* 0x000005f000017945 */ /* 0x000fe20003800200 */
[----:B------:R-:W-:Y:S01]  /*1f400*/  ISETP.NE.AND P6, PT, R190, 0x1, PT ;  /* 0x00000001be00780c */ /* 0x000fe20003fc5270 */
[----:B------:R-:W-:Y:S02]  /*1f410*/  IMAD.MOV.U32 R14, RZ, RZ, 0x2 ;  /* 0x00000002ff0e7424 */ /* 0x000fe400078e00ff */
[----:B------:R-:W-:-:S05]  /*1f420*/  FFMA.FTZ R0, R0, R232, 1.1641532182693481445e-10 ;  /* 0x2f00000000007423 */ /* 0x000fca00000100e8 */
[----:B------:R-:W-:Y:S01]  /*1f430*/  FSETP.LE.FTZ.AND P5, PT, R0, R193, PT ;  /* 0x000000c10000720b */ /* 0x000fe20003fb3000 */
[----:B------:R-:W-:Y:S02]  /*1f440*/  HADD2.F32 R0, -RZ, R155.H1_H1 ;  /* 0x3000009bff007230 */ /* 0x000fe40000004100 */
[----:B------:R-:W-:-:S03]  /*1f450*/  IMAD.MOV.U32 R155, RZ, RZ, R12 ;  /* 0x000000ffff9b7224 */ /* 0x000fc600078e000c */
        /* <DEDUP_REMOVED lines=10> */
.L_x_21979:
        /* <DEDUP_REMOVED lines=15> */
.L_x_21981:
[----:B------:R-:W-:Y:S05]  /*1f5f0*/  BSYNC.RECONVERGENT B2 ;  /* 0x0000000000027941 */ /* 0x000fea0003800200 */
.L_x_21980:
        /* <DEDUP_REMOVED lines=62> */
.L_x_21978:
[----:B------:R-:W-:Y:S05]  /*1f9e0*/  BSYNC.RECONVERGENT B1 ;  /* 0x0000000000017941 */ /* 0x000fea0003800200 */
.L_x_21977:
        /* <DEDUP_REMOVED lines=12> */
.L_x_21901:
        /* <DEDUP_REMOVED lines=16> */
.L_x_21985:
        /* <DEDUP_REMOVED lines=12> */
.L_x_21987:
[----:B------:R-:W-:Y:S05]  /*1fc70*/  BSYNC.RECONVERGENT B2 ;  /* 0x0000000000027941 */ /* 0x000fea0003800200 */
.L_x_21986:
        /* <DEDUP_REMOVED lines=62> */
.L_x_21984:
[----:B------:R-:W-:Y:S05]  /*20060*/  BSYNC.RECONVERGENT B1 ;  /* 0x0000000000017941 */ /* 0x000fea0003800200 */
.L_x_21983:
[----:B------:R-:W3:Y:S01]  /*20070*/  LDC R232, c[0x0][0x404] ;  /* 0x00010100ffe87b82 */ /* 0x000ee20000000800 */
        /* <DEDUP_REMOVED lines=8> */
[----:B---3--:R-:W-:Y:S01]  /*20100*/  FSETP.LE.FTZ.AND P3, PT, R11, R232, PT ;  /* 0x000000e80b00720b */ /* 0x008fe20003f73000 */
        /* <DEDUP_REMOVED lines=11> */
.L_x_21990:
        /* <DEDUP_REMOVED lines=12> */
.L_x_21992:
[----:B------:R-:W-:Y:S05]  /*20280*/  BSYNC.RECONVERGENT B2 ;  /* 0x0000000000027941 */ /* 0x000fea0003800200 */
.L_x_21991:
        /* <DEDUP_REMOVED lines=62> */
.L_x_21989:
[----:B------:R-:W-:Y:S05]  /*20670*/  BSYNC.RECONVERGENT B1 ;  /* 0x0000000000017941 */ /* 0x000fea0003800200 */
.L_x_21988:
        /* <DEDUP_REMOVED lines=19> */
.L_x_21995:
        /* <DEDUP_REMOVED lines=12> */
.L_x_21997:
[----:B------:R-:W-:Y:S05]  /*20870*/  BSYNC.RECONVERGENT B2 ;  /* 0x0000000000027941 */ /* 0x000fea0003800200 */
.L_x_21996:
        /* <DEDUP_REMOVED lines=62> */
.L_x_21994:
[----:B------:R-:W-:Y:S05]  /*20c60*/  BSYNC.RECONVERGENT B1 ;  /* 0x0000000000017941 */ /* 0x000fea0003800200 */
.L_x_21993:
[----:B------:R-:W-:Y:S01]  /*20c70*/  I2FP.F32.U32 R14, R150 ;  /* 0x00000096000e7245 */ /* 0x000fe20000201000 */
[----:B------:R-:W-:Y:S01]  /*20c80*/  BSSY.RECONVERGENT B1, `(.L_x_21998) ;  /* 0x000005d000017945 */ /* 0x000fe20003800200 */
[----:B------:R-:W-:Y:S01]  /*20c90*/  LOP3.LUT R18, R18, 0xfffffffb, RZ, 0xc0, !PT ;  /* 0xfffffffb12127812 */ /* 0x000fe200078ec0ff */
[----:B------:R-:W-:Y:S02]  /*20ca0*/  HADD2.F32 R148, -RZ, R153.H0_H0 ;  /* 0x20000099ff947230 */ /* 0x000fe40000004100 */
[----:B------:R-:W-:Y:S01]  /*20cb0*/  FFMA.FTZ R14, R14, R233, 1.1641532182693481445e-10 ;  /* 0x2f0000000e0e7423 */ /* 0x000fe200000100e9 */
[----:B------:R-:W-:-:S04]  /*20cc0*/  IMAD.MOV.U32 R149, RZ, RZ, R12 ;  /* 0x000000ffff957224 */ /* 0x000fc800078e000c */
        /* <DEDUP_REMOVED lines=13> */
.L_x_22000:
        /* <DEDUP_REMOVED lines=12> */
.L_x_22002:
[----:B------:R-:W-:Y:S05]  /*20e60*/  BSYNC.RECONVERGENT B2 ;  /* 0x0000000000027941 */ /* 0x000fea0003800200 */
.L_x_22001:
        /* <DEDUP_REMOVED lines=62> */
.L_x_21999:
[----:B------:R-:W-:Y:S05]  /*21250*/  BSYNC.RECONVERGENT B1 ;  /* 0x0000000000017941 */ /* 0x000fea0003800200 */
.L_x_21998:
[----:B------:R-:W-:Y:S01]  /*21260*/  I2FP.F32.U32 R149, R149 ;  /* 0x0000009500957245 */ /* 0x000fe20000201000 */
[----:B------:R-:W-:Y:S01]  /*21270*/  BSSY.RECONVERGENT B1, `(.L_x_22003) ;  /* 0x000005d000017945 */ /* 0x000fe20003800200 */
[----:B------:R-:W-:Y:S01]  /*21280*/  LOP3.LUT R18, R18, 0xfffffffd, RZ, 0xc0, !PT ;  /* 0xfffffffd12127812 */ /* 0x000fe200078ec0ff */
[----:B------:R-:W-:Y:S02]  /*21290*/  IMAD.MOV.U32 R152, RZ, RZ, R12 ;  /* 0x000000ffff987224 */ /* 0x000fe400078e000c */
[----:B------:R-:W-:-:S05]  /*212a0*/  FFMA.FTZ R149, R149, R233, 1.1641532182693481445e-10 ;  /* 0x2f00000095957423 */ /* 0x000fca00000100e9 */
[----:B------:R-:W-:Y:S01]  /*212b0*/  FSETP.LE.FTZ.AND P2, PT, R149, R232, PT ;  /* 0x000000e89500720b */ /* 0x000fe20003f53000 */
[----:B------:R-:W-:Y:S02]  /*212c0*/  HADD2.F32 R149, -RZ, R153.H1_H1 ;  /* 0x30000099ff957230 */ /* 0x000fe40000004100 */
[----:B------:R-:W-:-:S10]  /*212d0*/  HFMA2 R153, -RZ, RZ, 0, 1.1920928955078125e-07 ;  /* 0x00000002ff997431 */ /* 0x000fd400000001ff */
        /* <DEDUP_REMOVED lines=11> */
.L_x_22005:
        /* <DEDUP_REMOVED lines=12> */
.L_x_22007:
[----:B------:R-:W-:Y:S05]  /*21450*/  BSYNC.RECONVERGENT B2 ;  /* 0x0000000000027941 */ /* 0x000fea0003800200 */
.L_x_22006:
        /* <DEDUP_REMOVED lines=62> */
.L_x_22004:
[----:B------:R-:W-:Y:S05]  /*21840*/  BSYNC.RECONVERGENT B1 ;  /* 0x0000000000017941 */ /* 0x000fea0003800200 */
.L_x_22003:
        /* <DEDUP_REMOVED lines=17> */
.L_x_22010:
        /* <DEDUP_REMOVED lines=12> */
.L_x_22012:
[----:B------:R-:W-:Y:S05]  /*21a20*/  BSYNC.RECONVERGENT B2 ;  /* 0x0000000000027941 */ /* 0x000fea0003800200 */
.L_x_22011:
        /* <DEDUP_REMOVED lines=62> */
.L_x_22009:
[----:B------:R-:W-:Y:S05]  /*21e10*/  BSYNC.RECONVERGENT B1 ;  /* 0x0000000000017941 */ /* 0x000fea0003800200 */
.L_x_22008:
[----:B------:R-:W-:Y:S01]  /*21e20*/  ISETP.NE.AND P4, PT, R14, 0x1, PT ;  /* 0x000000010e00780c */ /* 0x000fe20003f85270 */
[----:B------:R-:W-:Y:S01]  /*21e30*/  BSSY.RECONVERGENT B1, `(.L_x_22013) ;  /* 0x000005b000017945 */ /* 0x000fe20003800200 */
[----:B------:R-:W-:Y:S01]  /*21e40*/  I2FP.F32.U32 R151, R151 ;  /* 0x0000009700977245 */ /* 0x000fe20000201000 */
[----:B0-2---:R-:W-:-:S04]  /*21e50*/  IMAD.MOV.U32 R190, RZ, RZ, 0x2 ;  /* 0x00000002ffbe7424 */ /* 0x005fc800078e00ff */
[----:B------:R-:W-:-:S05]  /*21e60*/  FFMA.FTZ R151, R151, R233, 1.1641532182693481445e-10 ;  /* 0x2f00000097977423 */ /* 0x000fca00000100e9 */
[----:B------:R-:W-:Y:S01]  /*21e70*/  FSETP.LE.FTZ.AND P3, PT, R151, R232, PT ;  /* 0x000000e89700720b */ /* 0x000fe20003f73000 */
[----:B------:R-:W-:Y:S02]  /*21e80*/  HADD2.F32 R151, -RZ, R154.H1_H1 ;  /* 0x3000009aff977230 */ /* 0x000fe40000004100 */
[----:B------:R-:W-:Y:S01]  /*21e90*/  IMAD.MOV.U32 R154, RZ, RZ, R12 ;  /* 0x000000ffff9a7224 */ /* 0x000fe200078e000c */
[----:B------:R-:W-:Y:S09]  /*21ea0*/  @!P4 BRA `(.L_x_22014) ;  /* 0x00000004004cc947 */ /* 0x000ff20003800000 */
        /* <DEDUP_REMOVED lines=8> */
.L_x_22015:
        /* <DEDUP_REMOVED lines=12> */
.L_x_22017:
[----:B------:R-:W-:Y:S05]  /*21ff0*/  BSYNC.RECONVERGENT B2 ;  /* 0x0000000000027941 */ /* 0x000fea0003800200 */
.L_x_22016:
        /* <DEDUP_REMOVED lines=62> */
.L_x_22014:
[----:B------:R-:W-:Y:S05]  /*223e0*/  BSYNC.RECONVERGENT B1 ;  /* 0x0000000000017941 */ /* 0x000fea0003800200 */
.L_x_22013:
        /* <DEDUP_REMOVED lines=17> */
.L_x_22020:
        /* <DEDUP_REMOVED lines=12> */
.L_x_22022:
[----:B------:R-:W-:Y:S05]  /*225c0*/  BSYNC.RECONVERGENT B2 ;  /* 0x0000000000027941 */ /* 0x000fea0003800200 */
.L_x_22021:
        /* <DEDUP_REMOVED lines=62> */
.L_x_22019:
[----:B------:R-:W-:Y:S05]  /*229b0*/  BSYNC.RECONVERGENT B1 ;  /* 0x0000000000017941 */ /* 0x000fea0003800200 */
.L_x_22018:
        /* <DEDUP_REMOVED lines=42> */
.L_x_21982:
        /* <DEDUP_REMOVED lines=44> */
.L_x_22023:
[----:B------:R-:W-:Y:S01]  /*22f20*/  MOV R11, R189 ;  /* 0x000000bd000b7202 */ /* 0x000fe20000000f00 */
[----:B------:R-:W-:-:S07]  /*22f30*/  VIADD R188, R188, 0x80 ;  /* 0x00000080bcbc7836 */ /* 0x000fce0000000000 */
.L_x_21900:
[----:B------:R-:W-:Y:S05]  /*22f40*/  BSYNC.RECONVERGENT B0 ;  /* 0x0000000000007941 */ /* 0x000fea0003800200 */
.L_x_21899:
        /* <DEDUP_REMOVED lines=36> */
.L_x_22029:
        /* <DEDUP_REMOVED lines=12> */
.L_x_22031:
[----:B------:R-:W-:Y:S05]  /*23250*/  BSYNC.RECONVERGENT B2 ;  /* 0x0000000000027941 */ /* 0x000fea0003800200 */
.L_x_22030:
        /* <DEDUP_REMOVED lines=62> */
.L_x_22028:
[----:B------:R-:W-:Y:S05]  /*23640*/  BSYNC.RECONVERGENT B1 ;  /* 0x0000000000017941 */ /* 0x000fea0003800200 */
.L_x_22027:
        /* <DEDUP_REMOVED lines=8> */
[----:B------:R-:W4:Y:S01]  /*236d0*/  LDC R11, c[0x0][0x408] ;  /* 0x00010200ff0b7b82 */ /* 0x000f220000000800 */
[----:B------:R-:W-:Y:S02]  /*236e0*/  MOV R5, R12 ;  /* 0x0000000c00057202 */ /* 0x000fe40000000f00 */
        /* <DEDUP_REMOVED lines=13> */
.L_x_22034:
        /* <DEDUP_REMOVED lines=12> */
.L_x_22036:
[----:B------:R-:W-:Y:S05]  /*23880*/  BSYNC.RECONVERGENT B2 ;  /* 0x0000000000027941 */ /* 0x000fea0003800200 */
.L_x_22035:
        /* <DEDUP_REMOVED lines=62> */
.L_x_22033:
[----:B------:R-:W-:Y:S05]  /*23c70*/  BSYNC.RECONVERGENT B1 ;  /* 0x0000000000017941 */ /* 0x000fea0003800200 */
.L_x_22032:
        /* <DEDUP_REMOVED lines=24> */
.L_x_22039:
        /* <DEDUP_REMOVED lines=12> */
.L_x_22041:
[----:B------:R-:W-:Y:S05]  /*23ec0*/  BSYNC.RECONVERGENT B2 ;  /* 0x0000000000027941 */ /* 0x000fea0003800200 */
.L_x_22040:
        /* <DEDUP_REMOVED lines=62> */
.L_x_22038:
[----:B------:R-:W-:Y:S05]  /*242b0*/  BSYNC.RECONVERGENT B1 ;  /* 0x0000000000017941 */ /* 0x000fea0003800200 */
.L_x_22037:
        /* <DEDUP_REMOVED lines=20> */
.L_x_22044:
        /* <DEDUP_REMOVED lines=12> */
.L_x_22046:
[----:B------:R-:W-:Y:S05]  /*244c0*/  BSYNC.RECONVERGENT B2 ;  /* 0x0000000000027941 */ /* 0x000fea0003800200 */
.L_x_22045:
        /* <DEDUP_REMOVED lines=62> */
.L_x_22043:
[----:B------:R-:W-:Y:S05]  /*248b0*/  BSYNC.RECONVERGENT B1 ;  /* 0x0000000000017941 */ /* 0x000fea0003800200 */
.L_x_22042:
[----:B------:R-:W-:Y:S01]  /*248c0*/  I2FP.F32.U32 R2, R5 ;  /* 0x0000000500027245 */ /* 0x000fe20000201000 */
[----:B------:R-:W-:Y:S01]  /*248d0*/  BSSY.RECONVERGENT B1, `(.L_x_22047) ;  /* 0x0000062000017945 */ /* 0x000fe20003800200 */
[----:B------:R-:W-:Y:S02]  /*248e0*/  FSEL R0, R0, RZ, P4 ;  /* 0x000000ff00007208 */ /* 0x000fe40002000000 */
[----:B------:R-:W-:Y:S01]  /*248f0*/  MOV R5, R12 ;  /* 0x0000000c00057202 */ /* 0x000fe20000000f00 */
        /* <DEDUP_REMOVED lines=20> */
.L_x_22049:
        /* <DEDUP_REMOVED lines=12> */
.L_x_22051:
[----:B------:R-:W-:Y:S05]  /*24b00*/  BSYNC.RECONVERGENT B2 ;  /* 0x0000000000027941 */ /* 0x000fea0003800200 */
.L_x_22050:
        /* <DEDUP_REMOVED lines=62> */
.L_x_22048:
[----:B------:R-:W-:Y:S05]  /*24ef0*/  BSYNC.RECONVERGENT B1 ;  /* 0x0000000000017941 */ /* 0x000fea0003800200 */
.L_x_22047:
        /* <DEDUP_REMOVED lines=20> */
.L_x_22054:
        /* <DEDUP_REMOVED lines=12> */
.L_x_22056:
[----:B------:R-:W-:Y:S05]  /*25100*/  BSYNC.RECONVERGENT B2 ;  /* 0x0000000000027941 */ /* 0x000fea0003800200 */
.L_x_22055:
        /* <DEDUP_REMOVED lines=62> */
.L_x_22053:
[----:B------:R-:W-:Y:S05]  /*254f0*/  BSYNC.RECONVERGENT B1 ;  /* 0x0000000000017941 */ /* 0x000fea0003800200 */
.L_x_22052:
        /* <DEDUP_REMOVED lines=24> */
.L_x_22059:
        /* <DEDUP_REMOVED lines=12> */
.L_x_22061:
[----:B------:R-:W-:Y:S05]  /*25740*/  BSYNC.RECONVERGENT B2 ;  /* 0x0000000000027941 */ /* 0x000fea0003800200 */
.L_x_22060:
        /* <DEDUP_REMOVED lines=62> */
.L_x_22058:
[----:B------:R-:W-:Y:S05]  /*25b30*/  BSYNC.RECONVERGENT B1 ;  /* 0x0000000000017941 */ /* 0x000fea0003800200 */
.L_x_22057:
        /* <DEDUP_REMOVED lines=20> */
.L_x_22064:
        /* <DEDUP_REMOVED lines=12> */
.L_x_22066:
[----:B------:R-:W-:Y:S05]  /*25d40*/  BSYNC.RECONVERGENT B2 ;  /* 0x0000000000027941 */ /* 0x000fea0003800200 */
.L_x_22065:
        /* <DEDUP_REMOVED lines=62> */
.L_x_22063:
[----:B------:R-:W-:Y:S05]  /*26130*/  BSYNC.RECONVERGENT B1 ;  /* 0x0000000000017941 */ /* 0x000fea0003800200 */
.L_x_22062:
        /* <DEDUP_REMOVED lines=24> */
.L_x_22069:
        /* <DEDUP_REMOVED lines=12> */
.L_x_22071:
[----:B------:R-:W-:Y:S05]  /*26380*/  BSYNC.RECONVERGENT B2 ;  /* 0x0000000000027941 */ /* 0x000fea0003800200 */
.L_x_22070:
        /* <DEDUP_REMOVED lines=62> */
.L_x_22068:
[----:B------:R-:W-:Y:S05]  /*26770*/  BSYNC.RECONVERGENT B1 ;  /* 0x0000000000017941 */ /* 0x000fea0003800200 */
.L_x_22067:
        /* <DEDUP_REMOVED lines=18> */
.L_x_22074:
        /* <DEDUP_REMOVED lines=12> */
.L_x_22076:
[----:B------:R-:W-:Y:S05]  /*26960*/  BSYNC.RECONVERGENT B2 ;  /* 0x0000000000027941 */ /* 0x000fea0003800200 */
.L_x_22075:
        /* <DEDUP_REMOVED lines=62> */
.L_x_22073:
[----:B------:R-:W-:Y:S05]  /*26d50*/  BSYNC.RECONVERGENT B1 ;  /* 0x0000000000017941 */ /* 0x000fea0003800200 */
.L_x_22072:
        /* <DEDUP_REMOVED lines=24> */
.L_x_22079:
        /* <DEDUP_REMOVED lines=12> */
.L_x_22081:
[----:B------:R-:W-:Y:S05]  /*26fa0*/  BSYNC.RECONVERGENT B2 ;  /* 0x0000000000027941 */ /* 0x000fea0003800200 */
.L_x_22080:
        /* <DEDUP_REMOVED lines=62> */
.L_x_22078:
[----:B------:R-:W-:Y:S05]  /*27390*/  BSYNC.RECONVERGENT B1 ;  /* 0x0000000000017941 */ /* 0x000fea0003800200 */
.L_x_22077:
[----:B------:R-:W-:Y:S01]  /*273a0*/  I2FP.F32.U32 R0, R161 ;  /* 0x000000a100007245 */ /* 0x000fe20000201000 */
[----:B------:R-:W-:Y:S01]  /*273b0*/  BSSY.RECONVERGENT B1, `(.L_x_22082) ;  /* 0x000005c000017945 */ /* 0x000fe20003800200 */
[----:B------:R-:W-:Y:S01]  /*273c0*/  ISETP.NE.AND P4, PT, R2, 0x1, PT ;  /* 0x000000010200780c */ /* 0x000fe20003f85270 */
[----:B------:R-:W-:Y:S02]  /*273d0*/  IMAD.MOV.U32 R14, RZ, RZ, 0x2 ;  /* 0x00000002ff0e7424 */ /* 0x000fe400078e00ff */
[----:B------:R-:W-:Y:S01]  /*273e0*/  FFMA.FTZ R0, R0, R232, 1.1641532182693481445e-10 ;  /* 0x2f00000000007423 */ /* 0x000fe200000100e8 */
[----:B------:R-:W-:-:S04]  /*273f0*/  IMAD.MOV.U32 R161, RZ, RZ, R12 ;  /* 0x000000ffffa17224 */ /* 0x000fc800078e000c */
[----:B------:R-:W-:Y:S01]  /*27400*/  FSETP.LE.FTZ.AND P3, PT, R0, R193, PT ;  /* 0x000000c10000720b */ /* 0x000fe20003f73000 */
[----:B------:R-:W-:-:S05]  /*27410*/  HADD2.F32 R0, -RZ, R162.H1_H1 ;  /* 0x300000a2ff007230 */ /* 0x000fca0000004100 */
        /* <DEDUP_REMOVED lines=10> */
.L_x_22084:
        /* <DEDUP_REMOVED lines=12> */
.L_x_22086:
[----:B------:R-:W-:Y:S05]  /*27580*/  BSYNC.RECONVERGENT B2 ;  /* 0x0000000000027941 */ /* 0x000fea0003800200 */
.L_x_22085:
        /* <DEDUP_REMOVED lines=62> */
.L_x_22083:
[----:B------:R-:W-:Y:S05]  /*27970*/  BSYNC.RECONVERGENT B1 ;  /* 0x0000000000017941 */ /* 0x000fea0003800200 */
.L_x_22082:
[----:B------:R-:W-:Y:S01]  /*27980*/  I2FP.F32.U32 R2, R161 ;  /* 0x000000a100027245 */ /* 0x000fe20000201000 */
[----:B------:R-:W-:Y:S01]  /*27990*/  BSSY.RECONVERGENT B1, `(.L_x_22087) ;  /* 0x0000061000017945 */ /* 0x000fe20003800200 */
[----:B------:R-:W-:Y:S01]  /*279a0*/  FSEL R0, R0, RZ, P3 ;  /* 0x000000ff00007208 */ /* 0x000fe20001800000 */
[----:B------:R-:W-:Y:S02]  /*279b0*/  HFMA2 R162, -RZ, RZ, 0, 1.1920928955078125e-07 ;  /* 0x00000002ffa27431 */ /* 0x000fe400000001ff */
        /* <DEDUP_REMOVED lines=19> */
.L_x_22089:
        /* <DEDUP_REMOVED lines=12> */
.L_x_22091:
[----:B------:R-:W-:Y:S05]  /*27bb0*/  BSYNC.RECONVERGENT B2 ;  /* 0x0000000000027941 */ /* 0x000fea0003800200 */
.L_x_22090:
        /* <DEDUP_REMOVED lines=62> */
.L_x_22088:
[----:B------:R-:W-:Y:S05]  /*27fa0*/  BSYNC.RECONVERGENT B1 ;  /* 0x0000000000017941 */ /* 0x000fea0003800200 */
.L_x_22087:
        /* <DEDUP_REMOVED lines=18> */
.L_x_22094:
        /* <DEDUP_REMOVED lines=12> */
.L_x_22096:
[----:B------:R-:W-:Y:S05]  /*28190*/  BSYNC.RECONVERGENT B2 ;  /* 0x0000000000027941 */ /* 0x000fea0003800200 */
.L_x_22095:
        /* <DEDUP_REMOVED lines=62> */
.L_x_22093:
[----:B------:R-:W-:Y:S05]  /*28580*/  BSYNC.RECONVERGENT B1 ;  /* 0x0000000000017941 */ /* 0x000fea0003800200 */
.L_x_22092:
        /* <DEDUP_REMOVED lines=23> */
.L_x_22099:
        /* <DEDUP_REMOVED lines=12> */
.L_x_22101:
[----:B------:R-:W-:Y:S05]  /*287c0*/  BSYNC.RECONVERGENT B2 ;  /* 0x0000000000027941 */ /* 0x000fea0003800200 */
.L_x_22100:
        /* <DEDUP_REMOVED lines=62> */
.L_x_22098:
[----:B------:R-:W-:Y:S05]  /*28bb0*/  BSYNC.RECONVERGENT B1 ;  /* 0x0000000000017941 */ /* 0x000fea0003800200 */
.L_x_22097:
[----:B------:R-:W-:Y:S01]  /*28bc0*/  I2FP.F32.U32 R0, R0 ;  /* 0x0000000000007245 */ /* 0x000fe20000201000 */
[----:B------:R-:W-:Y:S01]  /*28bd0*/  BSSY.RECONVERGENT B1, `(.L_x_22102) ;  /* 0x000005f000017945 */ /* 0x000fe20003800200 */
[----:B------:R-:W-:Y:S01]  /*28be0*/  ISETP.NE.AND P6, PT, R190, 0x1, PT ;  /* 0x00000001be00780c */ /* 0x000fe20003fc5270 */
[----:B------:R-:W-:Y:S02]  /*28bf0*/  HFMA2 R14, -RZ, RZ, 0, 1.1920928955078125e-07 ;  /* 0x00000002ff0e7431 */ /* 0x000fe400000001ff */
        /* <DEDUP_REMOVED lines=14> */
.L_x_22104:
        /* <DEDUP_REMOVED lines=15> */
.L_x_22106:
[----:B------:R-:W-:Y:S05]  /*28dd0*/  BSYNC.RECONVERGENT B2 ;  /* 0x0000000000027941 */ /* 0x000fea0003800200 */
.L_x_22105:
        /* <DEDUP_REMOVED lines=62> */
.L_x_22103:
[----:B------:R-:W-:Y:S05]  /*291c0*/  BSYNC.RECONVERGENT B1 ;  /* 0x0000000000017941 */ /* 0x000fea0003800200 */
.L_x_22102:
        /* <DEDUP_REMOVED lines=12> */
.L_x_22026:
        /* <DEDUP_REMOVED lines=16> */
.L_x_22110:
        /* <DEDUP_REMOVED lines=12> */
.L_x_22112:
[----:B------:R-:W-:Y:S05]  /*29450*/  BSYNC.RECONVERGENT B2 ;  /* 0x0000000000027941 */ /* 0x000fea0003800200 */
.L_x_22111:
        /* <DEDUP_REMOVED lines=62> */
.L_x_22109:
[----:B------:R-:W-:Y:S05]  /*29840*/  BSYNC.RECONVERGENT B1 ;  /* 0x0000000000017941 */ /* 0x000fea0003800200 */
.L_x_22108:
[----:B------:R-:W3:Y:S01]  /*29850*/  LDC R232, c[0x0][0x404] ;  /* 0x00010100ffe87b82 */ /* 0x000ee20000000800 */
[----:B------:R-:W-:Y:S01]  /*29860*/  I2FP.F32.U32 R11, R157 ;  /* 0x0000009d000b7245 */ /* 0x000fe20000201000 */
[----:B------:R-:W-:Y:S01]  /*29870*/  IMAD.MOV.U32 R233, RZ, RZ, 0x2f800000 ;  /* 0x2f800000ffe97424 */ /* 0x000fe200078e00ff */
[----:B------:R-:W-:Y:S01]  /*29880*/  LOP3.LUT R18, R18, 0xffffffef, RZ, 0xc0, !PT ;  /* 0xffffffef12127812 */ /* 0x000fe200078ec0ff */
[----:B------:R-:W-:Y:S01]  /*29890*/  BSSY.RECONVERGENT B1, `(.L_x_22113) ;  /* 0x000005c000017945 */ /* 0x000fe20003800200 */
[----:B-----5:R-:W-:Y:S02]  /*298a0*/  HADD2.F32 R193, -RZ, R160.H0_H0 ;  /* 0x200000a0ffc17230 */ /* 0x020fe40000004100 */
[----:B------:R-:W-:Y:S01]  /*298b0*/  FFMA.FTZ R11, R11, R233, 1.1641532182693481445e-10 ;  /* 0x2f0000000b0b7423 */ /* 0x000fe200000100e9 */
[----:B------:R-:W-:-:S04]  /*298c0*/  IMAD.MOV.U32 R14, RZ, RZ, 0x2 ;  /* 0x00000002ff0e7424 */ /* 0x000fc800078e00ff */
[----:B---3--:R-:W-:Y:S02]  /*298d0*/  FSETP.LE.FTZ.AND P2, PT, R11, R232, PT ;  /* 0x000000e80b00720b */ /* 0x008fe40003f53000 */
        /* <DEDUP_REMOVED lines=12> */
.L_x_22115:
        /* <DEDUP_REMOVED lines=12> */
.L_x_22117:
[----:B------:R-:W-:Y:S05]  /*29a60*/  BSYNC.RECONVERGENT B2 ;  /* 0x0000000000027941 */ /* 0x000fea0003800200 */
.L_x_22116:
        /* <DEDUP_REMOVED lines=62> */
.L_x_22114:
[----:B------:R-:W-:Y:S05]  /*29e50*/  BSYNC.RECONVERGENT B1 ;  /* 0x0000000000017941 */ /* 0x000fea0003800200 */
.L_x_22113:
[----:B------:R-:W-:Y:S01]  /*29e60*/  I2FP.F32.U32 R11, R11 ;  /* 0x0000000b000b7245 */ /* 0x000fe20000201000 */
[----:B------:R-:W-:Y:S01]  /*29e70*/  BSSY.RECONVERGENT B1, `(.L_x_22118) ;  /* 0x000005d000017945 */ /* 0x000fe20003800200 */
[----:B------:R-:W-:Y:S01]  /*29e80*/  LOP3.LUT R18, R18, 0xfffffff7, RZ, 0xc0, !PT ;  /* 0xfffffff712127812 */ /* 0x000fe200078ec0ff */
[----:B------:R-:W-:Y:S02]  /*29e90*/  IMAD.MOV.U32 R159, RZ, RZ, 0x2 ;  /* 0x00000002ff9f7424 */ /* 0x000fe400078e00ff */
[----:B------:R-:W-:Y:S01]  /*29ea0*/  FFMA.FTZ R11, R11, R233, 1.1641532182693481445e-10 ;  /* 0x2f0000000b0b7423 */ /* 0x000fe200000100e9 */
[----:B------:R-:W-:-:S04]  /*29eb0*/  IMAD.MOV.U32 R158, RZ, RZ, R12 ;  /* 0x000000ffff9e7224 */ /* 0x000fc800078e000c */
        /* <DEDUP_REMOVED lines=13> */
.L_x_22120:
        /* <DEDUP_REMOVED lines=12> */
.L_x_22122:
[----:B------:R-:W-:Y:S05]  /*2a050*/  BSYNC.RECONVERGENT B2 ;  /* 0x0000000000027941 */ /* 0x000fea0003800200 */
.L_x_22121:
        /* <DEDUP_REMOVED lines=62> */
.L_x_22119:
[----:B------:R-:W-:Y:S05]  /*2a440*/  BSYNC.RECONVERGENT B1 ;  /* 0x0000000000017941 */ /* 0x000fea0003800200 */
.L_x_22118:
[----:B------:R-:W-:Y:S01]  /*2a450*/  I2FP.F32.U32 R14, R158 ;  /* 0x0000009e000e7245 */ /* 0x000fe20000201000 */
[----:B------:R-:W-:Y:S01]  /*2a460*/  BSSY.RECONVERGENT B1, `(.L_x_22123) ;  /* 0x000005d000017945 */ /* 0x000fe20003800200 */
[----:B------:R-:W-:Y:S01]  /*2a470*/  LOP3.LUT R18, R18, 0xfffffffb, RZ, 0xc0, !PT ;  /* 0xfffffffb12127812 */ /* 0x000fe200078ec0ff */
[----:B------:R-:W-:Y:S02]  /*2a480*/  HADD2.F32 R156, -RZ, R161.H0_H0 ;  /* 0x200000a1ff9c7230 */ /* 0x000fe40000004100 */
        /* <DEDUP_REMOVED lines=15> */
.L_x_22125:
        /* <DEDUP_REMOVED lines=12> */
.L_x_22127:
[----:B------:R-:W-:Y:S05]  /*2a640*/  BSYNC.RECONVERGENT B2 ;  /* 0x0000000000027941 */ /* 0x000fea0003800200 */
.L_x_22126:
        /* <DEDUP_REMOVED lines=62> */
.L_x_22124:
[----:B------:R-:W-:Y:S05]  /*2aa30*/  BSYNC.RECONVERGENT B1 ;  /* 0x0000000000017941 */ /* 0x000fea0003800200 */
.L_x_22123:
[----:B------:R-:W-:Y:S01]  /*2aa40*/  I2FP.F32.U32 R157, R157 ;  /* 0x0000009d009d7245 */ /* 0x000fe20000201000 */
[----:B------:R-:W-:Y:S01]  /*2aa50*/  BSSY.RECONVERGENT B1, `(.L_x_22128) ;  /* 0x000005d000017945 */ /* 0x000fe20003800200 */
[----:B------:R-:W-:Y:S02]  /*2aa60*/  LOP3.LUT R18, R18, 0xfffffffd, RZ, 0xc0, !PT ;  /* 0xfffffffd12127812 */ /* 0x000fe400078ec0ff */
[----:B------:R-:W-:Y:S01]  /*2aa70*/  MOV R160, R12 ;  /* 0x0000000c00a07202 */ /* 0x000fe20000000f00 */
        /* <DEDUP_REMOVED lines=15> */
.L_x_22130:
        /* <DEDUP_REMOVED lines=12> */
.L_x_22132:
[----:B------:R-:W-:Y:S05]  /*2ac30*/  BSYNC.RECONVERGENT B2 ;  /* 0x0000000000027941 */ /* 0x000fea0003800200 */
.L_x_22131:
        /* <DEDUP_REMOVED lines=62> */
.L_x_22129:
[----:B------:R-:W-:Y:S05]  /*2b020*/  BSYNC.RECONVERGENT B1 ;  /* 0x0000000000017941 */ /* 0x000fea0003800200 */
.L_x_22128:
        /* <DEDUP_REMOVED lines=17> */
.L_x_22135:
        /* <DEDUP_REMOVED lines=12> */
.L_x_22137:
[----:B------:R-:W-:Y:S05]  /*2b200*/  BSYNC.RECONVERGENT B2 ;  /* 0x0000000000027941 */ /* 0x000fea0003800200 */
.L_x_22136:
        /* <DEDUP_REMOVED lines=62> */
.L_x_22134:
[----:B------:R-:W-:Y:S05]  /*2b5f0*/  BSYNC.RECONVERGENT B1 ;  /* 0x0000000000017941 */ /* 0x000fea0003800200 */
.L_x_22133:
[----:B------:R-:W-:Y:S01]  /*2b600*/  ISETP.NE.AND P4, PT, R14, 0x1, PT ;  /* 0x000000010e00780c */ /* 0x000fe20003f85270 */
[----:B------:R-:W-:Y:S01]  /*2b610*/  BSSY.RECONVERGENT B1, `(.L_x_22138) ;  /* 0x000005b000017945 */ /* 0x000fe20003800200 */
[----:B------:R-:W-:Y:S01]  /*2b620*/  I2FP.F32.U32 R159, R159 ;  /* 0x0000009f009f7245 */ /* 0x000fe20000201000 */
[----:B0-2---:R-:W-:-:S04]  /*2b630*/  HFMA2 R190, -RZ, RZ, 0, 1.1920928955078125e-07 ;  /* 0x00000002ffbe7431 */ /* 0x005fc800000001ff */
        /* <DEDUP_REMOVED lines=13> */
.L_x_22140:
        /* <DEDUP_REMOVED lines=12> */
.L_x_22142:
[----:B------:R-:W-:Y:S05]  /*2b7d0*/  BSYNC.RECONVERGENT B2 ;  /* 0x0000000000027941 */ /* 0x000fea0003800200 */
.L_x_22141:
        /* <DEDUP_REMOVED lines=62> */
.L_x_22139:
[----:B------:R-:W-:Y:S05]  /*2bbc0*/  BSYNC.RECONVERGENT B1 ;  /* 0x0000000000017941 */ /* 0x000fea0003800200 */
.L_x_22138:
        /* <DEDUP_REMOVED lines=17> */
.L_x_22145:
        /* <DEDUP_REMOVED lines=12> */
.L_x_22147:
[----:B------:R-:W-:Y:S05]  /*2bda0*/  BSYNC.RECONVERGENT B2 ;  /* 0x0000000000027941 */ /* 0x000fea0003800200 */
.L_x_22146:
        /* <DEDUP_REMOVED lines=62> */
.L_x_22144:
[----:B------:R-:W-:Y:S05]  /*2c190*/  BSYNC.RECONVERGENT B1 ;  /* 0x0000000000017941 */ /* 0x000fea0003800200 */
.L_x_22143:
        /* <DEDUP_REMOVED lines=42> */
.L_x_22107:
        /* <DEDUP_REMOVED lines=44> */
.L_x_22148:
[----:B------:R-:W-:Y:S01]  /*2c700*/  IMAD.MOV.U32 R11, RZ, RZ, R189 ;  /* 0x000000ffff0b7224 */ /* 0x000fe200078e00bd */
[----:B------:R-:W-:-:S07]  /*2c710*/  IADD3 R188, PT, PT, R188, 0x80, RZ ;  /* 0x00000080bcbc7810 */ /* 0x000fce0007ffe0ff */
.L_x_22025:
[----:B------:R-:W-:Y:S05]  /*2c720*/  BSYNC.RECONVERGENT B0 ;  /* 0x0000000000007941 */ /* 0x000fea0003800200 */
.L_x_22024:
        /* <DEDUP_REMOVED lines=36> */
.L_x_22154:
        /* <DEDUP_REMOVED lines=12> */
.L_x_22156:
[----:B------:R-:W-:Y:S05]  /*2ca30*/  BSYNC.RECONVERGENT B2 ;  /* 0x0000000000027941 */ /* 0x000fea0003800200 */
.L_x_22155:
        /* <DEDUP_REMOVED lines=62> */
.L_x_22153:
[----:B------:R-:W-:Y:S05]  /*2ce20*/  BSYNC.RECONVERGENT B1 ;  /* 0x0000000000017941 */ /* 0x000fea0003800200 */
.L_x_22152:
[----:B------:R-:W1:Y:S01]  /*2ce30*/  LDC R193, c[0x0][0x404] ;  /* 0x00010100ffc17b82 */ /* 0x000e620000000800 */
[----:B------:R-:W-:Y:S01]  /*2ce40*/  I2FP.F32.U32 R0, R0 ;  /* 0x0000000000007245 */ /* 0x000fe20000201000 */
[----:B------:R-:W-:Y:S01]  /*2ce50*/  HFMA2 R232, -RZ, RZ, 0.1171875, 0 ;  /* 0x2f800000ffe87431 */ /* 0x000fe200000001ff */
[----:B------:R-:W-:Y:S01]  /*2ce60*/  ISETP.NE.AND P2, PT, R2, 0x1, PT ;  /* 0x000000010200780c */ /* 0x000fe20003f45270 */
[----:B-----5:R-:W-:Y:S01]  /*2ce70*/  HADD2.F32 R3, -RZ, R168.H0_H0 ;  /* 0x200000a8ff037230 */ /* 0x020fe20000004100 */
[----:B------:R-:W-:Y:S01]  /*2ce80*/  LOP3.LUT R18, R18, 0xffffffef, RZ, 0xc0, !PT ;  /* 0xffffffef12127812 */ /* 0x000fe200078ec0ff */
[----:B------:R-:W-:Y:S01]  /*2ce90*/  BSSY.RECONVERGENT B1, `(.L_x_22157) ;  /* 0x000005c000017945 */ /* 0x000fe20003800200 */
[----:B------:R-:W-:Y:S01]  /*2cea0*/  FFMA.FTZ R0, R0, R232, 1.1641532182693481445e-10 ;  /* 0x2f00000000007423 */ /* 0x000fe200000100e8 */
[----:B------:R-:W4:Y:S01]  /*2ceb0*/  LDC R11, c[0x0][0x408] ;  /* 0x00010200ff0b7b82 */ /* 0x000f220000000800 */
[----:B------:R-:W-:-:S03]  /*2cec0*/  IMAD.MOV.U32 R5, RZ, RZ, R12 ;  /* 0x000000ffff057224 */ /* 0x000fc600078e000c */
[----:B-1----:R-:W-:Y:S01]  /*2ced0*/  FSETP.LE.FTZ.AND P4, PT, R0, R193, PT ;  /* 0x000000c10000720b */ /* 0x002fe20003f93000 */
[----:B----4-:R-:W-:Y:S01]  /*2cee0*/  FMUL.FTZ R0, R3, R11 ;  /* 0x0000000b03007220 */ /* 0x010fe20000410000 */
        /* <DEDUP_REMOVED lines=11> */
.L_x_22159:
        /* <DEDUP_REMOVED lines=12> */
.L_x_22161:
[----:B------:R-:W-:Y:S05]  /*2d060*/  BSYNC.RECONVERGENT B2 ;  /* 0x0000000000027941 */ /* 0x000fea0003800200 */
.L_x_22160:
        /* <DEDUP_REMOVED lines=62> */
.L_x_22158:
[----:B------:R-:W-:Y:S05]  /*2d450*/  BSYNC.RECONVERGENT B1 ;  /* 0x0000000000017941 */ /* 0x000fea0003800200 */
.L_x_22157:
        /* <DEDUP_REMOVED lines=24> */
.L_x_22164:
        /* <DEDUP_REMOVED lines=12> */
.L_x_22166:
[----:B------:R-:W-:Y:S05]  /*2d6a0*/  BSYNC.RECONVERGENT B2 ;  /* 0x0000000000027941 */ /* 0x000fea0003800200 */
.L_x_22165:
        /* <DEDUP_REMOVED lines=62> */
.L_x_22163:
[----:B------:R-:W-:Y:S05]  /*2da90*/  BSYNC.RECONVERGENT B1 ;  /* 0x0000000000017941 */ /* 0x000fea0003800200 */
.L_x_22162:
        /* <DEDUP_REMOVED lines=20> */
.L_x_22169:
        /* <DEDUP_REMOVED lines=12> */
.L_x_22171:
[----:B------:R-:W-:Y:S05]  /*2dca0*/  BSYNC.RECONVERGENT B2 ;  /* 0x0000000000027941 */ /* 0x000fea0003800200 */
.L_x_22170:
        /* <DEDUP_REMOVED lines=62> */
.L_x_22168:
[----:B------:R-:W-:Y:S05]  /*2e090*/  BSYNC.RECONVERGENT B1 ;  /* 0x0000000000017941 */ /* 0x000fea0003800200 */
.L_x_22167:
        /* <DEDUP_REMOVED lines=24> */
.L_x_22174:
        /* <DEDUP_REMOVED lines=12> */
.L_x_22176:
[----:B------:R-:W-:Y:S05]  /*2e2e0*/  BSYNC.RECONVERGENT B2 ;  /* 0x0000000000027941 */ /* 0x000fea0003800200 */
.L_x_22175:
        /* <DEDUP_REMOVED lines=62> */
.L_x_22173:
[----:B------:R-:W-:Y:S05]  /*2e6d0*/  BSYNC.RECONVERGENT B1 ;  /* 0x0000000000017941 */ /* 0x000fea0003800200 */
.L_x_22172:
        /* <DEDUP_REMOVED lines=20> */
.L_x_22179:
        /* <DEDUP_REMOVED lines=12> */
.L_x_22181:
[----:B------:R-:W-:Y:S05]  /*2e8e0*/  BSYNC.RECONVERGENT B2 ;  /* 0x0000000000027941 */ /* 0x000fea0003800200 */
.L_x_22180:
        /* <DEDUP_REMOVED lines=62> */
.L_x_22178:
[----:B------:R-:W-:Y:S05]  /*2ecd0*/  BSYNC.RECONVERGENT B1 ;  /* 0x0000000000017941 */ /* 0x000fea0003800200 */
.L_x_22177:
        /* <DEDUP_REMOVED lines=24> */
.L_x_22184:
        /* <DEDUP_REMOVED lines=12> */
.L_x_22186:
[----:B------:R-:W-:Y:S05]  /*2ef20*/  BSYNC.RECONVERGENT B2 ;  /* 0x0000000000027941 */ /* 0x000fea0003800200 */
.L_x_22185:
        /* <DEDUP_REMOVED lines=62> */
.L_x_22183:
[----:B------:R-:W-:Y:S05]  /*2f310*/  BSYNC.RECONVERGENT B1 ;  /* 0x0000000000017941 */ /* 0x000fea0003800200 */
.L_x_22182:
        /* <DEDUP_REMOVED lines=20> */
.L_x_22189:
        /* <DEDUP_REMOVED lines=12> */
.L_x_22191:
[----:B------:R-:W-:Y:S05]  /*2f520*/  BSYNC.RECONVERGENT B2 ;  /* 0x0000000000027941 */ /* 0x000fea0003800200 */
.L_x_22190:
        /* <DEDUP_REMOVED lines=62> */
.L_x_22188:
[----:B------:R-:W-:Y:S05]  /*2f910*/  BSYNC.RECONVERGENT B1 ;  /* 0x0000000000017941 */ /* 0x000fea0003800200 */
.L_x_22187:
        /* <DEDUP_REMOVED lines=24> */
.L_x_22194:
        /* <DEDUP_REMOVED lines=12> */
.L_x_22196:
[----:B------:R-:W-:Y:S05]  /*2fb60*/  BSYNC.RECONVERGENT B2 ;  /* 0x0000000000027941 */ /* 0x000fea0003800200 */
.L_x_22195:
        /* <DEDUP_REMOVED lines=62> */
.L_x_22193:
[----:B------:R-:W-:Y:S05]  /*2ff50*/  BSYNC.RECONVERGENT B1 ;  /* 0x0000000000017941 */ /* 0x000fea0003800200 */
.L_x_22192:
        /* <DEDUP_REMOVED lines=18> */
.L_x_22199:
        /* <DEDUP_REMOVED lines=12> */
.L_x_22201:
[----:B------:R-:W-:Y:S05]  /*30140*/  BSYNC.RECONVERGENT B2 ;  /* 0x0000000000027941 */ /* 0x000fea0003800200 */
.L_x_22200:
        /* <DEDUP_REMOVED lines=62> */
.L_x_22198:
[----:B------:R-:W-:Y:S05]  /*30530*/  BSYNC.RECONVERGENT B1 ;  /* 0x0000000000017941 */ /* 0x000fea0003800200 */
.L_x_22197:
        /* <DEDUP_REMOVED lines=24> */
.L_x_22204:
        /* <DEDUP_REMOVED lines=12> */
.L_x_22206:
[----:B------:R-:W-:Y:S05]  /*30780*/  BSYNC.RECONVERGENT B2 ;  /* 0x0000000000027941 */ /* 0x000fea0003800200 */
.L_x_22205:
        /* <DEDUP_REMOVED lines=62> */
.L_x_22203:
[----:B------:R-:W-:Y:S05]  /*30b70*/  BSYNC.RECONVERGENT B1 ;  /* 0x0000000000017941 */ /* 0x000fea0003800200 */
.L_x_22202:
        /* <DEDUP_REMOVED lines=18> */
.L_x_22209:
        /* <DEDUP_REMOVED lines=12> */
.L_x_22211:
[----:B------:R-:W-:Y:S05]  /*30d60*/  BSYNC.RECONVERGENT B2 ;  /* 0x0000000000027941 */ /* 0x000fea0003800200 */
.L_x_22210:
        /* <DEDUP_REMOVED lines=62> */
.L_x_22208:
[----:B------:R-:W-:Y:S05]  /*31150*/  BSYNC.RECONVERGENT B1 ;  /* 0x0000000000017941 */ /* 0x000fea0003800200 */
.L_x_22207:
        /* <DEDUP_REMOVED lines=23> */
.L_x_22214:
        /* <DEDUP_REMOVED lines=12> */
.L_x_22216:
[----:B------:R-:W-:Y:S05]  /*31390*/  BSYNC.RECONVERGENT B2 ;  /* 0x0000000000027941 */ /* 0x000fea0003800200 */
.L_x_22215:
        /* <DEDUP_REMOVED lines=62> */
.L_x_22213:
[----:B------:R-:W-:Y:S05]  /*31780*/  BSYNC.RECONVERGENT B1 ;  /* 0x0000000000017941 */ /* 0x000fea0003800200 */
.L_x_22212:
        /* <DEDUP_REMOVED lines=18> */
.L_x_22219:
        /* <DEDUP_REMOVED lines=12> */
.L_x_22221:
[----:B------:R-:W-:Y:S05]  /*31970*/  BSYNC.RECONVERGENT B2 ;  /* 0x0000000000027941 */ /* 0x000fea0003800200 */
.L_x_22220:
        /* <DEDUP_REMOVED lines=62> */
.L_x_22218:
[----:B------:R-:W-:Y:S05]  /*31d60*/  BSYNC.RECONVERGENT B1 ;  /* 0x0000000000017941 */ /* 0x000fea0003800200 */
.L_x_22217:
        /* <DEDUP_REMOVED lines=23> */
.L_x_22224:
        /* <DEDUP_REMOVED lines=12> */
.L_x_22226:
[----:B------:R-:W-:Y:S05]  /*31fa0*/  BSYNC.RECONVERGENT B2 ;  /* 0x0000000000027941 */ /* 0x000fea0003800200 */
.L_x_22225:
        /* <DEDUP_REMOVED lines=62> */
.L_x_22223:
[----:B------:R-:W-:Y:S05]  /*32390*/  BSYNC.RECONVERGENT B1 ;  /* 0x0000000000017941 */ /* 0x000fea0003800200 */
.L_x_22222:
        /* <DEDUP_REMOVED lines=18> */
.L_x_22229:
        /* <DEDUP_REMOVED lines=15> */
.L_x_22231:
[----:B------:R-:W-:Y:S05]  /*325b0*/  BSYNC.RECONVERGENT B2 ;  /* 0x0000000000027941 */ /* 0x000fea0003800200 */
.L_x_22230:
        /* <DEDUP_REMOVED lines=62> */
.L_x_22228:
[----:B------:R-:W-:Y:S05]  /*329a0*/  BSYNC.RECONVERGENT B1 ;  /* 0x0000000000017941 */ /* 0x000fea0003800200 */
.L_x_22227:
        /* <DEDUP_REMOVED lines=12> */
.L_x_22151:
        /* <DEDUP_REMOVED lines=16> */
.L_x_22235:
        /* <DEDUP_REMOVED lines=12> */
.L_x_22237:
[----:B------:R-:W-:Y:S05]  /*32c30*/  BSYNC.RECONVERGENT B2 ;  /* 0x0000000000027941 */ /* 0x000fea0003800200 */
.L_x_22236:
        /* <DEDUP_REMOVED lines=62> */
.L_x_22234:
[----:B------:R-:W-:Y:S05]  /*33020*/  BSYNC.RECONVERGENT B1 ;  /* 0x0000000000017941 */ /* 0x000fea0003800200 */
.L_x_22233:
[----:B------:R-:W3:Y:S01]  /*33030*/  LDC R232, c[0x0][0x404] ;  /* 0x00010100ffe87b82 */ /* 0x000ee20000000800 */
[----:B------:R-:W-:Y:S01]  /*33040*/  I2FP.F32.U32 R11, R165 ;  /* 0x000000a5000b7245 */ /* 0x000fe20000201000 */
[----:B------:R-:W-:Y:S01]  /*33050*/  HFMA2 R233, -RZ, RZ, 0.1171875, 0 ;  /* 0x2f800000ffe97431 */ /* 0x000fe200000001ff */
[----:B------:R-:W-:Y:S01]  /*33060*/  LOP3.LUT R18, R18, 0xffffffef, RZ, 0xc0, !PT ;  /* 0xffffffef12127812 */ /* 0x000fe200078ec0ff */
[----:B------:R-:W-:Y:S01]  /*33070*/  BSSY.RECONVERGENT B1, `(.L_x_22238) ;  /* 0x000005c000017945 */ /* 0x000fe20003800200 */
[----:B-----5:R-:W-:Y:S02]  /*33080*/  HADD2.F32 R193, -RZ, R168.H0_H0 ;  /* 0x200000a8ffc17230 */ /* 0x020fe40000004100 */
[----:B------:R-:W-:Y:S01]  /*33090*/  FFMA.FTZ R11, R11, R233, 1.1641532182693481445e-10 ;  /* 0x2f0000000b0b7423 */ /* 0x000fe200000100e9 */
[----:B------:R-:W-:-:S04]  /*330a0*/  IMAD.MOV.U32 R14, RZ, RZ, 0x2 ;  /* 0x00000002ff0e7424 */ /* 0x000fc800078e00ff */
[----:B---3--:R-:W-:Y:S01]  /*330b0*/  FSETP.LE.FTZ.AND P2, PT, R11, R232, PT ;  /* 0x000000e80b00720b */ /* 0x008fe20003f53000 */
        /* <DEDUP_REMOVED lines=12> */
.L_x_22240:
        /* <DEDUP_REMOVED lines=12> */
.L_x_22242:
[----:B------:R-:W-:Y:S05]  /*33240*/  BSYNC.RECONVERGENT B2 ;  /* 0x0000000000027941 */ /* 0x000fea0003800200 */
.L_x_22241:
        /* <DEDUP_REMOVED lines=62> */
.L_x_22239:
[----:B------:R-:W-:Y:S05]  /*33630*/  BSYNC.RECONVERGENT B1 ;  /* 0x0000000000017941 */ /* 0x000fea0003800200 */
.L_x_22238:
[----:B------:R-:W-:Y:S01]  /*33640*/  I2FP.F32.U32 R11, R11 ;  /* 0x0000000b000b7245 */ /* 0x000fe20000201000 */
[----:B------:R-:W-:Y:S01]  /*33650*/  BSSY.RECONVERGENT B1, `(.L_x_22243) ;  /* 0x000005d000017945 */ /* 0x000fe20003800200 */
[----:B------:R-:W-:Y:S01]  /*33660*/  LOP3.LUT R18, R18, 0xfffffff7, RZ, 0xc0, !PT ;  /* 0xfffffff712127812 */ /* 0x000fe200078ec0ff */
[----:B------:R-:W-:Y:S02]  /*33670*/  HFMA2 R167, -RZ, RZ, 0, 1.1920928955078125e-07 ;  /* 0x00000002ffa77431 */ /* 0x000fe400000001ff */
[----:B------:R-:W-:Y:S02]  /*33680*/  IMAD.MOV.U32 R166, RZ, RZ, R12 ;  /* 0x000000ffffa67224 */ /* 0x000fe400078e000c */
        /* <DEDUP_REMOVED lines=14> */
.L_x_22245:
        /* <DEDUP_REMOVED lines=12> */
.L_x_22247:
[----:B------:R-:W-:Y:S05]  /*33830*/  BSYNC.RECONVERGENT B2 ;  /* 0x0000000000027941 */ /* 0x000fea0003800200 */
.L_x_22246:
        /* <DEDUP_REMOVED lines=62> */
.L_x_22244:
[----:B------:R-:W-:Y:S05]  /*33c20*/  BSYNC.RECONVERGENT B1 ;  /* 0x0000000000017941 */ /* 0x000fea0003800200 */
.L_x_22243:
        /* <DEDUP_REMOVED lines=19> */
.L_x_22250:
        /* <DEDUP_REMOVED lines=12> */
.L_x_22252:
[----:B------:R-:W-:Y:S05]  /*33e20*/  BSYNC.RECONVERGENT B2 ;  /* 0x0000000000027941 */ /* 0x000fea0003800200 */
.L_x_22251:
        /* <DEDUP_REMOVED lines=62> */
.L_x_22249:
[----:B------:R-:W-:Y:S05]  /*34210*/  BSYNC.RECONVERGENT B1 ;  /* 0x0000000000017941 */ /* 0x000fea0003800200 */
.L_x_22248:
        /* <DEDUP_REMOVED lines=19> */
.L_x_22255:
        /* <DEDUP_REMOVED lines=12> */
.L_x_22257:
[----:B------:R-:W-:Y:S05]  /*34410*/  BSYNC.RECONVERGENT B2 ;  /* 0x0000000000027941 */ /* 0x000fea0003800200 */
.L_x_22256:
        /* <DEDUP_REMOVED lines=62> */
.L_x_22254:
[----:B------:R-:W-:Y:S05]  /*34800*/  BSYNC.RECONVERGENT B1 ;  /* 0x0000000000017941 */ /* 0x000fea0003800200 */
.L_x_22253:
        /* <DEDUP_REMOVED lines=17> */
.L_x_22260:
        /* <DEDUP_REMOVED lines=12> */
.L_x_22262:
[----:B------:R-:W-:Y:S05]  /*349e0*/  BSYNC.RECONVERGENT B2 ;  /* 0x0000000000027941 */ /* 0x000fea0003800200 */
.L_x_22261:
        /* <DEDUP_REMOVED lines=62> */
.L_x_22259:
[----:B------:R-:W-:Y:S05]  /*34dd0*/  BSYNC.RECONVERGENT B1 ;  /* 0x0000000000017941 */ /* 0x000fea0003800200 */
.L_x_22258:
        /* <DEDUP_REMOVED lines=17> */
.L_x_22265:
        /* <DEDUP_REMOVED lines=12> */
.L_x_22267:
[----:B------:R-:W-:Y:S05]  /*34fb0*/  BSYNC.RECONVERGENT B2 ;  /* 0x0000000000027941 */ /* 0x000fea0003800200 */
.L_x_22266:
        /* <DEDUP_REMOVED lines=62> */
.L_x_22264:
[----:B------:R-:W-:Y:S05]  /*353a0*/  BSYNC.RECONVERGENT B1 ;  /* 0x0000000000017941 */ /* 0x000fea0003800200 */
.L_x_22263:
        /* <DEDUP_REMOVED lines=17> */
.L_x_22270:
        /* <DEDUP_REMOVED lines=12> */
.L_x_22272:
[----:B------:R-:W-:Y:S05]  /*35580*/  BSYNC.RECONVERGENT B2 ;  /* 0x0000000000027941 */ /* 0x000fea0003800200 */
.L_x_22271:
        /* <DEDUP_REMOVED lines=62> */
.L_x_22269:
[----:B------:R-:W-:Y:S05]  /*35970*/  BSYNC.RECONVERGENT B1 ;  /* 0x0000000000017941 */ /* 0x000fea0003800200 */
.L_x_22268:
        /* <DEDUP_REMOVED lines=42> */
.L_x_22232:
        /* <DEDUP_REMOVED lines=44> */
.L_x_22273:
[----:B------:R-:W-:Y:S02]  /*35ee0*/  IMAD.MOV.U32 R11, RZ, RZ, R189 ;  /* 0x000000ffff0b7224 */ /* 0x000fe400078e00bd */
[----:B------:R-:W-:-:S07]  /*35ef0*/  VIADD R188, R188, 0x80 ;  /* 0x00000080bcbc7836 */ /* 0x000fce0000000000 */
.L_x_22150:
[----:B------:R-:W-:Y:S05]  /*35f00*/  BSYNC.RECONVERGENT B0 ;  /* 0x0000000000007941 */ /* 0x000fea0003800200 */
.L_x_22149:
        /* <DEDUP_REMOVED lines=36> */
.L_x_22279:
        /* <DEDUP_REMOVED lines=12> */
.L_x_22281:
[----:B------:R-:W-:Y:S05]  /*36210*/  BSYNC.RECONVERGENT B2 ;  /* 0x0000000000027941 */ /* 0x000fea0003800200 */
.L_x_22280:
        /* <DEDUP_REMOVED lines=62> */
.L_x_22278:
[----:B------:R-:W-:Y:S05]  /*36600*/  BSYNC.RECONVERGENT B1 ;  /* 0x0000000000017941 */ /* 0x000fea0003800200 */
.L_x_22277:
        /* <DEDUP_REMOVED lines=8> */
[----:B------:R-:W4:Y:S01]  /*36690*/  LDC R11, c[0x0][0x408] ;  /* 0x00010200ff0b7b82 */ /* 0x000f220000000800 */
[----:B------:R-:W-:Y:S02]  /*366a0*/  IMAD.MOV.U32 R5, RZ, RZ, R12 ;  /* 0x000000ffff057224 */ /* 0x000fe400078e000c */
[----:B-1----:R-:W-:Y:S01]  /*366b0*/  FSETP.LE.FTZ.AND P4, PT, R0, R193, PT ;  /* 0x000000c10000720b */ /* 0x002fe20003f93000 */
[----:B----4-:R-:W-:Y:S01]  /*366c0*/  FMUL.FTZ R0, R3, R11 ;  /* 0x0000000b03007220 */ /* 0x010fe20000410000 */
[----:B------:R-:W-:-:S11]  /*366d0*/  HFMA2 R3, -RZ, RZ, 0, 1.1920928955078125e-07 ;  /* 0x00000002ff037431 */ /* 0x000fd600000001ff */
        /* <DEDUP_REMOVED lines=10> */
.L_x_22284:
        /* <DEDUP_REMOVED lines=12> */
.L_x_22286:
[----:B------:R-:W-:Y:S05]  /*36840*/  BSYNC.RECONVERGENT B2 ;  /* 0x0000000000027941 */ /* 0x000fea0003800200 */
.L_x_22285:
        /* <DEDUP_REMOVED lines=62> */
.L_x_22283:
[----:B------:R-:W-:Y:S05]  /*36c30*/  BSYNC.RECONVERGENT B1 ;  /* 0x0000000000017941 */ /* 0x000fea0003800200 */
.L_x_22282:
        /* <DEDUP_REMOVED lines=24> */
.L_x_22289:
        /* <DEDUP_REMOVED lines=12> */
.L_x_22291:
[----:B------:R-:W-:Y:S05]  /*36e80*/  BSYNC.RECONVERGENT B2 ;  /* 0x0000000000027941 */ /* 0x000fea0003800200 */
.L_x_22290:
        /* <DEDUP_REMOVED lines=62> */
.L_x_22288:
[----:B------:R-:W-:Y:S05]  /*37270*/  BSYNC.RECONVERGENT B1 ;  /* 0x0000000000017941 */ /* 0x000fea0003800200 */
.L_x_22287:
        /* <DEDUP_REMOVED lines=20> */
.L_x_22294:
        /* <DEDUP_REMOVED lines=12> */
.L_x_22296:
[----:B------:R-:W-:Y:S05]  /*37480*/  BSYNC.RECONVERGENT B2 ;  /* 0x0000000000027941 */ /* 0x000fea0003800200 */
.L_x_22295:
        /* <DEDUP_REMOVED lines=62> */
.L_x_22293:
[----:B------:R-:W-:Y:S05]  /*37870*/  BSYNC.RECONVERGENT B1 ;  /* 0x0000000000017941 */ /* 0x000fea0003800200 */
.L_x_22292:
        /* <DEDUP_REMOVED lines=24> */
.L_x_22299:
        /* <DEDUP_REMOVED lines=12> */
.L_x_22301:
[----:B------:R-:W-:Y:S05]  /*37ac0*/  BSYNC.RECONVERGENT B2 ;  /* 0x0000000000027941 */ /* 0x000fea0003800200 */
.L_x_22300:
        /* <DEDUP_REMOVED lines=62> */
.L_x_22298:
[----:B------:R-:W-:Y:S05]  /*37eb0*/  BSYNC.RECONVERGENT B1 ;  /* 0x0000000000017941 */ /* 0x000fea0003800200 */
.L_x_22297:
        /* <DEDUP_REMOVED lines=20> */
.L_x_22304:
        /* <DEDUP_REMOVED lines=12> */
.L_x_22306:
[----:B------:R-:W-:Y:S05]  /*380c0*/  BSYNC.RECONVERGENT B2 ;  /* 0x0000000000027941 */ /* 0x000fea0003800200 */
.L_x_22305:
        /* <DEDUP_REMOVED lines=62> */
.L_x_22303:
[----:B------:R-:W-:Y:S05]  /*384b0*/  BSYNC.RECONVERGENT B1 ;  /* 0x0000000000017941 */ /* 0x000fea0003800200 */
.L_x_22302:
        /* <DEDUP_REMOVED lines=24> */
.L_x_22309:
        /* <DEDUP_REMOVED lines=12> */
.L_x_22311:
[----:B------:R-:W-:Y:S05]  /*38700*/  BSYNC.RECONVERGENT B2 ;  /* 0x0000000000027941 */ /* 0x000fea0003800200 */
.L_x_22310:
        /* <DEDUP_REMOVED lines=62> */
.L_x_22308:
[----:B------:R-:W-:Y:S05]  /*38af0*/  BSYNC.RECONVERGENT B1 ;  /* 0x0000000000017941 */ /* 0x000fea0003800200 */
.L_x_22307:
        /* <DEDUP_REMOVED lines=20> */
.L_x_22314:
        /* <DEDUP_REMOVED lines=12> */
.L_x_22316:
[----:B------:R-:W-:Y:S05]  /*38d00*/  BSYNC.RECONVERGENT B2 ;  /* 0x0000000000027941 */ /* 0x000fea0003800200 */
.L_x_22315:
        /* <DEDUP_REMOVED lines=62> */
.L_x_22313:
[----:B------:R-:W-:Y:S05]  /*390f0*/  BSYNC.RECONVERGENT B1 ;  /* 0x0000000000017941 */ /* 0x000fea0003800200 */
.L_x_22312:
        /* <DEDUP_REMOVED lines=24> */
.L_x_22319:
        /* <DEDUP_REMOVED lines=12> */
.L_x_22321:
[----:B------:R-:W-:Y:S05]  /*39340*/  BSYNC.RECONVERGENT B2 ;  /* 0x0000000000027941 */ /* 0x000fea0003800200 */
.L_x_22320:
        /* <DEDUP_REMOVED lines=62> */
.L_x_22318:
[----:B------:R-:W-:Y:S05]  /*39730*/  BSYNC.RECONVERGENT B1 ;  /* 0x0000000000017941 */ /* 0x000fea0003800200 */
.L_x_22317:
        /* <DEDUP_REMOVED lines=18> */
.L_x_22324:
        /* <DEDUP_REMOVED lines=12> */
.L_x_22326:
[----:B------:R-:W-:Y:S05]  /*39920*/  BSYNC.RECONVERGENT B2 ;  /* 0x0000000000027941 */ /* 0x000fea0003800200 */
.L_x_22325:
        /* <DEDUP_REMOVED lines=62> */
.L_x_22323:
[----:B------:R-:W-:Y:S05]  /*39d10*/  BSYNC.RECONVERGENT B1 ;  /* 0x0000000000017941 */ /* 0x000fea0003800200 */
.L_x_22322:
        /* <DEDUP_REMOVED lines=24> */
.L_x_22329:
        /* <DEDUP_REMOVED lines=12> */
.L_x_22331:
[----:B------:R-:W-:Y:S05]  /*39f60*/  BSYNC.RECONVERGENT B2 ;  /* 0x0000000000027941 */ /* 0x000fea0003800200 */
.L_x_22330:
        /* <DEDUP_REMOVED lines=62> */
.L_x_22328:
[----:B------:R-:W-:Y:S05]  /*3a350*/  BSYNC.RECONVERGENT B1 ;  /* 0x0000000000017941 */ /* 0x000fea0003800200 */
.L_x_22327:
        /* <DEDUP_REMOVED lines=18> */
.L_x_22334:
        /* <DEDUP_REMOVED lines=12> */
.L_x_22336:
[----:B------:R-:W-:Y:S05]  /*3a540*/  BSYNC.RECONVERGENT B2 ;  /* 0x0000000000027941 */ /* 0x000fea0003800200 */
.L_x_22335:
        /* <DEDUP_REMOVED lines=62> */
.L_x_22333:
[----:B------:R-:W-:Y:S05]  /*3a930*/  BSYNC.RECONVERGENT B1 ;  /* 0x0000000000017941 */ /* 0x000fea0003800200 */
.L_x_22332:
        /* <DEDUP_REMOVED lines=23> */
.L_x_22339:
        /* <DEDUP_REMOVED lines=12> */
.L_x_22341:
[----:B------:R-:W-:Y:S05]  /*3ab70*/  BSYNC.RECONVERGENT B2 ;  /* 0x0000000000027941 */ /* 0x000fea0003800200 */
.L_x_22340:
        /* <DEDUP_REMOVED lines=62> */
.L_x_22338:
[----:B------:R-:W-:Y:S05]  /*3af60*/  BSYNC.RECONVERGENT B1 ;  /* 0x0000000000017941 */ /* 0x000fea0003800200 */
.L_x_22337:
        /* <DEDUP_REMOVED lines=18> */
.L_x_22344:
        /* <DEDUP_REMOVED lines=12> */
.L_x_22346:
[----:B------:R-:W-:Y:S05]  /*3b150*/  BSYNC.RECONVERGENT B2 ;  /* 0x0000000000027941 */ /* 0x000fea0003800200 */
.L_x_22345:
        /* <DEDUP_REMOVED lines=62> */
.L_x_22343:
[----:B------:R-:W-:Y:S05]  /*3b540*/  BSYNC.RECONVERGENT B1 ;  /* 0x0000000000017941 */ /* 0x000fea0003800200 */
.L_x_22342:
        /* <DEDUP_REMOVED lines=23> */
.L_x_22349:
        /* <DEDUP_REMOVED lines=12> */
.L_x_22351:
[----:B------:R-:W-:Y:S05]  /*3b780*/  BSYNC.RECONVERGENT B2 ;  /* 0x0000000000027941 */ /* 0x000fea0003800200 */
.L_x_22350:
        /* <DEDUP_REMOVED lines=62> */
.L_x_22348:
[----:B------:R-:W-:Y:S05]  /*3bb70*/  BSYNC.RECONVERGENT B1 ;  /* 0x0000000000017941 */ /* 0x000fea0003800200 */
.L_x_22347:
        /* <DEDUP_REMOVED lines=18> */
.L_x_22354:
        /* <DEDUP_REMOVED lines=15> */
.L_x_22356:
[----:B------:R-:W-:Y:S05]  /*3bd90*/  BSYNC.RECONVERGENT B2 ;  /* 0x0000000000027941 */ /* 0x000fea0003800200 */
.L_x_22355:
        /* <DEDUP_REMOVED lines=62> */
.L_x_22353:
[----:B------:R-:W-:Y:S05]  /*3c180*/  BSYNC.RECONVERGENT B1 ;  /* 0x0000000000017941 */ /* 0x000fea0003800200 */
.L_x_22352:
        /* <DEDUP_REMOVED lines=12> */
.L_x_22276:
        /* <DEDUP_REMOVED lines=16> */
.L_x_22360:
        /* <DEDUP_REMOVED lines=12> */
.L_x_22362:
[----:B------:R-:W-:Y:S05]  /*3c410*/  BSYNC.RECONVERGENT B2 ;  /* 0x0000000000027941 */ /* 0x000fea0003800200 */
.L_x_22361:
        /* <DEDUP_REMOVED lines=62> */
.L_x_22359:
[----:B------:R-:W-:Y:S05]  /*3c800*/  BSYNC.RECONVERGENT B1 ;  /* 0x0000000000017941 */ /* 0x000fea0003800200 */
.L_x_22358:
[----:B------:R-:W3:Y:S01]  /*3c810*/  LDC R232, c[0x0][0x404] ;  /* 0x00010100ffe87b82 */ /* 0x000ee20000000800 */
[----:B------:R-:W-:Y:S01]  /*3c820*/  I2FP.F32.U32 R11, R173 ;  /* 0x000000ad000b7245 */ /* 0x000fe20000201000 */
[----:B------:R-:W-:Y:S01]  /*3c830*/  IMAD.MOV.U32 R233, RZ, RZ, 0x2f800000 ;  /* 0x2f800000ffe97424 */ /* 0x000fe200078e00ff */
[----:B------:R-:W-:Y:S01]  /*3c840*/  LOP3.LUT R18, R18, 0xffffffef, RZ, 0xc0, !PT ;  /* 0xffffffef12127812 */ /* 0x000fe200078ec0ff */
[----:B------:R-:W-:Y:S01]  /*3c850*/  BSSY.RECONVERGENT B1, `(.L_x_22363) ;  /* 0x000005c000017945 */ /* 0x000fe20003800200 */
[----:B------:R-:W-:Y:S02]  /*3c860*/  HFMA2 R14, -RZ, RZ, 0, 1.1920928955078125e-07 ;  /* 0x00000002ff0e7431 */ /* 0x000fe400000001ff */
[----:B------:R-:W-:Y:S01]  /*3c870*/  FFMA.FTZ R11, R11, R233, 1.1641532182693481445e-10 ;  /* 0x2f0000000b0b7423 */ /* 0x000fe200000100e9 */
[----:B-----5:R-:W-:-:S04]  /*3c880*/  HADD2.F32 R193, -RZ, R176.H0_H0 ;  /* 0x200000b0ffc17230 */ /* 0x020fc80000004100 */
        /* <DEDUP_REMOVED lines=13> */
.L_x_22365:
        /* <DEDUP_REMOVED lines=12> */
.L_x_22367:
[----:B------:R-:W-:Y:S05]  /*3ca20*/  BSYNC.RECONVERGENT B2 ;  /* 0x0000000000027941 */ /* 0x000fea0003800200 */
.L_x_22366:
        /* <DEDUP_REMOVED lines=62> */
.L_x_22364:
[----:B------:R-:W-:Y:S05]  /*3ce10*/  BSYNC.RECONVERGENT B1 ;  /* 0x0000000000017941 */ /* 0x000fea0003800200 */
.L_x_22363:
        /* <DEDUP_REMOVED lines=19> */
.L_x_22370:
        /* <DEDUP_REMOVED lines=12> */
.L_x_22372:
[----:B------:R-:W-:Y:S05]  /*3d010*/  BSYNC.RECONVERGENT B2 ;  /* 0x0000000000027941 */ /* 0x000fea0003800200 */
.L_x_22371:
        /* <DEDUP_REMOVED lines=62> */
.L_x_22369:
[----:B------:R-:W-:Y:S05]  /*3d400*/  BSYNC.RECONVERGENT B1 ;  /* 0x0000000000017941 */ /* 0x000fea0003800200 */
.L_x_22368:
        /* <DEDUP_REMOVED lines=19> */
.L_x_22375:
        /* <DEDUP_REMOVED lines=12> */
.L_x_22377:
[----:B------:R-:W-:Y:S05]  /*3d600*/  BSYNC.RECONVERGENT B2 ;  /* 0x0000000000027941 */ /* 0x000fea0003800200 */
.L_x_22376:
        /* <DEDUP_REMOVED lines=62> */
.L_x_22374:
[----:B------:R-:W-:Y:S05]  /*3d9f0*/  BSYNC.RECONVERGENT B1 ;  /* 0x0000000000017941 */ /* 0x000fea0003800200 */
.L_x_22373:
        /* <DEDUP_REMOVED lines=19> */
.L_x_22380:
        /* <DEDUP_REMOVED lines=12> */
.L_x_22382:
[----:B------:R-:W-:Y:S05]  /*3dbf0*/  BSYNC.RECONVERGENT B2 ;  /* 0x0000000000027941 */ /* 0x000fea0003800200 */
.L_x_22381:
        /* <DEDUP_REMOVED lines=62> */
.L_x_22379:
[----:B------:R-:W-:Y:S05]  /*3dfe0*/  BSYNC.RECONVERGENT B1 ;  /* 0x0000000000017941 */ /* 0x000fea0003800200 */
.L_x_22378:
        /* <DEDUP_REMOVED lines=17> */
.L_x_22385:
        /* <DEDUP_REMOVED lines=12> */
.L_x_22387:
[----:B------:R-:W-:Y:S05]  /*3e1c0*/  BSYNC.RECONVERGENT B2 ;  /* 0x0000000000027941 */ /* 0x000fea0003800200 */
.L_x_22386:
        /* <DEDUP_REMOVED lines=62> */
.L_x_22384:
[----:B------:R-:W-:Y:S05]  /*3e5b0*/  BSYNC.RECONVERGENT B1 ;  /* 0x0000000000017941 */ /* 0x000fea0003800200 */
.L_x_22383:
        /* <DEDUP_REMOVED lines=17> */
.L_x_22390:
        /* <DEDUP_REMOVED lines=12> */
.L_x_22392:
[----:B------:R-:W-:Y:S05]  /*3e790*/  BSYNC.RECONVERGENT B2 ;  /* 0x0000000000027941 */ /* 0x000fea0003800200 */
.L_x_22391:
        /* <DEDUP_REMOVED lines=62> */
.L_x_22389:
[----:B------:R-:W-:Y:S05]  /*3eb80*/  BSYNC.RECONVERGENT B1 ;  /* 0x0000000000017941 */ /* 0x000fea0003800200 */
.L_x_22388:
        /* <DEDUP_REMOVED lines=17> */
.L_x_22395:
        /* <DEDUP_REMOVED lines=12> */
.L_x_22397:
[----:B------:R-:W-:Y:S05]  /*3ed60*/  BSYNC.RECONVERGENT B2 ;  /* 0x0000000000027941 */ /* 0x000fea0003800200 */
.L_x_22396:
        /* <DEDUP_REMOVED lines=62> */
.L_x_22394:
[----:B------:R-:W-:Y:S05]  /*3f150*/  BSYNC.RECONVERGENT B1 ;  /* 0x0000000000017941 */ /* 0x000fea0003800200 */
.L_x_22393:
        /* <DEDUP_REMOVED lines=42> */
.L_x_22357:
        /* <DEDUP_REMOVED lines=44> */
.L_x_22398:
[----:B------:R-:W-:Y:S01]  /*3f6c0*/  MOV R11, R189 ;  /* 0x000000bd000b7202 */ /* 0x000fe20000000f00 */
[----:B------:R-:W-:-:S07]  /*3f6d0*/  VIADD R188, R188, 0x80 ;  /* 0x00000080bcbc7836 */ /* 0x000fce0000000000 */
.L_x_22275:
[----:B------:R-:W-:Y:S05]  /*3f6e0*/  BSYNC.RECONVERGENT B0 ;  /* 0x0000000000007941 */ /* 0x000fea0003800200 */
.L_x_22274:
        /* <DEDUP_REMOVED lines=36> */
.L_x_22404:
        /* <DEDUP_REMOVED lines=12> */
.L_x_22406:
[----:B------:R-:W-:Y:S05]  /*3f9f0*/  BSYNC.RECONVERGENT B2 ;  /* 0x0000000000027941 */ /* 0x000fea0003800200 */
.L_x_22405:
        /* <DEDUP_REMOVED lines=62> */
.L_x_22403:
[----:B------:R-:W-:Y:S05]  /*3fde0*/  BSYNC.RECONVERGENT B1 ;  /* 0x0000000000017941 */ /* 0x000fea0003800200 */
.L_x_22402:
        /* <DEDUP_REMOVED lines=9> */
[----:B------:R-:W-:Y:S02]  /*3fe80*/  MOV R5, R12 ;  /* 0x0000000c00057202 */ /* 0x000fe40000000f00 */
        /* <DEDUP_REMOVED lines=13> */
.L_x_22409:
        /* <DEDUP_REMOVED lines=12> */
.L_x_22411:
[----:B------:R-:W-:Y:S05]  /*40020*/  BSYNC.RECONVERGENT B2 ;  /* 0x0000000000027941 */ /* 0x000fea0003800200 */
.L_x_22410:
        /* <DEDUP_REMOVED lines=62> */
.L_x_22408:
[----:B------:R-:W-:Y:S05]  /*40410*/  BSYNC.RECONVERGENT B1 ;  /* 0x0000000000017941 */ /* 0x000fea0003800200 */
.L_x_22407:
        /* <DEDUP_REMOVED lines=24> */
.L_x_22414:
        /* <DEDUP_REMOVED lines=12> */
.L_x_22416:
[----:B------:R-:W-:Y:S05]  /*40660*/  BSYNC.RECONVERGENT B2 ;  /* 0x0000000000027941 */ /* 0x000fea0003800200 */
.L_x_22415:
        /* <DEDUP_REMOVED lines=62> */
.L_x_22413:
[----:B------:R-:W-:Y:S05]  /*40a50*/  BSYNC.RECONVERGENT B1 ;  /* 0x0000000000017941 */ /* 0x000fea0003800200 */
.L_x_22412:
        /* <DEDUP_REMOVED lines=20> */
.L_x_22419:
        /* <DEDUP_REMOVED lines=12> */
.L_x_22421:
[----:B------:R-:W-:Y:S05]  /*40c60*/  BSYNC.RECONVERGENT B2 ;  /* 0x0000000000027941 */ /* 0x000fea0003800200 */
.L_x_22420:
        /* <DEDUP_REMOVED lines=62> */
.L_x_22418:
[----:B------:R-:W-:Y:S05]  /*41050*/  BSYNC.RECONVERGENT B1 ;  /* 0x0000000000017941 */ /* 0x000fea0003800200 */
.L_x_22417:
        /* <DEDUP_REMOVED lines=24> */
.L_x_22424:
        /* <DEDUP_REMOVED lines=12> */
.L_x_22426:
[----:B------:R-:W-:Y:S05]  /*412a0*/  BSYNC.RECONVERGENT B2 ;  /* 0x0000000000027941 */ /* 0x000fea0003800200 */
.L_x_22425:
        /* <DEDUP_REMOVED lines=62> */
.L_x_22423:
[----:B------:R-:W-:Y:S05]  /*41690*/  BSYNC.RECONVERGENT B1 ;  /* 0x0000000000017941 */ /* 0x000fea0003800200 */
.L_x_22422:
        /* <DEDUP_REMOVED lines=20> */
.L_x_22429:
        /* <DEDUP_REMOVED lines=12> */
.L_x_22431:
[----:B------:R-:W-:Y:S05]  /*418a0*/  BSYNC.RECONVERGENT B2 ;  /* 0x0000000000027941 */ /* 0x000fea0003800200 */
.L_x_22430:
        /* <DEDUP_REMOVED lines=62> */
.L_x_22428:
[----:B------:R-:W-:Y:S05]  /*41c90*/  BSYNC.RECONVERGENT B1 ;  /* 0x0000000000017941 */ /* 0x000fea0003800200 */
.L_x_22427:
        /* <DEDUP_REMOVED lines=24> */
.L_x_22434:
        /* <DEDUP_REMOVED lines=12> */
.L_x_22436:
[----:B------:R-:W-:Y:S05]  /*41ee0*/  BSYNC.RECONVERGENT B2 ;  /* 0x0000000000027941 */ /* 0x000fea0003800200 */
.L_x_22435:
        /* <DEDUP_REMOVED lines=62> */
.L_x_22433:
[----:B------:R-:W-:Y:S05]  /*422d0*/  BSYNC.RECONVERGENT B1 ;  /* 0x0000000000017941 */ /* 0x000fea0003800200 */
.L_x_22432:
        /* <DEDUP_REMOVED lines=20> */
.L_x_22439:
        /* <DEDUP_REMOVED lines=12> */
.L_x_22441:
[----:B------:R-:W-:Y:S05]  /*424e0*/  BSYNC.RECONVERGENT B2 ;  /* 0x0000000000027941 */ /* 0x000fea0003800200 */
.L_x_22440:
        /* <DEDUP_REMOVED lines=62> */
.L_x_22438:
[----:B------:R-:W-:Y:S05]  /*428d0*/  BSYNC.RECONVERGENT B1 ;  /* 0x0000000000017941 */ /* 0x000fea0003800200 */
.L_x_22437:
        /* <DEDUP_REMOVED lines=24> */
.L_x_22444:
        /* <DEDUP_REMOVED lines=12> */
.L_x_22446:
[----:B------:R-:W-:Y:S05]  /*42b20*/  BSYNC.RECONVERGENT B2 ;  /* 0x0000000000027941 */ /* 0x000fea0003800200 */
.L_x_22445:
        /* <DEDUP_REMOVED lines=62> */
.L_x_22443:
[----:B------:R-:W-:Y:S05]  /*42f10*/  BSYNC.RECONVERGENT B1 ;  /* 0x0000000000017941 */ /* 0x000fea0003800200 */
.L_x_22442:
        /* <DEDUP_REMOVED lines=18> */
.L_x_22449:
        /* <DEDUP_REMOVED lines=12> */
.L_x_22451:
[----:B------:R-:W-:Y:S05]  /*43100*/  BSYNC.RECONVERGENT B2 ;  /* 0x0000000000027941 */ /* 0x000fea0003800200 */
.L_x_22450:
        /* <DEDUP_REMOVED lines=62> */
.L_x_22448:
[----:B------:R-:W-:Y:S05]  /*434f0*/  BSYNC.RECONVERGENT B1 ;  /* 0x0000000000017941 */ /* 0x000fea0003800200 */
.L_x_22447:
        /* <DEDUP_REMOVED lines=24> */
.L_x_22454:
        /* <DEDUP_REMOVED lines=12> */
.L_x_22456:
[----:B------:R-:W-:Y:S05]  /*43740*/  BSYNC.RECONVERGENT B2 ;  /* 0x0000000000027941 */ /* 0x000fea0003800200 */
.L_x_22455:
        /* <DEDUP_REMOVED lines=62> */
.L_x_22453:
[----:B------:R-:W-:Y:S05]  /*43b30*/  BSYNC.RECONVERGENT B1 ;  /* 0x0000000000017941 */ /* 0x000fea0003800200 */
.L_x_22452:
        /* <DEDUP_REMOVED lines=18> */
.L_x_22459:
        /* <DEDUP_REMOVED lines=12> */
.L_x_22461:
[----:B------:R-:W-:Y:S05]  /*43d20*/  BSYNC.RECONVERGENT B2 ;  /* 0x0000000000027941 */ /* 0x000fea0003800200 */
.L_x_22460:
        /* <DEDUP_REMOVED lines=62> */
.L_x_22458:
[----:B------:R-:W-:Y:S05]  /*44110*/  BSYNC.RECONVERGENT B1 ;  /* 0x0000000000017941 */ /* 0x000fea0003800200 */
.L_x_22457:
        /* <DEDUP_REMOVED lines=23> */
.L_x_22464:
        /* <DEDUP_REMOVED lines=12> */
.L_x_22466:
[----:B------:R-:W-:Y:S05]  /*44350*/  BSYNC.RECONVERGENT B2 ;  /* 0x0000000000027941 */ /* 0x000fea0003800200 */
.L_x_22465:
        /* <DEDUP_REMOVED lines=62> */
.L_x_22463:
[----:B------:R-:W-:Y:S05]  /*44740*/  BSYNC.RECONVERGENT B1 ;  /* 0x0000000000017941 */ /* 0x000fea0003800200 */
.L_x_22462:
        /* <DEDUP_REMOVED lines=18> */
.L_x_22469:
        /* <DEDUP_REMOVED lines=12> */
.L_x_22471:
[----:B------:R-:W-:Y:S05]  /*44930*/  BSYNC.RECONVERGENT B2 ;  /* 0x0000000000027941 */ /* 0x000fea0003800200 */
.L_x_22470:
        /* <DEDUP_REMOVED lines=62> */
.L_x_22468:
[----:B------:R-:W-:Y:S05]  /*44d20*/  BSYNC.RECONVERGENT B1 ;  /* 0x0000000000017941 */ /* 0x000fea0003800200 */
.L_x_22467:
        /* <DEDUP_REMOVED lines=23> */
.L_x_22474:
        /* <DEDUP_REMOVED lines=12> */
.L_x_22476:
[----:B------:R-:W-:Y:S05]  /*44f60*/  BSYNC.RECONVERGENT B2 ;  /* 0x0000000000027941 */ /* 0x000fea0003800200 */
.L_x_22475:
        /* <DEDUP_REMOVED lines=62> */
.L_x_22473:
[----:B------:R-:W-:Y:S05]  /*45350*/  BSYNC.RECONVERGENT B1 ;  /* 0x0000000000017941 */ /* 0x000fea0003800200 */
.L_x_22472:
        /* <DEDUP_REMOVED lines=18> */
.L_x_22479:
        /* <DEDUP_REMOVED lines=15> */
.L_x_22481:
[----:B------:R-:W-:Y:S05]  /*45570*/  BSYNC.RECONVERGENT B2 ;  /* 0x0000000000027941 */ /* 0x000fea0003800200 */
.L_x_22480:
        /* <DEDUP_REMOVED lines=62> */
.L_x_22478:
[----:B------:R-:W-:Y:S05]  /*45960*/  BSYNC.RECONVERGENT B1 ;  /* 0x0000000000017941 */ /* 0x000fea0003800200 */
.L_x_22477:
        /* <DEDUP_REMOVED lines=12> */
.L_x_22401:
        /* <DEDUP_REMOVED lines=16> */
.L_x_22485:
        /* <DEDUP_REMOVED lines=12> */
.L_x_22487:
[----:B------:R-:W-:Y:S05]  /*45bf0*/  BSYNC.RECONVERGENT B2 ;  /* 0x0000000000027941 */ /* 0x000fea0003800200 */
.L_x_22486:
        /* <DEDUP_REMOVED lines=62> */
.L_x_22484:
[----:B------:R-:W-:Y:S05]  /*45fe0*/  BSYNC.RECONVERGENT B1 ;  /* 0x0000000000017941 */ /* 0x000fea0003800200 */
.L_x_22483:
[----:B0-2---:R-:W0:Y:S01]  /*45ff0*/  LDC R194, c[0x0][0x404] ;  /* 0x00010100ffc27b82 */ /* 0x005e220000000800 */
[----:B------:R-:W-:Y:S01]  /*46000*/  I2FP.F32.U32 R11, R181 ;  /* 0x000000b5000b7245 */ /* 0x000fe20000201000 */
[----:B------:R-:W-:Y:S01]  /*46010*/  IMAD.MOV.U32 R195, RZ, RZ, 0x2f800000 ;  /* 0x2f800000ffc37424 */ /* 0x000fe200078e00ff */
[----:B------:R-:W-:Y:S01]  /*46020*/  LOP3.LUT R18, R18, 0xffffffef, RZ, 0xc0, !PT ;  /* 0xffffffef12127812 */ /* 0x000fe200078ec0ff */
[----:B------:R-:W-:Y:S01]  /*46030*/  BSSY.RECONVERGENT B1, `(.L_x_22488) ;  /* 0x000005c000017945 */ /* 0x000fe20003800200 */
[----:B-----5:R-:W-:Y:S02]  /*46040*/  HADD2.F32 R193, -RZ, R184.H0_H0 ;  /* 0x200000b8ffc17230 */ /* 0x020fe40000004100 */
[----:B------:R-:W-:Y:S01]  /*46050*/  FFMA.FTZ R11, R11, R195, 1.1641532182693481445e-10 ;  /* 0x2f0000000b0b7423 */ /* 0x000fe200000100c3 */
[----:B------:R-:W-:-:S04]  /*46060*/  IMAD.MOV.U32 R14, RZ, RZ, 0x2 ;  /* 0x00000002ff0e7424 */ /* 0x000fc800078e00ff */
[----:B0-----:R-:W-:Y:S02]  /*46070*/  FSETP.LE.FTZ.AND P2, PT, R11, R194, PT ;  /* 0x000000c20b00720b */ /* 0x001fe40003f53000 */
        /* <DEDUP_REMOVED lines=12> */
.L_x_22490:
        /* <DEDUP_REMOVED lines=12> */
.L_x_22492:
[----:B------:R-:W-:Y:S05]  /*46200*/  BSYNC.RECONVERGENT B2 ;  /* 0x0000000000027941 */ /* 0x000fea0003800200 */
.L_x_22491:
        /* <DEDUP_REMOVED lines=62> */
.L_x_22489:
[----:B------:R-:W-:Y:S05]  /*465f0*/  BSYNC.RECONVERGENT B1 ;  /* 0x0000000000017941 */ /* 0x000fea0003800200 */
.L_x_22488:
        /* <DEDUP_REMOVED lines=19> */
.L_x_22495:
        /* <DEDUP_REMOVED lines=12> */
.L_x_22497:
[----:B------:R-:W-:Y:S05]  /*467f0*/  BSYNC.RECONVERGENT B2 ;  /* 0x0000000000027941 */ /* 0x000fea0003800200 */
.L_x_22496:
        /* <DEDUP_REMOVED lines=62> */
.L_x_22494:
[----:B------:R-:W-:Y:S05]  /*46be0*/  BSYNC.RECONVERGENT B1 ;  /* 0x0000000000017941 */ /* 0x000fea0003800200 */
.L_x_22493:
        /* <DEDUP_REMOVED lines=19> */
.L_x_22500:
        /* <DEDUP_REMOVED lines=12> */
.L_x_22502:
[----:B------:R-:W-:Y:S05]  /*46de0*/  BSYNC.RECONVERGENT B2 ;  /* 0x0000000000027941 */ /* 0x000fea0003800200 */
.L_x_22501:
        /* <DEDUP_REMOVED lines=62> */
.L_x_22499:
[----:B------:R-:W-:Y:S05]  /*471d0*/  BSYNC.RECONVERGENT B1 ;  /* 0x0000000000017941 */ /* 0x000fea0003800200 */
.L_x_22498:
        /* <DEDUP_REMOVED lines=19> */
.L_x_22505:
        /* <DEDUP_REMOVED lines=12> */
.L_x_22507:
[----:B------:R-:W-:Y:S05]  /*473d0*/  BSYNC.RECONVERGENT B2 ;  /* 0x0000000000027941 */ /* 0x000fea0003800200 */
.L_x_22506:
        /* <DEDUP_REMOVED lines=62> */
.L_x_22504:
[----:B------:R-:W-:Y:S05]  /*477c0*/  BSYNC.RECONVERGENT B1 ;  /* 0x0000000000017941 */ /* 0x000fea0003800200 */
.L_x_22503:
        /* <DEDUP_REMOVED lines=17> */
.L_x_22510:
        /* <DEDUP_REMOVED lines=12> */
.L_x_22512:
[----:B------:R-:W-:Y:S05]  /*479a0*/  BSYNC.RECONVERGENT B2 ;  /* 0x0000000000027941 */ /* 0x000fea0003800200 */
.L_x_22511:
        /* <DEDUP_REMOVED lines=62> */
.L_x_22509:
[----:B------:R-:W-:Y:S05]  /*47d90*/  BSYNC.RECONVERGENT B1 ;  /* 0x0000000000017941 */ /* 0x000fea0003800200 */
.L_x_22508:
[----:B------:R-:W-:Y:S01]  /*47da0*/  ISETP.NE.AND P4, PT, R14, 0x1, PT ;  /* 0x000000010e00780c */ /* 0x000fe20003f85270 */
[----:B------:R-:W-:Y:S01]  /*47db0*/  BSSY.RECONVERGENT B1, `(.L_x_22513) ;  /* 0x000005b000017945 */ /* 0x000fe20003800200 */
[----:B------:R-:W-:Y:S01]  /*47dc0*/  I2FP.F32.U32 R183, R183 ;  /* 0x000000b700b77245 */ /* 0x000fe20000201000 */
[----:B------:R-:W-:Y:S02]  /*47dd0*/  HFMA2 R184, -RZ, RZ, 0, 1.1920928955078125e-07 ;  /* 0x00000002ffb87431 */ /* 0x000fe400000001ff */
[----:B------:R-:W-:Y:S02]  /*47de0*/  HADD2.F32 R186, -RZ, R186.H1_H1 ;  /* 0x300000baffba7230 */ /* 0x000fe40000004100 */
[----:B------:R-:W-:-:S05]  /*47df0*/  FFMA.FTZ R183, R183, R195, 1.1641532182693481445e-10 ;  /* 0x2f000000b7b77423 */ /* 0x000fca00000100c3 */
[----:B------:R-:W-:Y:S01]  /*47e00*/  FSETP.LE.FTZ.AND P3, PT, R183, R194, PT ;  /* 0x000000c2b700720b */ /* 0x000fe20003f73000 */
[----:B------:R-:W-:Y:S01]  /*47e10*/  IMAD.MOV.U32 R183, RZ, RZ, R12 ;  /* 0x000000ffffb77224 */ /* 0x000fe200078e000c */
        /* <DEDUP_REMOVED lines=9> */
.L_x_22515:
        /* <DEDUP_REMOVED lines=12> */
.L_x_22517:
[----:B------:R-:W-:Y:S05]  /*47f70*/  BSYNC.RECONVERGENT B2 ;  /* 0x0000000000027941 */ /* 0x000fea0003800200 */
.L_x_22516:
        /* <DEDUP_REMOVED lines=62> */
.L_x_22514:
[----:B------:R-:W-:Y:S05]  /*48360*/  BSYNC.RECONVERGENT B1 ;  /* 0x0000000000017941 */ /* 0x000fea0003800200 */
.L_x_22513:
        /* <DEDUP_REMOVED lines=17> */
.L_x_22520:
        /* <DEDUP_REMOVED lines=12> */
.L_x_22522:
[----:B------:R-:W-:Y:S05]  /*48540*/  BSYNC.RECONVERGENT B2 ;  /* 0x0000000000027941 */ /* 0x000fea0003800200 */
.L_x_22521:
        /* <DEDUP_REMOVED lines=62> */
.L_x_22519:
[----:B------:R-:W-:Y:S05]  /*48930*/  BSYNC.RECONVERGENT B1 ;  /* 0x0000000000017941 */ /* 0x000fea0003800200 */
.L_x_22518:
        /* <DEDUP_REMOVED lines=42> */
.L_x_22482:
        /* <DEDUP_REMOVED lines=45> */
.L_x_22400:
[----:B------:R-:W-:Y:S05]  /*48eb0*/  BSYNC.RECONVERGENT B0 ;  /* 0x0000000000007941 */ /* 0x000fea0003800200 */
.L_x_22399:
        /* <DEDUP_REMOVED lines=210> */
.L_x_22524:
[----:B------:R-:W-:Y:S05]  /*49be0*/  BSYNC.RECONVERGENT B0 ;  /* 0x0000000000007941 */ /* 0x000fea0003800200 */
.L_x_22523:
        /* <DEDUP_REMOVED lines=15> */
.L_x_22526:
[----:B------:R-:W-:Y:S05]  /*49ce0*/  BSYNC.RECONVERGENT B0 ;  /* 0x0000000000007941 */ /* 0x000fea0003800200 */
.L_x_22525:
        /* <DEDUP_REMOVED lines=76> */
[----:B------:R-:W-:Y:S01]  /*4a1b0*/  F2FP.F16.F32.PACK_AB R188, R191, R188 ;  /* 0x000000bcbfbc723e */ /* 0x000fe200000000ff */
[----:B------:R-:W-:Y:S01]  /*4a1c0*/  FADD.FTZ R191, R136, -UR6 ;  /* 0x8000000688bf7e21 */ /* 0x000fe20008010000 */
[----:B------:R-:W-:-:S03]  /*4a1d0*/  FFMA.FTZ R190, R193, R235, R67 ;  /* 0x000000ebc1be7223 */ /* 0x000fc60000010043 */
[----:B------:R-:W-:Y:S02]  /*4a1e0*/  FMUL.FTZ R235, R191, UR5 ;  /* 0x00000005bfeb7c20 */ /* 0x000fe40008410000 */
[----:B------:R-:W-:Y:S01]  /*4a1f0*/  F2FP.F16.F32.PACK_AB R189, R190, R189 ;  /* 0x000000bdbebd723e */ /* 0x000fe200000000ff */
        /* <DEDUP_REMOVED lines=28> */
[----:B------:R-:W-:Y:S01]  /*4a3c0*/  F2FP.F16.F32.PACK_AB R191, R188, R191 ;  /* 0x000000bfbcbf723e */ /* 0x000fe200000000ff */
[----:B------:R-:W-:Y:S01]  /*4a3d0*/  FFMA.FTZ R194, R248, R194, R109 ;  /* 0x000000c2f8c27223 */ /* 0x000fe2000001006d */
[----:B------:R-:W-:-:S04]  /*4a3e0*/  FFMA.FTZ R195, R232, R195, R113 ;  /* 0x000000c3e8c37223 */ /* 0x000fc80000010071 */
[----:B------:R-:W-:Y:S01]  /*4a3f0*/  F2FP.F16.F32.PACK_AB R190, R194, R190 ;  /* 0x000000bec2be723e */ /* 0x000fe200000000ff */
[----:B--2---:R-:W-:Y:S01]  /*4a400*/  FFMA.FTZ R188, R233, R250, R112 ;  /* 0x000000fae9bc7223 */ /* 0x004fe20000010070 */
[----:B---3--:R-:W-:-:S04]  /*4a410*/  FFMA.FTZ R193, R193, R249, R115 ;  /* 0x000000f9c1c17223 */ /* 0x008fc80000010073 */
[----:B------:R-:W-:Y:S01]  /*4a420*/  F2FP.F16.F32.PACK_AB R188, R195, R188 ;  /* 0x000000bcc3bc723e */ /* 0x000fe200000000ff */
[----:B0-----:R-:W-:Y:S01]  /*4a430*/  IMAD.WIDE.U32 R194, R9, 0x10, R234 ;  /* 0x0000001009c27825 */ /* 0x001fe200078e00ea */
[----:B------:R-:W-:-:S05]  /*4a440*/  F2FP.F16.F32.PACK_AB R189, R193, R189 ;  /* 0x000000bdc1bd723e */ /* 0x000fca00000000ff */
[----:B------:R0:W-:Y:S01]  /*4a450*/  STG.E.128 desc[UR10][R194.64], R188 ;  /* 0x000000bcc2007986 */ /* 0x0001e2000c101d0a */
[----:B------:R-:W-:-:S07]  /*4a460*/  VIADD R9, R9, 0x80 ;  /* 0x0000008009097836 */ /* 0x000fce0000000000 */
.L_x_22528:
[----:B------:R-:W-:Y:S05]  /*4a470*/  BSYNC.RECONVERGENT B0 ;  /* 0x0000000000007941 */ /* 0x000fea0003800200 */
.L_x_22527:
        /* <DEDUP_REMOVED lines=20> */
[----:B------:R-:W-:Y:S01]  /*4a5c0*/  F2FP.F16.F32.PACK_AB R188, R191, R188 ;  /* 0x000000bcbfbc723e */ /* 0x000fe200000000ff */
[----:B------:R-:W-:Y:S01]  /*4a5d0*/  FADD.FTZ R191, R144, -UR6 ;  /* 0x8000000690bf7e21 */ /* 0x000fe20008010000 */
[----:B------:R-:W-:Y:S01]  /*4a5e0*/  FADD.FTZ R195, R146, -UR6 ;  /* 0x8000000692c37e21 */ /* 0x000fe20008010000 */
[----:B------:R-:W-:Y:S01]  /*4a5f0*/  FFMA.FTZ R190, R193, R194, R59 ;  /* 0x000000c2c1be7223 */ /* 0x000fe2000001003b */
[----:B------:R-:W-:Y:S01]  /*4a600*/  FADD.FTZ R194, R147, -UR6 ;  /* 0x8000000693c27e21 */ /* 0x000fe20008010000 */
[----:B------:R-:W-:-:S03]  /*4a610*/  FMUL.FTZ R235, R191, UR5 ;  /* 0x00000005bfeb7c20 */ /* 0x000fc60008410000 */
        /* <DEDUP_REMOVED lines=39> */
[----:B------:R-:W-:-:S07]  /*4a890*/  IADD3 R9, PT, PT, R9, 0x80, RZ ;  /* 0x0000008009097810 */ /* 0x000fce0007ffe0ff */
.L_x_22530:
[----:B------:R-:W-:Y:S05]  /*4a8a0*/  BSYNC.RECONVERGENT B0 ;  /* 0x0000000000007941 */ /* 0x000fea0003800200 */
.L_x_22529:
        /* <DEDUP_REMOVED lines=66> */
.L_x_22532:
[----:B------:R-:W-:Y:S05]  /*4acd0*/  BSYNC.RECONVERGENT B0 ;  /* 0x0000000000007941 */ /* 0x000fea0003800200 */
.L_x_22531:
        /* <DEDUP_REMOVED lines=66> */
.L_x_22534:
[----:B------:R-:W-:Y:S05]  /*4b100*/  BSYNC.RECONVERGENT B0 ;  /* 0x0000000000007941 */ /* 0x000fea0003800200 */
.L_x_22533:
        /* <DEDUP_REMOVED lines=20> */
[----:B------:R-:W-:Y:S01]  /*4b250*/  F2FP.F16.F32.PACK_AB R188, R191, R188 ;  /* 0x000000bcbfbc723e */ /* 0x000fe200000000ff */
[----:B------:R-:W-:Y:S01]  /*4b260*/  FADD.FTZ R191, R168, -UR6 ;  /* 0x80000006a8bf7e21 */ /* 0x000fe20008010000 */
[----:B------:R-:W-:Y:S01]  /*4b270*/  FADD.FTZ R195, R170, -UR6 ;  /* 0x80000006aac37e21 */ /* 0x000fe20008010000 */
[----:B----4-:R-:W-:Y:S01]  /*4b280*/  FFMA.FTZ R190, R193, R194, R35 ;  /* 0x000000c2c1be7223 */ /* 0x010fe20000010023 */
        /* <DEDUP_REMOVED lines=24> */
[----:B------:R-:W-:Y:S01]  /*4b410*/  F2FP.F16.F32.PACK_AB R191, R188, R191 ;  /* 0x000000bfbcbf723e */ /* 0x000fe200000000ff */
[----:B--2---:R-:W-:Y:S01]  /*4b420*/  FFMA.FTZ R188, R233, R190, R80 ;  /* 0x000000bee9bc7223 */ /* 0x004fe20000010050 */
[----:B------:R-:W-:Y:S01]  /*4b430*/  FFMA.FTZ R190, R235, R244, R76 ;  /* 0x000000f4ebbe7223 */ /* 0x000fe2000001004c */
[----:B---3--:R-:W-:Y:S02]  /*4b440*/  FFMA.FTZ R189, R234, R194, R82 ;  /* 0x000000c2eabd7223 */ /* 0x008fe40000010052 */
[----:B------:R-:W0:Y:S01]  /*4b450*/  LDC.64 R234, c[0x0][0x430] ;  /* 0x00010c00ffea7b82 */ /* 0x000e220000000a00 */
[----:B------:R-:W-:Y:S01]  /*4b460*/  FFMA.FTZ R194, R248, R245, R77 ;  /* 0x000000f5f8c27223 */ /* 0x000fe2000001004d */
[----:B----4-:R-:W-:Y:S01]  /*4b470*/  FFMA.FTZ R195, R232, R195, R81 ;  /* 0x000000c3e8c37223 */ /* 0x010fe20000010051 */
[----:B------:R-:W-:-:S03]  /*4b480*/  FFMA.FTZ R193, R193, R249, R83 ;  /* 0x000000f9c1c17223 */ /* 0x000fc60000010053 */
[----:B------:R-:W-:Y:S02]  /*4b490*/  F2FP.F16.F32.PACK_AB R190, R194, R190 ;  /* 0x000000bec2be723e */ /* 0x000fe400000000ff */
[----:B------:R-:W-:Y:S02]  /*4b4a0*/  F2FP.F16.F32.PACK_AB R188, R195, R188 ;  /* 0x000000bcc3bc723e */ /* 0x000fe400000000ff */
[----:B------:R-:W-:Y:S01]  /*4b4b0*/  F2FP.F16.F32.PACK_AB R189, R193, R189 ;  /* 0x000000bdc1bd723e */ /* 0x000fe200000000ff */
[----:B0-----:R-:W-:-:S05]  /*4b4c0*/  IMAD.WIDE.U32 R194, R9, 0x10, R234 ;  /* 0x0000001009c27825 */ /* 0x001fca00078e00ea */
[----:B------:R0:W-:Y:S01]  /*4b4d0*/  STG.E.128 desc[UR10][R194.64], R188 ;  /* 0x000000bcc2007986 */ /* 0x0001e2000c101d0a */
[----:B------:R-:W-:-:S07]  /*4b4e0*/  IADD3 R9, PT, PT, R9, 0x80, RZ ;  /* 0x0000008009097810 */ /* 0x000fce0007ffe0ff */
.L_x_22536:
[----:B------:R-:W-:Y:S05]  /*4b4f0*/  BSYNC.RECONVERGENT B0 ;  /* 0x0000000000007941 */ /* 0x000fea0003800200 */
.L_x_22535:
        /* <DEDUP_REMOVED lines=50> */
.L_x_22538:
[----:B------:R-:W-:Y:S05]  /*4b820*/  BSYNC.RECONVERGENT B0 ;  /* 0x0000000000007941 */ /* 0x000fea0003800200 */
.L_x_22537:
        /* <DEDUP_REMOVED lines=49> */
.L_x_22540:
[----:B------:R-:W-:Y:S05]  /*4bb40*/  BSYNC.RECONVERGENT B0 ;  /* 0x0000000000007941 */ /* 0x000fea0003800200 */
.L_x_22539:
[----:B------:R-:W-:Y:S02]  /*4bb50*/  UIADD3 UR4, UPT, UPT, UR4, UR16, URZ ;  /* 0x0000001004047290 */ /* 0x000fe4000fffe0ff */
[----:B------:R-:W-:Y:S02]  /*4bb60*/  UPLOP3.LUT UP1, UPT, UPT, UPT, UP1, 0x40, 0x4 ;  /* 0x000000000004789c */ /* 0x000fe40003f2e810 */
[----:B------:R-:W-:-:S09]  /*4bb70*/  UISETP.GE.AND UP0, UPT, UR4, UR17, UPT ;  /* 0x000000110400728c */ /* 0x000fd2000bf06270 */
[----:B------:R-:W-:Y:S05]  /*4bb80*/  BRA.U !UP0, `(.L_x_22541) ;  /* 0xfffffba908f07547 */ /* 0x000fea000b83ffff */
[----:B------:R-:W-:Y:S05]  /*4bb90*/  EXIT ;  /* 0x000000000000794d */ /* 0x000fea0003800000 */
.L_x_22542:
        /* <DEDUP_REMOVED lines=14> */
.L_x_27904:


//--------------------- .text._ZN10layer_norm31ln_parallel_residual_fwd_kernelINS_13Kernel_traitsIf6__halffS2_fjLj7168ELj1ELj1ELj4ELj16ENS_18Kernel_traits_baseILj7168EfS2_fS2_fjLj128EEEEELb1ELb0ELb1EEEvNS_9FwdParamsE --------------------------
	.section	.text._ZN10layer_norm31ln_parallel_residual_fwd_kernelINS_13Kernel_traitsIf6__halffS2_fjLj7168ELj1ELj1ELj4ELj16ENS_18Kernel_traits_baseILj7168EfS2_fS2_fjLj128EEEEELb1ELb0ELb1EEEvNS_9FwdParamsE,"ax",@progbits
	.align	128
        .global         _ZN10layer_norm31ln_parallel_residual_fwd_kernelINS_13Kernel_traitsIf6__halffS2_fjLj7168ELj1ELj1ELj4ELj16ENS_18Kernel_traits_baseILj7168EfS2_fS2_fjLj128EEEEELb1ELb0ELb1EEEvNS_9FwdParamsE
        .type           _ZN10layer_norm31ln_parallel_residual_fwd_kernelINS_13Kernel_traitsIf6__halffS2_fjLj7168ELj1ELj1ELj4ELj16ENS_18Kernel_traits_baseILj7168EfS2_fS2_fjLj128EEEEELb1ELb0ELb1EEEvNS_9FwdParamsE,@function
        .size           _ZN10layer_norm31ln_parallel_residual_fwd_kernelINS_13Kernel_traitsIf6__halffS2_fjLj7168ELj1ELj1ELj4ELj16ENS_18Kernel_traits_baseILj7168EfS2_fS2_fjLj128EEEEELb1ELb0ELb1EEEvNS_9FwdParamsE,(.L_x_27905 - _ZN10layer_norm31ln_parallel_residual_fwd_kernelINS_13Kernel_traitsIf6__halffS2_fjLj7168ELj1ELj1ELj4ELj16ENS_18Kernel_traits_baseILj7168EfS2_fS2_fjLj128EEEEELb1ELb0ELb1EEEvNS_9FwdParamsE)
        .other          _ZN10layer_norm31ln_parallel_residual_fwd_kernelINS_13Kernel_traitsIf6__halffS2_fjLj7168ELj1ELj1ELj4ELj16ENS_18Kernel_traits_baseILj7168EfS2_fS2_fjLj128EEEEELb1ELb0ELb1EEEvNS_9FwdParamsE,@"STO_CUDA_ENTRY STV_DEFAULT"
_ZN10layer_norm31ln_parallel_residual_fwd_kernelINS_13Kernel_traitsIf6__halffS2_fjLj7168ELj1ELj1ELj4ELj16ENS_18Kernel_traits_baseILj7168EfS2_fS2_fjLj128EEEEELb1ELb0ELb1EEEvNS_9FwdParamsE:
.text._ZN10layer_norm31ln_parallel_residual_fwd_kernelINS_13Kernel_traitsIf6__halffS2_fjLj7168ELj1ELj1ELj4ELj16ENS_18Kernel_traits_baseILj7168EfS2_fS2_fjLj128EEEEELb1ELb0ELb1EEEvNS_9FwdParamsE:
        /* <DEDUP_REMOVED lines=159> */
.L_x_22544:
        /* <DEDUP_REMOVED lines=57> */
.L_x_22543:
        /* <DEDUP_REMOVED lines=68> */
[----:B----4-:R-:W-:Y:S04]  /*11c0*/  STL.64 [R1+0x20], R76 ;  /* 0x0000204c01007387 */ /* 0x010fe80000100a00 */
[----:B------:R3:W-:Y:S04]  /*11d0*/  STL.64 [R1+0x28], R78 ;  /* 0x0000284e01007387 */ /* 0x0007e80000100a00 */
[----:B-1----:R0:W5:Y:S04]  /*11e0*/  LDG.E.128 R80, desc[UR20][R8.64+0x10] ;  /* 0x0000101408507981 */ /* 0x002168000c1e1d00 */
[----:B---3--:R0:W5:Y:S04]  /*11f0*/  LDG.E.128 R76, desc[UR20][R8.64] ;  /* 0x00000014084c7981 */ /* 0x008168000c1e1d00 */
        /* <DEDUP_REMOVED lines=33> */
.L_x_22546:
        /* <DEDUP_REMOVED lines=74> */
[----:B---3--:R-:W-:Y:S04]  /*18b0*/  STL.64 [R1+0x30], R76 ;  /* 0x0000304c01007387 */ /* 0x008fe80000100a00 */
        /* <DEDUP_REMOVED lines=34> */
[----:B------:R0:W-:Y:S01]  /*1ae0*/  STL.64 [R1+0x8], R10 ;  /* 0x0000080a01007387 */ /* 0x0001e20000100a00 */
[----:B-1----:R-:W-:-:S02]  /*1af0*/  CS2R R78, SRZ ;  /* 0x00000000004e7805 */ /* 0x002fc4000001ff00 */
[----:B------:R-:W-:-:S07]  /*1b00*/  CS2R R76, SRZ ;  /* 0x00000000004c7805 */ /* 0x000fce000001ff00 */
.L_x_22545:
        /* <DEDUP_REMOVED lines=105> */
.L_x_23076:
        /* <DEDUP_REMOVED lines=40> */
.L_x_22549:
        /* <DEDUP_REMOVED lines=16> */
.L_x_22550:
        /* <DEDUP_REMOVED lines=60> */
.L_x_22548:
[----:B------:R-:W-:Y:S01]  /*28e0*/  I2FP.F32.U32 R15, R15 ;  /* 0x0000000f000f7245 */ /* 0x000fe20000201000 */
[----:B------:R-:W-:Y:S01]  /*28f0*/  UISETP.NE.AND UP0, UPT, UR5, 0x1, UPT ;  /* 0x000000010500788c */ /* 0x000fe2000bf05270 */
[----:B------:R-:W-:Y:S01]  /*2900*/  LOP3.LUT R5, R5, 0xfffffffb, RZ, 0xc0, !PT ;  /* 0xfffffffb05057812 */ /* 0x000fe200078ec0ff */
[----:B------:R-:W-:Y:S01]  /*2910*/  IMAD.MOV.U32 R23, RZ, RZ, R6 ;  /* 0x000000ffff177224 */ /* 0x000fe200078e0006 */
[----:B------:R-:W-:Y:S01]  /*2920*/  UMOV UR4, 0x2 ;  /* 0x0000000200047882 */ /* 0x000fe20000000000 */
[----:B------:R-:W-:-:S05]  /*2930*/  FFMA.FTZ R15, R15, R223, 1.1641532182693481445e-10 ;  /* 0x2f0000000f0f7423 */ /* 0x000fca00000100df */
[----:B------:R-:W-:Y:S01]  /*2940*/  FSETP.LE.FTZ.AND P1, PT, R15, UR25, PT ;  /* 0x000000190f007c0b */ /* 0x000fe2000bf33000 */
[----:B-----5:R-:W-:-:S12]  /*2950*/  HADD2.F32 R15, -RZ, R16.H0_H0 ;  /* 0x20000010ff0f7230 */ /* 0x020fd80000004100 */
        /* <DEDUP_REMOVED lines=11> */
.L_x_22552:
        /* <DEDUP_REMOVED lines=16> */
.L_x_22553:
        /* <DEDUP_REMOVED lines=61> */
.L_x_22551:
[----:B------:R-:W-:Y:S01]  /*2ee0*/  I2FP.F32.U32 R20, R23 ;  /* 0x0000001700147245 */ /* 0x000fe20000201000 */
[----:B------:R-:W-:Y:S01]  /*2ef0*/  UISETP.NE.AND UP0, UPT, UR4, 0x1, UPT ;  /* 0x000000010400788c */ /* 0x000fe2000bf05270 */
[----:B------:R-:W-:Y:S01]  /*2f00*/  LOP3.LUT R5, R5, 0xfffffffd, RZ, 0xc0, !PT ;  /* 0xfffffffd05057812 */ /* 0x000fe200078ec0ff */
[----:B------:R-:W-:Y:S01]  /*2f10*/  HADD2.F32 R16, -RZ, R16.H1_H1 ;  /* 0x30000010ff107230 */ /* 0x000fe20000004100 */
        /* <DEDUP_REMOVED lines=15> */
.L_x_22555:
        /* <DEDUP_REMOVED lines=16> */
.L_x_22556:
        /* <DEDUP_REMOVED lines=61> */
.L_x_22554:
[----:B------:R-:W-:Y:S01]  /*34e0*/  I2FP.F32.U32 R20, R23 ;  /* 0x0000001700147245 */ /* 0x000fe20000201000 */
[----:B------:R-:W-:Y:S01]  /*34f0*/  UISETP.NE.AND UP0, UPT, UR5, 0x1, UPT ;  /* 0x000000010500788c */ /* 0x000fe2000bf05270 */
[----:B------:R-:W-:Y:S01]  /*3500*/  MOV R21, R6 ;  /* 0x0000000600157202 */ /* 0x000fe20000000f00 */
[----:B------:R-:W-:Y:S02]  /*3510*/  UMOV UR4, 0x2 ;  /* 0x0000000200047882 */ /* 0x000fe40000000000 */
[----:B------:R-:W-:-:S05]  /*3520*/  FFMA.FTZ R20, R20, R223, 1.1641532182693481445e-10 ;  /* 0x2f00000014147423 */ /* 0x000fca00000100df */
[----:B------:R-:W-:Y:S01]  /*3530*/  FSETP.LE.FTZ.AND P1, PT, R20, UR25, PT ;  /* 0x0000001914007c0b */ /* 0x000fe2000bf33000 */
[----:B------:R-:W-:Y:S01]  /*3540*/  HADD2.F32 R20, -RZ, R17.H0_H0 ;  /* 0x20000011ff147230 */ /* 0x000fe20000004100 */
        /* <DEDUP_REMOVED lines=10> */
.L_x_22558:
        /* <DEDUP_REMOVED lines=16> */
.L_x_22559:
        /* <DEDUP_REMOVED lines=61> */
.L_x_22557:
[----:B------:R-:W-:Y:S01]  /*3ac0*/  I2FP.F32.U32 R21, R21 ;  /* 0x0000001500157245 */ /* 0x000fe20000201000 */
[----:B------:R-:W-:Y:S01]  /*3ad0*/  UISETP.NE.AND UP0, UPT, UR4, 0x1, UPT ;  /* 0x000000010400788c */ /* 0x000fe2000bf05270 */
[----:B------:R-:W-:Y:S01]  /*3ae0*/  HADD2.F32 R17, -RZ, R17.H1_H1 ;  /* 0x30000011ff117230 */ /* 0x000fe20000004100 */
        /* <DEDUP_REMOVED lines=14> */
.L_x_22561:
        /* <DEDUP_REMOVED lines=16> */
.L_x_22562:
        /* <DEDUP_REMOVED lines=61> */
.L_x_22560:
[----:B------:R-:W-:Y:S01]  /*40a0*/  I2FP.F32.U32 R21, R21 ;  /* 0x0000001500157245 */ /* 0x000fe20000201000 */
[----:B------:R-:W-:Y:S01]  /*40b0*/  UISETP.NE.AND UP0, UPT, UR5, 0x1, UPT ;  /* 0x000000010500788c */ /* 0x000fe2000bf05270 */
[----:B------:R-:W-:Y:S01]  /*40c0*/  IMAD.MOV.U32 R23, RZ, RZ, R6 ;  /* 0x000000ffff177224 */ /* 0x000fe200078e0006 */
        /* <DEDUP_REMOVED lines=14> */
.L_x_22564:
        /* <DEDUP_REMOVED lines=19> */
.L_x_22565:
        /* <DEDUP_REMOVED lines=61> */
.L_x_22563:
        /* <DEDUP_REMOVED lines=18> */
.L_x_22567:
        /* <DEDUP_REMOVED lines=19> */
.L_x_22568:
        /* <DEDUP_REMOVED lines=61> */
.L_x_22566:
        /* <DEDUP_REMOVED lines=18> */
.L_x_22570:
        /* <DEDUP_REMOVED lines=19> */
.L_x_22571:
        /* <DEDUP_REMOVED lines=61> */
.L_x_22569:
[----:B------:R-:W-:Y:S01]  /*52f0*/  LOP3.LUT R5, R5, 0xffffffef, RZ, 0xc0, !PT ;  /* 0xffffffef05057812 */ /* 0x000fe200078ec0ff */
[----:B------:R-:W-:Y:S01]  /*5300*/  HADD2.F32 R19, -RZ, R19.H1_H1 ;  /* 0x30000013ff137230 */ /* 0x000fe20000004100 */
        /* <DEDUP_REMOVED lines=38> */
.L_x_22547:
        /* <DEDUP_REMOVED lines=16> */
.L_x_22574:
        /* <DEDUP_REMOVED lines=16> */
.L_x_22575:
        /* <DEDUP_REMOVED lines=60> */
.L_x_22573:
[----:B------:R-:W-:Y:S01]  /*5b30*/  I2FP.F32.U32 R8, R7 ;  /* 0x0000000700087245 */ /* 0x000fe20000201000 */
[----:B------:R-:W-:Y:S01]  /*5b40*/  UISETP.NE.AND UP0, UPT, UR5, 0x1, UPT ;  /* 0x000000010500788c */ /* 0x000fe2000bf05270 */
[----:B-----5:R-:W-:Y:S01]  /*5b50*/  HADD2.F32 R7, -RZ, R16.H0_H0 ;  /* 0x20000010ff077230 */ /* 0x020fe20000004100 */
[----:B------:R-:W-:Y:S01]  /*5b60*/  LOP3.LUT R5, R5, 0xfffffffb, RZ, 0xc0, !PT ;  /* 0xfffffffb05057812 */ /* 0x000fe200078ec0ff */
[----:B------:R-:W-:Y:S01]  /*5b70*/  UMOV UR4, 0x2 ;  /* 0x0000000200047882 */ /* 0x000fe20000000000 */
[----:B------:R-:W-:Y:S01]  /*5b80*/  FFMA.FTZ R8, R8, R223, 1.1641532182693481445e-10 ;  /* 0x2f00000008087423 */ /* 0x000fe200000100df */
[----:B------:R-:W-:Y:S01]  /*5b90*/  MOV R11, R6 ;  /* 0x00000006000b7202 */ /* 0x000fe20000000f00 */
        /* <DEDUP_REMOVED lines=13> */
.L_x_22577:
        /* <DEDUP_REMOVED lines=16> */
.L_x_22578:
        /* <DEDUP_REMOVED lines=61> */
.L_x_22576:
[----:B------:R-:W-:Y:S01]  /*6140*/  I2FP.F32.U32 R8, R11 ;  /* 0x0000000b00087245 */ /* 0x000fe20000201000 */
[----:B------:R-:W-:Y:S01]  /*6150*/  UISETP.NE.AND UP0, UPT, UR4, 0x1, UPT ;  /* 0x000000010400788c */ /* 0x000fe2000bf05270 */
[----:B------:R-:W-:Y:S01]  /*6160*/  FSEL R7, R7, RZ, P3 ;  /* 0x000000ff07077208 */ /* 0x000fe20001800000 */
[----:B------:R-:W-:Y:S01]  /*6170*/  IMAD.MOV.U32 R11, RZ, RZ, R6 ;  /* 0x000000ffff0b7224 */ /* 0x000fe200078e0006 */
[----:B------:R-:W-:Y:S01]  /*6180*/  UMOV UR5, 0x2 ;  /* 0x0000000200057882 */ /* 0x000fe20000000000 */
[----:B------:R-:W-:-:S05]  /*6190*/  FFMA.FTZ R8, R8, R223, 1.1641532182693481445e-10 ;  /* 0x2f00000008087423 */ /* 0x000fca00000100df */
[----:B------:R-:W-:Y:S01]  /*61a0*/  FSETP.GTU.FTZ.AND P1, PT, R8, UR25, PT ;  /* 0x0000001908007c0b */ /* 0x000fe2000bf3c000 */
[----:B------:R-:W-:-:S05]  /*61b0*/  HADD2.F32 R8, -RZ, R72.H0_H0 ;  /* 0x20000048ff087230 */ /* 0x000fca0000004100 */
        /* <DEDUP_REMOVED lines=15> */
.L_x_22580:
        /* <DEDUP_REMOVED lines=16> */
.L_x_22581:
        /* <DEDUP_REMOVED lines=61> */
.L_x_22579:
[----:B------:R-:W-:Y:S01]  /*6780*/  I2FP.F32.U32 R8, R11 ;  /* 0x0000000b00087245 */ /* 0x000fe20000201000 */
[----:B------:R-:W-:Y:S01]  /*6790*/  UISETP.NE.AND UP0, UPT, UR5, 0x1, UPT ;  /* 0x000000010500788c */ /* 0x000fe2000bf05270 */
[----:B------:R-:W-:Y:S01]  /*67a0*/  LOP3.LUT R5, R5, 0xfffffffd, RZ, 0xc0, !PT ;  /* 0xfffffffd05057812 */ /* 0x000fe200078ec0ff */
[----:B------:R-:W-:Y:S01]  /*67b0*/  IMAD.MOV.U32 R9, RZ, RZ, R6 ;  /* 0x000000ffff097224 */ /* 0x000fe200078e0006 */
[----:B------:R-:W-:Y:S01]  /*67c0*/  UMOV UR4, 0x2 ;  /* 0x0000000200047882 */ /* 0x000fe20000000000 */
[----:B------:R-:W-:-:S05]  /*67d0*/  FFMA.FTZ R8, R8, R223, 1.1641532182693481445e-10 ;  /* 0x2f00000008087423 */ /* 0x000fca00000100df */
[----:B------:R-:W-:Y:S01]  /*67e0*/  FSETP.LE.FTZ.AND P3, PT, R8, UR25, PT ;  /* 0x0000001908007c0b */ /* 0x000fe2000bf73000 */
[----:B------:R-:W-:-:S05]  /*67f0*/  HADD2.F32 R8, -RZ, R16.H1_H1 ;  /* 0x30000010ff087230 */ /* 0x000fca0000004100 */
[----:B------:R-:W-:-:S07]  /*6800*/  FMUL.FTZ R8, R8, UR23 ;  /* 0x0000001708087c20 */ /* 0x000fce0008410000 */
        /* <DEDUP_REMOVED lines=11> */
.L_x_22583:
        /* <DEDUP_REMOVED lines=16> */
.L_x_22584:
        /* <DEDUP_REMOVED lines=61> */
.L_x_22582:
[----:B------:R-:W-:Y:S01]  /*6d90*/  I2FP.F32.U32 R10, R9 ;  /* 0x00000009000a7245 */ /* 0x000fe20000201000 */
[----:B------:R-:W-:Y:S01]  /*6da0*/  HADD2.F32 R9, -RZ, R72.H1_H1 ;  /* 0x30000048ff097230 */ /* 0x000fe20000004100 */
[----:B------:R-:W-:Y:S01]  /*6db0*/  UISETP.NE.AND UP0, UPT, UR4, 0x1, UPT ;  /* 0x000000010400788c */ /* 0x000fe2000bf05270 */
[----:B------:R-:W-:Y:S01]  /*6dc0*/  FSEL R8, R8, RZ, P3 ;  /* 0x000000ff08087208 */ /* 0x000fe20001800000 */
[----:B------:R-:W-:Y:S01]  /*6dd0*/  UMOV UR5, 0x2 ;  /* 0x0000000200057882 */ /* 0x000fe20000000000 */
[----:B------:R-:W-:Y:S01]  /*6de0*/  FFMA.FTZ R10, R10, R223, 1.1641532182693481445e-10 ;  /* 0x2f0000000a0a7423 */ /* 0x000fe200000100df */
[----:B------:R-:W-:-:S04]  /*6df0*/  FMUL.FTZ R9, R9, UR23 ;  /* 0x0000001709097c20 */ /* 0x000fc80008410000 */
[----:B------:R-:W-:-:S04]  /*6e00*/  FSETP.GTU.FTZ.AND P1, PT, R10, UR25, PT ;  /* 0x000000190a007c0b */ /* 0x000fc8000bf3c000 */
        /* <DEDUP_REMOVED lines=15> */
.L_x_22586:
        /* <DEDUP_REMOVED lines=16> */
.L_x_22587:
        /* <DEDUP_REMOVED lines=61> */
.L_x_22585:
[----:B------:R-:W-:Y:S01]  /*73d0*/  I2FP.F32.U32 R9, R9 ;  /* 0x0000000900097245 */ /* 0x000fe20000201000 */
[----:B------:R-:W-:Y:S01]  /*73e0*/  UISETP.NE.AND UP0, UPT, UR5, 0x1, UPT ;  /* 0x000000010500788c */ /* 0x000fe2000bf05270 */
[----:B------:R-:W-:Y:S01]  /*73f0*/  MOV R13, R6 ;  /* 0x00000006000d7202 */ /* 0x000fe20000000f00 */
[----:B------:R-:W-:Y:S02]  /*7400*/  UMOV UR4, 0x2 ;  /* 0x0000000200047882 */ /* 0x000fe40000000000 */
[----:B------:R-:W-:-:S05]  /*7410*/  FFMA.FTZ R9, R9, R223, 1.1641532182693481445e-10 ;  /* 0x2f00000009097423 */ /* 0x000fca00000100df */
[----:B------:R-:W-:Y:S01]  /*7420*/  FSETP.LE.FTZ.AND P1, PT, R9, UR25, PT ;  /* 0x0000001909007c0b */ /* 0x000fe2000bf33000 */
[----:B------:R-:W-:-:S05]  /*7430*/  HADD2.F32 R9, -RZ, R17.H0_H0 ;  /* 0x20000011ff097230 */ /* 0x000fca0000004100 */
        /* <DEDUP_REMOVED lines=11> */
.L_x_22589:
        /* <DEDUP_REMOVED lines=16> */
.L_x_22590:
        /* <DEDUP_REMOVED lines=61> */
.L_x_22588:
        /* <DEDUP_REMOVED lines=23> */
.L_x_22592:
        /* <DEDUP_REMOVED lines=16> */
.L_x_22593:
        /* <DEDUP_REMOVED lines=61> */
.L_x_22591:
[----:B------:R-:W-:Y:S01]  /*8000*/  I2FP.F32.U32 R10, R13 ;  /* 0x0000000d000a7245 */ /* 0x000fe20000201000 */
[----:B------:R-:W-:Y:S01]  /*8010*/  UISETP.NE.AND UP0, UPT, UR5, 0x1, UPT ;  /* 0x000000010500788c */ /* 0x000fe2000bf05270 */
[----:B------:R-:W-:Y:S01]  /*8020*/  IMAD.MOV.U32 R11, RZ, RZ, R6 ;  /* 0x000000ffff0b7224 */ /* 0x000fe200078e0006 */
[----:B------:R-:W-:Y:S02]  /*8030*/  UMOV UR4, 0x2 ;  /* 0x0000000200047882 */ /* 0x000fe40000000000 */
[----:B------:R-:W-:-:S05]  /*8040*/  FFMA.FTZ R10, R10, R223, 1.1641532182693481445e-10 ;  /* 0x2f0000000a0a7423 */ /* 0x000fca00000100df */
[----:B------:R-:W-:Y:S01]  /*8050*/  FSETP.LE.FTZ.AND P2, PT, R10, UR25, PT ;  /* 0x000000190a007c0b */ /* 0x000fe2000bf53000 */
[----:B------:R-:W-:-:S05]  /*8060*/  HADD2.F32 R10, -RZ, R17.H1_H1 ;  /* 0x30000011ff0a7230 */ /* 0x000fca0000004100 */
        /* <DEDUP_REMOVED lines=11> */
.L_x_22595:
        /* <DEDUP_REMOVED lines=16> */
.L_x_22596:
        /* <DEDUP_REMOVED lines=61> */
.L_x_22594:
[----:B------:R-:W-:Y:S01]  /*85f0*/  I2FP.F32.U32 R11, R11 ;  /* 0x0000000b000b7245 */ /* 0x000fe20000201000 */
[----:B------:R-:W-:Y:S01]  /*8600*/  UISETP.NE.AND UP0, UPT, UR4, 0x1, UPT ;  /* 0x000000010400788c */ /* 0x000fe2000bf05270 */
[----:B------:R-:W-:Y:S01]  /*8610*/  FSEL R10, R10, RZ, P2 ;  /* 0x000000ff0a0a7208 */ /* 0x000fe20001000000 */
[----:B------:R-:W-:Y:S02]  /*8620*/  UMOV UR5, 0x2 ;  /* 0x0000000200057882 */ /* 0x000fe40000000000 */
[----:B------:R-:W-:-:S05]  /*8630*/  FFMA.FTZ R11, R11, R223, 1.1641532182693481445e-10 ;  /* 0x2f0000000b0b7423 */ /* 0x000fca00000100df */
[----:B------:R-:W-:Y:S01]  /*8640*/  FSETP.GTU.FTZ.AND P3, PT, R11, UR25, PT ;  /* 0x000000190b007c0b */ /* 0x000fe2000bf7c000 */
[----:B------:R-:W-:-:S05]  /*8650*/  HADD2.F32 R11, -RZ, R73.H1_H1 ;  /* 0x30000049ff0b7230 */ /* 0x000fca0000004100 */
        /* <DEDUP_REMOVED lines=16> */
.L_x_22598:
        /* <DEDUP_REMOVED lines=16> */
.L_x_22599:
        /* <DEDUP_REMOVED lines=61> */
.L_x_22597:
        /* <DEDUP_REMOVED lines=18> */
.L_x_22601:
        /* <DEDUP_REMOVED lines=19> */
.L_x_22602:
        /* <DEDUP_REMOVED lines=61> */
.L_x_22600:
        /* <DEDUP_REMOVED lines=23> */
.L_x_22604:
        /* <DEDUP_REMOVED lines=19> */
.L_x_22605:
        /* <DEDUP_REMOVED lines=61> */
.L_x_22603:
        /* <DEDUP_REMOVED lines=19> */
.L_x_22607:
        /* <DEDUP_REMOVED lines=19> */
.L_x_22608:
        /* <DEDUP_REMOVED lines=61> */
.L_x_22606:
        /* <DEDUP_REMOVED lines=24> */
.L_x_22610:
        /* <DEDUP_REMOVED lines=19> */
.L_x_22611:
        /* <DEDUP_REMOVED lines=61> */
.L_x_22609:
        /* <DEDUP_REMOVED lines=19> */
.L_x_22613:
        /* <DEDUP_REMOVED lines=19> */
.L_x_22614:
        /* <DEDUP_REMOVED lines=61> */
.L_x_22612:
        /* <DEDUP_REMOVED lines=24> */
.L_x_22616:
        /* <DEDUP_REMOVED lines=19> */
.L_x_22617:
        /* <DEDUP_REMOVED lines=61> */
.L_x_22615:
        /* <DEDUP_REMOVED lines=21> */
.L_x_22619:
        /* <DEDUP_REMOVED lines=19> */
.L_x_22620:
        /* <DEDUP_REMOVED lines=61> */
.L_x_22618:
[----:B------:R-:W-:Y:S02]  /*b870*/  I2FP.F32.U32 R15, R15 ;  /* 0x0000000f000f7245 */ /* 0x000fe40000201000 */
[----:B------:R-:W-:-:S03]  /*b880*/  LOP3.LUT R5, R5, 0xfffffff7, RZ, 0xc0, !PT ;  /* 0xfffffff705057812 */ /* 0x000fc600078ec0ff */
[----:B------:R-:W-:Y:S01]  /*b890*/  FFMA.FTZ R15, R15, R223, 1.1641532182693481445e-10 ;  /* 0x2f0000000f0f7423 */ /* 0x000fe200000100df */
[----:B------:R-:W-:-:S04]  /*b8a0*/  @P1 LOP3.LUT R5, R5, 0x8, RZ, 0xfc, !PT ;  /* 0x0000000805051812 */ /* 0x000fc800078efcff */
[----:B------:R-:W-:Y:S01]  /*b8b0*/  FSETP.GTU.FTZ.AND P6, PT, R15, UR25, PT ;  /* 0x000000190f007c0b */ /* 0x000fe2000bfdc000 */
[----:B------:R-:W-:Y:S01]  /*b8c0*/  HADD2.F32 R15, -RZ, R75.H1_H1 ;  /* 0x3000004bff0f7230 */ /* 0x000fe20000004100 */
[----:B------:R-:W-:-:S04]  /*b8d0*/  LOP3.LUT P1, RZ, R5, 0x1, RZ, 0xc0, !PT ;  /* 0x0000000105ff7812 */ /* 0x000fc8000782c0ff */
[----:B------:R-:W-:Y:S01]  /*b8e0*/  FMUL.FTZ R15, R15, UR23 ;  /* 0x000000170f0f7c20 */ /* 0x000fe20008410000 */
[----:B------:R-:W-:Y:S02]  /*b8f0*/  FSEL R14, R14, RZ, P1 ;  /* 0x000000ff0e0e7208 */ /* 0x000fe40000800000 */
[----:B------:R-:W-:Y:S02]  /*b900*/  LOP3.LUT P1, RZ, R5, 0x8, RZ, 0xc0, !PT ;  /* 0x0000000805ff7812 */ /* 0x000fe4000782c0ff */
[----:B------:R-:W-:-:S05]  /*b910*/  FSEL R15, R15, RZ, !P6 ;  /* 0x000000ff0f0f7208 */ /* 0x000fca0007000000 */
[----:B------:R-:W-:Y:S01]  /*b920*/  FADD.FTZ R63, R15, R14 ;  /* 0x0000000e0f3f7221 */ /* 0x000fe20000010000 */
[----:B------:R-:W-:-:S03]  /*b930*/  SEL R14, RZ, 0x1, P6 ;  /* 0x00000001ff0e7807 */ /* 0x000fc60003000000 */
[----:B------:R-:W-:-:S07]  /*b940*/  @P0 FADD.FTZ R63, R67, R63 ;  /* 0x0000003f433f0221 */ /* 0x000fce0000010000 */
.L_x_22572:
        /* <DEDUP_REMOVED lines=49> */
.L_x_22621:
        /* <DEDUP_REMOVED lines=30> */
.L_x_22624:
        /* <DEDUP_REMOVED lines=16> */
.L_x_22625:
        /* <DEDUP_REMOVED lines=60> */
.L_x_22623:
[----:B------:R-:W-:Y:S01]  /*c300*/  I2FP.F32.U32 R7, R7 ;  /* 0x0000000700077245 */ /* 0x000fe20000201000 */
[----:B------:R-:W-:Y:S01]  /*c310*/  UISETP.NE.AND UP2, UPT, UR5, 0x1, UPT ;  /* 0x000000010500788c */ /* 0x000fe2000bf45270 */
[----:B------:R-:W-:Y:S01]  /*c320*/  LOP3.LUT R5, R5, 0xfffffffb, RZ, 0xc0, !PT ;  /* 0xfffffffb05057812 */ /* 0x000fe200078ec0ff */
[----:B------:R-:W-:Y:S01]  /*c330*/  UMOV UR4, 0x2 ;  /* 0x0000000200047882 */ /* 0x000fe20000000000 */
[----:B------:R-:W-:Y:S01]  /*c340*/  MOV R11, R6 ;  /* 0x00000006000b7202 */ /* 0x000fe20000000f00 */
[----:B------:R-:W-:-:S05]  /*c350*/  FFMA.FTZ R7, R7, R223, 1.1641532182693481445e-10 ;  /* 0x2f00000007077423 */ /* 0x000fca00000100df */
[----:B------:R-:W-:Y:S01]  /*c360*/  FSETP.LE.FTZ.AND P3, PT, R7, UR25, PT ;  /* 0x0000001907007c0b */ /* 0x000fe2000bf73000 */
[----:B-----5:R-:W-:-:S05]  /*c370*/  HADD2.F32 R7, -RZ, R16.H0_H0 ;  /* 0x20000010ff077230 */ /* 0x020fca0000004100 */
        /* <DEDUP_REMOVED lines=12> */
.L_x_22627:
        /* <DEDUP_REMOVED lines=16> */
.L_x_22628:
        /* <DEDUP_REMOVED lines=61> */
.L_x_22626:
        /* <DEDUP_REMOVED lines=23> */
.L_x_22630:
        /* <DEDUP_REMOVED lines=16> */
.L_x_22631:
        /* <DEDUP_REMOVED lines=61> */
.L_x_22629:
        /* <DEDUP_REMOVED lines=20> */
.L_x_22633:
        /* <DEDUP_REMOVED lines=16> */
.L_x_22634:
        /* <DEDUP_REMOVED lines=61> */
.L_x_22632:
        /* <DEDUP_REMOVED lines=23> */
.L_x_22636:
        /* <DEDUP_REMOVED lines=16> */
.L_x_22637:
        /* <DEDUP_REMOVED lines=61> */
.L_x_22635:
        /* <DEDUP_REMOVED lines=18> */
.L_x_22639:
        /* <DEDUP_REMOVED lines=16> */
.L_x_22640:
        /* <DEDUP_REMOVED lines=61> */
.L_x_22638:
        /* <DEDUP_REMOVED lines=23> */
.L_x_22642:
        /* <DEDUP_REMOVED lines=16> */
.L_x_22643:
        /* <DEDUP_REMOVED lines=61> */
.L_x_22641:
        /* <DEDUP_REMOVED lines=18> */
.L_x_22645:
        /* <DEDUP_REMOVED lines=19> */
.L_x_22646:
        /* <DEDUP_REMOVED lines=61> */
.L_x_22644:
        /* <DEDUP_REMOVED lines=23> */
.L_x_22648:
        /* <DEDUP_REMOVED lines=19> */
.L_x_22649:
        /* <DEDUP_REMOVED lines=61> */
.L_x_22647:
        /* <DEDUP_REMOVED lines=19> */
.L_x_22651:
        /* <DEDUP_REMOVED lines=19> */
.L_x_22652:
        /* <DEDUP_REMOVED lines=61> */
.L_x_22650:
        /* <DEDUP_REMOVED lines=24> */
.L_x_22654:
        /* <DEDUP_REMOVED lines=19> */
.L_x_22655:
        /* <DEDUP_REMOVED lines=61> */
.L_x_22653:
        /* <DEDUP_REMOVED lines=19> */
.L_x_22657:
        /* <DEDUP_REMOVED lines=19> */
.L_x_22658:
        /* <DEDUP_REMOVED lines=61> */
.L_x_22656:
        /* <DEDUP_REMOVED lines=24> */
.L_x_22660:
        /* <DEDUP_REMOVED lines=19> */
.L_x_22661:
        /* <DEDUP_REMOVED lines=61> */
.L_x_22659:
        /* <DEDUP_REMOVED lines=19> */
.L_x_22663:
        /* <DEDUP_REMOVED lines=19> */
.L_x_22664:
        /* <DEDUP_REMOVED lines=61> */
.L_x_22662:
        /* <DEDUP_REMOVED lines=24> */
.L_x_22666:
        /* <DEDUP_REMOVED lines=19> */
.L_x_22667:
        /* <DEDUP_REMOVED lines=61> */
.L_x_22665:
        /* <DEDUP_REMOVED lines=21> */
.L_x_22669:
        /* <DEDUP_REMOVED lines=19> */
.L_x_22670:
        /* <DEDUP_REMOVED lines=61> */
.L_x_22668:
        /* <DEDUP_REMOVED lines=13> */
[----:B------:R-:W-:Y:S01]  /*12190*/  @P0 FADD.FTZ R51, R67, R51 ;  /* 0x0000003343330221 */ /* 0x000fe20000010000 */
[----:B------:R-:W-:Y:S06]  /*121a0*/  BRA `(.L_x_22671) ;  /* 0x0000003000a07947 */ /* 0x000fec0003800000 */
.L_x_22622:
        /* <DEDUP_REMOVED lines=16> */
.L_x_22673:
        /* <DEDUP_REMOVED lines=16> */
.L_x_22674:
        /* <DEDUP_REMOVED lines=60> */
.L_x_22672:
        /* <DEDUP_REMOVED lines=19> */
.L_x_22676:
        /* <DEDUP_REMOVED lines=16> */
.L_x_22677:
        /* <DEDUP_REMOVED lines=61> */
.L_x_22675:
[----:B------:R-:W-:Y:S01]  /*12d70*/  I2FP.F32.U32 R21, R21 ;  /* 0x0000001500157245 */ /* 0x000fe20000201000 */
[----:B------:R-:W-:Y:S01]  /*12d80*/  UISETP.NE.AND UP2, UPT, UR4, 0x1, UPT ;  /* 0x000000010400788c */ /* 0x000fe2000bf45270 */
[----:B------:R-:W-:Y:S01]  /*12d90*/  LOP3.LUT R5, R5, 0xfffffffd, RZ, 0xc0, !PT ;  /* 0xfffffffd05057812 */ /* 0x000fe200078ec0ff */
[----:B------:R-:W-:Y:S01]  /*12da0*/  HADD2.F32 R16, -RZ, R16.H1_H1 ;  /* 0x30000010ff107230 */ /* 0x000fe20000004100 */
        /* <DEDUP_REMOVED lines=15> */
.L_x_22679:
        /* <DEDUP_REMOVED lines=16> */
.L_x_22680:
        /* <DEDUP_REMOVED lines=61> */
.L_x_22678:
        /* <DEDUP_REMOVED lines=17> */
.L_x_22682:
        /* <DEDUP_REMOVED lines=16> */
.L_x_22683:
        /* <DEDUP_REMOVED lines=61> */
.L_x_22681:
[----:B------:R-:W-:Y:S01]  /*13950*/  UISETP.NE.AND UP2, UPT, UR4, 0x1, UPT ;  /* 0x000000010400788c */ /* 0x000fe2000bf45270 */
[----:B------:R-:W-:Y:S01]  /*13960*/  I2FP.F32.U32 R22, R25 ;  /* 0x0000001900167245 */ /* 0x000fe20000201000 */
[----:B------:R-:W-:Y:S01]  /*13970*/  HADD2.F32 R17, -RZ, R17.H1_H1 ;  /* 0x30000011ff117230 */ /* 0x000fe20000004100 */
        /* <DEDUP_REMOVED lines=14> */
.L_x_22685:
        /* <DEDUP_REMOVED lines=19> */
.L_x_22686:
        /* <DEDUP_REMOVED lines=61> */
.L_x_22684:
        /* <DEDUP_REMOVED lines=18> */
.L_x_22688:
        /* <DEDUP_REMOVED lines=19> */
.L_x_22689:
        /* <DEDUP_REMOVED lines=61> */
.L_x_22687:
        /* <DEDUP_REMOVED lines=18> */
.L_x_22691:
        /* <DEDUP_REMOVED lines=19> */
.L_x_22692:
        /* <DEDUP_REMOVED lines=61> */
.L_x_22690:
        /* <DEDUP_REMOVED lines=18> */
.L_x_22694:
        /* <DEDUP_REMOVED lines=19> */
.L_x_22695:
        /* <DEDUP_REMOVED lines=61> */
.L_x_22693:
        /* <DEDUP_REMOVED lines=10> */
[----:B------:R-:W-:Y:S01]  /*15260*/  FSETP.GTU.FTZ.AND P6, PT, R24, UR25, PT ;  /* 0x0000001918007c0b */ /* 0x000fe2000bfdc000 */
[----:B------:R-:W-:Y:S01]  /*15270*/  HADD2.F32 R24, -RZ, R19.H1_H1 ;  /* 0x30000013ff187230 */ /* 0x000fe20000004100 */
[----:B------:R-:W-:Y:S01]  /*15280*/  @P0 LOP3.LUT R5, R5, 0x8, RZ, 0xfc, !PT ;  /* 0x0000000805050812 */ /* 0x000fe200078efcff */
[----:B------:R-:W-:Y:S01]  /*15290*/  FMUL.FTZ R19, R17, UR23 ;  /* 0x0000001711137c20 */ /* 0x000fe20008410000 */
[----:B------:R-:W-:Y:S01]  /*152a0*/  FMUL.FTZ R17, R21, UR23 ;  /* 0x0000001715117c20 */ /* 0x000fe20008410000 */
[----:B------:R-:W-:Y:S01]  /*152b0*/  FMUL.FTZ R21, R15, UR23 ;  /* 0x000000170f157c20 */ /* 0x000fe20008410000 */
[----:B------:R-:W-:Y:S01]  /*152c0*/  FMUL.FTZ R15, R24, UR23 ;  /* 0x00000017180f7c20 */ /* 0x000fe20008410000 */
[----:B------:R-:W-:Y:S02]  /*152d0*/  LOP3.LUT P0, RZ, R5, 0x2, RZ, 0xc0, !PT ;  /* 0x0000000205ff7812 */ /* 0x000fe4000780c0ff */
[----:B------:R-:W-:Y:S02]  /*152e0*/  FSEL R50, R23, RZ, P5 ;  /* 0x000000ff17327208 */ /* 0x000fe40002800000 */
[----:B------:R-:W-:-:S02]  /*152f0*/  FSEL R53, R16, RZ, P0 ;  /* 0x000000ff10357208 */ /* 0x000fc40000000000 */
[----:B------:R-:W-:Y:S02]  /*15300*/  FSEL R51, R15, RZ, !P6 ;  /* 0x000000ff0f337208 */ /* 0x000fe40007000000 */
[----:B------:R-:W-:Y:S02]  /*15310*/  LOP3.LUT P0, RZ, R5, 0x8, RZ, 0xc0, !PT ;  /* 0x0000000805ff7812 */ /* 0x000fe4000780c0ff */
        /* <DEDUP_REMOVED lines=17> */
.L_x_22671:
        /* <DEDUP_REMOVED lines=47> */
.L_x_22696:
        /* <DEDUP_REMOVED lines=30> */
.L_x_22699:
        /* <DEDUP_REMOVED lines=16> */
.L_x_22700:
        /* <DEDUP_REMOVED lines=60> */
.L_x_22698:
[----:B------:R-:W-:Y:S01]  /*15dc0*/  I2FP.F32.U32 R7, R7 ;  /* 0x0000000700077245 */ /* 0x000fe20000201000 */
[----:B------:R-:W-:Y:S01]  /*15dd0*/  UISETP.NE.AND UP2, UPT, UR5, 0x1, UPT ;  /* 0x000000010500788c */ /* 0x000fe2000bf45270 */
[----:B------:R-:W-:Y:S01]  /*15de0*/  LOP3.LUT R5, R5, 0xfffffffb, RZ, 0xc0, !PT ;  /* 0xfffffffb05057812 */ /* 0x000fe200078ec0ff */
[----:B------:R-:W-:Y:S01]  /*15df0*/  IMAD.MOV.U32 R11, RZ, RZ, R6 ;  /* 0x000000ffff0b7224 */ /* 0x000fe200078e0006 */
[----:B------:R-:W-:Y:S01]  /*15e00*/  UMOV UR4, 0x2 ;  /* 0x0000000200047882 */ /* 0x000fe20000000000 */
        /* <DEDUP_REMOVED lines=15> */
.L_x_22702:
        /* <DEDUP_REMOVED lines=16> */
.L_x_22703:
        /* <DEDUP_REMOVED lines=61> */
.L_x_22701:
        /* <DEDUP_REMOVED lines=23> */
.L_x_22705:
        /* <DEDUP_REMOVED lines=16> */
.L_x_22706:
        /* <DEDUP_REMOVED lines=61> */
.L_x_22704:
[----:B------:R-:W-:Y:S01]  /*16a10*/  I2FP.F32.U32 R8, R11 ;  /* 0x0000000b00087245 */ /* 0x000fe20000201000 */
[----:B------:R-:W-:Y:S01]  /*16a20*/  UISETP.NE.AND UP2, UPT, UR5, 0x1, UPT ;  /* 0x000000010500788c */ /* 0x000fe2000bf45270 */
[----:B------:R-:W-:Y:S01]  /*16a30*/  LOP3.LUT R5, R5, 0xfffffffd, RZ, 0xc0, !PT ;  /* 0xfffffffd05057812 */ /* 0x000fe200078ec0ff */
[----:B------:R-:W-:Y:S01]  /*16a40*/  UMOV UR4, 0x2 ;  /* 0x0000000200047882 */ /* 0x000fe20000000000 */
[----:B------:R-:W-:Y:S01]  /*16a50*/  MOV R9, R6 ;  /* 0x0000000600097202 */ /* 0x000fe20000000f00 */
        /* <DEDUP_REMOVED lines=15> */
.L_x_22708:
        /* <DEDUP_REMOVED lines=16> */
.L_x_22709:
        /* <DEDUP_REMOVED lines=61> */
.L_x_22707:
        /* <DEDUP_REMOVED lines=23> */
.L_x_22711:
        /* <DEDUP_REMOVED lines=16> */
.L_x_22712:
        /* <DEDUP_REMOVED lines=61> */
.L_x_22710:
[----:B------:R-:W-:Y:S01]  /*17660*/  I2FP.F32.U32 R9, R9 ;  /* 0x0000000900097245 */ /* 0x000fe20000201000 */
[----:B------:R-:W-:Y:S01]  /*17670*/  UISETP.NE.AND UP2, UPT, UR5, 0x1, UPT ;  /* 0x000000010500788c */ /* 0x000fe2000bf45270 */
[----:B------:R-:W-:Y:S01]  /*17680*/  IMAD.MOV.U32 R13, RZ, RZ, R6 ;  /* 0x000000ffff0d7224 */ /* 0x000fe200078e0006 */
        /* <DEDUP_REMOVED lines=15> */
.L_x_22714:
        /* <DEDUP_REMOVED lines=16> */
.L_x_22715:
        /* <DEDUP_REMOVED lines=61> */
.L_x_22713:
        /* <DEDUP_REMOVED lines=23> */
.L_x_22717:
        /* <DEDUP_REMOVED lines=16> */
.L_x_22718:
        /* <DEDUP_REMOVED lines=61> */
.L_x_22716:
[----:B------:R-:W-:Y:S01]  /*18290*/  I2FP.F32.U32 R10, R13 ;  /* 0x0000000d000a7245 */ /* 0x000fe20000201000 */
[----:B------:R-:W-:Y:S01]  /*182a0*/  UISETP.NE.AND UP2, UPT, UR5, 0x1, UPT ;  /* 0x000000010500788c */ /* 0x000fe2000bf45270 */
[----:B------:R-:W-:Y:S01]  /*182b0*/  MOV R11, R6 ;  /* 0x00000006000b7202 */ /* 0x000fe20000000f00 */
        /* <DEDUP_REMOVED lines=15> */
.L_x_22720:
        /* <DEDUP_REMOVED lines=19> */
.L_x_22721:
        /* <DEDUP_REMOVED lines=61> */
.L_x_22719:
        /* <DEDUP_REMOVED lines=23> */
.L_x_22723:
        /* <DEDUP_REMOVED lines=19> */
.L_x_22724:
        /* <DEDUP_REMOVED lines=61> */
.L_x_22722:
        /* <DEDUP_REMOVED lines=19> */
.L_x_22726:
        /* <DEDUP_REMOVED lines=19> */
.L_x_22727:
        /* <DEDUP_REMOVED lines=61> */
.L_x_22725:
        /* <DEDUP_REMOVED lines=24> */
.L_x_22729:
        /* <DEDUP_REMOVED lines=19> */
.L_x_22730:
        /* <DEDUP_REMOVED lines=61> */
.L_x_22728:
        /* <DEDUP_REMOVED lines=19> */
.L_x_22732:
        /* <DEDUP_REMOVED lines=19> */
.L_x_22733:
        /* <DEDUP_REMOVED lines=61> */
.L_x_22731:
        /* <DEDUP_REMOVED lines=24> */
.L_x_22735:
        /* <DEDUP_REMOVED lines=19> */
.L_x_22736:
        /* <DEDUP_REMOVED lines=61> */
.L_x_22734:
        /* <DEDUP_REMOVED lines=19> */
.L_x_22738:
        /* <DEDUP_REMOVED lines=19> */
.L_x_22739:
        /* <DEDUP_REMOVED lines=61> */
.L_x_22737:
[----:B------:R-:W-:Y:S01]  /*1aeb0*/  I2FP.F32.U32 R14, R14 ;  /* 0x0000000e000e7245 */ /* 0x000fe20000201000 */
[----:B------:R-:W-:Y:S01]  /*1aec0*/  UISETP.NE.AND UP2, UPT, UR4, 0x1, UPT ;  /* 0x000000010400788c */ /* 0x000fe2000bf45270 */
[----:B------:R-:W-:Y:S01]  /*1aed0*/  FSEL R13, R13, RZ, P5 ;  /* 0x000000ff0d0d7208 */ /* 0x000fe20002800000 */
[----:B------:R-:W-:Y:S02]  /*1aee0*/  UMOV UR5, 0x2 ;  /* 0x0000000200057882 */ /* 0x000fe40000000000 */
[----:B------:R-:W-:-:S05]  /*1aef0*/  FFMA.FTZ R14, R14, R223, 1.1641532182693481445e-10 ;  /* 0x2f0000000e0e7423 */ /* 0x000fca00000100df */
[----:B------:R-:W-:Y:S01]  /*1af00*/  FSETP.GTU.FTZ.AND P6, PT, R14, UR25, PT ;  /* 0x000000190e007c0b */ /* 0x000fe2000bfdc000 */
[----:B------:R-:W-:-:S05]  /*1af10*/  HADD2.F32 R14, -RZ, R75.H0_H0 ;  /* 0x2000004bff0e7230 */ /* 0x000fca0000004100 */
        /* <DEDUP_REMOVED lines=17> */
.L_x_22741:
        /* <DEDUP_REMOVED lines=19> */
.L_x_22742:
        /* <DEDUP_REMOVED lines=61> */
.L_x_22740:
[----:B------:R-:W-:Y:S01]  /*1b530*/  I2FP.F32.U32 R14, R14 ;  /* 0x0000000e000e7245 */ /* 0x000fe20000201000 */
[----:B------:R-:W-:Y:S01]  /*1b540*/  UISETP.NE.AND UP2, UPT, UR5, 0x1, UPT ;  /* 0x000000010500788c */ /* 0x000fe2000bf45270 */
[----:B------:R-:W-:Y:S01]  /*1b550*/  LOP3.LUT R5, R5, 0xfffffffe, RZ, 0xc0, !PT ;  /* 0xfffffffe05057812 */ /* 0x000fe200078ec0ff */
[----:B------:R-:W-:Y:S02]  /*1b560*/  UMOV UR4, 0x2 ;  /* 0x0000000200047882 */ /* 0x000fe40000000000 */
[----:B------:R-:W-:-:S05]  /*1b570*/  FFMA.FTZ R14, R14, R223, 1.1641532182693481445e-10 ;  /* 0x2f0000000e0e7423 */ /* 0x000fca00000100df */
[----:B------:R-:W-:Y:S01]  /*1b580*/  FSETP.LE.FTZ.AND P6, PT, R14, UR25, PT ;  /* 0x000000190e007c0b */ /* 0x000fe2000bfd3000 */
[----:B------:R-:W-:Y:S02]  /*1b590*/  HADD2.F32 R14, -RZ, R19.H1_H1 ;  /* 0x30000013ff0e7230 */ /* 0x000fe40000004100 */
[----:B------:R-:W-:-:S03]  /*1b5a0*/  IMAD.MOV.U32 R19, RZ, RZ, R6 ;  /* 0x000000ffff137224 */ /* 0x000fc600078e0006 */
        /* <DEDUP_REMOVED lines=13> */
.L_x_22744:
        /* <DEDUP_REMOVED lines=19> */
.L_x_22745:
        /* <DEDUP_REMOVED lines=61> */
.L_x_22743:
        /* <DEDUP_REMOVED lines=15> */
.L_x_22697:
        /* <DEDUP_REMOVED lines=16> */
.L_x_22748:
        /* <DEDUP_REMOVED lines=16> */
.L_x_22749:
[----:B------:R-:W-:Y:S01]  /*1be70*/  LOP3.LUT R15, R4, UR5, R2, 0x96, !PT ;  /* 0x00000005040f7c12 */ /* 0x000fe2000f8e9602 */
[----:B------:R-:W-:Y:S01]  /*1be80*/  IMAD.U32 R6, RZ, RZ, UR18 ;  /* 0x00000012ff067e24 */ /* 0x000fe2000f8e00ff */
[----:B------:R-:W-:Y:S01]  /*1be90*/  UIADD3 UR5, UPT, UPT, UR19, 0x76cf5d0a, URZ ;  /* 0x76cf5d0a13057890 */ /* 0x000fe2000fffe0ff */
[----:B------:R-:W-:Y:S01]  /*1bea0*/  IMAD.WIDE.U32 R2, R0, -0x326172a9, RZ ;  /* 0xcd9e8d5700027825 */ /* 0x000fe200078e00ff */
[----:B------:R-:W-:-:S03]  /*1beb0*/  MOV R21, R20 ;  /* 0x0000001400157202 */ /* 0x000fc60000000f00 */
        /* <DEDUP_REMOVED lines=56> */
.L_x_22747:
        /* <DEDUP_REMOVED lines=19> */
.L_x_22751:
        /* <DEDUP_REMOVED lines=16> */
.L_x_22752:
        /* <DEDUP_REMOVED lines=61> */
.L_x_22750:
        /* <DEDUP_REMOVED lines=19> */
.L_x_22754:
        /* <DEDUP_REMOVED lines=16> */
.L_x_22755:
        /* <DEDUP_REMOVED lines=61> */
.L_x_22753:
        /* <DEDUP_REMOVED lines=17> */
.L_x_22757:
        /* <DEDUP_REMOVED lines=16> */
.L_x_22758:
        /* <DEDUP_REMOVED lines=61> */
.L_x_22756:
        /* <DEDUP_REMOVED lines=17> */
.L_x_22760:
        /* <DEDUP_REMOVED lines=19> */
.L_x_22761:
        /* <DEDUP_REMOVED lines=61> */
.L_x_22759:
        /* <DEDUP_REMOVED lines=18> */
.L_x_22763:
        /* <DEDUP_REMOVED lines=19> */
.L_x_22764:
        /* <DEDUP_REMOVED lines=61> */
.L_x_22762:
[----:B------:R-:W-:Y:S01]  /*1e050*/  I2FP.F32.U32 R23, R23 ;  /* 0x0000001700177245 */ /* 0x000fe20000201000 */
[----:B------:R-:W-:Y:S01]  /*1e060*/  UISETP.NE.AND UP2, UPT, UR4, 0x1, UPT ;  /* 0x000000010400788c */ /* 0x000fe2000bf45270 */
[----:B------:R-:W-:Y:S01]  /*1e070*/  HADD2.F32 R18, -RZ, R18.H1_H1 ;  /* 0x30000012ff127230 */ /* 0x000fe20000004100 */
        /* <DEDUP_REMOVED lines=15> */
.L_x_22766:
        /* <DEDUP_REMOVED lines=19> */
.L_x_22767:
        /* <DEDUP_REMOVED lines=61> */
.L_x_22765:
        /* <DEDUP_REMOVED lines=18> */
.L_x_22769:
        /* <DEDUP_REMOVED lines=19> */
.L_x_22770:
        /* <DEDUP_REMOVED lines=61> */
.L_x_22768:
        /* <DEDUP_REMOVED lines=12> */
[----:B------:R-:W-:Y:S01]  /*1ed50*/  HADD2.F32 R24, -RZ, R19.H1_H1 ;  /* 0x30000013ff187230 */ /* 0x000fe20000004100 */
[----:B------:R-:W-:Y:S01]  /*1ed60*/  @P0 LOP3.LUT R5, R5, 0x8, RZ, 0xfc, !PT ;  /* 0x0000000805050812 */ /* 0x000fe200078efcff */
[----:B------:R-:W-:Y:S01]  /*1ed70*/  FMUL.FTZ R19, R21, UR23 ;  /* 0x0000001715137c20 */ /* 0x000fe20008410000 */
[----:B------:R-:W-:Y:S01]  /*1ed80*/  FMUL.FTZ R21, R16, UR23 ;  /* 0x0000001710157c20 */ /* 0x000fe20008410000 */
[----:B------:R-:W-:Y:S01]  /*1ed90*/  FSEL R44, R20, RZ, P1 ;  /* 0x000000ff142c7208 */ /* 0x000fe20000800000 */
[----:B------:R-:W-:Y:S01]  /*1eda0*/  FMUL.FTZ R16, R24, UR23 ;  /* 0x0000001718107c20 */ /* 0x000fe20008410000 */
[C---:B------:R-:W-:Y:S02]  /*1edb0*/  LOP3.LUT P0, RZ, R5.reuse, 0x2, RZ, 0xc0, !PT ;  /* 0x0000000205ff7812 */ /* 0x040fe4000780c0ff */
[----:B------:R-:W-:Y:S02]  /*1edc0*/  LOP3.LUT P1, RZ, R5, 0x10, RZ, 0xc0, !PT ;  /* 0x0000001005ff7812 */ /* 0x000fe4000782c0ff */
[----:B------:R-:W-:-:S02]  /*1edd0*/  FSEL R45, R21, RZ, P0 ;  /* 0x000000ff152d7208 */ /* 0x000fc40000000000 */
[----:B------:R-:W-:Y:S02]  /*1ede0*/  FSEL R43, R16, RZ, !P6 ;  /* 0x000000ff102b7208 */ /* 0x000fe40007000000 */
[----:B------:R-:W-:Y:S02]  /*1edf0*/  LOP3.LUT P0, RZ, R5, 0x8, RZ, 0xc0, !PT ;  /* 0x0000000805ff7812 */ /* 0x000fe4000780c0ff */
[----:B------:R-:W-:Y:S02]  /*1ee00*/  PLOP3.LUT P6, PT, P6, PT, PT, 0x8, 0x80 ;  /* 0x000000000080781c */ /* 0x000fe400037ce170 */
[----:B------:R-:W-:Y:S02]  /*1ee10*/  FSEL R42, R23, RZ, P5 ;  /* 0x000000ff172a7208 */ /* 0x000fe40002800000 */
[----:B------:R-:W-:Y:S02]  /*1ee20*/  FSEL R41, R25, RZ, P4 ;  /* 0x000000ff19297208 */ /* 0x000fe40002000000 */
[----:B------:R-:W-:-:S02]  /*1ee30*/  FSEL R40, R18, RZ, P3 ;  /* 0x000000ff12287208 */ /* 0x000fc40001800000 */
        /* <DEDUP_REMOVED lines=12> */
.L_x_22746:
        /* <DEDUP_REMOVED lines=47> */
.L_x_22771:
        /* <DEDUP_REMOVED lines=30> */
.L_x_22774:
        /* <DEDUP_REMOVED lines=16> */
.L_x_22775:
        /* <DEDUP_REMOVED lines=60> */
.L_x_22773:
        /* <DEDUP_REMOVED lines=20> */
.L_x_22777:
        /* <DEDUP_REMOVED lines=16> */
.L_x_22778:
        /* <DEDUP_REMOVED lines=61> */
.L_x_22776:
[----:B------:R-:W-:Y:S01]  /*1fea0*/  I2FP.F32.U32 R8, R11 ;  /* 0x0000000b00087245 */ /* 0x000fe20000201000 */
[----:B------:R-:W-:Y:S01]  /*1feb0*/  UISETP.NE.AND UP2, UPT, UR4, 0x1, UPT ;  /* 0x000000010400788c */ /* 0x000fe2000bf45270 */
[----:B------:R-:W-:Y:S01]  /*1fec0*/  FSEL R7, R7, RZ, P3 ;  /* 0x000000ff07077208 */ /* 0x000fe20001800000 */
[----:B------:R-:W-:Y:S01]  /*1fed0*/  UMOV UR5, 0x2 ;  /* 0x0000000200057882 */ /* 0x000fe20000000000 */
[----:B------:R-:W-:Y:S01]  /*1fee0*/  MOV R11, R6 ;  /* 0x00000006000b7202 */ /* 0x000fe20000000f00 */
        /* <DEDUP_REMOVED lines=18> */
.L_x_22780:
        /* <DEDUP_REMOVED lines=16> */
.L_x_22781:
        /* <DEDUP_REMOVED lines=61> */
.L_x_22779:
        /* <DEDUP_REMOVED lines=20> */
.L_x_22783:
        /* <DEDUP_REMOVED lines=16> */
.L_x_22784:
        /* <DEDUP_REMOVED lines=61> */
.L_x_22782:
        /* <DEDUP_REMOVED lines=23> */
.L_x_22786:
        /* <DEDUP_REMOVED lines=16> */
.L_x_22787:
        /* <DEDUP_REMOVED lines=61> */
.L_x_22785:
        /* <DEDUP_REMOVED lines=18> */
.L_x_22789:
        /* <DEDUP_REMOVED lines=16> */
.L_x_22790:
        /* <DEDUP_REMOVED lines=61> */
.L_x_22788:
        /* <DEDUP_REMOVED lines=23> */
.L_x_22792:
        /* <DEDUP_REMOVED lines=16> */
.L_x_22793:
        /* <DEDUP_REMOVED lines=61> */
.L_x_22791:
        /* <DEDUP_REMOVED lines=18> */
.L_x_22795:
        /* <DEDUP_REMOVED lines=19> */
.L_x_22796:
        /* <DEDUP_REMOVED lines=61> */
.L_x_22794:
        /* <DEDUP_REMOVED lines=23> */
.L_x_22798:
        /* <DEDUP_REMOVED lines=19> */
.L_x_22799:
        /* <DEDUP_REMOVED lines=61> */
.L_x_22797:
        /* <DEDUP_REMOVED lines=19> */
.L_x_22801:
        /* <DEDUP_REMOVED lines=19> */
.L_x_22802:
        /* <DEDUP_REMOVED lines=61> */
.L_x_22800:
        /* <DEDUP_REMOVED lines=24> */
.L_x_22804:
        /* <DEDUP_REMOVED lines=19> */
.L_x_22805:
        /* <DEDUP_REMOVED lines=61> */
.L_x_22803:
        /* <DEDUP_REMOVED lines=19> */
.L_x_22807:
        /* <DEDUP_REMOVED lines=19> */
.L_x_22808:
        /* <DEDUP_REMOVED lines=61> */
.L_x_22806:
        /* <DEDUP_REMOVED lines=24> */
.L_x_22810:
        /* <DEDUP_REMOVED lines=19> */
.L_x_22811:
        /* <DEDUP_REMOVED lines=61> */
.L_x_22809:
        /* <DEDUP_REMOVED lines=19> */
.L_x_22813:
        /* <DEDUP_REMOVED lines=19> */
.L_x_22814:
        /* <DEDUP_REMOVED lines=61> */
.L_x_22812:
        /* <DEDUP_REMOVED lines=24> */
.L_x_22816:
        /* <DEDUP_REMOVED lines=19> */
.L_x_22817:
        /* <DEDUP_REMOVED lines=61> */
.L_x_22815:
        /* <DEDUP_REMOVED lines=21> */
.L_x_22819:
        /* <DEDUP_REMOVED lines=19> */
.L_x_22820:
        /* <DEDUP_REMOVED lines=61> */
.L_x_22818:
        /* <DEDUP_REMOVED lines=15> */
.L_x_22772:
        /* <DEDUP_REMOVED lines=16> */
.L_x_22823:
        /* <DEDUP_REMOVED lines=16> */
.L_x_22824:
        /* <DEDUP_REMOVED lines=61> */
.L_x_22822:
[----:B------:R-:W-:Y:S01]  /*25d10*/  I2FP.F32.U32 R15, R20 ;  /* 0x00000014000f7245 */ /* 0x000fe20000201000 */
[----:B------:R-:W-:Y:S01]  /*25d20*/  UISETP.NE.AND UP2, UPT, UR5, 0x1, UPT ;  /* 0x000000010500788c */ /* 0x000fe2000bf45270 */
[----:B------:R-:W-:Y:S01]  /*25d30*/  LOP3.LUT R5, R5, 0xfffffffb, RZ, 0xc0, !PT ;  /* 0xfffffffb05057812 */ /* 0x000fe200078ec0ff */
[----:B------:R-:W-:Y:S01]  /*25d40*/  UMOV UR4, 0x2 ;  /* 0x0000000200047882 */ /* 0x000fe20000000000 */
[----:B------:R-:W-:Y:S01]  /*25d50*/  MOV R20, R6 ;  /* 0x0000000600147202 */ /* 0x000fe20000000f00 */
        /* <DEDUP_REMOVED lines=14> */
.L_x_22826:
        /* <DEDUP_REMOVED lines=16> */
.L_x_22827:
        /* <DEDUP_REMOVED lines=61> */
.L_x_22825:
        /* <DEDUP_REMOVED lines=19> */
.L_x_22829:
        /* <DEDUP_REMOVED lines=16> */
.L_x_22830:
        /* <DEDUP_REMOVED lines=61> */
.L_x_22828:
        /* <DEDUP_REMOVED lines=17> */
.L_x_22832:
        /* <DEDUP_REMOVED lines=16> */
.L_x_22833:
        /* <DEDUP_REMOVED lines=61> */
.L_x_22831:
[----:B------:R-:W-:Y:S01]  /*26ef0*/  UISETP.NE.AND UP2, UPT, UR4, 0x1, UPT ;  /* 0x000000010400788c */ /* 0x000fe2000bf45270 */
[----:B------:R-:W-:Y:S01]  /*26f00*/  I2FP.F32.U32 R22, R25 ;  /* 0x0000001900167245 */ /* 0x000fe20000201000 */
[----:B------:R-:W-:Y:S01]  /*26f10*/  HADD2.F32 R17, -RZ, R17.H1_H1 ;  /* 0x30000011ff117230 */ /* 0x000fe20000004100 */
        /* <DEDUP_REMOVED lines=14> */
.L_x_22835:
        /* <DEDUP_REMOVED lines=19> */
.L_x_22836:
        /* <DEDUP_REMOVED lines=61> */
.L_x_22834:
        /* <DEDUP_REMOVED lines=18> */
.L_x_22838:
        /* <DEDUP_REMOVED lines=19> */
.L_x_22839:
        /* <DEDUP_REMOVED lines=61> */
.L_x_22837:
[----:B------:R-:W-:Y:S01]  /*27b20*/  I2FP.F32.U32 R23, R23 ;  /* 0x0000001700177245 */ /* 0x000fe20000201000 */
[----:B------:R-:W-:Y:S01]  /*27b30*/  UISETP.NE.AND UP2, UPT, UR4, 0x1, UPT ;  /* 0x000000010400788c */ /* 0x000fe2000bf45270 */
[----:B------:R-:W-:-:S03]  /*27b40*/  UMOV UR5, 0x2 ;  /* 0x0000000200057882 */ /* 0x000fc60000000000 */
[----:B------:R-:W-:-:S05]  /*27b50*/  FFMA.FTZ R23, R23, R223, 1.1641532182693481445e-10 ;  /* 0x2f00000017177423 */ /* 0x000fca00000100df */
[----:B------:R-:W-:Y:S01]  /*27b60*/  FSETP.LE.FTZ.AND P4, PT, R23, UR25, PT ;  /* 0x0000001917007c0b */ /* 0x000fe2000bf93000 */
[----:B------:R-:W-:Y:S02]  /*27b70*/  HADD2.F32 R23, -RZ, R18.H1_H1 ;  /* 0x30000012ff177230 */ /* 0x000fe40000004100 */
[----:B------:R-:W-:Y:S01]  /*27b80*/  IMAD.MOV.U32 R18, RZ, RZ, R6 ;  /* 0x000000ffff127224 */ /* 0x000fe200078e0006 */
[----:B------:R-:W-:Y:S09]  /*27b90*/  BRA.U !UP2, `(.L_x_22840) ;  /* 0x000000050a687547 */ /* 0x000ff2000b800000 */
        /* <DEDUP_REMOVED lines=10> */
.L_x_22841:
        /* <DEDUP_REMOVED lines=19> */
.L_x_22842:
        /* <DEDUP_REMOVED lines=61> */
.L_x_22840:
        /* <DEDUP_REMOVED lines=18> */
.L_x_22844:
        /* <DEDUP_REMOVED lines=19> */
.L_x_22845:
        /* <DEDUP_REMOVED lines=61> */
.L_x_22843:
        /* <DEDUP_REMOVED lines=18> */
[----:B------:R-:W-:Y:S02]  /*28880*/  LOP3.LUT P0, RZ, R5, 0x2, RZ, 0xc0, !PT ;  /* 0x0000000205ff7812 */ /* 0x000fe4000780c0ff */
[----:B------:R-:W-:Y:S02]  /*28890*/  FSEL R36, R20, RZ, P1 ;  /* 0x000000ff14247208 */ /* 0x000fe40000800000 */
[----:B------:R-:W-:-:S02]  /*288a0*/  FSEL R37, R16, RZ, P0 ;  /* 0x000000ff10257208 */ /* 0x000fc40000000000 */
[----:B------:R-:W-:Y:S02]  /*288b0*/  FSEL R35, R15, RZ, !P6 ;  /* 0x000000ff0f237208 */ /* 0x000fe40007000000 */
[C---:B------:R-:W-:Y:S02]  /*288c0*/  LOP3.LUT P0, RZ, R5.reuse, 0x8, RZ, 0xc0, !PT ;  /* 0x0000000805ff7812 */ /* 0x040fe4000780c0ff */
[----:B------:R-:W-:Y:S02]  /*288d0*/  PLOP3.LUT P6, PT, P6, PT, PT, 0x8, 0x80 ;  /* 0x000000000080781c */ /* 0x000fe400037ce170 */
[----:B------:R-:W-:Y:S02]  /*288e0*/  LOP3.LUT P1, RZ, R5, 0x10, RZ, 0xc0, !PT ;  /* 0x0000001005ff7812 */ /* 0x000fe4000782c0ff */
        /* <DEDUP_REMOVED lines=14> */
.L_x_22821:
        /* <DEDUP_REMOVED lines=27> */
[----:B------:R-:W-:Y:S02]  /*28b80*/  SHF.L.U32 R15, R13, 0x10, RZ ;  /* 0x000000100d0f7819 */ /* 0x000fe400000006ff */
[----:B--2---:R-:W-:Y:S02]  /*28b90*/  LOP3.LUT R16, R14, 0xffff, RZ, 0xc0, !PT ;  /* 0x0000ffff0e107812 */ /* 0x004fe400078ec0ff */
        /* <DEDUP_REMOVED lines=18> */
.L_x_22846:
        /* <DEDUP_REMOVED lines=30> */
.L_x_22849:
        /* <DEDUP_REMOVED lines=16> */
.L_x_22850:
        /* <DEDUP_REMOVED lines=60> */
.L_x_22848:
        /* <DEDUP_REMOVED lines=20> */
.L_x_22852:
        /* <DEDUP_REMOVED lines=16> */
.L_x_22853:
        /* <DEDUP_REMOVED lines=61> */
.L_x_22851:
        /* <DEDUP_REMOVED lines=23> */
.L_x_22855:
        /* <DEDUP_REMOVED lines=16> */
.L_x_22856:
        /* <DEDUP_REMOVED lines=61> */
.L_x_22854:
        /* <DEDUP_REMOVED lines=20> */
.L_x_22858:
        /* <DEDUP_REMOVED lines=16> */
.L_x_22859:
        /* <DEDUP_REMOVED lines=61> */
.L_x_22857:
        /* <DEDUP_REMOVED lines=23> */
.L_x_22861:
        /* <DEDUP_REMOVED lines=16> */
.L_x_22862:
        /* <DEDUP_REMOVED lines=61> */
.L_x_22860:
        /* <DEDUP_REMOVED lines=18> */
.L_x_22864:
        /* <DEDUP_REMOVED lines=16> */
.L_x_22865:
        /* <DEDUP_REMOVED lines=61> */
.L_x_22863:
        /* <DEDUP_REMOVED lines=23> */
.L_x_22867:
        /* <DEDUP_REMOVED lines=16> */
.L_x_22868:
        /* <DEDUP_REMOVED lines=61> */
.L_x_22866:
        /* <DEDUP_REMOVED lines=18> */
.L_x_22870:
        /* <DEDUP_REMOVED lines=19> */
.L_x_22871:
        /* <DEDUP_REMOVED lines=61> */
.L_x_22869:
        /* <DEDUP_REMOVED lines=23> */
.L_x_22873:
        /* <DEDUP_REMOVED lines=19> */
.L_x_22874:
        /* <DEDUP_REMOVED lines=61> */
.L_x_22872:
        /* <DEDUP_REMOVED lines=19> */
.L_x_22876:
        /* <DEDUP_REMOVED lines=19> */
.L_x_22877:
        /* <DEDUP_REMOVED lines=61> */
.L_x_22875:
        /* <DEDUP_REMOVED lines=24> */
.L_x_22879:
        /* <DEDUP_REMOVED lines=19> */
.L_x_22880:
        /* <DEDUP_REMOVED lines=61> */
.L_x_22878:
        /* <DEDUP_REMOVED lines=19> */
.L_x_22882:
        /* <DEDUP_REMOVED lines=19> */
.L_x_22883:
        /* <DEDUP_REMOVED lines=61> */
.L_x_22881:
        /* <DEDUP_REMOVED lines=24> */
.L_x_22885:
        /* <DEDUP_REMOVED lines=19> */
.L_x_22886:
        /* <DEDUP_REMOVED lines=61> */
.L_x_22884:
        /* <DEDUP_REMOVED lines=19> */
.L_x_22888:
        /* <DEDUP_REMOVED lines=19> */
.L_x_22889:
        /* <DEDUP_REMOVED lines=61> */
.L_x_22887:
        /* <DEDUP_REMOVED lines=24> */
.L_x_22891:
        /* <DEDUP_REMOVED lines=19> */
.L_x_22892:
        /* <DEDUP_REMOVED lines=61> */
.L_x_22890:
[----:B------:R-:W-:Y:S01]  /*2ead0*/  I2FP.F32.U32 R14, R14 ;  /* 0x0000000e000e7245 */ /* 0x000fe20000201000 */
[----:B------:R-:W-:Y:S01]  /*2eae0*/  UISETP.NE.AND UP2, UPT, UR5, 0x1, UPT ;  /* 0x000000010500788c */ /* 0x000fe2000bf45270 */
[----:B------:R-:W-:Y:S01]  /*2eaf0*/  LOP3.LUT R5, R5, 0xfffffffe, RZ, 0xc0, !PT ;  /* 0xfffffffe05057812 */ /* 0x000fe200078ec0ff */
[----:B------:R-:W-:Y:S02]  /*2eb00*/  UMOV UR4, 0x2 ;  /* 0x0000000200047882 */ /* 0x000fe40000000000 */
[----:B------:R-:W-:-:S05]  /*2eb10*/  FFMA.FTZ R14, R14, R223, 1.1641532182693481445e-10 ;  /* 0x2f0000000e0e7423 */ /* 0x000fca00000100df */
[----:B------:R-:W-:Y:S01]  /*2eb20*/  FSETP.LE.FTZ.AND P6, PT, R14, UR25, PT ;  /* 0x000000190e007c0b */ /* 0x000fe2000bfd3000 */
[----:B------:R-:W-:Y:S01]  /*2eb30*/  HADD2.F32 R14, -RZ, R19.H1_H1 ;  /* 0x30000013ff0e7230 */ /* 0x000fe20000004100 */
[----:B------:R-:W-:-:S04]  /*2eb40*/  MOV R19, R6 ;  /* 0x0000000600137202 */ /* 0x000fc80000000f00 */
        /* <DEDUP_REMOVED lines=13> */
.L_x_22894:
        /* <DEDUP_REMOVED lines=19> */
.L_x_22895:
        /* <DEDUP_REMOVED lines=61> */
.L_x_22893:
        /* <DEDUP_REMOVED lines=15> */
.L_x_22847:
        /* <DEDUP_REMOVED lines=16> */
.L_x_22898:
        /* <DEDUP_REMOVED lines=16> */
.L_x_22899:
        /* <DEDUP_REMOVED lines=61> */
.L_x_22897:
        /* <DEDUP_REMOVED lines=19> */
.L_x_22901:
        /* <DEDUP_REMOVED lines=16> */
.L_x_22902:
        /* <DEDUP_REMOVED lines=61> */
.L_x_22900:
[----:B------:R-:W-:Y:S01]  /*2fde0*/  I2FP.F32.U32 R22, R25 ;  /* 0x0000001900167245 */ /* 0x000fe20000201000 */
[----:B------:R-:W-:Y:S01]  /*2fdf0*/  UISETP.NE.AND UP2, UPT, UR4, 0x1, UPT ;  /* 0x000000010400788c */ /* 0x000fe2000bf45270 */
[----:B------:R-:W-:Y:S01]  /*2fe00*/  LOP3.LUT R5, R5, 0xfffffffd, RZ, 0xc0, !PT ;  /* 0xfffffffd05057812 */ /* 0x000fe200078ec0ff */
[----:B------:R-:W-:Y:S01]  /*2fe10*/  HADD2.F32 R16, -RZ, R16.H1_H1 ;  /* 0x30000010ff107230 */ /* 0x000fe20000004100 */
[----:B------:R-:W-:Y:S01]  /*2fe20*/  MOV R25, R6 ;  /* 0x0000000600197202 */ /* 0x000fe20000000f00 */
        /* <DEDUP_REMOVED lines=14> */
.L_x_22904:
        /* <DEDUP_REMOVED lines=16> */
.L_x_22905:
        /* <DEDUP_REMOVED lines=61> */
.L_x_22903:
        /* <DEDUP_REMOVED lines=17> */
.L_x_22907:
        /* <DEDUP_REMOVED lines=16> */
.L_x_22908:
        /* <DEDUP_REMOVED lines=61> */
.L_x_22906:
        /* <DEDUP_REMOVED lines=17> */
.L_x_22910:
        /* <DEDUP_REMOVED lines=19> */
.L_x_22911:
        /* <DEDUP_REMOVED lines=61> */
.L_x_22909:
        /* <DEDUP_REMOVED lines=18> */
.L_x_22913:
        /* <DEDUP_REMOVED lines=19> */
.L_x_22914:
        /* <DEDUP_REMOVED lines=61> */
.L_x_22912:
        /* <DEDUP_REMOVED lines=18> */
.L_x_22916:
        /* <DEDUP_REMOVED lines=19> */
.L_x_22917:
        /* <DEDUP_REMOVED lines=61> */
.L_x_22915:
        /* <DEDUP_REMOVED lines=18> */
.L_x_22919:
        /* <DEDUP_REMOVED lines=19> */
.L_x_22920:
        /* <DEDUP_REMOVED lines=61> */
.L_x_22918:
        /* <DEDUP_REMOVED lines=39> */
.L_x_22896:
        /* <DEDUP_REMOVED lines=47> */
.L_x_22921:
        /* <DEDUP_REMOVED lines=30> */
.L_x_22924:
        /* <DEDUP_REMOVED lines=16> */
.L_x_22925:
        /* <DEDUP_REMOVED lines=60> */
.L_x_22923:
        /* <DEDUP_REMOVED lines=20> */
.L_x_22927:
        /* <DEDUP_REMOVED lines=16> */
.L_x_22928:
        /* <DEDUP_REMOVED lines=61> */
.L_x_22926:
        /* <DEDUP_REMOVED lines=23> */
.L_x_22930:
        /* <DEDUP_REMOVED lines=16> */
.L_x_22931:
        /* <DEDUP_REMOVED lines=61> */
.L_x_22929:
        /* <DEDUP_REMOVED lines=20> */
.L_x_22933:
        /* <DEDUP_REMOVED lines=16> */
.L_x_22934:
        /* <DEDUP_REMOVED lines=61> */
.L_x_22932:
        /* <DEDUP_REMOVED lines=23> */
.L_x_22936:
        /* <DEDUP_REMOVED lines=16> */
.L_x_22937:
        /* <DEDUP_REMOVED lines=61> */
.L_x_22935:
        /* <DEDUP_REMOVED lines=18> */
.L_x_22939:
        /* <DEDUP_REMOVED lines=16> */
.L_x_22940:
        /* <DEDUP_REMOVED lines=61> */
.L_x_22938:
        /* <DEDUP_REMOVED lines=23> */
.L_x_22942:
        /* <DEDUP_REMOVED lines=16> */
.L_x_22943:
        /* <DEDUP_REMOVED lines=61> */
.L_x_22941:
        /* <DEDUP_REMOVED lines=18> */
.L_x_22945:
        /* <DEDUP_REMOVED lines=19> */
.L_x_22946:
        /* <DEDUP_REMOVED lines=61> */
.L_x_22944:
        /* <DEDUP_REMOVED lines=23> */
.L_x_22948:
        /* <DEDUP_REMOVED lines=19> */
.L_x_22949:
        /* <DEDUP_REMOVED lines=61> */
.L_x_22947:
        /* <DEDUP_REMOVED lines=19> */
.L_x_22951:
        /* <DEDUP_REMOVED lines=19> */
.L_x_22952:
        /* <DEDUP_REMOVED lines=61> */
.L_x_22950:
        /* <DEDUP_REMOVED lines=24> */
.L_x_22954:
        /* <DEDUP_REMOVED lines=19> */
.L_x_22955:
        /* <DEDUP_REMOVED lines=61> */
.L_x_22953:
        /* <DEDUP_REMOVED lines=19> */
.L_x_22957:
        /* <DEDUP_REMOVED lines=19> */
.L_x_22958:
        /* <DEDUP_REMOVED lines=61> */
.L_x_22956:
        /* <DEDUP_REMOVED lines=24> */
.L_x_22960:
        /* <DEDUP_REMOVED lines=19> */
.L_x_22961:
        /* <DEDUP_REMOVED lines=61> */
.L_x_22959:
        /* <DEDUP_REMOVED lines=19> */
.L_x_22963:
        /* <DEDUP_REMOVED lines=19> */
.L_x_22964:
        /* <DEDUP_REMOVED lines=61> */
.L_x_22962:
        /* <DEDUP_REMOVED lines=24> */
.L_x_22966:
        /* <DEDUP_REMOVED lines=19> */
.L_x_22967:
        /* <DEDUP_REMOVED lines=61> */
.L_x_22965:
        /* <DEDUP_REMOVED lines=21> */
.L_x_22969:
        /* <DEDUP_REMOVED lines=19> */
.L_x_22970:
        /* <DEDUP_REMOVED lines=61> */
.L_x_22968:
        /* <DEDUP_REMOVED lines=15> */
.L_x_22922:
        /* <DEDUP_REMOVED lines=16> */
.L_x_22973:
        /* <DEDUP_REMOVED lines=16> */
.L_x_22974:
        /* <DEDUP_REMOVED lines=61> */
.L_x_22972:
[----:B------:R-:W-:Y:S01]  /*392b0*/  I2FP.F32.U32 R20, R21 ;  /* 0x0000001500147245 */ /* 0x000fe20000201000 */
[----:B------:R-:W-:Y:S01]  /*392c0*/  UISETP.NE.AND UP2, UPT, UR5, 0x1, UPT ;  /* 0x000000010500788c */ /* 0x000fe2000bf45270 */
[----:B------:R-:W-:Y:S01]  /*392d0*/  LOP3.LUT R5, R5, 0xfffffffb, RZ, 0xc0, !PT ;  /* 0xfffffffb05057812 */ /* 0x000fe200078ec0ff */
[----:B-----5:R-:W-:Y:S01]  /*392e0*/  HADD2.F32 R23, -RZ, R16.H0_H0 ;  /* 0x20000010ff177230 */ /* 0x020fe20000004100 */
        /* <DEDUP_REMOVED lines=15> */
.L_x_22976:
        /* <DEDUP_REMOVED lines=16> */
.L_x_22977:
        /* <DEDUP_REMOVED lines=61> */
.L_x_22975:
        /* <DEDUP_REMOVED lines=19> */
.L_x_22979:
        /* <DEDUP_REMOVED lines=16> */
.L_x_22980:
        /* <DEDUP_REMOVED lines=61> */
.L_x_22978:
        /* <DEDUP_REMOVED lines=17> */
.L_x_22982:
        /* <DEDUP_REMOVED lines=16> */
.L_x_22983:
        /* <DEDUP_REMOVED lines=61> */
.L_x_22981:
        /* <DEDUP_REMOVED lines=17> */
.L_x_22985:
        /* <DEDUP_REMOVED lines=19> */
.L_x_22986:
        /* <DEDUP_REMOVED lines=61> */
.L_x_22984:
        /* <DEDUP_REMOVED lines=18> */
.L_x_22988:
        /* <DEDUP_REMOVED lines=19> */
.L_x_22989:
        /* <DEDUP_REMOVED lines=61> */
.L_x_22987:
        /* <DEDUP_REMOVED lines=18> */
.L_x_22991:
        /* <DEDUP_REMOVED lines=19> */
.L_x_22992:
        /* <DEDUP_REMOVED lines=61> */
.L_x_22990:
        /* <DEDUP_REMOVED lines=18> */
.L_x_22994:
        /* <DEDUP_REMOVED lines=19> */
.L_x_22995:
        /* <DEDUP_REMOVED lines=61> */
.L_x_22993:
        /* <DEDUP_REMOVED lines=16> */
[----:B------:R-:W-:Y:S01]  /*3be00*/  FMUL.FTZ R208, R17, UR23 ;  /* 0x0000001711d07c20 */ /* 0x000fe20008410000 */
[----:B------:R-:W-:-:S02]  /*3be10*/  FSEL R20, R23, RZ, P1 ;  /* 0x000000ff17147208 */ /* 0x000fc40000800000 */
[C---:B------:R-:W-:Y:S02]  /*3be20*/  LOP3.LUT P0, RZ, R5.reuse, 0x2, RZ, 0xc0, !PT ;  /* 0x0000000205ff7812 */ /* 0x040fe4000780c0ff */
[----:B------:R-:W-:Y:S02]  /*3be30*/  LOP3.LUT P1, RZ, R5, 0x10, RZ, 0xc0, !PT ;  /* 0x0000001005ff7812 */ /* 0x000fe4000782c0ff */
[----:B------:R-:W-:Y:S02]  /*3be40*/  FSEL R21, R16, RZ, P0 ;  /* 0x000000ff10157208 */ /* 0x000fe40000000000 */
[----:B------:R-:W-:Y:S02]  /*3be50*/  FSEL R16, R19, RZ, P3 ;  /* 0x000000ff13107208 */ /* 0x000fe40001800000 */
[----:B------:R-:W-:Y:S02]  /*3be60*/  FSEL R19, R209, RZ, !P6 ;  /* 0x000000ffd1137208 */ /* 0x000fe40007000000 */
[----:B------:R-:W-:-:S02]  /*3be70*/  LOP3.LUT P0, RZ, R5, 0x8, RZ, 0xc0, !PT ;  /* 0x0000000805ff7812 */ /* 0x000fc4000780c0ff */
[----:B------:R-:W-:Y:S02]  /*3be80*/  PLOP3.LUT P6, PT, P6, PT, PT, 0x8, 0x80 ;  /* 0x000000000080781c */ /* 0x000fe400037ce170 */
[----:B------:R-:W-:Y:S02]  /*3be90*/  FSEL R18, R210, RZ, P5 ;  /* 0x000000ffd2127208 */ /* 0x000fe40002800000 */
[----:B------:R-:W-:Y:S02]  /*3bea0*/  FSEL R17, R211, RZ, P4 ;  /* 0x000000ffd3117208 */ /* 0x000fe40002000000 */
[----:B------:R-:W-:Y:S02]  /*3beb0*/  FSEL R23, R208, RZ, P2 ;  /* 0x000000ffd0177208 */ /* 0x000fe40001000000 */
[----:B------:R-:W-:Y:S02]  /*3bec0*/  FSEL R22, R22, RZ, P1 ;  /* 0x000000ff16167208 */ /* 0x000fe40000800000 */
[----:B------:R-:W-:Y:S01]  /*3bed0*/  LOP3.LUT R5, R5, 0xfffffffe, RZ, 0xc0, !PT ;  /* 0xfffffffe05057812 */ /* 0x000fe200078ec0ff */
[----:B------:R-:W-:Y:S01]  /*3bee0*/  @P0 FADD.FTZ R20, R68, R20 ;  /* 0x0000001444140221 */ /* 0x000fe20000010000 */
        /* <DEDUP_REMOVED lines=8> */
.L_x_22971:
        /* <DEDUP_REMOVED lines=47> */
.L_x_22996:
        /* <DEDUP_REMOVED lines=30> */
.L_x_22999:
        /* <DEDUP_REMOVED lines=16> */
.L_x_23000:
        /* <DEDUP_REMOVED lines=60> */
.L_x_22998:
        /* <DEDUP_REMOVED lines=20> */
.L_x_23002:
        /* <DEDUP_REMOVED lines=16> */
.L_x_23003:
        /* <DEDUP_REMOVED lines=61> */
.L_x_23001:
        /* <DEDUP_REMOVED lines=10> */
[----:B0-----:R-:W-:Y:S01]  /*3cfb0*/  FADD.FTZ R208, R8, R7 ;  /* 0x0000000708d07221 */ /* 0x001fe20000010000 */
        /* <DEDUP_REMOVED lines=12> */
.L_x_23005:
        /* <DEDUP_REMOVED lines=16> */
.L_x_23006:
        /* <DEDUP_REMOVED lines=61> */
.L_x_23004:
        /* <DEDUP_REMOVED lines=20> */
.L_x_23008:
        /* <DEDUP_REMOVED lines=16> */
.L_x_23009:
        /* <DEDUP_REMOVED lines=61> */
.L_x_23007:
        /* <DEDUP_REMOVED lines=23> */
.L_x_23011:
        /* <DEDUP_REMOVED lines=16> */
.L_x_23012:
        /* <DEDUP_REMOVED lines=61> */
.L_x_23010:
        /* <DEDUP_REMOVED lines=18> */
.L_x_23014:
        /* <DEDUP_REMOVED lines=16> */
.L_x_23015:
        /* <DEDUP_REMOVED lines=61> */
.L_x_23013:
        /* <DEDUP_REMOVED lines=23> */
.L_x_23017:
        /* <DEDUP_REMOVED lines=16> */
.L_x_23018:
        /* <DEDUP_REMOVED lines=61> */
.L_x_23016:
        /* <DEDUP_REMOVED lines=18> */
.L_x_23020:
        /* <DEDUP_REMOVED lines=19> */
.L_x_23021:
        /* <DEDUP_REMOVED lines=61> */
.L_x_23019:
        /* <DEDUP_REMOVED lines=23> */
.L_x_23023:
        /* <DEDUP_REMOVED lines=19> */
.L_x_23024:
        /* <DEDUP_REMOVED lines=61> */
.L_x_23022:
        /* <DEDUP_REMOVED lines=19> */
.L_x_23026:
        /* <DEDUP_REMOVED lines=19> */
.L_x_23027:
        /* <DEDUP_REMOVED lines=61> */
.L_x_23025:
        /* <DEDUP_REMOVED lines=24> */
.L_x_23029:
        /* <DEDUP_REMOVED lines=19> */
.L_x_23030:
        /* <DEDUP_REMOVED lines=61> */
.L_x_23028:
        /* <DEDUP_REMOVED lines=19> */
.L_x_23032:
        /* <DEDUP_REMOVED lines=19> */
.L_x_23033:
        /* <DEDUP_REMOVED lines=61> */
.L_x_23031:
        /* <DEDUP_REMOVED lines=24> */
.L_x_23035:
        /* <DEDUP_REMOVED lines=19> */
.L_x_23036:
        /* <DEDUP_REMOVED lines=61> */
.L_x_23034:
        /* <DEDUP_REMOVED lines=19> */
.L_x_23038:
        /* <DEDUP_REMOVED lines=19> */
.L_x_23039:
        /* <DEDUP_REMOVED lines=61> */
.L_x_23037:
        /* <DEDUP_REMOVED lines=24> */
.L_x_23041:
        /* <DEDUP_REMOVED lines=19> */
.L_x_23042:
        /* <DEDUP_REMOVED lines=61> */
.L_x_23040:
        /* <DEDUP_REMOVED lines=21> */
.L_x_23044:
        /* <DEDUP_REMOVED lines=19> */
.L_x_23045:
        /* <DEDUP_REMOVED lines=61> */
.L_x_23043:
        /* <DEDUP_REMOVED lines=15> */
.L_x_22997:
        /* <DEDUP_REMOVED lines=16> */
.L_x_23048:
        /* <DEDUP_REMOVED lines=16> */
.L_x_23049:
        /* <DEDUP_REMOVED lines=61> */
.L_x_23047:
[----:B------:R-:W-:Y:S01]  /*42d80*/  I2FP.F32.U32 R208, R208 ;  /* 0x000000d000d07245 */ /* 0x000fe20000201000 */
[----:B------:R-:W-:Y:S01]  /*42d90*/  UISETP.NE.AND UP2, UPT, UR5, 0x1, UPT ;  /* 0x000000010500788c */ /* 0x000fe2000bf45270 */
[----:B------:R-:W-:Y:S01]  /*42da0*/  LOP3.LUT R5, R5, 0xfffffffb, RZ, 0xc0, !PT ;  /* 0xfffffffb05057812 */ /* 0x000fe200078ec0ff */
[----:B-----5:R-:W-:Y:S01]  /*42db0*/  HADD2.F32 R232, -RZ, R212.H0_H0 ;  /* 0x200000d4ffe87230 */ /* 0x020fe20000004100 */
        /* <DEDUP_REMOVED lines=15> */
.L_x_23051:
        /* <DEDUP_REMOVED lines=16> */
.L_x_23052:
        /* <DEDUP_REMOVED lines=61> */
.L_x_23050:
        /* <DEDUP_REMOVED lines=19> */
.L_x_23054:
        /* <DEDUP_REMOVED lines=16> */
.L_x_23055:
        /* <DEDUP_REMOVED lines=61> */
.L_x_23053:
[----:B------:R-:W-:Y:S01]  /*43980*/  UISETP.NE.AND UP2, UPT, UR5, 0x1, UPT ;  /* 0x000000010500788c */ /* 0x000fe2000bf45270 */
[----:B------:R-:W-:Y:S01]  /*43990*/  I2FP.F32.U32 R208, R211 ;  /* 0x000000d300d07245 */ /* 0x000fe20000201000 */
[----:B------:R-:W-:Y:S01]  /*439a0*/  HADD2.F32 R230, -RZ, R213.H0_H0 ;  /* 0x200000d5ffe67230 */ /* 0x000fe20000004100 */
        /* <DEDUP_REMOVED lines=14> */
.L_x_23057:
        /* <DEDUP_REMOVED lines=16> */
.L_x_23058:
        /* <DEDUP_REMOVED lines=61> */
.L_x_23056:
        /* <DEDUP_REMOVED lines=17> */
.L_x_23060:
        /* <DEDUP_REMOVED lines=19> */
.L_x_23061:
        /* <DEDUP_REMOVED lines=61> */
.L_x_23059:
        /* <DEDUP_REMOVED lines=18> */
.L_x_23063:
        /* <DEDUP_REMOVED lines=19> */
.L_x_23064:
        /* <DEDUP_REMOVED lines=61> */
.L_x_23062:
        /* <DEDUP_REMOVED lines=18> */
.L_x_23066:
        /* <DEDUP_REMOVED lines=19> */
.L_x_23067:
        /* <DEDUP_REMOVED lines=61> */
.L_x_23065:
        /* <DEDUP_REMOVED lines=18> */
.L_x_23069:
        /* <DEDUP_REMOVED lines=19> */
.L_x_23070:
        /* <DEDUP_REMOVED lines=61> */
.L_x_23068:
        /* <DEDUP_REMOVED lines=10> */
[----:B------:R-:W-:Y:S01]  /*45870*/  LOP3.LUT R5, R5, 0xfffffff7, RZ, 0xc0, !PT ;  /* 0xfffffff705057812 */ /* 0x000fe200078ec0ff */
[----:B------:R-:W-:Y:S01]  /*45880*/  FMUL.FTZ R212, R230, UR23 ;  /* 0x00000017e6d47c20 */ /* 0x000fe20008410000 */
[----:B------:R-:W-:Y:S01]  /*45890*/  FSETP.GTU.FTZ.AND P6, PT, R210, UR25, PT ;  /* 0x00000019d2007c0b */ /* 0x000fe2000bfdc000 */
[----:B------:R-:W-:Y:S01]  /*458a0*/  HADD2.F32 R210, -RZ, R215.H1_H1 ;  /* 0x300000d7ffd27230 */ /* 0x000fe20000004100 */
[----:B------:R-:W-:Y:S01]  /*458b0*/  @P0 LOP3.LUT R5, R5, 0x8, RZ, 0xfc, !PT ;  /* 0x0000000805050812 */ /* 0x000fe200078efcff */
[----:B------:R-:W-:Y:S01]  /*458c0*/  FMUL.FTZ R215, R229, UR23 ;  /* 0x00000017e5d77c20 */ /* 0x000fe20008410000 */
[----:B------:R-:W-:-:S02]  /*458d0*/  FSEL R213, R209, RZ, P4 ;  /* 0x000000ffd1d57208 */ /* 0x000fc40002000000 */
[----:B------:R-:W-:Y:S01]  /*458e0*/  LOP3.LUT P0, RZ, R5, 0x2, RZ, 0xc0, !PT ;  /* 0x0000000205ff7812 */ /* 0x000fe2000780c0ff */
[----:B------:R-:W-:Y:S01]  /*458f0*/  FMUL.FTZ R223, R210, UR23 ;  /* 0x00000017d2df7c20 */ /* 0x000fe20008410000 */
[----:B------:R-:W-:Y:S02]  /*45900*/  FSEL R214, R208, RZ, P5 ;  /* 0x000000ffd0d67208 */ /* 0x000fe40002800000 */
[----:B------:R-:W-:Y:S02]  /*45910*/  FSEL R209, R231, RZ, P0 ;  /* 0x000000ffe7d17208 */ /* 0x000fe40000000000 */
[C---:B------:R-:W-:Y:S02]  /*45920*/  LOP3.LUT P0, RZ, R5.reuse, 0x8, RZ, 0xc0, !PT ;  /* 0x0000000805ff7812 */ /* 0x040fe4000780c0ff */
[----:B------:R-:W-:Y:S02]  /*45930*/  FSEL R208, R228, RZ, P2 ;  /* 0x000000ffe4d07208 */ /* 0x000fe40001000000 */
[----:B------:R-:W-:-:S02]  /*45940*/  LOP3.LUT P2, RZ, R5, 0x10, RZ, 0xc0, !PT ;  /* 0x0000001005ff7812 */ /* 0x000fc4000784c0ff */
        /* <DEDUP_REMOVED lines=15> */
.L_x_23046:
        /* <DEDUP_REMOVED lines=46> */
.L_x_23071:
        /* <DEDUP_REMOVED lines=200> */
.L_x_23073:
[----:B-1----:R-:W-:Y:S05]  /*469a0*/  BSYNC.RECONVERGENT B0 ;  /* 0x0000000000007941 */ /* 0x002fea0003800200 */
.L_x_23072:
        /* <DEDUP_REMOVED lines=15> */
.L_x_23075:
[----:B------:R-:W-:Y:S05]  /*46aa0*/  BSYNC.RECONVERGENT B0 ;  /* 0x0000000000007941 */ /* 0x000fea0003800200 */
.L_x_23074:
        /* <DEDUP_REMOVED lines=81> */
[----:B------:R-:W-:Y:S01]  /*46fc0*/  F2FP.F16.F32.PACK_AB R56, R59, R56 ;  /* 0x000000383b38723e */ /* 0x000fe200000000ff */
[C---:B------:R-:W-:Y:S01]  /*46fd0*/  FADD.FTZ R59, -R228.reuse, R61 ;  /* 0x0000003de43b7221 */ /* 0x040fe20000010100 */
[----:B------:R-:W-:Y:S01]  /*46fe0*/  FADD.FTZ R61, -R228, R63 ;  /* 0x0000003fe43d7221 */ /* 0x000fe20000010100 */
[----:B------:R-:W2:Y:S01]  /*46ff0*/  LDL R252, [R1+0x14] ;  /* 0x0000140001fc7983 */ /* 0x000ea20000100800 */
[----:B------:R-:W-:Y:S01]  /*47000*/  F2FP.F16.F32.PACK_AB R57, R58, R57 ;  /* 0x000000393a39723e */ /* 0x000fe200000000ff */
        /* <DEDUP_REMOVED lines=15> */
[----:B------:R-:W-:Y:S01]  /*47100*/  F2FP.F16.F32.PACK_AB R59, R60, R59 ;  /* 0x0000003b3c3b723e */ /* 0x000fe200000000ff */
[----:B------:R0:W5:Y:S01]  /*47110*/  LDL.LU R2, [R1+0x124] ;  /* 0x0001240001027983 */ /* 0x0001620000300800 */
[----:B------:R-:W-:-:S03]  /*47120*/  F2FP.F16.F32.PACK_AB R58, R61, R58 ;  /* 0x0000003a3d3a723e */ /* 0x000fc600000000ff */
        /* <DEDUP_REMOVED lines=13> */
[----:B------:R-:W-:Y:S01]  /*47200*/  F2FP.F16.F32.PACK_AB R59, R56, R59 ;  /* 0x0000003b383b723e */ /* 0x000fe200000000ff */
[----:B----4-:R-:W-:Y:S01]  /*47210*/  FFMA.FTZ R63, R63, R60, R81 ;  /* 0x0000003c3f3f7223 */ /* 0x010fe20000010051 */
[----:B------:R-:W-:Y:S01]  /*47220*/  FFMA.FTZ R60, R229, R61, R79 ;  /* 0x0000003de53c7223 */ /* 0x000fe2000001004f */
[----:B------:R-:W-:Y:S01]  /*47230*/  FFMA.FTZ R61, R230, R252, R77 ;  /* 0x000000fce63d7223 */ /* 0x000fe2000001004d */
[----:B------:R-:W3:Y:S01]  /*47240*/  LDL R229, [R1+0x78] ;  /* 0x0000780001e57983 */ /* 0x000ee20000100800 */
[----:B------:R-:W-:-:S03]  /*47250*/  FFMA.FTZ R57, R233, R57, R78 ;  /* 0x00000039e9397223 */ /* 0x000fc6000001004e */
[----:B------:R-:W4:Y:S01]  /*47260*/  LDL R230, [R1+0x68] ;  /* 0x0000680001e67983 */ /* 0x000f220000100800 */
[----:B------:R-:W-:Y:S01]  /*47270*/  FFMA.FTZ R58, R62, R58, R80 ;  /* 0x0000003a3e3a7223 */ /* 0x000fe20000010050 */
[----:B------:R-:W-:Y:S02]  /*47280*/  F2FP.F16.F32.PACK_AB R57, R60, R57 ;  /* 0x000000393c39723e */ /* 0x000fe400000000ff */
[----:B------:R-:W3:Y:S02]  /*47290*/  LDL R252, [R1+0x6c] ;  /* 0x00006c0001fc7983 */ /* 0x000ee40000100800 */
[----:B------:R-:W-:Y:S02]  /*472a0*/  F2FP.F16.F32.PACK_AB R58, R63, R58 ;  /* 0x0000003a3f3a723e */ /* 0x000fe400000000ff */
[----:B------:R-:W3:Y:S04]  /*472b0*/  LDL R233, [R1+0x70] ;  /* 0x0000700001e97983 */ /* 0x000ee80000100800 */
[----:B------:R-:W4:Y:S04]  /*472c0*/  LDL R63, [R1+0x64] ;  /* 0x00006400013f7983 */ /* 0x000f280000100800 */
[----:B------:R-:W3:Y:S01]  /*472d0*/  LDL R62, [R1+0x7c] ;  /* 0x00007c00013e7983 */ /* 0x000ee20000100800 */
[----:B--2---:R-:W-:-:S02]  /*472e0*/  FFMA.FTZ R56, R231, R234, R76 ;  /* 0x000000eae7387223 */ /* 0x004fc4000001004c */
[----:B------:R-:W1:Y:S01]  /*472f0*/  LDC.64 R234, c[0x0][0x430] ;  /* 0x00010c00ffea7b82 */ /* 0x000e620000000a00 */
[----:B------:R-:W2:Y:S02]  /*47300*/  LDL R231, [R1+0x74] ;  /* 0x0000740001e77983 */ /* 0x000ea40000100800 */
[----:B------:R-:W-:Y:S01]  /*47310*/  F2FP.F16.F32.PACK_AB R56, R61, R56 ;  /* 0x000000383d38723e */ /* 0x000fe200000000ff */
        /* <DEDUP_REMOVED lines=19> */
[----:B------:R-:W-:Y:S01]  /*47450*/  F2FP.F16.F32.PACK_AB R53, R54, R53 ;  /* 0x000000353635723e */ /* 0x000fe200000000ff */
        /* <DEDUP_REMOVED lines=13> */
[----:B------:R-:W-:Y:S01]  /*47530*/  F2FP.F16.F32.PACK_AB R52, R55, R52 ;  /* 0x000000343734723e */ /* 0x000fe200000000ff */
[----:B------:R-:W-:Y:S02]  /*47540*/  FFMA.FTZ R55, R60, R245, R231 ;  /* 0x000000f53c377223 */ /* 0x000fe400000100e7 */
[----:B------:R-:W1:Y:S03]  /*47550*/  LDC.64 R230, c[0x0][0x428] ;  /* 0x00010a00ffe67b82 */ /* 0x000e660000000a00 */
[----:B------:R-:W-:Y:S02]  /*47560*/  F2FP.F16.F32.PACK_AB R54, R55, R54 ;  /* 0x000000363736723e */ /* 0x000fe400000000ff */
[----:B------:R-:W-:Y:S01]  /*47570*/  F2FP.F16.F32.PACK_AB R55, R49, R48 ;  /* 0x000000303137723e */ /* 0x000fe200000000ff */
        /* <DEDUP_REMOVED lines=14> */
[----:B------:R-:W-:Y:S01]  /*47660*/  FADD.FTZ R46, -R228, R46 ;  /* 0x0000002ee42e7221 */ /* 0x000fe20000010100 */
[----:B------:R-:W-:Y:S01]  /*47670*/  F2FP.F16.F32.PACK_AB R49, R53, R49 ;  /* 0x000000313531723e */ /* 0x000fe200000000ff */
[----:B------:R-:W-:Y:S01]  /*47680*/  IMAD.WIDE.U32 R52, R220, 0x10, R234 ;  /* 0x00000010dc347825 */ /* 0x000fe200078e00ea */
[----:B------:R-:W-:-:S03]  /*47690*/  F2FP.F16.F32.PACK_AB R48, R54, R48 ;  /* 0x000000303630723e */ /* 0x000fc600000000ff */
        /* <DEDUP_REMOVED lines=13> */
[----:B------:R-:W-:Y:S01]  /*47770*/  FMUL.FTZ R50, R223, R45 ;  /* 0x0000002ddf327220 */ /* 0x000fe20000410000 */
[----:B------:R-:W2:Y:S01]  /*47780*/  LDL R54, [R1+0xbc] ;  /* 0x0000bc0001367983 */ /* 0x000ea20000100800 */
[----:B---3--:R-:W-:Y:S01]  /*47790*/  FFMA.FTZ R45, R51, R226, R252 ;  /* 0x000000e2332d7223 */ /* 0x008fe200000100fc */
[----:B----4-:R-:W-:Y:S01]  /*477a0*/  FFMA.FTZ R46, R49, R227, R233 ;  /* 0x000000e3312e7223 */ /* 0x010fe200000100e9 */
[C---:B------:R-:W-:Y:S01]  /*477b0*/  FMUL.FTZ R48, R223.reuse, R44 ;  /* 0x0000002cdf307220 */ /* 0x040fe20000410000 */
[C---:B------:R-:W-:Y:S01]  /*477c0*/  FMUL.FTZ R52, R223.reuse, R41 ;  /* 0x00000029df347220 */ /* 0x040fe20000410000 */
[C---:B------:R-:W-:Y:S01]  /*477d0*/  FMUL.FTZ R43, R223.reuse, R43 ;  /* 0x0000002bdf2b7220 */ /* 0x040fe20000410000 */
[----:B------:R-:W3:Y:S01]  /*477e0*/  LDL R233, [R1+0xc0] ;  /* 0x0000c00001e97983 */ /* 0x000ee20000100800 */
[----:B------:R-:W-:Y:S01]  /*477f0*/  F2FP.F16.F32.PACK_AB R45, R46, R45 ;  /* 0x0000002d2e2d723e */ /* 0x000fe200000000ff */
[----:B------:R-:W-:Y:S01]  /*47800*/  FADD.FTZ R46, -R228, R42 ;  /* 0x0000002ae42e7221 */ /* 0x000fe20000010100 */
[C---:B------:R-:W-:Y:S01]  /*47810*/  FMUL.FTZ R42, R223.reuse, R40 ;  /* 0x00000028df2a7220 */ /* 0x040fe20000410000 */
[----:B------:R-:W4:Y:S02]  /*47820*/  LDL R220, [R1+0xcc] ;  /* 0x0000cc0001dc7983 */ /* 0x000f240000100800 */
[----:B------:R-:W-:Y:S01]  /*47830*/  FMUL.FTZ R53, R223, R46 ;  /* 0x0000002edf357220 */ /* 0x000fe20000410000 */
[----:B------:R-:W-:Y:S01]  /*47840*/  FFMA.FTZ R46, R42, R204, R229 ;  /* 0x000000cc2a2e7223 */ /* 0x000fe200000100e5 */
[----:B------:R-:W-:-:S02]  /*47850*/  FFMA.FTZ R41, R43, R207, R62 ;  /* 0x000000cf2b297223 */ /* 0x000fc4000001003e */
[----:B------:R-:W-:Y:S01]  /*47860*/  FFMA.FTZ R40, R53, R206, R63 ;  /* 0x000000ce35287223 */ /* 0x000fe2000001003f */
[----:B------:R-:W-:Y:S01]  /*47870*/  FFMA.FTZ R43, R43, R167, R99 ;  /* 0x000000a72b2b7223 */ /* 0x000fe20000010063 */
[----:B------:R-:W3:Y:S01]  /*47880*/  LDL R62, [R1+0xa0] ;  /* 0x0000a000013e7983 */ /* 0x000ee20000100800 */
[----:B------:R-:W-:-:S03]  /*47890*/  FFMA.FTZ R42, R42, R164, R96 ;  /* 0x000000a42a2a7223 */ /* 0x000fc60000010060 */
[----:B------:R-:W4:Y:S01]  /*478a0*/  LDL R229, [R1+0xc4] ;  /* 0x0000c40001e57983 */ /* 0x000f220000100800 */
[----:B------:R-:W-:-:S03]  /*478b0*/  FADD.FTZ R63, -R228, R213 ;  /* 0x000000d5e43f7221 */ /* 0x000fc60000010100 */
[----:B------:R-:W4:Y:S01]  /*478c0*/  LDL R213, [R1+0xd8] ;  /* 0x0000d80001d57983 */ /* 0x000f220000100800 */
[----:B--2---:R-:W-:-:S03]  /*478d0*/  FFMA.FTZ R47, R50, R225, R55 ;  /* 0x000000e1322f7223 */ /* 0x004fc60000010037 */
[----:B------:R-:W2:Y:S01]  /*478e0*/  LDL R55, [R1+0xb8] ;  /* 0x0000b80001377983 */ /* 0x000ea20000100800 */
[----:B------:R-:W-:-:S03]  /*478f0*/  FFMA.FTZ R44, R48, R224, R61 ;  /* 0x000000e0302c7223 */ /* 0x000fc6000001003d */
[----:B------:R-:W4:Y:S02]  /*47900*/  LDL R61, [R1+0xa4] ;  /* 0x0000a400013d7983 */ /* 0x000f240000100800 */
[----:B------:R-:W-:Y:S01]  /*47910*/  F2FP.F16.F32.PACK_AB R44, R47, R44 ;  /* 0x0000002c2f2c723e */ /* 0x000fe200000000ff */
[----:B------:R-:W-:Y:S01]  /*47920*/  FFMA.FTZ R47, R52, R205, R222 ;  /* 0x000000cd342f7223 */ /* 0x000fe200000100de */
[----:B------:R-:W-:Y:S01]  /*47930*/  FFMA.FTZ R50, R50, R169, R93 ;  /* 0x000000a932327223 */ /* 0x000fe2000001005d */
[----:B------:R-:W4:Y:S03]  /*47940*/  LDL R222, [R1+0xc8] ;  /* 0x0000c80001de7983 */ /* 0x000f260000100800 */
[----:B------:R-:W-:Y:S02]  /*47950*/  F2FP.F16.F32.PACK_AB R46, R47, R46 ;  /* 0x0000002e2f2e723e */ /* 0x000fe400000000ff */
[----:B------:R-:W-:Y:S01]  /*47960*/  F2FP.F16.F32.PACK_AB R47, R41, R40 ;  /* 0x00000028292f723e */ /* 0x000fe200000000ff */
[----:B------:R-:W-:-:S05]  /*47970*/  IMAD.WIDE.U32 R40, R217, 0x10, R230 ;  /* 0x00000010d9287825 */ /* 0x000fca00078e00e6 */
[----:B------:R1:W-:Y:S02]  /*47980*/  STG.E.128 desc[UR20][R40.64], R44 ;  /* 0x0000002c28007986 */ /* 0x0003e4000c101d14 */
[----:B-1----:R-:W-:Y:S01]  /*47990*/  FFMA.FTZ R40, R53, R166, R98 ;  /* 0x000000a635287223 */ /* 0x002fe20000010062 */
[C---:B------:R-:W-:Y:S01]  /*479a0*/  FADD.FTZ R44, -R228.reuse, R16 ;  /* 0x00000010e42c7221 */ /* 0x040fe20000010100 */
[----:B------:R-:W-:Y:S01]  /*479b0*/  FADD.FTZ R45, -R228, R17 ;  /* 0x00000011e42d7221 */ /* 0x000fe20000010100 */
[----:B------:R-:W-:Y:S02]  /*479c0*/  FFMA.FTZ R16, R48, R168, R92 ;  /* 0x000000a830107223 */ /* 0x000fe4000001005c */
[----:B------:R-:W-:Y:S01]  /*479d0*/  F2FP.F16.F32.PACK_AB R43, R43, R40 ;  /* 0x000000282b2b723e */ /* 0x000fe200000000ff */
[----:B------:R-:W-:Y:S01]  /*479e0*/  FFMA.FTZ R40, R52, R165, R97 ;  /* 0x000000a534287223 */ /* 0x000fe20000010061 */
[----:B------:R-:W-:Y:S01]  /*479f0*/  FFMA.FTZ R17, R51, R170, R94 ;  /* 0x000000aa33117223 */ /* 0x000fe2000001005e */
[----:B------:R-:W-:-:S03]  /*47a00*/  FFMA.FTZ R41, R49, R171, R95 ;  /* 0x000000ab31297223 */ /* 0x000fc6000001005f */
[----:B------:R-:W-:Y:S02]  /*47a10*/  F2FP.F16.F32.PACK_AB R42, R40, R42 ;  /* 0x0000002a282a723e */ /* 0x000fe400000000ff */
[----:B------:R-:W-:Y:S02]  /*47a20*/  F2FP.F16.F32.PACK_AB R41, R41, R17 ;  /* 0x000000112929723e */ /* 0x000fe400000000ff */
[----:B------:R-:W-:Y:S01]  /*47a30*/  F2FP.F16.F32.PACK_AB R40, R50, R16 ;  /* 0x000000103228723e */ /* 0x000fe200000000ff */
[----:B------:R-:W-:Y:S02]  /*47a40*/  IMAD.WIDE.U32 R16, R217, 0x10, R234 ;  /* 0x00000010d9107825 */ /* 0x000fe400078e00ea */
[----:B------:R-:W4:Y:S04]  /*47a50*/  LDL R217, [R1+0xd0] ;  /* 0x0000d00001d97983 */ /* 0x000f280000100800 */
[----:B------:R1:W-:Y:S02]  /*47a60*/  STG.E.128 desc[UR20][R16.64], R40 ;  /* 0x0000002810007986 */ /* 0x0003e4000c101d14 */
[----:B-1----:R-:W-:-:S02]  /*47a70*/  FADD.FTZ R43, -R228, R214 ;  /* 0x000000d6e42b7221 */ /* 0x002fc40000010100 */
[----:B------:R-:W4:Y:S01]  /*47a80*/  LDL R214, [R1+0xd4] ;  /* 0x0000d40001d67983 */ /* 0x000f220000100800 */
[----:B------:R-:W-:-:S03]  /*47a90*/  FADD.FTZ R42, -R228, R212 ;  /* 0x000000d4e42a7221 */ /* 0x000fc60000010100 */
[----:B------:R-:W4:Y:S01]  /*47aa0*/  LDL R212, [R1+0xdc] ;  /* 0x0000dc0001d47983 */ /* 0x000f220000100800 */
        /* <DEDUP_REMOVED lines=22> */
[----:B---3--:R-:W-:Y:S01]  /*47c10*/  FFMA.FTZ R16, R40, R200, R62 ;  /* 0x000000c828107223 */ /* 0x008fe2000001003e */
[----:B------:R-:W-:Y:S01]  /*47c20*/  FFMA.FTZ R17, R38, R202, R60 ;  /* 0x000000ca26117223 */ /* 0x000fe2000001003c */
[----:B------:R-:W-:Y:S01]  /*47c30*/  FFMA.FTZ R34, R39, R203, R59 ;  /* 0x000000cb27227223 */ /* 0x000fe2000001003b */
[----:B------:R-:W-:Y:S01]  /*47c40*/  FFMA.FTZ R18, R208, R196, R58 ;  /* 0x000000c4d0127223 */ /* 0x000fe2000001003a */
[----:B------:R-:W-:Y:S01]  /*47c50*/  FFMA.FTZ R33, R209, R197, R56 ;  /* 0x000000c5d1217223 */ /* 0x000fe20000010038 */
[----:B------:R-:W-:Y:S01]  /*47c60*/  FFMA.FTZ R32, R211, R199, R54 ;  /* 0x000000c7d3207223 */ /* 0x000fe20000010036 */
[----:B------:R-:W-:Y:S01]  /*47c70*/  FADD.FTZ R24, -R228, R24 ;  /* 0x00000018e4187221 */ /* 0x000fe20000010100 */
[----:B------:R-:W-:Y:S01]  /*47c80*/  F2FP.F16.F32.PACK_AB R17, R34, R17 ;  /* 0x000000112211723e */ /* 0x000fe200000000ff */
[C---:B------:R-:W-:Y:S01]  /*47c90*/  FADD.FTZ R20, -R228.reuse, R20 ;  /* 0x00000014e4147221 */ /* 0x040fe20000010100 */
[----:B------:R-:W-:Y:S01]  /*47ca0*/  F2FP.F16.F32.PACK_AB R18, R33, R18 ;  /* 0x000000122112723e */ /* 0x000fe200000000ff */
[C---:B------:R-:W-:Y:S01]  /*47cb0*/  FADD.FTZ R25, -R228.reuse, R25 ;  /* 0x00000019e4197221 */ /* 0x040fe20000010100 */
[C---:B------:R-:W-:Y:S01]  /*47cc0*/  FADD.FTZ R27, -R228.reuse, R27 ;  /* 0x0000001be41b7221 */ /* 0x040fe20000010100 */
[C---:B------:R-:W-:Y:S01]  /*47cd0*/  FADD.FTZ R26, -R228.reuse, R26 ;  /* 0x0000001ae41a7221 */ /* 0x040fe20000010100 */
[C---:B------:R-:W-:Y:S01]  /*47ce0*/  FADD.FTZ R21, -R228.reuse, R21 ;  /* 0x00000015e4157221 */ /* 0x040fe20000010100 */
[C---:B------:R-:W-:Y:S01]  /*47cf0*/  FMUL.FTZ R54, R223.reuse, R24 ;  /* 0x00000018df367220 */ /* 0x040fe20000410000 */
[C---:B------:R-:W-:Y:S01]  /*47d00*/  FMUL.FTZ R24, R223.reuse, R20 ;  /* 0x00000014df187220 */ /* 0x040fe20000410000 */
[C---:B------:R-:W-:Y:S01]  /*47d10*/  FADD.FTZ R28, -R228.reuse, R28 ;  /* 0x0000001ce41c7221 */ /* 0x040fe20000010100 */
[C---:B------:R-:W-:Y:S01]  /*47d20*/  FADD.FTZ R29, -R228.reuse, R29 ;  /* 0x0000001de41d7221 */ /* 0x040fe20000010100 */
[C---:B------:R-:W-:Y:S01]  /*47d30*/  FADD.FTZ R30, -R228.reuse, R30 ;  /* 0x0000001ee41e7221 */ /* 0x040fe20000010100 */
[----:B------:R-:W-:Y:S01]  /*47d40*/  FADD.FTZ R31, -R228, R31 ;  /* 0x0000001fe41f7221 */ /* 0x000fe20000010100 */
[C---:B------:R-:W-:Y:S01]  /*47d50*/  FMUL.FTZ R58, R223.reuse, R27 ;  /* 0x0000001bdf3a7220 */ /* 0x040fe20000410000 */
[----:B------:R-:W-:Y:S01]  /*47d60*/  FFMA.FTZ R20, R38, R162, R102 ;  /* 0x000000a226147223 */ /* 0x000fe20000010066 */
[----:B------:R-:W-:Y:S01]  /*47d70*/  FMUL.FTZ R56, R223, R26 ;  /* 0x0000001adf387220 */ /* 0x000fe20000410000 */
[----:B------:R-:W-:Y:S01]  /*47d80*/  FFMA.FTZ R27, R39, R163, R103 ;  /* 0x000000a3271b7223 */ /* 0x000fe20000010067 */
[----:B------:R-:W-:Y:S01]  /*47d90*/  FFMA.FTZ R38, R41, R161, R101 ;  /* 0x000000a129267223 */ /* 0x000fe20000010065 */
[----:B------:R-:W-:Y:S01]  /*47da0*/  FFMA.FTZ R26, R209, R157, R105 ;  /* 0x0000009dd11a7223 */ /* 0x000fe20000010069 */
[C---:B------:R-:W-:Y:S01]  /*47db0*/  FMUL.FTZ R28, R223.reuse, R28 ;  /* 0x0000001cdf1c7220 */ /* 0x040fe20000410000 */
[C---:B------:R-:W-:Y:S01]  /*47dc0*/  FMUL.FTZ R51, R223.reuse, R29 ;  /* 0x0000001ddf337220 */ /* 0x040fe20000410000 */
[C---:B------:R-:W-:Y:S01]  /*47dd0*/  FMUL.FTZ R52, R223.reuse, R30 ;  /* 0x0000001edf347220 */ /* 0x040fe20000410000 */
[C---:B------:R-:W-:Y:S01]  /*47de0*/  FMUL.FTZ R53, R223.reuse, R31 ;  /* 0x0000001fdf357220 */ /* 0x040fe20000410000 */
[C---:B------:R-:W-:Y:S01]  /*47df0*/  FADD.FTZ R22, -R228.reuse, R22 ;  /* 0x00000016e4167221 */ /* 0x040fe20000010100 */
[C---:B------:R-:W-:Y:S01]  /*47e00*/  FADD.FTZ R23, -R228.reuse, R23 ;  /* 0x00000017e4177221 */ /* 0x040fe20000010100 */
[----:B------:R-:W-:Y:S01]  /*47e10*/  FADD.FTZ R215, -R228, R215 ;  /* 0x000000d7e4d77221 */ /* 0x000fe20000010100 */
[C---:B------:R-:W-:Y:S01]  /*47e20*/  FMUL.FTZ R59, R223.reuse, R44 ;  /* 0x0000002cdf3b7220 */ /* 0x040fe20000410000 */
[----:B------:R-:W-:Y:S01]  /*47e30*/  FMUL.FTZ R60, R223, R45 ;  /* 0x0000002ddf3c7220 */ /* 0x000fe20000410000 */
        /* <DEDUP_REMOVED lines=9> */
[C---:B------:R-:W-:Y:S01]  /*47ed0*/  FFMA.FTZ R22, R210.reuse, R158, R106 ;  /* 0x0000009ed2167223 */ /* 0x040fe2000001006a */
[----:B------:R-:W-:Y:S01]  /*47ee0*/  FFMA.FTZ R23, R211, R159, R107 ;  /* 0x0000009fd3177223 */ /* 0x000fe2000001006b */
[----:B------:R-:W-:Y:S01]  /*47ef0*/  FMUL.FTZ R50, R223, R215 ;  /* 0x000000d7df327220 */ /* 0x000fe20000410000 */
[----:B------:R-:W3:Y:S04]  /*47f00*/  LDL R209, [R1+0x110] ;  /* 0x0001100001d17983 */ /* 0x000ee80000100800 */
[----:B------:R-:W3:Y:S04]  /*47f10*/  LDL R215, [R1+0xf4] ;  /* 0x0000f40001d77983 */ /* 0x000ee80000100800 */
[----:B------:R-:W3:Y:S04]  /*47f20*/  LDL R211, [R1+0x108] ;  /* 0x0001080001d37983 */ /* 0x000ee80000100800 */
[----:B------:R-:W3:Y:S04]  /*47f30*/  LDL R63, [R1+0x118] ;  /* 0x00011800013f7983 */ /* 0x000ee80000100800 */
[----:B------:R-:W3:Y:S01]  /*47f40*/  LDL R57, [R1+0x11c] ;  /* 0x00011c0001397983 */ /* 0x000ee20000100800 */
[----:B--2---:R-:W-:-:S03]  /*47f50*/  FFMA.FTZ R19, R210, R198, R55 ;  /* 0x000000c6d2137223 */ /* 0x004fc60000010037 */
[----:B------:R-:W2:Y:S01]  /*47f60*/  LDL R210, [R1+0x10c] ;  /* 0x00010c0001d27983 */ /* 0x000ea20000100800 */
[----:B----4-:R-:W-:Y:S01]  /*47f70*/  FFMA.FTZ R35, R41, R201, R61 ;  /* 0x000000c929237223 */ /* 0x010fe2000001003d */
[----:B------:R-:W-:-:S04]  /*47f80*/  F2FP.F16.F32.PACK_AB R19, R32, R19 ;  /* 0x000000132013723e */ /* 0x000fc800000000ff */
[----:B------:R-:W-:Y:S01]  /*47f90*/  F2FP.F16.F32.PACK_AB R16, R35, R16 ;  /* 0x000000102310723e */ /* 0x000fe200000000ff */
[----:B------:R-:W-:-:S04]  /*47fa0*/  IMAD.WIDE.U32 R34, R216, 0x10, R230 ;  /* 0x00000010d8227825 */ /* 0x000fc800078e00e6 */
[C---:B------:R-:W-:Y:S01]  /*47fb0*/  FMUL.FTZ R55, R223.reuse, R25 ;  /* 0x00000019df377220 */ /* 0x040fe20000410000 */
[C---:B------:R-:W-:Y:S01]  /*47fc0*/  FMUL.FTZ R25, R223.reuse, R21 ;  /* 0x00000015df197220 */ /* 0x040fe20000410000 */
[----:B------:R-:W-:Y:S01]  /*47fd0*/  FFMA.FTZ R21, R208, R156, R104 ;  /* 0x0000009cd0157223 */ /* 0x000fe20000010068 */
[----:B------:R1:W-:Y:S01]  /*47fe0*/  STG.E.128 desc[UR20][R34.64], R16 ;  /* 0x0000001022007986 */ /* 0x0003e2000c101d14 */
[C---:B------:R-:W-:Y:S01]  /*47ff0*/  FMUL.FTZ R32, R223.reuse, R49 ;  /* 0x00000031df207220 */ /* 0x040fe20000410000 */
[C---:B------:R-:W-:Y:S01]  /*48000*/  FMUL.FTZ R61, R223.reuse, R46 ;  /* 0x0000002edf3d7220 */ /* 0x040fe20000410000 */
[----:B------:R-:W-:Y:S01]  /*48010*/  FMUL.FTZ R49, R223, R43 ;  /* 0x0000002bdf317220 */ /* 0x000fe20000410000 */
[----:B------:R-:W4:Y:S04]  /*48020*/  LDL R208, [R1+0x114] ;  /* 0x0001140001d07983 */ /* 0x000f280000100800 */
[----:B------:R-:W2:Y:S01]  /*48030*/  LDL R223, [R1+0xe0] ;  /* 0x0000e00001df7983 */ /* 0x000ea20000100800 */
[----:B-1----:R-:W-:Y:S01]  /*48040*/  FFMA.FTZ R16, R40, R160, R100 ;  /* 0x000000a028107223 */ /* 0x002fe20000010064 */
[----:B------:R-:W-:Y:S01]  /*48050*/  F2FP.F16.F32.PACK_AB R17, R27, R20 ;  /* 0x000000141b11723e */ /* 0x000fe200000000ff */
[----:B------:R-:W-:Y:S01]  /*48060*/  FFMA.FTZ R20, R28, R192, R233 ;  /* 0x000000c01c147223 */ /* 0x000fe200000100e9 */
[----:B------:R-:W-:-:S02]  /*48070*/  F2FP.F16.F32.PACK_AB R18, R26, R21 ;  /* 0x000000151a12723e */ /* 0x000fc400000000ff */
[----:B------:R-:W-:Y:S01]  /*48080*/  F2FP.F16.F32.PACK_AB R16, R38, R16 ;  /* 0x000000102610723e */ /* 0x000fe200000000ff */
[----:B------:R-:W-:-:S04]  /*48090*/  IMAD.WIDE.U32 R38, R218, 0x10, R230 ;  /* 0x00000010da267825 */ /* 0x000fc800078e00e6 */
[----:B------:R-:W-:Y:S01]  /*480a0*/  FFMA.FTZ R35, R51, R193, R229 ;  /* 0x000000c133237223 */ /* 0x000fe200000100e5 */
[----:B------:R-:W-:Y:S01]  /*480b0*/  FFMA.FTZ R21, R52, R194, R222 ;  /* 0x000000c234157223 */ /* 0x000fe200000100de */
[----:B------:R-:W-:Y:S01]  /*480c0*/  FFMA.FTZ R34, R53, R195, R220 ;  /* 0x000000c335227223 */ /* 0x000fe200000100dc */
[----:B------:R-:W4:Y:S02]  /*480d0*/  LDL R218, [R1+0xf8] ;  /* 0x0000f80001da7983 */ /* 0x000f240000100800 */
[----:B------:R-:W-:Y:S02]  /*480e0*/  F2FP.F16.F32.PACK_AB R20, R35, R20 ;  /* 0x000000142314723e */ /* 0x000fe400000000ff */
[----:B------:R-:W4:Y:S01]  /*480f0*/  LDL R222, [R1+0xe4] ;  /* 0x0000e40001de7983 */ /* 0x000f220000100800 */
[----:B------:R-:W-:Y:S01]  /*48100*/  F2FP.F16.F32.PACK_AB R21, R34, R21 ;  /* 0x000000152215723e */ /* 0x000fe200000000ff */
[----:B------:R-:W-:Y:S02]  /*48110*/  IMAD.WIDE.U32 R34, R216, 0x10, R234 ;  /* 0x00000010d8227825 */ /* 0x000fe400078e00ea */
[----:B------:R-:W4:Y:S01]  /*48120*/  LDL R220, [R1+0xf0] ;  /* 0x0000f00001dc7983 */ /* 0x000f220000100800 */
[----:B------:R-:W-:-:S03]  /*48130*/  F2FP.F16.F32.PACK_AB R19, R23, R22 ;  /* 0x000000161713723e */ /* 0x000fc600000000ff */
[----:B------:R-:W4:Y:S01]  /*48140*/  LDL R216, [R1+0xec] ;  /* 0x0000ec0001d87983 */ /* 0x000f220000100800 */
[----:B------:R-:W-:-:S03]  /*48150*/  FFMA.FTZ R22, R54, R188, R217 ;  /* 0x000000bc36167223 */ /* 0x000fc600000100d9 */
[----:B------:R-:W4:Y:S01]  /*48160*/  LDL R217, [R1+0xe8] ;  /* 0x0000e80001d97983 */ /* 0x000f220000100800 */
[----:B------:R-:W-:-:S03]  /*48170*/  FFMA.FTZ R23, R56, R190, R213 ;  /* 0x000000be38177223 */ /* 0x000fc600000100d5 */
[----:B------:R-:W4:Y:S01]  /*48180*/  LDL R213, [R1+0x100] ;  /* 0x0001000001d57983 */ /* 0x000f220000100800 */
[----:B------:R-:W-:-:S03]  /*48190*/  FFMA.FTZ R27, R55, R189, R214 ;  /* 0x000000bd371b7223 */ /* 0x000fc600000100d6 */
[----:B------:R-:W4:Y:S01]  /*481a0*/  LDL R214, [R1+0xfc] ;  /* 0x0000fc0001d67983 */ /* 0x000f220000100800 */
[----:B------:R-:W-:-:S03]  /*481b0*/  FFMA.FTZ R26, R58, R191, R212 ;  /* 0x000000bf3a1a7223 */ /* 0x000fc600000100d4 */
[----:B------:R-:W4:Y:S01]  /*481c0*/  LDL R212, [R1+0x104] ;  /* 0x0001040001d47983 */ /* 0x000f220000100800 */
[----:B------:R-:W-:Y:S02]  /*481d0*/  F2FP.F16.F32.PACK_AB R22, R27, R22 ;  /* 0x000000161b16723e */ /* 0x000fe400000000ff */
[----:B------:R-:W-:Y:S01]  /*481e0*/  F2FP.F16.F32.PACK_AB R23, R26, R23 ;  /* 0x000000171a17723e */ /* 0x000fe200000000ff */
        /* <DEDUP_REMOVED lines=10> */
[----:B------:R-:W-:Y:S01]  /*48290*/  FFMA.FTZ R19, R56, R150, R114 ;  /* 0x0000009638137223 */ /* 0x000fe20000010072 */
[----:B------:R-:W-:Y:S01]  /*482a0*/  FFMA.FTZ R22, R58, R151, R115 ;  /* 0x000000973a167223 */ /* 0x000fe20000010073 */
[----:B------:R-:W-:-:S02]  /*482b0*/  F2FP.F16.F32.PACK_AB R16, R16, R15 ;  /* 0x0000000f1010723e */ /* 0x000fc400000000ff */
[----:B------:R-:W-:Y:S02]  /*482c0*/  F2FP.F16.F32.PACK_AB R18, R23, R18 ;  /* 0x000000121712723e */ /* 0x000fe400000000ff */
[----:B------:R-:W-:Y:S01]  /*482d0*/  F2FP.F16.F32.PACK_AB R17, R26, R17 ;  /* 0x000000111a11723e */ /* 0x000fe200000000ff */
[----:B------:R-:W-:Y:S01]  /*482e0*/  FFMA.FTZ R15, R59, R140, R120 ;  /* 0x0000008c3b0f7223 */ /* 0x000fe20000010078 */
[----:B------:R-:W-:Y:S01]  /*482f0*/  FFMA.FTZ R34, R60, R141, R121 ;  /* 0x0000008d3c227223 */ /* 0x000fe20000010079 */
[----:B------:R-:W-:Y:S01]  /*48300*/  F2FP.F16.F32.PACK_AB R19, R22, R19 ;  /* 0x000000131613723e */ /* 0x000fe200000000ff */
[----:B------:R-:W-:Y:S01]  /*48310*/  FFMA.FTZ R52, R30, R147, R119 ;  /* 0x000000931e347223 */ /* 0x000fe20000010077 */
[----:B------:R-:W-:Y:S01]  /*48320*/  FFMA.FTZ R27, R61, R142, R122 ;  /* 0x0000008e3d1b7223 */ /* 0x000fe2000001007a */
[----:B------:R-:W-:-:S05]  /*48330*/  FFMA.FTZ R28, R62, R143, R123 ;  /* 0x0000008f3e1c7223 */ /* 0x000fca000001007b */
[----:B------:R-:W-:Y:S01]  /*48340*/  F2FP.F16.F32.PACK_AB R27, R28, R27 ;  /* 0x0000001b1c1b723e */ /* 0x000fe200000000ff */
[C---:B------:R-:W-:Y:S01]  /*48350*/  IMAD.WIDE.U32 R40, R221.reuse, 0x10, R230 ;  /* 0x00000010dd287825 */ /* 0x040fe200078e00e6 */
[----:B------:R0:W-:Y:S03]  /*48360*/  STG.E.128 desc[UR20][R42.64], R16 ;  /* 0x000000102a007986 */ /* 0x0001e6000c101d14 */
[----:B------:R-:W-:-:S04]  /*48370*/  IMAD.WIDE.U32 R46, R221, 0x10, R234 ;  /* 0x00000010dd2e7825 */ /* 0x000fc800078e00ea */
[----:B---3--:R-:W-:Y:S01]  /*48380*/  FFMA.FTZ R35, R60, R181, R215 ;  /* 0x000000b53c237223 */ /* 0x008fe200000100d7 */
[----:B------:R-:W3:Y:S01]  /*48390*/  S2R R232, SR_TID.X ;  /* 0x0000000000e87919 */ /* 0x000ee20000002100 */
[----:B------:R-:W-:-:S04]  /*483a0*/  UIADD3 UR22, UPT, UPT, UR22, UR6, URZ ;  /* 0x0000000616167290 */ /* 0x000fc8000fffe0ff */
[----:B------:R-:W-:Y:S02]  /*483b0*/  UISETP.GE.AND UP2, UPT, UR22, UR7, UPT ;  /* 0x000000071600728c */ /* 0x000fe4000bf46270 */
[----:B------:R-:W-:Y:S01]  /*483c0*/  UPLOP3.LUT UP1, UPT, UPT, UPT, UP1, 0x40, 0x4 ;  /* 0x000000000004789c */ /* 0x000fe20003f2e810 */
[----:B--2---:R-:W-:Y:S01]  /*483d0*/  FFMA.FTZ R20, R24, R184, R223 ;  /* 0x000000b818147223 */ /* 0x004fe200000100df */
[----:B----4-:R-:W-:Y:S01]  /*483e0*/  FFMA.FTZ R23, R61, R182, R218 ;  /* 0x000000b63d177223 */ /* 0x010fe200000100da */
[----:B------:R-:W-:Y:S01]  /*483f0*/  FFMA.FTZ R21, R25, R185, R222 ;  /* 0x000000b919157223 */ /* 0x000fe200000100de */
[----:B------:R-:W-:-:S04]  /*48400*/  FFMA.FTZ R22, R59, R180, R220 ;  /* 0x000000b43b167223 */ /* 0x000fc800000100dc */
[----:B------:R-:W-:Y:S01]  /*48410*/  F2FP.F16.F32.PACK_AB R20, R21, R20 ;  /* 0x000000141514723e */ /* 0x000fe200000000ff */
[----:B------:R-:W-:Y:S01]  /*48420*/  FFMA.FTZ R51, R30, R187, R216 ;  /* 0x000000bb1e337223 */ /* 0x000fe200000100d8 */
[----:B------:R-:W-:Y:S01]  /*48430*/  FFMA.FTZ R30, R37, R172, R209 ;  /* 0x000000ac251e7223 */ /* 0x000fe200000100d1 */
[----:B------:R-:W-:Y:S01]  /*48440*/  F2FP.F16.F32.PACK_AB R22, R35, R22 ;  /* 0x000000162316723e */ /* 0x000fe200000000ff */
[C---:B------:R-:W-:Y:S01]  /*48450*/  FFMA.FTZ R35, R36.reuse, R179, R210 ;  /* 0x000000b324237223 */ /* 0x040fe200000100d2 */
[----:B------:R-:W-:Y:S01]  /*48460*/  FFMA.FTZ R21, R29, R186, R217 ;  /* 0x000000ba1d157223 */ /* 0x000fe200000100d9 */
[----:B------:R-:W-:Y:S01]  /*48470*/  FFMA.FTZ R36, R36, R139, R127 ;  /* 0x0000008b24247223 */ /* 0x000fe2000001007f */
[----:B------:R-:W-:-:S03]  /*48480*/  FFMA.FTZ R28, R31, R176, R213 ;  /* 0x000000b01f1c7223 */ /* 0x000fc600000100d5 */
[----:B------:R-:W-:Y:S01]  /*48490*/  F2FP.F16.F32.PACK_AB R21, R51, R21 ;  /* 0x000000153315723e */ /* 0x000fe200000000ff */
[----:B------:R-:W-:-:S05]  /*484a0*/  FFMA.FTZ R26, R62, R183, R214 ;  /* 0x000000b73e1a7223 */ /* 0x000fca00000100d6 */
[----:B------:R-:W-:Y:S02]  /*484b0*/  F2FP.F16.F32.PACK_AB R23, R26, R23 ;  /* 0x000000171a17723e */ /* 0x000fe400000000ff */
[----:B------:R-:W-:Y:S01]  /*484c0*/  F2FP.F16.F32.PACK_AB R26, R34, R15 ;  /* 0x0000000f221a723e */ /* 0x000fe200000000ff */
[----:B------:R-:W-:Y:S01]  /*484d0*/  FFMA.FTZ R15, R24, R144, R116 ;  /* 0x00000090180f7223 */ /* 0x000fe20000010074 */
[----:B------:R-:W-:Y:S01]  /*484e0*/  FFMA.FTZ R24, R25, R145, R117 ;  /* 0x0000009119187223 */ /* 0x000fe20000010075 */
[----:B------:R-:W-:Y:S01]  /*484f0*/  FFMA.FTZ R34, R48, R173, R208 ;  /* 0x000000ad30227223 */ /* 0x000fe200000100d0 */
[----:B------:R-:W-:Y:S01]  /*48500*/  FFMA.FTZ R25, R29, R146, R118 ;  /* 0x000000921d197223 */ /* 0x000fe20000010076 */
[----:B------:R-:W-:Y:S02]  /*48510*/  FFMA.FTZ R29, R33, R178, R211 ;  /* 0x000000b2211d7223 */ /* 0x000fe400000100d3 */
[----:B------:R-:W-:Y:S01]  /*48520*/  F2FP.F16.F32.PACK_AB R24, R24, R15 ;  /* 0x0000000f1818723e */ /* 0x000fe200000000ff */
[----:B------:R-:W-:Y:S01]  /*48530*/  FFMA.FTZ R15, R31, R136, R124 ;  /* 0x000000881f0f7223 */ /* 0x000fe2000001007c */
[----:B------:R-:W-:Y:S01]  /*48540*/  F2FP.F16.F32.PACK_AB R30, R34, R30 ;  /* 0x0000001e221e723e */ /* 0x000fe200000000ff */
[----:B------:R-:W-:Y:S01]  /*48550*/  FFMA.FTZ R34, R37, R132, R128 ;  /* 0x0000008425227223 */ /* 0x000fe20000010080 */
[----:B------:R-:W-:Y:S01]  /*48560*/  FFMA.FTZ R51, R32, R177, R212 ;  /* 0x000000b120337223 */ /* 0x000fe200000100d4 */
[----:B------:R-:W-:Y:S01]  /*48570*/  F2FP.F16.F32.PACK_AB R29, R35, R29 ;  /* 0x0000001d231d723e */ /* 0x000fe200000000ff */
[----:B------:R-:W-:Y:S01]  /*48580*/  FFMA.FTZ R31, R49, R174, R63 ;  /* 0x000000ae311f7223 */ /* 0x000fe2000001003f */
[C---:B------:R-:W-:Y:S01]  /*48590*/  FFMA.FTZ R37, R50.reuse, R175, R57 ;  /* 0x000000af32257223 */ /* 0x040fe20000010039 */
        /* <DEDUP_REMOVED lines=16> */
[----:B---3--:R-:W-:Y:S05]  /*486a0*/  BRA.U !UP2, `(.L_x_23076) ;  /* 0xfffffb990abc7547 */ /* 0x008fea000b83ffff */
[----:B------:R-:W-:Y:S05]  /*486b0*/  EXIT ;  /* 0x000000000000794d */ /* 0x000fea0003800000 */
.L_x_23077:
        /* <DEDUP_REMOVED lines=12> */
.L_x_27905:


//--------------------- .text._ZN10layer_norm31ln_parallel_residual_fwd_kernelINS_13Kernel_traitsIf6__halffS2_fjLj7168ELj1ELj1ELj4ELj16ENS_18Kernel_traits_baseILj7168EfS2_fS2_fjLj128EEEEELb1ELb1ELb0EEEvNS_9FwdParamsE --------------------------
	.section	.text._ZN10layer_norm31ln_parallel_residual_fwd_kernelINS_13Kernel_traitsIf6__halffS2_fjLj7168ELj1ELj1ELj4ELj16ENS_18Kernel_traits_baseILj7168EfS2_fS2_fjLj128EEEEELb1ELb1ELb0EEEvNS_9FwdParamsE,"ax",@progbits
	.align	128
        .global         _ZN10layer_norm31ln_parallel_residual_fwd_kernelINS_13Kernel_traitsIf6__halffS2_fjLj7168ELj1ELj1ELj4ELj16ENS_18Kernel_traits_baseILj7168EfS2_fS2_fjLj128EEEEELb1ELb1ELb0EEEvNS_9FwdParamsE
        .type           _ZN10layer_norm31ln_parallel_residual_fwd_kernelINS_13Kernel_traitsIf6__halffS2_fjLj7168ELj1ELj1ELj4ELj16ENS_18Kernel_traits_baseILj7168EfS2_fS2_fjLj128EEEEELb1ELb1ELb0EEEvNS_9FwdParamsE,@function
        .size           _ZN10layer_norm31ln_parallel_residual_fwd_kernelINS_13Kernel_traitsIf6__halffS2_fjLj7168ELj1ELj1ELj4ELj16ENS_18Kernel_traits_baseILj7168EfS2_fS2_fjLj128EEEEELb1ELb1ELb0EEEvNS_9FwdParamsE,(.L_x_27906 - _ZN10layer_norm31ln_parallel_residual_fwd_kernelINS_13Kernel_traitsIf6__halffS2_fjLj7168ELj1ELj1ELj4ELj16ENS_18Kernel_traits_baseILj7168EfS2_fS2_fjLj128EEEEELb1ELb1ELb0EEEvNS_9FwdParamsE)
        .other          _ZN10layer_norm31ln_parallel_residual_fwd_kernelINS_13Kernel_traitsIf6__halffS2_fjLj7168ELj1ELj1ELj4ELj16ENS_18Kernel_traits_baseILj7168EfS2_fS2_fjLj128EEEEELb1ELb1ELb0EEEvNS_9FwdParamsE,@"STO_CUDA_ENTRY STV_DEFAULT"
_ZN10layer_norm31ln_parallel_residual_fwd_kernelINS_13Kernel_traitsIf6__halffS2_fjLj7168ELj1ELj1ELj4ELj16ENS_18Kernel_traits_baseILj7168EfS2_fS2_fjLj128EEEEELb1ELb1ELb0EEEvNS_9FwdParamsE:
.text._ZN10layer_norm31ln_parallel_residual_fwd_kernelINS_13Kernel_traitsIf6__halffS2_fjLj7168ELj1ELj1ELj4ELj16ENS_18Kernel_traits_baseILj7168EfS2_fS2_fjLj128EEEEELb1ELb1ELb0EEEvNS_9FwdParamsE:
        /* <DEDUP_REMOVED lines=130> */
.L_x_23079:
        /* <DEDUP_REMOVED lines=31> */
[----:B------:R-:W-:Y:S01]  /*0a10*/  @P2 IADD3 R13, PT, PT, R13, 0x80, RZ ;  /* 0x000000800d0d2810 */ /* 0x000fe20007ffe0ff */
[----:B------:R-:W5:Y:S04]  /*0a20*/  @P1 LDG.E.128 R56, desc[UR10][R10.64+0x10] ;  /* 0x0000100a0a381981 */ /* 0x000f68000c1e1d00 */
[----:B------:R-:W5:Y:S01]  /*0a30*/  @P2 LDG.E.128 R68, desc[UR10][R14.64] ;  /* 0x0000000a0e442981 */ /* 0x000f62000c1e1d00 */
[----:B0-----:R-:W-:-:S03]  /*0a40*/  @P3 IMAD.WIDE.U32 R18, R13, 0x20, R18 ;  /* 0x000000200d123825 */ /* 0x001fc600078e0012 */
[----:B------:R-:W5:Y:S01]  /*0a50*/  @P2 LDG.E.128 R72, desc[UR10][R14.64+0x10] ;  /* 0x0000100a0e482981 */ /* 0x000f62000c1e1d00 */
[----:B------:R-:W-:-:S03]  /*0a60*/  @P3 VIADD R13, R13, 0x80 ;  /* 0x000000800d0d3836 */ /* 0x000fc60000000000 */
        /* <DEDUP_REMOVED lines=34> */
.L_x_23080:
[----:B------:R-:W-:Y:S05]  /*0c90*/  BSYNC.RECONVERGENT B0 ;  /* 0x0000000000007941 */ /* 0x000fea0003800200 */
.L_x_23078:
        /* <DEDUP_REMOVED lines=59> */
[C---:B------:R-:W-:Y:S02]  /*1050*/  LOP3.LUT R9, R3.reuse, 0x7f, RZ, 0xc0, !PT ;  /* 0x0000007f03097812 */ /* 0x040fe400078ec0ff */
[----:B------:R-:W-:Y:S01]  /*1060*/  SHF.L.U32 R3, R3, 0x1, RZ ;  /* 0x0000000103037819 */ /* 0x000fe200000006ff */
[----:B------:R-:W-:Y:S01]  /*1070*/  IMAD R10, R5, -0x326172a9, RZ ;  /* 0xcd9e8d57050a7824 */ /* 0x000fe200078e02ff */
[----:B------:R-:W-:Y:S01]  /*1080*/  VIADDMNMX R11, R9, -R2, RZ, !PT ;  /* 0x80000002090b7246 */ /* 0x000fe200078001ff */
[----:B------:R-:W-:Y:S01]  /*1090*/  IMAD.HI.U32 R5, R8, -0x326172a9, RZ ;  /* 0xcd9e8d5708057827 */ /* 0x000fe200078e00ff */
[----:B------:R-:W-:Y:S02]  /*10a0*/  LOP3.LUT R18, R3, 0xffffff00, RZ, 0xc0, !PT ;  /* 0xffffff0003127812 */ /* 0x000fe400078ec0ff */
[----:B------:R-:W-:Y:S01]  /*10b0*/  VIMNMX R11, PT, PT, R11, 0x20, PT ;  /* 0x000000200b0b7848 */ /* 0x000fe20003fe0100 */
[----:B------:R-:W-:Y:S01]  /*10c0*/  IMAD R9, R207, -0x20, R9 ;  /* 0xffffffe0cf097824 */ /* 0x000fe200078e0209 */
[----:B------:R-:W-:Y:S01]  /*10d0*/  LOP3.LUT R6, R7, UR31, R6, 0x96, !PT ;  /* 0x0000001f07067c12 */ /* 0x000fe2000f8e9606 */
[----:B------:R-:W-:Y:S01]  /*10e0*/  IMAD R7, R4, -0x2daee0ad, RZ ;  /* 0xd2511f5304077824 */ /* 0x000fe200078e02ff */
[----:B------:R-:W-:Y:S01]  /*10f0*/  LOP3.LUT R5, R10, UR33, R5, 0x96, !PT ;  /* 0x000000210a057c12 */ /* 0x000fe2000f8e9605 */
[----:B------:R-:W-:Y:S01]  /*1100*/  IMAD R11, R11, 0x8, R18 ;  /* 0x000000080b0b7824 */ /* 0x000fe200078e0212 */
[----:B------:R-:W-:Y:S01]  /*1110*/  VIMNMX R9, PT, PT, RZ, R9, !PT ;  /* 0x00000009ff097248 */ /* 0x000fe20007fe0100 */
[----:B------:R-:W-:-:S03]  /*1120*/  IMAD.HI.U32 R2, R6, -0x2daee0ad, RZ ;  /* 0xd2511f5306027827 */ /* 0x000fc600078e00ff */
[----:B------:R-:W-:Y:S01]  /*1130*/  I2FP.F32.U32 R19, R11 ;  /* 0x0000000b00137245 */ /* 0x000fe20000201000 */
[----:B------:R-:W-:Y:S01]  /*1140*/  IMAD R6, R6, -0x2daee0ad, RZ ;  /* 0xd2511f5306067824 */ /* 0x000fe200078e02ff */
[----:B------:R-:W-:Y:S01]  /*1150*/  LOP3.LUT R2, R7, UR34, R2, 0x96, !PT ;  /* 0x0000002207027c12 */ /* 0x000fe2000f8e9602 */
[----:B------:R-:W-:Y:S01]  /*1160*/  IMAD.HI.U32 R15, R5, -0x2daee0ad, RZ ;  /* 0xd2511f53050f7827 */ /* 0x000fe200078e00ff */
[----:B------:R-:W-:-:S03]  /*1170*/  VIMNMX R9, PT, PT, R9, 0x20, PT ;  /* 0x0000002009097848 */ /* 0x000fc60003fe0100 */
[----:B------:R-:W-:Y:S01]  /*1180*/  HFMA2 R11, -RZ, RZ, 0, 0 ;  /* 0x00000000ff0b7431 */ /* 0x000fe200000001ff */
[----:B------:R-:W0:Y:S01]  /*1190*/  MUFU.RCP R19, R19 ;  /* 0x0000001300137308 */ /* 0x000e220000001000 */
[----:B------:R-:W-:Y:S01]  /*11a0*/  IMAD R3, R8, -0x326172a9, RZ ;  /* 0xcd9e8d5708037824 */ /* 0x000fe200078e02ff */
[----:B------:R-:W-:Y:S01]  /*11b0*/  LOP3.LUT R15, R6, UR36, R15, 0x96, !PT ;  /* 0x00000024060f7c12 */ /* 0x000fe2000f8e960f */
[----:B------:R-:W-:-:S04]  /*11c0*/  IMAD.HI.U32 R14, R2, -0x326172a9, RZ ;  /* 0xcd9e8d57020e7827 */ /* 0x000fc800078e00ff */
[----:B------:R-:W-:Y:S01]  /*11d0*/  IMAD R18, R9, 0x8, R18 ;  /* 0x0000000809127824 */ /* 0x000fe200078e0212 */
[----:B------:R-:W-:Y:S01]  /*11e0*/  LOP3.LUT R14, R3, UR35, R14, 0x96, !PT ;  /* 0x00000023030e7c12 */ /* 0x000fe2000f8e960e */
[----:B------:R-:W-:Y:S02]  /*11f0*/  IMAD R9, R5, -0x2daee0ad, RZ ;  /* 0xd2511f5305097824 */ /* 0x000fe400078e02ff */
[----:B-1234-:R-:W-:-:S07]  /*1200*/  IMAD R10, R2, -0x326172a9, RZ ;  /* 0xcd9e8d57020a7824 */ /* 0x01efce00078e02ff */
.L_x_23969:
        /* <DEDUP_REMOVED lines=42> */
.L_x_23086:
        /* <DEDUP_REMOVED lines=13> */
.L_x_23088:
[----:B------:R-:W-:Y:S05]  /*1580*/  BSYNC.RECONVERGENT B2 ;  /* 0x0000000000027941 */ /* 0x000fea0003800200 */
.L_x_23087:
        /* <DEDUP_REMOVED lines=42> */
.L_x_23085:
[----:B------:R-:W-:Y:S05]  /*1830*/  BSYNC.RECONVERGENT B1 ;  /* 0x0000000000017941 */ /* 0x000fea0003800200 */
.L_x_23084:
        /* <DEDUP_REMOVED lines=21> */
.L_x_23091:
        /* <DEDUP_REMOVED lines=13> */
.L_x_23093:
[----:B------:R-:W-:Y:S05]  /*1a60*/  BSYNC.RECONVERGENT B2 ;  /* 0x0000000000027941 */ /* 0x000fea0003800200 */
.L_x_23092:
        /* <DEDUP_REMOVED lines=43> */
.L_x_23090:
[----:B------:R-:W-:Y:S05]  /*1d20*/  BSYNC.RECONVERGENT B1 ;  /* 0x0000000000017941 */ /* 0x000fea0003800200 */
.L_x_23089:
        /* <DEDUP_REMOVED lines=19> */
.L_x_23096:
        /* <DEDUP_REMOVED lines=13> */
.L_x_23098:
[----:B------:R-:W-:Y:S05]  /*1f30*/  BSYNC.RECONVERGENT B2 ;  /* 0x0000000000027941 */ /* 0x000fea0003800200 */
.L_x_23097:
        /* <DEDUP_REMOVED lines=43> */
.L_x_23095:
[----:B------:R-:W-:Y:S05]  /*21f0*/  BSYNC.RECONVERGENT B1 ;  /* 0x0000000000017941 */ /* 0x000fea0003800200 */
.L_x_23094:
        /* <DEDUP_REMOVED lines=19> */
.L_x_23101:
        /* <DEDUP_REMOVED lines=13> */
.L_x_23103:
[----:B------:R-:W-:Y:S05]  /*2400*/  BSYNC.RECONVERGENT B2 ;  /* 0x0000000000027941 */ /* 0x000fea0003800200 */
.L_x_23102:
        /* <DEDUP_REMOVED lines=43> */
.L_x_23100:
[----:B------:R-:W-:Y:S05]  /*26c0*/  BSYNC.RECONVERGENT B1 ;  /* 0x0000000000017941 */ /* 0x000fea0003800200 */
.L_x_23099:
        /* <DEDUP_REMOVED lines=19> */
.L_x_23106:
        /* <DEDUP_REMOVED lines=13> */
.L_x_23108:
[----:B------:R-:W-:Y:S05]  /*28d0*/  BSYNC.RECONVERGENT B2 ;  /* 0x0000000000027941 */ /* 0x000fea0003800200 */
.L_x_23107:
        /* <DEDUP_REMOVED lines=43> */
.L_x_23105:
[----:B------:R-:W-:Y:S05]  /*2b90*/  BSYNC.RECONVERGENT B1 ;  /* 0x0000000000017941 */ /* 0x000fea0003800200 */
.L_x_23104:
        /* <DEDUP_REMOVED lines=17> */
.L_x_23111:
        /* <DEDUP_REMOVED lines=13> */
.L_x_23113:
[----:B------:R-:W-:Y:S05]  /*2d80*/  BSYNC.RECONVERGENT B2 ;  /* 0x0000000000027941 */ /* 0x000fea0003800200 */
.L_x_23112:
        /* <DEDUP_REMOVED lines=43> */
.L_x_23110:
[----:B------:R-:W-:Y:S05]  /*3040*/  BSYNC.RECONVERGENT B1 ;  /* 0x0000000000017941 */ /* 0x000fea0003800200 */
.L_x_23109:
        /* <DEDUP_REMOVED lines=17> */
.L_x_23116:
        /* <DEDUP_REMOVED lines=13> */
.L_x_23118:
[----:B------:R-:W-:Y:S05]  /*3230*/  BSYNC.RECONVERGENT B2 ;  /* 0x0000000000027941 */ /* 0x000fea0003800200 */
.L_x_23117:
        /* <DEDUP_REMOVED lines=43> */
.L_x_23115:
[----:B------:R-:W-:Y:S05]  /*34f0*/  BSYNC.RECONVERGENT B1 ;  /* 0x0000000000017941 */ /* 0x000fea0003800200 */
.L_x_23114:
[----:B------:R-:W-:Y:S01]  /*3500*/  ISETP.NE.AND P5, PT, R210, 0x1, PT ;  /* 0x00000001d200780c */ /* 0x000fe20003fa5270 */
[----:B------:R-:W-:Y:S01]  /*3510*/  BSSY.RECONVERGENT B1, `(.L_x_23119) ;  /* 0x0000049000017945 */ /* 0x000fe20003800200 */
[----:B------:R-:W-:Y:S01]  /*3520*/  I2FP.F32.U32 R13, R13 ;  /* 0x0000000d000d7245 */ /* 0x000fe20000201000 */
[----:B------:R-:W-:Y:S01]  /*3530*/  HADD2.F32 R201, -RZ, R151.H0_H0 ;  /* 0x20000097ffc97230 */ /* 0x000fe20000004100 */
[----:B------:R-:W-:-:S03]  /*3540*/  MOV R203, R10 ;  /* 0x0000000a00cb7202 */ /* 0x000fc60000000f00 */
        /* <DEDUP_REMOVED lines=12> */
.L_x_23121:
        /* <DEDUP_REMOVED lines=13> */
.L_x_23123:
[----:B------:R-:W-:Y:S05]  /*36e0*/  BSYNC.RECONVERGENT B2 ;  /* 0x0000000000027941 */ /* 0x000fea0003800200 */
.L_x_23122:
        /* <DEDUP_REMOVED lines=43> */
.L_x_23120:
[----:B------:R-:W-:Y:S05]  /*39a0*/  BSYNC.RECONVERGENT B1 ;  /* 0x0000000000017941 */ /* 0x000fea0003800200 */
.L_x_23119:
        /* <DEDUP_REMOVED lines=38> */
.L_x_23083:
        /* <DEDUP_REMOVED lines=16> */
.L_x_23127:
        /* <DEDUP_REMOVED lines=13> */
.L_x_23129:
[----:B------:R-:W-:Y:S05]  /*3de0*/  BSYNC.RECONVERGENT B2 ;  /* 0x0000000000027941 */ /* 0x000fea0003800200 */
.L_x_23128:
        /* <DEDUP_REMOVED lines=42> */
.L_x_23126:
[----:B------:R-:W-:Y:S05]  /*4090*/  BSYNC.RECONVERGENT B1 ;  /* 0x0000000000017941 */ /* 0x000fea0003800200 */
.L_x_23125:
        /* <DEDUP_REMOVED lines=9> */
[----:B------:R-:W-:Y:S02]  /*4130*/  HFMA2 R5, -RZ, RZ, 0, 1.1920928955078125e-07 ;  /* 0x00000002ff057431 */ /* 0x000fe400000001ff */
[----:B-1----:R-:W-:Y:S01]  /*4140*/  FSETP.LE.FTZ.AND P4, PT, R3, R0, PT ;  /* 0x000000000300720b */ /* 0x002fe20003f93000 */
[----:B------:R-:W-:-:S02]  /*4150*/  IMAD.MOV.U32 R3, RZ, RZ, R10 ;  /* 0x000000ffff037224 */ /* 0x000fc400078e000a */
        /* <DEDUP_REMOVED lines=11> */
.L_x_23132:
        /* <DEDUP_REMOVED lines=13> */
.L_x_23134:
[----:B------:R-:W-:Y:S05]  /*42e0*/  BSYNC.RECONVERGENT B2 ;  /* 0x0000000000027941 */ /* 0x000fea0003800200 */
.L_x_23133:
        /* <DEDUP_REMOVED lines=43> */
.L_x_23131:
[----:B------:R-:W-:Y:S05]  /*45a0*/  BSYNC.RECONVERGENT B1 ;  /* 0x0000000000017941 */ /* 0x000fea0003800200 */
.L_x_23130:
[----:B------:R-:W-:Y:S01]  /*45b0*/  I2FP.F32.U32 R4, R3 ;  /* 0x0000000300047245 */ /* 0x000fe20000201000 */
[----:B------:R-:W-:Y:S01]  /*45c0*/  HADD2.F32 R6, -RZ, R132.H0_H0 ;  /* 0x20000084ff067230 */ /* 0x000fe20000004100 */
[----:B------:R-:W-:Y:S01]  /*45d0*/  ISETP.NE.AND P3, PT, R5, 0x1, PT ;  /* 0x000000010500780c */ /* 0x000fe20003f65270 */
[----:B------:R-:W-:Y:S02]  /*45e0*/  BSSY.RECONVERGENT B1, `(.L_x_23135) ;  /* 0x000004d000017945 */ /* 0x000fe40003800200 */
[----:B------:R-:W-:Y:S01]  /*45f0*/  FFMA.FTZ R3, R4, R201, 1.1641532182693481445e-10 ;  /* 0x2f00000004037423 */ /* 0x000fe200000100c9 */
[----:B------:R-:W-:Y:S01]  /*4600*/  FMUL.FTZ R6, R6, R9 ;  /* 0x0000000906067220 */ /* 0x000fe20000410000 */
[----:B------:R-:W-:-:S03]  /*4610*/  IMAD.MOV.U32 R4, RZ, RZ, 0x2 ;  /* 0x00000002ff047424 */ /* 0x000fc600078e00ff */
[----:B------:R-:W-:Y:S02]  /*4620*/  FSETP.GTU.FTZ.AND P2, PT, R3, R0, PT ;  /* 0x000000000300720b */ /* 0x000fe40003f5c000 */
        /* <DEDUP_REMOVED lines=15> */
.L_x_23137:
        /* <DEDUP_REMOVED lines=13> */
.L_x_23139:
[----:B------:R-:W-:Y:S05]  /*47f0*/  BSYNC.RECONVERGENT B2 ;  /* 0x0000000000027941 */ /* 0x000fea0003800200 */
.L_x_23138:
        /* <DEDUP_REMOVED lines=43> */
.L_x_23136:
[----:B------:R-:W-:Y:S05]  /*4ab0*/  BSYNC.RECONVERGENT B1 ;  /* 0x0000000000017941 */ /* 0x000fea0003800200 */
.L_x_23135:
[----:B------:R-:W-:Y:S01]  /*4ac0*/  I2FP.F32.U32 R2, R2 ;  /* 0x0000000200027245 */ /* 0x000fe20000201000 */
[----:B------:R-:W-:Y:S01]  /*4ad0*/  BSSY.RECONVERGENT B1, `(.L_x_23140) ;  /* 0x000004c000017945 */ /* 0x000fe20003800200 */
[----:B------:R-:W-:Y:S01]  /*4ae0*/  ISETP.NE.AND P2, PT, R4, 0x1, PT ;  /* 0x000000010400780c */ /* 0x000fe20003f45270 */
[----:B------:R-:W-:Y:S01]  /*4af0*/  IMAD.MOV.U32 R5, RZ, RZ, 0x2 ;  /* 0x00000002ff057424 */ /* 0x000fe200078e00ff */
[----:B------:R-:W-:Y:S01]  /*4b00*/  LOP3.LUT R208, R208, 0xfffffff7, RZ, 0xc0, !PT ;  /* 0xfffffff7d0d07812 */ /* 0x000fe200078ec0ff */
[----:B------:R-:W-:Y:S01]  /*4b10*/  FFMA.FTZ R3, R2, R201, 1.1641532182693481445e-10 ;  /* 0x2f00000002037423 */ /* 0x000fe200000100c9 */
[----:B------:R-:W-:-:S04]  /*4b20*/  HADD2.F32 R2, -RZ, R148.H1_H1 ;  /* 0x30000094ff027230 */ /* 0x000fc80000004100 */
        /* <DEDUP_REMOVED lines=13> */
.L_x_23142:
        /* <DEDUP_REMOVED lines=13> */
.L_x_23144:
[----:B------:R-:W-:Y:S05]  /*4cd0*/  BSYNC.RECONVERGENT B2 ;  /* 0x0000000000027941 */ /* 0x000fea0003800200 */
.L_x_23143:
        /* <DEDUP_REMOVED lines=43> */
.L_x_23141:
[----:B------:R-:W-:Y:S05]  /*4f90*/  BSYNC.RECONVERGENT B1 ;  /* 0x0000000000017941 */ /* 0x000fea0003800200 */
.L_x_23140:
[----:B------:R-:W-:Y:S01]  /*4fa0*/  I2FP.F32.U32 R4, R3 ;  /* 0x0000000300047245 */ /* 0x000fe20000201000 */
[----:B------:R-:W-:Y:S01]  /*4fb0*/  HADD2.F32 R6, -RZ, R132.H1_H1 ;  /* 0x30000084ff067230 */ /* 0x000fe20000004100 */
[----:B------:R-:W-:Y:S01]  /*4fc0*/  ISETP.NE.AND P3, PT, R5, 0x1, PT ;  /* 0x000000010500780c */ /* 0x000fe20003f65270 */
[----:B------:R-:W-:Y:S01]  /*4fd0*/  BSSY.RECONVERGENT B1, `(.L_x_23145) ;  /* 0x000004d000017945 */ /* 0x000fe20003800200 */
[----:B------:R-:W-:Y:S01]  /*4fe0*/  FSEL R145, R2, RZ, P4 ;  /* 0x000000ff02917208 */ /* 0x000fe20002000000 */
[----:B------:R-:W-:Y:S01]  /*4ff0*/  FFMA.FTZ R3, R4, R201, 1.1641532182693481445e-10 ;  /* 0x2f00000004037423 */ /* 0x000fe200000100c9 */
[----:B------:R-:W-:Y:S01]  /*5000*/  FMUL.FTZ R6, R6, R9 ;  /* 0x0000000906067220 */ /* 0x000fe20000410000 */
[----:B------:R-:W-:Y:S02]  /*5010*/  HFMA2 R4, -RZ, RZ, 0, 1.1920928955078125e-07 ;  /* 0x00000002ff047431 */ /* 0x000fe400000001ff */
        /* <DEDUP_REMOVED lines=15> */
.L_x_23147:
        /* <DEDUP_REMOVED lines=13> */
.L_x_23149:
[----:B------:R-:W-:Y:S05]  /*51e0*/  BSYNC.RECONVERGENT B2 ;  /* 0x0000000000027941 */ /* 0x000fea0003800200 */
.L_x_23148:
        /* <DEDUP_REMOVED lines=43> */
.L_x_23146:
[----:B------:R-:W-:Y:S05]  /*54a0*/  BSYNC.RECONVERGENT B1 ;  /* 0x0000000000017941 */ /* 0x000fea0003800200 */
.L_x_23145:
[----:B------:R-:W-:Y:S01]  /*54b0*/  I2FP.F32.U32 R2, R2 ;  /* 0x0000000200027245 */ /* 0x000fe20000201000 */
[----:B------:R-:W-:Y:S01]  /*54c0*/  BSSY.RECONVERGENT B1, `(.L_x_23150) ;  /* 0x000004c000017945 */ /* 0x000fe20003800200 */
[----:B------:R-:W-:Y:S01]  /*54d0*/  ISETP.NE.AND P2, PT, R4, 0x1, PT ;  /* 0x000000010400780c */ /* 0x000fe20003f45270 */
[----:B------:R-:W-:Y:S01]  /*54e0*/  IMAD.MOV.U32 R5, RZ, RZ, 0x2 ;  /* 0x00000002ff057424 */ /* 0x000fe200078e00ff */
[----:B------:R-:W-:Y:S01]  /*54f0*/  LOP3.LUT R208, R208, 0xfffffffb, RZ, 0xc0, !PT ;  /* 0xfffffffbd0d07812 */ /* 0x000fe200078ec0ff */
[----:B------:R-:W-:Y:S01]  /*5500*/  FFMA.FTZ R3, R2, R201, 1.1641532182693481445e-10 ;  /* 0x2f00000002037423 */ /* 0x000fe200000100c9 */
[----:B------:R-:W-:-:S04]  /*5510*/  HADD2.F32 R2, -RZ, R149.H0_H0 ;  /* 0x20000095ff027230 */ /* 0x000fc80000004100 */
        /* <DEDUP_REMOVED lines=13> */
.L_x_23152:
        /* <DEDUP_REMOVED lines=13> */
.L_x_23154:
[----:B------:R-:W-:Y:S05]  /*56c0*/  BSYNC.RECONVERGENT B2 ;  /* 0x0000000000027941 */ /* 0x000fea0003800200 */
.L_x_23153:
        /* <DEDUP_REMOVED lines=43> */
.L_x_23151:
[----:B------:R-:W-:Y:S05]  /*5980*/  BSYNC.RECONVERGENT B1 ;  /* 0x0000000000017941 */ /* 0x000fea0003800200 */
.L_x_23150:
[----:B------:R-:W-:Y:S01]  /*5990*/  I2FP.F32.U32 R4, R3 ;  /* 0x0000000300047245 */ /* 0x000fe20000201000 */
[----:B------:R-:W-:Y:S01]  /*59a0*/  HADD2.F32 R6, -RZ, R133.H0_H0 ;  /* 0x20000085ff067230 */ /* 0x000fe20000004100 */
        /* <DEDUP_REMOVED lines=21> */
.L_x_23157:
        /* <DEDUP_REMOVED lines=13> */
.L_x_23159:
[----:B------:R-:W-:Y:S05]  /*5bd0*/  BSYNC.RECONVERGENT B2 ;  /* 0x0000000000027941 */ /* 0x000fea0003800200 */
.L_x_23158:
        /* <DEDUP_REMOVED lines=43> */
.L_x_23156:
[----:B------:R-:W-:Y:S05]  /*5e90*/  BSYNC.RECONVERGENT B1 ;  /* 0x0000000000017941 */ /* 0x000fea0003800200 */
.L_x_23155:
[----:B------:R-:W-:Y:S01]  /*5ea0*/  I2FP.F32.U32 R2, R2 ;  /* 0x0000000200027245 */ /* 0x000fe20000201000 */
[----:B------:R-:W-:Y:S01]  /*5eb0*/  BSSY.RECONVERGENT B1, `(.L_x_23160) ;  /* 0x000004c000017945 */ /* 0x000fe20003800200 */
[----:B------:R-:W-:Y:S01]  /*5ec0*/  ISETP.NE.AND P2, PT, R4, 0x1, PT ;  /* 0x000000010400780c */ /* 0x000fe20003f45270 */
[----:B------:R-:W-:Y:S01]  /*5ed0*/  HFMA2 R13, -RZ, RZ, 0, 1.1920928955078125e-07 ;  /* 0x00000002ff0d7431 */ /* 0x000fe200000001ff */
        /* <DEDUP_REMOVED lines=16> */
.L_x_23162:
        /* <DEDUP_REMOVED lines=13> */
.L_x_23164:
[----:B------:R-:W-:Y:S05]  /*60b0*/  BSYNC.RECONVERGENT B2 ;  /* 0x0000000000027941 */ /* 0x000fea0003800200 */
.L_x_23163:
        /* <DEDUP_REMOVED lines=43> */
.L_x_23161:
[----:B------:R-:W-:Y:S05]  /*6370*/  BSYNC.RECONVERGENT B1 ;  /* 0x0000000000017941 */ /* 0x000fea0003800200 */
.L_x_23160:
        /* <DEDUP_REMOVED lines=23> */
.L_x_23167:
        /* <DEDUP_REMOVED lines=13> */
.L_x_23169:
[----:B------:R-:W-:Y:S05]  /*65c0*/  BSYNC.RECONVERGENT B2 ;  /* 0x0000000000027941 */ /* 0x000fea0003800200 */
.L_x_23168:
        /* <DEDUP_REMOVED lines=43> */
.L_x_23166:
[----:B------:R-:W-:Y:S05]  /*6880*/  BSYNC.RECONVERGENT B1 ;  /* 0x0000000000017941 */ /* 0x000fea0003800200 */
.L_x_23165:
        /* <DEDUP_REMOVED lines=18> */
.L_x_23172:
        /* <DEDUP_REMOVED lines=13> */
.L_x_23174:
[----:B------:R-:W-:Y:S05]  /*6a80*/  BSYNC.RECONVERGENT B2 ;  /* 0x0000000000027941 */ /* 0x000fea0003800200 */
.L_x_23173:
        /* <DEDUP_REMOVED lines=43> */
.L_x_23171:
[----:B------:R-:W-:Y:S05]  /*6d40*/  BSYNC.RECONVERGENT B1 ;  /* 0x0000000000017941 */ /* 0x000fea0003800200 */
.L_x_23170:
[----:B------:R-:W-:Y:S01]  /*6d50*/  I2FP.F32.U32 R4, R4 ;  /* 0x0000000400047245 */ /* 0x000fe20000201000 */
[----:B------:R-:W-:Y:S01]  /*6d60*/  HADD2.F32 R148, -RZ, R134.H0_H0 ;  /* 0x20000086ff947230 */ /* 0x000fe20000004100 */
        /* <DEDUP_REMOVED lines=21> */
.L_x_23177:
        /* <DEDUP_REMOVED lines=13> */
.L_x_23179:
[----:B------:R-:W-:Y:S05]  /*6f90*/  BSYNC.RECONVERGENT B2 ;  /* 0x0000000000027941 */ /* 0x000fea0003800200 */
.L_x_23178:
        /* <DEDUP_REMOVED lines=43> */
.L_x_23176:
[----:B------:R-:W-:Y:S05]  /*7250*/  BSYNC.RECONVERGENT B1 ;  /* 0x0000000000017941 */ /* 0x000fea0003800200 */
.L_x_23175:
        /* <DEDUP_REMOVED lines=18> */
.L_x_23182:
        /* <DEDUP_REMOVED lines=13> */
.L_x_23184:
[----:B------:R-:W-:Y:S05]  /*7450*/  BSYNC.RECONVERGENT B2 ;  /* 0x0000000000027941 */ /* 0x000fea0003800200 */
.L_x_23183:
        /* <DEDUP_REMOVED lines=43> */
.L_x_23181:
[----:B------:R-:W-:Y:S05]  /*7710*/  BSYNC.RECONVERGENT B1 ;  /* 0x0000000000017941 */ /* 0x000fea0003800200 */
.L_x_23180:
[----:B------:R-:W-:Y:S01]  /*7720*/  I2FP.F32.U32 R150, R13 ;  /* 0x0000000d00967245 */ /* 0x000fe20000201000 */
[----:B------:R-:W-:Y:S01]  /*7730*/  HADD2.F32 R202, -RZ, R134.H1_H1 ;  /* 0x30000086ffca7230 */ /* 0x000fe20000004100 */
        /* <DEDUP_REMOVED lines=21> */
.L_x_23187:
        /* <DEDUP_REMOVED lines=13> */
.L_x_23189:
[----:B------:R-:W-:Y:S05]  /*7960*/  BSYNC.RECONVERGENT B2 ;  /* 0x0000000000027941 */ /* 0x000fea0003800200 */
.L_x_23188:
        /* <DEDUP_REMOVED lines=43> */
.L_x_23186:
[----:B------:R-:W-:Y:S05]  /*7c20*/  BSYNC.RECONVERGENT B1 ;  /* 0x0000000000017941 */ /* 0x000fea0003800200 */
.L_x_23185:
        /* <DEDUP_REMOVED lines=18> */
.L_x_23192:
        /* <DEDUP_REMOVED lines=13> */
.L_x_23194:
[----:B------:R-:W-:Y:S05]  /*7e20*/  BSYNC.RECONVERGENT B2 ;  /* 0x0000000000027941 */ /* 0x000fea0003800200 */
.L_x_23193:
        /* <DEDUP_REMOVED lines=43> */
.L_x_23191:
[----:B------:R-:W-:Y:S05]  /*80e0*/  BSYNC.RECONVERGENT B1 ;  /* 0x0000000000017941 */ /* 0x000fea0003800200 */
.L_x_23190:
[----:B------:R-:W-:Y:S01]  /*80f0*/  I2FP.F32.U32 R150, R150 ;  /* 0x0000009600967245 */ /* 0x000fe20000201000 */
[----:B------:R-:W-:Y:S01]  /*8100*/  HADD2.F32 R202, -RZ, R135.H0_H0 ;  /* 0x20000087ffca7230 */ /* 0x000fe20000004100 */
        /* <DEDUP_REMOVED lines=22> */
.L_x_23197:
        /* <DEDUP_REMOVED lines=13> */
.L_x_23199:
[----:B------:R-:W-:Y:S05]  /*8340*/  BSYNC.RECONVERGENT B2 ;  /* 0x0000000000027941 */ /* 0x000fea0003800200 */
.L_x_23198:
        /* <DEDUP_REMOVED lines=43> */
.L_x_23196:
[----:B------:R-:W-:Y:S05]  /*8600*/  BSYNC.RECONVERGENT B1 ;  /* 0x0000000000017941 */ /* 0x000fea0003800200 */
.L_x_23195:
[----:B------:R-:W-:Y:S01]  /*8610*/  ISETP.NE.AND P6, PT, R212, 0x1, PT ;  /* 0x00000001d400780c */ /* 0x000fe20003fc5270 */
[----:B------:R-:W-:Y:S01]  /*8620*/  HADD2.F32 R210, -RZ, R151.H1_H1 ;  /* 0x30000097ffd27230 */ /* 0x000fe20000004100 */
        /* <DEDUP_REMOVED lines=16> */
.L_x_23202:
        /* <DEDUP_REMOVED lines=15> */
.L_x_23204:
[----:B------:R-:W-:Y:S05]  /*8820*/  BSYNC.RECONVERGENT B2 ;  /* 0x0000000000027941 */ /* 0x000fea0003800200 */
.L_x_23203:
        /* <DEDUP_REMOVED lines=43> */
.L_x_23201:
[----:B------:R-:W-:Y:S05]  /*8ae0*/  BSYNC.RECONVERGENT B1 ;  /* 0x0000000000017941 */ /* 0x000fea0003800200 */
.L_x_23200:
        /* <DEDUP_REMOVED lines=10> */
.L_x_23124:
        /* <DEDUP_REMOVED lines=24> */
[----:B------:R-:W-:Y:S01]  /*8d10*/  SHF.L.U32 R201, R2, 0x10, RZ ;  /* 0x0000001002c97819 */ /* 0x000fe200000006ff */
[----:B-1----:R-:W1:Y:S01]  /*8d20*/  LDC.64 R202, c[0x0][0x3b8] ;  /* 0x0000ee00ffca7b82 */ /* 0x002e620000000a00 */
        /* <DEDUP_REMOVED lines=18> */
.L_x_23205:
[----:B------:R-:W-:Y:S02]  /*8e50*/  IMAD.MOV.U32 R9, RZ, RZ, R200 ;  /* 0x000000ffff097224 */ /* 0x000fe400078e00c8 */
[----:B------:R-:W-:-:S07]  /*8e60*/  VIADD R200, R209, 0x80 ;  /* 0x00000080d1c87836 */ /* 0x000fce0000000000 */
.L_x_23082:
[----:B------:R-:W-:Y:S05]  /*8e70*/  BSYNC.RECONVERGENT B0 ;  /* 0x0000000000007941 */ /* 0x000fea0003800200 */
.L_x_23081:
        /* <DEDUP_REMOVED lines=36> */
.L_x_23211:
        /* <DEDUP_REMOVED lines=13> */
.L_x_23213:
[----:B------:R-:W-:Y:S05]  /*9190*/  BSYNC.RECONVERGENT B2 ;  /* 0x0000000000027941 */ /* 0x000fea0003800200 */
.L_x_23212:
        /* <DEDUP_REMOVED lines=42> */
.L_x_23210:
[----:B------:R-:W-:Y:S05]  /*9440*/  BSYNC.RECONVERGENT B1 ;  /* 0x0000000000017941 */ /* 0x000fea0003800200 */
.L_x_23209:
        /* <DEDUP_REMOVED lines=8> */
[----:B------:R-:W1:Y:S01]  /*94d0*/  LDC R9, c[0x0][0x408] ;  /* 0x00010200ff097b82 */ /* 0x000e620000000800 */
[----:B------:R-:W-:Y:S02]  /*94e0*/  IMAD.MOV.U32 R5, RZ, RZ, 0x2 ;  /* 0x00000002ff057424 */ /* 0x000fe400078e00ff */
[----:B0-----:R-:W-:-:S02]  /*94f0*/  FSETP.LE.FTZ.AND P4, PT, R3, R0, PT ;  /* 0x000000000300720b */ /* 0x001fc40003f93000 */
[----:B------:R-:W-:Y:S01]  /*9500*/  MOV R3, R10 ;  /* 0x0000000a00037202 */ /* 0x000fe20000000f00 */
        /* <DEDUP_REMOVED lines=11> */
.L_x_23216:
        /* <DEDUP_REMOVED lines=13> */
.L_x_23218:
[----:B------:R-:W-:Y:S05]  /*9690*/  BSYNC.RECONVERGENT B2 ;  /* 0x0000000000027941 */ /* 0x000fea0003800200 */
.L_x_23217:
[----:B------:R-:W-:Y:S01]  /*96a0*/  IMAD.WIDE.U32 R6, R205, -0x326172a9, RZ ;  /* 0xcd9e8d57cd067825 */ /* 0x000fe200078e00ff */
[----:B---3--:R-:W-:-:S03]  /*96b0*/  LOP3.LUT R152, R11, UR9, R5, 0x96, !PT ;  /* 0x000000090b987c12 */ /* 0x008fc6000f8e9605 */
        /* <DEDUP_REMOVED lines=41> */
.L_x_23215:
[----:B------:R-:W-:Y:S05]  /*9950*/  BSYNC.RECONVERGENT B1 ;  /* 0x0000000000017941 */ /* 0x000fea0003800200 */
.L_x_23214:
        /* <DEDUP_REMOVED lines=23> */
.L_x_23221:
        /* <DEDUP_REMOVED lines=13> */
.L_x_23223:
[----:B------:R-:W-:Y:S05]  /*9ba0*/  BSYNC.RECONVERGENT B2 ;  /* 0x0000000000027941 */ /* 0x000fea0003800200 */
.L_x_23222:
        /* <DEDUP_REMOVED lines=43> */
.L_x_23220:
[----:B------:R-:W-:Y:S05]  /*9e60*/  BSYNC.RECONVERGENT B1 ;  /* 0x0000000000017941 */ /* 0x000fea0003800200 */
.L_x_23219:
        /* <DEDUP_REMOVED lines=20> */
.L_x_23226:
        /* <DEDUP_REMOVED lines=13> */
.L_x_23228:
[----:B------:R-:W-:Y:S05]  /*a080*/  BSYNC.RECONVERGENT B2 ;  /* 0x0000000000027941 */ /* 0x000fea0003800200 */
.L_x_23227:
        /* <DEDUP_REMOVED lines=43> */
.L_x_23225:
[----:B------:R-:W-:Y:S05]  /*a340*/  BSYNC.RECONVERGENT B1 ;  /* 0x0000000000017941 */ /* 0x000fea0003800200 */
.L_x_23224:
[----:B------:R-:W-:Y:S01]  /*a350*/  I2FP.F32.U32 R4, R3 ;  /* 0x0000000300047245 */ /* 0x000fe20000201000 */
[----:B------:R-:W-:Y:S01]  /*a360*/  HADD2.F32 R6, -RZ, R132.H1_H1 ;  /* 0x30000084ff067230 */ /* 0x000fe20000004100 */
[----:B------:R-:W-:Y:S01]  /*a370*/  FSEL R2, R2, RZ, P4 ;  /* 0x000000ff02027208 */ /* 0x000fe20002000000 */
[----:B------:R-:W-:Y:S02]  /*a380*/  BSSY.RECONVERGENT B1, `(.L_x_23229) ;  /* 0x000004d000017945 */ /* 0x000fe40003800200 */
        /* <DEDUP_REMOVED lines=19> */
.L_x_23231:
        /* <DEDUP_REMOVED lines=13> */
.L_x_23233:
[----:B------:R-:W-:Y:S05]  /*a590*/  BSYNC.RECONVERGENT B2 ;  /* 0x0000000000027941 */ /* 0x000fea0003800200 */
.L_x_23232:
        /* <DEDUP_REMOVED lines=43> */
.L_x_23230:
[----:B------:R-:W-:Y:S05]  /*a850*/  BSYNC.RECONVERGENT B1 ;  /* 0x0000000000017941 */ /* 0x000fea0003800200 */
.L_x_23229:
        /* <DEDUP_REMOVED lines=20> */
.L_x_23236:
        /* <DEDUP_REMOVED lines=13> */
.L_x_23238:
[----:B------:R-:W-:Y:S05]  /*aa70*/  BSYNC.RECONVERGENT B2 ;  /* 0x0000000000027941 */ /* 0x000fea0003800200 */
.L_x_23237:
        /* <DEDUP_REMOVED lines=43> */
.L_x_23235:
[----:B------:R-:W-:Y:S05]  /*ad30*/  BSYNC.RECONVERGENT B1 ;  /* 0x0000000000017941 */ /* 0x000fea0003800200 */
.L_x_23234:
        /* <DEDUP_REMOVED lines=23> */
.L_x_23241:
        /* <DEDUP_REMOVED lines=13> */
.L_x_23243:
[----:B------:R-:W-:Y:S05]  /*af80*/  BSYNC.RECONVERGENT B2 ;  /* 0x0000000000027941 */ /* 0x000fea0003800200 */
.L_x_23242:
        /* <DEDUP_REMOVED lines=43> */
.L_x_23240:
[----:B------:R-:W-:Y:S05]  /*b240*/  BSYNC.RECONVERGENT B1 ;  /* 0x0000000000017941 */ /* 0x000fea0003800200 */
.L_x_23239:
        /* <DEDUP_REMOVED lines=20> */
.L_x_23246:
        /* <DEDUP_REMOVED lines=13> */
.L_x_23248:
[----:B------:R-:W-:Y:S05]  /*b460*/  BSYNC.RECONVERGENT B2 ;  /* 0x0000000000027941 */ /* 0x000fea0003800200 */
.L_x_23247:
        /* <DEDUP_REMOVED lines=43> */
.L_x_23245:
[----:B------:R-:W-:Y:S05]  /*b720*/  BSYNC.RECONVERGENT B1 ;  /* 0x0000000000017941 */ /* 0x000fea0003800200 */
.L_x_23244:
        /* <DEDUP_REMOVED lines=23> */
.L_x_23251:
        /* <DEDUP_REMOVED lines=13> */
.L_x_23253:
[----:B------:R-:W-:Y:S05]  /*b970*/  BSYNC.RECONVERGENT B2 ;  /* 0x0000000000027941 */ /* 0x000fea0003800200 */
.L_x_23252:
        /* <DEDUP_REMOVED lines=43> */
.L_x_23250:
[----:B------:R-:W-:Y:S05]  /*bc30*/  BSYNC.RECONVERGENT B1 ;  /* 0x0000000000017941 */ /* 0x000fea0003800200 */
.L_x_23249:
        /* <DEDUP_REMOVED lines=18> */
.L_x_23256:
        /* <DEDUP_REMOVED lines=13> */
.L_x_23258:
[----:B------:R-:W-:Y:S05]  /*be30*/  BSYNC.RECONVERGENT B2 ;  /* 0x0000000000027941 */ /* 0x000fea0003800200 */
.L_x_23257:
        /* <DEDUP_REMOVED lines=43> */
.L_x_23255:
[----:B------:R-:W-:Y:S05]  /*c0f0*/  BSYNC.RECONVERGENT B1 ;  /* 0x0000000000017941 */ /* 0x000fea0003800200 */
.L_x_23254:
        /* <DEDUP_REMOVED lines=23> */
.L_x_23261:
        /* <DEDUP_REMOVED lines=13> */
.L_x_23263:
[----:B------:R-:W-:Y:S05]  /*c340*/  BSYNC.RECONVERGENT B2 ;  /* 0x0000000000027941 */ /* 0x000fea0003800200 */
.L_x_23262:
        /* <DEDUP_REMOVED lines=43> */
.L_x_23260:
[----:B------:R-:W-:Y:S05]  /*c600*/  BSYNC.RECONVERGENT B1 ;  /* 0x0000000000017941 */ /* 0x000fea0003800200 */
.L_x_23259:
[----:B------:R-:W-:Y:S01]  /*c610*/  ISETP.NE.AND P4, PT, R203, 0x1, PT ;  /* 0x00000001cb00780c */ /* 0x000fe20003f85270 */
[----:B------:R-:W-:Y:S01]  /*c620*/  HADD2.F32 R158, -RZ, R158.H1_H1 ;  /* 0x3000009eff9e7230 */ /* 0x000fe20000004100 */
        /* <DEDUP_REMOVED lines=16> */
.L_x_23266:
        /* <DEDUP_REMOVED lines=13> */
.L_x_23268:
[----:B------:R-:W-:Y:S05]  /*c800*/  BSYNC.RECONVERGENT B2 ;  /* 0x0000000000027941 */ /* 0x000fea0003800200 */
.L_x_23267:
        /* <DEDUP_REMOVED lines=43> */
.L_x_23265:
[----:B------:R-:W-:Y:S05]  /*cac0*/  BSYNC.RECONVERGENT B1 ;  /* 0x0000000000017941 */ /* 0x000fea0003800200 */
.L_x_23264:
[----:B------:R-:W-:Y:S01]  /*cad0*/  I2FP.F32.U32 R158, R13 ;  /* 0x0000000d009e7245 */ /* 0x000fe20000201000 */
[----:B------:R-:W-:Y:S01]  /*cae0*/  HADD2.F32 R210, -RZ, R134.H1_H1 ;  /* 0x30000086ffd27230 */ /* 0x000fe20000004100 */
[----:B------:R-:W-:Y:S01]  /*caf0*/  FSEL R2, R2, RZ, P3 ;  /* 0x000000ff02027208 */ /* 0x000fe20001800000 */
[----:B------:R-:W-:Y:S02]  /*cb00*/  BSSY.RECONVERGENT B1, `(.L_x_23269) ;  /* 0x000004d000017945 */ /* 0x000fe40003800200 */
[----:B------:R-:W-:Y:S01]  /*cb10*/  FFMA.FTZ R3, R158, R201, 1.1641532182693481445e-10 ;  /* 0x2f0000009e037423 */ /* 0x000fe200000100c9 */
[----:B------:R-:W-:Y:S01]  /*cb20*/  FMUL.FTZ R157, R210, R9 ;  /* 0x00000009d29d7220 */ /* 0x000fe20000410000 */
[----:B------:R-:W-:-:S03]  /*cb30*/  HFMA2 R210, -RZ, RZ, 0, 1.1920928955078125e-07 ;  /* 0x00000002ffd27431 */ /* 0x000fc600000001ff */
        /* <DEDUP_REMOVED lines=16> */
.L_x_23271:
        /* <DEDUP_REMOVED lines=13> */
.L_x_23273:
[----:B------:R-:W-:Y:S05]  /*cd10*/  BSYNC.RECONVERGENT B2 ;  /* 0x0000000000027941 */ /* 0x000fea0003800200 */
.L_x_23272:
        /* <DEDUP_REMOVED lines=43> */
.L_x_23270:
[----:B------:R-:W-:Y:S05]  /*cfd0*/  BSYNC.RECONVERGENT B1 ;  /* 0x0000000000017941 */ /* 0x000fea0003800200 */
.L_x_23269:
        /* <DEDUP_REMOVED lines=18> */
.L_x_23276:
        /* <DEDUP_REMOVED lines=13> */
.L_x_23278:
[----:B------:R-:W-:Y:S05]  /*d1d0*/  BSYNC.RECONVERGENT B2 ;  /* 0x0000000000027941 */ /* 0x000fea0003800200 */
.L_x_23277:
        /* <DEDUP_REMOVED lines=43> */
.L_x_23275:
[----:B------:R-:W-:Y:S05]  /*d490*/  BSYNC.RECONVERGENT B1 ;  /* 0x0000000000017941 */ /* 0x000fea0003800200 */
.L_x_23274:
        /* <DEDUP_REMOVED lines=24> */
.L_x_23281:
        /* <DEDUP_REMOVED lines=13> */
.L_x_23283:
[----:B------:R-:W-:Y:S05]  /*d6f0*/  BSYNC.RECONVERGENT B2 ;  /* 0x0000000000027941 */ /* 0x000fea0003800200 */
.L_x_23282:
        /* <DEDUP_REMOVED lines=43> */
.L_x_23280:
[----:B------:R-:W-:Y:S05]  /*d9b0*/  BSYNC.RECONVERGENT B1 ;  /* 0x0000000000017941 */ /* 0x000fea0003800200 */
.L_x_23279:
        /* <DEDUP_REMOVED lines=18> */
.L_x_23286:
        /* <DEDUP_REMOVED lines=15> */
.L_x_23288:
[----:B------:R-:W-:Y:S05]  /*dbd0*/  BSYNC.RECONVERGENT B2 ;  /* 0x0000000000027941 */ /* 0x000fea0003800200 */
.L_x_23287:
        /* <DEDUP_REMOVED lines=43> */
.L_x_23285:
[----:B------:R-:W-:Y:S05]  /*de90*/  BSYNC.RECONVERGENT B1 ;  /* 0x0000000000017941 */ /* 0x000fea0003800200 */
.L_x_23284:
[----:B------:R-:W-:Y:S01]  /*dea0*/  I2FP.F32.U32 R210, R210 ;  /* 0x000000d200d27245 */ /* 0x000fe20000201000 */
[----:B------:R-:W-:-:S04]  /*deb0*/  HADD2.F32 R212, -RZ, R135.H1_H1 ;  /* 0x30000087ffd47230 */ /* 0x000fc80000004100 */
[----:B------:R-:W-:Y:S01]  /*dec0*/  FFMA.FTZ R201, R210, R201, 1.1641532182693481445e-10 ;  /* 0x2f000000d2c97423 */ /* 0x000fe200000100c9 */
[----:B------:R-:W-:Y:S01]  /*ded0*/  FMUL.FTZ R9, R212, R9 ;  /* 0x00000009d4097220 */ /* 0x000fe20000410000 */
[----:B------:R-:W-:-:S03]  /*dee0*/  FSEL R210, R159, RZ, P5 ;  /* 0x000000ff9fd27208 */ /* 0x000fc60002800000 */
[----:B------:R-:W-:-:S04]  /*def0*/  FSETP.GTU.FTZ.AND P6, PT, R201, R0, PT ;  /* 0x00000000c900720b */ /* 0x000fc80003fdc000 */
[----:B------:R-:W-:Y:S02]  /*df00*/  FSEL R9, R9, RZ, !P6 ;  /* 0x000000ff09097208 */ /* 0x000fe40007000000 */
[----:B------:R-:W-:-:S03]  /*df10*/  SEL R0, RZ, 0x1, P6 ;  /* 0x00000001ff007807 */ /* 0x000fc60003000000 */
[----:B------:R-:W-:-:S04]  /*df20*/  FADD.FTZ R159, R9, R210 ;  /* 0x000000d2099f7221 */ /* 0x000fc80000010000 */
[----:B------:R-:W-:Y:S01]  /*df30*/  @P1 FADD.FTZ R159, R143, R159 ;  /* 0x0000009f8f9f1221 */ /* 0x000fe20000010000 */
[----:B------:R-:W-:Y:S06]  /*df40*/  BRA `(.L_x_23289) ;  /* 0x0000002800147947 */ /* 0x000fec0003800000 */
.L_x_23208:
        /* <DEDUP_REMOVED lines=16> */
.L_x_23292:
        /* <DEDUP_REMOVED lines=13> */
.L_x_23294:
[----:B------:R-:W-:Y:S05]  /*e120*/  BSYNC.RECONVERGENT B2 ;  /* 0x0000000000027941 */ /* 0x000fea0003800200 */
.L_x_23293:
        /* <DEDUP_REMOVED lines=42> */
.L_x_23291:
[----:B------:R-:W-:Y:S05]  /*e3d0*/  BSYNC.RECONVERGENT B1 ;  /* 0x0000000000017941 */ /* 0x000fea0003800200 */
.L_x_23290:
        /* <DEDUP_REMOVED lines=8> */
[----:B------:R-:W-:Y:S02]  /*e460*/  IMAD.MOV.U32 R201, RZ, RZ, 0x2 ;  /* 0x00000002ffc97424 */ /* 0x000fe400078e00ff */
[----:B------:R-:W-:-:S02]  /*e470*/  IMAD.MOV.U32 R13, RZ, RZ, R10 ;  /* 0x000000ffff0d7224 */ /* 0x000fc400078e000a */
        /* <DEDUP_REMOVED lines=11> */
.L_x_23297:
        /* <DEDUP_REMOVED lines=13> */
.L_x_23299:
[----:B------:R-:W-:Y:S05]  /*e600*/  BSYNC.RECONVERGENT B2 ;  /* 0x0000000000027941 */ /* 0x000fea0003800200 */
.L_x_23298:
        /* <DEDUP_REMOVED lines=43> */
.L_x_23296:
[----:B------:R-:W-:Y:S05]  /*e8c0*/  BSYNC.RECONVERGENT B1 ;  /* 0x0000000000017941 */ /* 0x000fea0003800200 */
.L_x_23295:
        /* <DEDUP_REMOVED lines=19> */
.L_x_23302:
        /* <DEDUP_REMOVED lines=13> */
.L_x_23304:
[----:B------:R-:W-:Y:S05]  /*ead0*/  BSYNC.RECONVERGENT B2 ;  /* 0x0000000000027941 */ /* 0x000fea0003800200 */
.L_x_23303:
        /* <DEDUP_REMOVED lines=43> */
.L_x_23301:
[----:B------:R-:W-:Y:S05]  /*ed90*/  BSYNC.RECONVERGENT B1 ;  /* 0x0000000000017941 */ /* 0x000fea0003800200 */
.L_x_23300:
        /* <DEDUP_REMOVED lines=19> */
.L_x_23307:
        /* <DEDUP_REMOVED lines=13> */
.L_x_23309:
[----:B------:R-:W-:Y:S05]  /*efa0*/  BSYNC.RECONVERGENT B2 ;  /* 0x0000000000027941 */ /* 0x000fea0003800200 */
.L_x_23308:
        /* <DEDUP_REMOVED lines=43> */
.L_x_23306:
[----:B------:R-:W-:Y:S05]  /*f260*/  BSYNC.RECONVERGENT B1 ;  /* 0x0000000000017941 */ /* 0x000fea0003800200 */
.L_x_23305:
        /* <DEDUP_REMOVED lines=19> */
.L_x_23312:
        /* <DEDUP_REMOVED lines=13> */
.L_x_23314:
[----:B------:R-:W-:Y:S05]  /*f470*/  BSYNC.RECONVERGENT B2 ;  /* 0x0000000000027941 */ /* 0x000fea0003800200 */
.L_x_23313:
        /* <DEDUP_REMOVED lines=43> */
.L_x_23311:
[----:B------:R-:W-:Y:S05]  /*f730*/  BSYNC.RECONVERGENT B1 ;  /* 0x0000000000017941 */ /* 0x000fea0003800200 */
.L_x_23310:
[----:B------:R-:W-:Y:S01]  /*f740*/  ISETP.NE.AND P3, PT, R203, 0x1, PT ;  /* 0x00000001cb00780c */ /* 0x000fe20003f65270 */
[----:B------:R-:W-:Y:S01]  /*f750*/  BSSY.RECONVERGENT B1, `(.L_x_23315) ;  /* 0x0000049000017945 */ /* 0x000fe20003800200 */
[----:B------:R-:W-:Y:S01]  /*f760*/  I2FP.F32.U32 R13, R13 ;  /* 0x0000000d000d7245 */ /* 0x000fe20000201000 */
[----:B------:R-:W-:Y:S02]  /*f770*/  HFMA2 R201, -RZ, RZ, 0, 1.1920928955078125e-07 ;  /* 0x00000002ffc97431 */ /* 0x000fe400000001ff */
[----:B------:R-:W-:Y:S02]  /*f780*/  HADD2.F32 R155, -RZ, R158.H0_H0 ;  /* 0x2000009eff9b7230 */ /* 0x000fe40000004100 */
        /* <DEDUP_REMOVED lines=12> */
.L_x_23317:
        /* <DEDUP_REMOVED lines=13> */
.L_x_23319:
[----:B------:R-:W-:Y:S05]  /*f920*/  BSYNC.RECONVERGENT B2 ;  /* 0x0000000000027941 */ /* 0x000fea0003800200 */
.L_x_23318:
        /* <DEDUP_REMOVED lines=43> */
.L_x_23316:
[----:B------:R-:W-:Y:S05]  /*fbe0*/  BSYNC.RECONVERGENT B1 ;  /* 0x0000000000017941 */ /* 0x000fea0003800200 */
.L_x_23315:
        /* <DEDUP_REMOVED lines=17> */
.L_x_23322:
        /* <DEDUP_REMOVED lines=13> */
.L_x_23324:
[----:B------:R-:W-:Y:S05]  /*fdd0*/  BSYNC.RECONVERGENT B2 ;  /* 0x0000000000027941 */ /* 0x000fea0003800200 */
.L_x_23323:
        /* <DEDUP_REMOVED lines=43> */
.L_x_23321:
[----:B------:R-:W-:Y:S05]  /*10090*/  BSYNC.RECONVERGENT B1 ;  /* 0x0000000000017941 */ /* 0x000fea0003800200 */
.L_x_23320:
[----:B------:R-:W-:Y:S01]  /*100a0*/  ISETP.NE.AND P5, PT, R211, 0x1, PT ;  /* 0x00000001d300780c */ /* 0x000fe20003fa5270 */
[----:B------:R-:W-:Y:S01]  /*100b0*/  BSSY.RECONVERGENT B1, `(.L_x_23325) ;  /* 0x0000049000017945 */ /* 0x000fe20003800200 */
[----:B------:R-:W-:Y:S01]  /*100c0*/  I2FP.F32.U32 R13, R13 ;  /* 0x0000000d000d7245 */ /* 0x000fe20000201000 */
[----:B------:R-:W-:Y:S02]  /*100d0*/  HADD2.F32 R201, -RZ, R159.H0_H0 ;  /* 0x2000009fffc97230 */ /* 0x000fe40000004100 */
        /* <DEDUP_REMOVED lines=13> */
.L_x_23327:
        /* <DEDUP_REMOVED lines=13> */
.L_x_23329:
[----:B------:R-:W-:Y:S05]  /*10280*/  BSYNC.RECONVERGENT B2 ;  /* 0x0000000000027941 */ /* 0x000fea0003800200 */
.L_x_23328:
        /* <DEDUP_REMOVED lines=43> */
.L_x_23326:
[----:B------:R-:W-:Y:S05]  /*10540*/  BSYNC.RECONVERGENT B1 ;  /* 0x0000000000017941 */ /* 0x000fea0003800200 */
.L_x_23325:
        /* <DEDUP_REMOVED lines=37> */
.L_x_23289:
        /* <DEDUP_REMOVED lines=44> */
.L_x_23330:
[----:B------:R-:W-:Y:S02]  /*10a60*/  IMAD.MOV.U32 R9, RZ, RZ, R202 ;  /* 0x000000ffff097224 */ /* 0x000fe400078e00ca */
[----:B------:R-:W-:-:S07]  /*10a70*/  VIADD R200, R200, 0x80 ;  /* 0x00000080c8c87836 */ /* 0x000fce0000000000 */
.L_x_23207:
[----:B------:R-:W-:Y:S05]  /*10a80*/  BSYNC.RECONVERGENT B0 ;  /* 0x0000000000007941 */ /* 0x000fea0003800200 */
.L_x_23206:
        /* <DEDUP_REMOVED lines=36> */
.L_x_23336:
        /* <DEDUP_REMOVED lines=13> */
.L_x_23338:
[----:B------:R-:W-:Y:S05]  /*10da0*/  BSYNC.RECONVERGENT B2 ;  /* 0x0000000000027941 */ /* 0x000fea0003800200 */
.L_x_23337:
        /* <DEDUP_REMOVED lines=42> */
.L_x_23335:
[----:B------:R-:W-:Y:S05]  /*11050*/  BSYNC.RECONVERGENT B1 ;  /* 0x0000000000017941 */ /* 0x000fea0003800200 */
.L_x_23334:
        /* <DEDUP_REMOVED lines=23> */
.L_x_23341:
        /* <DEDUP_REMOVED lines=13> */
.L_x_23343:
[----:B------:R-:W-:Y:S05]  /*112a0*/  BSYNC.RECONVERGENT B2 ;  /* 0x0000000000027941 */ /* 0x000fea0003800200 */
.L_x_23342:
        /* <DEDUP_REMOVED lines=43> */
.L_x_23340:
[----:B------:R-:W-:Y:S05]  /*11560*/  BSYNC.RECONVERGENT B1 ;  /* 0x0000000000017941 */ /* 0x000fea0003800200 */
.L_x_23339:
        /* <DEDUP_REMOVED lines=23> */
.L_x_23346:
        /* <DEDUP_REMOVED lines=13> */
.L_x_23348:
[----:B------:R-:W-:Y:S05]  /*117b0*/  BSYNC.RECONVERGENT B2 ;  /* 0x0000000000027941 */ /* 0x000fea0003800200 */
.L_x_23347:
        /* <DEDUP_REMOVED lines=43> */
.L_x_23345:
[----:B------:R-:W-:Y:S05]  /*11a70*/  BSYNC.RECONVERGENT B1 ;  /* 0x0000000000017941 */ /* 0x000fea0003800200 */
.L_x_23344:
        /* <DEDUP_REMOVED lines=20> */
.L_x_23351:
        /* <DEDUP_REMOVED lines=13> */
.L_x_23353:
[----:B------:R-:W-:Y:S05]  /*11c90*/  BSYNC.RECONVERGENT B2 ;  /* 0x0000000000027941 */ /* 0x000fea0003800200 */
.L_x_23352:
        /* <DEDUP_REMOVED lines=43> */
.L_x_23350:
[----:B------:R-:W-:Y:S05]  /*11f50*/  BSYNC.RECONVERGENT B1 ;  /* 0x0000000000017941 */ /* 0x000fea0003800200 */
.L_x_23349:
[----:B------:R-:W-:Y:S01]  /*11f60*/  I2FP.F32.U32 R4, R3 ;  /* 0x0000000300047245 */ /* 0x000fe20000201000 */
[----:B------:R-:W-:Y:S01]  /*11f70*/  HADD2.F32 R6, -RZ, R132.H1_H1 ;  /* 0x30000084ff067230 */ /* 0x000fe20000004100 */
[----:B------:R-:W-:Y:S01]  /*11f80*/  FSEL R2, R2, RZ, P4 ;  /* 0x000000ff02027208 */ /* 0x000fe20002000000 */
        /* <DEDUP_REMOVED lines=20> */
.L_x_23356:
        /* <DEDUP_REMOVED lines=13> */
.L_x_23358:
[----:B------:R-:W-:Y:S05]  /*121a0*/  BSYNC.RECONVERGENT B2 ;  /* 0x0000000000027941 */ /* 0x000fea0003800200 */
.L_x_23357:
        /* <DEDUP_REMOVED lines=43> */
.L_x_23355:
[----:B------:R-:W-:Y:S05]  /*12460*/  BSYNC.RECONVERGENT B1 ;  /* 0x0000000000017941 */ /* 0x000fea0003800200 */
.L_x_23354:
        /* <DEDUP_REMOVED lines=20> */
.L_x_23361:
        /* <DEDUP_REMOVED lines=13> */
.L_x_23363:
[----:B------:R-:W-:Y:S05]  /*12680*/  BSYNC.RECONVERGENT B2 ;  /* 0x0000000000027941 */ /* 0x000fea0003800200 */
.L_x_23362:
        /* <DEDUP_REMOVED lines=43> */
.L_x_23360:
[----:B------:R-:W-:Y:S05]  /*12940*/  BSYNC.RECONVERGENT B1 ;  /* 0x0000000000017941 */ /* 0x000fea0003800200 */
.L_x_23359:
        /* <DEDUP_REMOVED lines=23> */
.L_x_23366:
        /* <DEDUP_REMOVED lines=13> */
.L_x_23368:
[----:B------:R-:W-:Y:S05]  /*12b90*/  BSYNC.RECONVERGENT B2 ;  /* 0x0000000000027941 */ /* 0x000fea0003800200 */
.L_x_23367:
        /* <DEDUP_REMOVED lines=43> */
.L_x_23365:
[----:B------:R-:W-:Y:S05]  /*12e50*/  BSYNC.RECONVERGENT B1 ;  /* 0x0000000000017941 */ /* 0x000fea0003800200 */
.L_x_23364:
        /* <DEDUP_REMOVED lines=20> */
.L_x_23371:
        /* <DEDUP_REMOVED lines=13> */
.L_x_23373:
[----:B------:R-:W-:Y:S05]  /*13070*/  BSYNC.RECONVERGENT B2 ;  /* 0x0000000000027941 */ /* 0x000fea0003800200 */
.L_x_23372:
[----:B------:R-:W-:Y:S01]  /*13080*/  IMAD.WIDE.U32 R14, R205, -0x326172a9, RZ ;  /* 0xcd9e8d57cd0e7825 */ /* 0x000fe200078e00ff */
[----:B0-----:R-:W-:-:S03]  /*13090*/  LOP3.LUT R210, R11, UR9, R5, 0x96, !PT ;  /* 0x000000090bd27c12 */ /* 0x001fc6000f8e9605 */
        /* <DEDUP_REMOVED lines=41> */
.L_x_23370:
[----:B------:R-:W-:Y:S05]  /*13330*/  BSYNC.RECONVERGENT B1 ;  /* 0x0000000000017941 */ /* 0x000fea0003800200 */
.L_x_23369:
        /* <DEDUP_REMOVED lines=23> */
.L_x_23376:
        /* <DEDUP_REMOVED lines=13> */
.L_x_23378:
[----:B------:R-:W-:Y:S05]  /*13580*/  BSYNC.RECONVERGENT B2 ;  /* 0x0000000000027941 */ /* 0x000fea0003800200 */
.L_x_23377:
        /* <DEDUP_REMOVED lines=43> */
.L_x_23375:
[----:B------:R-:W-:Y:S05]  /*13840*/  BSYNC.RECONVERGENT B1 ;  /* 0x0000000000017941 */ /* 0x000fea0003800200 */
.L_x_23374:
        /* <DEDUP_REMOVED lines=18> */
.L_x_23381:
        /* <DEDUP_REMOVED lines=13> */
.L_x_23383:
[----:B------:R-:W-:Y:S05]  /*13a40*/  BSYNC.RECONVERGENT B2 ;  /* 0x0000000000027941 */ /* 0x000fea0003800200 */
.L_x_23382:
        /* <DEDUP_REMOVED lines=43> */
.L_x_23380:
[----:B------:R-:W-:Y:S05]  /*13d00*/  BSYNC.RECONVERGENT B1 ;  /* 0x0000000000017941 */ /* 0x000fea0003800200 */
.L_x_23379:
        /* <DEDUP_REMOVED lines=23> */
.L_x_23386:
        /* <DEDUP_REMOVED lines=13> */
.L_x_23388:
[----:B------:R-:W-:Y:S05]  /*13f50*/  BSYNC.RECONVERGENT B2 ;  /* 0x0000000000027941 */ /* 0x000fea0003800200 */
.L_x_23387:
        /* <DEDUP_REMOVED lines=43> */
.L_x_23385:
[----:B------:R-:W-:Y:S05]  /*14210*/  BSYNC.RECONVERGENT B1 ;  /* 0x0000000000017941 */ /* 0x000fea0003800200 */
.L_x_23384:
[----:B------:R-:W-:Y:S01]  /*14220*/  ISETP.NE.AND P4, PT, R203, 0x1, PT ;  /* 0x00000001cb00780c */ /* 0x000fe20003f85270 */
[----:B------:R-:W-:Y:S01]  /*14230*/  HADD2.F32 R166, -RZ, R166.H1_H1 ;  /* 0x300000a6ffa67230 */ /* 0x000fe20000004100 */
[----:B------:R-:W-:Y:S01]  /*14240*/  I2FP.F32.U32 R2, R2 ;  /* 0x0000000200027245 */ /* 0x000fe20000201000 */
[----:B------:R-:W-:Y:S01]  /*14250*/  BSSY.RECONVERGENT B1, `(.L_x_23389) ;  /* 0x0000048000017945 */ /* 0x000fe20003800200 */
[----:B0-----:R-:W-:Y:S02]  /*14260*/  IMAD.MOV.U32 R211, RZ, RZ, 0x2 ;  /* 0x00000002ffd37424 */ /* 0x001fe400078e00ff */
        /* <DEDUP_REMOVED lines=13> */
.L_x_23391:
        /* <DEDUP_REMOVED lines=13> */
.L_x_23393:
[----:B------:R-:W-:Y:S05]  /*14410*/  BSYNC.RECONVERGENT B2 ;  /* 0x0000000000027941 */ /* 0x000fea0003800200 */
.L_x_23392:
        /* <DEDUP_REMOVED lines=43> */
.L_x_23390:
[----:B------:R-:W-:Y:S05]  /*146d0*/  BSYNC.RECONVERGENT B1 ;  /* 0x0000000000017941 */ /* 0x000fea0003800200 */
.L_x_23389:
        /* <DEDUP_REMOVED lines=23> */
.L_x_23396:
        /* <DEDUP_REMOVED lines=13> */
.L_x_23398:
[----:B------:R-:W-:Y:S05]  /*14920*/  BSYNC.RECONVERGENT B2 ;  /* 0x0000000000027941 */ /* 0x000fea0003800200 */
.L_x_23397:
        /* <DEDUP_REMOVED lines=43> */
.L_x_23395:
[----:B------:R-:W-:Y:S05]  /*14be0*/  BSYNC.RECONVERGENT B1 ;  /* 0x0000000000017941 */ /* 0x000fea0003800200 */
.L_x_23394:
        /* <DEDUP_REMOVED lines=18> */
.L_x_23401:
        /* <DEDUP_REMOVED lines=13> */
.L_x_23403:
[----:B------:R-:W-:Y:S05]  /*14de0*/  BSYNC.RECONVERGENT B2 ;  /* 0x0000000000027941 */ /* 0x000fea0003800200 */
.L_x_23402:
        /* <DEDUP_REMOVED lines=43> */
.L_x_23400:
[----:B------:R-:W-:Y:S05]  /*150a0*/  BSYNC.RECONVERGENT B1 ;  /* 0x0000000000017941 */ /* 0x000fea0003800200 */
.L_x_23399:
        /* <DEDUP_REMOVED lines=24> */
.L_x_23406:
        /* <DEDUP_REMOVED lines=13> */
.L_x_23408:
[----:B------:R-:W-:Y:S05]  /*15300*/  BSYNC.RECONVERGENT B2 ;  /* 0x0000000000027941 */ /* 0x000fea0003800200 */
.L_x_23407:
        /* <DEDUP_REMOVED lines=43> */
.L_x_23405:
[----:B------:R-:W-:Y:S05]  /*155c0*/  BSYNC.RECONVERGENT B1 ;  /* 0x0000000000017941 */ /* 0x000fea0003800200 */
.L_x_23404:
        /* <DEDUP_REMOVED lines=18> */
.L_x_23411:
        /* <DEDUP_REMOVED lines=15> */
.L_x_23413:
[----:B------:R-:W-:Y:S05]  /*157e0*/  BSYNC.RECONVERGENT B2 ;  /* 0x0000000000027941 */ /* 0x000fea0003800200 */
.L_x_23412:
        /* <DEDUP_REMOVED lines=43> */
.L_x_23410:
[----:B------:R-:W-:Y:S05]  /*15aa0*/  BSYNC.RECONVERGENT B1 ;  /* 0x0000000000017941 */ /* 0x000fea0003800200 */
.L_x_23409:
        /* <DEDUP_REMOVED lines=11> */
.L_x_23333:
        /* <DEDUP_REMOVED lines=16> */
.L_x_23417:
        /* <DEDUP_REMOVED lines=13> */
.L_x_23419:
[----:B------:R-:W-:Y:S05]  /*15d30*/  BSYNC.RECONVERGENT B2 ;  /* 0x0000000000027941 */ /* 0x000fea0003800200 */
.L_x_23418:
        /* <DEDUP_REMOVED lines=42> */
.L_x_23416:
[----:B------:R-:W-:Y:S05]  /*15fe0*/  BSYNC.RECONVERGENT B1 ;  /* 0x0000000000017941 */ /* 0x000fea0003800200 */
.L_x_23415:
[----:B------:R-:W1:Y:S01]  /*15ff0*/  LDC R9, c[0x0][0x404] ;  /* 0x00010100ff097b82 */ /* 0x000e620000000800 */
        /* <DEDUP_REMOVED lines=9> */
[----:B-1----:R-:W-:-:S13]  /*16090*/  FSETP.LE.FTZ.AND P3, PT, R162, R9, PT ;  /* 0x00000009a200720b */ /* 0x002fda0003f73000 */
        /* <DEDUP_REMOVED lines=10> */
.L_x_23422:
        /* <DEDUP_REMOVED lines=13> */
.L_x_23424:
[----:B------:R-:W-:Y:S05]  /*16210*/  BSYNC.RECONVERGENT B2 ;  /* 0x0000000000027941 */ /* 0x000fea0003800200 */
.L_x_23423:
[----:B------:R-:W-:Y:S01]  /*16220*/  IMAD.WIDE.U32 R162, R205, -0x326172a9, RZ ;  /* 0xcd9e8d57cda27825 */ /* 0x000fe200078e00ff */
[----:B0-----:R-:W-:Y:S02]  /*16230*/  LOP3.LUT R212, R11, UR9, R15, 0x96, !PT ;  /* 0x000000090bd47c12 */ /* 0x001fe4000f8e960f */
        /* <DEDUP_REMOVED lines=41> */
.L_x_23421:
[----:B------:R-:W-:Y:S05]  /*164d0*/  BSYNC.RECONVERGENT B1 ;  /* 0x0000000000017941 */ /* 0x000fea0003800200 */
.L_x_23420:
        /* <DEDUP_REMOVED lines=19> */
.L_x_23427:
        /* <DEDUP_REMOVED lines=13> */
.L_x_23429:
[----:B------:R-:W-:Y:S05]  /*166e0*/  BSYNC.RECONVERGENT B2 ;  /* 0x0000000000027941 */ /* 0x000fea0003800200 */
.L_x_23428:
        /* <DEDUP_REMOVED lines=43> */
.L_x_23426:
[----:B------:R-:W-:Y:S05]  /*169a0*/  BSYNC.RECONVERGENT B1 ;  /* 0x0000000000017941 */ /* 0x000fea0003800200 */
.L_x_23425:
[----:B------:R-:W-:Y:S01]  /*169b0*/  I2FP.F32.U32 R13, R13 ;  /* 0x0000000d000d7245 */ /* 0x000fe20000201000 */
[----:B------:R-:W-:Y:S01]  /*169c0*/  BSSY.RECONVERGENT B1, `(.L_x_23430) ;  /* 0x000004b000017945 */ /* 0x000fe20003800200 */
[----:B------:R-:W-:Y:S01]  /*169d0*/  ISETP.NE.AND P2, PT, R163, 0x1, PT ;  /* 0x00000001a300780c */ /* 0x000fe20003f45270 */
[----:B------:R-:W-:Y:S01]  /*169e0*/  HADD2.F32 R162, -RZ, R165.H0_H0 ;  /* 0x200000a5ffa27230 */ /* 0x000fe20000004100 */
[----:B------:R-:W-:Y:S01]  /*169f0*/  LOP3.LUT R208, R208, 0xfffffffb, RZ, 0xc0, !PT ;  /* 0xfffffffbd0d07812 */ /* 0x000fe200078ec0ff */
[----:B0-----:R-:W-:Y:S01]  /*16a00*/  FFMA.FTZ R210, R13, R160, 1.1641532182693481445e-10 ;  /* 0x2f0000000dd27423 */ /* 0x001fe200000100a0 */
        /* <DEDUP_REMOVED lines=13> */
.L_x_23432:
        /* <DEDUP_REMOVED lines=13> */
.L_x_23434:
[----:B------:R-:W-:Y:S05]  /*16bb0*/  BSYNC.RECONVERGENT B2 ;  /* 0x0000000000027941 */ /* 0x000fea0003800200 */
.L_x_23433:
        /* <DEDUP_REMOVED lines=43> */
.L_x_23431:
[----:B------:R-:W-:Y:S05]  /*16e70*/  BSYNC.RECONVERGENT B1 ;  /* 0x0000000000017941 */ /* 0x000fea0003800200 */
.L_x_23430:
        /* <DEDUP_REMOVED lines=19> */
.L_x_23437:
        /* <DEDUP_REMOVED lines=13> */
.L_x_23439:
[----:B------:R-:W-:Y:S05]  /*17080*/  BSYNC.RECONVERGENT B2 ;  /* 0x0000000000027941 */ /* 0x000fea0003800200 */
.L_x_23438:
        /* <DEDUP_REMOVED lines=43> */
.L_x_23436:
[----:B------:R-:W-:Y:S05]  /*17340*/  BSYNC.RECONVERGENT B1 ;  /* 0x0000000000017941 */ /* 0x000fea0003800200 */
.L_x_23435:
        /* <DEDUP_REMOVED lines=17> */
.L_x_23442:
        /* <DEDUP_REMOVED lines=13> */
.L_x_23444:
[----:B------:R-:W-:Y:S05]  /*17530*/  BSYNC.RECONVERGENT B2 ;  /* 0x0000000000027941 */ /* 0x000fea0003800200 */
.L_x_23443:
        /* <DEDUP_REMOVED lines=43> */
.L_x_23441:
[----:B------:R-:W-:Y:S05]  /*177f0*/  BSYNC.RECONVERGENT B1 ;  /* 0x0000000000017941 */ /* 0x000fea0003800200 */
.L_x_23440:
        /* <DEDUP_REMOVED lines=17> */
.L_x_23447:
        /* <DEDUP_REMOVED lines=13> */
.L_x_23449:
[----:B------:R-:W-:Y:S05]  /*179e0*/  BSYNC.RECONVERGENT B2 ;  /* 0x0000000000027941 */ /* 0x000fea0003800200 */
.L_x_23448:
        /* <DEDUP_REMOVED lines=43> */
.L_x_23446:
[----:B------:R-:W-:Y:S05]  /*17ca0*/  BSYNC.RECONVERGENT B1 ;  /* 0x0000000000017941 */ /* 0x000fea0003800200 */
.L_x_23445:
        /* <DEDUP_REMOVED lines=17> */
.L_x_23452:
        /* <DEDUP_REMOVED lines=13> */
.L_x_23454:
[----:B------:R-:W-:Y:S05]  /*17e90*/  BSYNC.RECONVERGENT B2 ;  /* 0x0000000000027941 */ /* 0x000fea0003800200 */
.L_x_23453:
        /* <DEDUP_REMOVED lines=43> */
.L_x_23451:
[----:B------:R-:W-:Y:S05]  /*18150*/  BSYNC.RECONVERGENT B1 ;  /* 0x0000000000017941 */ /* 0x000fea0003800200 */
.L_x_23450:
        /* <DEDUP_REMOVED lines=37> */
.L_x_23414:
        /* <DEDUP_REMOVED lines=44> */
.L_x_23455:
[----:B------:R-:W-:Y:S02]  /*18670*/  IMAD.MOV.U32 R9, RZ, RZ, R202 ;  /* 0x000000ffff097224 */ /* 0x000fe400078e00ca */
[----:B------:R-:W-:-:S07]  /*18680*/  VIADD R200, R200, 0x80 ;  /* 0x00000080c8c87836 */ /* 0x000fce0000000000 */
.L_x_23332:
[----:B------:R-:W-:Y:S05]  /*18690*/  BSYNC.RECONVERGENT B0 ;  /* 0x0000000000007941 */ /* 0x000fea0003800200 */
.L_x_23331:
        /* <DEDUP_REMOVED lines=36> */
.L_x_23461:
        /* <DEDUP_REMOVED lines=13> */
.L_x_23463:
[----:B------:R-:W-:Y:S05]  /*189b0*/  BSYNC.RECONVERGENT B2 ;  /* 0x0000000000027941 */ /* 0x000fea0003800200 */
.L_x_23462:
        /* <DEDUP_REMOVED lines=42> */
.L_x_23460:
[----:B------:R-:W-:Y:S05]  /*18c60*/  BSYNC.RECONVERGENT B1 ;  /* 0x0000000000017941 */ /* 0x000fea0003800200 */
.L_x_23459:
        /* <DEDUP_REMOVED lines=23> */
.L_x_23466:
        /* <DEDUP_REMOVED lines=13> */
.L_x_23468:
[----:B------:R-:W-:Y:S05]  /*18eb0*/  BSYNC.RECONVERGENT B2 ;  /* 0x0000000000027941 */ /* 0x000fea0003800200 */
.L_x_23467:
        /* <DEDUP_REMOVED lines=43> */
.L_x_23465:
[----:B------:R-:W-:Y:S05]  /*19170*/  BSYNC.RECONVERGENT B1 ;  /* 0x0000000000017941 */ /* 0x000fea0003800200 */
.L_x_23464:
[----:B------:R-:W-:Y:S01]  /*19180*/  I2FP.F32.U32 R4, R3 ;  /* 0x0000000300047245 */ /* 0x000fe20000201000 */
[----:B------:R-:W-:Y:S01]  /*19190*/  HADD2.F32 R6, -RZ, R132.H0_H0 ;  /* 0x20000084ff067230 */ /* 0x000fe20000004100 */
[----:B------:R-:W-:Y:S03]  /*191a0*/  BSSY.RECONVERGENT B1, `(.L_x_23469) ;  /* 0x000004e000017945 */ /* 0x000fe60003800200 */
[----:B------:R-:W-:Y:S01]  /*191b0*/  FFMA.FTZ R3, R4, R201, 1.1641532182693481445e-10 ;  /* 0x2f00000004037423 */ /* 0x000fe200000100c9 */
[----:B------:R-:W-:-:S04]  /*191c0*/  FMUL.FTZ R6, R6, R9 ;  /* 0x0000000906067220 */ /* 0x000fc80000410000 */
[----:B------:R-:W-:Y:S02]  /*191d0*/  FSETP.GTU.FTZ.AND P2, PT, R3, R0, PT ;  /* 0x000000000300720b */ /* 0x000fe40003f5c000 */
        /* <DEDUP_REMOVED lines=17> */
.L_x_23471:
        /* <DEDUP_REMOVED lines=13> */
.L_x_23473:
[----:B------:R-:W-:Y:S05]  /*193c0*/  BSYNC.RECONVERGENT B2 ;  /* 0x0000000000027941 */ /* 0x000fea0003800200 */
.L_x_23472:
        /* <DEDUP_REMOVED lines=43> */
.L_x_23470:
[----:B------:R-:W-:Y:S05]  /*19680*/  BSYNC.RECONVERGENT B1 ;  /* 0x0000000000017941 */ /* 0x000fea0003800200 */
.L_x_23469:
        /* <DEDUP_REMOVED lines=20> */
.L_x_23476:
        /* <DEDUP_REMOVED lines=13> */
.L_x_23478:
[----:B------:R-:W-:Y:S05]  /*198a0*/  BSYNC.RECONVERGENT B2 ;  /* 0x0000000000027941 */ /* 0x000fea0003800200 */
.L_x_23477:
        /* <DEDUP_REMOVED lines=43> */
.L_x_23475:
[----:B------:R-:W-:Y:S05]  /*19b60*/  BSYNC.RECONVERGENT B1 ;  /* 0x0000000000017941 */ /* 0x000fea0003800200 */
.L_x_23474:
        /* <DEDUP_REMOVED lines=23> */
.L_x_23481:
        /* <DEDUP_REMOVED lines=13> */
.L_x_23483:
[----:B------:R-:W-:Y:S05]  /*19db0*/  BSYNC.RECONVERGENT B2 ;  /* 0x0000000000027941 */ /* 0x000fea0003800200 */
.L_x_23482:
        /* <DEDUP_REMOVED lines=43> */
.L_x_23480:
[----:B------:R-:W-:Y:S05]  /*1a070*/  BSYNC.RECONVERGENT B1 ;  /* 0x0000000000017941 */ /* 0x000fea0003800200 */
.L_x_23479:
        /* <DEDUP_REMOVED lines=20> */
.L_x_23486:
        /* <DEDUP_REMOVED lines=13> */
.L_x_23488:
[----:B------:R-:W-:Y:S05]  /*1a290*/  BSYNC.RECONVERGENT B2 ;  /* 0x0000000000027941 */ /* 0x000fea0003800200 */
.L_x_23487:
        /* <DEDUP_REMOVED lines=43> */
.L_x_23485:
[----:B------:R-:W-:Y:S05]  /*1a550*/  BSYNC.RECONVERGENT B1 ;  /* 0x0000000000017941 */ /* 0x000fea0003800200 */
.L_x_23484:
        /* <DEDUP_REMOVED lines=23> */
.L_x_23491:
        /* <DEDUP_REMOVED lines=13> */
.L_x_23493:
[----:B------:R-:W-:Y:S05]  /*1a7a0*/  BSYNC.RECONVERGENT B2 ;  /* 0x0000000000027941 */ /* 0x000fea0003800200 */
.L_x_23492:
        /* <DEDUP_REMOVED lines=43> */
.L_x_23490:
[----:B------:R-:W-:Y:S05]  /*1aa60*/  BSYNC.RECONVERGENT B1 ;  /* 0x0000000000017941 */ /* 0x000fea0003800200 */
.L_x_23489:
        /* <DEDUP_REMOVED lines=20> */
.L_x_23496:
        /* <DEDUP_REMOVED lines=13> */
.L_x_23498:
[----:B------:R-:W-:Y:S05]  /*1ac80*/  BSYNC.RECONVERGENT B2 ;  /* 0x0000000000027941 */ /* 0x000fea0003800200 */
.L_x_23497:
        /* <DEDUP_REMOVED lines=43> */
.L_x_23495:
[----:B------:R-:W-:Y:S05]  /*1af40*/  BSYNC.RECONVERGENT B1 ;  /* 0x0000000000017941 */ /* 0x000fea0003800200 */
.L_x_23494:
        /* <DEDUP_REMOVED lines=23> */
.L_x_23501:
        /* <DEDUP_REMOVED lines=13> */
.L_x_23503:
[----:B------:R-:W-:Y:S05]  /*1b190*/  BSYNC.RECONVERGENT B2 ;  /* 0x0000000000027941 */ /* 0x000fea0003800200 */
.L_x_23502:
        /* <DEDUP_REMOVED lines=43> */
.L_x_23500:
[----:B------:R-:W-:Y:S05]  /*1b450*/  BSYNC.RECONVERGENT B1 ;  /* 0x0000000000017941 */ /* 0x000fea0003800200 */
.L_x_23499:
        /* <DEDUP_REMOVED lines=18> */
.L_x_23506:
        /* <DEDUP_REMOVED lines=13> */
.L_x_23508:
[----:B------:R-:W-:Y:S05]  /*1b650*/  BSYNC.RECONVERGENT B2 ;  /* 0x0000000000027941 */ /* 0x000fea0003800200 */
.L_x_23507:
        /* <DEDUP_REMOVED lines=43> */
.L_x_23505:
[----:B------:R-:W-:Y:S05]  /*1b910*/  BSYNC.RECONVERGENT B1 ;  /* 0x0000000000017941 */ /* 0x000fea0003800200 */
.L_x_23504:
        /* <DEDUP_REMOVED lines=23> */
.L_x_23511:
        /* <DEDUP_REMOVED lines=13> */
.L_x_23513:
[----:B------:R-:W-:Y:S05]  /*1bb60*/  BSYNC.RECONVERGENT B2 ;  /* 0x0000000000027941 */ /* 0x000fea0003800200 */
.L_x_23512:
        /* <DEDUP_REMOVED lines=43> */
.L_x_23510:
[----:B------:R-:W-:Y:S05]  /*1be20*/  BSYNC.RECONVERGENT B1 ;  /* 0x0000000000017941 */ /* 0x000fea0003800200 */
.L_x_23509:
        /* <DEDUP_REMOVED lines=18> */
.L_x_23516:
        /* <DEDUP_REMOVED lines=13> */
.L_x_23518:
[----:B------:R-:W-:Y:S05]  /*1c020*/  BSYNC.RECONVERGENT B2 ;  /* 0x0000000000027941 */ /* 0x000fea0003800200 */
.L_x_23517:
        /* <DEDUP_REMOVED lines=43> */
.L_x_23515:
[----:B------:R-:W-:Y:S05]  /*1c2e0*/  BSYNC.RECONVERGENT B1 ;  /* 0x0000000000017941 */ /* 0x000fea0003800200 */
.L_x_23514:
        /* <DEDUP_REMOVED lines=23> */
.L_x_23521:
        /* <DEDUP_REMOVED lines=13> */
.L_x_23523:
[----:B------:R-:W-:Y:S05]  /*1c530*/  BSYNC.RECONVERGENT B2 ;  /* 0x0000000000027941 */ /* 0x000fea0003800200 */
.L_x_23522:
        /* <DEDUP_REMOVED lines=43> */
.L_x_23520:
[----:B------:R-:W-:Y:S05]  /*1c7f0*/  BSYNC.RECONVERGENT B1 ;  /* 0x0000000000017941 */ /* 0x000fea0003800200 */
.L_x_23519:
        /* <DEDUP_REMOVED lines=18> */
.L_x_23526:
        /* <DEDUP_REMOVED lines=13> */
.L_x_23528:
[----:B------:R-:W-:Y:S05]  /*1c9f0*/  BSYNC.RECONVERGENT B2 ;  /* 0x0000000000027941 */ /* 0x000fea0003800200 */
.L_x_23527:
        /* <DEDUP_REMOVED lines=43> */
.L_x_23525:
[----:B------:R-:W-:Y:S05]  /*1ccb0*/  BSYNC.RECONVERGENT B1 ;  /* 0x0000000000017941 */ /* 0x000fea0003800200 */
.L_x_23524:
        /* <DEDUP_REMOVED lines=24> */
.L_x_23531:
        /* <DEDUP_REMOVED lines=13> */
.L_x_23533:
[----:B------:R-:W-:Y:S05]  /*1cf10*/  BSYNC.RECONVERGENT B2 ;  /* 0x0000000000027941 */ /* 0x000fea0003800200 */
.L_x_23532:
        /* <DEDUP_REMOVED lines=43> */
.L_x_23530:
[----:B------:R-:W-:Y:S05]  /*1d1d0*/  BSYNC.RECONVERGENT B1 ;  /* 0x0000000000017941 */ /* 0x000fea0003800200 */
.L_x_23529:
        /* <DEDUP_REMOVED lines=18> */
.L_x_23536:
        /* <DEDUP_REMOVED lines=15> */
.L_x_23538:
[----:B------:R-:W-:Y:S05]  /*1d3f0*/  BSYNC.RECONVERGENT B2 ;  /* 0x0000000000027941 */ /* 0x000fea0003800200 */
.L_x_23537:
        /* <DEDUP_REMOVED lines=43> */
.L_x_23535:
[----:B------:R-:W-:Y:S05]  /*1d6b0*/  BSYNC.RECONVERGENT B1 ;  /* 0x0000000000017941 */ /* 0x000fea0003800200 */
.L_x_23534:
        /* <DEDUP_REMOVED lines=11> */
.L_x_23458:
        /* <DEDUP_REMOVED lines=16> */
.L_x_23542:
        /* <DEDUP_REMOVED lines=13> */
.L_x_23544:
[----:B------:R-:W-:Y:S05]  /*1d940*/  BSYNC.RECONVERGENT B2 ;  /* 0x0000000000027941 */ /* 0x000fea0003800200 */
.L_x_23543:
        /* <DEDUP_REMOVED lines=42> */
.L_x_23541:
[----:B------:R-:W-:Y:S05]  /*1dbf0*/  BSYNC.RECONVERGENT B1 ;  /* 0x0000000000017941 */ /* 0x000fea0003800200 */
.L_x_23540:
        /* <DEDUP_REMOVED lines=21> */
.L_x_23547:
        /* <DEDUP_REMOVED lines=13> */
.L_x_23549:
[----:B------:R-:W-:Y:S05]  /*1de20*/  BSYNC.RECONVERGENT B2 ;  /* 0x0000000000027941 */ /* 0x000fea0003800200 */
.L_x_23548:
        /* <DEDUP_REMOVED lines=43> */
.L_x_23546:
[----:B------:R-:W-:Y:S05]  /*1e0e0*/  BSYNC.RECONVERGENT B1 ;  /* 0x0000000000017941 */ /* 0x000fea0003800200 */
.L_x_23545:
        /* <DEDUP_REMOVED lines=19> */
.L_x_23552:
        /* <DEDUP_REMOVED lines=13> */
.L_x_23554:
[----:B------:R-:W-:Y:S05]  /*1e2f0*/  BSYNC.RECONVERGENT B2 ;  /* 0x0000000000027941 */ /* 0x000fea0003800200 */
.L_x_23553:
        /* <DEDUP_REMOVED lines=43> */
.L_x_23551:
[----:B------:R-:W-:Y:S05]  /*1e5b0*/  BSYNC.RECONVERGENT B1 ;  /* 0x0000000000017941 */ /* 0x000fea0003800200 */
.L_x_23550:
        /* <DEDUP_REMOVED lines=19> */
.L_x_23557:
        /* <DEDUP_REMOVED lines=13> */
.L_x_23559:
[----:B------:R-:W-:Y:S05]  /*1e7c0*/  BSYNC.RECONVERGENT B2 ;  /* 0x0000000000027941 */ /* 0x000fea0003800200 */
.L_x_23558:
        /* <DEDUP_REMOVED lines=43> */
.L_x_23556:
[----:B------:R-:W-:Y:S05]  /*1ea80*/  BSYNC.RECONVERGENT B1 ;  /* 0x0000000000017941 */ /* 0x000fea0003800200 */
.L_x_23555:
        /* <DEDUP_REMOVED lines=19> */
.L_x_23562:
        /* <DEDUP_REMOVED lines=13> */
.L_x_23564:
[----:B------:R-:W-:Y:S05]  /*1ec90*/  BSYNC.RECONVERGENT B2 ;  /* 0x0000000000027941 */ /* 0x000fea0003800200 */
.L_x_23563:
        /* <DEDUP_REMOVED lines=43> */
.L_x_23561:
[----:B------:R-:W-:Y:S05]  /*1ef50*/  BSYNC.RECONVERGENT B1 ;  /* 0x0000000000017941 */ /* 0x000fea0003800200 */
.L_x_23560:
        /* <DEDUP_REMOVED lines=17> */
.L_x_23567:
        /* <DEDUP_REMOVED lines=13> */
.L_x_23569:
[----:B------:R-:W-:Y:S05]  /*1f140*/  BSYNC.RECONVERGENT B2 ;  /* 0x0000000000027941 */ /* 0x000fea0003800200 */
.L_x_23568:
        /* <DEDUP_REMOVED lines=43> */
.L_x_23566:
[----:B------:R-:W-:Y:S05]  /*1f400*/  BSYNC.RECONVERGENT B1 ;  /* 0x0000000000017941 */ /* 0x000fea0003800200 */
.L_x_23565:
        /* <DEDUP_REMOVED lines=17> */
.L_x_23572:
        /* <DEDUP_REMOVED lines=13> */
.L_x_23574:
[----:B------:R-:W-:Y:S05]  /*1f5f0*/  BSYNC.RECONVERGENT B2 ;  /* 0x0000000000027941 */ /* 0x000fea0003800200 */
.L_x_23573:
        /* <DEDUP_REMOVED lines=43> */
.L_x_23571:
[----:B------:R-:W-:Y:S05]  /*1f8b0*/  BSYNC.RECONVERGENT B1 ;  /* 0x0000000000017941 */ /* 0x000fea0003800200 */
.L_x_23570:
        /* <DEDUP_REMOVED lines=17> */
.L_x_23577:
        /* <DEDUP_REMOVED lines=13> */
.L_x_23579:
[----:B------:R-:W-:Y:S05]  /*1faa0*/  BSYNC.RECONVERGENT B2 ;  /* 0x0000000000027941 */ /* 0x000fea0003800200 */
.L_x_23578:
        /* <DEDUP_REMOVED lines=43> */
.L_x_23576:
[----:B------:R-:W-:Y:S05]  /*1fd60*/  BSYNC.RECONVERGENT B1 ;  /* 0x0000000000017941 */ /* 0x000fea0003800200 */
.L_x_23575:
        /* <DEDUP_REMOVED lines=37> */
.L_x_23539:
        /* <DEDUP_REMOVED lines=44> */
.L_x_23580:
[----:B------:R-:W-:Y:S02]  /*20280*/  IMAD.MOV.U32 R9, RZ, RZ, R202 ;  /* 0x000000ffff097224 */ /* 0x000fe400078e00ca */
[----:B------:R-:W-:-:S07]  /*20290*/  VIADD R200, R200, 0x80 ;  /* 0x00000080c8c87836 */ /* 0x000fce0000000000 */
.L_x_23457:
[----:B------:R-:W-:Y:S05]  /*202a0*/  BSYNC.RECONVERGENT B0 ;  /* 0x0000000000007941 */ /* 0x000fea0003800200 */
.L_x_23456:
        /* <DEDUP_REMOVED lines=36> */
.L_x_23586:
        /* <DEDUP_REMOVED lines=13> */
.L_x_23588:
[----:B------:R-:W-:Y:S05]  /*205c0*/  BSYNC.RECONVERGENT B2 ;  /* 0x0000000000027941 */ /* 0x000fea0003800200 */
.L_x_23587:
        /* <DEDUP_REMOVED lines=42> */
.L_x_23585:
[----:B------:R-:W-:Y:S05]  /*20870*/  BSYNC.RECONVERGENT B1 ;  /* 0x0000000000017941 */ /* 0x000fea0003800200 */
.L_x_23584:
        /* <DEDUP_REMOVED lines=23> */
.L_x_23591:
        /* <DEDUP_REMOVED lines=13> */
.L_x_23593:
[----:B------:R-:W-:Y:S05]  /*20ac0*/  BSYNC.RECONVERGENT B2 ;  /* 0x0000000000027941 */ /* 0x000fea0003800200 */
.L_x_23592:
        /* <DEDUP_REMOVED lines=43> */
.L_x_23590:
[----:B------:R-:W-:Y:S05]  /*20d80*/  BSYNC.RECONVERGENT B1 ;  /* 0x0000000000017941 */ /* 0x000fea0003800200 */
.L_x_23589:
        /* <DEDUP_REMOVED lines=23> */
.L_x_23596:
        /* <DEDUP_REMOVED lines=13> */
.L_x_23598:
[----:B------:R-:W-:Y:S05]  /*20fd0*/  BSYNC.RECONVERGENT B2 ;  /* 0x0000000000027941 */ /* 0x000fea0003800200 */
.L_x_23597:
        /* <DEDUP_REMOVED lines=43> */
.L_x_23595:
[----:B------:R-:W-:Y:S05]  /*21290*/  BSYNC.RECONVERGENT B1 ;  /* 0x0000000000017941 */ /* 0x000fea0003800200 */
.L_x_23594:
        /* <DEDUP_REMOVED lines=20> */
.L_x_23601:
        /* <DEDUP_REMOVED lines=13> */
.L_x_23603:
[----:B------:R-:W-:Y:S05]  /*214b0*/  BSYNC.RECONVERGENT B2 ;  /* 0x0000000000027941 */ /* 0x000fea0003800200 */
.L_x_23602:
        /* <DEDUP_REMOVED lines=43> */
.L_x_23600:
[----:B------:R-:W-:Y:S05]  /*21770*/  BSYNC.RECONVERGENT B1 ;  /* 0x0000000000017941 */ /* 0x000fea0003800200 */
.L_x_23599:
        /* <DEDUP_REMOVED lines=23> */
.L_x_23606:
        /* <DEDUP_REMOVED lines=13> */
.L_x_23608:
[----:B------:R-:W-:Y:S05]  /*219c0*/  BSYNC.RECONVERGENT B2 ;  /* 0x0000000000027941 */ /* 0x000fea0003800200 */
.L_x_23607:
        /* <DEDUP_REMOVED lines=43> */
.L_x_23605:
[----:B------:R-:W-:Y:S05]  /*21c80*/  BSYNC.RECONVERGENT B1 ;  /* 0x0000000000017941 */ /* 0x000fea0003800200 */
.L_x_23604:
        /* <DEDUP_REMOVED lines=20> */
.L_x_23611:
        /* <DEDUP_REMOVED lines=13> */
.L_x_23613:
[----:B------:R-:W-:Y:S05]  /*21ea0*/  BSYNC.RECONVERGENT B2 ;  /* 0x0000000000027941 */ /* 0x000fea0003800200 */
.L_x_23612:
        /* <DEDUP_REMOVED lines=43> */
.L_x_23610:
[----:B------:R-:W-:Y:S05]  /*22160*/  BSYNC.RECONVERGENT B1 ;  /* 0x0000000000017941 */ /* 0x000fea0003800200 */
.L_x_23609:
        /* <DEDUP_REMOVED lines=23> */
.L_x_23616:
        /* <DEDUP_REMOVED lines=13> */
.L_x_23618:
[----:B------:R-:W-:Y:S05]  /*223b0*/  BSYNC.RECONVERGENT B2 ;  /* 0x0000000000027941 */ /* 0x000fea0003800200 */
.L_x_23617:
        /* <DEDUP_REMOVED lines=43> */
.L_x_23615:
[----:B------:R-:W-:Y:S05]  /*22670*/  BSYNC.RECONVERGENT B1 ;  /* 0x0000000000017941 */ /* 0x000fea0003800200 */
.L_x_23614:
        /* <DEDUP_REMOVED lines=20> */
.L_x_23621:
        /* <DEDUP_REMOVED lines=13> */
.L_x_23623:
[----:B------:R-:W-:Y:S05]  /*22890*/  BSYNC.RECONVERGENT B2 ;  /* 0x0000000000027941 */ /* 0x000fea0003800200 */
.L_x_23622:
[----:B------:R-:W-:Y:S01]  /*228a0*/  IMAD.WIDE.U32 R14, R205, -0x326172a9, RZ ;  /* 0xcd9e8d57cd0e7825 */ /* 0x000fe200078e00ff */
[----:B0-----:R-:W-:-:S03]  /*228b0*/  LOP3.LUT R210, R11, UR9, R5, 0x96, !PT ;  /* 0x000000090bd27c12 */ /* 0x001fc6000f8e9605 */
        /* <DEDUP_REMOVED lines=41> */
.L_x_23620:
[----:B------:R-:W-:Y:S05]  /*22b50*/  BSYNC.RECONVERGENT B1 ;  /* 0x0000000000017941 */ /* 0x000fea0003800200 */
.L_x_23619:
        /* <DEDUP_REMOVED lines=23> */
.L_x_23626:
        /* <DEDUP_REMOVED lines=13> */
.L_x_23628:
[----:B------:R-:W-:Y:S05]  /*22da0*/  BSYNC.RECONVERGENT B2 ;  /* 0x0000000000027941 */ /* 0x000fea0003800200 */
.L_x_23627:
        /* <DEDUP_REMOVED lines=43> */
.L_x_23625:
[----:B------:R-:W-:Y:S05]  /*23060*/  BSYNC.RECONVERGENT B1 ;  /* 0x0000000000017941 */ /* 0x000fea0003800200 */
.L_x_23624:
        /* <DEDUP_REMOVED lines=18> */
.L_x_23631:
        /* <DEDUP_REMOVED lines=13> */
.L_x_23633:
[----:B------:R-:W-:Y:S05]  /*23260*/  BSYNC.RECONVERGENT B2 ;  /* 0x0000000000027941 */ /* 0x000fea0003800200 */
.L_x_23632:
        /* <DEDUP_REMOVED lines=43> */
.L_x_23630:
[----:B------:R-:W-:Y:S05]  /*23520*/  BSYNC.RECONVERGENT B1 ;  /* 0x0000000000017941 */ /* 0x000fea0003800200 */
.L_x_23629:
        /* <DEDUP_REMOVED lines=11> */
[----:B------:R-:W-:-:S03]  /*235e0*/  MOV R2, R10 ;  /* 0x0000000a00027202 */ /* 0x000fc60000000f00 */
[----:B------:R-:W-:-:S04]  /*235f0*/  FADD.FTZ R180, R180, R3 ;  /* 0x00000003b4b47221 */ /* 0x000fc80000010000 */
        /* <DEDUP_REMOVED lines=10> */
.L_x_23636:
        /* <DEDUP_REMOVED lines=13> */
.L_x_23638:
[----:B------:R-:W-:Y:S05]  /*23770*/  BSYNC.RECONVERGENT B2 ;  /* 0x0000000000027941 */ /* 0x000fea0003800200 */
.L_x_23637:
        /* <DEDUP_REMOVED lines=43> */
.L_x_23635:
[----:B------:R-:W-:Y:S05]  /*23a30*/  BSYNC.RECONVERGENT B1 ;  /* 0x0000000000017941 */ /* 0x000fea0003800200 */
.L_x_23634:
        /* <DEDUP_REMOVED lines=18> */
.L_x_23641:
        /* <DEDUP_REMOVED lines=13> */
.L_x_23643:
[----:B------:R-:W-:Y:S05]  /*23c30*/  BSYNC.RECONVERGENT B2 ;  /* 0x0000000000027941 */ /* 0x000fea0003800200 */
.L_x_23642:
        /* <DEDUP_REMOVED lines=43> */
.L_x_23640:
[----:B------:R-:W-:Y:S05]  /*23ef0*/  BSYNC.RECONVERGENT B1 ;  /* 0x0000000000017941 */ /* 0x000fea0003800200 */
.L_x_23639:
        /* <DEDUP_REMOVED lines=23> */
.L_x_23646:
        /* <DEDUP_REMOVED lines=13> */
.L_x_23648:
[----:B------:R-:W-:Y:S05]  /*24140*/  BSYNC.RECONVERGENT B2 ;  /* 0x0000000000027941 */ /* 0x000fea0003800200 */
.L_x_23647:
        /* <DEDUP_REMOVED lines=43> */
.L_x_23645:
[----:B------:R-:W-:Y:S05]  /*24400*/  BSYNC.RECONVERGENT B1 ;  /* 0x0000000000017941 */ /* 0x000fea0003800200 */
.L_x_23644:
        /* <DEDUP_REMOVED lines=18> */
.L_x_23651:
        /* <DEDUP_REMOVED lines=13> */
.L_x_23653:
[----:B------:R-:W-:Y:S05]  /*24600*/  BSYNC.RECONVERGENT B2 ;  /* 0x0000000000027941 */ /* 0x000fea0003800200 */
.L_x_23652:
        /* <DEDUP_REMOVED lines=43> */
.L_x_23650:
[----:B------:R-:W-:Y:S05]  /*248c0*/  BSYNC.RECONVERGENT B1 ;  /* 0x0000000000017941 */ /* 0x000fea0003800200 */
.L_x_23649:
        /* <DEDUP_REMOVED lines=24> */
.L_x_23656:
        /* <DEDUP_REMOVED lines=13> */
.L_x_23658:
[----:B------:R-:W-:Y:S05]  /*24b20*/  BSYNC.RECONVERGENT B2 ;  /* 0x0000000000027941 */ /* 0x000fea0003800200 */
.L_x_23657:
        /* <DEDUP_REMOVED lines=43> */
.L_x_23655:
[----:B------:R-:W-:Y:S05]  /*24de0*/  BSYNC.RECONVERGENT B1 ;  /* 0x0000000000017941 */ /* 0x000fea0003800200 */
.L_x_23654:
        /* <DEDUP_REMOVED lines=18> */
.L_x_23661:
        /* <DEDUP_REMOVED lines=15> */
.L_x_23663:
[----:B------:R-:W-:Y:S05]  /*25000*/  BSYNC.RECONVERGENT B2 ;  /* 0x0000000000027941 */ /* 0x000fea0003800200 */
.L_x_23662:
        /* <DEDUP_REMOVED lines=43> */
.L_x_23660:
[----:B------:R-:W-:Y:S05]  /*252c0*/  BSYNC.RECONVERGENT B1 ;  /* 0x0000000000017941 */ /* 0x000fea0003800200 */
.L_x_23659:
        /* <DEDUP_REMOVED lines=11> */
.L_x_23583:
        /* <DEDUP_REMOVED lines=16> */
.L_x_23667:
        /* <DEDUP_REMOVED lines=13> */
.L_x_23669:
[----:B------:R-:W-:Y:S05]  /*25550*/  BSYNC.RECONVERGENT B2 ;  /* 0x0000000000027941 */ /* 0x000fea0003800200 */
.L_x_23668:
        /* <DEDUP_REMOVED lines=42> */
.L_x_23666:
[----:B------:R-:W-:Y:S05]  /*25800*/  BSYNC.RECONVERGENT B1 ;  /* 0x0000000000017941 */ /* 0x000fea0003800200 */
.L_x_23665:
        /* <DEDUP_REMOVED lines=21> */
.L_x_23672:
        /* <DEDUP_REMOVED lines=13> */
.L_x_23674:
[----:B------:R-:W-:Y:S05]  /*25a30*/  BSYNC.RECONVERGENT B2 ;  /* 0x0000000000027941 */ /* 0x000fea0003800200 */
.L_x_23673:
        /* <DEDUP_REMOVED lines=43> */
.L_x_23671:
[----:B------:R-:W-:Y:S05]  /*25cf0*/  BSYNC.RECONVERGENT B1 ;  /* 0x0000000000017941 */ /* 0x000fea0003800200 */
.L_x_23670:
        /* <DEDUP_REMOVED lines=19> */
.L_x_23677:
        /* <DEDUP_REMOVED lines=13> */
.L_x_23679:
[----:B------:R-:W-:Y:S05]  /*25f00*/  BSYNC.RECONVERGENT B2 ;  /* 0x0000000000027941 */ /* 0x000fea0003800200 */
.L_x_23678:
        /* <DEDUP_REMOVED lines=43> */
.L_x_23676:
[----:B------:R-:W-:Y:S05]  /*261c0*/  BSYNC.RECONVERGENT B1 ;  /* 0x0000000000017941 */ /* 0x000fea0003800200 */
.L_x_23675:
        /* <DEDUP_REMOVED lines=19> */
.L_x_23682:
        /* <DEDUP_REMOVED lines=13> */
.L_x_23684:
[----:B------:R-:W-:Y:S05]  /*263d0*/  BSYNC.RECONVERGENT B2 ;  /* 0x0000000000027941 */ /* 0x000fea0003800200 */
.L_x_23683:
        /* <DEDUP_REMOVED lines=43> */
.L_x_23681:
[----:B------:R-:W-:Y:S05]  /*26690*/  BSYNC.RECONVERGENT B1 ;  /* 0x0000000000017941 */ /* 0x000fea0003800200 */
.L_x_23680:
        /* <DEDUP_REMOVED lines=19> */
.L_x_23687:
        /* <DEDUP_REMOVED lines=13> */
.L_x_23689:
[----:B------:R-:W-:Y:S05]  /*268a0*/  BSYNC.RECONVERGENT B2 ;  /* 0x0000000000027941 */ /* 0x000fea0003800200 */
.L_x_23688:
        /* <DEDUP_REMOVED lines=43> */
.L_x_23686:
[----:B------:R-:W-:Y:S05]  /*26b60*/  BSYNC.RECONVERGENT B1 ;  /* 0x0000000000017941 */ /* 0x000fea0003800200 */
.L_x_23685:
        /* <DEDUP_REMOVED lines=17> */
.L_x_23692:
        /* <DEDUP_REMOVED lines=13> */
.L_x_23694:
[----:B------:R-:W-:Y:S05]  /*26d50*/  BSYNC.RECONVERGENT B2 ;  /* 0x0000000000027941 */ /* 0x000fea0003800200 */
.L_x_23693:
        /* <DEDUP_REMOVED lines=43> */
.L_x_23691:
[----:B------:R-:W-:Y:S05]  /*27010*/  BSYNC.RECONVERGENT B1 ;  /* 0x0000000000017941 */ /* 0x000fea0003800200 */
.L_x_23690:
        /* <DEDUP_REMOVED lines=17> */
.L_x_23697:
        /* <DEDUP_REMOVED lines=13> */
.L_x_23699:
[----:B------:R-:W-:Y:S05]  /*27200*/  BSYNC.RECONVERGENT B2 ;  /* 0x0000000000027941 */ /* 0x000fea0003800200 */
.L_x_23698:
        /* <DEDUP_REMOVED lines=43> */
.L_x_23696:
[----:B------:R-:W-:Y:S05]  /*274c0*/  BSYNC.RECONVERGENT B1 ;  /* 0x0000000000017941 */ /* 0x000fea0003800200 */
.L_x_23695:
        /* <DEDUP_REMOVED lines=17> */
.L_x_23702:
        /* <DEDUP_REMOVED lines=13> */
.L_x_23704:
[----:B------:R-:W-:Y:S05]  /*276b0*/  BSYNC.RECONVERGENT B2 ;  /* 0x0000000000027941 */ /* 0x000fea0003800200 */
.L_x_23703:
        /* <DEDUP_REMOVED lines=43> */
.L_x_23701:
[----:B------:R-:W-:Y:S05]  /*27970*/  BSYNC.RECONVERGENT B1 ;  /* 0x0000000000017941 */ /* 0x000fea0003800200 */
.L_x_23700:
        /* <DEDUP_REMOVED lines=37> */
.L_x_23664:
        /* <DEDUP_REMOVED lines=44> */
.L_x_23705:
[----:B------:R-:W-:Y:S02]  /*27e90*/  IMAD.MOV.U32 R9, RZ, RZ, R202 ;  /* 0x000000ffff097224 */ /* 0x000fe400078e00ca */
[----:B------:R-:W-:-:S07]  /*27ea0*/  VIADD R200, R200, 0x80 ;  /* 0x00000080c8c87836 */ /* 0x000fce0000000000 */
.L_x_23582:
[----:B------:R-:W-:Y:S05]  /*27eb0*/  BSYNC.RECONVERGENT B0 ;  /* 0x0000000000007941 */ /* 0x000fea0003800200 */
.L_x_23581:
        /* <DEDUP_REMOVED lines=36> */
.L_x_23711:
        /* <DEDUP_REMOVED lines=13> */
.L_x_23713:
[----:B------:R-:W-:Y:S05]  /*281d0*/  BSYNC.RECONVERGENT B2 ;  /* 0x0000000000027941 */ /* 0x000fea0003800200 */
.L_x_23712:
        /* <DEDUP_REMOVED lines=42> */
.L_x_23710:
[----:B------:R-:W-:Y:S05]  /*28480*/  BSYNC.RECONVERGENT B1 ;  /* 0x0000000000017941 */ /* 0x000fea0003800200 */
.L_x_23709:
        /* <DEDUP_REMOVED lines=23> */
.L_x_23716:
        /* <DEDUP_REMOVED lines=13> */
.L_x_23718:
[----:B------:R-:W-:Y:S05]  /*286d0*/  BSYNC.RECONVERGENT B2 ;  /* 0x0000000000027941 */ /* 0x000fea0003800200 */
.L_x_23717:
        /* <DEDUP_REMOVED lines=43> */
.L_x_23715:
[----:B------:R-:W-:Y:S05]  /*28990*/  BSYNC.RECONVERGENT B1 ;  /* 0x0000000000017941 */ /* 0x000fea0003800200 */
.L_x_23714:
        /* <DEDUP_REMOVED lines=23> */
.L_x_23721:
        /* <DEDUP_REMOVED lines=13> */
.L_x_23723:
[----:B------:R-:W-:Y:S05]  /*28be0*/  BSYNC.RECONVERGENT B2 ;  /* 0x0000000000027941 */ /* 0x000fea0003800200 */
.L_x_23722:
        /* <DEDUP_REMOVED lines=43> */
.L_x_23720:
[----:B------:R-:W-:Y:S05]  /*28ea0*/  BSYNC.RECONVERGENT B1 ;  /* 0x0000000000017941 */ /* 0x000fea0003800200 */
.L_x_23719:
        /* <DEDUP_REMOVED lines=20> */
.L_x_23726:
        /* <DEDUP_REMOVED lines=13> */
.L_x_23728:
[----:B------:R-:W-:Y:S05]  /*290c0*/  BSYNC.RECONVERGENT B2 ;  /* 0x0000000000027941 */ /* 0x000fea0003800200 */
.L_x_23727:
        /* <DEDUP_REMOVED lines=43> */
.L_x_23725:
[----:B------:R-:W-:Y:S05]  /*29380*/  BSYNC.RECONVERGENT B1 ;  /* 0x0000000000017941 */ /* 0x000fea0003800200 */
.L_x_23724:
        /* <DEDUP_REMOVED lines=23> */
.L_x_23731:
        /* <DEDUP_REMOVED lines=13> */
.L_x_23733:
[----:B------:R-:W-:Y:S05]  /*295d0*/  BSYNC.RECONVERGENT B2 ;  /* 0x0000000000027941 */ /* 0x000fea0003800200 */
.L_x_23732:
        /* <DEDUP_REMOVED lines=43> */
.L_x_23730:
[----:B------:R-:W-:Y:S05]  /*29890*/  BSYNC.RECONVERGENT B1 ;  /* 0x0000000000017941 */ /* 0x000fea0003800200 */
.L_x_23729:
        /* <DEDUP_REMOVED lines=20> */
.L_x_23736:
        /* <DEDUP_REMOVED lines=13> */
.L_x_23738:
[----:B------:R-:W-:Y:S05]  /*29ab0*/  BSYNC.RECONVERGENT B2 ;  /* 0x0000000000027941 */ /* 0x000fea0003800200 */
.L_x_23737:
        /* <DEDUP_REMOVED lines=43> */
.L_x_23735:
[----:B------:R-:W-:Y:S05]  /*29d70*/  BSYNC.RECONVERGENT B1 ;  /* 0x0000000000017941 */ /* 0x000fea0003800200 */
.L_x_23734:
        /* <DEDUP_REMOVED lines=23> */
.L_x_23741:
        /* <DEDUP_REMOVED lines=13> */
.L_x_23743:
[----:B------:R-:W-:Y:S05]  /*29fc0*/  BSYNC.RECONVERGENT B2 ;  /* 0x0000000000027941 */ /* 0x000fea0003800200 */
.L_x_23742:
        /* <DEDUP_REMOVED lines=43> */
.L_x_23740:
[----:B------:R-:W-:Y:S05]  /*2a280*/  BSYNC.RECONVERGENT B1 ;  /* 0x0000000000017941 */ /* 0x000fea0003800200 */
.L_x_23739:
        /* <DEDUP_REMOVED lines=20> */
.L_x_23746:
        /* <DEDUP_REMOVED lines=13> */
.L_x_23748:
[----:B------:R-:W-:Y:S05]  /*2a4a0*/  BSYNC.RECONVERGENT B2 ;  /* 0x0000000000027941 */ /* 0x000fea0003800200 */
.L_x_23747:
        /* <DEDUP_REMOVED lines=43> */
.L_x_23745:
[----:B------:R-:W-:Y:S05]  /*2a760*/  BSYNC.RECONVERGENT B1 ;  /* 0x0000000000017941 */ /* 0x000fea0003800200 */
.L_x_23744:
        /* <DEDUP_REMOVED lines=23> */
.L_x_23751:
        /* <DEDUP_REMOVED lines=13> */
.L_x_23753:
[----:B------:R-:W-:Y:S05]  /*2a9b0*/  BSYNC.RECONVERGENT B2 ;  /* 0x0000000000027941 */ /* 0x000fea0003800200 */
.L_x_23752:
        /* <DEDUP_REMOVED lines=43> */
.L_x_23750:
[----:B------:R-:W-:Y:S05]  /*2ac70*/  BSYNC.RECONVERGENT B1 ;  /* 0x0000000000017941 */ /* 0x000fea0003800200 */
.L_x_23749:
        /* <DEDUP_REMOVED lines=18> */
.L_x_23756:
        /* <DEDUP_REMOVED lines=13> */
.L_x_23758:
[----:B------:R-:W-:Y:S05]  /*2ae70*/  BSYNC.RECONVERGENT B2 ;  /* 0x0000000000027941 */ /* 0x000fea0003800200 */
.L_x_23757:
        /* <DEDUP_REMOVED lines=43> */
.L_x_23755:
[----:B------:R-:W-:Y:S05]  /*2b130*/  BSYNC.RECONVERGENT B1 ;  /* 0x0000000000017941 */ /* 0x000fea0003800200 */
.L_x_23754:
        /* <DEDUP_REMOVED lines=23> */
.L_x_23761:
        /* <DEDUP_REMOVED lines=13> */
.L_x_23763:
[----:B------:R-:W-:Y:S05]  /*2b380*/  BSYNC.RECONVERGENT B2 ;  /* 0x0000000000027941 */ /* 0x000fea0003800200 */
.L_x_23762:
        /* <DEDUP_REMOVED lines=43> */
.L_x_23760:
[----:B------:R-:W-:Y:S05]  /*2b640*/  BSYNC.RECONVERGENT B1 ;  /* 0x0000000000017941 */ /* 0x000fea0003800200 */
.L_x_23759:
        /* <DEDUP_REMOVED lines=18> */
.L_x_23766:
        /* <DEDUP_REMOVED lines=13> */
.L_x_23768:
[----:B------:R-:W-:Y:S05]  /*2b840*/  BSYNC.RECONVERGENT B2 ;  /* 0x0000000000027941 */ /* 0x000fea0003800200 */
.L_x_23767:
        /* <DEDUP_REMOVED lines=43> */
.L_x_23765:
[----:B------:R-:W-:Y:S05]  /*2bb00*/  BSYNC.RECONVERGENT B1 ;  /* 0x0000000000017941 */ /* 0x000fea0003800200 */
.L_x_23764:
        /* <DEDUP_REMOVED lines=23> */
.L_x_23771:
        /* <DEDUP_REMOVED lines=13> */
.L_x_23773:
[----:B------:R-:W-:Y:S05]  /*2bd50*/  BSYNC.RECONVERGENT B2 ;  /* 0x0000000000027941 */ /* 0x000fea0003800200 */
.L_x_23772:
        /* <DEDUP_REMOVED lines=43> */
.L_x_23770:
[----:B------:R-:W-:Y:S05]  /*2c010*/  BSYNC.RECONVERGENT B1 ;  /* 0x0000000000017941 */ /* 0x000fea0003800200 */
.L_x_23769:
        /* <DEDUP_REMOVED lines=18> */
.L_x_23776:
        /* <DEDUP_REMOVED lines=13> */
.L_x_23778:
[----:B------:R-:W-:Y:S05]  /*2c210*/  BSYNC.RECONVERGENT B2 ;  /* 0x0000000000027941 */ /* 0x000fea0003800200 */
.L_x_23777:
        /* <DEDUP_REMOVED lines=43> */
.L_x_23775:
[----:B------:R-:W-:Y:S05]  /*2c4d0*/  BSYNC.RECONVERGENT B1 ;  /* 0x0000000000017941 */ /* 0x000fea0003800200 */
.L_x_23774:
        /* <DEDUP_REMOVED lines=24> */
.L_x_23781:
        /* <DEDUP_REMOVED lines=13> */
.L_x_23783:
[----:B------:R-:W-:Y:S05]  /*2c730*/  BSYNC.RECONVERGENT B2 ;  /* 0x0000000000027941 */ /* 0x000fea0003800200 */
.L_x_23782:
        /* <DEDUP_REMOVED lines=43> */
.L_x_23780:
[----:B------:R-:W-:Y:S05]  /*2c9f0*/  BSYNC.RECONVERGENT B1 ;  /* 0x0000000000017941 */ /* 0x000fea0003800200 */
.L_x_23779:
        /* <DEDUP_REMOVED lines=18> */
.L_x_23786:
        /* <DEDUP_REMOVED lines=15> */
.L_x_23788:
[----:B------:R-:W-:Y:S05]  /*2cc10*/  BSYNC.RECONVERGENT B2 ;  /* 0x0000000000027941 */ /* 0x000fea0003800200 */
.L_x_23787:
        /* <DEDUP_REMOVED lines=43> */
.L_x_23785:
[----:B------:R-:W-:Y:S05]  /*2ced0*/  BSYNC.RECONVERGENT B1 ;  /* 0x0000000000017941 */ /* 0x000fea0003800200 */
.L_x_23784:
        /* <DEDUP_REMOVED lines=11> */
.L_x_23708:
        /* <DEDUP_REMOVED lines=16> */
.L_x_23792:
        /* <DEDUP_REMOVED lines=13> */
.L_x_23794:
[----:B------:R-:W-:Y:S05]  /*2d160*/  BSYNC.RECONVERGENT B2 ;  /* 0x0000000000027941 */ /* 0x000fea0003800200 */
.L_x_23793:
        /* <DEDUP_REMOVED lines=42> */
.L_x_23791:
[----:B------:R-:W-:Y:S05]  /*2d410*/  BSYNC.RECONVERGENT B1 ;  /* 0x0000000000017941 */ /* 0x000fea0003800200 */
.L_x_23790:
        /* <DEDUP_REMOVED lines=21> */
.L_x_23797:
        /* <DEDUP_REMOVED lines=13> */
.L_x_23799:
[----:B------:R-:W-:Y:S05]  /*2d640*/  BSYNC.RECONVERGENT B2 ;  /* 0x0000000000027941 */ /* 0x000fea0003800200 */
.L_x_23798:
        /* <DEDUP_REMOVED lines=43> */
.L_x_23796:
[----:B------:R-:W-:Y:S05]  /*2d900*/  BSYNC.RECONVERGENT B1 ;  /* 0x0000000000017941 */ /* 0x000fea0003800200 */
.L_x_23795:
        /* <DEDUP_REMOVED lines=19> */
.L_x_23802:
        /* <DEDUP_REMOVED lines=13> */
.L_x_23804:
[----:B------:R-:W-:Y:S05]  /*2db10*/  BSYNC.RECONVERGENT B2 ;  /* 0x0000000000027941 */ /* 0x000fea0003800200 */
.L_x_23803:
        /* <DEDUP_REMOVED lines=43> */
.L_x_23801:
[----:B------:R-:W-:Y:S05]  /*2ddd0*/  BSYNC.RECONVERGENT B1 ;  /* 0x0000000000017941 */ /* 0x000fea0003800200 */
.L_x_23800:
        /* <DEDUP_REMOVED lines=19> */
.L_x_23807:
        /* <DEDUP_REMOVED lines=13> */
.L_x_23809:
[----:B------:R-:W-:Y:S05]  /*2dfe0*/  BSYNC.RECONVERGENT B2 ;  /* 0x0000000000027941 */ /* 0x000fea0003800200 */
.L_x_23808:
        /* <DEDUP_REMOVED lines=43> */
.L_x_23806:
[----:B------:R-:W-:Y:S05]  /*2e2a0*/  BSYNC.RECONVERGENT B1 ;  /* 0x0000000000017941 */ /* 0x000fea0003800200 */
.L_x_23805:
        /* <DEDUP_REMOVED lines=19> */
.L_x_23812:
        /* <DEDUP_REMOVED lines=13> */
.L_x_23814:
[----:B------:R-:W-:Y:S05]  /*2e4b0*/  BSYNC.RECONVERGENT B2 ;  /* 0x0000000000027941 */ /* 0x000fea0003800200 */
.L_x_23813:
        /* <DEDUP_REMOVED lines=43> */
.L_x_23811:
[----:B------:R-:W-:Y:S05]  /*2e770*/  BSYNC.RECONVERGENT B1 ;  /* 0x0000000000017941 */ /* 0x000fea0003800200 */
.L_x_23810:
        /* <DEDUP_REMOVED lines=17> */
.L_x_23817:
        /* <DEDUP_REMOVED lines=13> */
.L_x_23819:
[----:B------:R-:W-:Y:S05]  /*2e960*/  BSYNC.RECONVERGENT B2 ;  /* 0x0000000000027941 */ /* 0x000fea0003800200 */
.L_x_23818:
        /* <DEDUP_REMOVED lines=43> */
.L_x_23816:
[----:B------:R-:W-:Y:S05]  /*2ec20*/  BSYNC.RECONVERGENT B1 ;  /* 0x0000000000017941 */ /* 0x000fea0003800200 */
.L_x_23815:
        /* <DEDUP_REMOVED lines=17> */
.L_x_23822:
        /* <DEDUP_REMOVED lines=13> */
.L_x_23824:
[----:B------:R-:W-:Y:S05]  /*2ee10*/  BSYNC.RECONVERGENT B2 ;  /* 0x0000000000027941 */ /* 0x000fea0003800200 */
.L_x_23823:
        /* <DEDUP_REMOVED lines=43> */
.L_x_23821:
[----:B------:R-:W-:Y:S05]  /*2f0d0*/  BSYNC.RECONVERGENT B1 ;  /* 0x0000000000017941 */ /* 0x000fea0003800200 */
.L_x_23820:
        /* <DEDUP_REMOVED lines=17> */
.L_x_23827:
        /* <DEDUP_REMOVED lines=13> */
.L_x_23829:
[----:B------:R-:W-:Y:S05]  /*2f2c0*/  BSYNC.RECONVERGENT B2 ;  /* 0x0000000000027941 */ /* 0x000fea0003800200 */
.L_x_23828:
        /* <DEDUP_REMOVED lines=43> */
.L_x_23826:
[----:B------:R-:W-:Y:S05]  /*2f580*/  BSYNC.RECONVERGENT B1 ;  /* 0x0000000000017941 */ /* 0x000fea0003800200 */
.L_x_23825:
        /* <DEDUP_REMOVED lines=37> */
.L_x_23789:
        /* <DEDUP_REMOVED lines=44> */
.L_x_23830:
[----:B------:R-:W-:Y:S02]  /*2faa0*/  IMAD.MOV.U32 R9, RZ, RZ, R202 ;  /* 0x000000ffff097224 */ /* 0x000fe400078e00ca */
[----:B------:R-:W-:-:S07]  /*2fab0*/  VIADD R200, R200, 0x80 ;  /* 0x00000080c8c87836 */ /* 0x000fce0000000000 */
.L_x_23707:
[----:B------:R-:W-:Y:S05]  /*2fac0*/  BSYNC.RECONVERGENT B0 ;  /* 0x0000000000007941 */ /* 0x000fea0003800200 */
.L_x_23706:
        /* <DEDUP_REMOVED lines=36> */
.L_x_23836:
        /* <DEDUP_REMOVED lines=13> */
.L_x_23838:
[----:B------:R-:W-:Y:S05]  /*2fde0*/  BSYNC.RECONVERGENT B2 ;  /* 0x0000000000027941 */ /* 0x000fea0003800200 */
.L_x_23837:
        /* <DEDUP_REMOVED lines=42> */
.L_x_23835:
[----:B------:R-:W-:Y:S05]  /*30090*/  BSYNC.RECONVERGENT B1 ;  /* 0x0000000000017941 */ /* 0x000fea0003800200 */
.L_x_23834:
        /* <DEDUP_REMOVED lines=23> */
.L_x_23841:
        /* <DEDUP_REMOVED lines=13> */
.L_x_23843:
[----:B------:R-:W-:Y:S05]  /*302e0*/  BSYNC.RECONVERGENT B2 ;  /* 0x0000000000027941 */ /* 0x000fea0003800200 */
.L_x_23842:
        /* <DEDUP_REMOVED lines=43> */
.L_x_23840:
[----:B------:R-:W-:Y:S05]  /*305a0*/  BSYNC.RECONVERGENT B1 ;  /* 0x0000000000017941 */ /* 0x000fea0003800200 */
.L_x_23839:
[----:B------:R-:W-:Y:S01]  /*305b0*/  I2FP.F32.U32 R4, R5 ;  /* 0x0000000500047245 */ /* 0x000fe20000201000 */
[----:B------:R-:W-:Y:S01]  /*305c0*/  HADD2.F32 R3, -RZ, R132.H0_H0 ;  /* 0x20000084ff037230 */ /* 0x000fe20000004100 */
[----:B------:R-:W-:Y:S01]  /*305d0*/  BSSY.RECONVERGENT B1, `(.L_x_23844) ;  /* 0x000004e000017945 */ /* 0x000fe20003800200 */
[----:B------:R-:W-:Y:S02]  /*305e0*/  IMAD.MOV.U32 R6, RZ, RZ, 0x2 ;  /* 0x00000002ff067424 */ /* 0x000fe400078e00ff */
        /* <DEDUP_REMOVED lines=19> */
.L_x_23846:
        /* <DEDUP_REMOVED lines=13> */
.L_x_23848:
[----:B------:R-:W-:Y:S05]  /*307f0*/  BSYNC.RECONVERGENT B2 ;  /* 0x0000000000027941 */ /* 0x000fea0003800200 */
.L_x_23847:
        /* <DEDUP_REMOVED lines=43> */
.L_x_23845:
[----:B------:R-:W-:Y:S05]  /*30ab0*/  BSYNC.RECONVERGENT B1 ;  /* 0x0000000000017941 */ /* 0x000fea0003800200 */
.L_x_23844:
        /* <DEDUP_REMOVED lines=20> */
.L_x_23851:
        /* <DEDUP_REMOVED lines=13> */
.L_x_23853:
[----:B------:R-:W-:Y:S05]  /*30cd0*/  BSYNC.RECONVERGENT B2 ;  /* 0x0000000000027941 */ /* 0x000fea0003800200 */
.L_x_23852:
        /* <DEDUP_REMOVED lines=43> */
.L_x_23850:
[----:B------:R-:W-:Y:S05]  /*30f90*/  BSYNC.RECONVERGENT B1 ;  /* 0x0000000000017941 */ /* 0x000fea0003800200 */
.L_x_23849:
        /* <DEDUP_REMOVED lines=23> */
.L_x_23856:
        /* <DEDUP_REMOVED lines=13> */
.L_x_23858:
[----:B------:R-:W-:Y:S05]  /*311e0*/  BSYNC.RECONVERGENT B2 ;  /* 0x0000000000027941 */ /* 0x000fea0003800200 */
.L_x_23857:
        /* <DEDUP_REMOVED lines=43> */
.L_x_23855:
[----:B------:R-:W-:Y:S05]  /*314a0*/  BSYNC.RECONVERGENT B1 ;  /* 0x0000000000017941 */ /* 0x000fea0003800200 */
.L_x_23854:
        /* <DEDUP_REMOVED lines=20> */
.L_x_23861:
        /* <DEDUP_REMOVED lines=13> */
.L_x_23863:
[----:B------:R-:W-:Y:S05]  /*316c0*/  BSYNC.RECONVERGENT B2 ;  /* 0x0000000000027941 */ /* 0x000fea0003800200 */
.L_x_23862:
        /* <DEDUP_REMOVED lines=43> */
.L_x_23860:
[----:B------:R-:W-:Y:S05]  /*31980*/  BSYNC.RECONVERGENT B1 ;  /* 0x0000000000017941 */ /* 0x000fea0003800200 */
.L_x_23859:
        /* <DEDUP_REMOVED lines=23> */
.L_x_23866:
        /* <DEDUP_REMOVED lines=13> */
.L_x_23868:
[----:B------:R-:W-:Y:S05]  /*31bd0*/  BSYNC.RECONVERGENT B2 ;  /* 0x0000000000027941 */ /* 0x000fea0003800200 */
.L_x_23867:
        /* <DEDUP_REMOVED lines=43> */
.L_x_23865:
[----:B------:R-:W-:Y:S05]  /*31e90*/  BSYNC.RECONVERGENT B1 ;  /* 0x0000000000017941 */ /* 0x000fea0003800200 */
.L_x_23864:
        /* <DEDUP_REMOVED lines=20> */
.L_x_23871:
        /* <DEDUP_REMOVED lines=13> */
.L_x_23873:
[----:B------:R-:W-:Y:S05]  /*320b0*/  BSYNC.RECONVERGENT B2 ;  /* 0x0000000000027941 */ /* 0x000fea0003800200 */
.L_x_23872:
        /* <DEDUP_REMOVED lines=43> */
.L_x_23870:
[----:B------:R-:W-:Y:S05]  /*32370*/  BSYNC.RECONVERGENT B1 ;  /* 0x0000000000017941 */ /* 0x000fea0003800200 */
.L_x_23869:
        /* <DEDUP_REMOVED lines=23> */
.L_x_23876:
        /* <DEDUP_REMOVED lines=13> */
.L_x_23878:
[----:B------:R-:W-:Y:S05]  /*325c0*/  BSYNC.RECONVERGENT B2 ;  /* 0x0000000000027941 */ /* 0x000fea0003800200 */
.L_x_23877:
        /* <DEDUP_REMOVED lines=43> */
.L_x_23875:
[----:B------:R-:W-:Y:S05]  /*32880*/  BSYNC.RECONVERGENT B1 ;  /* 0x0000000000017941 */ /* 0x000fea0003800200 */
.L_x_23874:
        /* <DEDUP_REMOVED lines=18> */
.L_x_23881:
        /* <DEDUP_REMOVED lines=13> */
.L_x_23883:
[----:B------:R-:W-:Y:S05]  /*32a80*/  BSYNC.RECONVERGENT B2 ;  /* 0x0000000000027941 */ /* 0x000fea0003800200 */
.L_x_23882:
        /* <DEDUP_REMOVED lines=43> */
.L_x_23880:
[----:B------:R-:W-:Y:S05]  /*32d40*/  BSYNC.RECONVERGENT B1 ;  /* 0x0000000000017941 */ /* 0x000fea0003800200 */
.L_x_23879:
        /* <DEDUP_REMOVED lines=23> */
.L_x_23886:
        /* <DEDUP_REMOVED lines=13> */
.L_x_23888:
[----:B------:R-:W-:Y:S05]  /*32f90*/  BSYNC.RECONVERGENT B2 ;  /* 0x0000000000027941 */ /* 0x000fea0003800200 */
.L_x_23887:
        /* <DEDUP_REMOVED lines=43> */
.L_x_23885:
[----:B------:R-:W-:Y:S05]  /*33250*/  BSYNC.RECONVERGENT B1 ;  /* 0x0000000000017941 */ /* 0x000fea0003800200 */
.L_x_23884:
        /* <DEDUP_REMOVED lines=18> */
.L_x_23891:
        /* <DEDUP_REMOVED lines=13> */
.L_x_23893:
[----:B------:R-:W-:Y:S05]  /*33450*/  BSYNC.RECONVERGENT B2 ;  /* 0x0000000000027941 */ /* 0x000fea0003800200 */
.L_x_23892:
        /* <DEDUP_REMOVED lines=43> */
.L_x_23890:
[----:B------:R-:W-:Y:S05]  /*33710*/  BSYNC.RECONVERGENT B1 ;  /* 0x0000000000017941 */ /* 0x000fea0003800200 */
.L_x_23889:
        /* <DEDUP_REMOVED lines=23> */
.L_x_23896:
        /* <DEDUP_REMOVED lines=13> */
.L_x_23898:
[----:B------:R-:W-:Y:S05]  /*33960*/  BSYNC.RECONVERGENT B2 ;  /* 0x0000000000027941 */ /* 0x000fea0003800200 */
.L_x_23897:
        /* <DEDUP_REMOVED lines=43> */
.L_x_23895:
[----:B------:R-:W-:Y:S05]  /*33c20*/  BSYNC.RECONVERGENT B1 ;  /* 0x0000000000017941 */ /* 0x000fea0003800200 */
.L_x_23894:
        /* <DEDUP_REMOVED lines=18> */
.L_x_23901:
        /* <DEDUP_REMOVED lines=13> */
.L_x_23903:
[----:B------:R-:W-:Y:S05]  /*33e20*/  BSYNC.RECONVERGENT B2 ;  /* 0x0000000000027941 */ /* 0x000fea0003800200 */
.L_x_23902:
        /* <DEDUP_REMOVED lines=43> */
.L_x_23900:
[----:B------:R-:W-:Y:S05]  /*340e0*/  BSYNC.RECONVERGENT B1 ;  /* 0x0000000000017941 */ /* 0x000fea0003800200 */
.L_x_23899:
        /* <DEDUP_REMOVED lines=24> */
.L_x_23906:
        /* <DEDUP_REMOVED lines=13> */
.L_x_23908:
[----:B------:R-:W-:Y:S05]  /*34340*/  BSYNC.RECONVERGENT B2 ;  /* 0x0000000000027941 */ /* 0x000fea0003800200 */
.L_x_23907:
        /* <DEDUP_REMOVED lines=43> */
.L_x_23905:
[----:B------:R-:W-:Y:S05]  /*34600*/  BSYNC.RECONVERGENT B1 ;  /* 0x0000000000017941 */ /* 0x000fea0003800200 */
.L_x_23904:
        /* <DEDUP_REMOVED lines=18> */
.L_x_23911:
        /* <DEDUP_REMOVED lines=15> */
.L_x_23913:
[----:B------:R-:W-:Y:S05]  /*34820*/  BSYNC.RECONVERGENT B2 ;  /* 0x0000000000027941 */ /* 0x000fea0003800200 */
.L_x_23912:
        /* <DEDUP_REMOVED lines=43> */
.L_x_23910:
[----:B------:R-:W-:Y:S05]  /*34ae0*/  BSYNC.RECONVERGENT B1 ;  /* 0x0000000000017941 */ /* 0x000fea0003800200 */
.L_x_23909:
        /* <DEDUP_REMOVED lines=11> */
.L_x_23833:
        /* <DEDUP_REMOVED lines=16> */
.L_x_23917:
        /* <DEDUP_REMOVED lines=13> */
.L_x_23919:
[----:B------:R-:W-:Y:S05]  /*34d70*/  BSYNC.RECONVERGENT B2 ;  /* 0x0000000000027941 */ /* 0x000fea0003800200 */
.L_x_23918:
        /* <DEDUP_REMOVED lines=42> */
.L_x_23916:
[----:B------:R-:W-:Y:S05]  /*35020*/  BSYNC.RECONVERGENT B1 ;  /* 0x0000000000017941 */ /* 0x000fea0003800200 */
.L_x_23915:
        /* <DEDUP_REMOVED lines=21> */
.L_x_23922:
        /* <DEDUP_REMOVED lines=13> */
.L_x_23924:
[----:B------:R-:W-:Y:S05]  /*35250*/  BSYNC.RECONVERGENT B2 ;  /* 0x0000000000027941 */ /* 0x000fea0003800200 */
.L_x_23923:
        /* <DEDUP_REMOVED lines=43> */
.L_x_23921:
[----:B------:R-:W-:Y:S05]  /*35510*/  BSYNC.RECONVERGENT B1 ;  /* 0x0000000000017941 */ /* 0x000fea0003800200 */
.L_x_23920:
        /* <DEDUP_REMOVED lines=19> */
.L_x_23927:
        /* <DEDUP_REMOVED lines=13> */
.L_x_23929:
[----:B------:R-:W-:Y:S05]  /*35720*/  BSYNC.RECONVERGENT B2 ;  /* 0x0000000000027941 */ /* 0x000fea0003800200 */
.L_x_23928:
        /* <DEDUP_REMOVED lines=43> */
.L_x_23926:
[----:B------:R-:W-:Y:S05]  /*359e0*/  BSYNC.RECONVERGENT B1 ;  /* 0x0000000000017941 */ /* 0x000fea0003800200 */
.L_x_23925:
        /* <DEDUP_REMOVED lines=19> */
.L_x_23932:
        /* <DEDUP_REMOVED lines=13> */
.L_x_23934:
[----:B------:R-:W-:Y:S05]  /*35bf0*/  BSYNC.RECONVERGENT B2 ;  /* 0x0000000000027941 */ /* 0x000fea0003800200 */
.L_x_23933:
        /* <DEDUP_REMOVED lines=43> */
.L_x_23931:
[----:B------:R-:W-:Y:S05]  /*35eb0*/  BSYNC.RECONVERGENT B1 ;  /* 0x0000000000017941 */ /* 0x000fea0003800200 */
.L_x_23930:
        /* <DEDUP_REMOVED lines=19> */
.L_x_23937:
        /* <DEDUP_REMOVED lines=13> */
.L_x_23939:
[----:B------:R-:W-:Y:S05]  /*360c0*/  BSYNC.RECONVERGENT B2 ;  /* 0x0000000000027941 */ /* 0x000fea0003800200 */
.L_x_23938:
        /* <DEDUP_REMOVED lines=43> */
.L_x_23936:
[----:B------:R-:W-:Y:S05]  /*36380*/  BSYNC.RECONVERGENT B1 ;  /* 0x0000000000017941 */ /* 0x000fea0003800200 */
.L_x_23935:
        /* <DEDUP_REMOVED lines=17> */
.L_x_23942:
        /* <DEDUP_REMOVED lines=13> */
.L_x_23944:
[----:B------:R-:W-:Y:S05]  /*36570*/  BSYNC.RECONVERGENT B2 ;  /* 0x0000000000027941 */ /* 0x000fea0003800200 */
.L_x_23943:
        /* <DEDUP_REMOVED lines=43> */
.L_x_23941:
[----:B------:R-:W-:Y:S05]  /*36830*/  BSYNC.RECONVERGENT B1 ;  /* 0x0000000000017941 */ /* 0x000fea0003800200 */
.L_x_23940:
        /* <DEDUP_REMOVED lines=17> */
.L_x_23947:
        /* <DEDUP_REMOVED lines=13> */
.L_x_23949:
[----:B------:R-:W-:Y:S05]  /*36a20*/  BSYNC.RECONVERGENT B2 ;  /* 0x0000000000027941 */ /* 0x000fea0003800200 */
.L_x_23948:
        /* <DEDUP_REMOVED lines=43> */
.L_x_23946:
[----:B------:R-:W-:Y:S05]  /*36ce0*/  BSYNC.RECONVERGENT B1 ;  /* 0x0000000000017941 */ /* 0x000fea0003800200 */
.L_x_23945:
        /* <DEDUP_REMOVED lines=17> */
.L_x_23952:
        /* <DEDUP_REMOVED lines=13> */
.L_x_23954:
[----:B------:R-:W-:Y:S05]  /*36ed0*/  BSYNC.RECONVERGENT B2 ;  /* 0x0000000000027941 */ /* 0x000fea0003800200 */
.L_x_23953:
        /* <DEDUP_REMOVED lines=43> */
.L_x_23951:
[----:B------:R-:W-:Y:S05]  /*37190*/  BSYNC.RECONVERGENT B1 ;  /* 0x0000000000017941 */ /* 0x000fea0003800200 */
.L_x_23950:
        /* <DEDUP_REMOVED lines=37> */
.L_x_23914:
        /* <DEDUP_REMOVED lines=45> */
.L_x_23832:
[----:B------:R-:W-:Y:S05]  /*376c0*/  BSYNC.RECONVERGENT B0 ;  /* 0x0000000000007941 */ /* 0x000fea0003800200 */
.L_x_23831:
        /* <DEDUP_REMOVED lines=300> */
.L_x_23956:
[----:B------:R-:W-:Y:S05]  /*38990*/  BSYNC.RECONVERGENT B0 ;  /* 0x0000000000007941 */ /* 0x000fea0003800200 */
.L_x_23955:
        /* <DEDUP_REMOVED lines=35> */
.L_x_23958:
[----:B------:R-:W-:Y:S05]  /*38bd0*/  BSYNC.RECONVERGENT B0 ;  /* 0x0000000000007941 */ /* 0x000fea0003800200 */
.L_x_23957:
        /* <DEDUP_REMOVED lines=35> */
.L_x_23960:
[----:B------:R-:W-:Y:S05]  /*38e10*/  BSYNC.RECONVERGENT B0 ;  /* 0x0000000000007941 */ /* 0x000fea0003800200 */
.L_x_23959:
        /* <DEDUP_REMOVED lines=35> */
.L_x_23962:
[----:B------:R-:W-:Y:S05]  /*39050*/  BSYNC.RECONVERGENT B0 ;  /* 0x0000000000007941 */ /* 0x000fea0003800200 */
.L_x_23961:
        /* <DEDUP_REMOVED lines=35> */
.L_x_23964:
[----:B------:R-:W-:Y:S05]  /*39290*/  BSYNC.RECONVERGENT B0 ;  /* 0x0000000000007941 */ /* 0x000fea0003800200 */
.L_x_23963:
        /* <DEDUP_REMOVED lines=35> */
.L_x_23966:
[----:B------:R-:W-:Y:S05]  /*394d0*/  BSYNC.RECONVERGENT B0 ;  /* 0x0000000000007941 */ /* 0x000fea0003800200 */
.L_x_23965:
        /* <DEDUP_REMOVED lines=34> */
.L_x_23968:
[----:B------:R-:W-:Y:S05]  /*39700*/  BSYNC.RECONVERGENT B0 ;  /* 0x0000000000007941 */ /* 0x000fea0003800200 */
.L_x_23967:
[----:B------:R-:W-:Y:S02]  /*39710*/  UIADD3 UR6, UPT, UPT, UR6, UR18, URZ ;  /* 0x0000001206067290 */ /* 0x000fe4000fffe0ff */
[----:B------:R-:W-:Y:S02]  /*39720*/  UPLOP3.LUT UP1, UPT, UPT, UPT, UP1, 0x40, 0x4 ;  /* 0x000000000004789c */ /* 0x000fe40003f2e810 */
[----:B------:R-:W-:-:S09]  /*39730*/  UISETP.GE.AND UP0, UPT, UR6, UR19, UPT ;  /* 0x000000130600728c */ /* 0x000fd2000bf06270 */
[----:B------:R-:W-:Y:S05]  /*39740*/  BRA.U !UP0, `(.L_x_23969) ;  /* 0xfffffc7908b07547 */ /* 0x000fea000b83ffff */
[----:B------:R-:W-:Y:S05]  /*39750*/  EXIT ;  /* 0x000000000000794d */ /* 0x000fea0003800000 */
.L_x_23970:
        /* <DEDUP_REMOVED lines=10> */
.L_x_27906:


//--------------------- .text._ZN10layer_norm31ln_parallel_residual_fwd_kernelINS_13Kernel_traitsIf6__halffS2_fjLj7168ELj1ELj1ELj4ELj16ENS_18Kernel_traits_baseILj7168EfS2_fS2_fjLj128EEEEELb1ELb1ELb1EEEvNS_9FwdParamsE --------------------------
	.section	.text._ZN10layer_norm31ln_parallel_residual_fwd_kernelINS_13Kernel_traitsIf6__halffS2_fjLj7168ELj1ELj1ELj4ELj16ENS_18Kernel_traits_baseILj7168EfS2_fS2_fjLj128EEEEELb1ELb1ELb1EEEvNS_9FwdParamsE,"ax",@progbits
	.align	128
        .global         _ZN10layer_norm31ln_parallel_residual_fwd_kernelINS_13Kernel_traitsIf6__halffS2_fjLj7168ELj1ELj1ELj4ELj16ENS_18Kernel_traits_baseILj7168EfS2_fS2_fjLj128EEEEELb1ELb1ELb1EEEvNS_9FwdParamsE
        .type           _ZN10layer_norm31ln_parallel_residual_fwd_kernelINS_13Kernel_traitsIf6__halffS2_fjLj7168ELj1ELj1ELj4ELj16ENS_18Kernel_traits_baseILj7168EfS2_fS2_fjLj128EEEEELb1ELb1ELb1EEEvNS_9FwdParamsE,@function
        .size           _ZN10layer_norm31ln_parallel_residual_fwd_kernelINS_13Kernel_traitsIf6__halffS2_fjLj7168ELj1ELj1ELj4ELj16ENS_18Kernel_traits_baseILj7168EfS2_fS2_fjLj128EEEEELb1ELb1ELb1EEEvNS_9FwdParamsE,(.L_x_27907 - _ZN10layer_norm31ln_parallel_residual_fwd_kernelINS_13Kernel_traitsIf6__halffS2_fjLj7168ELj1ELj1ELj4ELj16ENS_18Kernel_traits_baseILj7168EfS2_fS2_fjLj128EEEEELb1ELb1ELb1EEEvNS_9FwdParamsE)
        .other          _ZN10layer_norm31ln_parallel_residual_fwd_kernelINS_13Kernel_traitsIf6__halffS2_fjLj7168ELj1ELj1ELj4ELj16ENS_18Kernel_traits_baseILj7168EfS2_fS2_fjLj128EEEEELb1ELb1ELb1EEEvNS_9FwdParamsE,@"STO_CUDA_ENTRY STV_DEFAULT"
_ZN10layer_norm31ln_parallel_residual_fwd_kernelINS_13Kernel_traitsIf6__halffS2_fjLj7168ELj1ELj1ELj4ELj16ENS_18Kernel_traits_baseILj7168EfS2_fS2_fjLj128EEEEELb1ELb1ELb1EEEvNS_9FwdParamsE:
.text._ZN10layer_norm31ln_parallel_residual_fwd_kernelINS_13Kernel_traitsIf6__halffS2_fjLj7168ELj1ELj1ELj4ELj16ENS_18Kernel_traits_baseILj7168EfS2_fS2_fjLj128EEEEELb1ELb1ELb1EEEvNS_9FwdParamsE:
        /* <DEDUP_REMOVED lines=10> */
[----:B-1----:R-:W-:Y:S01]  /*00a0*/  @P0 MOV R4, R206 ;  /* 0x000000ce00040202 */ /* 0x002fe20000000f00 */
[----:B---3--:R-:W2:Y:S01]  /*00b0*/  @P0 LDG.E.64 R2, desc[UR8][R2.64] ;  /* 0x0000000802020981 */ /* 0x008ea2000c1e1b00 */
[----:B----4-:R-:W-:Y:S01]  /*00c0*/  @P0 IMAD.MOV.U32 R5, RZ, RZ, R207 ;  /* 0x000000ffff050224 */ /* 0x010fe200078e00cf */
        /* <DEDUP_REMOVED lines=67> */
.L_x_23971:
        /* <DEDUP_REMOVED lines=44> */
.L_x_23972:
[----:B------:R-:W1:Y:S02]  /*07c0*/  LDCU UR4, c[0x0][0x384] ;  /* 0x00007080ff0477ac */ /* 0x000e640008000800 */
[----:B-1----:R-:W-:-:S06]  /*07d0*/  UISETP.GE.AND UP0, UPT, UR12, UR4, UPT ;  /* 0x000000040c00728c */ /* 0x002fcc000bf06270 */
[----:B------:R-:W-:-:S13]  /*07e0*/  PLOP3.LUT P0, PT, PT, PT, UP0, 0x80, 0x8 ;  /* 0x000000000008781c */ /* 0x000fda0003f0f008 */
[----:B------:R-:W-:Y:S05]  /*07f0*/  @P0 EXIT ;  /* 0x000000000000094d */ /* 0x000fea0003800000 */
[----:B------:R-:W-:Y:S01]  /*0800*/  IMAD.HI.U32 R0, R183, -0x326172a9, RZ ;  /* 0xcd9e8d57b7007827 */ /* 0x000fe200078e00ff */
[----:B------:R-:W1:Y:S01]  /*0810*/  LDCU.64 UR4, c[0x0][0x398] ;  /* 0x00007300ff0477ac */ /* 0x000e620008000a00 */
[----:B------:R-:W-:Y:S02]  /*0820*/  LOP3.LUT R189, R182, 0x60, RZ, 0xc0, !PT ;  /* 0x00000060b6bd7812 */ /* 0x000fe400078ec0ff */
[----:B------:R-:W-:Y:S02]  /*0830*/  HFMA2 R188, -RZ, RZ, 0, 0 ;  /* 0x00000000ffbc7431 */ /* 0x000fe400000001ff */
        /* <DEDUP_REMOVED lines=72> */
[----:B01234-:R-:W-:-:S07]  /*0cc0*/  IMAD R190, R2, -0x326172a9, RZ ;  /* 0xcd9e8d5702be7824 */ /* 0x01ffce00078e02ff */
.L_x_24500:
        /* <DEDUP_REMOVED lines=19> */
[----:B------:R-:W-:-:S08]  /*0e00*/  IMAD.MOV.U32 R0, RZ, RZ, 0x2f800000 ;  /* 0x2f800000ff007424 */ /* 0x000fd000078e00ff */
[----:B0-----:R-:W-:Y:S05]  /*0e10*/  BRA.U UP0, `(.L_x_23973) ;  /* 0x0000002500787547 */ /* 0x001fea000b800000 */
        /* <DEDUP_REMOVED lines=15> */
.L_x_23975:
        /* <DEDUP_REMOVED lines=12> */
.L_x_23976:
        /* <DEDUP_REMOVED lines=42> */
.L_x_23974:
[----:B------:R-:W-:Y:S01]  /*1270*/  ISETP.NE.AND P0, PT, R116, 0x1, PT ;  /* 0x000000017400780c */ /* 0x000fe20003f05270 */
[----:B------:R-:W-:Y:S01]  /*1280*/  UMOV UR4, UR6 ;  /* 0x0000000600047c82 */ /* 0x000fe20008000000 */
[----:B------:R-:W-:Y:S01]  /*1290*/  I2FP.F32.U32 R3, R2 ;  /* 0x0000000200037245 */ /* 0x000fe20000201000 */
[----:B-----5:R-:W-:Y:S02]  /*12a0*/  HADD2.F32 R2, -RZ, R120.H0_H0 ;  /* 0x20000078ff027230 */ /* 0x020fe40000004100 */
        /* <DEDUP_REMOVED lines=14> */
.L_x_23978:
        /* <DEDUP_REMOVED lines=12> */
.L_x_23979:
        /* <DEDUP_REMOVED lines=43> */
.L_x_23977:
        /* <DEDUP_REMOVED lines=17> */
.L_x_23981:
        /* <DEDUP_REMOVED lines=12> */
.L_x_23982:
        /* <DEDUP_REMOVED lines=43> */
.L_x_23980:
[----:B------:R-:W-:Y:S01]  /*1b80*/  ISETP.NE.AND P0, PT, R118, 0x1, PT ;  /* 0x000000017600780c */ /* 0x000fe20003f05270 */
[----:B------:R-:W-:Y:S01]  /*1b90*/  IMAD.MOV.U32 R119, RZ, RZ, 0x2 ;  /* 0x00000002ff777424 */ /* 0x000fe200078e00ff */
[----:B------:R-:W-:Y:S02]  /*1ba0*/  I2FP.F32.U32 R3, R3 ;  /* 0x0000000300037245 */ /* 0x000fe40000201000 */
[----:B------:R-:W-:-:S03]  /*1bb0*/  MOV R116, R190 ;  /* 0x000000be00747202 */ /* 0x000fc60000000f00 */
        /* <DEDUP_REMOVED lines=13> */
.L_x_23984:
        /* <DEDUP_REMOVED lines=12> */
.L_x_23985:
        /* <DEDUP_REMOVED lines=43> */
.L_x_23983:
        /* <DEDUP_REMOVED lines=16> */
.L_x_23987:
        /* <DEDUP_REMOVED lines=12> */
.L_x_23988:
        /* <DEDUP_REMOVED lines=43> */
.L_x_23986:
        /* <DEDUP_REMOVED lines=16> */
.L_x_23990:
        /* <DEDUP_REMOVED lines=12> */
.L_x_23991:
        /* <DEDUP_REMOVED lines=43> */
.L_x_23989:
[----:B------:R-:W-:Y:S01]  /*28e0*/  ISETP.NE.AND P4, PT, R119, 0x1, PT ;  /* 0x000000017700780c */ /* 0x000fe20003f85270 */
[----:B------:R-:W-:Y:S01]  /*28f0*/  HADD2.F32 R122, -RZ, R122.H1_H1 ;  /* 0x3000007aff7a7230 */ /* 0x000fe20000004100 */
        /* <DEDUP_REMOVED lines=14> */
.L_x_23993:
        /* <DEDUP_REMOVED lines=12> */
.L_x_23994:
        /* <DEDUP_REMOVED lines=43> */
.L_x_23992:
        /* <DEDUP_REMOVED lines=16> */
.L_x_23996:
        /* <DEDUP_REMOVED lines=12> */
.L_x_23997:
        /* <DEDUP_REMOVED lines=43> */
.L_x_23995:
[----:B------:R-:W-:Y:S01]  /*31c0*/  UMOV UR5, UR7 ;  /* 0x0000000700057c82 */ /* 0x000fe20008000000 */
[----:B------:R-:W-:Y:S01]  /*31d0*/  I2FP.F32.U32 R135, R118 ;  /* 0x0000007600877245 */ /* 0x000fe20000201000 */
[----:B------:R-:W-:Y:S01]  /*31e0*/  FMUL.FTZ R118, R122, UR5 ;  /* 0x000000057a767c20 */ /* 0x000fe20008410000 */
[----:B------:R-:W-:Y:S01]  /*31f0*/  P2R R136, PR, RZ, 0x2 ;  /* 0x00000002ff887803 */ /* 0x000fe20000000000 */
[----:B------:R-:W-:Y:S01]  /*3200*/  FMUL.FTZ R3, R3, UR5 ;  /* 0x0000000503037c20 */ /* 0x000fe20008410000 */
[----:B------:R-:W-:Y:S01]  /*3210*/  ISETP.NE.AND P1, PT, R139, RZ, PT ;  /* 0x000000ff8b00720c */ /* 0x000fe20003f25270 */
[----:B------:R-:W-:Y:S01]  /*3220*/  FMUL.FTZ R116, R116, UR5 ;  /* 0x0000000574747c20 */ /* 0x000fe20008410000 */
[----:B------:R-:W-:Y:S01]  /*3230*/  FMUL.FTZ R119, R121, UR5 ;  /* 0x0000000579777c20 */ /* 0x000fe20008410000 */
[----:B------:R-:W-:Y:S02]  /*3240*/  HADD2.F32 R134, -RZ, R123.H1_H1 ;  /* 0x3000007bff867230 */ /* 0x000fe40000004100 */
[----:B------:R-:W-:Y:S01]  /*3250*/  FMUL.FTZ R2, R2, UR5 ;  /* 0x0000000502027c20 */ /* 0x000fe20008410000 */
[----:B------:R-:W-:Y:S01]  /*3260*/  FSEL R121, R118, RZ, P0 ;  /* 0x000000ff76797208 */ /* 0x000fe20000000000 */
[----:B------:R-:W-:Y:S01]  /*3270*/  FFMA.FTZ R135, R135, R0, 1.1641532182693481445e-10 ;  /* 0x2f00000087877423 */ /* 0x000fe20000010000 */
[----:B------:R-:W-:Y:S01]  /*3280*/  ISETP.NE.AND P5, PT, R133, RZ, PT ;  /* 0x000000ff8500720c */ /* 0x000fe20003fa5270 */
[----:B------:R-:W-:Y:S01]  /*3290*/  FMUL.FTZ R117, R142, UR5 ;  /* 0x000000058e757c20 */ /* 0x000fe20008410000 */
[----:B------:R-:W-:Y:S01]  /*32a0*/  FSEL R118, R3, RZ, P1 ;  /* 0x000000ff03767208 */ /* 0x000fe20000800000 */
[----:B------:R-:W-:Y:S01]  /*32b0*/  FMUL.FTZ R123, R120, UR5 ;  /* 0x00000005787b7c20 */ /* 0x000fe20008410000 */
[----:B------:R-:W-:Y:S01]  /*32c0*/  ISETP.NE.AND P1, PT, R136, RZ, PT ;  /* 0x000000ff8800720c */ /* 0x000fe20003f25270 */
[----:B------:R-:W-:Y:S01]  /*32d0*/  FMUL.FTZ R134, R134, UR5 ;  /* 0x0000000586867c20 */ /* 0x000fe20008410000 */
[----:B------:R-:W-:-:S02]  /*32e0*/  FSEL R120, R116, RZ, P3 ;  /* 0x000000ff74787208 */ /* 0x000fc40001800000 */
[----:B------:R-:W-:Y:S02]  /*32f0*/  ISETP.NE.AND P6, PT, R138, RZ, PT ;  /* 0x000000ff8a00720c */ /* 0x000fe40003fc5270 */
[----:B------:R-:W-:Y:S02]  /*3300*/  FSEL R116, R2, RZ, P5 ;  /* 0x000000ff02747208 */ /* 0x000fe40002800000 */
[----:B------:R-:W-:Y:S02]  /*3310*/  FSETP.GTU.FTZ.AND P5, PT, R135, UR4, PT ;  /* 0x0000000487007c0b */ /* 0x000fe4000bfbc000 */
[----:B------:R-:W-:Y:S02]  /*3320*/  FSEL R122, R117, RZ, P4 ;  /* 0x000000ff757a7208 */ /* 0x000fe40002000000 */
        /* <DEDUP_REMOVED lines=11> */
[----:B------:R-:W-:Y:S01]  /*33e0*/  @P1 FADD.FTZ R123, R127, R123 ;  /* 0x0000007b7f7b1221 */ /* 0x000fe20000010000 */
[----:B------:R-:W-:Y:S07]  /*33f0*/  BRA `(.L_x_23998) ;  /* 0x0000004800bc7947 */ /* 0x000fee0003800000 */
.L_x_23973:
        /* <DEDUP_REMOVED lines=15> */
.L_x_24000:
        /* <DEDUP_REMOVED lines=12> */
.L_x_24001:
        /* <DEDUP_REMOVED lines=41> */
.L_x_23999:
[----:B------:R-:W-:Y:S01]  /*3840*/  ISETP.NE.AND P0, PT, R116, 0x1, PT ;  /* 0x000000017400780c */ /* 0x000fe20003f05270 */
[----:B-----5:R-:W-:Y:S01]  /*3850*/  HADD2.F32 R136, -RZ, R120.H0_H0 ;  /* 0x20000078ff887230 */ /* 0x020fe20000004100 */
[----:B------:R-:W-:Y:S01]  /*3860*/  I2FP.F32.U32 R3, R2 ;  /* 0x0000000200037245 */ /* 0x000fe20000201000 */
[----:B------:R-:W-:Y:S01]  /*3870*/  UMOV UR4, UR6 ;  /* 0x0000000600047c82 */ /* 0x000fe20008000000 */
[----:B------:R-:W-:Y:S01]  /*3880*/  UMOV UR5, UR7 ;  /* 0x0000000700057c82 */ /* 0x000fe20008000000 */
[----:B------:R-:W-:Y:S01]  /*3890*/  MOV R117, 0x2 ;  /* 0x0000000200757802 */ /* 0x000fe20000000f00 */
        /* <DEDUP_REMOVED lines=14> */
.L_x_24003:
        /* <DEDUP_REMOVED lines=12> */
.L_x_24004:
        /* <DEDUP_REMOVED lines=40> */
[----:B------:R-:W-:Y:S02]  /*3cc0*/  IMAD.MOV.U32 R2, RZ, RZ, R132 ;  /* 0x000000ffff027224 */ /* 0x000fe400078e0084 */
[----:B------:R-:W-:-:S07]  /*3cd0*/  IMAD.MOV.U32 R132, RZ, RZ, R118 ;  /* 0x000000ffff847224 */ /* 0x000fce00078e0076 */
.L_x_24002:
        /* <DEDUP_REMOVED lines=22> */
.L_x_24006:
        /* <DEDUP_REMOVED lines=12> */
.L_x_24007:
        /* <DEDUP_REMOVED lines=43> */
.L_x_24005:
[----:B------:R-:W-:Y:S01]  /*41b0*/  ISETP.NE.AND P0, PT, R118, 0x1, PT ;  /* 0x000000017600780c */ /* 0x000fe20003f05270 */
[----:B------:R-:W-:Y:S01]  /*41c0*/  HADD2.F32 R117, -RZ, R120.H1_H1 ;  /* 0x30000078ff757230 */ /* 0x000fe20000004100 */
[----:B------:R-:W-:Y:S01]  /*41d0*/  I2FP.F32.U32 R3, R2 ;  /* 0x0000000200037245 */ /* 0x000fe20000201000 */
[----:B------:R-:W-:Y:S02]  /*41e0*/  HFMA2 R119, -RZ, RZ, 0, 1.1920928955078125e-07 ;  /* 0x00000002ff777431 */ /* 0x000fe400000001ff */
        /* <DEDUP_REMOVED lines=14> */
.L_x_24009:
        /* <DEDUP_REMOVED lines=12> */
.L_x_24010:
        /* <DEDUP_REMOVED lines=43> */
.L_x_24008:
        /* <DEDUP_REMOVED lines=22> */
.L_x_24012:
        /* <DEDUP_REMOVED lines=12> */
.L_x_24013:
        /* <DEDUP_REMOVED lines=43> */
.L_x_24011:
[----:B------:R-:W-:Y:S01]  /*4b10*/  ISETP.NE.AND P0, PT, R118, 0x1, PT ;  /* 0x000000017600780c */ /* 0x000fe20003f05270 */
[----:B------:R-:W-:Y:S01]  /*4b20*/  HADD2.F32 R120, -RZ, R121.H0_H0 ;  /* 0x20000079ff787230 */ /* 0x000fe20000004100 */
        /* <DEDUP_REMOVED lines=16> */
.L_x_24015:
        /* <DEDUP_REMOVED lines=12> */
.L_x_24016:
        /* <DEDUP_REMOVED lines=43> */
.L_x_24014:
[----:B------:R-:W-:Y:S01]  /*4fa0*/  I2FP.F32.U32 R3, R2 ;  /* 0x0000000200037245 */ /* 0x000fe20000201000 */
[----:B------:R-:W-:Y:S01]  /*4fb0*/  HADD2.F32 R2, -RZ, R193.H0_H0 ;  /* 0x200000c1ff027230 */ /* 0x000fe20000004100 */
[----:B------:R-:W-:-:S03]  /*4fc0*/  ISETP.NE.AND P2, PT, R119, 0x1, PT ;  /* 0x000000017700780c */ /* 0x000fc60003f45270 */
[----:B------:R-:W-:Y:S01]  /*4fd0*/  FFMA.FTZ R3, R3, R0, 1.1641532182693481445e-10 ;  /* 0x2f00000003037423 */ /* 0x000fe20000010000 */
[----:B------:R-:W-:-:S04]  /*4fe0*/  FMUL.FTZ R2, R2, UR5 ;  /* 0x0000000502027c20 */ /* 0x000fc80008410000 */
[----:B------:R-:W-:Y:S02]  /*4ff0*/  FSETP.GTU.FTZ.AND P0, PT, R3, UR4, PT ;  /* 0x0000000403007c0b */ /* 0x000fe4000bf1c000 */
[----:B------:R-:W-:Y:S01]  /*5000*/  FSEL R3, R120, RZ, P3 ;  /* 0x000000ff78037208 */ /* 0x000fe20001800000 */
[----:B------:R-:W-:Y:S01]  /*5010*/  HFMA2 R120, -RZ, RZ, 0, 1.1920928955078125e-07 ;  /* 0x00000002ff787431 */ /* 0x000fe200000001ff */
        /* <DEDUP_REMOVED lines=14> */
.L_x_24018:
        /* <DEDUP_REMOVED lines=12> */
.L_x_24019:
        /* <DEDUP_REMOVED lines=43> */
.L_x_24017:
        /* <DEDUP_REMOVED lines=17> */
.L_x_24021:
        /* <DEDUP_REMOVED lines=12> */
.L_x_24022:
        /* <DEDUP_REMOVED lines=43> */
.L_x_24020:
        /* <DEDUP_REMOVED lines=22> */
.L_x_24024:
        /* <DEDUP_REMOVED lines=12> */
.L_x_24025:
        /* <DEDUP_REMOVED lines=43> */
.L_x_24023:
        /* <DEDUP_REMOVED lines=17> */
.L_x_24027:
        /* <DEDUP_REMOVED lines=12> */
.L_x_24028:
        /* <DEDUP_REMOVED lines=43> */
.L_x_24026:
        /* <DEDUP_REMOVED lines=22> */
.L_x_24030:
        /* <DEDUP_REMOVED lines=12> */
.L_x_24031:
        /* <DEDUP_REMOVED lines=43> */
.L_x_24029:
        /* <DEDUP_REMOVED lines=17> */
.L_x_24033:
        /* <DEDUP_REMOVED lines=12> */
.L_x_24034:
        /* <DEDUP_REMOVED lines=43> */
.L_x_24032:
        /* <DEDUP_REMOVED lines=22> */
.L_x_24036:
        /* <DEDUP_REMOVED lines=12> */
.L_x_24037:
        /* <DEDUP_REMOVED lines=43> */
.L_x_24035:
        /* <DEDUP_REMOVED lines=17> */
.L_x_24039:
        /* <DEDUP_REMOVED lines=12> */
.L_x_24040:
        /* <DEDUP_REMOVED lines=43> */
.L_x_24038:
        /* <DEDUP_REMOVED lines=22> */
.L_x_24042:
        /* <DEDUP_REMOVED lines=12> */
.L_x_24043:
        /* <DEDUP_REMOVED lines=43> */
.L_x_24041:
        /* <DEDUP_REMOVED lines=17> */
.L_x_24045:
        /* <DEDUP_REMOVED lines=14> */
.L_x_24046:
        /* <DEDUP_REMOVED lines=43> */
.L_x_24044:
        /* <DEDUP_REMOVED lines=10> */
.L_x_23998:
[----:B------:R-:W0:Y:S01]  /*7ef0*/  LDC.64 R2, c[0x0][0x3a8] ;  /* 0x0000ea00ff027b82 */ /* 0x000e220000000a00 */
[----:B------:R-:W-:Y:S01]  /*7f00*/  SEL R136, RZ, 0x10000, !P4 ;  /* 0x00010000ff887807 */ /* 0x000fe20006000000 */
[----:B------:R-:W-:Y:S01]  /*7f10*/  VIADD R203, R205, 0x80 ;  /* 0x00000080cdcb7836 */ /* 0x000fe20000000000 */
[----:B------:R-:W-:Y:S02]  /*7f20*/  ISETP.NE.AND P4, PT, R139, RZ, PT ;  /* 0x000000ff8b00720c */ /* 0x000fe40003f85270 */
[----:B------:R-:W-:Y:S01]  /*7f30*/  SEL R139, RZ, 0x100, !P0 ;  /* 0x00000100ff8b7807 */ /* 0x000fe20004000000 */
[----:B------:R-:W-:Y:S01]  /*7f40*/  IMAD.WIDE.U32 R140, R203, 0x10, R172 ;  /* 0x00000010cb8c7825 */ /* 0x000fe200078e00ac */
        /* <DEDUP_REMOVED lines=18> */
[----:B-1----:R-:W-:Y:S01]  /*8070*/  IMAD.WIDE.U32 R136, R205, 0x8, R180 ;  /* 0x00000008cd887825 */ /* 0x002fe200078e00b4 */
[----:B------:R0:W-:Y:S04]  /*8080*/  STG.E.128 desc[UR8][R134.64], R116 ;  /* 0x0000007486007986 */ /* 0x0001e8000c101d08 */
[----:B------:R0:W-:Y:S01]  /*8090*/  STG.E.128 desc[UR8][R134.64+0x10], R120 ;  /* 0x0000107886007986 */ /* 0x0001e2000c101d08 */
[----:B--2---:R-:W-:-:S03]  /*80a0*/  @P1 IMAD.WIDE.U32 R144, R203, 0x20, R144 ;  /* 0x00000020cb901825 */ /* 0x004fc600078e0090 */
[----:B------:R0:W-:Y:S01]  /*80b0*/  STG.E.64 desc[UR8][R136.64], R138 ;  /* 0x0000008a88007986 */ /* 0x0001e2000c101b08 */
[----:B---3--:R-:W-:Y:S01]  /*80c0*/  @P0 IMAD.WIDE.U32 R142, R203, 0x10, R142 ;  /* 0x00000010cb8e0825 */ /* 0x008fe200078e008e */
        /* <DEDUP_REMOVED lines=16> */
[----:B------:R-:W-:Y:S02]  /*81d0*/  LOP3.LUT R136, R138, R134, R136, 0xfe, !PT ;  /* 0x000000868a887212 */ /* 0x000fe400078efe88 */
[----:B------:R-:W-:Y:S01]  /*81e0*/  LOP3.LUT R137, R135, R139, RZ, 0xfc, !PT ;  /* 0x0000008b87897212 */ /* 0x000fe200078efcff */
[----:B0-----:R-:W-:Y:S01]  /*81f0*/  IMAD.WIDE.U32 R134, R205, 0x8, R146 ;  /* 0x00000008cd867825 */ /* 0x001fe200078e0092 */
[----:B------:R-:W-:-:S05]  /*8200*/  LOP3.LUT R136, R136, 0xff, R191, 0xf8, !PT ;  /* 0x000000ff88887812 */ /* 0x000fca00078ef8bf */
[----:B------:R1:W-:Y:S02]  /*8210*/  STG.E.64 desc[UR8][R134.64], R136 ;  /* 0x0000008886007986 */ /* 0x0003e4000c101b08 */
.L_x_24047:
[----:B------:R2:W5:Y:S04]  /*8220*/  @P0 LDG.E.128 R192, desc[UR8][R142.64] ;  /* 0x000000088ec00981 */ /* 0x000568000c1e1d00 */
        /* <DEDUP_REMOVED lines=19> */
.L_x_24050:
        /* <DEDUP_REMOVED lines=12> */
.L_x_24051:
        /* <DEDUP_REMOVED lines=42> */
.L_x_24049:
        /* <DEDUP_REMOVED lines=19> */
.L_x_24053:
        /* <DEDUP_REMOVED lines=12> */
.L_x_24054:
        /* <DEDUP_REMOVED lines=42> */
.L_x_24052:
[----:B------:R-:W-:Y:S01]  /*8b50*/  I2FP.F32.U32 R133, R133 ;  /* 0x0000008500857245 */ /* 0x000fe20000201000 */
[----:B------:R-:W-:Y:S01]  /*8b60*/  HADD2.F32 R132, -RZ, R192.H0_H0 ;  /* 0x200000c0ff847230 */ /* 0x000fe20000004100 */
        /* <DEDUP_REMOVED lines=20> */
.L_x_24056:
        /* <DEDUP_REMOVED lines=12> */
.L_x_24057:
        /* <DEDUP_REMOVED lines=43> */
.L_x_24055:
[----:B------:R-:W-:Y:S01]  /*9020*/  I2FP.F32.U32 R133, R133 ;  /* 0x0000008500857245 */ /* 0x000fe20000201000 */
[----:B------:R-:W-:Y:S01]  /*9030*/  HADD2.F32 R136, -RZ, R136.H1_H1 ;  /* 0x30000088ff887230 */ /* 0x000fe20000004100 */
        /* <DEDUP_REMOVED lines=17> */
.L_x_24059:
        /* <DEDUP_REMOVED lines=12> */
.L_x_24060:
        /* <DEDUP_REMOVED lines=43> */
.L_x_24058:
        /* <DEDUP_REMOVED lines=22> */
.L_x_24062:
        /* <DEDUP_REMOVED lines=12> */
.L_x_24063:
        /* <DEDUP_REMOVED lines=43> */
.L_x_24061:
        /* <DEDUP_REMOVED lines=19> */
.L_x_24065:
        /* <DEDUP_REMOVED lines=12> */
.L_x_24066:
        /* <DEDUP_REMOVED lines=43> */
.L_x_24064:
        /* <DEDUP_REMOVED lines=22> */
.L_x_24068:
        /* <DEDUP_REMOVED lines=12> */
.L_x_24069:
        /* <DEDUP_REMOVED lines=43> */
.L_x_24067:
        /* <DEDUP_REMOVED lines=19> */
.L_x_24071:
        /* <DEDUP_REMOVED lines=12> */
.L_x_24072:
        /* <DEDUP_REMOVED lines=43> */
.L_x_24070:
[----:B------:R-:W-:Y:S01]  /*a7a0*/  I2FP.F32.U32 R135, R135 ;  /* 0x0000008700877245 */ /* 0x000fe20000201000 */
[----:B------:R-:W-:Y:S02]  /*a7b0*/  HADD2.F32 R136, -RZ, R193.H1_H1 ;  /* 0x300000c1ff887230 */ /* 0x000fe40000004100 */
[----:B------:R-:W-:Y:S02]  /*a7c0*/  HFMA2 R143, -RZ, RZ, 0, 1.1920928955078125e-07 ;  /* 0x00000002ff8f7431 */ /* 0x000fe400000001ff */
[----:B------:R-:W-:Y:S01]  /*a7d0*/  FFMA.FTZ R135, R135, R0, 1.1641532182693481445e-10 ;  /* 0x2f00000087877423 */ /* 0x000fe20000010000 */
[----:B------:R-:W-:Y:S01]  /*a7e0*/  FMUL.FTZ R137, R136, UR5 ;  /* 0x0000000588897c20 */ /* 0x000fe20008410000 */
[----:B------:R-:W-:-:S03]  /*a7f0*/  FSEL R136, R141, RZ, P4 ;  /* 0x000000ff8d887208 */ /* 0x000fc60002000000 */
        /* <DEDUP_REMOVED lines=16> */
.L_x_24074:
        /* <DEDUP_REMOVED lines=12> */
.L_x_24075:
        /* <DEDUP_REMOVED lines=43> */
.L_x_24073:
        /* <DEDUP_REMOVED lines=17> */
.L_x_24077:
        /* <DEDUP_REMOVED lines=12> */
.L_x_24078:
        /* <DEDUP_REMOVED lines=43> */
.L_x_24076:
        /* <DEDUP_REMOVED lines=22> */
.L_x_24080:
        /* <DEDUP_REMOVED lines=12> */
.L_x_24081:
        /* <DEDUP_REMOVED lines=43> */
.L_x_24079:
        /* <DEDUP_REMOVED lines=17> */
.L_x_24083:
        /* <DEDUP_REMOVED lines=12> */
.L_x_24084:
        /* <DEDUP_REMOVED lines=43> */
.L_x_24082:
        /* <DEDUP_REMOVED lines=22> */
.L_x_24086:
        /* <DEDUP_REMOVED lines=12> */
.L_x_24087:
        /* <DEDUP_REMOVED lines=43> */
.L_x_24085:
        /* <DEDUP_REMOVED lines=17> */
.L_x_24089:
        /* <DEDUP_REMOVED lines=12> */
.L_x_24090:
        /* <DEDUP_REMOVED lines=43> */
.L_x_24088:
[----:B------:R-:W-:Y:S01]  /*c390*/  I2FP.F32.U32 R141, R142 ;  /* 0x0000008e008d7245 */ /* 0x000fe20000201000 */
[----:B------:R-:W-:Y:S02]  /*c3a0*/  HADD2.F32 R138, -RZ, R195.H0_H0 ;  /* 0x200000c3ff8a7230 */ /* 0x000fe40000004100 */
        /* <DEDUP_REMOVED lines=20> */
.L_x_24092:
        /* <DEDUP_REMOVED lines=12> */
.L_x_24093:
        /* <DEDUP_REMOVED lines=43> */
.L_x_24091:
        /* <DEDUP_REMOVED lines=17> */
.L_x_24095:
        /* <DEDUP_REMOVED lines=14> */
.L_x_24096:
        /* <DEDUP_REMOVED lines=43> */
.L_x_24094:
        /* <DEDUP_REMOVED lines=11> */
.L_x_24048:
        /* <DEDUP_REMOVED lines=15> */
.L_x_24099:
        /* <DEDUP_REMOVED lines=12> */
.L_x_24100:
        /* <DEDUP_REMOVED lines=43> */
.L_x_24098:
        /* <DEDUP_REMOVED lines=18> */
.L_x_24102:
        /* <DEDUP_REMOVED lines=12> */
.L_x_24103:
        /* <DEDUP_REMOVED lines=43> */
.L_x_24101:
        /* <DEDUP_REMOVED lines=18> */
.L_x_24105:
        /* <DEDUP_REMOVED lines=12> */
.L_x_24106:
        /* <DEDUP_REMOVED lines=43> */
.L_x_24104:
[----:B------:R-:W-:Y:S01]  /*db30*/  I2FP.F32.U32 R133, R133 ;  /* 0x0000008500857245 */ /* 0x000fe20000201000 */
[----:B------:R-:W-:Y:S01]  /*db40*/  IMAD.MOV.U32 R142, RZ, RZ, 0x2 ;  /* 0x00000002ff8e7424 */ /* 0x000fe200078e00ff */
        /* <DEDUP_REMOVED lines=16> */
.L_x_24108:
        /* <DEDUP_REMOVED lines=12> */
.L_x_24109:
        /* <DEDUP_REMOVED lines=43> */
.L_x_24107:
        /* <DEDUP_REMOVED lines=18> */
.L_x_24111:
        /* <DEDUP_REMOVED lines=12> */
.L_x_24112:
        /* <DEDUP_REMOVED lines=43> */
.L_x_24110:
[----:B------:R-:W-:Y:S01]  /*e450*/  ISETP.NE.AND P3, PT, R141, 0x1, PT ;  /* 0x000000018d00780c */ /* 0x000fe20003f65270 */
[----:B------:R-:W-:Y:S01]  /*e460*/  IMAD.MOV.U32 R142, RZ, RZ, 0x2 ;  /* 0x00000002ff8e7424 */ /* 0x000fe200078e00ff */
[----:B------:R-:W-:Y:S01]  /*e470*/  I2FP.F32.U32 R135, R134 ;  /* 0x0000008600877245 */ /* 0x000fe20000201000 */
[----:B------:R-:W-:-:S04]  /*e480*/  HADD2.F32 R134, -RZ, R138.H0_H0 ;  /* 0x2000008aff867230 */ /* 0x000fc80000004100 */
        /* <DEDUP_REMOVED lines=12> */
.L_x_24114:
        /* <DEDUP_REMOVED lines=12> */
.L_x_24115:
        /* <DEDUP_REMOVED lines=43> */
.L_x_24113:
        /* <DEDUP_REMOVED lines=16> */
.L_x_24117:
        /* <DEDUP_REMOVED lines=12> */
.L_x_24118:
        /* <DEDUP_REMOVED lines=43> */
.L_x_24116:
        /* <DEDUP_REMOVED lines=16> */
.L_x_24120:
        /* <DEDUP_REMOVED lines=12> */
.L_x_24121:
        /* <DEDUP_REMOVED lines=43> */
.L_x_24119:
[----:B------:R-:W-:Y:S01]  /*f1a0*/  P2R R145, PR, RZ, 0x2 ;  /* 0x00000002ff917803 */ /* 0x000fe20000000000 */
[----:B------:R-:W-:Y:S01]  /*f1b0*/  FMUL.FTZ R132, R132, UR5 ;  /* 0x0000000584847c20 */ /* 0x000fe20008410000 */
[----:B------:R-:W-:Y:S01]  /*f1c0*/  I2FP.F32.U32 R143, R141 ;  /* 0x0000008d008f7245 */ /* 0x000fe20000201000 */
[----:B------:R-:W-:Y:S01]  /*f1d0*/  FMUL.FTZ R136, R136, UR5 ;  /* 0x0000000588887c20 */ /* 0x000fe20008410000 */
[----:B------:R-:W-:Y:S01]  /*f1e0*/  LOP3.LUT P1, RZ, R214, 0x10, RZ, 0xc0, !PT ;  /* 0x00000010d6ff7812 */ /* 0x000fe2000782c0ff */
[----:B------:R-:W-:Y:S01]  /*f1f0*/  FMUL.FTZ R134, R134, UR5 ;  /* 0x0000000586867c20 */ /* 0x000fe20008410000 */
[----:B------:R-:W-:Y:S01]  /*f200*/  P2R R146, PR, RZ, 0x1 ;  /* 0x00000001ff927803 */ /* 0x000fe20000000000 */
        /* <DEDUP_REMOVED lines=9> */
[----:B------:R-:W-:Y:S01]  /*f2a0*/  FSEL R133, R136, RZ, P0 ;  /* 0x000000ff88857208 */ /* 0x000fe20000000000 */
[----:B------:R-:W-:Y:S01]  /*f2b0*/  FMUL.FTZ R141, R137, UR5 ;  /* 0x00000005898d7c20 */ /* 0x000fe20008410000 */
[----:B------:R-:W-:Y:S01]  /*f2c0*/  FSEL R136, R134, RZ, P2 ;  /* 0x000000ff86887208 */ /* 0x000fe20001000000 */
        /* <DEDUP_REMOVED lines=15> */
[----:B------:R-:W-:Y:S01]  /*f3c0*/  @P1 FADD.FTZ R137, R125, R137 ;  /* 0x000000897d891221 */ /* 0x000fe20000010000 */
[----:B------:R-:W-:Y:S01]  /*f3d0*/  @P1 FADD.FTZ R138, R126, R138 ;  /* 0x0000008a7e8a1221 */ /* 0x000fe20000010000 */
[----:B------:R-:W-:-:S10]  /*f3e0*/  @P1 FADD.FTZ R139, R127, R139 ;  /* 0x0000008b7f8b1221 */ /* 0x000fd40000010000 */
.L_x_24097:
        /* <DEDUP_REMOVED lines=48> */
.L_x_24122:
[----:B------:R2:W5:Y:S04]  /*f6f0*/  @P0 LDG.E.128 R192, desc[UR8][R148.64] ;  /* 0x0000000894c00981 */ /* 0x000568000c1e1d00 */
[----:B------:R2:W5:Y:S04]  /*f700*/  @P1 LDG.E.128 R128, desc[UR8][R150.64] ;  /* 0x0000000896801981 */ /* 0x000568000c1e1d00 */
[----:B------:R2:W5:Y:S04]  /*f710*/  @P1 LDG.E.128 R124, desc[UR8][R150.64+0x10] ;  /* 0x00001008967c1981 */ /* 0x000568000c1e1d00 */
[----:B01----:R-:W5:Y:S01]  /*f720*/  LDG.E.128 R144, desc[UR8][R146.64] ;  /* 0x0000000892907981 */ /* 0x003f62000c1e1d00 */
        /* <DEDUP_REMOVED lines=16> */
.L_x_24125:
        /* <DEDUP_REMOVED lines=12> */
.L_x_24126:
        /* <DEDUP_REMOVED lines=42> */
.L_x_24124:
        /* <DEDUP_REMOVED lines=19> */
.L_x_24128:
        /* <DEDUP_REMOVED lines=12> */
.L_x_24129:
        /* <DEDUP_REMOVED lines=42> */
.L_x_24127:
        /* <DEDUP_REMOVED lines=22> */
.L_x_24131:
        /* <DEDUP_REMOVED lines=12> */
.L_x_24132:
        /* <DEDUP_REMOVED lines=43> */
.L_x_24130:
        /* <DEDUP_REMOVED lines=19> */
.L_x_24134:
        /* <DEDUP_REMOVED lines=12> */
.L_x_24135:
        /* <DEDUP_REMOVED lines=43> */
.L_x_24133:
        /* <DEDUP_REMOVED lines=22> */
.L_x_24137:
        /* <DEDUP_REMOVED lines=12> */
.L_x_24138:
        /* <DEDUP_REMOVED lines=43> */
.L_x_24136:
        /* <DEDUP_REMOVED lines=19> */
.L_x_24140:
        /* <DEDUP_REMOVED lines=12> */
.L_x_24141:
        /* <DEDUP_REMOVED lines=43> */
.L_x_24139:
        /* <DEDUP_REMOVED lines=22> */
.L_x_24143:
        /* <DEDUP_REMOVED lines=12> */
.L_x_24144:
        /* <DEDUP_REMOVED lines=43> */
.L_x_24142:
        /* <DEDUP_REMOVED lines=19> */
.L_x_24146:
        /* <DEDUP_REMOVED lines=12> */
.L_x_24147:
        /* <DEDUP_REMOVED lines=43> */
.L_x_24145:
        /* <DEDUP_REMOVED lines=22> */
.L_x_24149:
        /* <DEDUP_REMOVED lines=12> */
.L_x_24150:
        /* <DEDUP_REMOVED lines=43> */
.L_x_24148:
        /* <DEDUP_REMOVED lines=17> */
.L_x_24152:
        /* <DEDUP_REMOVED lines=12> */
.L_x_24153:
        /* <DEDUP_REMOVED lines=43> */
.L_x_24151:
        /* <DEDUP_REMOVED lines=22> */
.L_x_24155:
        /* <DEDUP_REMOVED lines=12> */
.L_x_24156:
        /* <DEDUP_REMOVED lines=43> */
.L_x_24154:
        /* <DEDUP_REMOVED lines=17> */
.L_x_24158:
        /* <DEDUP_REMOVED lines=12> */
.L_x_24159:
        /* <DEDUP_REMOVED lines=43> */
.L_x_24157:
        /* <DEDUP_REMOVED lines=22> */
.L_x_24161:
        /* <DEDUP_REMOVED lines=12> */
.L_x_24162:
        /* <DEDUP_REMOVED lines=43> */
.L_x_24160:
        /* <DEDUP_REMOVED lines=17> */
.L_x_24164:
        /* <DEDUP_REMOVED lines=12> */
.L_x_24165:
        /* <DEDUP_REMOVED lines=43> */
.L_x_24163:
        /* <DEDUP_REMOVED lines=22> */
.L_x_24167:
        /* <DEDUP_REMOVED lines=12> */
.L_x_24168:
        /* <DEDUP_REMOVED lines=43> */
.L_x_24166:
        /* <DEDUP_REMOVED lines=17> */
.L_x_24170:
        /* <DEDUP_REMOVED lines=14> */
.L_x_24171:
        /* <DEDUP_REMOVED lines=43> */
.L_x_24169:
        /* <DEDUP_REMOVED lines=11> */
.L_x_24123:
        /* <DEDUP_REMOVED lines=15> */
.L_x_24174:
        /* <DEDUP_REMOVED lines=12> */
.L_x_24175:
        /* <DEDUP_REMOVED lines=43> */
.L_x_24173:
        /* <DEDUP_REMOVED lines=18> */
.L_x_24177:
        /* <DEDUP_REMOVED lines=12> */
.L_x_24178:
        /* <DEDUP_REMOVED lines=43> */
.L_x_24176:
        /* <DEDUP_REMOVED lines=18> */
.L_x_24180:
        /* <DEDUP_REMOVED lines=12> */
.L_x_24181:
        /* <DEDUP_REMOVED lines=43> */
.L_x_24179:
        /* <DEDUP_REMOVED lines=18> */
.L_x_24183:
        /* <DEDUP_REMOVED lines=12> */
.L_x_24184:
        /* <DEDUP_REMOVED lines=43> */
.L_x_24182:
        /* <DEDUP_REMOVED lines=18> */
.L_x_24186:
        /* <DEDUP_REMOVED lines=12> */
.L_x_24187:
        /* <DEDUP_REMOVED lines=43> */
.L_x_24185:
        /* <DEDUP_REMOVED lines=16> */
.L_x_24189:
        /* <DEDUP_REMOVED lines=12> */
.L_x_24190:
        /* <DEDUP_REMOVED lines=43> */
.L_x_24188:
        /* <DEDUP_REMOVED lines=16> */
.L_x_24192:
        /* <DEDUP_REMOVED lines=12> */
.L_x_24193:
        /* <DEDUP_REMOVED lines=43> */
.L_x_24191:
        /* <DEDUP_REMOVED lines=16> */
.L_x_24195:
        /* <DEDUP_REMOVED lines=12> */
.L_x_24196:
        /* <DEDUP_REMOVED lines=43> */
.L_x_24194:
        /* <DEDUP_REMOVED lines=37> */
.L_x_24172:
        /* <DEDUP_REMOVED lines=48> */
.L_x_24197:
[----:B------:R1:W5:Y:S04]  /*16bc0*/  @P0 LDG.E.128 R192, desc[UR8][R150.64] ;  /* 0x0000000896c00981 */ /* 0x000368000c1e1d00 */
[----:B------:R1:W5:Y:S04]  /*16bd0*/  @P1 LDG.E.128 R128, desc[UR8][R156.64] ;  /* 0x000000089c801981 */ /* 0x000368000c1e1d00 */
[----:B------:R1:W5:Y:S04]  /*16be0*/  @P1 LDG.E.128 R124, desc[UR8][R156.64+0x10] ;  /* 0x000010089c7c1981 */ /* 0x000368000c1e1d00 */
[----:B0-2---:R-:W5:Y:S01]  /*16bf0*/  LDG.E.128 R152, desc[UR8][R152.64] ;  /* 0x0000000898987981 */ /* 0x005f62000c1e1d00 */
        /* <DEDUP_REMOVED lines=16> */
.L_x_24200:
        /* <DEDUP_REMOVED lines=12> */
.L_x_24201:
        /* <DEDUP_REMOVED lines=42> */
.L_x_24199:
        /* <DEDUP_REMOVED lines=19> */
.L_x_24203:
        /* <DEDUP_REMOVED lines=12> */
.L_x_24204:
        /* <DEDUP_REMOVED lines=42> */
.L_x_24202:
        /* <DEDUP_REMOVED lines=22> */
.L_x_24206:
        /* <DEDUP_REMOVED lines=12> */
.L_x_24207:
        /* <DEDUP_REMOVED lines=43> */
.L_x_24205:
        /* <DEDUP_REMOVED lines=19> */
.L_x_24209:
        /* <DEDUP_REMOVED lines=12> */
.L_x_24210:
        /* <DEDUP_REMOVED lines=43> */
.L_x_24208:
        /* <DEDUP_REMOVED lines=22> */
.L_x_24212:
        /* <DEDUP_REMOVED lines=12> */
.L_x_24213:
        /* <DEDUP_REMOVED lines=43> */
.L_x_24211:
        /* <DEDUP_REMOVED lines=19> */
.L_x_24215:
        /* <DEDUP_REMOVED lines=12> */
.L_x_24216:
        /* <DEDUP_REMOVED lines=43> */
.L_x_24214:
        /* <DEDUP_REMOVED lines=22> */
.L_x_24218:
        /* <DEDUP_REMOVED lines=12> */
.L_x_24219:
        /* <DEDUP_REMOVED lines=43> */
.L_x_24217:
        /* <DEDUP_REMOVED lines=19> */
.L_x_24221:
        /* <DEDUP_REMOVED lines=12> */
.L_x_24222:
        /* <DEDUP_REMOVED lines=43> */
.L_x_24220:
        /* <DEDUP_REMOVED lines=22> */
.L_x_24224:
        /* <DEDUP_REMOVED lines=12> */
.L_x_24225:
        /* <DEDUP_REMOVED lines=43> */
.L_x_24223:
        /* <DEDUP_REMOVED lines=17> */
.L_x_24227:
        /* <DEDUP_REMOVED lines=12> */
.L_x_24228:
        /* <DEDUP_REMOVED lines=43> */
.L_x_24226:
        /* <DEDUP_REMOVED lines=22> */
.L_x_24230:
        /* <DEDUP_REMOVED lines=12> */
.L_x_24231:
        /* <DEDUP_REMOVED lines=43> */
.L_x_24229:
        /* <DEDUP_REMOVED lines=17> */
.L_x_24233:
        /* <DEDUP_REMOVED lines=12> */
.L_x_24234:
        /* <DEDUP_REMOVED lines=43> */
.L_x_24232:
        /* <DEDUP_REMOVED lines=22> */
.L_x_24236:
        /* <DEDUP_REMOVED lines=12> */
.L_x_24237:
        /* <DEDUP_REMOVED lines=43> */
.L_x_24235:
        /* <DEDUP_REMOVED lines=17> */
.L_x_24239:
        /* <DEDUP_REMOVED lines=12> */
.L_x_24240:
        /* <DEDUP_REMOVED lines=43> */
.L_x_24238:
        /* <DEDUP_REMOVED lines=22> */
.L_x_24242:
        /* <DEDUP_REMOVED lines=12> */
.L_x_24243:
        /* <DEDUP_REMOVED lines=43> */
.L_x_24241:
        /* <DEDUP_REMOVED lines=17> */
.L_x_24245:
        /* <DEDUP_REMOVED lines=14> */
.L_x_24246:
        /* <DEDUP_REMOVED lines=43> */
.L_x_24244:
[----:B------:R-:W-:Y:S01]  /*1b6a0*/  I2FP.F32.U32 R157, R158 ;  /* 0x0000009e009d7245 */ /* 0x000fe20000201000 */
[----:B------:R-:W-:-:S04]  /*1b6b0*/  HADD2.F32 R158, -RZ, R195.H1_H1 ;  /* 0x300000c3ff9e7230 */ /* 0x000fc80000004100 */
[----:B------:R-:W-:Y:S01]  /*1b6c0*/  FFMA.FTZ R157, R157, R0, 1.1641532182693481445e-10 ;  /* 0x2f0000009d9d7423 */ /* 0x000fe20000010000 */
[----:B------:R-:W-:-:S04]  /*1b6d0*/  FMUL.FTZ R158, R158, UR5 ;  /* 0x000000059e9e7c20 */ /* 0x000fc80008410000 */
[----:B------:R-:W-:-:S04]  /*1b6e0*/  FSETP.GTU.FTZ.AND P6, PT, R157, UR4, PT ;  /* 0x000000049d007c0b */ /* 0x000fc8000bfdc000 */
[----:B------:R-:W-:Y:S02]  /*1b6f0*/  FSEL R157, R158, RZ, !P6 ;  /* 0x000000ff9e9d7208 */ /* 0x000fe40007000000 */
[----:B------:R-:W-:Y:S02]  /*1b700*/  FSEL R158, R155, RZ, P5 ;  /* 0x000000ff9b9e7208 */ /* 0x000fe40002800000 */
[----:B------:R-:W-:-:S03]  /*1b710*/  SEL R202, RZ, 0x1, P6 ;  /* 0x00000001ffca7807 */ /* 0x000fc60003000000 */
[----:B------:R-:W-:-:S04]  /*1b720*/  FADD.FTZ R155, R157, R158 ;  /* 0x0000009e9d9b7221 */ /* 0x000fc80000010000 */
[----:B------:R-:W-:Y:S01]  /*1b730*/  @P1 FADD.FTZ R155, R127, R155 ;  /* 0x0000009b7f9b1221 */ /* 0x000fe20000010000 */
[----:B------:R-:W-:Y:S06]  /*1b740*/  BRA `(.L_x_24247) ;  /* 0x0000002400907947 */ /* 0x000fec0003800000 */
.L_x_24198:
        /* <DEDUP_REMOVED lines=15> */
.L_x_24249:
        /* <DEDUP_REMOVED lines=12> */
.L_x_24250:
        /* <DEDUP_REMOVED lines=43> */
.L_x_24248:
        /* <DEDUP_REMOVED lines=18> */
.L_x_24252:
        /* <DEDUP_REMOVED lines=12> */
.L_x_24253:
        /* <DEDUP_REMOVED lines=43> */
.L_x_24251:
        /* <DEDUP_REMOVED lines=18> */
.L_x_24255:
        /* <DEDUP_REMOVED lines=12> */
.L_x_24256:
        /* <DEDUP_REMOVED lines=43> */
.L_x_24254:
        /* <DEDUP_REMOVED lines=18> */
.L_x_24258:
        /* <DEDUP_REMOVED lines=12> */
.L_x_24259:
        /* <DEDUP_REMOVED lines=43> */
.L_x_24257:
        /* <DEDUP_REMOVED lines=18> */
.L_x_24261:
        /* <DEDUP_REMOVED lines=12> */
.L_x_24262:
        /* <DEDUP_REMOVED lines=43> */
.L_x_24260:
        /* <DEDUP_REMOVED lines=16> */
.L_x_24264:
        /* <DEDUP_REMOVED lines=12> */
.L_x_24265:
        /* <DEDUP_REMOVED lines=43> */
.L_x_24263:
        /* <DEDUP_REMOVED lines=16> */
.L_x_24267:
        /* <DEDUP_REMOVED lines=12> */
.L_x_24268:
        /* <DEDUP_REMOVED lines=43> */
.L_x_24266:
[----:B------:R-:W-:Y:S01]  /*1d6d0*/  ISETP.NE.AND P5, PT, R159, 0x1, PT ;  /* 0x000000019f00780c */ /* 0x000fe20003fa5270 */
[----:B------:R-:W-:Y:S01]  /*1d6e0*/  HFMA2 R174, -RZ, RZ, 0, 1.1920928955078125e-07 ;  /* 0x00000002ffae7431 */ /* 0x000fe200000001ff */
[----:B------:R-:W-:Y:S01]  /*1d6f0*/  I2FP.F32.U32 R151, R157 ;  /* 0x0000009d00977245 */ /* 0x000fe20000201000 */
[----:B------:R-:W-:-:S04]  /*1d700*/  IMAD.MOV.U32 R158, RZ, RZ, R190 ;  /* 0x000000ffff9e7224 */ /* 0x000fc800078e00be */
        /* <DEDUP_REMOVED lines=12> */
.L_x_24270:
        /* <DEDUP_REMOVED lines=12> */
.L_x_24271:
        /* <DEDUP_REMOVED lines=43> */
.L_x_24269:
        /* <DEDUP_REMOVED lines=37> */
.L_x_24247:
        /* <DEDUP_REMOVED lines=48> */
.L_x_24272:
        /* <DEDUP_REMOVED lines=20> */
.L_x_24275:
        /* <DEDUP_REMOVED lines=12> */
.L_x_24276:
        /* <DEDUP_REMOVED lines=42> */
.L_x_24274:
        /* <DEDUP_REMOVED lines=19> */
.L_x_24278:
        /* <DEDUP_REMOVED lines=12> */
.L_x_24279:
        /* <DEDUP_REMOVED lines=42> */
.L_x_24277:
        /* <DEDUP_REMOVED lines=22> */
.L_x_24281:
        /* <DEDUP_REMOVED lines=12> */
.L_x_24282:
        /* <DEDUP_REMOVED lines=43> */
.L_x_24280:
        /* <DEDUP_REMOVED lines=19> */
.L_x_24284:
        /* <DEDUP_REMOVED lines=12> */
.L_x_24285:
        /* <DEDUP_REMOVED lines=43> */
.L_x_24283:
[----:B------:R-:W-:Y:S01]  /*1f330*/  I2FP.F32.U32 R157, R157 ;  /* 0x0000009d009d7245 */ /* 0x000fe20000201000 */
[----:B------:R-:W-:Y:S01]  /*1f340*/  HADD2.F32 R158, -RZ, R192.H1_H1 ;  /* 0x300000c0ff9e7230 */ /* 0x000fe20000004100 */
[----:B------:R-:W-:-:S03]  /*1f350*/  ISETP.NE.AND P3, PT, R165, 0x1, PT ;  /* 0x00000001a500780c */ /* 0x000fc60003f65270 */
[----:B------:R-:W-:Y:S01]  /*1f360*/  FFMA.FTZ R157, R157, R0, 1.1641532182693481445e-10 ;  /* 0x2f0000009d9d7423 */ /* 0x000fe20000010000 */
[----:B------:R-:W-:Y:S01]  /*1f370*/  FMUL.FTZ R159, R158, UR5 ;  /* 0x000000059e9f7c20 */ /* 0x000fe20008410000 */
[----:B------:R-:W-:Y:S01]  /*1f380*/  FSEL R158, R160, RZ, P4 ;  /* 0x000000ffa09e7208 */ /* 0x000fe20002000000 */
[----:B------:R-:W-:Y:S02]  /*1f390*/  IMAD.MOV.U32 R160, RZ, RZ, 0x2 ;  /* 0x00000002ffa07424 */ /* 0x000fe400078e00ff */
        /* <DEDUP_REMOVED lines=15> */
.L_x_24287:
        /* <DEDUP_REMOVED lines=12> */
.L_x_24288:
        /* <DEDUP_REMOVED lines=43> */
.L_x_24286:
        /* <DEDUP_REMOVED lines=19> */
.L_x_24290:
        /* <DEDUP_REMOVED lines=12> */
.L_x_24291:
        /* <DEDUP_REMOVED lines=43> */
.L_x_24289:
        /* <DEDUP_REMOVED lines=22> */
.L_x_24293:
        /* <DEDUP_REMOVED lines=12> */
.L_x_24294:
        /* <DEDUP_REMOVED lines=43> */
.L_x_24292:
[----:B------:R-:W-:Y:S01]  /*20170*/  I2FP.F32.U32 R159, R159 ;  /* 0x0000009f009f7245 */ /* 0x000fe20000201000 */
[----:B------:R-:W-:Y:S01]  /*20180*/  IMAD.MOV.U32 R167, RZ, RZ, 0x2 ;  /* 0x00000002ffa77424 */ /* 0x000fe200078e00ff */
[----:B------:R-:W-:Y:S01]  /*20190*/  ISETP.NE.AND P2, PT, R166, 0x1, PT ;  /* 0x00000001a600780c */ /* 0x000fe20003f45270 */
[----:B------:R-:W-:Y:S01]  /*201a0*/  IMAD.MOV.U32 R160, RZ, RZ, R190 ;  /* 0x000000ffffa07224 */ /* 0x000fe200078e00be */
[----:B------:R-:W-:Y:S01]  /*201b0*/  LOP3.LUT R214, R214, 0xfffffffd, RZ, 0xc0, !PT ;  /* 0xfffffffdd6d67812 */ /* 0x000fe200078ec0ff */
[----:B------:R-:W-:-:S05]  /*201c0*/  FFMA.FTZ R159, R159, R0, 1.1641532182693481445e-10 ;  /* 0x2f0000009f9f7423 */ /* 0x000fca0000010000 */
[----:B------:R-:W-:Y:S01]  /*201d0*/  FSETP.LE.FTZ.AND P4, PT, R159, UR4, PT ;  /* 0x000000049f007c0b */ /* 0x000fe2000bf93000 */
[----:B------:R-:W-:-:S05]  /*201e0*/  HADD2.F32 R159, -RZ, R161.H1_H1 ;  /* 0x300000a1ff9f7230 */ /* 0x000fca0000004100 */
        /* <DEDUP_REMOVED lines=11> */
.L_x_24296:
        /* <DEDUP_REMOVED lines=12> */
.L_x_24297:
        /* <DEDUP_REMOVED lines=43> */
.L_x_24295:
[----:B------:R-:W-:Y:S01]  /*20610*/  I2FP.F32.U32 R161, R160 ;  /* 0x000000a000a17245 */ /* 0x000fe20000201000 */
[----:B------:R-:W-:-:S04]  /*20620*/  HADD2.F32 R160, -RZ, R193.H1_H1 ;  /* 0x300000c1ffa07230 */ /* 0x000fc80000004100 */
[----:B------:R-:W-:Y:S01]  /*20630*/  FFMA.FTZ R161, R161, R0, 1.1641532182693481445e-10 ;  /* 0x2f000000a1a17423 */ /* 0x000fe20000010000 */
[----:B------:R-:W-:Y:S01]  /*20640*/  FMUL.FTZ R165, R160, UR5 ;  /* 0x00000005a0a57c20 */ /* 0x000fe20008410000 */
[----:B------:R-:W-:-:S03]  /*20650*/  FSEL R160, R159, RZ, P4 ;  /* 0x000000ff9fa07208 */ /* 0x000fc60002000000 */
        /* <DEDUP_REMOVED lines=17> */
.L_x_24299:
        /* <DEDUP_REMOVED lines=12> */
.L_x_24300:
        /* <DEDUP_REMOVED lines=43> */
.L_x_24298:
        /* <DEDUP_REMOVED lines=17> */
.L_x_24302:
        /* <DEDUP_REMOVED lines=12> */
.L_x_24303:
        /* <DEDUP_REMOVED lines=43> */
.L_x_24301:
        /* <DEDUP_REMOVED lines=22> */
.L_x_24305:
        /* <DEDUP_REMOVED lines=12> */
.L_x_24306:
        /* <DEDUP_REMOVED lines=43> */
.L_x_24304:
[----:B------:R-:W-:Y:S01]  /*21430*/  ISETP.NE.AND P4, PT, R167, 0x1, PT ;  /* 0x00000001a700780c */ /* 0x000fe20003f85270 */
[----:B------:R-:W-:Y:S01]  /*21440*/  HADD2.F32 R165, -RZ, R162.H1_H1 ;  /* 0x300000a2ffa57230 */ /* 0x000fe20000004100 */
        /* <DEDUP_REMOVED lines=15> */
.L_x_24308:
        /* <DEDUP_REMOVED lines=12> */
.L_x_24309:
        /* <DEDUP_REMOVED lines=43> */
.L_x_24307:
        /* <DEDUP_REMOVED lines=22> */
.L_x_24311:
        /* <DEDUP_REMOVED lines=12> */
.L_x_24312:
        /* <DEDUP_REMOVED lines=43> */
.L_x_24310:
        /* <DEDUP_REMOVED lines=17> */
.L_x_24314:
        /* <DEDUP_REMOVED lines=12> */
.L_x_24315:
        /* <DEDUP_REMOVED lines=43> */
.L_x_24313:
        /* <DEDUP_REMOVED lines=22> */
.L_x_24317:
        /* <DEDUP_REMOVED lines=12> */
.L_x_24318:
        /* <DEDUP_REMOVED lines=43> */
.L_x_24316:
        /* <DEDUP_REMOVED lines=17> */
.L_x_24320:
        /* <DEDUP_REMOVED lines=14> */
.L_x_24321:
        /* <DEDUP_REMOVED lines=43> */
.L_x_24319:
        /* <DEDUP_REMOVED lines=11> */
.L_x_24273:
        /* <DEDUP_REMOVED lines=15> */
.L_x_24324:
        /* <DEDUP_REMOVED lines=12> */
.L_x_24325:
        /* <DEDUP_REMOVED lines=43> */
.L_x_24323:
        /* <DEDUP_REMOVED lines=18> */
.L_x_24327:
        /* <DEDUP_REMOVED lines=12> */
.L_x_24328:
        /* <DEDUP_REMOVED lines=43> */
.L_x_24326:
        /* <DEDUP_REMOVED lines=18> */
.L_x_24330:
        /* <DEDUP_REMOVED lines=12> */
.L_x_24331:
        /* <DEDUP_REMOVED lines=43> */
.L_x_24329:
        /* <DEDUP_REMOVED lines=18> */
.L_x_24333:
        /* <DEDUP_REMOVED lines=12> */
.L_x_24334:
        /* <DEDUP_REMOVED lines=43> */
.L_x_24332:
        /* <DEDUP_REMOVED lines=18> */
.L_x_24336:
        /* <DEDUP_REMOVED lines=12> */
.L_x_24337:
        /* <DEDUP_REMOVED lines=43> */
.L_x_24335:
        /* <DEDUP_REMOVED lines=16> */
.L_x_24339:
        /* <DEDUP_REMOVED lines=12> */
.L_x_24340:
        /* <DEDUP_REMOVED lines=43> */
.L_x_24338:
        /* <DEDUP_REMOVED lines=16> */
.L_x_24342:
        /* <DEDUP_REMOVED lines=12> */
.L_x_24343:
        /* <DEDUP_REMOVED lines=43> */
.L_x_24341:
        /* <DEDUP_REMOVED lines=16> */
.L_x_24345:
        /* <DEDUP_REMOVED lines=12> */
.L_x_24346:
        /* <DEDUP_REMOVED lines=43> */
.L_x_24344:
        /* <DEDUP_REMOVED lines=37> */
.L_x_24322:
        /* <DEDUP_REMOVED lines=48> */
.L_x_24347:
[----:B------:R2:W5:Y:S04]  /*25560*/  @P0 LDG.E.128 R192, desc[UR8][R174.64] ;  /* 0x00000008aec00981 */ /* 0x000568000c1e1d00 */
[----:B------:R2:W5:Y:S04]  /*25570*/  @P1 LDG.E.128 R128, desc[UR8][R166.64] ;  /* 0x00000008a6801981 */ /* 0x000568000c1e1d00 */
[----:B------:R2:W5:Y:S04]  /*25580*/  @P1 LDG.E.128 R124, desc[UR8][R166.64+0x10] ;  /* 0x00001008a67c1981 */ /* 0x000568000c1e1d00 */
[----:B0-----:R-:W5:Y:S01]  /*25590*/  LDG.E.128 R168, desc[UR8][R168.64] ;  /* 0x00000008a8a87981 */ /* 0x001f62000c1e1d00 */
        /* <DEDUP_REMOVED lines=16> */
.L_x_24350:
        /* <DEDUP_REMOVED lines=12> */
.L_x_24351:
        /* <DEDUP_REMOVED lines=42> */
.L_x_24349:
        /* <DEDUP_REMOVED lines=19> */
.L_x_24353:
        /* <DEDUP_REMOVED lines=12> */
.L_x_24354:
[----:B-1----:R-:W-:Y:S01]  /*25bf0*/  IMAD.WIDE.U32 R176, R183, -0x326172a9, RZ ;  /* 0xcd9e8d57b7b07825 */ /* 0x002fe200078e00ff */
        /* <DEDUP_REMOVED lines=41> */
.L_x_24352:
        /* <DEDUP_REMOVED lines=22> */
.L_x_24356:
        /* <DEDUP_REMOVED lines=12> */
.L_x_24357:
[----:B-1----:R-:W-:Y:S01]  /*260b0*/  IMAD.WIDE.U32 R176, R183, -0x326172a9, RZ ;  /* 0xcd9e8d57b7b07825 */ /* 0x002fe200078e00ff */
        /* <DEDUP_REMOVED lines=42> */
.L_x_24355:
[----:B------:R-:W-:Y:S01]  /*26360*/  I2FP.F32.U32 R165, R165 ;  /* 0x000000a500a57245 */ /* 0x000fe20000201000 */
[----:B-1----:R-:W-:Y:S01]  /*26370*/  IMAD.MOV.U32 R176, RZ, RZ, 0x2 ;  /* 0x00000002ffb07424 */ /* 0x002fe200078e00ff */
[----:B------:R-:W-:Y:S02]  /*26380*/  ISETP.NE.AND P2, PT, R175, 0x1, PT ;  /* 0x00000001af00780c */ /* 0x000fe40003f45270 */
[----:B------:R-:W-:Y:S01]  /*26390*/  LOP3.LUT R214, R214, 0xfffffff7, RZ, 0xc0, !PT ;  /* 0xfffffff7d6d67812 */ /* 0x000fe200078ec0ff */
[----:B------:R-:W-:Y:S01]  /*263a0*/  FFMA.FTZ R165, R165, R0, 1.1641532182693481445e-10 ;  /* 0x2f000000a5a57423 */ /* 0x000fe20000010000 */
[----:B------:R-:W-:-:S04]  /*263b0*/  MOV R166, R190 ;  /* 0x000000be00a67202 */ /* 0x000fc80000000f00 */
        /* <DEDUP_REMOVED lines=13> */
.L_x_24359:
        /* <DEDUP_REMOVED lines=12> */
.L_x_24360:
        /* <DEDUP_REMOVED lines=43> */
.L_x_24358:
[----:B------:R-:W-:Y:S01]  /*26800*/  I2FP.F32.U32 R167, R166 ;  /* 0x000000a600a77245 */ /* 0x000fe20000201000 */
[----:B------:R-:W-:Y:S01]  /*26810*/  HADD2.F32 R166, -RZ, R192.H1_H1 ;  /* 0x300000c0ffa67230 */ /* 0x000fe20000004100 */
[----:B------:R-:W-:-:S03]  /*26820*/  ISETP.NE.AND P3, PT, R176, 0x1, PT ;  /* 0x00000001b000780c */ /* 0x000fc60003f65270 */
[----:B------:R-:W-:Y:S01]  /*26830*/  FFMA.FTZ R167, R167, R0, 1.1641532182693481445e-10 ;  /* 0x2f000000a7a77423 */ /* 0x000fe20000010000 */
[----:B------:R-:W-:Y:S01]  /*26840*/  FMUL.FTZ R168, R166, UR5 ;  /* 0x00000005a6a87c20 */ /* 0x000fe20008410000 */
[----:B------:R-:W-:-:S03]  /*26850*/  FSEL R166, R165, RZ, P4 ;  /* 0x000000ffa5a67208 */ /* 0x000fc60002000000 */
[----:B------:R-:W-:-:S04]  /*26860*/  FSETP.GTU.FTZ.AND P2, PT, R167, UR4, PT ;  /* 0x00000004a7007c0b */ /* 0x000fc8000bf5c000 */
        /* <DEDUP_REMOVED lines=15> */
.L_x_24362:
        /* <DEDUP_REMOVED lines=12> */
.L_x_24363:
        /* <DEDUP_REMOVED lines=43> */
.L_x_24361:
        /* <DEDUP_REMOVED lines=19> */
.L_x_24365:
        /* <DEDUP_REMOVED lines=12> */
.L_x_24366:
        /* <DEDUP_REMOVED lines=43> */
.L_x_24364:
        /* <DEDUP_REMOVED lines=22> */
.L_x_24368:
        /* <DEDUP_REMOVED lines=12> */
.L_x_24369:
        /* <DEDUP_REMOVED lines=43> */
.L_x_24367:
        /* <DEDUP_REMOVED lines=19> */
.L_x_24371:
        /* <DEDUP_REMOVED lines=12> */
.L_x_24372:
        /* <DEDUP_REMOVED lines=43> */
.L_x_24370:
        /* <DEDUP_REMOVED lines=22> */
.L_x_24374:
        /* <DEDUP_REMOVED lines=12> */
.L_x_24375:
        /* <DEDUP_REMOVED lines=43> */
.L_x_24373:
        /* <DEDUP_REMOVED lines=17> */
.L_x_24377:
        /* <DEDUP_REMOVED lines=12> */
.L_x_24378:
        /* <DEDUP_REMOVED lines=43> */
.L_x_24376:
        /* <DEDUP_REMOVED lines=22> */
.L_x_24380:
        /* <DEDUP_REMOVED lines=12> */
.L_x_24381:
        /* <DEDUP_REMOVED lines=43> */
.L_x_24379:
        /* <DEDUP_REMOVED lines=17> */
.L_x_24383:
        /* <DEDUP_REMOVED lines=12> */
.L_x_24384:
        /* <DEDUP_REMOVED lines=43> */
.L_x_24382:
        /* <DEDUP_REMOVED lines=22> */
.L_x_24386:
        /* <DEDUP_REMOVED lines=12> */
.L_x_24387:
        /* <DEDUP_REMOVED lines=43> */
.L_x_24385:
        /* <DEDUP_REMOVED lines=17> */
.L_x_24389:
        /* <DEDUP_REMOVED lines=12> */
.L_x_24390:
        /* <DEDUP_REMOVED lines=43> */
.L_x_24388:
        /* <DEDUP_REMOVED lines=22> */
.L_x_24392:
        /* <DEDUP_REMOVED lines=12> */
.L_x_24393:
        /* <DEDUP_REMOVED lines=43> */
.L_x_24391:
        /* <DEDUP_REMOVED lines=17> */
.L_x_24395:
        /* <DEDUP_REMOVED lines=14> */
.L_x_24396:
        /* <DEDUP_REMOVED lines=43> */
.L_x_24394:
        /* <DEDUP_REMOVED lines=11> */
.L_x_24348:
        /* <DEDUP_REMOVED lines=15> */
.L_x_24399:
        /* <DEDUP_REMOVED lines=12> */
.L_x_24400:
        /* <DEDUP_REMOVED lines=43> */
.L_x_24398:
        /* <DEDUP_REMOVED lines=18> */
.L_x_24402:
        /* <DEDUP_REMOVED lines=12> */
.L_x_24403:
[----:B-1----:R-:W-:Y:S01]  /*2a730*/  IMAD.WIDE.U32 R176, R183, -0x326172a9, RZ ;  /* 0xcd9e8d57b7b07825 */ /* 0x002fe200078e00ff */
        /* <DEDUP_REMOVED lines=42> */
.L_x_24401:
        /* <DEDUP_REMOVED lines=18> */
.L_x_24405:
        /* <DEDUP_REMOVED lines=12> */
.L_x_24406:
[----:B-1----:R-:W-:Y:S01]  /*2abc0*/  IMAD.WIDE.U32 R176, R183, -0x326172a9, RZ ;  /* 0xcd9e8d57b7b07825 */ /* 0x002fe200078e00ff */
        /* <DEDUP_REMOVED lines=42> */
.L_x_24404:
[----:B------:R-:W-:Y:S01]  /*2ae70*/  I2FP.F32.U32 R165, R165 ;  /* 0x000000a500a57245 */ /* 0x000fe20000201000 */
[----:B-1----:R-:W-:Y:S01]  /*2ae80*/  IMAD.MOV.U32 R176, RZ, RZ, 0x2 ;  /* 0x00000002ffb07424 */ /* 0x002fe200078e00ff */
        /* <DEDUP_REMOVED lines=16> */
.L_x_24408:
        /* <DEDUP_REMOVED lines=12> */
.L_x_24409:
        /* <DEDUP_REMOVED lines=43> */
.L_x_24407:
        /* <DEDUP_REMOVED lines=18> */
.L_x_24411:
        /* <DEDUP_REMOVED lines=12> */
.L_x_24412:
        /* <DEDUP_REMOVED lines=43> */
.L_x_24410:
        /* <DEDUP_REMOVED lines=16> */
.L_x_24414:
        /* <DEDUP_REMOVED lines=12> */
.L_x_24415:
        /* <DEDUP_REMOVED lines=43> */
.L_x_24413:
        /* <DEDUP_REMOVED lines=16> */
.L_x_24417:
        /* <DEDUP_REMOVED lines=12> */
.L_x_24418:
        /* <DEDUP_REMOVED lines=43> */
.L_x_24416:
        /* <DEDUP_REMOVED lines=16> */
.L_x_24420:
        /* <DEDUP_REMOVED lines=12> */
.L_x_24421:
        /* <DEDUP_REMOVED lines=43> */
.L_x_24419:
        /* <DEDUP_REMOVED lines=37> */
.L_x_24397:
        /* <DEDUP_REMOVED lines=28> */
[----:B------:R-:W-:Y:S01]  /*2c8f0*/  SHF.L.U32 R204, R201, 0x10, RZ ;  /* 0x00000010c9cc7819 */ /* 0x000fe200000006ff */
        /* <DEDUP_REMOVED lines=19> */
.L_x_24422:
        /* <DEDUP_REMOVED lines=20> */
.L_x_24425:
        /* <DEDUP_REMOVED lines=12> */
.L_x_24426:
        /* <DEDUP_REMOVED lines=43> */
.L_x_24424:
        /* <DEDUP_REMOVED lines=19> */
.L_x_24428:
        /* <DEDUP_REMOVED lines=12> */
.L_x_24429:
        /* <DEDUP_REMOVED lines=43> */
.L_x_24427:
        /* <DEDUP_REMOVED lines=22> */
.L_x_24431:
        /* <DEDUP_REMOVED lines=12> */
.L_x_24432:
        /* <DEDUP_REMOVED lines=43> */
.L_x_24430:
        /* <DEDUP_REMOVED lines=19> */
.L_x_24434:
        /* <DEDUP_REMOVED lines=12> */
.L_x_24435:
        /* <DEDUP_REMOVED lines=43> */
.L_x_24433:
        /* <DEDUP_REMOVED lines=22> */
.L_x_24437:
        /* <DEDUP_REMOVED lines=12> */
.L_x_24438:
        /* <DEDUP_REMOVED lines=43> */
.L_x_24436:
[----:B------:R-:W-:Y:S01]  /*2e1c0*/  I2FP.F32.U32 R175, R174 ;  /* 0x000000ae00af7245 */ /* 0x000fe20000201000 */
[----:B------:R-:W-:Y:S01]  /*2e1d0*/  HADD2.F32 R174, -RZ, R177.H0_H0 ;  /* 0x200000b1ffae7230 */ /* 0x000fe20000004100 */
        /* <DEDUP_REMOVED lines=17> */
.L_x_24440:
        /* <DEDUP_REMOVED lines=12> */
.L_x_24441:
        /* <DEDUP_REMOVED lines=43> */
.L_x_24439:
        /* <DEDUP_REMOVED lines=22> */
.L_x_24443:
        /* <DEDUP_REMOVED lines=12> */
.L_x_24444:
        /* <DEDUP_REMOVED lines=43> */
.L_x_24442:
[----:B------:R-:W-:Y:S01]  /*2eb30*/  I2FP.F32.U32 R175, R175 ;  /* 0x000000af00af7245 */ /* 0x000fe20000201000 */
[----:B------:R-:W-:Y:S01]  /*2eb40*/  HFMA2 R200, -RZ, RZ, 0, 1.1920928955078125e-07 ;  /* 0x00000002ffc87431 */ /* 0x000fe200000001ff */
        /* <DEDUP_REMOVED lines=17> */
.L_x_24446:
        /* <DEDUP_REMOVED lines=12> */
.L_x_24447:
        /* <DEDUP_REMOVED lines=43> */
.L_x_24445:
[----:B------:R-:W-:Y:S01]  /*2efd0*/  I2FP.F32.U32 R177, R176 ;  /* 0x000000b000b17245 */ /* 0x000fe20000201000 */
[----:B------:R-:W-:Y:S02]  /*2efe0*/  HADD2.F32 R176, -RZ, R193.H1_H1 ;  /* 0x300000c1ffb07230 */ /* 0x000fe40000004100 */
[----:B------:R-:W-:Y:S02]  /*2eff0*/  IMAD.MOV.U32 R199, RZ, RZ, 0x2 ;  /* 0x00000002ffc77424 */ /* 0x000fe400078e00ff */
        /* <DEDUP_REMOVED lines=19> */
.L_x_24449:
        /* <DEDUP_REMOVED lines=12> */
.L_x_24450:
        /* <DEDUP_REMOVED lines=43> */
.L_x_24448:
        /* <DEDUP_REMOVED lines=17> */
.L_x_24452:
        /* <DEDUP_REMOVED lines=12> */
.L_x_24453:
        /* <DEDUP_REMOVED lines=43> */
.L_x_24451:
        /* <DEDUP_REMOVED lines=22> */
.L_x_24455:
        /* <DEDUP_REMOVED lines=12> */
.L_x_24456:
        /* <DEDUP_REMOVED lines=43> */
.L_x_24454:
[----:B------:R-:W-:Y:S01]  /*2fdf0*/  ISETP.NE.AND P4, PT, R202, 0x1, PT ;  /* 0x00000001ca00780c */ /* 0x000fe20003f85270 */
[----:B------:R-:W-:Y:S01]  /*2fe00*/  HADD2.F32 R200, -RZ, R178.H1_H1 ;  /* 0x300000b2ffc87230 */ /* 0x000fe20000004100 */
        /* <DEDUP_REMOVED lines=15> */
.L_x_24458:
        /* <DEDUP_REMOVED lines=12> */
.L_x_24459:
        /* <DEDUP_REMOVED lines=43> */
.L_x_24457:
        /* <DEDUP_REMOVED lines=22> */
.L_x_24461:
        /* <DEDUP_REMOVED lines=12> */
.L_x_24462:
        /* <DEDUP_REMOVED lines=43> */
.L_x_24460:
        /* <DEDUP_REMOVED lines=17> */
.L_x_24464:
        /* <DEDUP_REMOVED lines=12> */
.L_x_24465:
        /* <DEDUP_REMOVED lines=43> */
.L_x_24463:
        /* <DEDUP_REMOVED lines=22> */
.L_x_24467:
        /* <DEDUP_REMOVED lines=12> */
.L_x_24468:
        /* <DEDUP_REMOVED lines=43> */
.L_x_24466:
        /* <DEDUP_REMOVED lines=17> */
.L_x_24470:
        /* <DEDUP_REMOVED lines=14> */
.L_x_24471:
        /* <DEDUP_REMOVED lines=43> */
.L_x_24469:
        /* <DEDUP_REMOVED lines=11> */
.L_x_24423:
[----:B------:R-:W-:Y:S01]  /*315e0*/  ISETP.NE.AND P2, PT, R206, 0x1, PT ;  /* 0x00000001ce00780c */ /* 0x000fe20003f45270 */
[----:B------:R-:W-:Y:S02]  /*315f0*/  HFMA2 R175, -RZ, RZ, 0, 1.1920928955078125e-07 ;  /* 0x00000002ffaf7431 */ /* 0x000fe400000001ff */
[----:B-1----:R-:W-:Y:S01]  /*31600*/  IMAD.MOV.U32 R172, RZ, RZ, R190 ;  /* 0x000000ffffac7224 */ /* 0x002fe200078e00be */
        /* <DEDUP_REMOVED lines=12> */
.L_x_24474:
        /* <DEDUP_REMOVED lines=12> */
.L_x_24475:
        /* <DEDUP_REMOVED lines=41> */
[----:B------:R-:W-:Y:S02]  /*31a20*/  LOP3.LUT R185, R172, UR36, R219, 0x96, !PT ;  /* 0x00000024acb97c12 */ /* 0x000fe4000f8e96db */
[----:B------:R-:W-:-:S07]  /*31a30*/  MOV R172, R174 ;  /* 0x000000ae00ac7202 */ /* 0x000fce0000000f00 */
.L_x_24473:
[----:B------:R-:W-:Y:S01]  /*31a40*/  I2FP.F32.U32 R173, R172 ;  /* 0x000000ac00ad7245 */ /* 0x000fe20000201000 */
[----:B-----5:R-:W-:Y:S01]  /*31a50*/  HADD2.F32 R208, -RZ, R176.H0_H0 ;  /* 0x200000b0ffd07230 */ /* 0x020fe20000004100 */
        /* <DEDUP_REMOVED lines=16> */
.L_x_24477:
        /* <DEDUP_REMOVED lines=12> */
.L_x_24478:
        /* <DEDUP_REMOVED lines=43> */
.L_x_24476:
        /* <DEDUP_REMOVED lines=18> */
.L_x_24480:
        /* <DEDUP_REMOVED lines=12> */
.L_x_24481:
        /* <DEDUP_REMOVED lines=41> */
[----:B------:R-:W-:Y:S01]  /*32340*/  IMAD.MOV.U32 R173, RZ, RZ, R204 ;  /* 0x000000ffffad7224 */ /* 0x000fe200078e00cc */
[----:B------:R-:W-:-:S07]  /*32350*/  MOV R204, R172 ;  /* 0x000000ac00cc7202 */ /* 0x000fce0000000f00 */
.L_x_24479:
        /* <DEDUP_REMOVED lines=18> */
.L_x_24483:
        /* <DEDUP_REMOVED lines=12> */
.L_x_24484:
        /* <DEDUP_REMOVED lines=43> */
.L_x_24482:
        /* <DEDUP_REMOVED lines=18> */
.L_x_24486:
        /* <DEDUP_REMOVED lines=12> */
.L_x_24487:
        /* <DEDUP_REMOVED lines=43> */
.L_x_24485:
        /* <DEDUP_REMOVED lines=16> */
.L_x_24489:
        /* <DEDUP_REMOVED lines=12> */
.L_x_24490:
        /* <DEDUP_REMOVED lines=43> */
.L_x_24488:
        /* <DEDUP_REMOVED lines=16> */
.L_x_24492:
        /* <DEDUP_REMOVED lines=12> */
.L_x_24493:
        /* <DEDUP_REMOVED lines=43> */
.L_x_24491:
        /* <DEDUP_REMOVED lines=16> */
.L_x_24495:
        /* <DEDUP_REMOVED lines=12> */
.L_x_24496:
        /* <DEDUP_REMOVED lines=43> */
.L_x_24494:
[----:B------:R-:W-:Y:S01]  /*339d0*/  P2R R174, PR, RZ, 0x2 ;  /* 0x00000002ffae7803 */ /* 0x000fe20000000000 */
[----:B------:R-:W-:Y:S01]  /*339e0*/  FMUL.FTZ R208, R208, UR5 ;  /* 0x00000005d0d07c20 */ /* 0x000fe20008410000 */
[----:B------:R-:W-:Y:S01]  /*339f0*/  I2FP.F32.U32 R173, R172 ;  /* 0x000000ac00ad7245 */ /* 0x000fe20000201000 */
[----:B------:R-:W-:Y:S01]  /*33a00*/  FMUL.FTZ R210, R210, UR5 ;  /* 0x00000005d2d27c20 */ /* 0x000fe20008410000 */
[C---:B------:R-:W-:Y:S01]  /*33a10*/  LOP3.LUT P1, RZ, R214.reuse, 0x10, RZ, 0xc0, !PT ;  /* 0x00000010d6ff7812 */ /* 0x040fe2000782c0ff */
[----:B------:R-:W-:Y:S01]  /*33a20*/  HADD2.F32 R179, -RZ, R179.H1_H1 ;  /* 0x300000b3ffb37230 */ /* 0x000fe20000004100 */
[----:B------:R-:W-:Y:S01]  /*33a30*/  P2R R175, PR, RZ, 0x1 ;  /* 0x00000001ffaf7803 */ /* 0x000fe20000000000 */
[----:B------:R-:W-:Y:S01]  /*33a40*/  FMUL.FTZ R219, R219, UR5 ;  /* 0x00000005dbdb7c20 */ /* 0x000fe20008410000 */
[C---:B------:R-:W-:Y:S01]  /*33a50*/  LOP3.LUT P0, RZ, R214.reuse, 0x8, RZ, 0xc0, !PT ;  /* 0x00000008d6ff7812 */ /* 0x040fe2000780c0ff */
        /* <DEDUP_REMOVED lines=28> */
.L_x_24472:
        /* <DEDUP_REMOVED lines=98> */
.L_x_24497:
        /* <DEDUP_REMOVED lines=143> */
.L_x_24499:
[----:B------:R-:W-:Y:S05]  /*34b30*/  BSYNC.RECONVERGENT B0 ;  /* 0x0000000000007941 */ /* 0x000fea0003800200 */
.L_x_24498:
        /* <DEDUP_REMOVED lines=12> */
[----:B------:R-:W-:Y:S02]  /*34c00*/  @P2 IADD3 R181, PT, PT, R181, 0x20, RZ ;  /* 0x00000020b5b52810 */ /* 0x000fe40007ffe0ff */
[----:B------:R-:W-:-:S03]  /*34c10*/  ISETP.NE.AND P2, PT, RZ, UR37, PT ;  /* 0x00000025ff007c0c */ /* 0x000fc6000bf45270 */
[----:B------:R-:W-:Y:S02]  /*34c20*/  @!P1 IMAD R180, R184, 0x8, R181 ;  /* 0x00000008b8b49824 */ /* 0x000fe400078e02b5 */
[----:B------:R-:W0:Y:S04]  /*34c30*/  SHFL.DOWN PT, R181, R0, 0x2, 0x1f ;  /* 0x08401f0000b57f89 */ /* 0x000e2800000e0000 */
[----:B------:R-:W1:Y:S01]  /*34c40*/  @!P1 LDS.64 R2, [R180] ;  /* 0x00000000b4029984 */ /* 0x000e620000000a00 */
[----:B------:R-:W-:Y:S02]  /*34c50*/  ISETP.NE.AND P1, PT, R182, RZ, PT ;  /* 0x000000ffb600720c */ /* 0x000fe40003f25270 */
[----:B0-----:R-:W-:Y:S02]  /*34c60*/  IADD3 R208, PT, PT, R181, R0, RZ ;  /* 0x00000000b5d07210 */ /* 0x001fe40007ffe0ff */
[----:B------:R-:W-:-:S02]  /*34c70*/  I2FP.F32.S32 R218, R181 ;  /* 0x000000b500da7245 */ /* 0x000fc40000201400 */
[----:B------:R-:W-:Y:S01]  /*34c80*/  I2FP.F32.S32 R210, R208 ;  /* 0x000000d000d27245 */ /* 0x000fe20000201400 */
[----:B------:R-:W0:Y:S01]  /*34c90*/  SHFL.DOWN PT, R221, R208, 0x1, 0x1f ;  /* 0x08201f00d0dd7f89 */ /* 0x000e2200000e0000 */
[----:B------:R-:W-:Y:S02]  /*34ca0*/  I2FP.F32.U32 R181, R0 ;  /* 0x0000000000b57245 */ /* 0x000fe40000201000 */
[----:B------:R-:W2:Y:S01]  /*34cb0*/  MUFU.RCP R216, R210 ;  /* 0x000000d200d87308 */ /* 0x000ea20000001000 */
[----:B-1----:R-:W1:Y:S04]  /*34cc0*/  SHFL.DOWN PT, R217, R2, 0x2, 0x1f ;  /* 0x08401f0002d97f89 */ /* 0x002e6800000e0000 */
[----:B------:R-:W3:Y:S01]  /*34cd0*/  SHFL.DOWN PT, R0, R3, 0x2, 0x1f ;  /* 0x08401f0003007f89 */ /* 0x000ee200000e0000 */
[----:B0-----:R-:W-:Y:S01]  /*34ce0*/  IMAD.IADD R220, R208, 0x1, R221 ;  /* 0x00000001d0dc7824 */ /* 0x001fe200078e02dd */
[----:B------:R-:W-:-:S04]  /*34cf0*/  I2FP.F32.S32 R221, R221 ;  /* 0x000000dd00dd7245 */ /* 0x000fc80000201400 */
        /* <DEDUP_REMOVED lines=56> */
[----:B------:R-:W-:Y:S01]  /*35080*/  MOV R119, UR12 ;  /* 0x0000000c00777c02 */ /* 0x000fe20008000f00 */
[C---:B------:R-:W-:Y:S01]  /*35090*/  FADD.FTZ R148, -R210.reuse, R148 ;  /* 0x00000094d2947221 */ /* 0x040fe20000010100 */
[C---:B------:R-:W-:Y:S01]  /*350a0*/  FADD.FTZ R149, -R210.reuse, R149 ;  /* 0x00000095d2957221 */ /* 0x040fe20000010100 */
[----:B------:R1:W2:Y:S01]  /*350b0*/  MUFU.RSQ R219, R118 ;  /* 0x0000007600db7308 */ /* 0x0002a20000001400 */
[----:B------:R-:W-:Y:S01]  /*350c0*/  FADD.FTZ R150, -R210, R150 ;  /* 0x00000096d2967221 */ /* 0x000fe20000010100 */
        /* <DEDUP_REMOVED lines=74> */
[----:B------:R-:W-:Y:S01]  /*35570*/  F2FP.F16.F32.PACK_AB R122, R119, R122 ;  /* 0x0000007a777a723e */ /* 0x000fe200000000ff */
[C---:B------:R-:W-:Y:S01]  /*35580*/  FMUL.FTZ R149, R219.reuse, R150 ;  /* 0x00000096db957220 */ /* 0x040fe20000410000 */
[----:B------:R-:W-:Y:S01]  /*35590*/  F2FP.F16.F32.PACK_AB R121, R118, R121 ;  /* 0x000000797679723e */ /* 0x000fe200000000ff */
[----:B------:R-:W-:Y:S01]  /*355a0*/  FMUL.FTZ R148, R219, R151 ;  /* 0x00000097db947220 */ /* 0x000fe20000410000 */
[----:B------:R-:W-:Y:S01]  /*355b0*/  F2FP.F16.F32.PACK_AB R133, R230, R133 ;  /* 0x00000085e685723e */ /* 0x000fe200000000ff */
[----:B0-----:R-:W-:Y:S01]  /*355c0*/  IMAD.WIDE.U32 R118, R205, 0x10, R116 ;  /* 0x00000010cd767825 */ /* 0x001fe200078e0074 */
[----:B------:R-:W-:-:S03]  /*355d0*/  F2FP.F16.F32.PACK_AB R132, R180, R171 ;  /* 0x000000abb484723e */ /* 0x000fc600000000ff */
[C---:B------:R-:W-:Y:S01]  /*355e0*/  FMUL.FTZ R228, R219.reuse, R153 ;  /* 0x00000099dbe47220 */ /* 0x040fe20000410000 */
[C---:B------:R-:W-:Y:S01]  /*355f0*/  FMUL.FTZ R217, R219.reuse, R154 ;  /* 0x0000009adbd97220 */ /* 0x040fe20000410000 */
[----:B------:R-:W-:Y:S01]  /*35600*/  FMUL.FTZ R232, R219, R155 ;  /* 0x0000009bdbe87220 */ /* 0x000fe20000410000 */
[----:B------:R-:W-:Y:S01]  /*35610*/  F2FP.F16.F32.PACK_AB R123, R138, R123 ;  /* 0x0000007b8a7b723e */ /* 0x000fe200000000ff */
[----:B------:R-:W-:Y:S01]  /*35620*/  IMAD.WIDE.U32 R150, R203, 0x10, R116 ;  /* 0x00000010cb967825 */ /* 0x000fe200078e0074 */
[----:B------:R-:W-:-:S03]  /*35630*/  F2FP.F16.F32.PACK_AB R120, R2, R3 ;  /* 0x000000030278723e */ /* 0x000fc600000000ff */
        /* <DEDUP_REMOVED lines=82> */
[----:B------:R-:W-:Y:S01]  /*35b60*/  UIADD3 UR12, UPT, UPT, UR12, UR18, URZ ;  /* 0x000000120c0c7290 */ /* 0x000fe2000fffe0ff */
[----:B------:R-:W-:-:S02]  /*35b70*/  F2FP.F16.F32.PACK_AB R118, R208, R173 ;  /* 0x000000add076723e */ /* 0x000fc400000000ff */
[----:B------:R-:W-:Y:S01]  /*35b80*/  F2FP.F16.F32.PACK_AB R116, R169, R116 ;  /* 0x00000074a974723e */ /* 0x000fe200000000ff */
[----:B------:R-:W-:Y:S01]  /*35b90*/  UISETP.GE.AND UP0, UPT, UR12, UR19, UPT ;  /* 0x000000130c00728c */ /* 0x000fe2000bf06270 */
        /* <DEDUP_REMOVED lines=19> */
.L_x_24501:
        /* <DEDUP_REMOVED lines=11> */
.L_x_27907:


//--------------------- .text._ZN10layer_norm31ln_parallel_residual_fwd_kernelINS_13Kernel_traitsI6__halfffffjLj7168ELj1ELj1ELj8ELj16ENS_18Kernel_traits_baseILj7168ES2_ffffjLj256EEEEELb0ELb0ELb0EEEvNS_9FwdParamsE --------------------------
	.section	.text._ZN10layer_norm31ln_parallel_residual_fwd_kernelINS_13Kernel_traitsI6__halfffffjLj7168ELj1ELj1ELj8ELj16ENS_18Kernel_traits_baseILj7168ES2_ffffjLj256EEEEELb0ELb0ELb0EEEvNS_9FwdParamsE,"ax",@progbits
	.align	128
        .global         _ZN10layer_norm31ln_parallel_residual_fwd_kernelINS_13Kernel_traitsI6__halfffffjLj7168ELj1ELj1ELj8ELj16ENS_18Kernel_traits_baseILj7168ES2_ffffjLj256EEEEELb0ELb0ELb0EEEvNS_9FwdParamsE
        .type           _ZN10layer_norm31ln_parallel_residual_fwd_kernelINS_13Kernel_traitsI6__halfffffjLj7168ELj1ELj1ELj8ELj16ENS_18Kernel_traits_baseILj7168ES2_ffffjLj256EEEEELb0ELb0ELb0EEEvNS_9FwdParamsE,@function
        .size           _ZN10layer_norm31ln_parallel_residual_fwd_kernelINS_13Kernel_traitsI6__halfffffjLj7168ELj1ELj1ELj8ELj16ENS_18Kernel_traits_baseILj7168ES2_ffffjLj256EEEEELb0ELb0ELb0EEEvNS_9FwdParamsE,(.L_x_27908 - _ZN10layer_norm31ln_parallel_residual_fwd_kernelINS_13Kernel_traitsI6__halfffffjLj7168ELj1ELj1ELj8ELj16ENS_18Kernel_traits_baseILj7168ES2_ffffjLj256EEEEELb0ELb0ELb0EEEvNS_9FwdParamsE)
        .other          _ZN10layer_norm31ln_parallel_residual_fwd_kernelINS_13Kernel_traitsI6__halfffffjLj7168ELj1ELj1ELj8ELj16ENS_18Kernel_traits_baseILj7168ES2_ffffjLj256EEEEELb0ELb0ELb0EEEvNS_9FwdParamsE,@"STO_CUDA_ENTRY STV_DEFAULT"
_ZN10layer_norm31ln_parallel_residual_fwd_kernelINS_13Kernel_traitsI6__halfffffjLj7168ELj1ELj1ELj8ELj16ENS_18Kernel_traits_baseILj7168ES2_ffffjLj256EEEEELb0ELb0ELb0EEEvNS_9FwdParamsE:
.text._ZN10layer_norm31ln_parallel_residual_fwd_kernelINS_13Kernel_traitsI6__halfffffjLj7168ELj1ELj1ELj8ELj16ENS_18Kernel_traits_baseILj7168ES2_ffffjLj256EEEEELb0ELb0ELb0EEEvNS_9FwdParamsE:
        /* <DEDUP_REMOVED lines=11> */
[----:B0-----:R-:W-:Y:S02]  /*00b0*/  LOP3.LUT R3, R120, 0xff, RZ, 0x3c, !PT ;  /* 0x000000ff78037812 */ /* 0x001fe400078e3cff */
[----:B------:R-:W-:Y:S02]  /*00c0*/  MOV R5, R120 ;  /* 0x0000007800057202 */ /* 0x000fe40000000f00 */
[----:B----4-:R-:W-:Y:S02]  /*00d0*/  MOV R0, UR4 ;  /* 0x0000000400007c02 */ /* 0x010fe40008000f00 */
        /* <DEDUP_REMOVED lines=17> */
[----:B------:R-:W5:Y:S02]  /*01f0*/  @P0 LDG.E.64 R56, desc[UR6][R2.64] ;  /* 0x0000000602380981 */ /* 0x000f64000c1e1b00 */
[----:B------:R-:W0:Y:S01]  /*0200*/  LDC.64 R30, c[0x0][0x3d0] ;  /* 0x0000f400ff1e7b82 */ /* 0x000e220000000a00 */
[C---:B-1----:R-:W-:Y:S01]  /*0210*/  @P0 IMAD.WIDE.U32 R24, R5.reuse, 0x8, R24 ;  /* 0x0000000805180825 */ /* 0x042fe200078e0018 */
[----:B------:R-:W-:-:S04]  /*0220*/  @P0 LOP3.LUT R5, R5, 0x100, RZ, 0xfc, !PT ;  /* 0x0000010005050812 */ /* 0x000fc800078efcff */
[----:B------:R-:W5:Y:S02]  /*0230*/  @P0 LDG.E.64 R52, desc[UR6][R24.64] ;  /* 0x0000000618340981 */ /* 0x000f64000c1e1b00 */
        /* <DEDUP_REMOVED lines=16> */
[C---:B0-----:R-:W-:Y:S01]  /*0340*/  @P4 IMAD.WIDE.U32 R58, R5.reuse, 0x8, R58 ;  /* 0x00000008053a4825 */ /* 0x041fe200078e003a */
[----:B------:R-:W-:Y:S02]  /*0350*/  ISETP.GE.U32.AND P6, PT, R54, 0x700, PT ;  /* 0x000007003600780c */ /* 0x000fe40003fc6070 */
[----:B------:R-:W-:Y:S02]  /*0360*/  @P0 CS2R R48, SRZ ;  /* 0x0000000000300805 */ /* 0x000fe4000001ff00 */
[----:B------:R-:W-:Y:S02]  /*0370*/  @P1 CS2R R46, SRZ ;  /* 0x00000000002e1805 */ /* 0x000fe4000001ff00 */
[----:B------:R-:W-:Y:S01]  /*0380*/  @P2 CS2R R44, SRZ ;  /* 0x00000000002c2805 */ /* 0x000fe2000001ff00 */
[----:B------:R-:W5:Y:S01]  /*0390*/  @P4 LDG.E.64 R12, desc[UR6][R58.64] ;  /* 0x000000063a0c4981 */ /* 0x000f62000c1e1b00 */
[C---:B-1----:R-:W-:Y:S01]  /*03a0*/  @P4 IMAD.WIDE.U32 R60, R5.reuse, 0x8, R60 ;  /* 0x00000008053c4825 */ /* 0x042fe200078e003c */
[----:B------:R-:W-:-:S02]  /*03b0*/  @P4 IADD3 R5, PT, PT, R5, 0x100, RZ ;  /* 0x0000010005054810 */ /* 0x000fc40007ffe0ff */
[----:B------:R-:W-:Y:S02]  /*03c0*/  @P3 CS2R R42, SRZ ;  /* 0x00000000002a3805 */ /* 0x000fe4000001ff00 */
[----:B------:R-:W-:Y:S02]  /*03d0*/  @P4 CS2R R40, SRZ ;  /* 0x0000000000284805 */ /* 0x000fe4000001ff00 */
[----:B------:R-:W-:Y:S01]  /*03e0*/  @P5 CS2R R38, SRZ ;  /* 0x0000000000265805 */ /* 0x000fe2000001ff00 */
[----:B------:R-:W5:Y:S01]  /*03f0*/  @P4 LDG.E.64 R10, desc[UR6][R60.64] ;  /* 0x000000063c0a4981 */ /* 0x000f62000c1e1b00 */
[----:B--2---:R-:W-:-:S03]  /*0400*/  @P5 IMAD.WIDE.U32 R62, R5, 0x8, R62 ;  /* 0x00000008053e5825 */ /* 0x004fc600078e003e */
[----:B------:R0:W5:Y:S04]  /*0410*/  @P1 LDG.E.64 R50, desc[UR6][R26.64] ;  /* 0x000000061a321981 */ /* 0x000168000c1e1b00 */
[----:B------:R-:W5:Y:S01]  /*0420*/  @P5 LDG.E.64 R8, desc[UR6][R62.64] ;  /* 0x000000063e085981 */ /* 0x000f62000c1e1b00 */
[----:B---3--:R-:W-:-:S03]  /*0430*/  @P5 IMAD.WIDE.U32 R64, R5, 0x8, R64 ;  /* 0x0000000805405825 */ /* 0x008fc600078e0040 */
[----:B------:R1:W5:Y:S04]  /*0440*/  @P1 LDG.E.64 R22, desc[UR6][R28.64] ;  /* 0x000000061c161981 */ /* 0x000368000c1e1b00 */
[----:B------:R-:W5:Y:S01]  /*0450*/  @P5 LDG.E.64 R6, desc[UR6][R64.64] ;  /* 0x0000000640065981 */ /* 0x000f62000c1e1b00 */
[----:B0-----:R-:W-:Y:S02]  /*0460*/  MOV R26, R48 ;  /* 0x00000030001a7202 */ /* 0x001fe40000000f00 */
[----:B------:R-:W-:Y:S01]  /*0470*/  MOV R27, R49 ;  /* 0x00000031001b7202 */ /* 0x000fe20000000f00 */
[----:B------:R0:W5:Y:S01]  /*0480*/  @P2 LDG.E.64 R20, desc[UR6][R30.64] ;  /* 0x000000061e142981 */ /* 0x000162000c1e1b00 */
[----:B------:R-:W-:Y:S02]  /*0490*/  @P5 IADD3 R5, PT, PT, R5, 0x100, RZ ;  /* 0x0000010005055810 */ /* 0x000fe40007ffe0ff */
[----:B-1----:R-:W-:Y:S01]  /*04a0*/  MOV R28, R46 ;  /* 0x0000002e001c7202 */ /* 0x002fe20000000f00 */
[----:B------:R1:W5:Y:S01]  /*04b0*/  @P2 LDG.E.64 R18, desc[UR6][R32.64] ;  /* 0x0000000620122981 */ /* 0x000362000c1e1b00 */
[----:B------:R-:W-:-:S03]  /*04c0*/  MOV R29, R47 ;  /* 0x0000002f001d7202 */ /* 0x000fc60000000f00 */
[----:B------:R2:W5:Y:S01]  /*04d0*/  @P3 LDG.E.64 R16, desc[UR6][R34.64] ;  /* 0x0000000622103981 */ /* 0x000562000c1e1b00 */
[----:B0-----:R-:W-:-:S03]  /*04e0*/  MOV R30, R44 ;  /* 0x0000002c001e7202 */ /* 0x001fc60000000f00 */
[----:B------:R0:W5:Y:S01]  /*04f0*/  @P3 LDG.E.64 R14, desc[UR6][R36.64] ;  /* 0x00000006240e3981 */ /* 0x000162000c1e1b00 */
[----:B------:R-:W-:Y:S02]  /*0500*/  MOV R31, R45 ;  /* 0x0000002d001f7202 */ /* 0x000fe40000000f00 */
[----:B-1----:R-:W-:Y:S02]  /*0510*/  MOV R32, R42 ;  /* 0x0000002a00207202 */ /* 0x002fe40000000f00 */
[----:B------:R-:W-:Y:S02]  /*0520*/  MOV R33, R43 ;  /* 0x0000002b00217202 */ /* 0x000fe40000000f00 */
[----:B--2---:R-:W-:Y:S02]  /*0530*/  MOV R34, R40 ;  /* 0x0000002800227202 */ /* 0x004fe40000000f00 */
[----:B------:R-:W-:Y:S02]  /*0540*/  MOV R35, R41 ;  /* 0x0000002900237202 */ /* 0x000fe40000000f00 */
[----:B0-----:R-:W-:-:S02]  /*0550*/  MOV R36, R38 ;  /* 0x0000002600247202 */ /* 0x001fc40000000f00 */
[----:B------:R-:W-:Y:S01]  /*0560*/  MOV R37, R39 ;  /* 0x0000002700257202 */ /* 0x000fe20000000f00 */
[----:B------:R-:W-:Y:S06]  /*0570*/  @!P6 BRA `(.L_x_24505) ;  /* 0x000000100090e947 */ /* 0x000fec0003800000 */
[----:B------:R-:W0:Y:S08]  /*0580*/  LDC.64 R58, c[0x0][0x3d8] ;  /* 0x0000f600ff3a7b82 */ /* 0x000e300000000a00 */
[----:B------:R-:W1:Y:S01]  /*0590*/  LDC.64 R60, c[0x0][0x3d0] ;  /* 0x0000f400ff3c7b82 */ /* 0x000e620000000a00 */
[----:B0-----:R-:W-:-:S06]  /*05a0*/  IMAD.WIDE.U32 R58, R5, 0x8, R58 ;  /* 0x00000008053a7825 */ /* 0x001fcc00078e003a */
[----:B------:R-:W5:Y:S01]  /*05b0*/  LDG.E.64 R58, desc[UR6][R58.64] ;  /* 0x000000063a3a7981 */ /* 0x000f62000c1e1b00 */
[----:B-1----:R-:W-:-:S06]  /*05c0*/  IMAD.WIDE.U32 R60, R5, 0x8, R60 ;  /* 0x00000008053c7825 */ /* 0x002fcc00078e003c */
[----:B------:R-:W5:Y:S01]  /*05d0*/  LDG.E.64 R60, desc[UR6][R60.64] ;  /* 0x000000063c3c7981 */ /* 0x000f62000c1e1b00 */
[----:B------:R-:W-:Y:S02]  /*05e0*/  CS2R R24, SRZ ;  /* 0x0000000000187805 */ /* 0x000fe4000001ff00 */
[----:B------:R-:W-:Y:S02]  /*05f0*/  CS2R R2, SRZ ;  /* 0x0000000000027805 */ /* 0x000fe4000001ff00 */
        /* <DEDUP_REMOVED lines=12> */
[----:B------:R-:W-:Y:S06]  /*06c0*/  BRA `(.L_x_24505) ;  /* 0x00000010003c7947 */ /* 0x000fec0003800000 */
.L_x_24504:
        /* <DEDUP_REMOVED lines=11> */
[----:B------:R0:W5:Y:S02]  /*0780*/  @P0 LDG.E.64 R56, desc[UR6][R24.64] ;  /* 0x0000000618380981 */ /* 0x000164000c1e1b00 */
[----:B------:R-:W4:Y:S01]  /*0790*/  LDC.64 R62, c[0x0][0x3d8] ;  /* 0x0000f600ff3e7b82 */ /* 0x000f220000000a00 */
[----:B-1----:R-:W-:-:S05]  /*07a0*/  @P0 IMAD.WIDE.U32 R58, R5, 0x8, R58 ;  /* 0x00000008053a0825 */ /* 0x002fca00078e003a */
[----:B------:R0:W5:Y:S02]  /*07b0*/  @P0 LDG.E.64 R52, desc[UR6][R58.64] ;  /* 0x000000063a340981 */ /* 0x000164000c1e1b00 */
[----:B------:R-:W1:Y:S01]  /*07c0*/  @P1 LDC.64 R64, c[0x0][0x440] ;  /* 0x00011000ff401b82 */ /* 0x000e620000000a00 */
[C---:B--2---:R-:W-:Y:S01]  /*07d0*/  @P0 IMAD.WIDE.U32 R2, R5.reuse, 0x8, R2 ;  /* 0x0000000805020825 */ /* 0x044fe200078e0002 */
[----:B------:R-:W-:-:S04]  /*07e0*/  @P0 LOP3.LUT R5, R5, 0x100, RZ, 0xfc, !PT ;  /* 0x0000010005050812 */ /* 0x000fc800078efcff */
[----:B------:R0:W5:Y:S02]  /*07f0*/  @P0 LD.E.64 R26, desc[UR6][R2.64] ;  /* 0x00000006021a0980 */ /* 0x000164000c101b00 */
[----:B------:R-:W2:Y:S01]  /*0800*/  LDC.64 R66, c[0x0][0x3d0] ;  /* 0x0000f400ff427b82 */ /* 0x000ea20000000a00 */
[----:B---3--:R-:W-:-:S05]  /*0810*/  @P1 IMAD.WIDE.U32 R60, R5, 0x8, R60 ;  /* 0x00000008053c1825 */ /* 0x008fca00078e003c */
[----:B------:R0:W5:Y:S02]  /*0820*/  @P1 LDG.E.64 R50, desc[UR6][R60.64] ;  /* 0x000000063c321981 */ /* 0x000164000c1e1b00 */
[----:B------:R-:W3:Y:S01]  /*0830*/  LDC.64 R68, c[0x0][0x3d8] ;  /* 0x0000f600ff447b82 */ /* 0x000ee20000000a00 */
[----:B----4-:R-:W-:-:S05]  /*0840*/  @P1 IMAD.WIDE.U32 R62, R5, 0x8, R62 ;  /* 0x00000008053e1825 */ /* 0x010fca00078e003e */
[----:B------:R0:W5:Y:S02]  /*0850*/  @P1 LDG.E.64 R22, desc[UR6][R62.64] ;  /* 0x000000063e161981 */ /* 0x000164000c1e1b00 */
[----:B------:R-:W4:Y:S01]  /*0860*/  @P2 LDC.64 R70, c[0x0][0x440] ;  /* 0x00011000ff462b82 */ /* 0x000f220000000a00 */
[C---:B-1----:R-:W-:Y:S01]  /*0870*/  @P1 IMAD.WIDE.U32 R64, R5.reuse, 0x8, R64 ;  /* 0x0000000805401825 */ /* 0x042fe200078e0040 */
[----:B------:R-:W-:-:S04]  /*0880*/  @P1 IADD3 R5, PT, PT, R5, 0x100, RZ ;  /* 0x0000010005051810 */ /* 0x000fc80007ffe0ff */
[----:B------:R0:W5:Y:S02]  /*0890*/  @P1 LD.E.64 R28, desc[UR6][R64.64] ;  /* 0x00000006401c1980 */ /* 0x000164000c101b00 */
[----:B------:R-:W1:Y:S01]  /*08a0*/  LDC.64 R72, c[0x0][0x3d0] ;  /* 0x0000f400ff487b82 */ /* 0x000e620000000a00 */
[----:B--2---:R-:W-:-:S05]  /*08b0*/  @P2 IMAD.WIDE.U32 R66, R5, 0x8, R66 ;  /* 0x0000000805422825 */ /* 0x004fca00078e0042 */
[----:B------:R0:W5:Y:S02]  /*08c0*/  @P2 LDG.E.64 R20, desc[UR6][R66.64] ;  /* 0x0000000642142981 */ /* 0x000164000c1e1b00 */
[----:B------:R-:W2:Y:S01]  /*08d0*/  LDC.64 R74, c[0x0][0x3d8] ;  /* 0x0000f600ff4a7b82 */ /* 0x000ea20000000a00 */
[----:B---3--:R-:W-:-:S05]  /*08e0*/  @P2 IMAD.WIDE.U32 R68, R5, 0x8, R68 ;  /* 0x0000000805442825 */ /* 0x008fca00078e0044 */
[----:B------:R0:W5:Y:S02]  /*08f0*/  @P2 LDG.E.64 R18, desc[UR6][R68.64] ;  /* 0x0000000644122981 */ /* 0x000164000c1e1b00 */
[----:B------:R-:W3:Y:S01]  /*0900*/  @P3 LDC.64 R76, c[0x0][0x440] ;  /* 0x00011000ff4c3b82 */ /* 0x000ee20000000a00 */
[C---:B----4-:R-:W-:Y:S01]  /*0910*/  @P2 IMAD.WIDE.U32 R70, R5.reuse, 0x8, R70 ;  /* 0x0000000805462825 */ /* 0x050fe200078e0046 */
[----:B------:R-:W-:-:S04]  /*0920*/  @P2 IADD3 R5, PT, PT, R5, 0x100, RZ ;  /* 0x0000010005052810 */ /* 0x000fc80007ffe0ff */
[----:B------:R0:W5:Y:S02]  /*0930*/  @P2 LD.E.64 R30, desc[UR6][R70.64] ;  /* 0x00000006461e2980 */ /* 0x000164000c101b00 */
[----:B------:R-:W4:Y:S01]  /*0940*/  LDC.64 R78, c[0x0][0x3d0] ;  /* 0x0000f400ff4e7b82 */ /* 0x000f220000000a00 */
[----:B-1----:R-:W-:-:S05]  /*0950*/  @P3 IMAD.WIDE.U32 R72, R5, 0x8, R72 ;  /* 0x0000000805483825 */ /* 0x002fca00078e0048 */
[----:B------:R0:W5:Y:S02]  /*0960*/  @P3 LDG.E.64 R16, desc[UR6][R72.64] ;  /* 0x0000000648103981 */ /* 0x000164000c1e1b00 */
[----:B------:R-:W1:Y:S01]  /*0970*/  LDC.64 R80, c[0x0][0x3d8] ;  /* 0x0000f600ff507b82 */ /* 0x000e620000000a00 */
[----:B--2---:R-:W-:-:S05]  /*0980*/  @P3 IMAD.WIDE.U32 R74, R5, 0x8, R74 ;  /* 0x00000008054a3825 */ /* 0x004fca00078e004a */
[----:B------:R0:W5:Y:S02]  /*0990*/  @P3 LDG.E.64 R14, desc[UR6][R74.64] ;  /* 0x000000064a0e3981 */ /* 0x000164000c1e1b00 */
[----:B------:R-:W2:Y:S01]  /*09a0*/  @P4 LDC.64 R82, c[0x0][0x440] ;  /* 0x00011000ff524b82 */ /* 0x000ea20000000a00 */
[C---:B---3--:R-:W-:Y:S01]  /*09b0*/  @P3 IMAD.WIDE.U32 R76, R5.reuse, 0x8, R76 ;  /* 0x00000008054c3825 */ /* 0x048fe200078e004c */
[----:B------:R-:W-:-:S04]  /*09c0*/  @P3 IADD3 R5, PT, PT, R5, 0x100, RZ ;  /* 0x0000010005053810 */ /* 0x000fc80007ffe0ff */
[----:B------:R0:W5:Y:S02]  /*09d0*/  @P3 LD.E.64 R32, desc[UR6][R76.64] ;  /* 0x000000064c203980 */ /* 0x000164000c101b00 */
[----:B------:R-:W3:Y:S08]  /*09e0*/  LDC.64 R84, c[0x0][0x3d0] ;  /* 0x0000f400ff547b82 */ /* 0x000ef00000000a00 */
[----:B------:R-:W0:Y:S08]  /*09f0*/  LDC.64 R86, c[0x0][0x3d8] ;  /* 0x0000f600ff567b82 */ /* 0x000e300000000a00 */
[----:B------:R-:W0:Y:S01]  /*0a00*/  @P5 LDC.64 R88, c[0x0][0x440] ;  /* 0x00011000ff585b82 */ /* 0x000e220000000a00 */
[----:B----4-:R-:W-:-:S04]  /*0a10*/  @P4 IMAD.WIDE.U32 R78, R5, 0x8, R78 ;  /* 0x00000008054e4825 */ /* 0x010fc800078e004e */
[C---:B-1----:R-:W-:Y:S01]  /*0a20*/  @P4 IMAD.WIDE.U32 R80, R5.reuse, 0x8, R80 ;  /* 0x0000000805504825 */ /* 0x042fe200078e0050 */
[----:B------:R1:W5:Y:S03]  /*0a30*/  @P4 LDG.E.64 R12, desc[UR6][R78.64] ;  /* 0x000000064e0c4981 */ /* 0x000366000c1e1b00 */
[C---:B--2---:R-:W-:Y:S01]  /*0a40*/  @P4 IMAD.WIDE.U32 R82, R5.reuse, 0x8, R82 ;  /* 0x0000000805524825 */ /* 0x044fe200078e0052 */
[----:B------:R-:W-:Y:S01]  /*0a50*/  @P4 IADD3 R5, PT, PT, R5, 0x100, RZ ;  /* 0x0000010005054810 */ /* 0x000fe20007ffe0ff */
[----:B------:R1:W5:Y:S04]  /*0a60*/  @P4 LDG.E.64 R10, desc[UR6][R80.64] ;  /* 0x00000006500a4981 */ /* 0x000368000c1e1b00 */
[C---:B---3--:R-:W-:Y:S01]  /*0a70*/  @P5 IMAD.WIDE.U32 R84, R5.reuse, 0x8, R84 ;  /* 0x0000000805545825 */ /* 0x048fe200078e0054 */
[----:B------:R1:W5:Y:S03]  /*0a80*/  @P4 LD.E.64 R34, desc[UR6][R82.64] ;  /* 0x0000000652224980 */ /* 0x000366000c101b00 */
[C---:B0-----:R-:W-:Y:S01]  /*0a90*/  @P5 IMAD.WIDE.U32 R86, R5.reuse, 0x8, R86 ;  /* 0x0000000805565825 */ /* 0x041fe200078e0056 */
[----:B------:R1:W5:Y:S03]  /*0aa0*/  @P5 LDG.E.64 R8, desc[UR6][R84.64] ;  /* 0x0000000654085981 */ /* 0x000366000c1e1b00 */
[----:B------:R-:W-:Y:S01]  /*0ab0*/  @P5 IMAD.WIDE.U32 R88, R5, 0x8, R88 ;  /* 0x0000000805585825 */ /* 0x000fe200078e0058 */
[----:B------:R1:W5:Y:S04]  /*0ac0*/  @P5 LDG.E.64 R6, desc[UR6][R86.64] ;  /* 0x0000000656065981 */ /* 0x000368000c1e1b00 */
[----:B------:R1:W5:Y:S01]  /*0ad0*/  @P5 LD.E.64 R36, desc[UR6][R88.64] ;  /* 0x0000000658245980 */ /* 0x000362000c101b00 */
[----:B------:R-:W-:-:S02]  /*0ae0*/  ISETP.GE.U32.AND P6, PT, R54, 0x700, PT ;  /* 0x000007003600780c */ /* 0x000fc40003fc6070 */
[----:B------:R-:W-:Y:S02]  /*0af0*/  @P0 CS2R R48, SRZ ;  /* 0x0000000000300805 */ /* 0x000fe4000001ff00 */
[----:B------:R-:W-:Y:S02]  /*0b00*/  @P1 CS2R R46, SRZ ;  /* 0x00000000002e1805 */ /* 0x000fe4000001ff00 */
[----:B------:R-:W-:Y:S02]  /*0b10*/  @P2 CS2R R44, SRZ ;  /* 0x00000000002c2805 */ /* 0x000fe4000001ff00 */
[----:B------:R-:W-:Y:S02]  /*0b20*/  @P3 CS2R R42, SRZ ;  /* 0x00000000002a3805 */ /* 0x000fe4000001ff00 */
[----:B------:R-:W-:Y:S02]  /*0b30*/  @P4 CS2R R40, SRZ ;  /* 0x0000000000284805 */ /* 0x000fe4000001ff00 */
[----:B------:R-:W-:-:S02]  /*0b40*/  @P5 CS2R R38, SRZ ;  /* 0x0000000000265805 */ /* 0x000fc4000001ff00 */
[----:B------:R-:W-:Y:S01]  /*0b50*/  @P5 IADD3 R5, PT, PT, R5, 0x100, RZ ;  /* 0x0000010005055810 */ /* 0x000fe20007ffe0ff */
[----:B-1----:R-:W-:Y:S06]  /*0b60*/  @!P6 BRA `(.L_x_24505) ;  /* 0x0000000c0014e947 */ /* 0x002fec0003800000 */
[----:B------:R-:W0:Y:S08]  /*0b70*/  LDC.64 R60, c[0x0][0x3d0] ;  /* 0x0000f400ff3c7b82 */ /* 0x000e300000000a00 */
[----:B------:R-:W1:Y:S08]  /*0b80*/  LDC.64 R58, c[0x0][0x3d8] ;  /* 0x0000f600ff3a7b82 */ /* 0x000e700000000a00 */
[----:B------:R-:W2:Y:S01]  /*0b90*/  LDC.64 R2, c[0x0][0x440] ;  /* 0x00011000ff027b82 */ /* 0x000ea20000000a00 */
[----:B0-----:R-:W-:-:S06]  /*0ba0*/  IMAD.WIDE.U32 R60, R5, 0x8, R60 ;  /* 0x00000008053c7825 */ /* 0x001fcc00078e003c */
[----:B------:R-:W5:Y:S01]  /*0bb0*/  LDG.E.64 R60, desc[UR6][R60.64] ;  /* 0x000000063c3c7981 */ /* 0x000f62000c1e1b00 */
[----:B-1----:R-:W-:-:S06]  /*0bc0*/  IMAD.WIDE.U32 R58, R5, 0x8, R58 ;  /* 0x00000008053a7825 */ /* 0x002fcc00078e003a */
[----:B------:R-:W5:Y:S01]  /*0bd0*/  LDG.E.64 R58, desc[UR6][R58.64] ;  /* 0x000000063a3a7981 */ /* 0x000f62000c1e1b00 */
[----:B--2---:R-:W-:-:S06]  /*0be0*/  IMAD.WIDE.U32 R2, R5, 0x8, R2 ;  /* 0x0000000805027825 */ /* 0x004fcc00078e0002 */
[----:B------:R-:W5:Y:S01]  /*0bf0*/  LD.E.64 R2, desc[UR6][R2.64] ;  /* 0x0000000602027980 */ /* 0x000f62000c101b00 */
[----:B------:R-:W-:Y:S01]  /*0c00*/  CS2R R24, SRZ ;  /* 0x0000000000187805 */ /* 0x000fe2000001ff00 */
[----:B------:R-:W-:Y:S06]  /*0c10*/  BRA `(.L_x_24505) ;  /* 0x0000000800e87947 */ /* 0x000fec0003800000 */
.L_x_24503:
        /* <DEDUP_REMOVED lines=13> */
[----:B------:R-:W3:Y:S01]  /*0cf0*/  @P0 LDC.64 R60, c[0x0][0x440] ;  /* 0x00011000ff3c0b82 */ /* 0x000ee20000000a00 */
[----:B0-----:R-:W-:-:S05]  /*0d00*/  @P0 IMAD.WIDE.U32 R24, R5, 0x8, R24 ;  /* 0x0000000805180825 */ /* 0x001fca00078e0018 */
[----:B------:R0:W5:Y:S02]  /*0d10*/  @P0 LDG.E.64 R56, desc[UR6][R24.64] ;  /* 0x0000000618380981 */ /* 0x000164000c1e1b00 */
[----:B------:R-:W4:Y:S01]  /*0d20*/  LDC.64 R62, c[0x0][0x3d0] ;  /* 0x0000f400ff3e7b82 */ /* 0x000f220000000a00 */
[----:B-1----:R-:W-:-:S05]  /*0d30*/  @P0 IMAD.WIDE.U32 R58, R5, 0x8, R58 ;  /* 0x00000008053a0825 */ /* 0x002fca00078e003a */
[----:B------:R0:W5:Y:S02]  /*0d40*/  @P0 LDG.E.64 R52, desc[UR6][R58.64] ;  /* 0x000000063a340981 */ /* 0x000164000c1e1b00 */
[----:B------:R-:W1:Y:S01]  /*0d50*/  @P1 LDC.64 R64, c[0x0][0x438] ;  /* 0x00010e00ff401b82 */ /* 0x000e620000000a00 */
[----:B--2---:R-:W-:-:S05]  /*0d60*/  @P0 IMAD.WIDE.U32 R2, R5, 0x8, R2 ;  /* 0x0000000805020825 */ /* 0x004fca00078e0002 */
[----:B------:R0:W5:Y:S02]  /*0d70*/  @P0 LD.E.64 R48, desc[UR6][R2.64] ;  /* 0x0000000602300980 */ /* 0x000164000c101b00 */
[----:B------:R-:W2:Y:S01]  /*0d80*/  LDC.64 R66, c[0x0][0x3d8] ;  /* 0x0000f600ff427b82 */ /* 0x000ea20000000a00 */
[C---:B---3--:R-:W-:Y:S01]  /*0d90*/  @P0 IMAD.WIDE.U32 R60, R5.reuse, 0x8, R60 ;  /* 0x00000008053c0825 */ /* 0x048fe200078e003c */
[----:B------:R-:W-:-:S04]  /*0da0*/  @P0 LOP3.LUT R5, R5, 0x100, RZ, 0xfc, !PT ;  /* 0x0000010005050812 */ /* 0x000fc800078efcff */
[----:B------:R0:W5:Y:S02]  /*0db0*/  @P0 LD.E.64 R26, desc[UR6][R60.64] ;  /* 0x000000063c1a0980 */ /* 0x000164000c101b00 */
[----:B------:R-:W3:Y:S01]  /*0dc0*/  @P1 LDC.64 R68, c[0x0][0x440] ;  /* 0x00011000ff441b82 */ /* 0x000ee20000000a00 */
[----:B----4-:R-:W-:-:S05]  /*0dd0*/  @P1 IMAD.WIDE.U32 R62, R5, 0x8, R62 ;  /* 0x00000008053e1825 */ /* 0x010fca00078e003e */
[----:B------:R0:W5:Y:S02]  /*0de0*/  @P1 LDG.E.64 R50, desc[UR6][R62.64] ;  /* 0x000000063e321981 */ /* 0x000164000c1e1b00 */
[----:B------:R-:W4:Y:S01]  /*0df0*/  LDC.64 R70, c[0x0][0x3d0] ;  /* 0x0000f400ff467b82 */ /* 0x000f220000000a00 */
[----:B-1----:R-:W-:-:S05]  /*0e00*/  @P1 IMAD.WIDE.U32 R64, R5, 0x8, R64 ;  /* 0x0000000805401825 */ /* 0x002fca00078e0040 */
[----:B------:R0:W5:Y:S02]  /*0e10*/  @P1 LD.E.64 R46, desc[UR6][R64.64] ;  /* 0x00000006402e1980 */ /* 0x000164000c101b00 */
[----:B------:R-:W1:Y:S01]  /*0e20*/  @P2 LDC.64 R72, c[0x0][0x438] ;  /* 0x00010e00ff482b82 */ /* 0x000e620000000a00 */
[----:B--2---:R-:W-:-:S05]  /*0e30*/  @P1 IMAD.WIDE.U32 R66, R5, 0x8, R66 ;  /* 0x0000000805421825 */ /* 0x004fca00078e0042 */
[----:B------:R0:W5:Y:S02]  /*0e40*/  @P1 LDG.E.64 R22, desc[UR6][R66.64] ;  /* 0x0000000642161981 */ /* 0x000164000c1e1b00 */
[----:B------:R-:W2:Y:S01]  /*0e50*/  LDC.64 R74, c[0x0][0x3d8] ;  /* 0x0000f600ff4a7b82 */ /* 0x000ea20000000a00 */
[C---:B---3--:R-:W-:Y:S01]  /*0e60*/  @P1 IMAD.WIDE.U32 R68, R5.reuse, 0x8, R68 ;  /* 0x0000000805441825 */ /* 0x048fe200078e0044 */
[----:B------:R-:W-:-:S04]  /*0e70*/  @P1 IADD3 R5, PT, PT, R5, 0x100, RZ ;  /* 0x0000010005051810 */ /* 0x000fc80007ffe0ff */
        /* <DEDUP_REMOVED lines=14> */
[----:B------:R-:W3:Y:S08]  /*0f60*/  @P3 LDC.64 R84, c[0x0][0x440] ;  /* 0x00011000ff543b82 */ /* 0x000ef00000000a00 */
[----:B------:R-:W0:Y:S08]  /*0f70*/  LDC.64 R86, c[0x0][0x3d0] ;  /* 0x0000f400ff567b82 */ /* 0x000e300000000a00 */
[----:B------:R-:W0:Y:S08]  /*0f80*/  @P4 LDC.64 R88, c[0x0][0x438] ;  /* 0x00010e00ff584b82 */ /* 0x000e300000000a00 */
[----:B------:R-:W0:Y:S08]  /*0f90*/  LDC.64 R90, c[0x0][0x3d8] ;  /* 0x0000f600ff5a7b82 */ /* 0x000e300000000a00 */
[----:B------:R-:W0:Y:S08]  /*0fa0*/  @P4 LDC.64 R92, c[0x0][0x440] ;  /* 0x00011000ff5c4b82 */ /* 0x000e300000000a00 */
[----:B------:R-:W0:Y:S08]  /*0fb0*/  LDC.64 R94, c[0x0][0x3d0] ;  /* 0x0000f400ff5e7b82 */ /* 0x000e300000000a00 */
[----:B------:R-:W0:Y:S08]  /*0fc0*/  LDC.64 R98, c[0x0][0x3d8] ;  /* 0x0000f600ff627b82 */ /* 0x000e300000000a00 */
[----:B------:R-:W0:Y:S08]  /*0fd0*/  @P5 LDC.64 R96, c[0x0][0x438] ;  /* 0x00010e00ff605b82 */ /* 0x000e300000000a00 */
[----:B------:R-:W0:Y:S01]  /*0fe0*/  @P5 LDC.64 R100, c[0x0][0x440] ;  /* 0x00011000ff645b82 */ /* 0x000e220000000a00 */
[----:B----4-:R-:W-:-:S04]  /*0ff0*/  @P3 IMAD.WIDE.U32 R78, R5, 0x8, R78 ;  /* 0x00000008054e3825 */ /* 0x010fc800078e004e */
[C---:B-1----:R-:W-:Y:S01]  /*1000*/  @P3 IMAD.WIDE.U32 R80, R5.reuse, 0x8, R80 ;  /* 0x0000000805503825 */ /* 0x042fe200078e0050 */
[----:B------:R1:W5:Y:S03]  /*1010*/  @P3 LDG.E.64 R16, desc[UR6][R78.64] ;  /* 0x000000064e103981 */ /* 0x000366000c1e1b00 */
[C---:B--2---:R-:W-:Y:S01]  /*1020*/  @P3 IMAD.WIDE.U32 R82, R5.reuse, 0x8, R82 ;  /* 0x0000000805523825 */ /* 0x044fe200078e0052 */
[----:B------:R1:W5:Y:S03]  /*1030*/  @P3 LD.E.64 R42, desc[UR6][R80.64] ;  /* 0x00000006502a3980 */ /* 0x000366000c101b00 */
[C---:B---3--:R-:W-:Y:S01]  /*1040*/  @P3 IMAD.WIDE.U32 R84, R5.reuse, 0x8, R84 ;  /* 0x0000000805543825 */ /* 0x048fe200078e0054 */
[----:B------:R-:W-:Y:S01]  /*1050*/  @P3 IADD3 R5, PT, PT, R5, 0x100, RZ ;  /* 0x0000010005053810 */ /* 0x000fe20007ffe0ff */
[----:B------:R1:W5:Y:S04]  /*1060*/  @P3 LDG.E.64 R14, desc[UR6][R82.64] ;  /* 0x00000006520e3981 */ /* 0x000368000c1e1b00 */
[C---:B0-----:R-:W-:Y:S01]  /*1070*/  @P4 IMAD.WIDE.U32 R86, R5.reuse, 0x8, R86 ;  /* 0x0000000805564825 */ /* 0x041fe200078e0056 */
[----:B------:R1:W5:Y:S03]  /*1080*/  @P3 LD.E.64 R32, desc[UR6][R84.64] ;  /* 0x0000000654203980 */ /* 0x000366000c101b00 */
[C---:B------:R-:W-:Y:S01]  /*1090*/  @P4 IMAD.WIDE.U32 R88, R5.reuse, 0x8, R88 ;  /* 0x0000000805584825 */ /* 0x040fe200078e0058 */
[----:B------:R1:W5:Y:S03]  /*10a0*/  @P4 LDG.E.64 R12, desc[UR6][R86.64] ;  /* 0x00000006560c4981 */ /* 0x000366000c1e1b00 */
[C---:B------:R-:W-:Y:S01]  /*10b0*/  @P4 IMAD.WIDE.U32 R90, R5.reuse, 0x8, R90 ;  /* 0x00000008055a4825 */ /* 0x040fe200078e005a */
[----:B------:R1:W5:Y:S03]  /*10c0*/  @P4 LD.E.64 R40, desc[UR6][R88.64] ;  /* 0x0000000658284980 */ /* 0x000366000c101b00 */
[C---:B------:R-:W-:Y:S01]  /*10d0*/  @P4 IMAD.WIDE.U32 R92, R5.reuse, 0x8, R92 ;  /* 0x00000008055c4825 */ /* 0x040fe200078e005c */
[----:B------:R-:W-:Y:S01]  /*10e0*/  @P4 IADD3 R5, PT, PT, R5, 0x100, RZ ;  /* 0x0000010005054810 */ /* 0x000fe20007ffe0ff */
[----:B------:R1:W5:Y:S04]  /*10f0*/  @P4 LDG.E.64 R10, desc[UR6][R90.64] ;  /* 0x000000065a0a4981 */ /* 0x000368000c1e1b00 */
[C---:B------:R-:W-:Y:S01]  /*1100*/  @P5 IMAD.WIDE.U32 R94, R5.reuse, 0x8, R94 ;  /* 0x00000008055e5825 */ /* 0x040fe200078e005e */
[----:B------:R1:W5:Y:S03]  /*1110*/  @P4 LD.E.64 R34, desc[UR6][R92.64] ;  /* 0x000000065c224980 */ /* 0x000366000c101b00 */
[C---:B------:R-:W-:Y:S01]  /*1120*/  @P5 IMAD.WIDE.U32 R98, R5.reuse, 0x8, R98 ;  /* 0x0000000805625825 */ /* 0x040fe200078e0062 */
[----:B------:R1:W5:Y:S03]  /*1130*/  @P5 LDG.E.64 R8, desc[UR6][R94.64] ;  /* 0x000000065e085981 */ /* 0x000366000c1e1b00 */
[C---:B------:R-:W-:Y:S01]  /*1140*/  @P5 IMAD.WIDE.U32 R96, R5.reuse, 0x8, R96 ;  /* 0x0000000805605825 */ /* 0x040fe200078e0060 */
[----:B------:R1:W5:Y:S03]  /*1150*/  @P5 LDG.E.64 R6, desc[UR6][R98.64] ;  /* 0x0000000662065981 */ /* 0x000366000c1e1b00 */
[----:B------:R-:W-:Y:S01]  /*1160*/  @P5 IMAD.WIDE.U32 R100, R5, 0x8, R100 ;  /* 0x0000000805645825 */ /* 0x000fe200078e0064 */
[----:B------:R1:W5:Y:S04]  /*1170*/  @P5 LD.E.64 R38, desc[UR6][R96.64] ;  /* 0x0000000660265980 */ /* 0x000368000c101b00 */
[----:B------:R1:W5:Y:S01]  /*1180*/  @P5 LD.E.64 R36, desc[UR6][R100.64] ;  /* 0x0000000664245980 */ /* 0x000362000c101b00 */
[----:B------:R-:W-:-:S02]  /*1190*/  ISETP.GE.U32.AND P1, PT, R54, 0x700, PT ;  /* 0x000007003600780c */ /* 0x000fc40003f26070 */
[----:B------:R-:W-:-:S11]  /*11a0*/  @P5 IADD3 R5, PT, PT, R5, 0x100, RZ ;  /* 0x0000010005055810 */ /* 0x000fd60007ffe0ff */
[----:B-1----:R-:W-:Y:S05]  /*11b0*/  @!P1 BRA `(.L_x_24505) ;  /* 0x0000000400809947 */ /* 0x002fea0003800000 */
[----:B------:R-:W0:Y:S08]  /*11c0*/  LDC.64 R60, c[0x0][0x3d0] ;  /* 0x0000f400ff3c7b82 */ /* 0x000e300000000a00 */
[----:B------:R-:W1:Y:S08]  /*11d0*/  LDC.64 R58, c[0x0][0x3d8] ;  /* 0x0000f600ff3a7b82 */ /* 0x000e700000000a00 */
[----:B------:R-:W2:Y:S08]  /*11e0*/  LDC.64 R2, c[0x0][0x440] ;  /* 0x00011000ff027b82 */ /* 0x000eb00000000a00 */
[----:B------:R-:W3:Y:S01]  /*11f0*/  LDC.64 R24, c[0x0][0x438] ;  /* 0x00010e00ff187b82 */ /* 0x000ee20000000a00 */
[----:B0-----:R-:W-:-:S06]  /*1200*/  IMAD.WIDE.U32 R60, R5, 0x8, R60 ;  /* 0x00000008053c7825 */ /* 0x001fcc00078e003c */
[----:B------:R-:W5:Y:S01]  /*1210*/  LDG.E.64 R60, desc[UR6][R60.64] ;  /* 0x000000063c3c7981 */ /* 0x000f62000c1e1b00 */
[----:B-1----:R-:W-:-:S06]  /*1220*/  IMAD.WIDE.U32 R58, R5, 0x8, R58 ;  /* 0x00000008053a7825 */ /* 0x002fcc00078e003a */
[----:B------:R-:W5:Y:S01]  /*1230*/  LDG.E.64 R58, desc[UR6][R58.64] ;  /* 0x000000063a3a7981 */ /* 0x000f62000c1e1b00 */
[----:B--2---:R-:W-:-:S06]  /*1240*/  IMAD.WIDE.U32 R2, R5, 0x8, R2 ;  /* 0x0000000805027825 */ /* 0x004fcc00078e0002 */
[----:B------:R-:W5:Y:S01]  /*1250*/  LD.E.64 R2, desc[UR6][R2.64] ;  /* 0x0000000602027980 */ /* 0x000f62000c101b00 */
[----:B---3--:R-:W-:-:S06]  /*1260*/  IMAD.WIDE.U32 R24, R5, 0x8, R24 ;  /* 0x0000000805187825 */ /* 0x008fcc00078e0018 */
[----:B------:R-:W5:Y:S01]  /*1270*/  LD.E.64 R24, desc[UR6][R24.64] ;  /* 0x0000000618187980 */ /* 0x000f62000c101b00 */
[----:B------:R-:W-:Y:S05]  /*1280*/  BRA `(.L_x_24505) ;  /* 0x00000004004c7947 */ /* 0x000fea0003800000 */
.L_x_24506:
        /* <DEDUP_REMOVED lines=8> */
[----:B------:R-:W-:-:S05]  /*1310*/  ISETP.GE.U32.AND P6, PT, R54, 0x700, PT ;  /* 0x000007003600780c */ /* 0x000fca0003fc6070 */
[----:B------:R-:W2:Y:S08]  /*1320*/  @P0 LDC.64 R64, c[0x0][0x438] ;  /* 0x00010e00ff400b82 */ /* 0x000eb00000000a00 */
[----:B------:R-:W3:Y:S01]  /*1330*/  LDC.64 R70, c[0x0][0x3d0] ;  /* 0x0000f400ff467b82 */ /* 0x000ee20000000a00 */
[----:B0-----:R-:W-:-:S05]  /*1340*/  @P0 IMAD.WIDE.U32 R62, R5, 0x8, R62 ;  /* 0x00000008053e0825 */ /* 0x001fca00078e003e */
[----:B------:R-:W5:Y:S02]  /*1350*/  @P0 LDG.E.64 R56, desc[UR6][R62.64] ;  /* 0x000000063e380981 */ /* 0x000f64000c1e1b00 */
[----:B------:R-:W0:Y:S01]  /*1360*/  @P1 LDC.64 R72, c[0x0][0x438] ;  /* 0x00010e00ff481b82 */ /* 0x000e220000000a00 */
[----:B-1----:R-:W-:-:S05]  /*1370*/  @P0 IMAD.WIDE.U32 R66, R5, 0x8, R66 ;  /* 0x0000000805420825 */ /* 0x002fca00078e0042 */
[----:B------:R1:W5:Y:S02]  /*1380*/  @P0 LDG.E.64 R52, desc[UR6][R66.64] ;  /* 0x0000000642340981 */ /* 0x000364000c1e1b00 */
[----:B------:R-:W4:Y:S01]  /*1390*/  LDC.64 R74, c[0x0][0x3d8] ;  /* 0x0000f600ff4a7b82 */ /* 0x000f220000000a00 */
[C---:B--2---:R-:W-:Y:S01]  /*13a0*/  @P0 IMAD.WIDE.U32 R68, R5.reuse, 0x8, R64 ;  /* 0x0000000805440825 */ /* 0x044fe200078e0040 */
[----:B------:R-:W-:-:S04]  /*13b0*/  @P0 LOP3.LUT R5, R5, 0x100, RZ, 0xfc, !PT ;  /* 0x0000010005050812 */ /* 0x000fc800078efcff */
[----:B------:R2:W5:Y:S02]  /*13c0*/  @P0 LD.E.64 R48, desc[UR6][R68.64] ;  /* 0x0000000644300980 */ /* 0x000564000c101b00 */
[----:B------:R-:W1:Y:S01]  /*13d0*/  LDC.64 R76, c[0x0][0x3d0] ;  /* 0x0000f400ff4c7b82 */ /* 0x000e620000000a00 */
[----:B---3--:R-:W-:-:S05]  /*13e0*/  @P1 IMAD.WIDE.U32 R70, R5, 0x8, R70 ;  /* 0x0000000805461825 */ /* 0x008fca00078e0046 */
[----:B------:R2:W5:Y:S02]  /*13f0*/  @P1 LDG.E.64 R50, desc[UR6][R70.64] ;  /* 0x0000000646321981 */ /* 0x000564000c1e1b00 */
[----:B------:R-:W3:Y:S01]  /*1400*/  @P2 LDC.64 R78, c[0x0][0x438] ;  /* 0x00010e00ff4e2b82 */ /* 0x000ee20000000a00 */
[----:B0-----:R-:W-:-:S05]  /*1410*/  @P1 IMAD.WIDE.U32 R72, R5, 0x8, R72 ;  /* 0x0000000805481825 */ /* 0x001fca00078e0048 */
[----:B------:R2:W5:Y:S02]  /*1420*/  @P1 LD.E.64 R46, desc[UR6][R72.64] ;  /* 0x00000006482e1980 */ /* 0x000564000c101b00 */
[----:B------:R-:W0:Y:S01]  /*1430*/  LDC.64 R80, c[0x0][0x3d8] ;  /* 0x0000f600ff507b82 */ /* 0x000e220000000a00 */
[C---:B----4-:R-:W-:Y:S01]  /*1440*/  @P1 IMAD.WIDE.U32 R74, R5.reuse, 0x8, R74 ;  /* 0x00000008054a1825 */ /* 0x050fe200078e004a */
[----:B------:R-:W-:-:S04]  /*1450*/  @P1 IADD3 R5, PT, PT, R5, 0x100, RZ ;  /* 0x0000010005051810 */ /* 0x000fc80007ffe0ff */
[----:B------:R2:W5:Y:S02]  /*1460*/  @P1 LDG.E.64 R22, desc[UR6][R74.64] ;  /* 0x000000064a161981 */ /* 0x000564000c1e1b00 */
[----:B------:R-:W4:Y:S01]  /*1470*/  LDC.64 R82, c[0x0][0x3d0] ;  /* 0x0000f400ff527b82 */ /* 0x000f220000000a00 */
[----:B-1----:R-:W-:-:S05]  /*1480*/  @P2 IMAD.WIDE.U32 R76, R5, 0x8, R76 ;  /* 0x00000008054c2825 */ /* 0x002fca00078e004c */
[----:B------:R2:W5:Y:S02]  /*1490*/  @P2 LDG.E.64 R20, desc[UR6][R76.64] ;  /* 0x000000064c142981 */ /* 0x000564000c1e1b00 */
[----:B------:R-:W1:Y:S01]  /*14a0*/  LDC.64 R86, c[0x0][0x3d8] ;  /* 0x0000f600ff567b82 */ /* 0x000e620000000a00 */
[----:B---3--:R-:W-:-:S05]  /*14b0*/  @P2 IMAD.WIDE.U32 R78, R5, 0x8, R78 ;  /* 0x00000008054e2825 */ /* 0x008fca00078e004e */
[----:B------:R2:W5:Y:S02]  /*14c0*/  @P2 LD.E.64 R44, desc[UR6][R78.64] ;  /* 0x000000064e2c2980 */ /* 0x000564000c101b00 */
[----:B------:R-:W3:Y:S01]  /*14d0*/  @P3 LDC.64 R84, c[0x0][0x438] ;  /* 0x00010e00ff543b82 */ /* 0x000ee20000000a00 */
[C---:B0-----:R-:W-:Y:S01]  /*14e0*/  @P2 IMAD.WIDE.U32 R80, R5.reuse, 0x8, R80 ;  /* 0x0000000805502825 */ /* 0x041fe200078e0050 */
[----:B------:R-:W-:-:S04]  /*14f0*/  @P2 IADD3 R5, PT, PT, R5, 0x100, RZ ;  /* 0x0000010005052810 */ /* 0x000fc80007ffe0ff */
[----:B------:R2:W5:Y:S02]  /*1500*/  @P2 LDG.E.64 R18, desc[UR6][R80.64] ;  /* 0x0000000650122981 */ /* 0x000564000c1e1b00 */
[----:B------:R-:W0:Y:S01]  /*1510*/  LDC.64 R64, c[0x0][0x3d0] ;  /* 0x0000f400ff407b82 */ /* 0x000e220000000a00 */
[----:B----4-:R-:W-:-:S05]  /*1520*/  @P3 IMAD.WIDE.U32 R82, R5, 0x8, R82 ;  /* 0x0000000805523825 */ /* 0x010fca00078e0052 */
[----:B------:R2:W5:Y:S02]  /*1530*/  @P3 LDG.E.64 R16, desc[UR6][R82.64] ;  /* 0x0000000652103981 */ /* 0x000564000c1e1b00 */
[----:B------:R-:W4:Y:S01]  /*1540*/  LDC.64 R92, c[0x0][0x3d8] ;  /* 0x0000f600ff5c7b82 */ /* 0x000f220000000a00 */
[----:B-1----:R-:W-:-:S05]  /*1550*/  @P3 IMAD.WIDE.U32 R86, R5, 0x8, R86 ;  /* 0x0000000805563825 */ /* 0x002fca00078e0056 */
[----:B------:R2:W5:Y:S02]  /*1560*/  @P3 LDG.E.64 R14, desc[UR6][R86.64] ;  /* 0x00000006560e3981 */ /* 0x000564000c1e1b00 */
[----:B------:R-:W1:Y:S01]  /*1570*/  @P4 LDC.64 R90, c[0x0][0x438] ;  /* 0x00010e00ff5a4b82 */ /* 0x000e620000000a00 */
[C---:B---3--:R-:W-:Y:S01]  /*1580*/  @P3 IMAD.WIDE.U32 R84, R5.reuse, 0x8, R84 ;  /* 0x0000000805543825 */ /* 0x048fe200078e0054 */
[----:B------:R-:W-:-:S04]  /*1590*/  @P3 IADD3 R5, PT, PT, R5, 0x100, RZ ;  /* 0x0000010005053810 */ /* 0x000fc80007ffe0ff */
[----:B------:R2:W5:Y:S02]  /*15a0*/  @P3 LD.E.64 R42, desc[UR6][R84.64] ;  /* 0x00000006542a3980 */ /* 0x000564000c101b00 */
[----:B------:R-:W3:Y:S08]  /*15b0*/  LDC.64 R94, c[0x0][0x3d0] ;  /* 0x0000f400ff5e7b82 */ /* 0x000ef00000000a00 */
[----:B------:R-:W2:Y:S08]  /*15c0*/  LDC.64 R98, c[0x0][0x3d8] ;  /* 0x0000f600ff627b82 */ /* 0x000eb00000000a00 */
[----:B------:R-:W2:Y:S08]  /*15d0*/  @P5 LDC.64 R96, c[0x0][0x438] ;  /* 0x00010e00ff605b82 */ /* 0x000eb00000000a00 */
[----:B------:R-:W2:Y:S08]  /*15e0*/  LDC.64 R104, c[0x0][0x3d8] ;  /* 0x0000f600ff687b82 */ /* 0x000eb00000000a00 */
[----:B------:R-:W2:Y:S08]  /*15f0*/  LDC.64 R100, c[0x0][0x3d0] ;  /* 0x0000f400ff647b82 */ /* 0x000eb00000000a00 */
[----:B------:R-:W2:Y:S01]  /*1600*/  @P6 LDC.64 R102, c[0x0][0x438] ;  /* 0x00010e00ff666b82 */ /* 0x000ea20000000a00 */
[----:B0-----:R-:W-:-:S04]  /*1610*/  @P4 IMAD.WIDE.U32 R88, R5, 0x8, R64 ;  /* 0x0000000805584825 */ /* 0x001fc800078e0040 */
[C---:B-1----:R-:W-:Y:S01]  /*1620*/  @P4 IMAD.WIDE.U32 R90, R5.reuse, 0x8, R90 ;  /* 0x00000008055a4825 */ /* 0x042fe200078e005a */
[----:B------:R0:W5:Y:S03]  /*1630*/  @P4 LDG.E.64 R12, desc[UR6][R88.64] ;  /* 0x00000006580c4981 */ /* 0x000166000c1e1b00 */
[C---:B----4-:R-:W-:Y:S01]  /*1640*/  @P4 IMAD.WIDE.U32 R92, R5.reuse, 0x8, R92 ;  /* 0x00000008055c4825 */ /* 0x050fe200078e005c */
[----:B------:R-:W-:Y:S01]  /*1650*/  @P4 IADD3 R5, PT, PT, R5, 0x100, RZ ;  /* 0x0000010005054810 */ /* 0x000fe20007ffe0ff */
[----:B------:R0:W5:Y:S04]  /*1660*/  @P4 LD.E.64 R40, desc[UR6][R90.64] ;  /* 0x000000065a284980 */ /* 0x000168000c101b00 */
[C---:B---3--:R-:W-:Y:S01]  /*1670*/  @P5 IMAD.WIDE.U32 R94, R5.reuse, 0x8, R94 ;  /* 0x00000008055e5825 */ /* 0x048fe200078e005e */
[----:B------:R0:W5:Y:S03]  /*1680*/  @P4 LDG.E.64 R10, desc[UR6][R92.64] ;  /* 0x000000065c0a4981 */ /* 0x000166000c1e1b00 */
[C---:B--2---:R-:W-:Y:S01]  /*1690*/  @P5 IMAD.WIDE.U32 R96, R5.reuse, 0x8, R96 ;  /* 0x0000000805605825 */ /* 0x044fe200078e0060 */
[----:B------:R0:W5:Y:S03]  /*16a0*/  @P5 LDG.E.64 R8, desc[UR6][R94.64] ;  /* 0x000000065e085981 */ /* 0x000166000c1e1b00 */
[C---:B------:R-:W-:Y:S01]  /*16b0*/  @P5 IMAD.WIDE.U32 R98, R5.reuse, 0x8, R98 ;  /* 0x0000000805625825 */ /* 0x040fe200078e0062 */
[----:B------:R-:W-:Y:S01]  /*16c0*/  @P5 IADD3 R5, PT, PT, R5, 0x100, RZ ;  /* 0x0000010005055810 */ /* 0x000fe20007ffe0ff */
[----:B------:R0:W5:Y:S04]  /*16d0*/  @P5 LD.E.64 R38, desc[UR6][R96.64] ;  /* 0x0000000660265980 */ /* 0x000168000c101b00 */
[C---:B------:R-:W-:Y:S01]  /*16e0*/  @P6 IMAD.WIDE.U32 R66, R5.reuse, 0x8, R104 ;  /* 0x0000000805426825 */ /* 0x040fe200078e0068 */
[----:B------:R0:W5:Y:S03]  /*16f0*/  @P5 LDG.E.64 R6, desc[UR6][R98.64] ;  /* 0x0000000662065981 */ /* 0x000166000c1e1b00 */
[C---:B------:R-:W-:Y:S01]  /*1700*/  @P6 IMAD.WIDE.U32 R62, R5.reuse, 0x8, R100 ;  /* 0x00000008053e6825 */ /* 0x040fe200078e0064 */
[----:B------:R0:W5:Y:S03]  /*1710*/  @P6 LDG.E.64 R58, desc[UR6][R66.64] ;  /* 0x00000006423a6981 */ /* 0x000166000c1e1b00 */
[----:B------:R-:W-:Y:S01]  /*1720*/  @P6 IMAD.WIDE.U32 R64, R5, 0x8, R102 ;  /* 0x0000000805406825 */ /* 0x000fe200078e0066 */
[----:B------:R0:W5:Y:S04]  /*1730*/  @P6 LDG.E.64 R60, desc[UR6][R62.64] ;  /* 0x000000063e3c6981 */ /* 0x000168000c1e1b00 */
[----:B------:R0:W5:Y:S01]  /*1740*/  @P6 LD.E.64 R24, desc[UR6][R64.64] ;  /* 0x0000000640186980 */ /* 0x000162000c101b00 */
[----:B------:R-:W-:-:S02]  /*1750*/  @P0 CS2R R26, SRZ ;  /* 0x00000000001a0805 */ /* 0x000fc4000001ff00 */
[----:B------:R-:W-:Y:S02]  /*1760*/  @P1 CS2R R28, SRZ ;  /* 0x00000000001c1805 */ /* 0x000fe4000001ff00 */
[----:B------:R-:W-:Y:S02]  /*1770*/  @P2 CS2R R30, SRZ ;  /* 0x00000000001e2805 */ /* 0x000fe4000001ff00 */
[----:B------:R-:W-:Y:S02]  /*1780*/  @P3 CS2R R32, SRZ ;  /* 0x0000000000203805 */ /* 0x000fe4000001ff00 */
[----:B------:R-:W-:Y:S02]  /*1790*/  @P4 CS2R R34, SRZ ;  /* 0x0000000000224805 */ /* 0x000fe4000001ff00 */
[----:B------:R-:W-:Y:S02]  /*17a0*/  @P5 CS2R R36, SRZ ;  /* 0x0000000000245805 */ /* 0x000fe4000001ff00 */
[----:B0-----:R-:W-:-:S07]  /*17b0*/  @P6 CS2R R2, SRZ ;  /* 0x0000000000026805 */ /* 0x001fce000001ff00 */
.L_x_24505:
[----:B------:R-:W-:Y:S05]  /*17c0*/  BSYNC.RECONVERGENT B0 ;  /* 0x0000000000007941 */ /* 0x000fea0003800200 */
.L_x_24502:
[----:B------:R-:W0:Y:S02]  /*17d0*/  LDCU UR4, c[0x0][0x384] ;  /* 0x00007080ff0477ac */ /* 0x000e240008000800 */
[----:B0-----:R-:W-:-:S13]  /*17e0*/  ISETP.GE.AND P1, PT, R0, UR4, PT ;  /* 0x0000000400007c0c */ /* 0x001fda000bf26270 */
[----:B------:R-:W-:Y:S05]  /*17f0*/  @P1 EXIT ;  /* 0x000000000000194d */ /* 0x000fea0003800000 */
[----:B-----5:R-:W-:Y:S01]  /*1800*/  MOV R5, R56 ;  /* 0x0000003800057202 */ /* 0x020fe20000000f00 */
[----:B------:R-:W0:Y:S01]  /*1810*/  LDCU.64 UR4, c[0x0][0x3a0] ;  /* 0x00007400ff0477ac */ /* 0x000e220008000a00 */
[----:B------:R-:W-:Y:S02]  /*1820*/  MOV R55, R57 ;  /* 0x0000003900377202 */ /* 0x000fe40000000f00 */
[----:B------:R-:W-:Y:S01]  /*1830*/  MOV R110, R58 ;  /* 0x0000003a006e7202 */ /* 0x000fe20000000f00 */
[----:B------:R-:W1:Y:S01]  /*1840*/  LDCU UR10, c[0x0][0x388] ;  /* 0x00007100ff0a77ac */ /* 0x000e620008000800 */
[----:B------:R-:W-:Y:S02]  /*1850*/  SHF.R.U64 R112, R58, 0x10, R59 ;  /* 0x000000103a707819 */ /* 0x000fe4000000123b */
[----:B------:R-:W-:Y:S01]  /*1860*/  MOV R102, R6 ;  /* 0x0000000600667202 */ /* 0x000fe20000000f00 */
[----:B------:R-:W2:Y:S01]  /*1870*/  LDCU.U8 UR8, c[0x0][0x410] ;  /* 0x00008200ff0877ac */ /* 0x000ea20008000000 */
[----:B------:R-:W-:-:S02]  /*1880*/  SHF.R.U64 R104, R6, 0x10, R7 ;  /* 0x0000001006687819 */ /* 0x000fc40000001207 */
[----:B------:R-:W-:Y:S01]  /*1890*/  PRMT R58, R5, 0x5410, R55 ;  /* 0x00005410053a7816 */ /* 0x000fe20000000037 */
[----:B------:R-:W3:Y:S01]  /*18a0*/  LDCU UR9, c[0x0][0x400] ;  /* 0x00008000ff0977ac */ /* 0x000ee20008000800 */
[----:B------:R-:W-:Y:S02]  /*18b0*/  MOV R106, R60 ;  /* 0x0000003c006a7202 */ /* 0x000fe40000000f00 */
[----:B------:R-:W-:Y:S01]  /*18c0*/  MOV R6, R61 ;  /* 0x0000003d00067202 */ /* 0x000fe20000000f00 */
[----:B------:R-:W4:Y:S01]  /*18d0*/  LDCU.64 UR12, c[0x0][0x398] ;  /* 0x00007300ff0c77ac */ /* 0x000f220008000a00 */
[----:B------:R-:W-:Y:S02]  /*18e0*/  SHF.R.U64 R113, R48, 0x10, R49 ;  /* 0x0000001030717819 */ /* 0x000fe40000001231 */
[----:B------:R-:W-:Y:S01]  /*18f0*/  SHF.R.U64 R5, R26, 0x10, R27 ;  /* 0x000000101a057819 */ /* 0x000fe2000000121b */
[----:B------:R-:W0:Y:S01]  /*1900*/  LDCU.64 UR14, c[0x0][0x3a0] ;  /* 0x00007400ff0e77ac */ /* 0x000e220008000a00 */
[----:B------:R-:W-:-:S02]  /*1910*/  PRMT R106, R106, 0x5410, R6 ;  /* 0x000054106a6a7816 */ /* 0x000fc40000000006 */
[----:B------:R-:W-:Y:S01]  /*1920*/  PRMT R113, R113, 0x5410, R5 ;  /* 0x0000541071717816 */ /* 0x000fe20000000005 */
[----:B------:R-:W-:Y:S01]  /*1930*/  UPLOP3.LUT UP1, UPT, UPT, UPT, UPT, 0x40, 0x4 ;  /* 0x000000000004789c */ /* 0x000fe20003f2e870 */
[----:B------:R-:W-:Y:S02]  /*1940*/  SHF.R.U32.HI R114, RZ, 0x10, R49 ;  /* 0x00000010ff727819 */ /* 0x000fe40000011631 */
[----:B------:R-:W-:Y:S02]  /*1950*/  SHF.R.U32.HI R5, RZ, 0x10, R27 ;  /* 0x00000010ff057819 */ /* 0x000fe4000001161b */
[----:B------:R-:W-:Y:S02]  /*1960*/  SHF.R.U64 R115, R46, 0x10, R47 ;  /* 0x000000102e737819 */ /* 0x000fe4000000122f */
[----:B------:R-:W-:Y:S02]  /*1970*/  SHF.R.U64 R6, R28, 0x10, R29 ;  /* 0x000000101c067819 */ /* 0x000fe4000000121d */
[----:B------:R-:W-:-:S02]  /*1980*/  PRMT R114, R114, 0x5410, R5 ;  /* 0x0000541072727816 */ /* 0x000fc40000000005 */
[----:B------:R-:W-:Y:S02]  /*1990*/  PRMT R115, R115, 0x5410, R6 ;  /* 0x0000541073737816 */ /* 0x000fe40000000006 */
        /* <DEDUP_REMOVED lines=22> */
[----:B------:R-:W-:-:S02]  /*1b00*/  MOV R90, R12 ;  /* 0x0000000c005a7202 */ /* 0x000fc40000000f00 */
[----:B------:R-:W-:Y:S02]  /*1b10*/  SHF.R.U64 R92, R12, 0x10, R13 ;  /* 0x000000100c5c7819 */ /* 0x000fe4000000120d */
[----:B------:R-:W-:Y:S02]  /*1b20*/  SHF.R.S32.HI R4, RZ, 0x2, R4 ;  /* 0x00000002ff047819 */ /* 0x000fe40000011404 */
[----:B------:R-:W-:Y:S02]  /*1b30*/  MOV R94, R10 ;  /* 0x0000000a005e7202 */ /* 0x000fe40000000f00 */
[----:B------:R-:W-:Y:S02]  /*1b40*/  MOV R12, R11 ;  /* 0x0000000b000c7202 */ /* 0x000fe40000000f00 */
[--C-:B------:R-:W-:Y:S02]  /*1b50*/  SHF.R.U64 R96, R10, 0x10, R11.reuse ;  /* 0x000000100a607819 */ /* 0x100fe4000000120b */
[----:B------:R-:W-:-:S02]  /*1b60*/  SHF.R.U32.HI R11, RZ, 0x10, R11 ;  /* 0x00000010ff0b7819 */ /* 0x000fc4000001160b */
[----:B------:R-:W-:Y:S02]  /*1b70*/  MOV R10, R9 ;  /* 0x00000009000a7202 */ /* 0x000fe40000000f00 */
[----:B------:R-:W-:Y:S02]  /*1b80*/  MOV R98, R8 ;  /* 0x0000000800627202 */ /* 0x000fe40000000f00 */
[----:B------:R-:W-:Y:S02]  /*1b90*/  PRMT R126, R126, 0x5410, R5 ;  /* 0x000054107e7e7816 */ /* 0x000fe40000000005 */
[----:B------:R-:W-:Y:S02]  /*1ba0*/  PRMT R127, R127, 0x5410, R6 ;  /* 0x000054107f7f7816 */ /* 0x000fe40000000006 */
[----:B------:R-:W-:Y:S02]  /*1bb0*/  LOP3.LUT R6, R120, 0xe0, RZ, 0xc0, !PT ;  /* 0x000000e078067812 */ /* 0x000fe400078ec0ff */
[----:B------:R-:W-:-:S02]  /*1bc0*/  LOP3.LUT R5, R4, 0xff, RZ, 0xc0, !PT ;  /* 0x000000ff04057812 */ /* 0x000fc400078ec0ff */
[----:B------:R-:W-:Y:S02]  /*1bd0*/  SHF.R.U64 R100, R8, 0x10, R9 ;  /* 0x0000001008647819 */ /* 0x000fe40000001209 */
[----:B------:R-:W-:Y:S02]  /*1be0*/  MOV R8, R7 ;  /* 0x0000000700087202 */ /* 0x000fe40000000f00 */
[----:B------:R-:W-:Y:S02]  /*1bf0*/  SHF.R.U32.HI R65, RZ, 0x10, R7 ;  /* 0x00000010ff417819 */ /* 0x000fe40000011607 */
[----:B------:R-:W-:Y:S02]  /*1c00*/  MOV R7, R59 ;  /* 0x0000003b00077202 */ /* 0x000fe40000000f00 */
[----:B------:R-:W-:Y:S02]  /*1c10*/  PRMT R96, R96, 0x5410, R11 ;  /* 0x0000541060607816 */ /* 0x000fe4000000000b */
[----:B------:R-:W-:-:S02]  /*1c20*/  PRMT R98, R98, 0x5410, R10 ;  /* 0x0000541062627816 */ /* 0x000fc4000000000a */
[----:B------:R-:W0:Y:S01]  /*1c30*/  LDC.64 R10, c[0x0][0x398] ;  /* 0x0000e600ff0a7b82 */ /* 0x000e220000000a00 */
[----:B------:R-:W-:Y:S02]  /*1c40*/  SHF.R.U32.HI R4, RZ, 0x1, R4 ;  /* 0x00000001ff047819 */ /* 0x000fe40000011604 */
[----:B------:R-:W-:Y:S02]  /*1c50*/  VIADDMNMX R6, R5, -R6, RZ, !PT ;  /* 0x8000000605067246 */ /* 0x000fe400078001ff */
[----:B------:R-:W-:Y:S02]  /*1c60*/  PRMT R110, R110, 0x5410, R7 ;  /* 0x000054106e6e7816 */ /* 0x000fe40000000007 */
[----:B------:R-:W-:Y:S02]  /*1c70*/  LOP3.LUT R7, R4, 0x7fffff80, RZ, 0xc0, !PT ;  /* 0x7fffff8004077812 */ /* 0x000fe400078ec0ff */
[----:B------:R-:W-:Y:S02]  /*1c80*/  VIMNMX R6, PT, PT, R6, 0x20, PT ;  /* 0x0000002006067848 */ /* 0x000fe40003fe0100 */
[----:B------:R-:W-:-:S02]  /*1c90*/  SHF.L.U32 R4, R120, 0x5, RZ ;  /* 0x0000000578047819 */ /* 0x000fc400000006ff */
[----:B------:R-:W-:Y:S02]  /*1ca0*/  LEA R6, R6, R7, 0x2 ;  /* 0x0000000706067211 */ /* 0x000fe400078e10ff */
[----:B------:R-:W-:Y:S02]  /*1cb0*/  LOP3.LUT R4, R4, 0x3e0, RZ, 0xc0, !PT ;  /* 0x000003e004047812 */ /* 0x000fe400078ec0ff */
[----:B------:R-:W-:Y:S02]  /*1cc0*/  I2FP.F32.U32 R6, R6 ;  /* 0x0000000600067245 */ /* 0x000fe40000201000 */
[----:B------:R-:W-:Y:S02]  /*1cd0*/  PRMT R102, R102, 0x5410, R8 ;  /* 0x0000541066667816 */ /* 0x000fe40000000008 */
[----:B------:R0:W0:Y:S01]  /*1ce0*/  MUFU.RCP R55, R6 ;  /* 0x0000000600377308 */ /* 0x0000220000001000 */
[----:B------:R-:W-:Y:S02]  /*1cf0*/  SHF.R.U32.HI R128, RZ, 0x10, R39 ;  /* 0x00000010ff807819 */ /* 0x000fe40000011627 */
[----:B------:R-:W-:-:S02]  /*1d00*/  SHF.R.U32.HI R8, RZ, 0x10, R37 ;  /* 0x00000010ff087819 */ /* 0x000fc40000011625 */
[----:B------:R-:W-:Y:S02]  /*1d10*/  VIADDMNMX R4, R5, -R4, RZ, !PT ;  /* 0x8000000405047246 */ /* 0x000fe400078001ff */
[----:B------:R-:W-:Y:S02]  /*1d20*/  SHF.R.U64 R63, R56, 0x10, R57 ;  /* 0x00000010383f7819 */ /* 0x000fe40000001239 */
[----:B------:R-:W-:Y:S02]  /*1d30*/  MOV R62, R52 ;  /* 0x00000034003e7202 */ /* 0x000fe40000000f00 */
[----:B------:R-:W-:Y:S02]  /*1d40*/  SHF.R.U64 R64, R52, 0x10, R53 ;  /* 0x0000001034407819 */ /* 0x000fe40000001235 */
[----:B------:R-:W-:Y:S02]  /*1d50*/  MOV R66, R50 ;  /* 0x0000003200427202 */ /* 0x000fe40000000f00 */
[----:B------:R-:W-:-:S02]  /*1d60*/  SHF.R.U64 R68, R50, 0x10, R51 ;  /* 0x0000001032447819 */ /* 0x000fc40000001233 */
[----:B------:R-:W-:Y:S02]  /*1d70*/  MOV R70, R22 ;  /* 0x0000001600467202 */ /* 0x000fe40000000f00 */
        /* <DEDUP_REMOVED lines=17> */
[----:B------:R-:W-:Y:S02]  /*1e90*/  SHF.R.U64 R108, R60, 0x10, R61 ;  /* 0x000000103c6c7819 */ /* 0x000fe4000000123d */
[----:B------:R-:W-:Y:S02]  /*1ea0*/  PRMT R128, R128, 0x5410, R8 ;  /* 0x0000541080807816 */ /* 0x000fe40000000008 */
[----:B------:R-:W-:Y:S02]  /*1eb0*/  SHF.R.U32.HI R57, RZ, 0x10, R57 ;  /* 0x00000010ff397819 */ /* 0x000fe40000011639 */
[----:B------:R-:W-:Y:S02]  /*1ec0*/  SHF.R.U32.HI R53, RZ, 0x10, R53 ;  /* 0x00000010ff357819 */ /* 0x000fe40000011635 */
[----:B------:R-:W-:Y:S02]  /*1ed0*/  SHF.R.U32.HI R51, RZ, 0x10, R51 ;  /* 0x00000010ff337819 */ /* 0x000fe40000011633 */
[----:B------:R-:W-:-:S02]  /*1ee0*/  SHF.R.U32.HI R23, RZ, 0x10, R23 ;  /* 0x00000010ff177819 */ /* 0x000fc40000011617 */
[----:B------:R-:W-:Y:S02]  /*1ef0*/  SHF.R.U32.HI R21, RZ, 0x10, R21 ;  /* 0x00000010ff157819 */ /* 0x000fe40000011615 */
[----:B------:R-:W-:Y:S02]  /*1f00*/  SHF.R.U32.HI R19, RZ, 0x10, R19 ;  /* 0x00000010ff137819 */ /* 0x000fe40000011613 */
[----:B------:R-:W-:Y:S02]  /*1f10*/  SHF.R.U32.HI R17, RZ, 0x10, R17 ;  /* 0x00000010ff117819 */ /* 0x000fe40000011611 */
[----:B------:R-:W-:Y:S02]  /*1f20*/  SHF.R.U32.HI R15, RZ, 0x10, R15 ;  /* 0x00000010ff0f7819 */ /* 0x000fe4000001160f */
[----:B------:R-:W-:Y:S02]  /*1f30*/  SHF.R.U32.HI R13, RZ, 0x10, R13 ;  /* 0x00000010ff0d7819 */ /* 0x000fe4000001160d */
[----:B------:R-:W-:-:S02]  /*1f40*/  SHF.R.U32.HI R9, RZ, 0x10, R9 ;  /* 0x00000010ff097819 */ /* 0x000fc40000011609 */
[----:B------:R-:W-:Y:S02]  /*1f50*/  SHF.R.U32.HI R61, RZ, 0x10, R61 ;  /* 0x00000010ff3d7819 */ /* 0x000fe4000001163d */
[----:B------:R-:W-:Y:S02]  /*1f60*/  SHF.R.U32.HI R59, RZ, 0x10, R59 ;  /* 0x00000010ff3b7819 */ /* 0x000fe4000001163b */
[----:B------:R-:W-:Y:S02]  /*1f70*/  SHF.R.U64 R129, R24, 0x10, R25 ;  /* 0x0000001018817819 */ /* 0x000fe40000001219 */
[----:B0-----:R-:W-:Y:S02]  /*1f80*/  LOP3.LUT P1, RZ, R10, UR4, RZ, 0xfc, !PT ;  /* 0x000000040aff7c12 */ /* 0x001fe4000f82fcff */
[----:B------:R-:W-:Y:S02]  /*1f90*/  SHF.R.U64 R5, R2, 0x10, R3 ;  /* 0x0000001002057819 */ /* 0x000fe40000001203 */
[----:B------:R-:W-:-:S02]  /*1fa0*/  SHF.R.U32.HI R130, RZ, 0x10, R25 ;  /* 0x00000010ff827819 */ /* 0x000fc40000011619 */
[----:B------:R-:W-:Y:S02]  /*1fb0*/  SHF.R.U32.HI R8, RZ, 0x10, R3 ;  /* 0x00000010ff087819 */ /* 0x000fe40000011603 */
[----:B------:R-:W-:Y:S02]  /*1fc0*/  VIMNMX R4, PT, PT, R4, 0x20, PT ;  /* 0x0000002004047848 */ /* 0x000fe40003fe0100 */
        /* <DEDUP_REMOVED lines=22> */
[----:B------:R-:W-:Y:S02]  /*2130*/  LOP3.LUT P1, RZ, R11, UR5, RZ, 0xfc, P1 ;  /* 0x000000050bff7c12 */ /* 0x000fe4000882fcff */
[----:B------:R-:W-:Y:S02]  /*2140*/  PRMT R129, R129, 0x5410, R5 ;  /* 0x0000541081817816 */ /* 0x000fe40000000005 */
[----:B------:R-:W-:Y:S02]  /*2150*/  PRMT R130, R130, 0x5410, R8 ;  /* 0x0000541082827816 */ /* 0x000fe40000000008 */
[----:B-1234-:R-:W-:-:S07]  /*2160*/  LEA R56, R4, R7, 0x2 ;  /* 0x0000000704387211 */ /* 0x01efce00078e10ff */
.L_x_24554:
        /* <DEDUP_REMOVED lines=22> */
[----:B-----5:R-:W-:Y:S01]  /*22d0*/  FADD.FTZ R57, R16, R12 ;  /* 0x0000000c10397221 */ /* 0x020fe20000010000 */
[----:B------:R-:W-:Y:S01]  /*22e0*/  FADD.FTZ R4, R17, R13 ;  /* 0x0000000d11047221 */ /* 0x000fe20000010000 */
[----:B------:R-:W-:Y:S01]  /*22f0*/  FADD.FTZ R61, R18, R14 ;  /* 0x0000000e123d7221 */ /* 0x000fe20000010000 */
[----:B------:R-:W-:Y:S01]  /*2300*/  FADD.FTZ R6, R19, R15 ;  /* 0x0000000f13067221 */ /* 0x000fe20000010000 */
[----:B------:R-:W-:Y:S01]  /*2310*/  FADD.FTZ R57, R8, R57 ;  /* 0x0000003908397221 */ /* 0x000fe20000010000 */
[----:B------:R-:W-:Y:S01]  /*2320*/  FADD.FTZ R59, R9, R4 ;  /* 0x00000004093b7221 */ /* 0x000fe20000010000 */
[----:B------:R-:W-:Y:S01]  /*2330*/  FADD.FTZ R61, R10, R61 ;  /* 0x0000003d0a3d7221 */ /* 0x000fe20000010000 */
[----:B------:R-:W-:Y:S02]  /*2340*/  FADD.FTZ R63, R11, R6 ;  /* 0x000000060b3f7221 */ /* 0x000fe40000010000 */
[----:B------:R-:W-:Y:S02]  /*2350*/  MOV R4, R57 ;  /* 0x0000003900047202 */ /* 0x000fe40000000f00 */
[----:B------:R-:W-:-:S02]  /*2360*/  MOV R5, R59 ;  /* 0x0000003b00057202 */ /* 0x000fc40000000f00 */
[----:B------:R-:W-:Y:S02]  /*2370*/  MOV R6, R61 ;  /* 0x0000003d00067202 */ /* 0x000fe40000000f00 */
[----:B------:R-:W-:Y:S01]  /*2380*/  MOV R7, R63 ;  /* 0x0000003f00077202 */ /* 0x000fe20000000f00 */
[----:B------:R-:W-:Y:S06]  /*2390*/  BRA `(.L_x_24511) ;  /* 0x0000000000547947 */ /* 0x000fec0003800000 */
.L_x_24510:
[----:B-----5:R-:W-:Y:S01]  /*23a0*/  FADD.FTZ R57, R16, R12 ;  /* 0x0000000c10397221 */ /* 0x020fe20000010000 */
[----:B------:R-:W-:Y:S01]  /*23b0*/  FADD.FTZ R59, R17, R13 ;  /* 0x0000000d113b7221 */ /* 0x000fe20000010000 */
[----:B------:R-:W-:Y:S01]  /*23c0*/  FADD.FTZ R61, R18, R14 ;  /* 0x0000000e123d7221 */ /* 0x000fe20000010000 */
[----:B------:R-:W-:Y:S02]  /*23d0*/  FADD.FTZ R63, R19, R15 ;  /* 0x0000000f133f7221 */ /* 0x000fe40000010000 */
[----:B------:R-:W-:Y:S02]  /*23e0*/  MOV R4, R57 ;  /* 0x0000003900047202 */ /* 0x000fe40000000f00 */
[----:B------:R-:W-:Y:S02]  /*23f0*/  MOV R5, R59 ;  /* 0x0000003b00057202 */ /* 0x000fe40000000f00 */
[----:B------:R-:W-:Y:S02]  /*2400*/  MOV R6, R61 ;  /* 0x0000003d00067202 */ /* 0x000fe40000000f00 */
[----:B------:R-:W-:Y:S01]  /*2410*/  MOV R7, R63 ;  /* 0x0000003f00077202 */ /* 0x000fe20000000f00 */
[----:B------:R-:W-:Y:S06]  /*2420*/  BRA `(.L_x_24511) ;  /* 0x0000000000307947 */ /* 0x000fec0003800000 */
.L_x_24509:
[----:B-----5:R-:W-:Y:S01]  /*2430*/  @P2 FADD.FTZ R4, R16, R8 ;  /* 0x0000000810042221 */ /* 0x020fe20000010000 */
[----:B------:R-:W-:Y:S01]  /*2440*/  @P2 FADD.FTZ R5, R17, R9 ;  /* 0x0000000911052221 */ /* 0x000fe20000010000 */
[----:B------:R-:W-:Y:S01]  /*2450*/  @P2 FADD.FTZ R6, R18, R10 ;  /* 0x0000000a12062221 */ /* 0x000fe20000010000 */
[----:B------:R-:W-:Y:S02]  /*2460*/  @P2 FADD.FTZ R7, R19, R11 ;  /* 0x0000000b13072221 */ /* 0x000fe40000010000 */
[----:B------:R-:W-:Y:S02]  /*2470*/  @P2 MOV R57, R4 ;  /* 0x0000000400392202 */ /* 0x000fe40000000f00 */
[----:B------:R-:W-:Y:S02]  /*2480*/  @P2 MOV R59, R5 ;  /* 0x00000005003b2202 */ /* 0x000fe40000000f00 */
[----:B------:R-:W-:Y:S02]  /*2490*/  @P2 MOV R61, R6 ;  /* 0x00000006003d2202 */ /* 0x000fe40000000f00 */
[----:B------:R-:W-:-:S02]  /*24a0*/  @P2 MOV R63, R7 ;  /* 0x00000007003f2202 */ /* 0x000fc40000000f00 */
[----:B------:R-:W-:Y:S02]  /*24b0*/  @!P2 MOV R57, R16 ;  /* 0x000000100039a202 */ /* 0x000fe40000000f00 */
[----:B------:R-:W-:Y:S02]  /*24c0*/  @!P2 MOV R59, R17 ;  /* 0x00000011003ba202 */ /* 0x000fe40000000f00 */
[----:B------:R-:W-:Y:S02]  /*24d0*/  @!P2 MOV R61, R18 ;  /* 0x00000012003da202 */ /* 0x000fe40000000f00 */
[----:B------:R-:W-:-:S07]  /*24e0*/  @!P2 MOV R63, R19 ;  /* 0x00000013003fa202 */ /* 0x000fce0000000f00 */
.L_x_24511:
[----:B------:R-:W1:Y:S01]  /*24f0*/  @P1 LDC.64 R16, c[0x0][0x3a8] ;  /* 0x0000ea00ff101b82 */ /* 0x000e620000000a00 */
[C---:B------:R-:W-:Y:S01]  /*2500*/  IADD3 R51, PT, PT, R119.reuse, 0x100, RZ ;  /* 0x0000010077337810 */ /* 0x040fe20007ffe0ff */
[----:B-1----:R-:W-:-:S05]  /*2510*/  @P1 IMAD.WIDE.U32 R16, R119, 0x10, R16 ;  /* 0x0000001077101825 */ /* 0x002fca00078e0010 */
[----:B------:R1:W-:Y:S02]  /*2520*/  @P1 STG.E.128 desc[UR6][R16.64], R4 ;  /* 0x0000000410001986 */ /* 0x0003e4000c101d06 */
.L_x_24508:
[----:B------:R-:W-:Y:S05]  /*2530*/  BSYNC.RECONVERGENT B0 ;  /* 0x0000000000007941 */ /* 0x000fea0003800200 */
.L_x_24507:
        /* <DEDUP_REMOVED lines=20> */
[----:B------:R-:W-:-:S04]  /*2680*/  ISETP.NE.U32.AND P0, PT, RZ, UR14, PT ;  /* 0x0000000eff007c0c */ /* 0x000fc8000bf05070 */
[----:B------:R-:W-:-:S13]  /*2690*/  ISETP.NE.AND.EX P0, PT, RZ, UR15, PT, P0 ;  /* 0x0000000fff007c0c */ /* 0x000fda000bf05300 */
[----:B-----5:R-:W-:Y:S01]  /*26a0*/  @!P0 MOV R65, R16 ;  /* 0x0000001000418202 */ /* 0x020fe20000000f00 */
[----:B------:R-:W-:Y:S01]  /*26b0*/  @P0 FADD.FTZ R65, R8, R16 ;  /* 0x0000001008410221 */ /* 0x000fe20000010000 */
[----:B------:R-:W-:Y:S01]  /*26c0*/  @!P0 MOV R67, R17 ;  /* 0x0000001100438202 */ /* 0x000fe20000000f00 */
[----:B------:R-:W-:Y:S01]  /*26d0*/  @P0 FADD.FTZ R67, R9, R17 ;  /* 0x0000001109430221 */ /* 0x000fe20000010000 */
[----:B------:R-:W-:Y:S01]  /*26e0*/  @!P0 MOV R69, R18 ;  /* 0x0000001200458202 */ /* 0x000fe20000000f00 */
[----:B------:R-:W-:Y:S01]  /*26f0*/  @P0 FADD.FTZ R69, R10, R18 ;  /* 0x000000120a450221 */ /* 0x000fe20000010000 */
[----:B------:R-:W-:Y:S01]  /*2700*/  @!P0 MOV R71, R19 ;  /* 0x0000001300478202 */ /* 0x000fe20000000f00 */
[----:B------:R-:W-:Y:S01]  /*2710*/  @P0 FADD.FTZ R71, R11, R19 ;  /* 0x000000130b470221 */ /* 0x000fe20000010000 */
[----:B------:R-:W-:Y:S02]  /*2720*/  @P0 MOV R4, R65 ;  /* 0x0000004100040202 */ /* 0x000fe40000000f00 */
[----:B------:R-:W-:-:S02]  /*2730*/  @P0 MOV R5, R67 ;  /* 0x0000004300050202 */ /* 0x000fc40000000f00 */
[----:B------:R-:W-:Y:S02]  /*2740*/  @P0 MOV R6, R69 ;  /* 0x0000004500060202 */ /* 0x000fe40000000f00 */
[----:B------:R-:W-:Y:S01]  /*2750*/  @P0 MOV R7, R71 ;  /* 0x0000004700070202 */ /* 0x000fe20000000f00 */
[----:B------:R-:W-:Y:S06]  /*2760*/  BRA `(.L_x_24515) ;  /* 0x00000000005c7947 */ /* 0x000fec0003800000 */
.L_x_24514:
[----:B------:R-:W-:-:S04]  /*2770*/  ISETP.NE.U32.AND P0, PT, RZ, UR14, PT ;  /* 0x0000000eff007c0c */ /* 0x000fc8000bf05070 */
[----:B------:R-:W-:-:S13]  /*2780*/  ISETP.NE.AND.EX P0, PT, RZ, UR15, PT, P0 ;  /* 0x0000000fff007c0c */ /* 0x000fda000bf05300 */
[----:B-----5:R-:W-:Y:S01]  /*2790*/  @!P0 FADD.FTZ R65, R12, R16 ;  /* 0x000000100c418221 */ /* 0x020fe20000010000 */
[----:B------:R-:W-:Y:S01]  /*27a0*/  @!P0 FADD.FTZ R67, R13, R17 ;  /* 0x000000110d438221 */ /* 0x000fe20000010000 */
[----:B------:R-:W-:Y:S01]  /*27b0*/  @!P0 FADD.FTZ R69, R14, R18 ;  /* 0x000000120e458221 */ /* 0x000fe20000010000 */
[----:B------:R-:W-:Y:S02]  /*27c0*/  @!P0 FADD.FTZ R71, R15, R19 ;  /* 0x000000130f478221 */ /* 0x000fe40000010000 */
[----:B------:R-:W-:Y:S02]  /*27d0*/  @!P0 MOV R4, R65 ;  /* 0x0000004100048202 */ /* 0x000fe40000000f00 */
[----:B------:R-:W-:Y:S02]  /*27e0*/  @!P0 MOV R5, R67 ;  /* 0x0000004300058202 */ /* 0x000fe40000000f00 */
[----:B------:R-:W-:Y:S02]  /*27f0*/  @!P0 MOV R6, R69 ;  /* 0x0000004500068202 */ /* 0x000fe40000000f00 */
[----:B------:R-:W-:Y:S01]  /*2800*/  @!P0 MOV R7, R71 ;  /* 0x0000004700078202 */ /* 0x000fe20000000f00 */
[----:B------:R-:W-:Y:S06]  /*2810*/  @!P0 BRA `(.L_x_24515) ;  /* 0x0000000000308947 */ /* 0x000fec0003800000 */
[----:B------:R-:W-:Y:S01]  /*2820*/  FADD.FTZ R65, R12, R16 ;  /* 0x000000100c417221 */ /* 0x000fe20000010000 */
        /* <DEDUP_REMOVED lines=10> */
[----:B------:R-:W-:-:S07]  /*28d0*/  MOV R7, R71 ;  /* 0x0000004700077202 */ /* 0x000fce0000000f00 */
.L_x_24515:
[----:B------:R-:W0:Y:S02]  /*28e0*/  @P1 LDC.64 R16, c[0x0][0x3a8] ;  /* 0x0000ea00ff101b82 */ /* 0x000e240000000a00 */
[C---:B0-----:R-:W-:Y:S01]  /*28f0*/  @P1 IMAD.WIDE.U32 R16, R51.reuse, 0x10, R16 ;  /* 0x0000001033101825 */ /* 0x041fe200078e0010 */
[----:B------:R-:W-:-:S04]  /*2900*/  IADD3 R51, PT, PT, R51, 0x100, RZ ;  /* 0x0000010033337810 */ /* 0x000fc80007ffe0ff */
[----:B------:R1:W-:Y:S03]  /*2910*/  @P1 STG.E.128 desc[UR6][R16.64], R4 ;  /* 0x0000000410001986 */ /* 0x0003e6000c101d06 */
.L_x_24513:
[----:B------:R-:W-:Y:S05]  /*2920*/  BSYNC.RECONVERGENT B0 ;  /* 0x0000000000007941 */ /* 0x000fea0003800200 */
.L_x_24512:
        /* <DEDUP_REMOVED lines=35> */
.L_x_24518:
        /* <DEDUP_REMOVED lines=23> */
.L_x_24519:
[----:B------:R-:W0:Y:S02]  /*2cd0*/  @P1 LDC.64 R16, c[0x0][0x3a8] ;  /* 0x0000ea00ff101b82 */ /* 0x000e240000000a00 */
[C---:B0-----:R-:W-:Y:S01]  /*2ce0*/  @P1 IMAD.WIDE.U32 R16, R51.reuse, 0x10, R16 ;  /* 0x0000001033101825 */ /* 0x041fe200078e0010 */
[----:B------:R-:W-:-:S04]  /*2cf0*/  IADD3 R51, PT, PT, R51, 0x100, RZ ;  /* 0x0000010033337810 */ /* 0x000fc80007ffe0ff */
[----:B------:R1:W-:Y:S03]  /*2d00*/  @P1 STG.E.128 desc[UR6][R16.64], R4 ;  /* 0x0000000410001986 */ /* 0x0003e6000c101d06 */
.L_x_24517:
[----:B------:R-:W-:Y:S05]  /*2d10*/  BSYNC.RECONVERGENT B0 ;  /* 0x0000000000007941 */ /* 0x000fea0003800200 */
.L_x_24516:
        /* <DEDUP_REMOVED lines=34> */
.L_x_24522:
        /* <DEDUP_REMOVED lines=23> */
.L_x_24523:
[----:B------:R-:W0:Y:S02]  /*30b0*/  @P1 LDC.64 R16, c[0x0][0x3a8] ;  /* 0x0000ea00ff101b82 */ /* 0x000e240000000a00 */
[C---:B0-----:R-:W-:Y:S01]  /*30c0*/  @P1 IMAD.WIDE.U32 R16, R51.reuse, 0x10, R16 ;  /* 0x0000001033101825 */ /* 0x041fe200078e0010 */
[----:B------:R-:W-:-:S04]  /*30d0*/  IADD3 R51, PT, PT, R51, 0x100, RZ ;  /* 0x0000010033337810 */ /* 0x000fc80007ffe0ff */
[----:B------:R2:W-:Y:S03]  /*30e0*/  @P1 STG.E.128 desc[UR6][R16.64], R4 ;  /* 0x0000000410001986 */ /* 0x0005e6000c101d06 */
.L_x_24521:
[----:B------:R-:W-:Y:S05]  /*30f0*/  BSYNC.RECONVERGENT B0 ;  /* 0x0000000000007941 */ /* 0x000fea0003800200 */
.L_x_24520:
        /* <DEDUP_REMOVED lines=34> */
.L_x_24526:
        /* <DEDUP_REMOVED lines=23> */
.L_x_24527:
[----:B------:R-:W0:Y:S02]  /*3490*/  @P1 LDC.64 R16, c[0x0][0x3a8] ;  /* 0x0000ea00ff101b82 */ /* 0x000e240000000a00 */
[C---:B0-----:R-:W-:Y:S01]  /*34a0*/  @P1 IMAD.WIDE.U32 R16, R51.reuse, 0x10, R16 ;  /* 0x0000001033101825 */ /* 0x041fe200078e0010 */
[----:B------:R-:W-:-:S04]  /*34b0*/  IADD3 R51, PT, PT, R51, 0x100, RZ ;  /* 0x0000010033337810 */ /* 0x000fc80007ffe0ff */
[----:B------:R3:W-:Y:S03]  /*34c0*/  @P1 STG.E.128 desc[UR6][R16.64], R4 ;  /* 0x0000000410001986 */ /* 0x0007e6000c101d06 */
.L_x_24525:
[----:B------:R-:W-:Y:S05]  /*34d0*/  BSYNC.RECONVERGENT B0 ;  /* 0x0000000000007941 */ /* 0x000fea0003800200 */
.L_x_24524:
[----:B------:R-:W-:Y:S01]  /*34e0*/  ISETP.GE.U32.AND P4, PT, R54, 0x600, PT ;  /* 0x000006003600780c */ /* 0x000fe20003f86070 */
[----:B------:R-:W-:-:S12]  /*34f0*/  BSSY.RECONVERGENT B0, `(.L_x_24528) ;  /* 0x000003c000007945 */ /* 0x000fd80003800200 */
[----:B------:R-:W-:Y:S05]  /*3500*/  @!P4 BRA `(.L_x_24529) ;  /* 0x0000000000e8c947 */ /* 0x000fea0003800000 */
[----:B------:R-:W-:-:S04]  /*3510*/  ISETP.NE.U32.AND P0, PT, RZ, UR12, PT ;  /* 0x0000000cff007c0c */ /* 0x000fc8000bf05070 */
[----:B------:R-:W-:-:S13]  /*3520*/  ISETP.NE.AND.EX P0, PT, RZ, UR13, PT, P0 ;  /* 0x0000000dff007c0c */ /* 0x000fda000bf05300 */
[----:B-123--:R-:W0:Y:S02]  /*3530*/  @P0 LDC.64 R16, c[0x0][0x398] ;  /* 0x0000e600ff100b82 */ /* 0x00ee240000000a00 */
[----:B0-----:R-:W-:-:S06]  /*3540*/  @P0 IMAD.WIDE.U32 R22, R51, 0x10, R16 ;  /* 0x0000001033160825 */ /* 0x001fcc00078e0010 */
[----:B------:R-:W0:Y:S01]  /*3550*/  LDC.64 R16, c[0x0][0x390] ;  /* 0x0000e400ff107b82 */ /* 0x000e220000000a00 */
        /* <DEDUP_REMOVED lines=26> */
.L_x_24530:
        /* <DEDUP_REMOVED lines=23> */
.L_x_24531:
[----:B------:R-:W0:Y:S02]  /*3870*/  @P1 LDC.64 R16, c[0x0][0x3a8] ;  /* 0x0000ea00ff101b82 */ /* 0x000e240000000a00 */
[C---:B0-----:R-:W-:Y:S01]  /*3880*/  @P1 IMAD.WIDE.U32 R16, R51.reuse, 0x10, R16 ;  /* 0x0000001033101825 */ /* 0x041fe200078e0010 */
[----:B------:R-:W-:-:S04]  /*3890*/  IADD3 R51, PT, PT, R51, 0x100, RZ ;  /* 0x0000010033337810 */ /* 0x000fc80007ffe0ff */
[----:B------:R4:W-:Y:S03]  /*38a0*/  @P1 STG.E.128 desc[UR6][R16.64], R4 ;  /* 0x0000000410001986 */ /* 0x0009e6000c101d06 */
.L_x_24529:
[----:B------:R-:W-:Y:S05]  /*38b0*/  BSYNC.RECONVERGENT B0 ;  /* 0x0000000000007941 */ /* 0x000fea0003800200 */
.L_x_24528:
        /* <DEDUP_REMOVED lines=34> */
.L_x_24534:
        /* <DEDUP_REMOVED lines=23> */
.L_x_24535:
[----:B------:R-:W0:Y:S02]  /*3c50*/  @P1 LDC.64 R16, c[0x0][0x3a8] ;  /* 0x0000ea00ff101b82 */ /* 0x000e240000000a00 */
[----:B0-----:R-:W-:-:S05]  /*3c60*/  @P1 IMAD.WIDE.U32 R16, R51, 0x10, R16 ;  /* 0x0000001033101825 */ /* 0x001fca00078e0010 */
[----:B------:R0:W-:Y:S02]  /*3c70*/  @P1 STG.E.128 desc[UR6][R16.64], R4 ;  /* 0x0000000410001986 */ /* 0x0001e4000c101d06 */
.L_x_24533:
[----:B------:R-:W-:Y:S05]  /*3c80*/  BSYNC.RECONVERGENT B0 ;  /* 0x0000000000007941 */ /* 0x000fea0003800200 */
.L_x_24532:
[----:B01234-:R-:W-:Y:S01]  /*3c90*/  FADD.FTZ R16, RZ, R57 ;  /* 0x00000039ff107221 */ /* 0x01ffe20000010000 */
[C---:B------:R-:W-:Y:S01]  /*3ca0*/  ISETP.GE.U32.AND P0, PT, R54.reuse, 0x100, PT ;  /* 0x000001003600780c */ /* 0x040fe20003f06070 */
[----:B------:R-:W0:Y:S01]  /*3cb0*/  S2R R120, SR_TID.X ;  /* 0x0000000000787919 */ /* 0x000e220000002100 */
[C---:B------:R-:W-:Y:S01]  /*3cc0*/  ISETP.GT.U32.AND P6, PT, R54.reuse, 0x1ff, PT ;  /* 0x000001ff3600780c */ /* 0x040fe20003fc4070 */
[----:B------:R-:W-:Y:S01]  /*3cd0*/  FADD.FTZ R16, R59, R16 ;  /* 0x000000103b107221 */ /* 0x000fe20000010000 */
[----:B------:R-:W-:Y:S01]  /*3ce0*/  P2R R17, PR, RZ, 0x2 ;  /* 0x00000002ff117803 */ /* 0x000fe20000000000 */
[----:B------:R-:W-:Y:S01]  /*3cf0*/  BSSY.RECONVERGENT B0, `(.L_x_24536) ;  /* 0x0000080000007945 */ /* 0x000fe20003800200 */
[----:B------:R-:W-:Y:S01]  /*3d00*/  ISETP.GT.U32.AND P1, PT, R54, 0x2ff, PT ;  /* 0x000002ff3600780c */ /* 0x000fe20003f24070 */
[----:B------:R-:W-:-:S04]  /*3d10*/  FADD.FTZ R16, R61, R16 ;  /* 0x000000103d107221 */ /* 0x000fc80000010000 */
[----:B------:R-:W-:-:S05]  /*3d20*/  FADD.FTZ R16, R63, R16 ;  /* 0x000000103f107221 */ /* 0x000fca0000010000 */
[----:B------:R-:W-:-:S05]  /*3d30*/  FSEL R18, R16, RZ, P0 ;  /* 0x000000ff10127208 */ /* 0x000fca0000000000 */
[----:B------:R-:W-:-:S04]  /*3d40*/  FADD.FTZ R16, R65, R18 ;  /* 0x0000001241107221 */ /* 0x000fc80000010000 */
[----:B------:R-:W-:-:S04]  /*3d50*/  FADD.FTZ R16, R67, R16 ;  /* 0x0000001043107221 */ /* 0x000fc80000010000 */
[----:B------:R-:W-:-:S04]  /*3d60*/  FADD.FTZ R16, R69, R16 ;  /* 0x0000001045107221 */ /* 0x000fc80000010000 */
[----:B------:R-:W-:Y:S01]  /*3d70*/  @P6 FADD.FTZ R18, R71, R16 ;  /* 0x0000001047126221 */ /* 0x000fe20000010000 */
[----:B0-----:R-:W-:-:S03]  /*3d80*/  LOP3.LUT R23, R120, 0x1f, RZ, 0xc0, !PT ;  /* 0x0000001f78177812 */ /* 0x001fc600078ec0ff */
        /* <DEDUP_REMOVED lines=45> */
[----:B------:R-:W-:-:S03]  /*4060*/  HFMA2 R50, -RZ, RZ, 0, 0 ;  /* 0x00000000ff327431 */ /* 0x000fc600000001ff */
        /* <DEDUP_REMOVED lines=8> */
[----:B------:R-:W-:Y:S01]  /*40f0*/  @P6 FFMA.FTZ R17, R19, R19, R18 ;  /* 0x0000001313116223 */ /* 0x000fe20000010012 */
[--C-:B------:R-:W-:Y:S01]  /*4100*/  FADD.FTZ R18, R73, -R16.reuse ;  /* 0x8000001049127221 */ /* 0x100fe20000010000 */
[----:B------:R-:W-:Y:S01]  /*4110*/  ISETP.GT.U32.AND P6, PT, R54, 0x2ff, PT ;  /* 0x000002ff3600780c */ /* 0x000fe20003fc4070 */
[----:B------:R-:W-:Y:S02]  /*4120*/  FADD.FTZ R19, R75, -R16 ;  /* 0x800000104b137221 */ /* 0x000fe40000010000 */
        /* <DEDUP_REMOVED lines=60> */
.L_x_24537:
[----:B------:R-:W-:Y:S05]  /*44f0*/  BSYNC.RECONVERGENT B0 ;  /* 0x0000000000007941 */ /* 0x000fea0003800200 */
.L_x_24536:
        /* <DEDUP_REMOVED lines=13> */
.L_x_24539:
[----:B------:R-:W-:Y:S05]  /*45d0*/  BSYNC.RECONVERGENT B0 ;  /* 0x0000000000007941 */ /* 0x000fea0003800200 */
.L_x_24538:
        /* <DEDUP_REMOVED lines=20> */
[----:B------:R-:W-:Y:S01]  /*4720*/  I2FP.F32.S32 R121, R52 ;  /* 0x0000003400797245 */ /* 0x000fe20000201400 */
[----:B------:R-:W1:Y:S03]  /*4730*/  SHFL.DOWN PT, R135, R52, 0x1, 0x1f ;  /* 0x08201f0034877f89 */ /* 0x000e6600000e0000 */
[----:B------:R-:W2:Y:S01]  /*4740*/  MUFU.RCP R131, R121 ;  /* 0x0000007900837308 */ /* 0x000ea20000001000 */
[----:B0-----:R-:W-:Y:S01]  /*4750*/  FMUL.FTZ R133, R50, R53 ;  /* 0x0000003532857220 */ /* 0x001fe20000410000 */
[----:B------:R-:W-:-:S03]  /*4760*/  FADD.FTZ R50, R51, -R50 ;  /* 0x8000003233327221 */ /* 0x000fc60000010000 */
[----:B------:R-:W-:Y:S01]  /*4770*/  FFMA.FTZ R18, R20, R51, R133 ;  /* 0x0000003314127223 */ /* 0x000fe20000010085 */
[----:B------:R-:W-:-:S03]  /*4780*/  FMUL.FTZ R21, R50, R50 ;  /* 0x0000003232157220 */ /* 0x000fc60000410000 */
[----:B--2---:R-:W-:Y:S01]  /*4790*/  FMUL.FTZ R132, R131, R18 ;  /* 0x0000001283847220 */ /* 0x004fe20000410000 */
[----:B-1----:R-:W-:Y:S01]  /*47a0*/  IADD3 R18, PT, PT, R52, R135, RZ ;  /* 0x0000008734127210 */ /* 0x002fe20007ffe0ff */
[----:B------:R-:W-:Y:S01]  /*47b0*/  FMUL.FTZ R21, R20, R21 ;  /* 0x0000001514157220 */ /* 0x000fe20000410000 */
[----:B------:R-:W-:Y:S01]  /*47c0*/  I2FP.F32.S32 R135, R135 ;  /* 0x0000008700877245 */ /* 0x000fe20000201400 */
[----:B------:R-:W0:Y:S01]  /*47d0*/  LDC R20, c[0x0][0x448] ;  /* 0x00011200ff147b82 */ /* 0x000e220000000800 */
[----:B------:R-:W1:Y:S01]  /*47e0*/  SHFL.DOWN PT, R133, R132, 0x1, 0x1f ;  /* 0x08201f0084857f89 */ /* 0x000e6200000e0000 */
[----:B------:R-:W-:Y:S01]  /*47f0*/  I2FP.F32.S32 R134, R18 ;  /* 0x0000001200867245 */ /* 0x000fe20000201400 */
[----:B------:R-:W-:-:S05]  /*4800*/  FMUL.FTZ R21, R21, R53 ;  /* 0x0000003515157220 */ /* 0x000fca0000410000 */
[----:B------:R-:W2:Y:S01]  /*4810*/  MUFU.RCP R134, R134 ;  /* 0x0000008600867308 */ /* 0x000ea20000001000 */
[----:B-1----:R-:W-:-:S04]  /*4820*/  FMUL.FTZ R18, R133, R135 ;  /* 0x0000008785127220 */ /* 0x002fc80000410000 */
[----:B------:R-:W-:Y:S01]  /*4830*/  FFMA.FTZ R137, R121, R132, R18 ;  /* 0x0000008479897223 */ /* 0x000fe20000010012 */
[----:B------:R-:W-:-:S03]  /*4840*/  FADD.FTZ R132, R132, -R133 ;  /* 0x8000008584847221 */ /* 0x000fc60000010000 */
        /* <DEDUP_REMOVED lines=13> */
[----:B-1----:R-:W-:-:S04]  /*4920*/  FADD.FTZ R18, R16, R19 ;  /* 0x0000001310127221 */ /* 0x002fc80000010000 */
[----:B------:R-:W-:-:S05]  /*4930*/  FFMA.FTZ R21, R131, R21, R18 ;  /* 0x0000001583157223 */ /* 0x000fca0000010012 */
[----:B------:R-:W1:Y:S02]  /*4940*/  SHFL.DOWN PT, R18, R21, 0x1, 0x1f ;  /* 0x08201f0015127f89 */ /* 0x000e6400000e0000 */
[----:B-1----:R-:W-:Y:S02]  /*4950*/  FADD.FTZ R17, R21, R18 ;  /* 0x0000001215117221 */ /* 0x002fe40000010000 */
[----:B------:R-:W1:Y:S02]  /*4960*/  @!P6 LDC.64 R18, c[0x0][0x3c0] ;  /* 0x0000f000ff12eb82 */ /* 0x000e640000000a00 */
[----:B------:R-:W-:-:S05]  /*4970*/  FFMA.FTZ R132, R134, R132, R17 ;  /* 0x0000008486847223 */ /* 0x000fca0000010011 */
[----:B------:R-:W0:Y:S01]  /*4980*/  SHFL.IDX PT, R23, R132, RZ, 0x1f ;  /* 0x00001fff84177589 */ /* 0x000e2200000e0000 */
[----:B------:R-:W2:Y:S01]  /*4990*/  @!P6 LDC.64 R16, c[0x0][0x3c8] ;  /* 0x0000f200ff10eb82 */ /* 0x000ea20000000a00 */
[----:B-1----:R-:W-:-:S05]  /*49a0*/  @!P6 IMAD.WIDE R18, R0, 0x4, R18 ;  /* 0x000000040012e825 */ /* 0x002fca00078e0212 */
[----:B------:R1:W-:Y:S01]  /*49b0*/  @!P6 STG.E desc[UR6][R18.64], R137 ;  /* 0x000000891200e986 */ /* 0x0003e2000c101906 */
[----:B0-----:R-:W-:Y:S01]  /*49c0*/  FFMA.FTZ R20, R23, UR9, R20 ;  /* 0x0000000917147c23 */ /* 0x001fe20008010014 */
[----:B--2---:R-:W-:-:S04]  /*49d0*/  @!P6 IMAD.WIDE R16, R0, 0x4, R16 ;  /* 0x000000040010e825 */ /* 0x004fc800078e0210 */
[----:B------:R-:W-:-:S04]  /*49e0*/  FADD.FTZ R20, R20, R139 ;  /* 0x0000008b14147221 */ /* 0x000fc80000010000 */
[----:B------:R-:W0:Y:S02]  /*49f0*/  MUFU.RSQ R121, R20 ;  /* 0x0000001400797308 */ /* 0x000e240000001400 */
[----:B0-----:R1:W-:Y:S01]  /*4a00*/  @!P6 STG.E desc[UR6][R16.64], R121 ;  /* 0x000000791000e986 */ /* 0x0013e2000c101906 */
[----:B------:R-:W-:Y:S05]  /*4a10*/  @!P0 BRA `(.L_x_24541) ;  /* 0x00000000009c8947 */ /* 0x000fea0003800000 */
[----:B------:R-:W0:Y:S01]  /*4a20*/  LDC.64 R52, c[0x0][0x428] ;  /* 0x00010a00ff347b82 */ /* 0x000e220000000a00 */
[--C-:B-1----:R-:W-:Y:S01]  /*4a30*/  FADD.FTZ R16, R57, -R122.reuse ;  /* 0x8000007a39107221 */ /* 0x102fe20000010000 */
[----:B------:R-:W-:Y:S02]  /*4a40*/  HADD2.F32 R17, -RZ, R58.H0_H0 ;  /* 0x2000003aff117230 */ /* 0x000fe40000004100 */
[----:B------:R-:W-:Y:S01]  /*4a50*/  FADD.FTZ R22, R59, -R122 ;  /* 0x8000007a3b167221 */ /* 0x000fe20000010000 */
[----:B------:R-:W-:Y:S02]  /*4a60*/  HADD2.F32 R19, -RZ, R48.H0_H0 ;  /* 0x20000030ff137230 */ /* 0x000fe40000004100 */
[C---:B------:R-:W-:Y:S01]  /*4a70*/  FMUL.FTZ R20, R121.reuse, R16 ;  /* 0x0000001079147220 */ /* 0x040fe20000410000 */
[----:B------:R-:W-:Y:S02]  /*4a80*/  HADD2.F32 R21, -RZ, R62.H0_H0 ;  /* 0x2000003eff157230 */ /* 0x000fe40000004100 */
[----:B------:R-:W-:Y:S01]  /*4a90*/  FMUL.FTZ R22, R121, R22 ;  /* 0x0000001679167220 */ /* 0x000fe20000410000 */
[----:B------:R-:W1:Y:S01]  /*4aa0*/  LDC.64 R50, c[0x0][0x430] ;  /* 0x00010c00ff327b82 */ /* 0x000e620000000a00 */
[----:B------:R-:W-:-:S02]  /*4ab0*/  HADD2.F32 R18, -RZ, R26.H0_H0 ;  /* 0x2000001aff127230 */ /* 0x000fc40000004100 */
[C---:B------:R-:W-:Y:S01]  /*4ac0*/  FFMA.FTZ R16, R20.reuse, R17, R19 ;  /* 0x0000001114107223 */ /* 0x040fe20000010013 */
[----:B------:R-:W-:Y:S02]  /*4ad0*/  HADD2.F32 R23, -RZ, R60.H0_H0 ;  /* 0x2000003cff177230 */ /* 0x000fe40000004100 */
[----:B------:R-:W-:Y:S01]  /*4ae0*/  FADD.FTZ R138, R63, -R122 ;  /* 0x8000007a3f8a7221 */ /* 0x000fe20000010000 */
[--C-:B------:R-:W-:Y:S02]  /*4af0*/  HADD2.F32 R131, -RZ, R113.reuse.H0_H0 ;  /* 0x20000071ff837230 */ /* 0x100fe40000004100 */
[----:B------:R-:W-:Y:S01]  /*4b00*/  FFMA.FTZ R20, R20, R21, R18 ;  /* 0x0000001514147223 */ /* 0x000fe20000010012 */
[----:B------:R-:W-:Y:S01]  /*4b10*/  FADD.FTZ R18, R61, -R122 ;  /* 0x8000007a3d127221 */ /* 0x000fe20000010000 */
[----:B------:R-:W-:Y:S02]  /*4b20*/  HADD2.F32 R21, -RZ, R64.H0_H0 ;  /* 0x20000040ff157230 */ /* 0x000fe40000004100 */
[----:B------:R-:W-:Y:S01]  /*4b30*/  FMUL.FTZ R138, R121, R138 ;  /* 0x0000008a798a7220 */ /* 0x000fe20000410000 */
[----:B------:R-:W-:Y:S01]  /*4b40*/  FFMA.FTZ R17, R22, R23, R131 ;  /* 0x0000001716117223 */ /* 0x000fe20000010083 */
[----:B------:R-:W-:-:S02]  /*4b50*/  HADD2.F32 R19, -RZ, R113.H1_H1 ;  /* 0x30000071ff137230 */ /* 0x000fc40000004100 */
[----:B------:R-:W-:Y:S01]  /*4b60*/  FMUL.FTZ R23, R121, R18 ;  /* 0x0000001279177220 */ /* 0x000fe20000410000 */
[----:B------:R-:W-:Y:S02]  /*4b70*/  HADD2.F32 R132, -RZ, R58.H1_H1 ;  /* 0x3000003aff847230 */ /* 0x000fe40000004100 */
[----:B------:R-:W-:Y:S02]  /*4b80*/  HADD2.F32 R134, -RZ, R49.H0_H0 ;  /* 0x20000031ff867230 */ /* 0x000fe40000004100 */
[----:B------:R-:W-:Y:S01]  /*4b90*/  FFMA.FTZ R21, R22, R21, R19 ;  /* 0x0000001516157223 */ /* 0x000fe20000010013 */
[----:B------:R-:W-:Y:S02]  /*4ba0*/  HADD2.F32 R136, -RZ, R62.H1_H1 ;  /* 0x3000003eff887230 */ /* 0x000fe40000004100 */
[----:B------:R-:W-:Y:S02]  /*4bb0*/  HADD2.F32 R131, -RZ, R27.H0_H0 ;  /* 0x2000001bff837230 */ /* 0x000fe40000004100 */
[----:B------:R-:W-:Y:S01]  /*4bc0*/  FFMA.FTZ R18, R23, R132, R134 ;  /* 0x0000008417127223 */ /* 0x000fe20000010086 */
[----:B------:R-:W-:-:S02]  /*4bd0*/  HADD2.F32 R133, -RZ, R60.H1_H1 ;  /* 0x3000003cff857230 */ /* 0x000fc40000004100 */
[----:B------:R-:W-:Y:S02]  /*4be0*/  HADD2.F32 R135, -RZ, R114.H0_H0 ;  /* 0x20000072ff877230 */ /* 0x000fe40000004100 */
[----:B------:R-:W-:Y:S01]  /*4bf0*/  FFMA.FTZ R22, R23, R136, R131 ;  /* 0x0000008817167223 */ /* 0x000fe20000010083 */
[----:B------:R-:W-:Y:S02]  /*4c00*/  HADD2.F32 R137, -RZ, R64.H1_H1 ;  /* 0x30000040ff897230 */ /* 0x000fe40000004100 */
[----:B------:R-:W-:Y:S02]  /*4c10*/  HADD2.F32 R140, -RZ, R114.H1_H1 ;  /* 0x30000072ff8c7230 */ /* 0x000fe40000004100 */
[----:B------:R-:W-:Y:S01]  /*4c20*/  FFMA.FTZ R19, R138, R133, R135 ;  /* 0x000000858a137223 */ /* 0x000fe20000010087 */
[----:B0-----:R-:W-:-:S04]  /*4c30*/  IMAD.WIDE.U32 R52, R119, 0x10, R52 ;  /* 0x0000001077347825 */ /* 0x001fc800078e0034 */
[----:B------:R-:W-:Y:S01]  /*4c40*/  FFMA.FTZ R23, R138, R137, R140 ;  /* 0x000000898a177223 */ /* 0x000fe2000001008c */
[C---:B-1----:R-:W-:Y:S01]  /*4c50*/  IMAD.WIDE.U32 R50, R119.reuse, 0x10, R50 ;  /* 0x0000001077327825 */ /* 0x042fe200078e0032 */
[----:B------:R0:W-:Y:S01]  /*4c60*/  STG.E.128 desc[UR6][R52.64], R16 ;  /* 0x0000001034007986 */ /* 0x0001e2000c101d06 */
[----:B------:R-:W-:-:S03]  /*4c70*/  IADD3 R119, PT, PT, R119, 0x100, RZ ;  /* 0x0000010077777810 */ /* 0x000fc60007ffe0ff */
[----:B------:R0:W-:Y:S04]  /*4c80*/  STG.E.128 desc[UR6][R50.64], R20 ;  /* 0x0000001432007986 */ /* 0x0001e8000c101d06 */
.L_x_24541:
[----:B------:R-:W-:Y:S05]  /*4c90*/  BSYNC.RECONVERGENT B0 ;  /* 0x0000000000007941 */ /* 0x000fea0003800200 */
.L_x_24540:
[----:B------:R-:W-:Y:S01]  /*4ca0*/  ISETP.GE.U32.AND P6, PT, R54, 0x200, PT ;  /* 0x000002003600780c */ /* 0x000fe20003fc6070 */
[----:B------:R-:W-:-:S12]  /*4cb0*/  BSSY.RECONVERGENT B0, `(.L_x_24542) ;  /* 0x0000029000007945 */ /* 0x000fd80003800200 */
[----:B------:R-:W-:Y:S05]  /*4cc0*/  @!P6 BRA `(.L_x_24543) ;  /* 0x00000000009ce947 */ /* 0x000fea0003800000 */
[----:B0-----:R-:W0:Y:S01]  /*4cd0*/  LDC.64 R52, c[0x0][0x428] ;  /* 0x00010a00ff347b82 */ /* 0x001e220000000a00 */
        /* <DEDUP_REMOVED lines=38> */
.L_x_24543:
[----:B------:R-:W-:Y:S05]  /*4f40*/  BSYNC.RECONVERGENT B0 ;  /* 0x0000000000007941 */ /* 0x000fea0003800200 */
.L_x_24542:
[----:B------:R-:W-:Y:S01]  /*4f50*/  ISETP.GE.U32.AND P6, PT, R54, 0x300, PT ;  /* 0x000003003600780c */ /* 0x000fe20003fc6070 */
[----:B------:R-:W-:-:S12]  /*4f60*/  BSSY.RECONVERGENT B0, `(.L_x_24544) ;  /* 0x0000029000007945 */ /* 0x000fd80003800200 */
[----:B------:R-:W-:Y:S05]  /*4f70*/  @!P6 BRA `(.L_x_24545) ;  /* 0x00000000009ce947 */ /* 0x000fea0003800000 */
[----:B0-2---:R-:W0:Y:S01]  /*4f80*/  LDC.64 R52, c[0x0][0x428] ;  /* 0x00010a00ff347b82 */ /* 0x005e220000000a00 */
        /* <DEDUP_REMOVED lines=38> */
.L_x_24545:
[----:B------:R-:W-:Y:S05]  /*51f0*/  BSYNC.RECONVERGENT B0 ;  /* 0x0000000000007941 */ /* 0x000fea0003800200 */
.L_x_24544:
[----:B------:R-:W-:Y:S04]  /*5200*/  BSSY.RECONVERGENT B0, `(.L_x_24546) ;  /* 0x0000029000007945 */ /* 0x000fe80003800200 */
[----:B------:R-:W-:Y:S05]  /*5210*/  @!P2 BRA `(.L_x_24547) ;  /* 0x00000000009ca947 */ /* 0x000fea0003800000 */
[----:B0-23--:R-:W0:Y:S01]  /*5220*/  LDC.64 R52, c[0x0][0x428] ;  /* 0x00010a00ff347b82 */ /* 0x00de220000000a00 */
        /* <DEDUP_REMOVED lines=38> */
.L_x_24547:
[----:B------:R-:W-:Y:S05]  /*5490*/  BSYNC.RECONVERGENT B0 ;  /* 0x0000000000007941 */ /* 0x000fea0003800200 */
.L_x_24546:
[----:B------:R-:W-:Y:S04]  /*54a0*/  BSSY.RECONVERGENT B0, `(.L_x_24548) ;  /* 0x0000029000007945 */ /* 0x000fe80003800200 */
[----:B------:R-:W-:Y:S05]  /*54b0*/  @!P3 BRA `(.L_x_24549) ;  /* 0x00000000009cb947 */ /* 0x000fea0003800000 */
[----:B0-234-:R-:W0:Y:S01]  /*54c0*/  LDC.64 R52, c[0x0][0x428] ;  /* 0x00010a00ff347b82 */ /* 0x01de220000000a00 */
        /* <DEDUP_REMOVED lines=38> */
.L_x_24549:
[----:B------:R-:W-:Y:S05]  /*5730*/  BSYNC.RECONVERGENT B0 ;  /* 0x0000000000007941 */ /* 0x000fea0003800200 */
.L_x_24548:
        /* <DEDUP_REMOVED lines=41> */
.L_x_24551:
[----:B------:R-:W-:Y:S05]  /*59d0*/  BSYNC.RECONVERGENT B0 ;  /* 0x0000000000007941 */ /* 0x000fea0003800200 */
.L_x_24550:
[----:B------:R-:W-:Y:S04]  /*59e0*/  BSSY.RECONVERGENT B0, `(.L_x_24552) ;  /* 0x0000028000007945 */ /* 0x000fe80003800200 */
[----:B------:R-:W-:Y:S05]  /*59f0*/  @!P5 BRA `(.L_x_24553) ;  /* 0x000000000098d947 */ /* 0x000fea0003800000 */
[----:B0-234-:R-:W0:Y:S01]  /*5a00*/  LDC.64 R50, c[0x0][0x428] ;  /* 0x00010a00ff327b82 */ /* 0x01de220000000a00 */
[--C-:B-1----:R-:W-:Y:S01]  /*5a10*/  FADD.FTZ R16, R105, -R122.reuse ;  /* 0x8000007a69107221 */ /* 0x102fe20000010000 */
[--C-:B------:R-:W-:Y:S01]  /*5a20*/  FADD.FTZ R18, R107, -R122.reuse ;  /* 0x8000007a6b127221 */ /* 0x100fe20000010000 */
[--C-:B------:R-:W-:Y:S01]  /*5a30*/  FADD.FTZ R132, R109, -R122.reuse ;  /* 0x8000007a6d847221 */ /* 0x100fe20000010000 */
[----:B------:R-:W-:Y:S01]  /*5a40*/  FADD.FTZ R122, R111, -R122 ;  /* 0x8000007a6f7a7221 */ /* 0x000fe20000010000 */
[----:B------:R-:W-:Y:S02]  /*5a50*/  HADD2.F32 R17, -RZ, R106.H0_H0 ;  /* 0x2000006aff117230 */ /* 0x000fe40000004100 */
[C---:B------:R-:W-:Y:S01]  /*5a60*/  FMUL.FTZ R22, R121.reuse, R18 ;  /* 0x0000001279167220 */ /* 0x040fe20000410000 */
[----:B------:R-:W-:Y:S01]  /*5a70*/  HADD2.F32 R19, -RZ, R24.H0_H0 ;  /* 0x20000018ff137230 */ /* 0x000fe20000004100 */
[----:B------:R-:W1:Y:S01]  /*5a80*/  LDC.64 R52, c[0x0][0x430] ;  /* 0x00010c00ff347b82 */ /* 0x000e620000000a00 */
[C---:B------:R-:W-:Y:S01]  /*5a90*/  FMUL.FTZ R20, R121.reuse, R16 ;  /* 0x0000001079147220 */ /* 0x040fe20000410000 */
[C---:B------:R-:W-:Y:S01]  /*5aa0*/  FMUL.FTZ R132, R121.reuse, R132 ;  /* 0x0000008479847220 */ /* 0x040fe20000410000 */
[----:B------:R-:W-:Y:S01]  /*5ab0*/  FMUL.FTZ R131, R121, R122 ;  /* 0x0000007a79837220 */ /* 0x000fe20000410000 */
[----:B------:R-:W-:-:S02]  /*5ac0*/  HADD2.F32 R21, -RZ, R110.H0_H0 ;  /* 0x2000006eff157230 */ /* 0x000fc40000004100 */
[C---:B------:R-:W-:Y:S01]  /*5ad0*/  FFMA.FTZ R16, R20.reuse, R17, R19 ;  /* 0x0000001114107223 */ /* 0x040fe20000010013 */
[----:B------:R-:W-:Y:S02]  /*5ae0*/  HADD2.F32 R18, -RZ, R2.H0_H0 ;  /* 0x20000002ff127230 */ /* 0x000fe40000004100 */
[----:B------:R-:W-:Y:S02]  /*5af0*/  HADD2.F32 R23, -RZ, R108.H0_H0 ;  /* 0x2000006cff177230 */ /* 0x000fe40000004100 */
[--C-:B------:R-:W-:Y:S02]  /*5b00*/  HADD2.F32 R121, -RZ, R129.reuse.H0_H0 ;  /* 0x20000081ff797230 */ /* 0x100fe40000004100 */
[----:B------:R-:W-:Y:S01]  /*5b10*/  FFMA.FTZ R20, R20, R21, R18 ;  /* 0x0000001514147223 */ /* 0x000fe20000010012 */
[----:B------:R-:W-:Y:S02]  /*5b20*/  HADD2.F32 R21, -RZ, R112.H0_H0 ;  /* 0x20000070ff157230 */ /* 0x000fe40000004100 */
[----:B------:R-:W-:-:S02]  /*5b30*/  HADD2.F32 R19, -RZ, R129.H1_H1 ;  /* 0x30000081ff137230 */ /* 0x000fc40000004100 */
[----:B------:R-:W-:Y:S01]  /*5b40*/  FFMA.FTZ R17, R22, R23, R121 ;  /* 0x0000001716117223 */ /* 0x000fe20000010079 */
[----:B0-----:R-:W-:-:S04]  /*5b50*/  IMAD.WIDE.U32 R50, R119, 0x10, R50 ;  /* 0x0000001077327825 */ /* 0x001fc800078e0032 */
[----:B------:R-:W-:Y:S01]  /*5b60*/  FFMA.FTZ R21, R22, R21, R19 ;  /* 0x0000001516157223 */ /* 0x000fe20000010013 */
[----:B------:R-:W-:Y:S02]  /*5b70*/  HADD2.F32 R23, -RZ, R106.H1_H1 ;  /* 0x3000006aff177230 */ /* 0x000fe40000004100 */
[----:B------:R-:W-:Y:S02]  /*5b80*/  HADD2.F32 R134, -RZ, R108.H1_H1 ;  /* 0x3000006cff867230 */ /* 0x000fe40000004100 */
[----:B-1----:R-:W-:-:S04]  /*5b90*/  IMAD.WIDE.U32 R52, R119, 0x10, R52 ;  /* 0x0000001077347825 */ /* 0x002fc800078e0034 */
[----:B------:R-:W-:Y:S02]  /*5ba0*/  HADD2.F32 R119, -RZ, R25.H0_H0 ;  /* 0x20000019ff777230 */ /* 0x000fe40000004100 */
[----:B------:R-:W-:Y:S02]  /*5bb0*/  HADD2.F32 R136, -RZ, R130.H0_H0 ;  /* 0x20000082ff887230 */ /* 0x000fe40000004100 */
[----:B------:R-:W-:Y:S02]  /*5bc0*/  HADD2.F32 R121, -RZ, R110.H1_H1 ;  /* 0x3000006eff797230 */ /* 0x000fe40000004100 */
[----:B------:R-:W-:Y:S01]  /*5bd0*/  FFMA.FTZ R18, R132, R23, R119 ;  /* 0x0000001784127223 */ /* 0x000fe20000010077 */
[----:B------:R-:W-:Y:S02]  /*5be0*/  HADD2.F32 R122, -RZ, R3.H0_H0 ;  /* 0x20000003ff7a7230 */ /* 0x000fe40000004100 */
[----:B------:R-:W-:Y:S01]  /*5bf0*/  FFMA.FTZ R19, R131, R134, R136 ;  /* 0x0000008683137223 */ /* 0x000fe20000010088 */
[----:B------:R-:W-:-:S02]  /*5c00*/  HADD2.F32 R138, -RZ, R112.H1_H1 ;  /* 0x30000070ff8a7230 */ /* 0x000fc40000004100 */
[----:B------:R-:W-:Y:S02]  /*5c10*/  HADD2.F32 R133, -RZ, R130.H1_H1 ;  /* 0x30000082ff857230 */ /* 0x000fe40000004100 */
[----:B------:R-:W-:Y:S01]  /*5c20*/  FFMA.FTZ R22, R132, R121, R122 ;  /* 0x0000007984167223 */ /* 0x000fe2000001007a */
[----:B------:R0:W-:Y:S02]  /*5c30*/  STG.E.128 desc[UR6][R50.64], R16 ;  /* 0x0000001032007986 */ /* 0x0001e4000c101d06 */
[----:B------:R-:W-:-:S05]  /*5c40*/  FFMA.FTZ R23, R131, R138, R133 ;  /* 0x0000008a83177223 */ /* 0x000fca0000010085 */
[----:B------:R0:W-:Y:S02]  /*5c50*/  STG.E.128 desc[UR6][R52.64], R20 ;  /* 0x0000001434007986 */ /* 0x0001e4000c101d06 */
.L_x_24553:
[----:B------:R-:W-:Y:S05]  /*5c60*/  BSYNC.RECONVERGENT B0 ;  /* 0x0000000000007941 */ /* 0x000fea0003800200 */
.L_x_24552:
[----:B01234-:R-:W0:Y:S01]  /*5c70*/  LDC.64 R16, c[0x0][0x380] ;  /* 0x0000e000ff107b82 */ /* 0x01fe220000000a00 */
[----:B------:R-:W-:Y:S01]  /*5c80*/  UPLOP3.LUT UP1, UPT, UPT, UPT, UP1, 0x40, 0x4 ;  /* 0x000000000004789c */ /* 0x000fe20003f2e810 */
[----:B0-----:R-:W-:-:S04]  /*5c90*/  IADD3 R0, PT, PT, R0, R16, RZ ;  /* 0x0000001000007210 */ /* 0x001fc80007ffe0ff */
[----:B------:R-:W-:-:S13]  /*5ca0*/  ISETP.GE.AND P2, PT, R0, R17, PT ;  /* 0x000000110000720c */ /* 0x000fda0003f46270 */
[----:B------:R-:W-:Y:S05]  /*5cb0*/  @!P2 BRA `(.L_x_24554) ;  /* 0xffffffc4002ca947 */ /* 0x000fea000383ffff */
[----:B------:R-:W-:Y:S05]  /*5cc0*/  EXIT ;  /* 0x000000000000794d */ /* 0x000fea0003800000 */
.L_x_24555:
        /* <DEDUP_REMOVED lines=11> */
.L_x_27908:


//--------------------- .text._ZN10layer_norm31ln_parallel_residual_fwd_kernelINS_13Kernel_traitsI6__halfffffjLj7168ELj1ELj1ELj8ELj16ENS_18Kernel_traits_baseILj7168ES2_ffffjLj256EEEEELb0ELb0ELb1EEEvNS_9FwdParamsE --------------------------
	.section	.text._ZN10layer_norm31ln_parallel_residual_fwd_kernelINS_13Kernel_traitsI6__halfffffjLj7168ELj1ELj1ELj8ELj16ENS_18Kernel_traits_baseILj7168ES2_ffffjLj256EEEEELb0ELb0ELb1EEEvNS_9FwdParamsE,"ax",@progbits
	.align	128
        .global         _ZN10layer_norm31ln_parallel_residual_fwd_kernelINS_13Kernel_traitsI6__halfffffjLj7168ELj1ELj1ELj8ELj16ENS_18Kernel_traits_baseILj7168ES2_ffffjLj256EEEEELb0ELb0ELb1EEEvNS_9FwdParamsE
        .type           _ZN10layer_norm31ln_parallel_residual_fwd_kernelINS_13Kernel_traitsI6__halfffffjLj7168ELj1ELj1ELj8ELj16ENS_18Kernel_traits_baseILj7168ES2_ffffjLj256EEEEELb0ELb0ELb1EEEvNS_9FwdParamsE,@function
        .size           _ZN10layer_norm31ln_parallel_residual_fwd_kernelINS_13Kernel_traitsI6__halfffffjLj7168ELj1ELj1ELj8ELj16ENS_18Kernel_traits_baseILj7168ES2_ffffjLj256EEEEELb0ELb0ELb1EEEvNS_9FwdParamsE,(.L_x_27909 - _ZN10layer_norm31ln_parallel_residual_fwd_kernelINS_13Kernel_traitsI6__halfffffjLj7168ELj1ELj1ELj8ELj16ENS_18Kernel_traits_baseILj7168ES2_ffffjLj256EEEEELb0ELb0ELb1EEEvNS_9FwdParamsE)
        .other          _ZN10layer_norm31ln_parallel_residual_fwd_kernelINS_13Kernel_traitsI6__halfffffjLj7168ELj1ELj1ELj8ELj16ENS_18Kernel_traits_baseILj7168ES2_ffffjLj256EEEEELb0ELb0ELb1EEEvNS_9FwdParamsE,@"STO_CUDA_ENTRY STV_DEFAULT"
_ZN10layer_norm31ln_parallel_residual_fwd_kernelINS_13Kernel_traitsI6__halfffffjLj7168ELj1ELj1ELj8ELj16ENS_18Kernel_traits_baseILj7168ES2_ffffjLj256EEEEELb0ELb0ELb1EEEvNS_9FwdParamsE:
.text._ZN10layer_norm31ln_parallel_residual_fwd_kernelINS_13Kernel_traitsI6__halfffffjLj7168ELj1ELj1ELj8ELj16ENS_18Kernel_traits_baseILj7168ES2_ffffjLj256EEEEELb0ELb0ELb1EEEvNS_9FwdParamsE:
        /* <DEDUP_REMOVED lines=20> */
[----:B------:R-:W5:Y:S01]  /*0140*/  LDG.E.64 R8, desc[UR6][R4.64] ;  /* 0x0000000604087981 */ /* 0x000f62000c1e1b00 */
[----:B-1----:R-:W-:-:S03]  /*0150*/  IMAD.WIDE.U32 R2, R0, 0x8, R2 ;  /* 0x0000000800027825 */ /* 0x002fc600078e0002 */
[----:B------:R-:W5:Y:S04]  /*0160*/  LDG.E.64 R12, desc[UR6][R4.64+0x800] ;  /* 0x00080006040c7981 */ /* 0x000f68000c1e1b00 */
[----:B------:R-:W5:Y:S04]  /*0170*/  LDG.E.64 R16, desc[UR6][R4.64+0x1000] ;  /* 0x0010000604107981 */ /* 0x000f68000c1e1b00 */
[----:B------:R-:W5:Y:S04]  /*0180*/  LDG.E.64 R20, desc[UR6][R4.64+0x1800] ;  /* 0x0018000604147981 */ /* 0x000f68000c1e1b00 */
[----:B------:R-:W5:Y:S04]  /*0190*/  LDG.E.64 R24, desc[UR6][R4.64+0x2000] ;  /* 0x0020000604187981 */ /* 0x000f68000c1e1b00 */
[----:B------:R-:W5:Y:S04]  /*01a0*/  LDG.E.64 R28, desc[UR6][R4.64+0x2800] ;  /* 0x00280006041c7981 */ /* 0x000f68000c1e1b00 */
[----:B------:R-:W5:Y:S01]  /*01b0*/  LDG.E.64 R32, desc[UR6][R4.64+0x3000] ;  /* 0x0030000604207981 */ /* 0x000f62000c1e1b00 */
[----:B------:R-:W-:-:S02]  /*01c0*/  CS2R R60, SRZ ;  /* 0x00000000003c7805 */ /* 0x000fc4000001ff00 */
[----:B------:R-:W-:Y:S02]  /*01d0*/  CS2R R58, SRZ ;  /* 0x00000000003a7805 */ /* 0x000fe4000001ff00 */
[----:B------:R-:W-:Y:S01]  /*01e0*/  CS2R R56, SRZ ;  /* 0x0000000000387805 */ /* 0x000fe2000001ff00 */
[----:B------:R-:W5:Y:S01]  /*01f0*/  LDG.E.64 R6, desc[UR6][R2.64] ;  /* 0x0000000602067981 */ /* 0x000f62000c1e1b00 */
[----:B------:R-:W-:Y:S02]  /*0200*/  CS2R R54, SRZ ;  /* 0x0000000000367805 */ /* 0x000fe4000001ff00 */
[----:B------:R-:W-:Y:S02]  /*0210*/  CS2R R52, SRZ ;  /* 0x0000000000347805 */ /* 0x000fe4000001ff00 */
[----:B------:R-:W-:Y:S01]  /*0220*/  CS2R R50, SRZ ;  /* 0x0000000000327805 */ /* 0x000fe2000001ff00 */
        /* <DEDUP_REMOVED lines=9> */
[----:B------:R-:W-:-:S03]  /*02c0*/  CS2R R36, SRZ ;  /* 0x0000000000247805 */ /* 0x000fc6000001ff00 */
[----:B------:R-:W5:Y:S04]  /*02d0*/  LDG.E.64 R22, desc[UR6][R2.64+0x2000] ;  /* 0x0020000602167981 */ /* 0x000f68000c1e1b00 */
[----:B------:R-:W5:Y:S04]  /*02e0*/  LDG.E.64 R26, desc[UR6][R2.64+0x2800] ;  /* 0x00280006021a7981 */ /* 0x000f68000c1e1b00 */
[----:B------:R0:W5:Y:S02]  /*02f0*/  LDG.E.64 R30, desc[UR6][R2.64+0x3000] ;  /* 0x00300006021e7981 */ /* 0x000164000c1e1b00 */
[----:B0-----:R-:W-:Y:S01]  /*0300*/  CS2R R2, SRZ ;  /* 0x0000000000027805 */ /* 0x001fe2000001ff00 */
[----:B------:R-:W-:Y:S06]  /*0310*/  BRA `(.L_x_24558) ;  /* 0x0000000400b87947 */ /* 0x000fec0003800000 */
.L_x_24557:
[----:B------:R-:W0:Y:S08]  /*0320*/  LDC.64 R4, c[0x0][0x3d0] ;  /* 0x0000f400ff047b82 */ /* 0x000e300000000a00 */
[----:B------:R-:W1:Y:S08]  /*0330*/  LDC.64 R6, c[0x0][0x3d8] ;  /* 0x0000f600ff067b82 */ /* 0x000e700000000a00 */
[----:B------:R-:W2:Y:S01]  /*0340*/  LDC.64 R2, c[0x0][0x440] ;  /* 0x00011000ff027b82 */ /* 0x000ea20000000a00 */
[----:B0-----:R-:W-:-:S05]  /*0350*/  IMAD.WIDE.U32 R4, R0, 0x8, R4 ;  /* 0x0000000800047825 */ /* 0x001fca00078e0004 */
[----:B------:R-:W5:Y:S01]  /*0360*/  LDG.E.64 R10, desc[UR6][R4.64+0x800] ;  /* 0x00080006040a7981 */ /* 0x000f62000c1e1b00 */
[----:B-1----:R-:W-:-:S03]  /*0370*/  IMAD.WIDE.U32 R34, R0, 0x8, R6 ;  /* 0x0000000800227825 */ /* 0x002fc600078e0006 */
[----:B------:R-:W5:Y:S04]  /*0380*/  LDG.E.64 R14, desc[UR6][R4.64+0x1000] ;  /* 0x00100006040e7981 */ /* 0x000f68000c1e1b00 */
[----:B------:R-:W5:Y:S01]  /*0390*/  LDG.E.64 R6, desc[UR6][R4.64] ;  /* 0x0000000604067981 */ /* 0x000f62000c1e1b00 */
[----:B--2---:R-:W-:-:S03]  /*03a0*/  IMAD.WIDE.U32 R2, R0, 0x8, R2 ;  /* 0x0000000800027825 */ /* 0x004fc600078e0002 */
[----:B------:R-:W5:Y:S04]  /*03b0*/  LDG.E.64 R18, desc[UR6][R4.64+0x1800] ;  /* 0x0018000604127981 */ /* 0x000f68000c1e1b00 */
        /* <DEDUP_REMOVED lines=17> */
[----:B------:R-:W5:Y:S04]  /*04d0*/  LDG.E.64 R38, desc[UR6][R2.64+0x800] ;  /* 0x0008000602267981 */ /* 0x000f68000c1e1b00 */
[----:B------:R-:W5:Y:S04]  /*04e0*/  LDG.E.64 R40, desc[UR6][R2.64+0x1000] ;  /* 0x0010000602287981 */ /* 0x000f68000c1e1b00 */
[----:B------:R-:W5:Y:S04]  /*04f0*/  LDG.E.64 R42, desc[UR6][R2.64+0x1800] ;  /* 0x00180006022a7981 */ /* 0x000f68000c1e1b00 */
[----:B------:R-:W5:Y:S04]  /*0500*/  LDG.E.64 R44, desc[UR6][R2.64+0x2000] ;  /* 0x00200006022c7981 */ /* 0x000f68000c1e1b00 */
[----:B------:R-:W5:Y:S04]  /*0510*/  LDG.E.64 R46, desc[UR6][R2.64+0x2800] ;  /* 0x00280006022e7981 */ /* 0x000f68000c1e1b00 */
[----:B------:R0:W5:Y:S02]  /*0520*/  LDG.E.64 R48, desc[UR6][R2.64+0x3000] ;  /* 0x0030000602307981 */ /* 0x000164000c1e1b00 */
[----:B0-----:R-:W-:Y:S01]  /*0530*/  CS2R R2, SRZ ;  /* 0x0000000000027805 */ /* 0x001fe2000001ff00 */
[----:B------:R-:W-:Y:S06]  /*0540*/  BRA `(.L_x_24558) ;  /* 0x00000004002c7947 */ /* 0x000fec0003800000 */
.L_x_24556:
        /* <DEDUP_REMOVED lines=9> */
[----:B------:R0:W5:Y:S01]  /*05e0*/  LDG.E.64 R10, desc[UR6][R2.64+0x800] ;  /* 0x00080006020a7981 */ /* 0x000162000c1e1b00 */
[----:B-1----:R-:W-:-:S03]  /*05f0*/  IMAD.WIDE.U32 R4, R0, 0x8, R4 ;  /* 0x0000000800047825 */ /* 0x002fc600078e0004 */
[----:B------:R0:W5:Y:S04]  /*0600*/  LDG.E.64 R14, desc[UR6][R2.64+0x1000] ;  /* 0x00100006020e7981 */ /* 0x000168000c1e1b00 */
[----:B------:R0:W5:Y:S01]  /*0610*/  LDG.E.64 R18, desc[UR6][R2.64+0x1800] ;  /* 0x0018000602127981 */ /* 0x000162000c1e1b00 */
[----:B--2---:R-:W-:-:S03]  /*0620*/  IMAD.WIDE.U32 R34, R0, 0x8, R6 ;  /* 0x0000000800227825 */ /* 0x004fc600078e0006 */
[----:B------:R0:W5:Y:S04]  /*0630*/  LDG.E.64 R6, desc[UR6][R2.64] ;  /* 0x0000000602067981 */ /* 0x000168000c1e1b00 */
[----:B------:R0:W5:Y:S01]  /*0640*/  LDG.E.64 R22, desc[UR6][R2.64+0x2000] ;  /* 0x0020000602167981 */ /* 0x000162000c1e1b00 */
[----:B---3--:R-:W-:-:S03]  /*0650*/  IMAD.WIDE.U32 R62, R0, 0x8, R8 ;  /* 0x00000008003e7825 */ /* 0x008fc600078e0008 */
[----:B------:R0:W5:Y:S04]  /*0660*/  LDG.E.64 R26, desc[UR6][R2.64+0x2800] ;  /* 0x00280006021a7981 */ /* 0x000168000c1e1b00 */
        /* <DEDUP_REMOVED lines=21> */
[----:B------:R0:W5:Y:S01]  /*07c0*/  LDG.E.64 R48, desc[UR6][R62.64+0x3000] ;  /* 0x003000063e307981 */ /* 0x000162000c1e1b00 */
[----:B------:R-:W-:Y:S05]  /*07d0*/  BRA `(.L_x_24558) ;  /* 0x0000000000887947 */ /* 0x000fea0003800000 */
.L_x_24559:
[----:B------:R-:W0:Y:S08]  /*07e0*/  LDC.64 R2, c[0x0][0x3d0] ;  /* 0x0000f400ff027b82 */ /* 0x000e300000000a00 */
[----:B------:R-:W1:Y:S08]  /*07f0*/  LDC.64 R4, c[0x0][0x438] ;  /* 0x00010e00ff047b82 */ /* 0x000e700000000a00 */
[----:B------:R-:W2:Y:S01]  /*0800*/  LDC.64 R6, c[0x0][0x3d8] ;  /* 0x0000f600ff067b82 */ /* 0x000ea20000000a00 */
[----:B0-----:R-:W-:-:S05]  /*0810*/  IMAD.WIDE.U32 R2, R0, 0x8, R2 ;  /* 0x0000000800027825 */ /* 0x001fca00078e0002 */
[----:B------:R0:W5:Y:S01]  /*0820*/  LDG.E.64 R10, desc[UR6][R2.64+0x800] ;  /* 0x00080006020a7981 */ /* 0x000162000c1e1b00 */
[----:B-1----:R-:W-:-:S03]  /*0830*/  IMAD.WIDE.U32 R4, R0, 0x8, R4 ;  /* 0x0000000800047825 */ /* 0x002fc600078e0004 */
[----:B------:R0:W5:Y:S04]  /*0840*/  LDG.E.64 R14, desc[UR6][R2.64+0x1000] ;  /* 0x00100006020e7981 */ /* 0x000168000c1e1b00 */
[----:B------:R0:W5:Y:S01]  /*0850*/  LDG.E.64 R18, desc[UR6][R2.64+0x1800] ;  /* 0x0018000602127981 */ /* 0x000162000c1e1b00 */
[----:B--2---:R-:W-:-:S03]  /*0860*/  IMAD.WIDE.U32 R34, R0, 0x8, R6 ;  /* 0x0000000800227825 */ /* 0x004fc600078e0006 */
        /* <DEDUP_REMOVED lines=18> */
[----:B------:R-:W-:-:S02]  /*0990*/  CS2R R48, SRZ ;  /* 0x0000000000307805 */ /* 0x000fc4000001ff00 */
[----:B------:R-:W-:Y:S02]  /*09a0*/  CS2R R46, SRZ ;  /* 0x00000000002e7805 */ /* 0x000fe4000001ff00 */
[----:B------:R-:W-:Y:S02]  /*09b0*/  CS2R R44, SRZ ;  /* 0x00000000002c7805 */ /* 0x000fe4000001ff00 */
[----:B------:R-:W-:Y:S02]  /*09c0*/  CS2R R42, SRZ ;  /* 0x00000000002a7805 */ /* 0x000fe4000001ff00 */
[----:B------:R-:W-:Y:S02]  /*09d0*/  CS2R R40, SRZ ;  /* 0x0000000000287805 */ /* 0x000fe4000001ff00 */
[----:B------:R-:W-:Y:S02]  /*09e0*/  CS2R R38, SRZ ;  /* 0x0000000000267805 */ /* 0x000fe4000001ff00 */
[----:B0-----:R-:W-:-:S07]  /*09f0*/  CS2R R36, SRZ ;  /* 0x0000000000247805 */ /* 0x001fce000001ff00 */
.L_x_24558:
[----:B------:R-:W1:Y:S02]  /*0a00*/  LDCU UR4, c[0x0][0x384] ;  /* 0x00007080ff0477ac */ /* 0x000e640008000800 */
[----:B-1----:R-:W-:-:S13]  /*0a10*/  ISETP.GE.AND P1, PT, R82, UR4, PT ;  /* 0x0000000452007c0c */ /* 0x002fda000bf26270 */
[----:B------:R-:W-:Y:S05]  /*0a20*/  @P1 EXIT ;  /* 0x000000000000194d */ /* 0x000fea0003800000 */
[----:B-----5:R-:W-:Y:S01]  /*0a30*/  MOV R83, R6 ;  /* 0x0000000600537202 */ /* 0x020fe20000000f00 */
[----:B------:R-:W1:Y:S01]  /*0a40*/  LDCU UR8, c[0x0][0x388] ;  /* 0x00007100ff0877ac */ /* 0x000e620008000800 */
[----:B0-----:R-:W-:Y:S02]  /*0a50*/  MOV R4, R7 ;  /* 0x0000000700047202 */ /* 0x001fe40000000f00 */
[----:B------:R-:W-:Y:S01]  /*0a60*/  SHF.R.U64 R111, R50, 0x10, R51 ;  /* 0x00000010326f7819 */ /* 0x000fe20000001233 */
[----:B------:R-:W0:Y:S01]  /*0a70*/  LDCU.U8 UR9, c[0x0][0x410] ;  /* 0x00008200ff0977ac */ /* 0x000e220008000000 */
[----:B------:R-:W-:Y:S02]  /*0a80*/  PRMT R83, R83, 0x5410, R4 ;  /* 0x0000541053537816 */ /* 0x000fe40000000004 */
[----:B------:R-:W-:Y:S01]  /*0a90*/  SHF.R.U64 R4, R36, 0x10, R37 ;  /* 0x0000001024047819 */ /* 0x000fe20000001225 */
[----:B------:R-:W2:Y:S01]  /*0aa0*/  LDCU UR10, c[0x0][0x400] ;  /* 0x00008000ff0a77ac */ /* 0x000ea20008000800 */
[----:B------:R-:W-:-:S02]  /*0ab0*/  MOV R85, R8 ;  /* 0x0000000800557202 */ /* 0x000fc40000000f00 */
[----:B------:R-:W-:Y:S01]  /*0ac0*/  PRMT R111, R111, 0x5410, R4 ;  /* 0x000054106f6f7816 */ /* 0x000fe20000000004 */
[----:B------:R-:W3:Y:S01]  /*0ad0*/  LDCU.64 UR12, c[0x0][0x3a0] ;  /* 0x00007400ff0c77ac */ /* 0x000ee20008000a00 */
[----:B------:R-:W-:Y:S02]  /*0ae0*/  MOV R5, R9 ;  /* 0x0000000900057202 */ /* 0x000fe40000000f00 */
[----:B------:R-:W-:Y:S01]  /*0af0*/  SHF.R.U32.HI R112, RZ, 0x10, R51 ;  /* 0x00000010ff707819 */ /* 0x000fe20000011633 */
[----:B------:R-:W-:Y:S01]  /*0b00*/  UPLOP3.LUT UP1, UPT, UPT, UPT, UPT, 0x40, 0x4 ;  /* 0x000000000004789c */ /* 0x000fe20003f2e870 */
[----:B------:R-:W-:Y:S02]  /*0b10*/  SHF.R.U32.HI R4, RZ, 0x10, R37 ;  /* 0x00000010ff047819 */ /* 0x000fe40000011625 */
[----:B------:R-:W-:Y:S02]  /*0b20*/  PRMT R85, R85, 0x5410, R5 ;  /* 0x0000541055557816 */ /* 0x000fe40000000005 */
[----:B------:R-:W-:-:S02]  /*0b30*/  PRMT R112, R112, 0x5410, R4 ;  /* 0x0000541070707816 */ /* 0x000fc40000000004 */
[----:B------:R-:W-:Y:S02]  /*0b40*/  SHF.R.U64 R113, R52, 0x10, R53 ;  /* 0x0000001034717819 */ /* 0x000fe40000001235 */
[----:B------:R-:W-:Y:S02]  /*0b50*/  SHF.R.U64 R5, R38, 0x10, R39 ;  /* 0x0000001026057819 */ /* 0x000fe40000001227 */
[----:B------:R-:W-:Y:S02]  /*0b60*/  SHF.R.U32.HI R114, RZ, 0x10, R53 ;  /* 0x00000010ff727819 */ /* 0x000fe40000011635 */
        /* <DEDUP_REMOVED lines=25> */
[----:B------:R-:W-:Y:S02]  /*0d00*/  SHF.R.U64 R84, R6, 0x10, R7 ;  /* 0x0000001006547819 */ /* 0x000fe40000001207 */
[----:B------:R-:W-:-:S02]  /*0d10*/  MOV R87, R10 ;  /* 0x0000000a00577202 */ /* 0x000fc40000000f00 */
[----:B------:R-:W-:Y:S02]  /*0d20*/  SHF.R.U64 R88, R10, 0x10, R11 ;  /* 0x000000100a587819 */ /* 0x000fe4000000120b */
[----:B------:R-:W-:Y:S02]  /*0d30*/  MOV R95, R18 ;  /* 0x00000012005f7202 */ /* 0x000fe40000000f00 */
[----:B------:R-:W-:Y:S02]  /*0d40*/  SHF.R.U64 R96, R18, 0x10, R19 ;  /* 0x0000001012607819 */ /* 0x000fe40000001213 */
[----:B------:R-:W-:Y:S02]  /*0d50*/  SHF.R.U32.HI R34, RZ, 0x10, R7 ;  /* 0x00000010ff227819 */ /* 0x000fe40000011607 */
[----:B------:R-:W-:Y:S02]  /*0d60*/  MOV R6, R11 ;  /* 0x0000000b00067202 */ /* 0x000fe40000000f00 */
[----:B------:R-:W-:-:S02]  /*0d70*/  SHF.R.U32.HI R62, RZ, 0x10, R11 ;  /* 0x00000010ff3e7819 */ /* 0x000fc4000001160b */
[----:B------:R-:W-:Y:S02]  /*0d80*/  MOV R10, R19 ;  /* 0x00000013000a7202 */ /* 0x000fe40000000f00 */
[----:B------:R-:W-:Y:S02]  /*0d90*/  SHF.R.U32.HI R18, RZ, 0x10, R19 ;  /* 0x00000010ff127819 */ /* 0x000fe40000011613 */
[--C-:B------:R-:W-:Y:S02]  /*0da0*/  SHF.R.U64 R86, R8, 0x10, R9.reuse ;  /* 0x0000001008567819 */ /* 0x100fe40000001209 */
[----:B------:R-:W-:Y:S02]  /*0db0*/  SHF.R.U32.HI R35, RZ, 0x10, R9 ;  /* 0x00000010ff237819 */ /* 0x000fe40000011609 */
[----:B------:R-:W-:Y:S02]  /*0dc0*/  MOV R89, R12 ;  /* 0x0000000c00597202 */ /* 0x000fe40000000f00 */
[----:B------:R-:W-:-:S02]  /*0dd0*/  MOV R7, R13 ;  /* 0x0000000d00077202 */ /* 0x000fc40000000f00 */
[--C-:B------:R-:W-:Y:S02]  /*0de0*/  SHF.R.U64 R90, R12, 0x10, R13.reuse ;  /* 0x000000100c5a7819 */ /* 0x100fe4000000120d */
[----:B------:R-:W-:Y:S02]  /*0df0*/  SHF.R.U32.HI R63, RZ, 0x10, R13 ;  /* 0x00000010ff3f7819 */ /* 0x000fe4000001160d */
[----:B------:R-:W-:Y:S02]  /*0e00*/  MOV R97, R20 ;  /* 0x0000001400617202 */ /* 0x000fe40000000f00 */
[----:B------:R-:W-:Y:S02]  /*0e10*/  MOV R11, R21 ;  /* 0x00000015000b7202 */ /* 0x000fe40000000f00 */
[--C-:B------:R-:W-:Y:S02]  /*0e20*/  SHF.R.U64 R98, R20, 0x10, R21.reuse ;  /* 0x0000001014627819 */ /* 0x100fe40000001215 */
[----:B------:R-:W-:-:S02]  /*0e30*/  SHF.R.U32.HI R19, RZ, 0x10, R21 ;  /* 0x00000010ff137819 */ /* 0x000fc40000011615 */
[----:B------:R-:W-:Y:S02]  /*0e40*/  MOV R91, R14 ;  /* 0x0000000e005b7202 */ /* 0x000fe40000000f00 */
[----:B------:R-:W-:Y:S02]  /*0e50*/  MOV R8, R15 ;  /* 0x0000000f00087202 */ /* 0x000fe40000000f00 */
        /* <DEDUP_REMOVED lines=14> */
[----:B------:R-:W-:Y:S02]  /*0f40*/  PRMT R121, R121, 0x5410, R4 ;  /* 0x0000541079797816 */ /* 0x000fe40000000004 */
[----:B------:R-:W-:-:S02]  /*0f50*/  PRMT R122, R122, 0x5410, R5 ;  /* 0x000054107a7a7816 */ /* 0x000fc40000000005 */
        /* <DEDUP_REMOVED lines=12> */
[----:B------:R-:W-:Y:S02]  /*1020*/  ISETP.NE.U32.AND P1, PT, R66, RZ, PT ;  /* 0x000000ff4200720c */ /* 0x000fe40003f25070 */
[----:B------:R-:W-:Y:S02]  /*1030*/  MOV R109, R32 ;  /* 0x00000020006d7202 */ /* 0x000fe40000000f00 */
[----:B------:R-:W-:Y:S02]  /*1040*/  MOV R17, R33 ;  /* 0x0000002100117202 */ /* 0x000fe40000000f00 */
[--C-:B------:R-:W-:Y:S02]  /*1050*/  SHF.R.U64 R110, R32, 0x10, R33.reuse ;  /* 0x00000010206e7819 */ /* 0x100fe40000001221 */
[----:B------:R-:W-:Y:S02]  /*1060*/  SHF.R.U32.HI R25, RZ, 0x10, R33 ;  /* 0x00000010ff197819 */ /* 0x000fe40000011621 */
[----:B------:R-:W-:-:S02]  /*1070*/  SHF.R.U64 R123, R2, 0x10, R3 ;  /* 0x00000010027b7819 */ /* 0x000fc40000001203 */
[----:B------:R-:W-:Y:S02]  /*1080*/  SHF.R.U64 R4, R48, 0x10, R49 ;  /* 0x0000001030047819 */ /* 0x000fe40000001231 */
[----:B------:R-:W-:Y:S02]  /*1090*/  SHF.R.U32.HI R124, RZ, 0x10, R3 ;  /* 0x00000010ff7c7819 */ /* 0x000fe40000011603 */
[----:B------:R-:W-:Y:S02]  /*10a0*/  SHF.R.U32.HI R5, RZ, 0x10, R49 ;  /* 0x00000010ff057819 */ /* 0x000fe40000011631 */
[----:B------:R-:W-:Y:S02]  /*10b0*/  ISETP.NE.AND.EX P1, PT, R67, RZ, PT, P1 ;  /* 0x000000ff4300720c */ /* 0x000fe40003f25310 */
        /* <DEDUP_REMOVED lines=27> */
[----:B0123--:R-:W-:-:S07]  /*1270*/  PRMT R124, R124, 0x5410, R5 ;  /* 0x000054107c7c7816 */ /* 0x00ffce0000000005 */
.L_x_24579:
[----:B------:R-:W-:Y:S01]  /*1280*/  ISETP.NE.U32.AND P2, PT, RZ, UR12, PT ;  /* 0x0000000cff007c0c */ /* 0x000fe2000bf45070 */
[----:B0-----:R-:W0:Y:S01]  /*1290*/  LDC.64 R20, c[0x0][0x390] ;  /* 0x0000e400ff147b82 */ /* 0x001e220000000a00 */
        /* <DEDUP_REMOVED lines=15> */
[----:B------:R-:W-:-:S13]  /*1390*/  ISETP.NE.AND.EX P1, PT, R23, RZ, PT, P1 ;  /* 0x000000ff1700720c */ /* 0x000fda0003f25310 */
[----:B-1----:R-:W-:Y:S05]  /*13a0*/  @!P1 BRA `(.L_x_24560) ;  /* 0x00000000005c9947 */ /* 0x002fea0003800000 */
        /* <DEDUP_REMOVED lines=14> */
.L_x_24561:
        /* <DEDUP_REMOVED lines=9> */
.L_x_24560:
        /* <DEDUP_REMOVED lines=12> */
.L_x_24562:
        /* <DEDUP_REMOVED lines=12> */
[----:B------:R-:W-:-:S04]  /*16a0*/  ISETP.NE.U32.AND P3, PT, R22, RZ, PT ;  /* 0x000000ff1600720c */ /* 0x000fc80003f65070 */
[----:B------:R-:W-:-:S13]  /*16b0*/  ISETP.NE.AND.EX P3, PT, R23, RZ, PT, P3 ;  /* 0x000000ff1700720c */ /* 0x000fda0003f65330 */
[----:B0-----:R-:W-:Y:S05]  /*16c0*/  @P3 BRA `(.L_x_24563) ;  /* 0x0000000000403947 */ /* 0x001fea0003800000 */
[----:B------:R-:W-:-:S04]  /*16d0*/  UISETP.NE.U32.AND UP0, UPT, UR12, URZ, UPT ;  /* 0x000000ff0c00728c */ /* 0x000fc8000bf05070 */
[----:B------:R-:W-:-:S06]  /*16e0*/  UISETP.NE.AND.EX UP0, UPT, UR13, URZ, UPT, UP0 ;  /* 0x000000ff0d00728c */ /* 0x000fcc000bf05300 */
[----:B------:R-:W-:-:S13]  /*16f0*/  PLOP3.LUT P4, PT, PT, PT, UP0, 0x80, 0x8 ;  /* 0x000000000008781c */ /* 0x000fda0003f8f008 */
        /* <DEDUP_REMOVED lines=13> */
.L_x_24563:
        /* <DEDUP_REMOVED lines=23> */
.L_x_24564:
        /* <DEDUP_REMOVED lines=21> */
[----:B0-----:R-:W-:Y:S02]  /*1a90*/  @P4 MOV R12, R127 ;  /* 0x0000007f000c4202 */ /* 0x001fe40000000f00 */
[----:B------:R-:W-:-:S02]  /*1aa0*/  @P4 MOV R13, R129 ;  /* 0x00000081000d4202 */ /* 0x000fc40000000f00 */
[----:B------:R-:W-:Y:S02]  /*1ab0*/  @P4 MOV R14, R131 ;  /* 0x00000083000e4202 */ /* 0x000fe40000000f00 */
[----:B------:R-:W-:Y:S01]  /*1ac0*/  @P4 MOV R15, R133 ;  /* 0x00000085000f4202 */ /* 0x000fe20000000f00 */
[----:B------:R-:W-:Y:S06]  /*1ad0*/  BRA `(.L_x_24566) ;  /* 0x0000000000547947 */ /* 0x000fec0003800000 */
.L_x_24565:
[----:B-----5:R-:W-:Y:S01]  /*1ae0*/  @!P4 FADD.FTZ R127, R4, R16 ;  /* 0x00000010047fc221 */ /* 0x020fe20000010000 */
[----:B------:R-:W-:Y:S01]  /*1af0*/  @!P4 FADD.FTZ R129, R5, R17 ;  /* 0x000000110581c221 */ /* 0x000fe20000010000 */
[----:B------:R-:W-:Y:S01]  /*1b00*/  @!P4 FADD.FTZ R131, R6, R18 ;  /* 0x000000120683c221 */ /* 0x000fe20000010000 */
[----:B------:R-:W-:Y:S02]  /*1b10*/  @!P4 FADD.FTZ R133, R7, R19 ;  /* 0x000000130785c221 */ /* 0x000fe40000010000 */
[----:B0-----:R-:W-:Y:S02]  /*1b20*/  @!P4 MOV R12, R127 ;  /* 0x0000007f000cc202 */ /* 0x001fe40000000f00 */
        /* <DEDUP_REMOVED lines=16> */
.L_x_24566:
[----:B------:R-:W0:Y:S01]  /*1c30*/  @P2 LDC.64 R16, c[0x0][0x3a0] ;  /* 0x0000e800ff102b82 */ /* 0x000e220000000a00 */
[----:B------:R-:W-:-:S07]  /*1c40*/  IADD3 R81, PT, PT, R31, 0x300, RZ ;  /* 0x000003001f517810 */ /* 0x000fce0007ffe0ff */
[----:B------:R-:W1:Y:S08]  /*1c50*/  @P0 LDC.64 R22, c[0x0][0x3a8] ;  /* 0x0000ea00ff160b82 */ /* 0x000e700000000a00 */
[----:B------:R-:W2:Y:S01]  /*1c60*/  @P1 LDC.64 R24, c[0x0][0x398] ;  /* 0x0000e600ff181b82 */ /* 0x000ea20000000a00 */
[----:B0-----:R-:W-:-:S04]  /*1c70*/  @P2 IMAD.WIDE.U32 R26, R81, 0x10, R16 ;  /* 0x00000010511a2825 */ /* 0x001fc800078e0010 */
[----:B------:R-:W-:-:S04]  /*1c80*/  IMAD.WIDE.U32 R16, R81, 0x10, R20 ;  /* 0x0000001051107825 */ /* 0x000fc800078e0014 */
[----:B-1----:R-:W-:-:S05]  /*1c90*/  @P0 IMAD.WIDE.U32 R22, R79, 0x10, R22 ;  /* 0x000000104f160825 */ /* 0x002fca00078e0016 */
[----:B------:R0:W-:Y:S01]  /*1ca0*/  @P0 STG.E.128 desc[UR6][R22.64], R12 ;  /* 0x0000000c16000986 */ /* 0x0001e2000c101d06 */
[----:B--2---:R-:W-:-:S03]  /*1cb0*/  @P1 IMAD.WIDE.U32 R24, R81, 0x10, R24 ;  /* 0x0000001051181825 */ /* 0x004fc600078e0018 */
[----:B------:R0:W5:Y:S04]  /*1cc0*/  @P2 LDG.E.128 R8, desc[UR6][R26.64] ;  /* 0x000000061a082981 */ /* 0x000168000c1e1d00 */
[----:B------:R0:W5:Y:S04]  /*1cd0*/  @P1 LDG.E.128 R4, desc[UR6][R24.64] ;  /* 0x0000000618041981 */ /* 0x000168000c1e1d00 */
[----:B------:R-:W5:Y:S01]  /*1ce0*/  LDG.E.128 R16, desc[UR6][R16.64] ;  /* 0x0000000610107981 */ /* 0x000f62000c1e1d00 */
        /* <DEDUP_REMOVED lines=14> */
.L_x_24567:
        /* <DEDUP_REMOVED lines=21> */
.L_x_24568:
        /* <DEDUP_REMOVED lines=26> */
.L_x_24569:
        /* <DEDUP_REMOVED lines=21> */
.L_x_24570:
        /* <DEDUP_REMOVED lines=26> */
.L_x_24571:
        /* <DEDUP_REMOVED lines=21> */
.L_x_24572:
        /* <DEDUP_REMOVED lines=15> */
[----:B0-----:R-:W-:Y:S01]  /*25f0*/  @!P4 MOV R23, R17 ;  /* 0x000000110017c202 */ /* 0x001fe20000000f00 */
        /* <DEDUP_REMOVED lines=10> */
.L_x_24573:
[----:B-----5:R-:W-:Y:S01]  /*26a0*/  @!P4 FADD.FTZ R21, R4, R16 ;  /* 0x000000100415c221 */ /* 0x020fe20000010000 */
[----:B0-----:R-:W-:Y:S01]  /*26b0*/  @!P4 FADD.FTZ R23, R5, R17 ;  /* 0x000000110517c221 */ /* 0x001fe20000010000 */
        /* <DEDUP_REMOVED lines=19> */
.L_x_24574:
        /* <DEDUP_REMOVED lines=39> */
[----:B------:R-:W-:-:S04]  /*2a60*/  FMUL.FTZ R16, R16, 0.0011160714784637093544 ;  /* 0x3a92492510107820 */ /* 0x000fc80000410000 */
        /* <DEDUP_REMOVED lines=79> */
.L_x_24576:
[----:B------:R-:W-:Y:S05]  /*2f60*/  BSYNC.RECONVERGENT B0 ;  /* 0x0000000000007941 */ /* 0x000fea0003800200 */
.L_x_24575:
        /* <DEDUP_REMOVED lines=15> */
.L_x_24578:
[----:B------:R-:W-:Y:S05]  /*3060*/  BSYNC.RECONVERGENT B0 ;  /* 0x0000000000007941 */ /* 0x000fea0003800200 */
.L_x_24577:
        /* <DEDUP_REMOVED lines=9> */
[----:B------:R-:W-:Y:S01]  /*3100*/  HADD2.F32 R150, -RZ, R115.H1_H1 ;  /* 0x30000073ff967230 */ /* 0x000fe20000004100 */
[----:B-1----:R-:W-:-:S02]  /*3110*/  IADD3 R22, PT, PT, R19, R18, RZ ;  /* 0x0000001213167210 */ /* 0x002fc40007ffe0ff */
        /* <DEDUP_REMOVED lines=8> */
[----:B------:R-:W-:Y:S02]  /*31a0*/  FFMA.FTZ R161, R19, R16, R30 ;  /* 0x0000001013a17223 */ /* 0x000fe4000001001e */
        /* <DEDUP_REMOVED lines=9> */
[----:B------:R-:W1:Y:S03]  /*3240*/  SHFL.DOWN PT, R18, R17, 0x2, 0x1f ;  /* 0x08401f0011127f89 */ /* 0x000e6600000e0000 */
[----:B------:R-:W2:Y:S01]  /*3250*/  MUFU.RCP R20, R19 ;  /* 0x0000001300147308 */ /* 0x000ea20000001000 */
[----:B------:R-:W3:Y:S01]  /*3260*/  SHFL.DOWN PT, R165, R22, 0x1, 0x1f ;  /* 0x08201f0016a57f89 */ /* 0x000ee200000e0000 */
[----:B0-----:R-:W-:Y:S01]  /*3270*/  FMUL.FTZ R159, R16, R163 ;  /* 0x000000a3109f7220 */ /* 0x001fe20000410000 */
[----:B------:R-:W-:-:S03]  /*3280*/  FADD.FTZ R16, R161, -R16 ;  /* 0x80000010a1107221 */ /* 0x000fc60000010000 */
[----:B------:R-:W-:Y:S01]  /*3290*/  FFMA.FTZ R161, R24, R161, R159 ;  /* 0x000000a118a17223 */ /* 0x000fe2000001009f */
[----:B------:R-:W-:-:S03]  /*32a0*/  FMUL.FTZ R159, R16, R16 ;  /* 0x00000010109f7220 */ /* 0x000fc60000410000 */
[----:B--2---:R-:W-:Y:S01]  /*32b0*/  FMUL.FTZ R16, R20, R161 ;  /* 0x000000a114107220 */ /* 0x004fe20000410000 */
[----:B------:R-:W-:Y:S01]  /*32c0*/  FMUL.FTZ R24, R24, R159 ;  /* 0x0000009f18187220 */ /* 0x000fe20000410000 */
[----:B-1----:R-:W-:Y:S01]  /*32d0*/  FADD.FTZ R159, R17, R18 ;  /* 0x00000012119f7221 */ /* 0x002fe20000010000 */
[----:B---3--:R-:W-:Y:S02]  /*32e0*/  IADD3 R22, PT, PT, R22, R165, RZ ;  /* 0x000000a516167210 */ /* 0x008fe40007ffe0ff */
[----:B------:R-:W0:Y:S01]  /*32f0*/  SHFL.DOWN PT, R161, R16, 0x1, 0x1f ;  /* 0x08201f0010a17f89 */ /* 0x000e2200000e0000 */
[----:B------:R-:W-:Y:S01]  /*3300*/  FMUL.FTZ R24, R24, R163 ;  /* 0x000000a318187220 */ /* 0x000fe20000410000 */
[----:B------:R-:W-:Y:S02]  /*3310*/  I2FP.F32.S32 R22, R22 ;  /* 0x0000001600167245 */ /* 0x000fe40000201400 */
[----:B------:R-:W-:Y:S01]  /*3320*/  I2FP.F32.S32 R165, R165 ;  /* 0x000000a500a57245 */ /* 0x000fe20000201400 */
[----:B------:R-:W-:-:S03]  /*3330*/  FFMA.FTZ R24, R20, R24, R159 ;  /* 0x0000001814187223 */ /* 0x000fc6000001009f */
[----:B------:R-:W1:Y:S02]  /*3340*/  MUFU.RCP R22, R22 ;  /* 0x0000001600167308 */ /* 0x000e640000001000 */
[----:B------:R-:W2:Y:S01]  /*3350*/  SHFL.DOWN PT, R17, R24, 0x1, 0x1f ;  /* 0x08201f0018117f89 */ /* 0x000ea200000e0000 */
[----:B0-----:R-:W-:Y:S01]  /*3360*/  FADD.FTZ R18, R16, -R161 ;  /* 0x800000a110127221 */ /* 0x001fe20000010000 */
[----:B------:R-:W-:-:S03]  /*3370*/  FMUL.FTZ R20, R161, R165 ;  /* 0x000000a5a1147220 */ /* 0x000fc60000410000 */
[----:B------:R-:W-:Y:S01]  /*3380*/  FMUL.FTZ R18, R18, R18 ;  /* 0x0000001212127220 */ /* 0x000fe20000410000 */
[----:B------:R-:W-:-:S03]  /*3390*/  FFMA.FTZ R159, R19, R16, R20 ;  /* 0x00000010139f7223 */ /* 0x000fc60000010014 */
[----:B------:R-:W-:Y:S01]  /*33a0*/  FMUL.FTZ R18, R19, R18 ;  /* 0x0000001213127220 */ /* 0x000fe20000410000 */
[----:B-1----:R-:W-:Y:S01]  /*33b0*/  FMUL.FTZ R159, R22, R159 ;  /* 0x0000009f169f7220 */ /* 0x002fe20000410000 */
[----:B--2---:R-:W-:Y:S02]  /*33c0*/  FADD.FTZ R17, R24, R17 ;  /* 0x0000001118117221 */ /* 0x004fe40000010000 */
[----:B------:R-:W-:Y:S01]  /*33d0*/  FMUL.FTZ R18, R18, R165 ;  /* 0x000000a512127220 */ /* 0x000fe20000410000 */
[----:B------:R-:W0:Y:S02]  /*33e0*/  LDC R24, c[0x0][0x448] ;  /* 0x00011200ff187b82 */ /* 0x000e240000000800 */
[----:B------:R-:W1:Y:S01]  /*33f0*/  SHFL.IDX PT, R159, R159, RZ, 0x1f ;  /* 0x00001fff9f9f7589 */ /* 0x000e6200000e0000 */
[----:B------:R-:W-:-:S05]  /*3400*/  FFMA.FTZ R18, R22, R18, R17 ;  /* 0x0000001216127223 */ /* 0x000fca0000010011 */
[----:B------:R-:W0:Y:S01]  /*3410*/  SHFL.IDX PT, R161, R18, RZ, 0x1f ;  /* 0x00001fff12a17589 */ /* 0x000e2200000e0000 */
[----:B------:R-:W2:Y:S01]  /*3420*/  @!P2 LDC.64 R16, c[0x0][0x3c0] ;  /* 0x0000f000ff10ab82 */ /* 0x000ea20000000a00 */
[C---:B-1----:R-:W-:Y:S01]  /*3430*/  FMUL.FTZ R19, R159.reuse, R159 ;  /* 0x0000009f9f137220 */ /* 0x042fe20000410000 */
[----:B------:R-:W-:-:S04]  /*3440*/  FSEL R22, R159, RZ, !P3 ;  /* 0x000000ff9f167208 */ /* 0x000fc80005800000 */
[----:B------:R-:W-:Y:S01]  /*3450*/  FSEL R20, R19, RZ, P3 ;  /* 0x000000ff13147208 */ /* 0x000fe20001800000 */
[----:B0-----:R-:W-:Y:S01]  /*3460*/  FFMA.FTZ R19, R161, UR10, R24 ;  /* 0x0000000aa1137c23 */ /* 0x001fe20008010018 */
[C---:B------:R-:W-:Y:S01]  /*3470*/  FADD.FTZ R32, -R22.reuse, R77 ;  /* 0x0000004d16207221 */ /* 0x040fe20000010100 */
[C---:B------:R-:W-:Y:S01]  /*3480*/  FADD.FTZ R126, -R22.reuse, R27 ;  /* 0x0000001b167e7221 */ /* 0x040fe20000010100 */
[----:B------:R-:W-:Y:S01]  /*3490*/  FADD.FTZ R24, -R22, R65 ;  /* 0x0000004116187221 */ /* 0x000fe20000010100 */
[----:B------:R-:W-:Y:S01]  /*34a0*/  FADD.FTZ R19, R19, R20 ;  /* 0x0000001413137221 */ /* 0x000fe20000010000 */
[----:B------:R-:W0:Y:S01]  /*34b0*/  @!P2 LDC.64 R26, c[0x0][0x3c8] ;  /* 0x0000f200ff1aab82 */ /* 0x000e220000000a00 */
[----:B--2---:R-:W-:-:S04]  /*34c0*/  @!P2 IMAD.WIDE R16, R82, 0x4, R16 ;  /* 0x000000045210a825 */ /* 0x004fc800078e0210 */
[C---:B------:R-:W-:Y:S01]  /*34d0*/  FADD.FTZ R20, -R22.reuse, R63 ;  /* 0x0000003f16147221 */ /* 0x040fe20000010100 */
[----:B------:R1:W2:Y:S01]  /*34e0*/  MUFU.RSQ R77, R19 ;  /* 0x00000013004d7308 */ /* 0x0002a20000001400 */
[C---:B------:R-:W-:Y:S01]  /*34f0*/  FADD.FTZ R142, -R22.reuse, R129 ;  /* 0x00000081168e7221 */ /* 0x040fe20000010100 */
[C---:B------:R-:W-:Y:S01]  /*3500*/  FADD.FTZ R28, -R22.reuse, R35 ;  /* 0x00000023161c7221 */ /* 0x040fe20000010100 */
[C---:B------:R-:W-:Y:S01]  /*3510*/  FADD.FTZ R30, -R22.reuse, R29 ;  /* 0x0000001d161e7221 */ /* 0x040fe20000010100 */
[C---:B------:R-:W-:Y:S01]  /*3520*/  FADD.FTZ R70, -R22.reuse, R127 ;  /* 0x0000007f16467221 */ /* 0x040fe20000010100 */
[----:B------:R-:W3:Y:S01]  /*3530*/  LDC.64 R64, c[0x0][0x428] ;  /* 0x00010a00ff407b82 */ /* 0x000ee20000000a00 */
[C---:B------:R-:W-:Y:S01]  /*3540*/  FADD.FTZ R129, -R22.reuse, R21 ;  /* 0x0000001516817221 */ /* 0x040fe20000010100 */
[C---:B------:R-:W-:Y:S01]  /*3550*/  FADD.FTZ R128, -R22.reuse, R23 ;  /* 0x0000001716807221 */ /* 0x040fe20000010100 */
[----:B------:R-:W-:Y:S01]  /*3560*/  FADD.FTZ R127, -R22, R25 ;  /* 0x00000019167f7221 */ /* 0x000fe20000010100 */
[----:B------:R4:W-:Y:S01]  /*3570*/  @!P2 STG.E desc[UR6][R16.64], R159 ;  /* 0x0000009f1000a986 */ /* 0x0009e2000c101906 */
[----:B------:R-:W-:-:S02]  /*3580*/  HADD2.F32 R21, -RZ, R83.H0_H0 ;  /* 0x20000053ff157230 */ /* 0x000fc40000004100 */
[C---:B------:R-:W-:Y:S01]  /*3590*/  FADD.FTZ R68, -R22.reuse, R71 ;  /* 0x0000004716447221 */ /* 0x040fe20000010100 */
[----:B-1----:R-:W-:Y:S02]  /*35a0*/  HADD2.F32 R19, -RZ, R50.H0_H0 ;  /* 0x20000032ff137230 */ /* 0x002fe40000004100 */
[C---:B------:R-:W-:Y:S01]  /*35b0*/  FADD.FTZ R34, -R22.reuse, R75 ;  /* 0x0000004b16227221 */ /* 0x040fe20000010100 */
[----:B------:R-:W-:Y:S02]  /*35c0*/  HADD2.F32 R23, -RZ, R84.H0_H0 ;  /* 0x20000054ff177230 */ /* 0x000fe40000004100 */
[C---:B------:R-:W-:Y:S01]  /*35d0*/  FADD.FTZ R72, -R22.reuse, R131 ;  /* 0x0000008316487221 */ /* 0x040fe20000010100 */
[----:B------:R-:W-:Y:S02]  /*35e0*/  HADD2.F32 R25, -RZ, R111.H0_H0 ;  /* 0x2000006fff197230 */ /* 0x000fe40000004100 */
[----:B------:R-:W-:Y:S01]  /*35f0*/  FADD.FTZ R140, -R22, R133 ;  /* 0x00000085168c7221 */ /* 0x000fe20000010100 */
[----:B------:R-:W-:-:S02]  /*3600*/  HADD2.F32 R29, -RZ, R83.H1_H1 ;  /* 0x30000053ff1d7230 */ /* 0x000fc40000004100 */
[C---:B--2---:R-:W-:Y:S01]  /*3610*/  FMUL.FTZ R18, R77.reuse, R20 ;  /* 0x000000144d127220 */ /* 0x044fe20000410000 */
[----:B------:R-:W-:Y:S02]  /*3620*/  HADD2.F32 R35, -RZ, R51.H0_H0 ;  /* 0x20000033ff237230 */ /* 0x000fe40000004100 */
[C---:B----4-:R-:W-:Y:S01]  /*3630*/  FMUL.FTZ R16, R77.reuse, R24 ;  /* 0x000000184d107220 */ /* 0x050fe20000410000 */
[----:B------:R-:W-:Y:S02]  /*3640*/  HADD2.F32 R63, -RZ, R84.H1_H1 ;  /* 0x30000054ff3f7230 */ /* 0x000fe40000004100 */
[C---:B------:R-:W-:Y:S01]  /*3650*/  FMUL.FTZ R28, R77.reuse, R28 ;  /* 0x0000001c4d1c7220 */ /* 0x040fe20000410000 */
[----:B------:R-:W-:Y:S02]  /*3660*/  HADD2.F32 R71, -RZ, R112.H0_H0 ;  /* 0x20000070ff477230 */ /* 0x000fe40000004100 */
[----:B------:R-:W-:Y:S01]  /*3670*/  FMUL.FTZ R30, R77, R30 ;  /* 0x0000001e4d1e7220 */ /* 0x000fe20000410000 */
[C---:B------:R-:W-:Y:S01]  /*3680*/  FADD.FTZ R74, -R22.reuse, R135 ;  /* 0x00000087164a7221 */ /* 0x040fe20000010100 */
[----:B------:R-:W-:Y:S01]  /*3690*/  FADD.FTZ R138, -R22, R137 ;  /* 0x00000089168a7221 */ /* 0x000fe20000010100 */
        /* <DEDUP_REMOVED lines=24> */
[----:B------:R-:W-:Y:S01]  /*3820*/  FMUL.FTZ R66, R77, R66 ;  /* 0x000000424d427220 */ /* 0x000fe20000410000 */
[----:B------:R-:W-:Y:S02]  /*3830*/  HADD2.F32 R73, -RZ, R37.H0_H0 ;  /* 0x20000025ff497230 */ /* 0x000fe40000004100 */
[----:B------:R-:W-:Y:S01]  /*3840*/  FFMA.FTZ R17, R18, R29, R63 ;  /* 0x0000001d12117223 */ /* 0x000fe2000001003f */
[----:B0-----:R-:W-:-:S04]  /*3850*/  @!P2 IMAD.WIDE R26, R82, 0x4, R26 ;  /* 0x00000004521aa825 */ /* 0x001fc800078e021a */
[C---:B------:R-:W-:Y:S01]  /*3860*/  FMUL.FTZ R68, R77.reuse, R68 ;  /* 0x000000444d447220 */ /* 0x040fe20000410000 */
[----:B------:R-:W-:Y:S01]  /*3870*/  FMUL.FTZ R142, R77, R142 ;  /* 0x0000008e4d8e7220 */ /* 0x000fe20000410000 */
[----:B------:R-:W-:Y:S01]  /*3880*/  FFMA.FTZ R18, R28, R71, R73 ;  /* 0x000000471c127223 */ /* 0x000fe20000010049 */
[----:B---3--:R-:W-:Y:S01]  /*3890*/  IMAD.WIDE.U32 R24, R31, 0x10, R64 ;  /* 0x000000101f187825 */ /* 0x008fe200078e0040 */
[----:B------:R0:W-:Y:S03]  /*38a0*/  @!P2 STG.E desc[UR6][R26.64], R77 ;  /* 0x0000004d1a00a986 */ /* 0x0001e6000c101906 */
[C---:B------:R-:W-:Y:S01]  /*38b0*/  FMUL.FTZ R141, R77.reuse, R72 ;  /* 0x000000484d8d7220 */ /* 0x040fe20000410000 */
[----:B------:R-:W-:Y:S01]  /*38c0*/  FMUL.FTZ R140, R77, R140 ;  /* 0x0000008c4d8c7220 */ /* 0x000fe20000410000 */
[----:B------:R-:W-:Y:S01]  /*38d0*/  HADD2.F32 R63, -RZ, R87.H0_H0 ;  /* 0x20000057ff3f7230 */ /* 0x000fe20000004100 */
[----:B------:R1:W-:Y:S01]  /*38e0*/  STG.E.128 desc[UR6][R24.64], R20 ;  /* 0x0000001418007986 */ /* 0x0003e2000c101d06 */
        /* <DEDUP_REMOVED lines=8> */
[----:B0-----:R-:W-:-:S02]  /*3970*/  HADD2.F32 R27, -RZ, R88.H0_H0 ;  /* 0x20000058ff1b7230 */ /* 0x001fc40000004100 */
[----:B------:R-:W-:Y:S01]  /*3980*/  FFMA.FTZ R19, R30, R19, R29 ;  /* 0x000000131e137223 */ /* 0x000fe2000001001d */
[----:B------:R-:W-:Y:S02]  /*3990*/  HADD2.F32 R28, -RZ, R38.H0_H0 ;  /* 0x20000026ff1c7230 */ /* 0x000fe40000004100 */
[C---:B------:R-:W-:Y:S01]  /*39a0*/  FMUL.FTZ R137, R77.reuse, R137 ;  /* 0x000000894d897220 */ /* 0x040fe20000410000 */
[C---:B------:R-:W-:Y:S01]  /*39b0*/  FMUL.FTZ R136, R77.reuse, R136 ;  /* 0x000000884d887220 */ /* 0x040fe20000410000 */
[C---:B------:R-:W-:Y:S01]  /*39c0*/  FMUL.FTZ R135, R77.reuse, R135 ;  /* 0x000000874d877220 */ /* 0x040fe20000410000 */
[C---:B------:R-:W-:Y:S01]  /*39d0*/  FMUL.FTZ R134, R77.reuse, R134 ;  /* 0x000000864d867220 */ /* 0x040fe20000410000 */
[C---:B------:R-:W-:Y:S01]  /*39e0*/  FMUL.FTZ R133, R77.reuse, R133 ;  /* 0x000000854d857220 */ /* 0x040fe20000410000 */
[C---:B------:R-:W-:Y:S01]  /*39f0*/  FMUL.FTZ R132, R77.reuse, R132 ;  /* 0x000000844d847220 */ /* 0x040fe20000410000 */
[----:B-1----:R-:W-:Y:S01]  /*3a00*/  FFMA.FTZ R20, R32, R63, R71 ;  /* 0x0000003f20147223 */ /* 0x002fe20000010047 */
[----:B------:R-:W-:Y:S01]  /*3a10*/  HADD2.F32 R21, -RZ, R113.H0_H0 ;  /* 0x20000071ff157230 */ /* 0x000fe20000004100 */
[----:B------:R-:W0:Y:S01]  /*3a20*/  LDC.64 R70, c[0x0][0x430] ;  /* 0x00010c00ff467b82 */ /* 0x000e220000000a00 */
[C---:B------:R-:W-:Y:S01]  /*3a30*/  FMUL.FTZ R131, R77.reuse, R131 ;  /* 0x000000834d837220 */ /* 0x040fe20000410000 */
[C---:B------:R-:W-:Y:S01]  /*3a40*/  FMUL.FTZ R130, R77.reuse, R130 ;  /* 0x000000824d827220 */ /* 0x040fe20000410000 */
[C---:B------:R-:W-:Y:S01]  /*3a50*/  FMUL.FTZ R129, R77.reuse, R129 ;  /* 0x000000814d817220 */ /* 0x040fe20000410000 */
[----:B------:R-:W-:Y:S01]  /*3a60*/  FFMA.FTZ R21, R62, R27, R21 ;  /* 0x0000001b3e157223 */ /* 0x000fe20000010015 */
[C---:B------:R-:W-:Y:S01]  /*3a70*/  FMUL.FTZ R128, R77.reuse, R128 ;  /* 0x000000804d807220 */ /* 0x040fe20000410000 */
[C---:B------:R-:W-:Y:S01]  /*3a80*/  FMUL.FTZ R127, R77.reuse, R127 ;  /* 0x0000007f4d7f7220 */ /* 0x040fe20000410000 */
[----:B------:R-:W-:Y:S01]  /*3a90*/  FMUL.FTZ R126, R77, R126 ;  /* 0x0000007e4d7e7220 */ /* 0x000fe20000410000 */
[----:B------:R-:W-:Y:S01]  /*3aa0*/  FFMA.FTZ R24, R32, R73, R28 ;  /* 0x0000004920187223 */ /* 0x000fe2000001001c */
[----:B------:R-:W-:-:S02]  /*3ab0*/  HADD2.F32 R27, -RZ, R87.H1_H1 ;  /* 0x30000057ff1b7230 */ /* 0x000fc40000004100 */
[----:B------:R-:W-:Y:S02]  /*3ac0*/  HADD2.F32 R29, -RZ, R53.H0_H0 ;  /* 0x20000035ff1d7230 */ /* 0x000fe40000004100 */
[--C-:B------:R-:W-:Y:S02]  /*3ad0*/  HADD2.F32 R25, -RZ, R90.reuse.H0_H0 ;  /* 0x2000005aff197230 */ /* 0x100fe40000004100 */
[----:B------:R-:W-:Y:S02]  /*3ae0*/  HADD2.F32 R23, -RZ, R113.H1_H1 ;  /* 0x30000071ff177230 */ /* 0x000fe40000004100 */
[----:B------:R-:W-:Y:S01]  /*3af0*/  FFMA.FTZ R22, R66, R27, R29 ;  /* 0x0000001b42167223 */ /* 0x000fe2000001001d */
[----:B------:R-:W-:Y:S02]  /*3b00*/  HADD2.F32 R77, -RZ, R90.H1_H1 ;  /* 0x3000005aff4d7230 */ /* 0x000fe40000004100 */
[----:B------:R-:W-:Y:S02]  /*3b10*/  HADD2.F32 R28, -RZ, R114.H1_H1 ;  /* 0x30000072ff1c7230 */ /* 0x000fe40000004100 */
[----:B------:R-:W-:Y:S01]  /*3b20*/  FFMA.FTZ R25, R62, R25, R23 ;  /* 0x000000193e197223 */ /* 0x000fe20000010017 */
[----:B------:R-:W-:-:S02]  /*3b30*/  HADD2.F32 R73, -RZ, R88.H1_H1 ;  /* 0x30000058ff497230 */ /* 0x000fc40000004100 */
[----:B------:R-:W-:Y:S02]  /*3b40*/  HADD2.F32 R75, -RZ, R114.H0_H0 ;  /* 0x20000072ff4b7230 */ /* 0x000fe40000004100 */
[----:B------:R-:W-:Y:S01]  /*3b50*/  FFMA.FTZ R27, R68, R77, R28 ;  /* 0x0000004d441b7223 */ /* 0x000fe2000001001c */
[----:B0-----:R-:W-:-:S04]  /*3b60*/  IMAD.WIDE.U32 R30, R31, 0x10, R70 ;  /* 0x000000101f1e7825 */ /* 0x001fc800078e0046 */
[----:B------:R-:W-:Y:S01]  /*3b70*/  FFMA.FTZ R23, R68, R73, R75 ;  /* 0x0000004944177223 */ /* 0x000fe2000001004b */
[C---:B------:R-:W-:Y:S01]  /*3b80*/  IMAD.WIDE.U32 R28, R33.reuse, 0x10, R64 ;  /* 0x00000010211c7825 */ /* 0x040fe200078e0040 */
[----:B------:R0:W-:Y:S03]  /*3b90*/  STG.E.128 desc[UR6][R30.64], R16 ;  /* 0x000000101e007986 */ /* 0x0001e6000c101d06 */
[----:B------:R-:W-:Y:S01]  /*3ba0*/  HADD2.F32 R63, -RZ, R89.H1_H1 ;  /* 0x30000059ff3f7230 */ /* 0x000fe20000004100 */
[----:B------:R1:W-:Y:S01]  /*3bb0*/  STG.E.128 desc[UR6][R28.64], R20 ;  /* 0x000000141c007986 */ /* 0x0003e2000c101d06 */
[----:B------:R-:W-:Y:S02]  /*3bc0*/  HADD2.F32 R26, -RZ, R39.H0_H0 ;  /* 0x20000027ff1a7230 */ /* 0x000fe40000004100 */
[----:B------:R-:W-:-:S04]  /*3bd0*/  IMAD.WIDE.U32 R32, R33, 0x10, R70 ;  /* 0x0000001021207825 */ /* 0x000fc800078e0046 */
[----:B------:R-:W-:Y:S01]  /*3be0*/  FFMA.FTZ R26, R66, R63, R26 ;  /* 0x0000003f421a7223 */ /* 0x000fe2000001001a */
[----:B------:R-:W-:-:S04]  /*3bf0*/  IMAD.WIDE.U32 R72, R79, 0x10, R64 ;  /* 0x000000104f487825 */ /* 0x000fc800078e0040 */
[----:B------:R2:W-:Y:S01]  /*3c00*/  STG.E.128 desc[UR6][R32.64], R24 ;  /* 0x0000001820007986 */ /* 0x0005e2000c101d06 */
[----:B------:R-:W-:-:S04]  /*3c10*/  IMAD.WIDE.U32 R74, R81, 0x10, R64 ;  /* 0x00000010514a7825 */ /* 0x000fc800078e0040 */
[----:B0-----:R-:W-:Y:S01]  /*3c20*/  FFMA.FTZ R16, R143, R144, R146 ;  /* 0x000000908f107223 */ /* 0x001fe20000010092 */
[----:B------:R-:W-:Y:S02]  /*3c30*/  HADD2.F32 R18, -RZ, R91.H1_H1 ;  /* 0x3000005bff127230 */ /* 0x000fe40000004100 */
[----:B-1----:R-:W-:Y:S02]  /*3c40*/  HADD2.F32 R22, -RZ, R55.H0_H0 ;  /* 0x20000037ff167230 */ /* 0x002fe40000004100 */
[----:B------:R-:W-:-:S04]  /*3c50*/  IMAD.WIDE.U32 R76, R67, 0x10, R64 ;  /* 0x00000010434c7825 */ /* 0x000fc800078e0040 */
[----:B------:R-:W-:Y:S01]  /*3c60*/  FFMA.FTZ R18, R141, R18, R22 ;  /* 0x000000128d127223 */ /* 0x000fe20000010016 */
[----:B------:R-:W-:-:S04]  /*3c70*/  IMAD.WIDE.U32 R62, R69, 0x10, R64 ;  /* 0x00000010453e7825 */ /* 0x000fc800078e0040 */
[----:B------:R-:W-:Y:S02]  /*3c80*/  HADD2.F32 R22, -RZ, R93.H1_H1 ;  /* 0x3000005dff167230 */ /* 0x000fe40000004100 */
[----:B--2---:R-:W-:Y:S02]  /*3c90*/  HADD2.F32 R24, -RZ, R41.H0_H0 ;  /* 0x20000029ff187230 */ /* 0x004fe40000004100 */
[----:B------:R-:W-:Y:S02]  /*3ca0*/  HADD2.F32 R19, -RZ, R92.H1_H1 ;  /* 0x3000005cff137230 */ /* 0x000fe40000004100 */
[----:B------:R-:W-:Y:S02]  /*3cb0*/  HADD2.F32 R23, -RZ, R116.H0_H0 ;  /* 0x20000074ff177230 */ /* 0x000fe40000004100 */
[----:B------:R-:W-:Y:S01]  /*3cc0*/  FFMA.FTZ R22, R141, R22, R24 ;  /* 0x000000168d167223 */ /* 0x000fe20000010018 */
[----:B------:R-:W-:-:S04]  /*3cd0*/  IMAD.WIDE.U32 R78, R79, 0x10, R70 ;  /* 0x000000104f4e7825 */ /* 0x000fc800078e0046 */
[----:B------:R-:W-:Y:S01]  /*3ce0*/  FFMA.FTZ R19, R140, R19, R23 ;  /* 0x000000138c137223 */ /* 0x000fe20000010017 */
[----:B------:R-:W-:-:S04]  /*3cf0*/  IMAD.WIDE.U32 R80, R81, 0x10, R70 ;  /* 0x0000001051507825 */ /* 0x000fc800078e0046 */
[----:B------:R-:W-:-:S04]  /*3d00*/  IMAD.WIDE.U32 R66, R67, 0x10, R70 ;  /* 0x0000001043427825 */ /* 0x000fc800078e0046 */
[----:B------:R-:W-:-:S04]  /*3d10*/  IMAD.WIDE.U32 R68, R69, 0x10, R70 ;  /* 0x0000001045447825 */ /* 0x000fc800078e0046 */
[----:B------:R-:W-:Y:S02]  /*3d20*/  HADD2.F32 R25, -RZ, R94.H1_H1 ;  /* 0x3000005eff197230 */ /* 0x000fe40000004100 */
[----:B------:R-:W-:Y:S02]  /*3d30*/  HADD2.F32 R26, -RZ, R116.H1_H1 ;  /* 0x30000074ff1a7230 */ /* 0x000fe40000004100 */
[----:B------:R-:W-:Y:S02]  /*3d40*/  HADD2.F32 R28, -RZ, R95.H0_H0 ;  /* 0x2000005fff1c7230 */ /* 0x000fe40000004100 */
[----:B------:R-:W-:Y:S02]  /*3d50*/  HADD2.F32 R30, -RZ, R56.H0_H0 ;  /* 0x20000038ff1e7230 */ /* 0x000fe40000004100 */
[----:B------:R-:W-:Y:S01]  /*3d60*/  FFMA.FTZ R23, R140, R25, R26 ;  /* 0x000000198c177223 */ /* 0x000fe2000001001a */
[----:B------:R-:W-:-:S04]  /*3d70*/  IMAD.WIDE.U32 R64, R125, 0x10, R64 ;  /* 0x000000107d407825 */ /* 0x000fc800078e0040 */
[----:B------:R-:W-:Y:S01]  /*3d80*/  FFMA.FTZ R24, R139, R28, R30 ;  /* 0x0000001c8b187223 */ /* 0x000fe2000001001e */
[----:B------:R-:W-:-:S04]  /*3d90*/  IMAD.WIDE.U32 R70, R125, 0x10, R70 ;  /* 0x000000107d467825 */ /* 0x000fc800078e0046 */
[----:B------:R-:W-:Y:S02]  /*3da0*/  HADD2.F32 R32, -RZ, R97.H0_H0 ;  /* 0x20000061ff207230 */ /* 0x000fe40000004100 */
[----:B------:R-:W-:Y:S02]  /*3db0*/  HADD2.F32 R27, -RZ, R42.H0_H0 ;  /* 0x2000002aff1b7230 */ /* 0x000fe40000004100 */
[----:B------:R-:W-:Y:S02]  /*3dc0*/  HADD2.F32 R125, -RZ, R40.H0_H0 ;  /* 0x20000028ff7d7230 */ /* 0x000fe40000004100 */
[----:B------:R-:W-:Y:S02]  /*3dd0*/  HADD2.F32 R29, -RZ, R98.H0_H0 ;  /* 0x20000062ff1d7230 */ /* 0x000fe40000004100 */
[----:B------:R-:W-:Y:S01]  /*3de0*/  FFMA.FTZ R28, R139, R32, R27 ;  /* 0x000000208b1c7223 */ /* 0x000fe2000001001b */
[----:B------:R-:W-:Y:S02]  /*3df0*/  HADD2.F32 R26, -RZ, R117.H1_H1 ;  /* 0x30000075ff1a7230 */ /* 0x000fe40000004100 */
[----:B------:R-:W-:Y:S01]  /*3e00*/  FFMA.FTZ R20, R143, R148, R125 ;  /* 0x000000948f147223 */ /* 0x000fe2000001007d */
[----:B------:R-:W-:-:S02]  /*3e10*/  HADD2.F32 R25, -RZ, R96.H0_H0 ;  /* 0x20000060ff197230 */ /* 0x000fc40000004100 */
[----:B------:R-:W-:Y:S02]  /*3e20*/  HADD2.F32 R27, -RZ, R117.H0_H0 ;  /* 0x20000075ff1b7230 */ /* 0x000fe40000004100 */
[C---:B------:R-:W-:Y:S01]  /*3e30*/  FFMA.FTZ R29, R138.reuse, R29, R26 ;  /* 0x0000001d8a1d7223 */ /* 0x040fe2000001001a */
[----:B------:R-:W-:Y:S02]  /*3e40*/  HADD2.F32 R30, -RZ, R95.H1_H1 ;  /* 0x3000005fff1e7230 */ /* 0x000fe40000004100 */
[----:B------:R-:W-:Y:S02]  /*3e50*/  HADD2.F32 R32, -RZ, R57.H0_H0 ;  /* 0x20000039ff207230 */ /* 0x000fe40000004100 */
[----:B------:R-:W-:Y:S01]  /*3e60*/  FFMA.FTZ R25, R138, R25, R27 ;  /* 0x000000198a197223 */ /* 0x000fe2000001001b */
[----:B------:R-:W-:Y:S02]  /*3e70*/  HADD2.F32 R140, -RZ, R97.H1_H1 ;  /* 0x30000061ff8c7230 */ /* 0x000fe40000004100 */
[----:B------:R-:W-:-:S02]  /*3e80*/  HADD2.F32 R31, -RZ, R43.H0_H0 ;  /* 0x2000002bff1f7230 */ /* 0x000fc40000004100 */
[C---:B------:R-:W-:Y:S01]  /*3e90*/  FFMA.FTZ R26, R35.reuse, R30, R32 ;  /* 0x0000001e231a7223 */ /* 0x040fe20000010020 */
[----:B------:R-:W-:Y:S02]  /*3ea0*/  HADD2.F32 R33, -RZ, R96.H1_H1 ;  /* 0x30000060ff217230 */ /* 0x000fe40000004100 */
[----:B------:R-:W-:Y:S02]  /*3eb0*/  HADD2.F32 R125, -RZ, R118.H0_H0 ;  /* 0x20000076ff7d7230 */ /* 0x000fe40000004100 */
[----:B------:R-:W-:Y:S01]  /*3ec0*/  FFMA.FTZ R30, R35, R140, R31 ;  /* 0x0000008c231e7223 */ /* 0x000fe2000001001f */
[----:B------:R-:W-:Y:S02]  /*3ed0*/  HADD2.F32 R145, -RZ, R92.H0_H0 ;  /* 0x2000005cff917230 */ /* 0x000fe40000004100 */
[----:B------:R-:W-:Y:S02]  /*3ee0*/  HADD2.F32 R147, -RZ, R115.H0_H0 ;  /* 0x20000073ff937230 */ /* 0x000fe40000004100 */
[----:B------:R-:W-:Y:S01]  /*3ef0*/  FFMA.FTZ R27, R34, R33, R125 ;  /* 0x00000021221b7223 */ /* 0x000fe2000001007d */
[----:B------:R-:W-:-:S02]  /*3f00*/  HADD2.F32 R149, -RZ, R94.H0_H0 ;  /* 0x2000005eff957230 */ /* 0x000fc40000004100 */
[----:B------:R-:W-:Y:S02]  /*3f10*/  HADD2.F32 R31, -RZ, R98.H1_H1 ;  /* 0x30000062ff1f7230 */ /* 0x000fe40000004100 */
[C---:B------:R-:W-:Y:S01]  /*3f20*/  FFMA.FTZ R17, R142.reuse, R145, R147 ;  /* 0x000000918e117223 */ /* 0x040fe20000010093 */
[----:B------:R-:W-:Y:S02]  /*3f30*/  HADD2.F32 R33, -RZ, R118.H1_H1 ;  /* 0x30000076ff217230 */ /* 0x000fe40000004100 */
[----:B------:R-:W-:Y:S01]  /*3f40*/  FFMA.FTZ R21, R142, R149, R150 ;  /* 0x000000958e157223 */ /* 0x000fe20000010096 */
[----:B------:R-:W-:Y:S02]  /*3f50*/  HADD2.F32 R35, -RZ, R100.H0_H0 ;  /* 0x20000064ff237230 */ /* 0x000fe40000004100 */
[----:B------:R-:W-:Y:S02]  /*3f60*/  HADD2.F32 R125, -RZ, R119.H0_H0 ;  /* 0x20000077ff7d7230 */ /* 0x000fe40000004100 */
[----:B------:R-:W-:Y:S01]  /*3f70*/  FFMA.FTZ R31, R34, R31, R33 ;  /* 0x0000001f221f7223 */ /* 0x000fe20000010021 */
[----:B------:R-:W-:Y:S01]  /*3f80*/  HADD2.F32 R32, -RZ, R99.H0_H0 ;  /* 0x20000063ff207230 */ /* 0x000fe20000004100 */
[----:B------:R0:W-:Y:S01]  /*3f90*/  STG.E.128 desc[UR6][R72.64], R16 ;  /* 0x0000001048007986 */ /* 0x0001e2000c101d06 */
[----:B------:R-:W-:-:S02]  /*3fa0*/  HADD2.F32 R138, -RZ, R58.H0_H0 ;  /* 0x2000003aff8a7230 */ /* 0x000fc40000004100 */
[----:B------:R-:W-:Y:S01]  /*3fb0*/  FFMA.FTZ R33, R136, R35, R125 ;  /* 0x0000002388217223 */ /* 0x000fe2000001007d */
[----:B------:R-:W-:Y:S01]  /*3fc0*/  HADD2.F32 R140, -RZ, R99.H1_H1 ;  /* 0x30000063ff8c7230 */ /* 0x000fe20000004100 */
[----:B------:R1:W-:Y:S01]  /*3fd0*/  STG.E.128 desc[UR6][R78.64], R20 ;  /* 0x000000144e007986 */ /* 0x0003e2000c101d06 */
[----:B------:R-:W-:Y:S02]  /*3fe0*/  HADD2.F32 R142, -RZ, R59.H0_H0 ;  /* 0x2000003bff8e7230 */ /* 0x000fe40000004100 */
[----:B------:R-:W-:Y:S01]  /*3ff0*/  FFMA.FTZ R32, R137, R32, R138 ;  /* 0x0000002089207223 */ /* 0x000fe2000001008a */
[----:B------:R-:W-:Y:S01]  /*4000*/  HADD2.F32 R139, -RZ, R100.H1_H1 ;  /* 0x30000064ff8b7230 */ /* 0x000fe20000004100 */
[----:B------:R2:W-:Y:S01]  /*4010*/  STG.E.128 desc[UR6][R74.64], R24 ;  /* 0x000000184a007986 */ /* 0x0005e2000c101d06 */
[----:B------:R-:W-:Y:S02]  /*4020*/  HADD2.F32 R141, -RZ, R120.H0_H0 ;  /* 0x20000078ff8d7230 */ /* 0x000fe40000004100 */
[----:B------:R-:W-:Y:S01]  /*4030*/  FFMA.FTZ R34, R135, R140, R142 ;  /* 0x0000008c87227223 */ /* 0x000fe2000001008e */
[----:B------:R-:W-:Y:S01]  /*4040*/  HADD2.F32 R138, -RZ, R101.H0_H0 ;  /* 0x20000065ff8a7230 */ /* 0x000fe20000004100 */
[----:B------:R-:W-:Y:S01]  /*4050*/  STG.E.128 desc[UR6][R80.64], R28 ;  /* 0x0000001c50007986 */ /* 0x000fe2000c101d06 */
[----:B------:R-:W-:-:S02]  /*4060*/  HADD2.F32 R140, -RZ, R44.H0_H0 ;  /* 0x2000002cff8c7230 */ /* 0x000fc40000004100 */
[----:B------:R-:W-:Y:S01]  /*4070*/  FFMA.FTZ R35, R134, R139, R141 ;  /* 0x0000008b86237223 */ /* 0x000fe2000001008d */
[--C-:B------:R-:W-:Y:S02]  /*4080*/  HADD2.F32 R125, -RZ, R102.reuse.H0_H0 ;  /* 0x20000066ff7d7230 */ /* 0x100fe40000004100 */
[----:B------:R-:W-:Y:S01]  /*4090*/  HADD2.F32 R139, -RZ, R119.H1_H1 ;  /* 0x30000077ff8b7230 */ /* 0x000fe20000004100 */
[----:B0-----:R-:W0:Y:S01]  /*40a0*/  LDC.64 R72, c[0x0][0x380] ;  /* 0x0000e000ff487b82 */ /* 0x001e220000000a00 */
[----:B------:R-:W-:Y:S01]  /*40b0*/  HADD2.F32 R19, -RZ, R102.H1_H1 ;  /* 0x30000066ff137230 */ /* 0x000fe20000004100 */
[----:B------:R3:W-:Y:S01]  /*40c0*/  STG.E.128 desc[UR6][R76.64], R32 ;  /* 0x000000204c007986 */ /* 0x0007e2000c101d06 */
[----:B------:R-:W-:Y:S02]  /*40d0*/  HADD2.F32 R142, -RZ, R101.H1_H1 ;  /* 0x30000065ff8e7230 */ /* 0x000fe40000004100 */
[----:B------:R-:W-:Y:S01]  /*40e0*/  FFMA.FTZ R16, R137, R138, R140 ;  /* 0x0000008a89107223 */ /* 0x000fe2000001008c */
[----:B-1----:R-:W-:-:S02]  /*40f0*/  HADD2.F32 R21, -RZ, R120.H1_H1 ;  /* 0x30000078ff157230 */ /* 0x002fc40000004100 */
[----:B------:R-:W-:Y:S01]  /*4100*/  FFMA.FTZ R17, R136, R125, R139 ;  /* 0x0000007d88117223 */ /* 0x000fe2000001008b */
[----:B------:R-:W-:Y:S02]  /*4110*/  HADD2.F32 R20, -RZ, R103.H0_H0 ;  /* 0x20000067ff147230 */ /* 0x000fe40000004100 */
[----:B------:R-:W-:Y:S02]  /*4120*/  HADD2.F32 R22, -RZ, R60.H0_H0 ;  /* 0x2000003cff167230 */ /* 0x000fe40000004100 */
[----:B------:R-:W-:Y:S01]  /*4130*/  FFMA.FTZ R19, R134, R19, R21 ;  /* 0x0000001386137223 */ /* 0x000fe20000010015 */
[----:B--2---:R-:W-:Y:S02]  /*4140*/  HADD2.F32 R25, -RZ, R106.H0_H0 ;  /* 0x2000006aff197230 */ /* 0x004fe40000004100 */
        /* <DEDUP_REMOVED lines=8> */
[----:B---3--:R-:W-:Y:S01]  /*41d0*/  HADD2.F32 R32, -RZ, R105.H1_H1 ;  /* 0x30000069ff207230 */ /* 0x008fe20000004100 */
[----:B0-----:R-:W-:Y:S01]  /*41e0*/  IADD3 R82, PT, PT, R82, R72, RZ ;  /* 0x0000004852527210 */ /* 0x001fe20007ffe0ff */
[----:B------:R-:W-:-:S02]  /*41f0*/  HADD2.F32 R27, -RZ, R47.H0_H0 ;  /* 0x2000002fff1b7230 */ /* 0x000fc40000004100 */
[----:B------:R-:W-:Y:S01]  /*4200*/  FFMA.FTZ R21, R132, R21, R23 ;  /* 0x0000001584157223 */ /* 0x000fe20000010017 */
[----:B------:R-:W-:Y:S01]  /*4210*/  HADD2.F32 R28, -RZ, R103.H1_H1 ;  /* 0x30000067ff1c7230 */ /* 0x000fe20000004100 */
[----:B------:R-:W-:Y:S01]  /*4220*/  ISETP.GE.AND P2, PT, R82, R73, PT ;  /* 0x000000495200720c */ /* 0x000fe20003f46270 */
[----:B------:R-:W-:Y:S02]  /*4230*/  HADD2.F32 R30, -RZ, R61.H0_H0 ;  /* 0x2000003dff1e7230 */ /* 0x000fe40000004100 */
[C---:B------:R-:W-:Y:S01]  /*4240*/  FFMA.FTZ R26, R131.reuse, R32, R27 ;  /* 0x00000020831a7223 */ /* 0x040fe2000001001b */
[----:B------:R-:W-:Y:S02]  /*4250*/  HADD2.F32 R23, -RZ, R104.H1_H1 ;  /* 0x30000068ff177230 */ /* 0x000fe40000004100 */
[----:B------:R-:W-:Y:S02]  /*4260*/  HADD2.F32 R27, -RZ, R122.H0_H0 ;  /* 0x2000007aff1b7230 */ /* 0x000fe40000004100 */
[----:B------:R-:W-:Y:S01]  /*4270*/  FFMA.FTZ R22, R131, R28, R30 ;  /* 0x0000001c83167223 */ /* 0x000fe2000001001e */
[----:B------:R-:W-:-:S02]  /*4280*/  HADD2.F32 R29, -RZ, R106.H1_H1 ;  /* 0x3000006aff1d7230 */ /* 0x000fc40000004100 */
[----:B------:R-:W-:Y:S02]  /*4290*/  HADD2.F32 R28, -RZ, R122.H1_H1 ;  /* 0x3000007aff1c7230 */ /* 0x000fe40000004100 */
[C---:B------:R-:W-:Y:S01]  /*42a0*/  FFMA.FTZ R23, R130.reuse, R23, R27 ;  /* 0x0000001782177223 */ /* 0x040fe2000001001b */
[----:B------:R-:W-:Y:S02]  /*42b0*/  HADD2.F32 R30, -RZ, R107.H0_H0 ;  /* 0x2000006bff1e7230 */ /* 0x000fe40000004100 */
[----:B------:R-:W-:Y:S02]  /*42c0*/  HADD2.F32 R32, -RZ, R2.H0_H0 ;  /* 0x20000002ff207230 */ /* 0x000fe40000004100 */
[----:B------:R-:W-:Y:S01]  /*42d0*/  FFMA.FTZ R27, R130, R29, R28 ;  /* 0x0000001d821b7223 */ /* 0x000fe2000001001c */
[----:B------:R-:W-:Y:S02]  /*42e0*/  HADD2.F32 R34, -RZ, R109.H0_H0 ;  /* 0x2000006dff227230 */ /* 0x000fe40000004100 */
[----:B------:R-:W-:-:S02]  /*42f0*/  HADD2.F32 R31, -RZ, R48.H0_H0 ;  /* 0x20000030ff1f7230 */ /* 0x000fc40000004100 */
[C---:B------:R-:W-:Y:S01]  /*4300*/  FFMA.FTZ R28, R129.reuse, R30, R32 ;  /* 0x0000001e811c7223 */ /* 0x040fe20000010020 */
[----:B------:R-:W-:Y:S02]  /*4310*/  HADD2.F32 R33, -RZ, R108.H0_H0 ;  /* 0x2000006cff217230 */ /* 0x000fe40000004100 */
[----:B------:R-:W-:Y:S02]  /*4320*/  HADD2.F32 R35, -RZ, R123.H0_H0 ;  /* 0x2000007bff237230 */ /* 0x000fe40000004100 */
[----:B------:R-:W-:Y:S01]  /*4330*/  FFMA.FTZ R32, R129, R34, R31 ;  /* 0x0000002281207223 */ /* 0x000fe2000001001f */
[----:B------:R-:W-:Y:S02]  /*4340*/  HADD2.F32 R144, -RZ, R45.H0_H0 ;  /* 0x2000002dff907230 */ /* 0x000fe40000004100 */
[----:B------:R-:W-:Y:S02]  /*4350*/  HADD2.F32 R31, -RZ, R123.H1_H1 ;  /* 0x3000007bff1f7230 */ /* 0x000fe40000004100 */
[----:B------:R-:W-:Y:S01]  /*4360*/  FFMA.FTZ R29, R128, R33, R35 ;  /* 0x00000021801d7223 */ /* 0x000fe20000010023 */
[----:B------:R-:W-:-:S02]  /*4370*/  HADD2.F32 R33, -RZ, R110.H0_H0 ;  /* 0x2000006eff217230 */ /* 0x000fc40000004100 */
[----:B------:R-:W-:Y:S01]  /*4380*/  FFMA.FTZ R18, R135, R142, R144 ;  /* 0x0000008e87127223 */ /* 0x000fe20000010090 */
[----:B------:R-:W-:Y:S02]  /*4390*/  HADD2.F32 R30, -RZ, R107.H1_H1 ;  /* 0x3000006bff1e7230 */ /* 0x000fe40000004100 */
[----:B------:R-:W-:Y:S02]  /*43a0*/  HADD2.F32 R34, -RZ, R3.H0_H0 ;  /* 0x20000003ff227230 */ /* 0x000fe40000004100 */
[----:B------:R-:W-:Y:S01]  /*43b0*/  FFMA.FTZ R33, R128, R33, R31 ;  /* 0x0000002180217223 */ /* 0x000fe2000001001f */
[----:B------:R-:W-:Y:S01]  /*43c0*/  HADD2.F32 R74, -RZ, R109.H1_H1 ;  /* 0x3000006dff4a7230 */ /* 0x000fe20000004100 */
[----:B------:R0:W-:Y:S01]  /*43d0*/  STG.E.128 desc[UR6][R66.64], R16 ;  /* 0x0000001042007986 */ /* 0x0001e2000c101d06 */
[----:B------:R-:W-:Y:S02]  /*43e0*/  HADD2.F32 R35, -RZ, R49.H0_H0 ;  /* 0x20000031ff237230 */ /* 0x000fe40000004100 */
[----:B------:R-:W-:Y:S01]  /*43f0*/  FFMA.FTZ R30, R127, R30, R34 ;  /* 0x0000001e7f1e7223 */ /* 0x000fe20000010022 */
[----:B------:R-:W-:Y:S01]  /*4400*/  HADD2.F32 R75, -RZ, R108.H1_H1 ;  /* 0x3000006cff4b7230 */ /* 0x000fe20000004100 */
[----:B------:R0:W-:Y:S01]  /*4410*/  STG.E.128 desc[UR6][R62.64], R20 ;  /* 0x000000143e007986 */ /* 0x0001e2000c101d06 */
[----:B------:R-:W-:-:S02]  /*4420*/  HADD2.F32 R77, -RZ, R124.H0_H0 ;  /* 0x2000007cff4d7230 */ /* 0x000fc40000004100 */
[----:B------:R-:W-:Y:S01]  /*4430*/  FFMA.FTZ R34, R127, R74, R35 ;  /* 0x0000004a7f227223 */ /* 0x000fe20000010023 */
[----:B------:R-:W-:Y:S01]  /*4440*/  HADD2.F32 R79, -RZ, R110.H1_H1 ;  /* 0x3000006eff4f7230 */ /* 0x000fe20000004100 */
[----:B------:R0:W-:Y:S01]  /*4450*/  STG.E.128 desc[UR6][R68.64], R24 ;  /* 0x0000001844007986 */ /* 0x0001e2000c101d06 */
[----:B------:R-:W-:Y:S02]  /*4460*/  HADD2.F32 R76, -RZ, R124.H1_H1 ;  /* 0x3000007cff4c7230 */ /* 0x000fe40000004100 */
[----:B------:R-:W-:-:S03]  /*4470*/  FFMA.FTZ R31, R126, R75, R77 ;  /* 0x0000004b7e1f7223 */ /* 0x000fc6000001004d */
[----:B------:R-:W-:Y:S02]  /*4480*/  FFMA.FTZ R35, R126, R79, R76 ;  /* 0x0000004f7e237223 */ /* 0x000fe4000001004c */
[----:B------:R0:W-:Y:S04]  /*4490*/  STG.E.128 desc[UR6][R64.64], R28 ;  /* 0x0000001c40007986 */ /* 0x0001e8000c101d06 */
[----:B------:R0:W-:Y:S01]  /*44a0*/  STG.E.128 desc[UR6][R70.64], R32 ;  /* 0x0000002046007986 */ /* 0x0001e2000c101d06 */
[----:B------:R-:W-:Y:S05]  /*44b0*/  @!P2 BRA `(.L_x_24579) ;  /* 0xffffffcc0070a947 */ /* 0x000fea000383ffff */
[----:B------:R-:W-:Y:S05]  /*44c0*/  EXIT ;  /* 0x000000000000794d */ /* 0x000fea0003800000 */
.L_x_24580:
        /* <DEDUP_REMOVED lines=11> */
.L_x_27909:


//--------------------- .text._ZN10layer_norm31ln_parallel_residual_fwd_kernelINS_13Kernel_traitsI6__halfffffjLj7168ELj1ELj1ELj8ELj16ENS_18Kernel_traits_baseILj7168ES2_ffffjLj256EEEEELb0ELb1ELb0EEEvNS_9FwdParamsE --------------------------
	.section	.text._ZN10layer_norm31ln_parallel_residual_fwd_kernelINS_13Kernel_traitsI6__halfffffjLj7168ELj1ELj1ELj8ELj16ENS_18Kernel_traits_baseILj7168ES2_ffffjLj256EEEEELb0ELb1ELb0EEEvNS_9FwdParamsE,"ax",@progbits
	.align	128
        .global         _ZN10layer_norm31ln_parallel_residual_fwd_kernelINS_13Kernel_traitsI6__halfffffjLj7168ELj1ELj1ELj8ELj16ENS_18Kernel_traits_baseILj7168ES2_ffffjLj256EEEEELb0ELb1ELb0EEEvNS_9FwdParamsE
        .type           _ZN10layer_norm31ln_parallel_residual_fwd_kernelINS_13Kernel_traitsI6__halfffffjLj7168ELj1ELj1ELj8ELj16ENS_18Kernel_traits_baseILj7168ES2_ffffjLj256EEEEELb0ELb1ELb0EEEvNS_9FwdParamsE,@function
        .size           _ZN10layer_norm31ln_parallel_residual_fwd_kernelINS_13Kernel_traitsI6__halfffffjLj7168ELj1ELj1ELj8ELj16ENS_18Kernel_traits_baseILj7168ES2_ffffjLj256EEEEELb0ELb1ELb0EEEvNS_9FwdParamsE,(.L_x_27910 - _ZN10layer_norm31ln_parallel_residual_fwd_kernelINS_13Kernel_traitsI6__halfffffjLj7168ELj1ELj1ELj8ELj16ENS_18Kernel_traits_baseILj7168ES2_ffffjLj256EEEEELb0ELb1ELb0EEEvNS_9FwdParamsE)
        .other          _ZN10layer_norm31ln_parallel_residual_fwd_kernelINS_13Kernel_traitsI6__halfffffjLj7168ELj1ELj1ELj8ELj16ENS_18Kernel_traits_baseILj7168ES2_ffffjLj256EEEEELb0ELb1ELb0EEEvNS_9FwdParamsE,@"STO_CUDA_ENTRY STV_DEFAULT"
_ZN10layer_norm31ln_parallel_residual_fwd_kernelINS_13Kernel_traitsI6__halfffffjLj7168ELj1ELj1ELj8ELj16ENS_18Kernel_traits_baseILj7168ES2_ffffjLj256EEEEELb0ELb1ELb0EEEvNS_9FwdParamsE:
.text._ZN10layer_norm31ln_parallel_residual_fwd_kernelINS_13Kernel_traitsI6__halfffffjLj7168ELj1ELj1ELj8ELj16ENS_18Kernel_traits_baseILj7168ES2_ffffjLj256EEEEELb0ELb1ELb0EEEvNS_9FwdParamsE:
        /* <DEDUP_REMOVED lines=13> */
[----:B------:R-:W-:Y:S02]  /*00d0*/  LOP3.LUT R42, R0, 0x1f, R43, 0xf8, !PT ;  /* 0x0000001f002a7812 */ /* 0x000fe400078ef82b */
[----:B----4-:R-:W-:Y:S02]  /*00e0*/  MOV R41, UR4 ;  /* 0x0000000400297c02 */ /* 0x010fe40008000f00 */
[----:B------:R-:W-:-:S04]  /*00f0*/  LOP3.LUT R40, R42, 0xff, RZ, 0x3c, !PT ;  /* 0x000000ff2a287812 */ /* 0x000fc800078e3cff */
[----:B------:R-:W-:Y:S01]  /*0100*/  LEA.HI.SX32 R40, R5, R40, 0x1e ;  /* 0x0000002805287211 */ /* 0x000fe200078ff2ff */
[----:B---3--:R-:W-:Y:S06]  /*0110*/  BRA.U !UP0, `(.L_x_24582) ;  /* 0x0000000108e87547 */ /* 0x008fec000b800000 */
[C---:B------:R-:W-:Y:S02]  /*0120*/  ISETP.GE.U32.AND P1, PT, R40.reuse, 0x200, PT ;  /* 0x000002002800780c */ /* 0x040fe40003f26070 */
[C---:B------:R-:W-:Y:S02]  /*0130*/  ISETP.GE.U32.AND P2, PT, R40.reuse, 0x300, PT ;  /* 0x000003002800780c */ /* 0x040fe40003f46070 */
[C---:B------:R-:W-:Y:S02]  /*0140*/  ISETP.GE.U32.AND P3, PT, R40.reuse, 0x400, PT ;  /* 0x000004002800780c */ /* 0x040fe40003f66070 */
[C---:B------:R-:W-:Y:S02]  /*0150*/  ISETP.GE.U32.AND P4, PT, R40.reuse, 0x500, PT ;  /* 0x000005002800780c */ /* 0x040fe40003f86070 */
[C---:B------:R-:W-:Y:S02]  /*0160*/  ISETP.GE.U32.AND P0, PT, R40.reuse, 0x100, PT ;  /* 0x000001002800780c */ /* 0x040fe40003f06070 */
[----:B------:R-:W-:-:S02]  /*0170*/  ISETP.GE.U32.AND P5, PT, R40, 0x600, PT ;  /* 0x000006002800780c */ /* 0x000fc40003fa6070 */
[----:B------:R-:W-:Y:S01]  /*0180*/  MOV R57, R42 ;  /* 0x0000002a00397202 */ /* 0x000fe20000000f00 */
[----:B------:R-:W0:Y:S08]  /*0190*/  @P1 LDC.64 R32, c[0x0][0x3d0] ;  /* 0x0000f400ff201b82 */ /* 0x000e300000000a00 */
[----:B------:R-:W1:Y:S01]  /*01a0*/  @P1 LDC.64 R34, c[0x0][0x438] ;  /* 0x00010e00ff221b82 */ /* 0x000e620000000a00 */
[----:B------:R-:W-:-:S07]  /*01b0*/  @P0 LOP3.LUT R57, R42, 0x100, RZ, 0xfc, !PT ;  /* 0x000001002a390812 */ /* 0x000fce00078efcff */
[----:B------:R-:W2:Y:S08]  /*01c0*/  @P2 LDC.64 R36, c[0x0][0x3d0] ;  /* 0x0000f400ff242b82 */ /* 0x000eb00000000a00 */
[----:B------:R-:W3:Y:S01]  /*01d0*/  @P2 LDC.64 R38, c[0x0][0x438] ;  /* 0x00010e00ff262b82 */ /* 0x000ee20000000a00 */
[----:B0-----:R-:W-:-:S05]  /*01e0*/  @P1 IMAD.WIDE.U32 R32, R57, 0x8, R32 ;  /* 0x0000000839201825 */ /* 0x001fca00078e0020 */
[----:B------:R0:W5:Y:S02]  /*01f0*/  @P1 LDG.E.64 R10, desc[UR6][R32.64] ;  /* 0x00000006200a1981 */ /* 0x000164000c1e1b00 */
[----:B------:R-:W4:Y:S01]  /*0200*/  @P3 LDC.64 R44, c[0x0][0x3d0] ;  /* 0x0000f400ff2c3b82 */ /* 0x000f220000000a00 */
[C---:B-1----:R-:W-:Y:S01]  /*0210*/  @P1 IMAD.WIDE.U32 R34, R57.reuse, 0x8, R34 ;  /* 0x0000000839221825 */ /* 0x042fe200078e0022 */
[----:B------:R-:W-:-:S04]  /*0220*/  @P1 IADD3 R57, PT, PT, R57, 0x100, RZ ;  /* 0x0000010039391810 */ /* 0x000fc80007ffe0ff */
[----:B------:R0:W5:Y:S02]  /*0230*/  @P1 LD.E.64 R26, desc[UR6][R34.64] ;  /* 0x00000006221a1980 */ /* 0x000164000c101b00 */
[----:B------:R-:W1:Y:S01]  /*0240*/  @P3 LDC.64 R46, c[0x0][0x438] ;  /* 0x00010e00ff2e3b82 */ /* 0x000e620000000a00 */
[----:B--2---:R-:W-:-:S05]  /*0250*/  @P2 IMAD.WIDE.U32 R36, R57, 0x8, R36 ;  /* 0x0000000839242825 */ /* 0x004fca00078e0024 */
[----:B------:R0:W5:Y:S02]  /*0260*/  @P2 LDG.E.64 R8, desc[UR6][R36.64] ;  /* 0x0000000624082981 */ /* 0x000164000c1e1b00 */
[----:B------:R-:W2:Y:S01]  /*0270*/  @P4 LDC.64 R48, c[0x0][0x3d0] ;  /* 0x0000f400ff304b82 */ /* 0x000ea20000000a00 */
[C---:B---3--:R-:W-:Y:S01]  /*0280*/  @P2 IMAD.WIDE.U32 R38, R57.reuse, 0x8, R38 ;  /* 0x0000000839262825 */ /* 0x048fe200078e0026 */
[----:B------:R-:W-:-:S04]  /*0290*/  @P2 IADD3 R57, PT, PT, R57, 0x100, RZ ;  /* 0x0000010039392810 */ /* 0x000fc80007ffe0ff */
[----:B------:R0:W5:Y:S02]  /*02a0*/  @P2 LD.E.64 R24, desc[UR6][R38.64] ;  /* 0x0000000626182980 */ /* 0x000164000c101b00 */
[----:B------:R-:W3:Y:S01]  /*02b0*/  @P4 LDC.64 R50, c[0x0][0x438] ;  /* 0x00010e00ff324b82 */ /* 0x000ee20000000a00 */
[----:B----4-:R-:W-:-:S05]  /*02c0*/  @P3 IMAD.WIDE.U32 R44, R57, 0x8, R44 ;  /* 0x00000008392c3825 */ /* 0x010fca00078e002c */
        /* <DEDUP_REMOVED lines=14> */
[----:B------:R0:W5:Y:S01]  /*03b0*/  @P0 LDG.E.64 R12, desc[UR6][R6.64] ;  /* 0x00000006060c0981 */ /* 0x000162000c1e1b00 */
[----:B-1----:R-:W-:-:S05]  /*03c0*/  @P5 IMAD.WIDE.U32 R52, R57, 0x8, R52 ;  /* 0x0000000839345825 */ /* 0x002fca00078e0034 */
[----:B------:R0:W5:Y:S01]  /*03d0*/  @P5 LDG.E.64 R18, desc[UR6][R52.64] ;  /* 0x0000000634125981 */ /* 0x000162000c1e1b00 */
[----:B--2---:R-:W-:-:S05]  /*03e0*/  @P0 IMAD.WIDE.U32 R30, R42, 0x8, R30 ;  /* 0x000000082a1e0825 */ /* 0x004fca00078e001e */
[----:B------:R0:W5:Y:S01]  /*03f0*/  @P0 LD.E.64 R28, desc[UR6][R30.64] ;  /* 0x000000061e1c0980 */ /* 0x000162000c101b00 */
[----:B---3--:R-:W-:-:S05]  /*0400*/  @P5 IMAD.WIDE.U32 R54, R57, 0x8, R54 ;  /* 0x0000000839365825 */ /* 0x008fca00078e0036 */
[----:B------:R0:W5:Y:S01]  /*0410*/  @P5 LD.E.64 R2, desc[UR6][R54.64] ;  /* 0x0000000636025980 */ /* 0x000162000c101b00 */
[----:B------:R-:W-:Y:S02]  /*0420*/  ISETP.GE.U32.AND P1, PT, R40, 0x700, PT ;  /* 0x000007002800780c */ /* 0x000fe40003f26070 */
[----:B------:R-:W-:-:S11]  /*0430*/  @P5 IADD3 R57, PT, PT, R57, 0x100, RZ ;  /* 0x0000010039395810 */ /* 0x000fd60007ffe0ff */
[----:B0-----:R-:W-:Y:S05]  /*0440*/  @!P1 BRA `(.L_x_24583) ;  /* 0x0000000000c49947 */ /* 0x001fea0003800000 */
[----:B------:R-:W0:Y:S08]  /*0450*/  LDC.64 R30, c[0x0][0x3d0] ;  /* 0x0000f400ff1e7b82 */ /* 0x000e300000000a00 */
[----:B------:R-:W1:Y:S01]  /*0460*/  LDC.64 R6, c[0x0][0x438] ;  /* 0x00010e00ff067b82 */ /* 0x000e620000000a00 */
[----:B0-----:R-:W-:-:S06]  /*0470*/  IMAD.WIDE.U32 R30, R57, 0x8, R30 ;  /* 0x00000008391e7825 */ /* 0x001fcc00078e001e */
[----:B------:R-:W5:Y:S01]  /*0480*/  LDG.E.64 R30, desc[UR6][R30.64] ;  /* 0x000000061e1e7981 */ /* 0x000f62000c1e1b00 */
[----:B-1----:R-:W-:-:S06]  /*0490*/  IMAD.WIDE.U32 R6, R57, 0x8, R6 ;  /* 0x0000000839067825 */ /* 0x002fcc00078e0006 */
[----:B------:R-:W5:Y:S01]  /*04a0*/  LD.E.64 R6, desc[UR6][R6.64] ;  /* 0x0000000606067980 */ /* 0x000f62000c101b00 */
[----:B------:R-:W-:Y:S05]  /*04b0*/  BRA `(.L_x_24583) ;  /* 0x0000000000a87947 */ /* 0x000fea0003800000 */
.L_x_24582:
        /* <DEDUP_REMOVED lines=8> */
[----:B------:R-:W-:-:S07]  /*0540*/  MOV R53, R42 ;  /* 0x0000002a00357202 */ /* 0x000fce0000000f00 */
[----:B------:R-:W1:Y:S01]  /*0550*/  @P2 LDC.64 R34, c[0x0][0x3d0] ;  /* 0x0000f400ff222b82 */ /* 0x000e620000000a00 */
[----:B------:R-:W-:-:S07]  /*0560*/  @P0 LOP3.LUT R53, R42, 0x100, RZ, 0xfc, !PT ;  /* 0x000001002a350812 */ /* 0x000fce00078efcff */
[----:B------:R-:W2:Y:S08]  /*0570*/  @P3 LDC.64 R44, c[0x0][0x3d0] ;  /* 0x0000f400ff2c3b82 */ /* 0x000eb00000000a00 */
[----:B------:R-:W3:Y:S01]  /*0580*/  @P4 LDC.64 R46, c[0x0][0x3d0] ;  /* 0x0000f400ff2e4b82 */ /* 0x000ee20000000a00 */
[C---:B0-----:R-:W-:Y:S01]  /*0590*/  @P1 IMAD.WIDE.U32 R32, R53.reuse, 0x8, R32 ;  /* 0x0000000835201825 */ /* 0x041fe200078e0020 */
[----:B------:R-:W-:-:S04]  /*05a0*/  @P1 IADD3 R53, PT, PT, R53, 0x100, RZ ;  /* 0x0000010035351810 */ /* 0x000fc80007ffe0ff */
[----:B------:R0:W5:Y:S02]  /*05b0*/  @P1 LDG.E.64 R10, desc[UR6][R32.64] ;  /* 0x00000006200a1981 */ /* 0x000164000c1e1b00 */
[----:B------:R-:W4:Y:S01]  /*05c0*/  @P5 LDC.64 R48, c[0x0][0x3d0] ;  /* 0x0000f400ff305b82 */ /* 0x000f220000000a00 */
[C---:B-1----:R-:W-:Y:S01]  /*05d0*/  @P2 IMAD.WIDE.U32 R38, R53.reuse, 0x8, R34 ;  /* 0x0000000835262825 */ /* 0x042fe200078e0022 */
[----:B------:R-:W-:-:S04]  /*05e0*/  @P2 IADD3 R53, PT, PT, R53, 0x100, RZ ;  /* 0x0000010035352810 */ /* 0x000fc80007ffe0ff */
[----:B------:R0:W5:Y:S02]  /*05f0*/  @P2 LDG.E.64 R8, desc[UR6][R38.64] ;  /* 0x0000000626082981 */ /* 0x000164000c1e1b00 */
[----:B------:R-:W1:Y:S01]  /*0600*/  @P6 LDC.64 R50, c[0x0][0x3d0] ;  /* 0x0000f400ff326b82 */ /* 0x000e620000000a00 */
[C---:B--2---:R-:W-:Y:S01]  /*0610*/  @P3 IMAD.WIDE.U32 R44, R53.reuse, 0x8, R44 ;  /* 0x00000008352c3825 */ /* 0x044fe200078e002c */
[----:B------:R-:W-:-:S04]  /*0620*/  @P3 IADD3 R53, PT, PT, R53, 0x100, RZ ;  /* 0x0000010035353810 */ /* 0x000fc80007ffe0ff */
[----:B------:R0:W5:Y:S02]  /*0630*/  @P3 LDG.E.64 R14, desc[UR6][R44.64] ;  /* 0x000000062c0e3981 */ /* 0x000164000c1e1b00 */
[----:B------:R-:W2:Y:S01]  /*0640*/  @P0 LDC.64 R36, c[0x0][0x3d0] ;  /* 0x0000f400ff240b82 */ /* 0x000ea20000000a00 */
[C---:B---3--:R-:W-:Y:S01]  /*0650*/  @P4 IMAD.WIDE.U32 R46, R53.reuse, 0x8, R46 ;  /* 0x00000008352e4825 */ /* 0x048fe200078e002e */
[----:B------:R-:W-:-:S04]  /*0660*/  @P4 IADD3 R53, PT, PT, R53, 0x100, RZ ;  /* 0x0000010035354810 */ /* 0x000fc80007ffe0ff */
[----:B------:R0:W5:Y:S01]  /*0670*/  @P4 LDG.E.64 R16, desc[UR6][R46.64] ;  /* 0x000000062e104981 */ /* 0x000162000c1e1b00 */
[C---:B----4-:R-:W-:Y:S01]  /*0680*/  @P5 IMAD.WIDE.U32 R48, R53.reuse, 0x8, R48 ;  /* 0x0000000835305825 */ /* 0x050fe200078e0030 */
[----:B------:R-:W-:-:S04]  /*0690*/  @P5 IADD3 R53, PT, PT, R53, 0x100, RZ ;  /* 0x0000010035355810 */ /* 0x000fc80007ffe0ff */
[----:B------:R0:W5:Y:S01]  /*06a0*/  @P5 LDG.E.64 R18, desc[UR6][R48.64] ;  /* 0x0000000630125981 */ /* 0x000162000c1e1b00 */
[----:B-1----:R-:W-:-:S05]  /*06b0*/  @P6 IMAD.WIDE.U32 R34, R53, 0x8, R50 ;  /* 0x0000000835226825 */ /* 0x002fca00078e0032 */
[----:B------:R0:W5:Y:S01]  /*06c0*/  @P6 LDG.E.64 R30, desc[UR6][R34.64] ;  /* 0x00000006221e6981 */ /* 0x000162000c1e1b00 */
[----:B--2---:R-:W-:-:S05]  /*06d0*/  @P0 IMAD.WIDE.U32 R36, R42, 0x8, R36 ;  /* 0x000000082a240825 */ /* 0x004fca00078e0024 */
[----:B------:R0:W5:Y:S01]  /*06e0*/  @P0 LDG.E.64 R12, desc[UR6][R36.64] ;  /* 0x00000006240c0981 */ /* 0x000162000c1e1b00 */
[----:B------:R-:W-:Y:S02]  /*06f0*/  @P0 CS2R R28, SRZ ;  /* 0x00000000001c0805 */ /* 0x000fe4000001ff00 */
[----:B------:R-:W-:Y:S02]  /*0700*/  @P1 CS2R R26, SRZ ;  /* 0x00000000001a1805 */ /* 0x000fe4000001ff00 */
[----:B------:R-:W-:Y:S02]  /*0710*/  @P2 CS2R R24, SRZ ;  /* 0x0000000000182805 */ /* 0x000fe4000001ff00 */
[----:B------:R-:W-:Y:S02]  /*0720*/  @P3 CS2R R22, SRZ ;  /* 0x0000000000163805 */ /* 0x000fe4000001ff00 */
[----:B------:R-:W-:Y:S02]  /*0730*/  @P4 CS2R R20, SRZ ;  /* 0x0000000000144805 */ /* 0x000fe4000001ff00 */
[----:B------:R-:W-:-:S02]  /*0740*/  @P5 CS2R R2, SRZ ;  /* 0x0000000000025805 */ /* 0x000fc4000001ff00 */
[----:B0-----:R-:W-:-:S07]  /*0750*/  @P6 CS2R R6, SRZ ;  /* 0x0000000000066805 */ /* 0x001fce000001ff00 */
.L_x_24583:
[----:B------:R-:W-:Y:S05]  /*0760*/  BSYNC.RECONVERGENT B0 ;  /* 0x0000000000007941 */ /* 0x000fea0003800200 */
.L_x_24581:
[----:B------:R-:W0:Y:S02]  /*0770*/  LDCU UR4, c[0x0][0x384] ;  /* 0x00007080ff0477ac */ /* 0x000e240008000800 */
[----:B0-----:R-:W-:-:S13]  /*0780*/  ISETP.GE.AND P1, PT, R41, UR4, PT ;  /* 0x0000000429007c0c */ /* 0x001fda000bf26270 */
[----:B------:R-:W-:Y:S05]  /*0790*/  @P1 EXIT ;  /* 0x000000000000194d */ /* 0x000fea0003800000 */
[----:B-----5:R-:W-:Y:S01]  /*07a0*/  MOV R50, R10 ;  /* 0x0000000a00327202 */ /* 0x020fe20000000f00 */
[----:B------:R-:W0:Y:S01]  /*07b0*/  LDCU.64 UR4, c[0x0][0x3a0] ;  /* 0x00007400ff0477ac */ /* 0x000e220008000a00 */
[----:B------:R-:W-:Y:S01]  /*07c0*/  SHF.R.U64 R54, R10, 0x10, R11 ;  /* 0x000000100a367819 */ /* 0x000fe2000000120b */
[----:B------:R-:W-:Y:S01]  /*07d0*/  HADD2.F32 R39, -RZ, R6.H0_H0 ;  /* 0x20000006ff277230 */ /* 0x000fe20000004100 */
[----:B------:R-:W-:Y:S01]  /*07e0*/  MOV R10, R9 ;  /* 0x00000009000a7202 */ /* 0x000fe20000000f00 */
[----:B------:R-:W1:Y:S01]  /*07f0*/  LDCU UR10, c[0x0][0x388] ;  /* 0x00007100ff0a77ac */ /* 0x000e620008000800 */
[--C-:B------:R-:W-:Y:S02]  /*0800*/  SHF.R.U64 R62, R8, 0x10, R9.reuse ;  /* 0x00000010083e7819 */ /* 0x100fe40000001209 */
[----:B------:R-:W-:Y:S01]  /*0810*/  SHF.R.U32.HI R38, RZ, 0x10, R9 ;  /* 0x00000010ff267819 */ /* 0x000fe20000011609 */
[----:B------:R-:W2:Y:S01]  /*0820*/  LDCU.U8 UR8, c[0x0][0x410] ;  /* 0x00008200ff0877ac */ /* 0x000ea20008000000 */
[----:B------:R-:W-:-:S02]  /*0830*/  MOV R70, R16 ;  /* 0x0000001000467202 */ /* 0x000fc40000000f00 */
[----:B------:R-:W-:Y:S01]  /*0840*/  MOV R9, R17 ;  /* 0x0000001100097202 */ /* 0x000fe20000000f00 */
[----:B------:R-:W3:Y:S01]  /*0850*/  LDCU UR9, c[0x0][0x400] ;  /* 0x00008000ff0977ac */ /* 0x000ee20008000800 */
[----:B------:R-:W-:Y:S02]  /*0860*/  MOV R46, R12 ;  /* 0x0000000c002e7202 */ /* 0x000fe40000000f00 */
[----:B------:R-:W-:Y:S01]  /*0870*/  SHF.R.U64 R44, R12, 0x10, R13 ;  /* 0x000000100c2c7819 */ /* 0x000fe2000000120d */
[----:B------:R-:W4:Y:S01]  /*0880*/  LDCU.64 UR12, c[0x0][0x398] ;  /* 0x00007300ff0c77ac */ /* 0x000f220008000a00 */
[----:B------:R-:W-:Y:S02]  /*0890*/  MOV R12, R11 ;  /* 0x0000000b000c7202 */ /* 0x000fe40000000f00 */
[----:B------:R-:W-:Y:S01]  /*08a0*/  SHF.R.U32.HI R37, RZ, 0x10, R11 ;  /* 0x00000010ff257819 */ /* 0x000fe2000001160b */
[----:B------:R-:W0:Y:S01]  /*08b0*/  LDCU.64 UR14, c[0x0][0x3a0] ;  /* 0x00007400ff0e77ac */ /* 0x000e220008000a00 */
[----:B------:R-:W-:-:S02]  /*08c0*/  PRMT R70, R70, 0x5410, R9 ;  /* 0x0000541046467816 */ /* 0x000fc40000000009 */
[----:B------:R-:W-:Y:S01]  /*08d0*/  MOV R11, R19 ;  /* 0x00000013000b7202 */ /* 0x000fe20000000f00 */
[----:B------:R-:W-:Y:S01]  /*08e0*/  UPLOP3.LUT UP1, UPT, UPT, UPT, UPT, 0x40, 0x4 ;  /* 0x000000000004789c */ /* 0x000fe20003f2e870 */
[--C-:B------:R-:W-:Y:S02]  /*08f0*/  SHF.R.U64 R80, R26, 0x10, R27.reuse ;  /* 0x000000101a507819 */ /* 0x100fe4000000121b */
[----:B------:R-:W-:Y:S02]  /*0900*/  SHF.R.U32.HI R9, RZ, 0x10, R27 ;  /* 0x00000010ff097819 */ /* 0x000fe4000001161b */
[----:B------:R-:W-:Y:S02]  /*0910*/  MOV R58, R8 ;  /* 0x00000008003a7202 */ /* 0x000fe40000000f00 */
[----:B------:R-:W-:Y:S02]  /*0920*/  MOV R74, R18 ;  /* 0x00000012004a7202 */ /* 0x000fe40000000f00 */
[----:B------:R-:W-:-:S02]  /*0930*/  PRMT R80, R80, 0x5410, R9 ;  /* 0x0000541050507816 */ /* 0x000fc40000000009 */
[----:B------:R-:W-:Y:S02]  /*0940*/  PRMT R58, R58, 0x5410, R10 ;  /* 0x000054103a3a7816 */ /* 0x000fe4000000000a */
[----:B------:R-:W-:Y:S02]  /*0950*/  PRMT R74, R74, 0x5410, R11 ;  /* 0x000054104a4a7816 */ /* 0x000fe4000000000b */
[--C-:B------:R-:W-:Y:S01]  /*0960*/  SHF.R.U64 R84, R22, 0x10, R23.reuse ;  /* 0x0000001016547819 */ /* 0x100fe20000001217 */
[----:B------:R-:W0:Y:S01]  /*0970*/  LDC.64 R10, c[0x0][0x398] ;  /* 0x0000e600ff0a7b82 */ /* 0x000e220000000a00 */
[----:B------:R-:W-:Y:S02]  /*0980*/  SHF.R.U32.HI R9, RZ, 0x10, R23 ;  /* 0x00000010ff097819 */ /* 0x000fe40000011617 */
[----:B------:R-:W-:Y:S02]  /*0990*/  SHF.R.S32.HI R5, RZ, 0x2, R5 ;  /* 0x00000002ff057819 */ /* 0x000fe40000011405 */
[----:B------:R-:W-:-:S02]  /*09a0*/  PRMT R84, R84, 0x5410, R9 ;  /* 0x0000541054547816 */ /* 0x000fc40000000009 */
[----:B------:R-:W-:Y:S02]  /*09b0*/  MOV R64, R14 ;  /* 0x0000000e00407202 */ /* 0x000fe40000000f00 */
[----:B------:R-:W-:Y:S02]  /*09c0*/  MOV R8, R15 ;  /* 0x0000000f00087202 */ /* 0x000fe40000000f00 */
[----:B------:R-:W-:Y:S02]  /*09d0*/  LOP3.LUT R9, R5, 0xff, RZ, 0xc0, !PT ;  /* 0x000000ff05097812 */ /* 0x000fe400078ec0ff */
[----:B------:R-:W-:Y:S02]  /*09e0*/  PRMT R64, R64, 0x5410, R8 ;  /* 0x0000541040407816 */ /* 0x000fe40000000008 */
[----:B------:R-:W-:Y:S01]  /*09f0*/  SHF.R.U64 R78, R28, 0x10, R29 ;  /* 0x000000101c4e7819 */ /* 0x000fe2000000121d */
[----:B------:R-:W-:Y:S01]  /*0a00*/  IMAD R4, R4, -0x20, R9 ;  /* 0xffffffe004047824 */ /* 0x000fe200078e0209 */
[----:B------:R-:W-:-:S02]  /*0a10*/  SHF.R.U32.HI R8, RZ, 0x10, R29 ;  /* 0x00000010ff087819 */ /* 0x000fc4000001161d */
[----:B------:R-:W-:Y:S02]  /*0a20*/  SHF.R.U32.HI R5, RZ, 0x1, R5 ;  /* 0x00000001ff057819 */ /* 0x000fe40000011605 */
[----:B------:R-:W-:Y:S02]  /*0a30*/  VIADDMNMX R0, R9, -R0, RZ, !PT ;  /* 0x8000000009007246 */ /* 0x000fe400078001ff */
[----:B------:R-:W-:Y:S02]  /*0a40*/  PRMT R78, R78, 0x5410, R8 ;  /* 0x000054104e4e7816 */ /* 0x000fe40000000008 */
[--C-:B------:R-:W-:Y:S02]  /*0a50*/  SHF.R.U64 R82, R24, 0x10, R25.reuse ;  /* 0x0000001018527819 */ /* 0x100fe40000001219 */
[----:B------:R-:W-:Y:S02]  /*0a60*/  SHF.R.U32.HI R8, RZ, 0x10, R25 ;  /* 0x00000010ff087819 */ /* 0x000fe40000011619 */
[----:B------:R-:W-:-:S02]  /*0a70*/  VIMNMX R4, PT, PT, RZ, R4, !PT ;  /* 0x00000004ff047248 */ /* 0x000fc40007fe0100 */
[----:B------:R-:W-:Y:S02]  /*0a80*/  LOP3.LUT R5, R5, 0x7fffff80, RZ, 0xc0, !PT ;  /* 0x7fffff8005057812 */ /* 0x000fe400078ec0ff */
[----:B------:R-:W-:Y:S02]  /*0a90*/  VIMNMX R0, PT, PT, R0, 0x20, PT ;  /* 0x0000002000007848 */ /* 0x000fe40003fe0100 */
[----:B------:R-:W-:Y:S02]  /*0aa0*/  PRMT R82, R82, 0x5410, R8 ;  /* 0x0000541052527816 */ /* 0x000fe40000000008 */
[----:B------:R-:W-:Y:S02]  /*0ab0*/  VIMNMX R4, PT, PT, R4, 0x20, PT ;  /* 0x0000002004047848 */ /* 0x000fe40003fe0100 */
[--C-:B------:R-:W-:Y:S02]  /*0ac0*/  SHF.R.U64 R86, R20, 0x10, R21.reuse ;  /* 0x0000001014567819 */ /* 0x100fe40000001215 */
[----:B------:R-:W-:-:S02]  /*0ad0*/  SHF.R.U32.HI R8, RZ, 0x10, R21 ;  /* 0x00000010ff087819 */ /* 0x000fc40000011615 */
[----:B------:R-:W-:Y:S02]  /*0ae0*/  LEA R0, R0, R5, 0x2 ;  /* 0x0000000500007211 */ /* 0x000fe400078e10ff */
[----:B------:R-:W-:Y:S02]  /*0af0*/  MOV R36, R13 ;  /* 0x0000000d00247202 */ /* 0x000fe40000000f00 */
[----:B------:R-:W-:Y:S02]  /*0b00*/  PRMT R62, R62, 0x5410, R38 ;  /* 0x000054103e3e7816 */ /* 0x000fe40000000026 */
[----:B------:R-:W-:Y:S02]  /*0b10*/  SHF.R.U64 R66, R14, 0x10, R15 ;  /* 0x000000100e427819 */ /* 0x000fe4000000120f */
[----:B------:R-:W-:Y:S02]  /*0b20*/  MOV R34, R30 ;  /* 0x0000001e00227202 */ /* 0x000fe40000000f00 */
[----:B------:R-:W-:-:S02]  /*0b30*/  SHF.R.U64 R35, R30, 0x10, R31 ;  /* 0x000000101e237819 */ /* 0x000fc4000000121f */
[----:B------:R-:W-:Y:S01]  /*0b40*/  LEA R38, R4, R5, 0x2 ;  /* 0x0000000504267211 */ /* 0x000fe200078e10ff */
[----:B------:R-:W-:Y:S01]  /*0b50*/  HADD2.F32 R34, -RZ, R34.H0_H0 ;  /* 0x20000022ff227230 */ /* 0x000fe20000004100 */
[----:B------:R-:W-:Y:S01]  /*0b60*/  SHF.R.U32.HI R14, RZ, 0x10, R15 ;  /* 0x00000010ff0e7819 */ /* 0x000fe2000001160f */
[----:B------:R-:W-:Y:S01]  /*0b70*/  HADD2.F32 R35, -RZ, R35.H0_H0 ;  /* 0x20000023ff237230 */ /* 0x000fe20000004100 */
[----:B------:R-:W-:Y:S02]  /*0b80*/  SHF.R.U64 R72, R16, 0x10, R17 ;  /* 0x0000001010487819 */ /* 0x000fe40000001211 */
[----:B------:R-:W-:Y:S02]  /*0b90*/  MOV R32, R31 ;  /* 0x0000001f00207202 */ /* 0x000fe40000000f00 */
[----:B------:R-:W-:Y:S02]  /*0ba0*/  SHF.R.U32.HI R33, RZ, 0x10, R31 ;  /* 0x00000010ff217819 */ /* 0x000fe4000001161f */
[----:B------:R-:W-:Y:S01]  /*0bb0*/  PRMT R86, R86, 0x5410, R8 ;  /* 0x0000541056567816 */ /* 0x000fe20000000008 */
[----:B------:R-:W-:Y:S01]  /*0bc0*/  HADD2.F32 R32, -RZ, R32.H0_H0 ;  /* 0x20000020ff207230 */ /* 0x000fe20000004100 */
[----:B------:R-:W-:Y:S01]  /*0bd0*/  I2FP.F32.U32 R0, R0 ;  /* 0x0000000000007245 */ /* 0x000fe20000201000 */
[----:B------:R-:W-:Y:S01]  /*0be0*/  HADD2.F32 R33, -RZ, R33.H0_H0 ;  /* 0x20000021ff217230 */ /* 0x000fe20000004100 */
[----:B------:R-:W-:-:S02]  /*0bf0*/  SHF.R.U64 R30, R6, 0x10, R7 ;  /* 0x00000010061e7819 */ /* 0x000fc40000001207 */
[----:B------:R-:W-:Y:S02]  /*0c00*/  SHF.R.U32.HI R4, RZ, 0x10, R7 ;  /* 0x00000010ff047819 */ /* 0x000fe40000011607 */
[----:B------:R-:W-:Y:S01]  /*0c10*/  SHF.R.U32.HI R13, RZ, 0x10, R13 ;  /* 0x00000010ff0d7819 */ /* 0x000fe2000001160d */
[----:B------:R-:W-:Y:S01]  /*0c20*/  HADD2.F32 R30, -RZ, R30.H0_H0 ;  /* 0x2000001eff1e7230 */ /* 0x000fe20000004100 */
[----:B------:R-:W-:Y:S02]  /*0c30*/  SHF.R.U32.HI R15, RZ, 0x10, R17 ;  /* 0x00000010ff0f7819 */ /* 0x000fe40000011611 */
[--C-:B------:R-:W-:Y:S02]  /*0c40*/  SHF.R.U64 R76, R18, 0x10, R19.reuse ;  /* 0x00000010124c7819 */ /* 0x100fe40000001213 */
[----:B------:R-:W-:Y:S02]  /*0c50*/  SHF.R.U32.HI R16, RZ, 0x10, R19 ;  /* 0x00000010ff107819 */ /* 0x000fe40000011613 */
[----:B------:R-:W-:-:S02]  /*0c60*/  SHF.R.U64 R88, R2, 0x10, R3 ;  /* 0x0000001002587819 */ /* 0x000fc40000001203 */
[----:B------:R-:W-:Y:S02]  /*0c70*/  SHF.R.U32.HI R8, RZ, 0x10, R3 ;  /* 0x00000010ff087819 */ /* 0x000fe40000011603 */
[----:B0-----:R-:W-:Y:S02]  /*0c80*/  LOP3.LUT P1, RZ, R10, UR4, RZ, 0xfc, !PT ;  /* 0x000000040aff7c12 */ /* 0x001fe4000f82fcff */
[----:B------:R-:W-:Y:S02]  /*0c90*/  PRMT R46, R36, 0x5410, R46 ;  /* 0x00005410242e7816 */ /* 0x000fe4000000002e */
[----:B------:R-:W-:Y:S01]  /*0ca0*/  PRMT R54, R54, 0x5410, R37 ;  /* 0x0000541036367816 */ /* 0x000fe20000000025 */
[----:B------:R0:W1:Y:S01]  /*0cb0*/  MUFU.RCP R36, R0 ;  /* 0x0000000000247308 */ /* 0x0000620000001000 */
[----:B------:R-:W-:Y:S01]  /*0cc0*/  PRMT R44, R13, 0x5410, R44 ;  /* 0x000054100d2c7816 */ /* 0x000fe2000000002c */
[----:B------:R-:W-:Y:S01]  /*0cd0*/  HADD2.F32 R37, -RZ, R7.H0_H0 ;  /* 0x20000007ff257230 */ /* 0x000fe20000004100 */
[----:B------:R-:W-:-:S02]  /*0ce0*/  PRMT R50, R50, 0x5410, R12 ;  /* 0x0000541032327816 */ /* 0x000fc4000000000c */
[----:B------:R-:W-:Y:S02]  /*0cf0*/  PRMT R66, R66, 0x5410, R14 ;  /* 0x0000541042427816 */ /* 0x000fe4000000000e */
[----:B------:R-:W-:Y:S02]  /*0d00*/  PRMT R72, R72, 0x5410, R15 ;  /* 0x0000541048487816 */ /* 0x000fe4000000000f */
[----:B------:R-:W-:Y:S01]  /*0d10*/  PRMT R76, R76, 0x5410, R16 ;  /* 0x000054104c4c7816 */ /* 0x000fe20000000010 */
[----:B0-----:R-:W-:Y:S01]  /*0d20*/  HADD2.F32 R0, -RZ, R4.H0_H0 ;  /* 0x20000004ff007230 */ /* 0x001fe20000004100 */
[----:B------:R-:W-:Y:S02]  /*0d30*/  PRMT R88, R88, 0x5410, R8 ;  /* 0x0000541058587816 */ /* 0x000fe40000000008 */
[----:B--234-:R-:W-:-:S13]  /*0d40*/  LOP3.LUT P1, RZ, R11, UR5, RZ, 0xfc, P1 ;  /* 0x000000050bff7c12 */ /* 0x01cfda000882fcff */
.L_x_24631:
[----:B-1----:R-:W-:Y:S01]  /*0d50*/  IMAD R16, R41, UR10, RZ ;  /* 0x0000000a29107c24 */ /* 0x002fe2000f8e02ff */
        /* <DEDUP_REMOVED lines=13> */
[----:B-1----:R-:W-:-:S04]  /*0e30*/  @P2 IMAD.WIDE.U32 R96, R48, 0x10, R16 ;  /* 0x0000001030602825 */ /* 0x002fc800078e0010 */
[C---:B0-----:R-:W-:Y:S01]  /*0e40*/  IMAD.WIDE.U32 R16, R48.reuse, 0x10, R92 ;  /* 0x0000001030107825 */ /* 0x041fe200078e005c */
[----:B------:R0:W5:Y:S03]  /*0e50*/  @P2 LDG.E.128 R8, desc[UR6][R96.64] ;  /* 0x0000000660082981 */ /* 0x000166000c1e1d00 */
[----:B--2---:R-:W-:Y:S02]  /*0e60*/  @P0 IMAD.WIDE.U32 R94, R48, 0x10, R18 ;  /* 0x00000010305e0825 */ /* 0x004fe400078e0012 */
[----:B------:R-:W5:Y:S04]  /*0e70*/  LDG.E.128 R16, desc[UR6][R16.64] ;  /* 0x0000000610107981 */ /* 0x000f68000c1e1d00 */
[----:B------:R0:W5:Y:S01]  /*0e80*/  @P0 LDG.E.128 R4, desc[UR6][R94.64] ;  /* 0x000000065e040981 */ /* 0x000162000c1e1d00 */
[----:B------:R-:W-:Y:S05]  /*0e90*/  @!P0 BRA `(.L_x_24586) ;  /* 0x00000000005c8947 */ /* 0x000fea0003800000 */
[----:B------:R-:W-:Y:S05]  /*0ea0*/  @!P2 BRA `(.L_x_24587) ;  /* 0x000000000034a947 */ /* 0x000fea0003800000 */
[----:B-----5:R-:W-:Y:S01]  /*0eb0*/  FADD.FTZ R31, R16, R4 ;  /* 0x00000004101f7221 */ /* 0x020fe20000010000 */
[----:B------:R-:W-:Y:S01]  /*0ec0*/  FADD.FTZ R12, R17, R5 ;  /* 0x00000005110c7221 */ /* 0x000fe20000010000 */
[----:B0-----:R-:W-:Y:S01]  /*0ed0*/  FADD.FTZ R95, R18, R6 ;  /* 0x00000006125f7221 */ /* 0x001fe20000010000 */
        /* <DEDUP_REMOVED lines=10> */
.L_x_24587:
[----:B-----5:R-:W-:Y:S01]  /*0f80*/  FADD.FTZ R31, R16, R4 ;  /* 0x00000004101f7221 */ /* 0x020fe20000010000 */
[----:B------:R-:W-:Y:S01]  /*0f90*/  FADD.FTZ R93, R17, R5 ;  /* 0x00000005115d7221 */ /* 0x000fe20000010000 */
[----:B0-----:R-:W-:Y:S01]  /*0fa0*/  FADD.FTZ R95, R18, R6 ;  /* 0x00000006125f7221 */ /* 0x001fe20000010000 */
[----:B------:R-:W-:Y:S02]  /*0fb0*/  FADD.FTZ R97, R19, R7 ;  /* 0x0000000713617221 */ /* 0x000fe40000010000 */
[----:B------:R-:W-:Y:S02]  /*0fc0*/  MOV R12, R31 ;  /* 0x0000001f000c7202 */ /* 0x000fe40000000f00 */
[----:B------:R-:W-:Y:S02]  /*0fd0*/  MOV R13, R93 ;  /* 0x0000005d000d7202 */ /* 0x000fe40000000f00 */
[----:B------:R-:W-:Y:S02]  /*0fe0*/  MOV R14, R95 ;  /* 0x0000005f000e7202 */ /* 0x000fe40000000f00 */
[----:B------:R-:W-:Y:S01]  /*0ff0*/  MOV R15, R97 ;  /* 0x00000061000f7202 */ /* 0x000fe20000000f00 */
[----:B------:R-:W-:Y:S06]  /*1000*/  BRA `(.L_x_24588) ;  /* 0x0000000000307947 */ /* 0x000fec0003800000 */
.L_x_24586:
[----:B-----5:R-:W-:Y:S01]  /*1010*/  @P2 FADD.FTZ R12, R16, R8 ;  /* 0x00000008100c2221 */ /* 0x020fe20000010000 */
[----:B------:R-:W-:Y:S01]  /*1020*/  @P2 FADD.FTZ R13, R17, R9 ;  /* 0x00000009110d2221 */ /* 0x000fe20000010000 */
[----:B------:R-:W-:Y:S01]  /*1030*/  @P2 FADD.FTZ R14, R18, R10 ;  /* 0x0000000a120e2221 */ /* 0x000fe20000010000 */
[----:B------:R-:W-:Y:S02]  /*1040*/  @P2 FADD.FTZ R15, R19, R11 ;  /* 0x0000000b130f2221 */ /* 0x000fe40000010000 */
[----:B------:R-:W-:Y:S02]  /*1050*/  @P2 MOV R31, R12 ;  /* 0x0000000c001f2202 */ /* 0x000fe40000000f00 */
[----:B------:R-:W-:Y:S02]  /*1060*/  @P2 MOV R93, R13 ;  /* 0x0000000d005d2202 */ /* 0x000fe40000000f00 */
[----:B0-----:R-:W-:Y:S02]  /*1070*/  @P2 MOV R95, R14 ;  /* 0x0000000e005f2202 */ /* 0x001fe40000000f00 */
[----:B------:R-:W-:-:S02]  /*1080*/  @P2 MOV R97, R15 ;  /* 0x0000000f00612202 */ /* 0x000fc40000000f00 */
[----:B------:R-:W-:Y:S02]  /*1090*/  @!P2 MOV R31, R16 ;  /* 0x00000010001fa202 */ /* 0x000fe40000000f00 */
[----:B------:R-:W-:Y:S02]  /*10a0*/  @!P2 MOV R93, R17 ;  /* 0x00000011005da202 */ /* 0x000fe40000000f00 */
[----:B------:R-:W-:Y:S02]  /*10b0*/  @!P2 MOV R95, R18 ;  /* 0x00000012005fa202 */ /* 0x000fe40000000f00 */
[----:B------:R-:W-:-:S07]  /*10c0*/  @!P2 MOV R97, R19 ;  /* 0x000000130061a202 */ /* 0x000fce0000000f00 */
.L_x_24588:
[----:B------:R-:W0:Y:S01]  /*10d0*/  @P1 LDC.64 R16, c[0x0][0x3a8] ;  /* 0x0000ea00ff101b82 */ /* 0x000e220000000a00 */
[C---:B------:R-:W-:Y:S01]  /*10e0*/  IADD3 R99, PT, PT, R48.reuse, 0x100, RZ ;  /* 0x0000010030637810 */ /* 0x040fe20007ffe0ff */
[----:B0-----:R-:W-:-:S05]  /*10f0*/  @P1 IMAD.WIDE.U32 R16, R48, 0x10, R16 ;  /* 0x0000001030101825 */ /* 0x001fca00078e0010 */
[----:B------:R0:W-:Y:S02]  /*1100*/  @P1 STG.E.128 desc[UR6][R16.64], R12 ;  /* 0x0000000c10001986 */ /* 0x0001e4000c101d06 */
.L_x_24585:
[----:B------:R-:W-:Y:S05]  /*1110*/  BSYNC.RECONVERGENT B0 ;  /* 0x0000000000007941 */ /* 0x000fea0003800200 */
.L_x_24584:
        /* <DEDUP_REMOVED lines=35> */
.L_x_24591:
        /* <DEDUP_REMOVED lines=23> */
.L_x_24592:
[----:B------:R-:W0:Y:S02]  /*14c0*/  @P1 LDC.64 R16, c[0x0][0x3a8] ;  /* 0x0000ea00ff101b82 */ /* 0x000e240000000a00 */
[C---:B0-----:R-:W-:Y:S01]  /*14d0*/  @P1 IMAD.WIDE.U32 R16, R99.reuse, 0x10, R16 ;  /* 0x0000001063101825 */ /* 0x041fe200078e0010 */
[----:B------:R-:W-:-:S04]  /*14e0*/  IADD3 R99, PT, PT, R99, 0x100, RZ ;  /* 0x0000010063637810 */ /* 0x000fc80007ffe0ff */
[----:B------:R0:W-:Y:S03]  /*14f0*/  @P1 STG.E.128 desc[UR6][R16.64], R12 ;  /* 0x0000000c10001986 */ /* 0x0001e6000c101d06 */
.L_x_24590:
[----:B------:R-:W-:Y:S05]  /*1500*/  BSYNC.RECONVERGENT B0 ;  /* 0x0000000000007941 */ /* 0x000fea0003800200 */
.L_x_24589:
        /* <DEDUP_REMOVED lines=35> */
.L_x_24595:
        /* <DEDUP_REMOVED lines=23> */
.L_x_24596:
[----:B------:R-:W0:Y:S02]  /*18b0*/  @P1 LDC.64 R16, c[0x0][0x3a8] ;  /* 0x0000ea00ff101b82 */ /* 0x000e240000000a00 */
[C---:B0-----:R-:W-:Y:S01]  /*18c0*/  @P1 IMAD.WIDE.U32 R16, R99.reuse, 0x10, R16 ;  /* 0x0000001063101825 */ /* 0x041fe200078e0010 */
[----:B------:R-:W-:-:S04]  /*18d0*/  IADD3 R99, PT, PT, R99, 0x100, RZ ;  /* 0x0000010063637810 */ /* 0x000fc80007ffe0ff */
[----:B------:R0:W-:Y:S03]  /*18e0*/  @P1 STG.E.128 desc[UR6][R16.64], R12 ;  /* 0x0000000c10001986 */ /* 0x0001e6000c101d06 */
.L_x_24594:
[----:B------:R-:W-:Y:S05]  /*18f0*/  BSYNC.RECONVERGENT B0 ;  /* 0x0000000000007941 */ /* 0x000fea0003800200 */
.L_x_24593:
        /* <DEDUP_REMOVED lines=10> */
[----:B0-----:R-:W-:-:S04]  /*19a0*/  @P0 IMAD.WIDE.U32 R100, R99, 0x10, R16 ;  /* 0x0000001063640825 */ /* 0x001fc800078e0010 */
[C---:B-1----:R-:W-:Y:S01]  /*19b0*/  IMAD.WIDE.U32 R16, R99.reuse, 0x10, R60 ;  /* 0x0000001063107825 */ /* 0x042fe200078e003c */
        /* <DEDUP_REMOVED lines=22> */
.L_x_24599:
        /* <DEDUP_REMOVED lines=23> */
.L_x_24600:
[----:B------:R-:W0:Y:S02]  /*1c90*/  @P1 LDC.64 R16, c[0x0][0x3a8] ;  /* 0x0000ea00ff101b82 */ /* 0x000e240000000a00 */
[C---:B0-----:R-:W-:Y:S01]  /*1ca0*/  @P1 IMAD.WIDE.U32 R16, R99.reuse, 0x10, R16 ;  /* 0x0000001063101825 */ /* 0x041fe200078e0010 */
[----:B------:R-:W-:-:S04]  /*1cb0*/  IADD3 R99, PT, PT, R99, 0x100, RZ ;  /* 0x0000010063637810 */ /* 0x000fc80007ffe0ff */
[----:B------:R1:W-:Y:S03]  /*1cc0*/  @P1 STG.E.128 desc[UR6][R16.64], R12 ;  /* 0x0000000c10001986 */ /* 0x0003e6000c101d06 */
.L_x_24598:
[----:B------:R-:W-:Y:S05]  /*1cd0*/  BSYNC.RECONVERGENT B0 ;  /* 0x0000000000007941 */ /* 0x000fea0003800200 */
.L_x_24597:
        /* <DEDUP_REMOVED lines=10> */
[----:B0-----:R-:W-:-:S04]  /*1d80*/  @P0 IMAD.WIDE.U32 R100, R99, 0x10, R16 ;  /* 0x0000001063640825 */ /* 0x001fc800078e0010 */
[C---:B--2---:R-:W-:Y:S01]  /*1d90*/  IMAD.WIDE.U32 R16, R99.reuse, 0x10, R68 ;  /* 0x0000001063107825 */ /* 0x044fe200078e0044 */
[----:B------:R0:W5:Y:S03]  /*1da0*/  @P0 LDG.E.128 R4, desc[UR6][R100.64] ;  /* 0x0000000664040981 */ /* 0x000166000c1e1d00 */
[----:B-1----:R-:W-:Y:S02]  /*1db0*/  @P4 IMAD.WIDE.U32 R102, R99, 0x10, R18 ;  /* 0x0000001063664825 */ /* 0x002fe400078e0012 */
        /* <DEDUP_REMOVED lines=20> */
.L_x_24603:
        /* <DEDUP_REMOVED lines=23> */
.L_x_24604:
[----:B------:R-:W0:Y:S02]  /*2070*/  @P1 LDC.64 R16, c[0x0][0x3a8] ;  /* 0x0000ea00ff101b82 */ /* 0x000e240000000a00 */
[C---:B0-----:R-:W-:Y:S01]  /*2080*/  @P1 IMAD.WIDE.U32 R16, R99.reuse, 0x10, R16 ;  /* 0x0000001063101825 */ /* 0x041fe200078e0010 */
[----:B------:R-:W-:-:S04]  /*2090*/  IADD3 R99, PT, PT, R99, 0x100, RZ ;  /* 0x0000010063637810 */ /* 0x000fc80007ffe0ff */
[----:B------:R2:W-:Y:S03]  /*20a0*/  @P1 STG.E.128 desc[UR6][R16.64], R12 ;  /* 0x0000000c10001986 */ /* 0x0005e6000c101d06 */
.L_x_24602:
[----:B------:R-:W-:Y:S05]  /*20b0*/  BSYNC.RECONVERGENT B0 ;  /* 0x0000000000007941 */ /* 0x000fea0003800200 */
.L_x_24601:
[----:B------:R-:W-:Y:S01]  /*20c0*/  ISETP.GE.U32.AND P4, PT, R40, 0x600, PT ;  /* 0x000006002800780c */ /* 0x000fe20003f86070 */
[----:B------:R-:W-:-:S12]  /*20d0*/  BSSY.RECONVERGENT B0, `(.L_x_24605) ;  /* 0x000003c000007945 */ /* 0x000fd80003800200 */
[----:B------:R-:W-:Y:S05]  /*20e0*/  @!P4 BRA `(.L_x_24606) ;  /* 0x0000000000e8c947 */ /* 0x000fea0003800000 */
[----:B------:R-:W-:Y:S01]  /*20f0*/  ISETP.NE.U32.AND P0, PT, RZ, UR12, PT ;  /* 0x0000000cff007c0c */ /* 0x000fe2000bf05070 */
[----:B------:R-:W3:Y:S03]  /*2100*/  LDC.64 R18, c[0x0][0x390] ;  /* 0x0000e400ff127b82 */ /* 0x000ee60000000a00 */
[----:B------:R-:W-:-:S13]  /*2110*/  ISETP.NE.AND.EX P0, PT, RZ, UR13, PT, P0 ;  /* 0x0000000dff007c0c */ /* 0x000fda000bf05300 */
[----:B012---:R-:W0:Y:S02]  /*2120*/  @P0 LDC.64 R16, c[0x0][0x398] ;  /* 0x0000e600ff100b82 */ /* 0x007e240000000a00 */
[----:B0-----:R-:W-:-:S05]  /*2130*/  @P0 IMAD.WIDE.U32 R102, R99, 0x10, R16 ;  /* 0x0000001063660825 */ /* 0x001fca00078e0010 */
[----:B------:R0:W5:Y:S01]  /*2140*/  @P0 LDG.E.128 R4, desc[UR6][R102.64] ;  /* 0x0000000666040981 */ /* 0x000162000c1e1d00 */
[----:B------:R-:W-:-:S04]  /*2150*/  ISETP.NE.U32.AND P0, PT, RZ, UR14, PT ;  /* 0x0000000eff007c0c */ /* 0x000fc8000bf05070 */
[----:B------:R-:W-:-:S13]  /*2160*/  ISETP.NE.AND.EX P0, PT, RZ, UR15, PT, P0 ;  /* 0x0000000fff007c0c */ /* 0x000fda000bf05300 */
[----:B------:R-:W1:Y:S01]  /*2170*/  @P0 LDC.64 R16, c[0x0][0x3a0] ;  /* 0x0000e800ff100b82 */ /* 0x000e620000000a00 */
[----:B---3--:R-:W-:-:S04]  /*2180*/  IMAD.WIDE.U32 R18, R99, 0x10, R18 ;  /* 0x0000001063127825 */ /* 0x008fc800078e0012 */
        /* <DEDUP_REMOVED lines=21> */
.L_x_24607:
        /* <DEDUP_REMOVED lines=23> */
.L_x_24608:
[----:B------:R-:W0:Y:S02]  /*2450*/  @P1 LDC.64 R16, c[0x0][0x3a8] ;  /* 0x0000ea00ff101b82 */ /* 0x000e240000000a00 */
[C---:B0-----:R-:W-:Y:S01]  /*2460*/  @P1 IMAD.WIDE.U32 R16, R99.reuse, 0x10, R16 ;  /* 0x0000001063101825 */ /* 0x041fe200078e0010 */
[----:B------:R-:W-:-:S04]  /*2470*/  IADD3 R99, PT, PT, R99, 0x100, RZ ;  /* 0x0000010063637810 */ /* 0x000fc80007ffe0ff */
[----:B------:R3:W-:Y:S03]  /*2480*/  @P1 STG.E.128 desc[UR6][R16.64], R12 ;  /* 0x0000000c10001986 */ /* 0x0007e6000c101d06 */
.L_x_24606:
[----:B------:R-:W-:Y:S05]  /*2490*/  BSYNC.RECONVERGENT B0 ;  /* 0x0000000000007941 */ /* 0x000fea0003800200 */
.L_x_24605:
[----:B------:R-:W-:Y:S01]  /*24a0*/  ISETP.GE.U32.AND P5, PT, R40, 0x700, PT ;  /* 0x000007002800780c */ /* 0x000fe20003fa6070 */
[----:B------:R-:W-:-:S12]  /*24b0*/  BSSY.RECONVERGENT B0, `(.L_x_24609) ;  /* 0x000003b000007945 */ /* 0x000fd80003800200 */
[----:B------:R-:W-:Y:S05]  /*24c0*/  @!P5 BRA `(.L_x_24610) ;  /* 0x0000000000e4d947 */ /* 0x000fea0003800000 */
[----:B------:R-:W-:-:S04]  /*24d0*/  ISETP.NE.U32.AND P0, PT, RZ, UR12, PT ;  /* 0x0000000cff007c0c */ /* 0x000fc8000bf05070 */
[----:B------:R-:W-:-:S13]  /*24e0*/  ISETP.NE.AND.EX P0, PT, RZ, UR13, PT, P0 ;  /* 0x0000000dff007c0c */ /* 0x000fda000bf05300 */
[----:B0123--:R-:W0:Y:S02]  /*24f0*/  @P0 LDC.64 R16, c[0x0][0x398] ;  /* 0x0000e600ff100b82 */ /* 0x00fe240000000a00 */
        /* <DEDUP_REMOVED lines=28> */
.L_x_24611:
        /* <DEDUP_REMOVED lines=23> */
.L_x_24612:
[----:B------:R-:W0:Y:S02]  /*2830*/  @P1 LDC.64 R16, c[0x0][0x3a8] ;  /* 0x0000ea00ff101b82 */ /* 0x000e240000000a00 */
[----:B0-----:R-:W-:-:S05]  /*2840*/  @P1 IMAD.WIDE.U32 R16, R99, 0x10, R16 ;  /* 0x0000001063101825 */ /* 0x001fca00078e0010 */
[----:B------:R4:W-:Y:S02]  /*2850*/  @P1 STG.E.128 desc[UR6][R16.64], R12 ;  /* 0x0000000c10001986 */ /* 0x0009e4000c101d06 */
.L_x_24610:
[----:B------:R-:W-:Y:S05]  /*2860*/  BSYNC.RECONVERGENT B0 ;  /* 0x0000000000007941 */ /* 0x000fea0003800200 */
.L_x_24609:
[----:B01234-:R-:W-:Y:S01]  /*2870*/  FADD.FTZ R16, RZ, R31 ;  /* 0x0000001fff107221 */ /* 0x01ffe20000010000 */
[C---:B------:R-:W-:Y:S01]  /*2880*/  ISETP.GE.U32.AND P0, PT, R40.reuse, 0x100, PT ;  /* 0x000001002800780c */ /* 0x040fe20003f06070 */
[----:B------:R-:W-:Y:S01]  /*2890*/  BSSY.RECONVERGENT B0, `(.L_x_24613) ;  /* 0x0000081000007945 */ /* 0x000fe20003800200 */
[C---:B------:R-:W-:Y:S01]  /*28a0*/  ISETP.GT.U32.AND P6, PT, R40.reuse, 0x1ff, PT ;  /* 0x000001ff2800780c */ /* 0x040fe20003fc4070 */
[----:B------:R-:W-:Y:S01]  /*28b0*/  FADD.FTZ R16, R93, R16 ;  /* 0x000000105d107221 */ /* 0x000fe20000010000 */
[----:B------:R-:W-:Y:S02]  /*28c0*/  P2R R17, PR, RZ, 0x2 ;  /* 0x00000002ff117803 */ /* 0x000fe40000000000 */
[----:B------:R-:W-:Y:S01]  /*28d0*/  ISETP.GT.U32.AND P1, PT, R40, 0x2ff, PT ;  /* 0x000002ff2800780c */ /* 0x000fe20003f24070 */
[----:B------:R-:W-:-:S04]  /*28e0*/  FADD.FTZ R16, R95, R16 ;  /* 0x000000105f107221 */ /* 0x000fc80000010000 */
[----:B------:R-:W-:-:S05]  /*28f0*/  FADD.FTZ R16, R97, R16 ;  /* 0x0000001061107221 */ /* 0x000fca0000010000 */
[----:B------:R-:W-:-:S05]  /*2900*/  FSEL R18, R16, RZ, P0 ;  /* 0x000000ff10127208 */ /* 0x000fca0000000000 */
[----:B------:R-:W-:-:S04]  /*2910*/  FADD.FTZ R16, R45, R18 ;  /* 0x000000122d107221 */ /* 0x000fc80000010000 */
[----:B------:R-:W-:-:S04]  /*2920*/  FADD.FTZ R16, R47, R16 ;  /* 0x000000102f107221 */ /* 0x000fc80000010000 */
[----:B------:R-:W-:-:S04]  /*2930*/  FADD.FTZ R16, R49, R16 ;  /* 0x0000001031107221 */ /* 0x000fc80000010000 */
[----:B------:R-:W-:-:S04]  /*2940*/  @P6 FADD.FTZ R18, R51, R16 ;  /* 0x0000001033126221 */ /* 0x000fc80000010000 */
        /* <DEDUP_REMOVED lines=44> */
[----:B------:R-:W-:-:S05]  /*2c10*/  FFMA.FTZ R17, R18, R18, R17 ;  /* 0x0000001212117223 */ /* 0x000fca0000010011 */
[----:B------:R-:W-:Y:S01]  /*2c20*/  FSEL R18, R17, RZ, P0 ;  /* 0x000000ff11127208 */ /* 0x000fe20000000000 */
[----:B------:R-:W-:-:S04]  /*2c30*/  FADD.FTZ R17, R45, -R16 ;  /* 0x800000102d117221 */ /* 0x000fc80000010000 */
[----:B------:R-:W-:-:S04]  /*2c40*/  FFMA.FTZ R17, R17, R17, R18 ;  /* 0x0000001111117223 */ /* 0x000fc80000010012 */
        /* <DEDUP_REMOVED lines=50> */
[----:B------:R-:W-:-:S04]  /*2f70*/  LOP3.LUT P6, R19, R43, 0x1f, RZ, 0xc0, !PT ;  /* 0x0000001f2b137812 */ /* 0x000fc800078cc0ff */
        /* <DEDUP_REMOVED lines=18> */
.L_x_24614:
[----:B------:R-:W-:Y:S05]  /*30a0*/  BSYNC.RECONVERGENT B0 ;  /* 0x0000000000007941 */ /* 0x000fea0003800200 */
.L_x_24613:
[----:B------:R-:W-:Y:S01]  /*30b0*/  BAR.SYNC.DEFER_BLOCKING 0x0 ;  /* 0x0000000000007b1d */ /* 0x000fe20000010000 */
[----:B------:R-:W-:Y:S01]  /*30c0*/  ISETP.GT.U32.AND P6, PT, R19, 0x7, PT ;  /* 0x000000071300780c */ /* 0x000fe20003fc4070 */
[----:B------:R-:W-:Y:S01]  /*30d0*/  HFMA2 R52, -RZ, RZ, 0, 0 ;  /* 0x00000000ff347431 */ /* 0x000fe200000001ff */
        /* <DEDUP_REMOVED lines=11> */
.L_x_24616:
[----:B------:R-:W-:Y:S05]  /*3190*/  BSYNC.RECONVERGENT B0 ;  /* 0x0000000000007941 */ /* 0x000fea0003800200 */
.L_x_24615:
[----:B0-----:R-:W0:Y:S01]  /*31a0*/  SHFL.DOWN PT, R99, R16, 0x4, 0x1f ;  /* 0x08801f0010637f89 */ /* 0x001e2200000e0000 */
[----:B------:R-:W-:Y:S01]  /*31b0*/  I2FP.F32.S32 R101, R52 ;  /* 0x0000003400657245 */ /* 0x000fe20000201400 */
[----:B------:R-:W-:Y:S01]  /*31c0*/  BSSY.RECONVERGENT B0, `(.L_x_24617) ;  /* 0x000005d000007945 */ /* 0x000fe20003800200 */
[----:B------:R-:W-:Y:S01]  /*31d0*/  ISETP.NE.AND P6, PT, R43, RZ, PT ;  /* 0x000000ff2b00720c */ /* 0x000fe20003fc5270 */
[----:B------:R-:W1:Y:S01]  /*31e0*/  SHFL.DOWN PT, R19, R52, 0x4, 0x1f ;  /* 0x08801f0034137f89 */ /* 0x000e6200000e0000 */
[----:B------:R-:W-:Y:S02]  /*31f0*/  P2R R60, PR, RZ, 0x2 ;  /* 0x00000002ff3c7803 */ /* 0x000fe40000000000 */
[----:B------:R-:W-:Y:S01]  /*3200*/  ISETP.NE.AND P1, PT, RZ, UR8, PT ;  /* 0x00000008ff007c0c */ /* 0x000fe2000bf25270 */
[----:B0-----:R-:W-:-:S04]  /*3210*/  FADD.FTZ R18, -R99, R16 ;  /* 0x0000001063127221 */ /* 0x001fc80000010100 */
[----:B------:R-:W-:Y:S01]  /*3220*/  FMUL.FTZ R56, R18, R18 ;  /* 0x0000001212387220 */ /* 0x000fe20000410000 */
[----:B-1----:R-:W-:Y:S02]  /*3230*/  IADD3 R18, PT, PT, R19, R52, RZ ;  /* 0x0000003413127210 */ /* 0x002fe40007ffe0ff */
[----:B------:R-:W-:Y:S01]  /*3240*/  I2FP.F32.S32 R19, R19 ;  /* 0x0000001300137245 */ /* 0x000fe20000201400 */
[----:B------:R-:W-:-:S04]  /*3250*/  FMUL.FTZ R56, R56, R101 ;  /* 0x0000006538387220 */ /* 0x000fc80000410000 */
[-C--:B------:R-:W-:Y:S01]  /*3260*/  FMUL.FTZ R68, R99, R19.reuse ;  /* 0x0000001363447220 */ /* 0x080fe20000410000 */
[----:B------:R-:W-:Y:S01]  /*3270*/  FMUL.FTZ R56, R56, R19 ;  /* 0x0000001338387220 */ /* 0x000fe20000410000 */
[----:B------:R-:W-:Y:S02]  /*3280*/  I2FP.F32.S32 R19, R18 ;  /* 0x0000001200137245 */ /* 0x000fe40000201400 */
[----:B------:R-:W-:Y:S02]  /*3290*/  FFMA.FTZ R101, R101, R16, R68 ;  /* 0x0000001065657223 */ /* 0x000fe40000010044 */
[----:B------:R-:W0:Y:S02]  /*32a0*/  SHFL.DOWN PT, R16, R17, 0x4, 0x1f ;  /* 0x08801f0011107f89 */ /* 0x000e2400000e0000 */
[----:B0-----:R-:W-:Y:S02]  /*32b0*/  FADD.FTZ R99, R16, R17 ;  /* 0x0000001110637221 */ /* 0x001fe40000010000 */
[----:B------:R-:W0:Y:S02]  /*32c0*/  MUFU.RCP R16, R19 ;  /* 0x0000001300107308 */ /* 0x000e240000001000 */
[C---:B0-----:R-:W-:Y:S01]  /*32d0*/  FMUL.FTZ R52, R16.reuse, R101 ;  /* 0x0000006510347220 */ /* 0x041fe20000410000 */
[----:B------:R-:W-:-:S02]  /*32e0*/  FFMA.FTZ R56, R16, R56, R99 ;  /* 0x0000003810387223 */ /* 0x000fc40000010063 */
[----:B------:R-:W-:Y:S04]  /*32f0*/  SHFL.DOWN PT, R99, R18, 0x2, 0x1f ;  /* 0x08401f0012637f89 */ /* 0x000fe800000e0000 */
[----:B------:R-:W0:Y:S04]  /*3300*/  SHFL.DOWN PT, R101, R52, 0x2, 0x1f ;  /* 0x08401f0034657f89 */ /* 0x000e2800000e0000 */
[----:B------:R-:W1:Y:S01]  /*3310*/  SHFL.DOWN PT, R17, R56, 0x2, 0x1f ;  /* 0x08401f0038117f89 */ /* 0x000e6200000e0000 */
[----:B0-----:R-:W-:-:S04]  /*3320*/  FADD.FTZ R16, R52, -R101 ;  /* 0x8000006534107221 */ /* 0x001fc80000010000 */
[----:B------:R-:W-:Y:S01]  /*3330*/  FMUL.FTZ R68, R16, R16 ;  /* 0x0000001010447220 */ /* 0x000fe20000410000 */
[-C--:B------:R-:W-:Y:S02]  /*3340*/  IADD3 R16, PT, PT, R18, R99.reuse, RZ ;  /* 0x0000006312107210 */ /* 0x080fe40007ffe0ff */
[----:B------:R-:W-:Y:S01]  /*3350*/  I2FP.F32.S32 R99, R99 ;  /* 0x0000006300637245 */ /* 0x000fe20000201400 */
[----:B------:R-:W-:-:S04]  /*3360*/  FMUL.FTZ R68, R19, R68 ;  /* 0x0000004413447220 */ /* 0x000fc80000410000 */
[-C--:B------:R-:W-:Y:S01]  /*3370*/  FMUL.FTZ R90, R101, R99.reuse ;  /* 0x00000063655a7220 */ /* 0x080fe20000410000 */
[----:B------:R-:W-:-:S03]  /*3380*/  FMUL.FTZ R68, R68, R99 ;  /* 0x0000006344447220 */ /* 0x000fc60000410000 */
[----:B------:R-:W-:Y:S01]  /*3390*/  FFMA.FTZ R99, R19, R52, R90 ;  /* 0x0000003413637223 */ /* 0x000fe2000001005a */
[----:B-1----:R-:W-:Y:S01]  /*33a0*/  FADD.FTZ R19, R56, R17 ;  /* 0x0000001138137221 */ /* 0x002fe20000010000 */
[----:B------:R-:W-:-:S04]  /*33b0*/  I2FP.F32.S32 R17, R16 ;  /* 0x0000001000117245 */ /* 0x000fc80000201400 */
[----:B------:R-:W0:Y:S02]  /*33c0*/  MUFU.RCP R18, R17 ;  /* 0x0000001100127308 */ /* 0x000e240000001000 */
[C---:B0-----:R-:W-:Y:S01]  /*33d0*/  FFMA.FTZ R68, R18.reuse, R68, R19 ;  /* 0x0000004412447223 */ /* 0x041fe20000010013 */
[----:B------:R-:W-:Y:S01]  /*33e0*/  FMUL.FTZ R18, R18, R99 ;  /* 0x0000006312127220 */ /* 0x000fe20000410000 */
[----:B------:R-:W-:Y:S04]  /*33f0*/  SHFL.DOWN PT, R19, R16, 0x1, 0x1f ;  /* 0x08201f0010137f89 */ /* 0x000fe800000e0000 */
[----:B------:R-:W0:Y:S02]  /*3400*/  SHFL.DOWN PT, R99, R18, 0x1, 0x1f ;  /* 0x08201f0012637f89 */ /* 0x000e2400000e0000 */
[----:B0-----:R-:W-:-:S04]  /*3410*/  FADD.FTZ R52, R18, -R99 ;  /* 0x8000006312347221 */ /* 0x001fc80000010000 */
[----:B------:R-:W-:Y:S01]  /*3420*/  FMUL.FTZ R90, R52, R52 ;  /* 0x00000034345a7220 */ /* 0x000fe20000410000 */
[-C--:B------:R-:W-:Y:S02]  /*3430*/  IADD3 R52, PT, PT, R16, R19.reuse, RZ ;  /* 0x0000001310347210 */ /* 0x080fe40007ffe0ff */
[----:B------:R-:W-:Y:S01]  /*3440*/  I2FP.F32.S32 R19, R19 ;  /* 0x0000001300137245 */ /* 0x000fe20000201400 */
[----:B------:R-:W-:Y:S01]  /*3450*/  FMUL.FTZ R90, R17, R90 ;  /* 0x0000005a115a7220 */ /* 0x000fe20000410000 */
[----:B------:R-:W-:-:S03]  /*3460*/  I2FP.F32.S32 R52, R52 ;  /* 0x0000003400347245 */ /* 0x000fc60000201400 */
[-C--:B------:R-:W-:Y:S01]  /*3470*/  FMUL.FTZ R56, R99, R19.reuse ;  /* 0x0000001363387220 */ /* 0x080fe20000410000 */
[----:B------:R-:W-:Y:S02]  /*3480*/  FMUL.FTZ R90, R90, R19 ;  /* 0x000000135a5a7220 */ /* 0x000fe40000410000 */
[----:B------:R-:W0:Y:S01]  /*3490*/  MUFU.RCP R52, R52 ;  /* 0x0000003400347308 */ /* 0x000e220000001000 */
[----:B------:R-:W-:Y:S02]  /*34a0*/  FFMA.FTZ R19, R17, R18, R56 ;  /* 0x0000001211137223 */ /* 0x000fe40000010038 */
[----:B------:R-:W1:Y:S02]  /*34b0*/  SHFL.DOWN PT, R17, R68, 0x1, 0x1f ;  /* 0x08201f0044117f89 */ /* 0x000e6400000e0000 */
[----:B0-----:R-:W-:-:S05]  /*34c0*/  FMUL.FTZ R56, R52, R19 ;  /* 0x0000001334387220 */ /* 0x001fca0000410000 */
[----:B------:R-:W0:Y:S01]  /*34d0*/  SHFL.IDX PT, R99, R56, RZ, 0x1f ;  /* 0x00001fff38637589 */ /* 0x000e2200000e0000 */
[----:B-1----:R-:W-:-:S04]  /*34e0*/  FADD.FTZ R17, R68, R17 ;  /* 0x0000001144117221 */ /* 0x002fc80000010000 */
[----:B------:R-:W-:Y:S02]  /*34f0*/  FFMA.FTZ R90, R52, R90, R17 ;  /* 0x0000005a345a7223 */ /* 0x000fe40000010011 */
[----:B------:R-:W1:Y:S02]  /*3500*/  @!P6 LDC.64 R16, c[0x0][0x3c0] ;  /* 0x0000f000ff10eb82 */ /* 0x000e640000000a00 */
[----:B-1----:R-:W-:Y:S02]  /*3510*/  @!P6 IMAD.WIDE R18, R41, 0x4, R16 ;  /* 0x000000042912e825 */ /* 0x002fe400078e0210 */
[----:B------:R-:W1:Y:S04]  /*3520*/  SHFL.IDX PT, R17, R90, RZ, 0x1f ;  /* 0x00001fff5a117589 */ /* 0x000e6800000e0000 */
[----:B------:R-:W1:Y:S01]  /*3530*/  LDC R16, c[0x0][0x448] ;  /* 0x00011200ff107b82 */ /* 0x000e620000000800 */
[----:B0-----:R0:W-:Y:S01]  /*3540*/  @!P6 STG.E desc[UR6][R18.64], R99 ;  /* 0x000000631200e986 */ /* 0x0011e2000c101906 */
[----:B-1----:R-:W-:Y:S01]  /*3550*/  FFMA.FTZ R16, R17, UR9, R16 ;  /* 0x0000000911107c23 */ /* 0x002fe20008010010 */
[----:B------:R-:W-:-:S05]  /*3560*/  FMUL.FTZ R17, R99, R99 ;  /* 0x0000006363117220 */ /* 0x000fca0000410000 */
[----:B------:R-:W-:Y:S02]  /*3570*/  FSEL R17, R17, RZ, P1 ;  /* 0x000000ff11117208 */ /* 0x000fe40000800000 */
[----:B------:R-:W-:-:S03]  /*3580*/  ISETP.NE.AND P1, PT, R60, RZ, PT ;  /* 0x000000ff3c00720c */ /* 0x000fc60003f25270 */
[----:B------:R-:W-:Y:S02]  /*3590*/  FADD.FTZ R52, R16, R17 ;  /* 0x0000001110347221 */ /* 0x000fe40000010000 */
[----:B------:R-:W1:Y:S04]  /*35a0*/  @!P6 LDC.64 R16, c[0x0][0x3c8] ;  /* 0x0000f200ff10eb82 */ /* 0x000e680000000a00 */
[----:B------:R-:W2:Y:S01]  /*35b0*/  MUFU.RSQ R52, R52 ;  /* 0x0000003400347308 */ /* 0x000ea20000001400 */
[----:B-1----:R-:W-:-:S05]  /*35c0*/  @!P6 IMAD.WIDE R16, R41, 0x4, R16 ;  /* 0x000000042910e825 */ /* 0x002fca00078e0210 */
[----:B--2---:R0:W-:Y:S01]  /*35d0*/  @!P6 STG.E desc[UR6][R16.64], R52 ;  /* 0x000000341000e986 */ /* 0x0041e2000c101906 */
[----:B------:R-:W-:-:S04]  /*35e0*/  ISETP.NE.AND P6, PT, RZ, UR8, PT ;  /* 0x00000008ff007c0c */ /* 0x000fc8000bfc5270 */
[----:B------:R-:W-:Y:S01]  /*35f0*/  FSEL R56, R99, RZ, !P6 ;  /* 0x000000ff63387208 */ /* 0x000fe20007000000 */
[----:B------:R-:W-:Y:S08]  /*3600*/  @!P0 BRA `(.L_x_24618) ;  /* 0x0000000000608947 */ /* 0x000ff00003800000 */
[----:B0-----:R-:W-:Y:S01]  /*3610*/  FADD.FTZ R17, R31, -R56 ;  /* 0x800000381f117221 */ /* 0x001fe20000010000 */
[----:B------:R-:W-:Y:S02]  /*3620*/  HADD2.F32 R19, -RZ, R28.H0_H0 ;  /* 0x2000001cff137230 */ /* 0x000fe40000004100 */
[----:B------:R-:W-:Y:S02]  /*3630*/  HADD2.F32 R18, -RZ, R44.H1_H1 ;  /* 0x3000002cff127230 */ /* 0x000fe40000004100 */
[----:B------:R-:W-:Y:S01]  /*3640*/  FMUL.FTZ R16, R52, R17 ;  /* 0x0000001134107220 */ /* 0x000fe20000410000 */
[----:B------:R-:W-:Y:S02]  /*3650*/  HADD2.F32 R17, -RZ, R46.H1_H1 ;  /* 0x3000002eff117230 */ /* 0x000fe40000004100 */
[----:B------:R-:W-:Y:S02]  /*3660*/  HADD2.F32 R60, -RZ, R78.H0_H0 ;  /* 0x2000004eff3c7230 */ /* 0x000fe40000004100 */
[----:B------:R-:W-:-:S02]  /*3670*/  HADD2.F32 R99, -RZ, R29.H0_H0 ;  /* 0x2000001dff637230 */ /* 0x000fc40000004100 */
[----:B------:R-:W-:Y:S01]  /*3680*/  FFMA.FTZ R16, R16, R17, R19 ;  /* 0x0000001110107223 */ /* 0x000fe20000010013 */
[--C-:B------:R-:W-:Y:S01]  /*3690*/  FADD.FTZ R17, R93, -R56.reuse ;  /* 0x800000385d117221 */ /* 0x100fe20000010000 */
[----:B------:R-:W-:Y:S01]  /*36a0*/  FADD.FTZ R19, R95, -R56 ;  /* 0x800000385f137221 */ /* 0x000fe20000010000 */
[----:B------:R-:W-:Y:S02]  /*36b0*/  HADD2.F32 R68, -RZ, R78.H1_H1 ;  /* 0x3000004eff447230 */ /* 0x000fe40000004100 */
[----:B------:R-:W-:-:S04]  /*36c0*/  FMUL.FTZ R17, R52, R17 ;  /* 0x0000001134117220 */ /* 0x000fc80000410000 */
[----:B------:R-:W-:Y:S01]  /*36d0*/  FFMA.FTZ R17, R17, R18, R60 ;  /* 0x0000001211117223 */ /* 0x000fe2000001003c */
[----:B------:R-:W-:Y:S01]  /*36e0*/  FMUL.FTZ R18, R52, R19 ;  /* 0x0000001334127220 */ /* 0x000fe20000410000 */
[----:B------:R-:W-:Y:S02]  /*36f0*/  HADD2.F32 R19, -RZ, R46.H0_H0 ;  /* 0x2000002eff137230 */ /* 0x000fe40000004100 */
[----:B------:R-:W-:-:S03]  /*3700*/  HADD2.F32 R60, -RZ, R44.H0_H0 ;  /* 0x2000002cff3c7230 */ /* 0x000fc60000004100 */
[----:B------:R-:W-:Y:S01]  /*3710*/  FFMA.FTZ R18, R18, R19, R99 ;  /* 0x0000001312127223 */ /* 0x000fe20000010063 */
[----:B------:R-:W-:Y:S01]  /*3720*/  FADD.FTZ R19, R97, -R56 ;  /* 0x8000003861137221 */ /* 0x000fe20000010000 */
[----:B------:R-:W0:Y:S03]  /*3730*/  LDC.64 R98, c[0x0][0x428] ;  /* 0x00010a00ff627b82 */ /* 0x000e260000000a00 */
[----:B------:R-:W-:-:S04]  /*3740*/  FMUL.FTZ R19, R52, R19 ;  /* 0x0000001334137220 */ /* 0x000fc80000410000 */
[----:B------:R-:W-:Y:S01]  /*3750*/  FFMA.FTZ R19, R19, R60, R68 ;  /* 0x0000003c13137223 */ /* 0x000fe20000010044 */
[C---:B0-----:R-:W-:Y:S01]  /*3760*/  IMAD.WIDE.U32 R98, R48.reuse, 0x10, R98 ;  /* 0x0000001030627825 */ /* 0x041fe200078e0062 */
[----:B------:R-:W-:-:S04]  /*3770*/  IADD3 R48, PT, PT, R48, 0x100, RZ ;  /* 0x0000010030307810 */ /* 0x000fc80007ffe0ff */
[----:B------:R1:W-:Y:S03]  /*3780*/  STG.E.128 desc[UR6][R98.64], R16 ;  /* 0x0000001062007986 */ /* 0x0003e6000c101d06 */
.L_x_24618:
[----:B------:R-:W-:Y:S05]  /*3790*/  BSYNC.RECONVERGENT B0 ;  /* 0x0000000000007941 */ /* 0x000fea0003800200 */
.L_x_24617:
[----:B------:R-:W-:Y:S01]  /*37a0*/  ISETP.GE.U32.AND P6, PT, R40, 0x200, PT ;  /* 0x000002002800780c */ /* 0x000fe20003fc6070 */
[----:B------:R-:W-:-:S12]  /*37b0*/  BSSY.RECONVERGENT B0, `(.L_x_24619) ;  /* 0x000001a000007945 */ /* 0x000fd80003800200 */
[----:B------:R-:W-:Y:S05]  /*37c0*/  @!P6 BRA `(.L_x_24620) ;  /* 0x000000000060e947 */ /* 0x000fea0003800000 */
[----:B01----:R-:W-:Y:S01]  /*37d0*/  FADD.FTZ R17, R45, -R56 ;  /* 0x800000382d117221 */ /* 0x003fe20000010000 */
[----:B------:R-:W-:Y:S02]  /*37e0*/  HADD2.F32 R19, -RZ, R26.H0_H0 ;  /* 0x2000001aff137230 */ /* 0x000fe40000004100 */
[----:B------:R-:W-:Y:S02]  /*37f0*/  HADD2.F32 R18, -RZ, R54.H0_H0 ;  /* 0x20000036ff127230 */ /* 0x000fe40000004100 */
[----:B------:R-:W-:Y:S01]  /*3800*/  FMUL.FTZ R16, R52, R17 ;  /* 0x0000001134107220 */ /* 0x000fe20000410000 */
[----:B------:R-:W-:Y:S02]  /*3810*/  HADD2.F32 R17, -RZ, R50.H0_H0 ;  /* 0x20000032ff117230 */ /* 0x000fe40000004100 */
        /* <DEDUP_REMOVED lines=9> */
[----:B------:R-:W-:Y:S02]  /*38b0*/  HADD2.F32 R19, -RZ, R50.H1_H1 ;  /* 0x30000032ff137230 */ /* 0x000fe40000004100 */
[----:B------:R-:W-:-:S03]  /*38c0*/  HADD2.F32 R60, -RZ, R54.H1_H1 ;  /* 0x30000036ff3c7230 */ /* 0x000fc60000004100 */
        /* <DEDUP_REMOVED lines=8> */
.L_x_24620:
[----:B------:R-:W-:Y:S05]  /*3950*/  BSYNC.RECONVERGENT B0 ;  /* 0x0000000000007941 */ /* 0x000fea0003800200 */
.L_x_24619:
[----:B------:R-:W-:Y:S01]  /*3960*/  ISETP.GE.U32.AND P6, PT, R40, 0x300, PT ;  /* 0x000003002800780c */ /* 0x000fe20003fc6070 */
[----:B------:R-:W-:-:S12]  /*3970*/  BSSY.RECONVERGENT B0, `(.L_x_24621) ;  /* 0x000001a000007945 */ /* 0x000fd80003800200 */
[----:B------:R-:W-:Y:S05]  /*3980*/  @!P6 BRA `(.L_x_24622) ;  /* 0x000000000060e947 */ /* 0x000fea0003800000 */
[----:B012---:R-:W-:Y:S01]  /*3990*/  FADD.FTZ R17, R53, -R56 ;  /* 0x8000003835117221 */ /* 0x007fe20000010000 */
        /* <DEDUP_REMOVED lines=23> */
.L_x_24622:
[----:B------:R-:W-:Y:S05]  /*3b10*/  BSYNC.RECONVERGENT B0 ;  /* 0x0000000000007941 */ /* 0x000fea0003800200 */
.L_x_24621:
[----:B------:R-:W-:Y:S04]  /*3b20*/  BSSY.RECONVERGENT B0, `(.L_x_24623) ;  /* 0x000001a000007945 */ /* 0x000fe80003800200 */
[----:B------:R-:W-:Y:S05]  /*3b30*/  @!P2 BRA `(.L_x_24624) ;  /* 0x000000000060a947 */ /* 0x000fea0003800000 */
[----:B0123--:R-:W-:Y:S01]  /*3b40*/  FADD.FTZ R17, R61, -R56 ;  /* 0x800000383d117221 */ /* 0x00ffe20000010000 */
        /* <DEDUP_REMOVED lines=23> */
.L_x_24624:
[----:B------:R-:W-:Y:S05]  /*3cc0*/  BSYNC.RECONVERGENT B0 ;  /* 0x0000000000007941 */ /* 0x000fea0003800200 */
.L_x_24623:
[----:B------:R-:W-:Y:S04]  /*3cd0*/  BSSY.RECONVERGENT B0, `(.L_x_24625) ;  /* 0x000001a000007945 */ /* 0x000fe80003800200 */
[----:B------:R-:W-:Y:S05]  /*3ce0*/  @!P3 BRA `(.L_x_24626) ;  /* 0x000000000060b947 */ /* 0x000fea0003800000 */
[----:B01234-:R-:W-:Y:S01]  /*3cf0*/  FADD.FTZ R17, R69, -R56 ;  /* 0x8000003845117221 */ /* 0x01ffe20000010000 */
        /* <DEDUP_REMOVED lines=23> */
.L_x_24626:
[----:B------:R-:W-:Y:S05]  /*3e70*/  BSYNC.RECONVERGENT B0 ;  /* 0x0000000000007941 */ /* 0x000fea0003800200 */
.L_x_24625:
        /* <DEDUP_REMOVED lines=26> */
.L_x_24628:
[----:B------:R-:W-:Y:S05]  /*4020*/  BSYNC.RECONVERGENT B0 ;  /* 0x0000000000007941 */ /* 0x000fea0003800200 */
.L_x_24627:
[----:B------:R-:W-:Y:S04]  /*4030*/  BSSY.RECONVERGENT B0, `(.L_x_24629) ;  /* 0x0000011000007945 */ /* 0x000fe80003800200 */
[----:B------:R-:W-:Y:S05]  /*4040*/  @!P5 BRA `(.L_x_24630) ;  /* 0x00000000003cd947 */ /* 0x000fea0003800000 */
[--C-:B01234-:R-:W-:Y:S01]  /*4050*/  FADD.FTZ R99, R89, -R56.reuse ;  /* 0x8000003859637221 */ /* 0x11ffe20000010000 */
[--C-:B------:R-:W-:Y:S01]  /*4060*/  FADD.FTZ R17, R85, -R56.reuse ;  /* 0x8000003855117221 */ /* 0x100fe20000010000 */
[--C-:B------:R-:W-:Y:S01]  /*4070*/  FADD.FTZ R19, R87, -R56.reuse ;  /* 0x8000003857137221 */ /* 0x100fe20000010000 */
[----:B------:R-:W-:Y:S01]  /*4080*/  FADD.FTZ R101, R91, -R56 ;  /* 0x800000385b657221 */ /* 0x000fe20000010000 */
[C---:B------:R-:W-:Y:S01]  /*4090*/  FMUL.FTZ R18, R52.reuse, R99 ;  /* 0x0000006334127220 */ /* 0x040fe20000410000 */
[C---:B------:R-:W-:Y:S01]  /*40a0*/  FMUL.FTZ R16, R52.reuse, R17 ;  /* 0x0000001134107220 */ /* 0x040fe20000410000 */
[----:B------:R-:W0:Y:S01]  /*40b0*/  LDC.64 R98, c[0x0][0x428] ;  /* 0x00010a00ff627b82 */ /* 0x000e220000000a00 */
[C---:B------:R-:W-:Y:S01]  /*40c0*/  FMUL.FTZ R17, R52.reuse, R19 ;  /* 0x0000001334117220 */ /* 0x040fe20000410000 */
[----:B------:R-:W-:Y:S01]  /*40d0*/  FMUL.FTZ R19, R52, R101 ;  /* 0x0000006534137220 */ /* 0x000fe20000410000 */
[----:B------:R-:W-:Y:S01]  /*40e0*/  FFMA.FTZ R16, R16, R34, R39 ;  /* 0x0000002210107223 */ /* 0x000fe20000010027 */
[----:B------:R-:W-:Y:S01]  /*40f0*/  FFMA.FTZ R18, R18, R32, R37 ;  /* 0x0000002012127223 */ /* 0x000fe20000010025 */
[----:B------:R-:W-:Y:S01]  /*4100*/  FFMA.FTZ R17, R17, R35, R30 ;  /* 0x0000002311117223 */ /* 0x000fe2000001001e */
[----:B------:R-:W-:Y:S01]  /*4110*/  FFMA.FTZ R19, R19, R33, R0 ;  /* 0x0000002113137223 */ /* 0x000fe20000010000 */
[----:B0-----:R-:W-:-:S05]  /*4120*/  IMAD.WIDE.U32 R98, R48, 0x10, R98 ;  /* 0x0000001030627825 */ /* 0x001fca00078e0062 */
[----:B------:R0:W-:Y:S02]  /*4130*/  STG.E.128 desc[UR6][R98.64], R16 ;  /* 0x0000001062007986 */ /* 0x0001e4000c101d06 */
.L_x_24630:
[----:B------:R-:W-:Y:S05]  /*4140*/  BSYNC.RECONVERGENT B0 ;  /* 0x0000000000007941 */ /* 0x000fea0003800200 */
.L_x_24629:
[----:B01234-:R-:W0:Y:S01]  /*4150*/  LDC.64 R16, c[0x0][0x380] ;  /* 0x0000e000ff107b82 */ /* 0x01fe220000000a00 */
[----:B------:R-:W-:Y:S01]  /*4160*/  UPLOP3.LUT UP1, UPT, UPT, UPT, UP1, 0x40, 0x4 ;  /* 0x000000000004789c */ /* 0x000fe20003f2e810 */
[----:B0-----:R-:W-:-:S04]  /*4170*/  IADD3 R41, PT, PT, R41, R16, RZ ;  /* 0x0000001029297210 */ /* 0x001fc80007ffe0ff */
[----:B------:R-:W-:-:S13]  /*4180*/  ISETP.GE.AND P2, PT, R41, R17, PT ;  /* 0x000000112900720c */ /* 0x000fda0003f46270 */
[----:B------:R-:W-:Y:S05]  /*4190*/  @!P2 BRA `(.L_x_24631) ;  /* 0xffffffc800eca947 */ /* 0x000fea000383ffff */
[----:B------:R-:W-:Y:S05]  /*41a0*/  EXIT ;  /* 0x000000000000794d */ /* 0x000fea0003800000 */
.L_x_24632:
        /* <DEDUP_REMOVED lines=13> */
.L_x_27910:


//--------------------- .text._ZN10layer_norm31ln_parallel_residual_fwd_kernelINS_13Kernel_traitsI6__halfffffjLj7168ELj1ELj1ELj8ELj16ENS_18Kernel_traits_baseILj7168ES2_ffffjLj256EEEEELb0ELb1ELb1EEEvNS_9FwdParamsE --------------------------
	.section	.text._ZN10layer_norm31ln_parallel_residual_fwd_kernelINS_13Kernel_traitsI6__halfffffjLj7168ELj1ELj1ELj8ELj16ENS_18Kernel_traits_baseILj7168ES2_ffffjLj256EEEEELb0ELb1ELb1EEEvNS_9FwdParamsE,"ax",@progbits
	.align	128
        .global         _ZN10layer_norm31ln_parallel_residual_fwd_kernelINS_13Kernel_traitsI6__halfffffjLj7168ELj1ELj1ELj8ELj16ENS_18Kernel_traits_baseILj7168ES2_ffffjLj256EEEEELb0ELb1ELb1EEEvNS_9FwdParamsE
        .type           _ZN10layer_norm31ln_parallel_residual_fwd_kernelINS_13Kernel_traitsI6__halfffffjLj7168ELj1ELj1ELj8ELj16ENS_18Kernel_traits_baseILj7168ES2_ffffjLj256EEEEELb0ELb1ELb1EEEvNS_9FwdParamsE,@function
        .size           _ZN10layer_norm31ln_parallel_residual_fwd_kernelINS_13Kernel_traitsI6__halfffffjLj7168ELj1ELj1ELj8ELj16ENS_18Kernel_traits_baseILj7168ES2_ffffjLj256EEEEELb0ELb1ELb1EEEvNS_9FwdParamsE,(.L_x_27911 - _ZN10layer_norm31ln_parallel_residual_fwd_kernelINS_13Kernel_traitsI6__halfffffjLj7168ELj1ELj1ELj8ELj16ENS_18Kernel_traits_baseILj7168ES2_ffffjLj256EEEEELb0ELb1ELb1EEEvNS_9FwdParamsE)
        .other          _ZN10layer_norm31ln_parallel_residual_fwd_kernelINS_13Kernel_traitsI6__halfffffjLj7168ELj1ELj1ELj8ELj16ENS_18Kernel_traits_baseILj7168ES2_ffffjLj256EEEEELb0ELb1ELb1EEEvNS_9FwdParamsE,@"STO_CUDA_ENTRY STV_DEFAULT"
_ZN10layer_norm31ln_parallel_residual_fwd_kernelINS_13Kernel_traitsI6__halfffffjLj7168ELj1ELj1ELj8ELj16ENS_18Kernel_traits_baseILj7168ES2_ffffjLj256EEEEELb0ELb1ELb1EEEvNS_9FwdParamsE:
.text._ZN10layer_norm31ln_parallel_residual_fwd_kernelINS_13Kernel_traitsI6__halfffffjLj7168ELj1ELj1ELj8ELj16ENS_18Kernel_traits_baseILj7168ES2_ffffjLj256EEEEELb0ELb1ELb1EEEvNS_9FwdParamsE:
[----:B------:R-:W-:Y:S01]  /*0000*/  LDC R1, c[0x0][0x37c] ;  /* 0x0000df00ff017b82 */ /* 0x000fe20000000800 */
[----:B------:R-:W0:Y:S01]  /*0010*/  LDCU.64 UR4, c[0x0][0x438] ;  /* 0x00008700ff0477ac */ /* 0x000e220008000a00 */
[----:B------:R-:W1:Y:S06]  /*0020*/  S2R R91, SR_TID.X ;  /* 0x00000000005b7919 */ /* 0x000e6c0000002100 */
[----:B------:R-:W1:Y:S01]  /*0030*/  LDC.64 R12, c[0x0][0x3d0] ;  /* 0x0000f400ff0c7b82 */ /* 0x000e620000000a00 */
[----:B------:R-:W2:Y:S01]  /*0040*/  LDCU.64 UR6, c[0x0][0x358] ;  /* 0x00006b00ff0677ac */ /* 0x000ea20008000a00 */
[----:B0-----:R-:W-:-:S04]  /*0050*/  ISETP.NE.U32.AND P2, PT, RZ, UR4, PT ;  /* 0x00000004ff007c0c */ /* 0x001fc8000bf45070 */
[----:B------:R-:W-:Y:S01]  /*0060*/  ISETP.NE.AND.EX P2, PT, RZ, UR5, PT, P2 ;  /* 0x00000005ff007c0c */ /* 0x000fe2000bf45320 */
[C---:B-1----:R-:W-:Y:S01]  /*0070*/  IMAD.WIDE.U32 R12, R91.reuse, 0x8, R12 ;  /* 0x000000085b0c7825 */ /* 0x042fe200078e000c */
[----:B------:R-:W0:Y:S01]  /*0080*/  S2UR UR4, SR_CTAID.X ;  /* 0x00000000000479c3 */ /* 0x000e220000002500 */
[----:B------:R-:W1:Y:S03]  /*0090*/  LDCU UR5, c[0x0][0x384] ;  /* 0x00007080ff0577ac */ /* 0x000e660008000800 */
[----:B--2---:R-:W2:Y:S07]  /*00a0*/  LDG.E.64 R16, desc[UR6][R12.64] ;  /* 0x000000060c107981 */ /* 0x004eae000c1e1b00 */
[----:B------:R-:W3:Y:S01]  /*00b0*/  @P2 LDC.64 R18, c[0x0][0x438] ;  /* 0x00010e00ff122b82 */ /* 0x000ee20000000a00 */
[----:B------:R-:W5:Y:S04]  /*00c0*/  LDG.E.64 R14, desc[UR6][R12.64+0x800] ;  /* 0x000800060c0e7981 */ /* 0x000f68000c1e1b00 */
[----:B------:R-:W5:Y:S04]  /*00d0*/  LDG.E.64 R20, desc[UR6][R12.64+0x1000] ;  /* 0x001000060c147981 */ /* 0x000f68000c1e1b00 */
[----:B------:R-:W5:Y:S04]  /*00e0*/  LDG.E.64 R22, desc[UR6][R12.64+0x1800] ;  /* 0x001800060c167981 */ /* 0x000f68000c1e1b00 */
[----:B------:R-:W5:Y:S04]  /*00f0*/  LDG.E.64 R24, desc[UR6][R12.64+0x2000] ;  /* 0x002000060c187981 */ /* 0x000f68000c1e1b00 */
[----:B------:R-:W5:Y:S04]  /*0100*/  LDG.E.64 R26, desc[UR6][R12.64+0x2800] ;  /* 0x002800060c1a7981 */ /* 0x000f68000c1e1b00 */
[----:B------:R2:W5:Y:S01]  /*0110*/  LDG.E.64 R28, desc[UR6][R12.64+0x3000] ;  /* 0x003000060c1c7981 */ /* 0x000562000c1e1b00 */
[----:B---3--:R-:W-:-:S05]  /*0120*/  @P2 IMAD.WIDE.U32 R18, R91, 0x8, R18 ;  /* 0x000000085b122825 */ /* 0x008fca00078e0012 */
[----:B------:R3:W5:Y:S04]  /*0130*/  @P2 LDG.E.64 R30, desc[UR6][R18.64] ;  /* 0x00000006121e2981 */ /* 0x000768000c1e1b00 */
[----:B------:R3:W5:Y:S04]  /*0140*/  @P2 LDG.E.64 R34, desc[UR6][R18.64+0x800] ;  /* 0x0008000612222981 */ /* 0x000768000c1e1b00 */
[----:B------:R3:W5:Y:S04]  /*0150*/  @P2 LDG.E.64 R10, desc[UR6][R18.64+0x1000] ;  /* 0x00100006120a2981 */ /* 0x000768000c1e1b00 */
[----:B------:R3:W5:Y:S04]  /*0160*/  @P2 LDG.E.64 R8, desc[UR6][R18.64+0x1800] ;  /* 0x0018000612082981 */ /* 0x000768000c1e1b00 */
[----:B------:R3:W5:Y:S04]  /*0170*/  @P2 LDG.E.64 R6, desc[UR6][R18.64+0x2000] ;  /* 0x0020000612062981 */ /* 0x000768000c1e1b00 */
[----:B------:R3:W5:Y:S04]  /*0180*/  @P2 LDG.E.64 R4, desc[UR6][R18.64+0x2800] ;  /* 0x0028000612042981 */ /* 0x000768000c1e1b00 */
[----:B------:R3:W5:Y:S01]  /*0190*/  @P2 LDG.E.64 R2, desc[UR6][R18.64+0x3000] ;  /* 0x0030000612022981 */ /* 0x000762000c1e1b00 */
[----:B0-----:R-:W-:-:S04]  /*01a0*/  MOV R92, UR4 ;  /* 0x00000004005c7c02 */ /* 0x001fc80008000f00 */
[----:B-1----:R-:W-:Y:S02]  /*01b0*/  ISETP.GE.AND P0, PT, R92, UR5, PT ;  /* 0x000000055c007c0c */ /* 0x002fe4000bf06270 */
[-C--:B--2---:R-:W-:Y:S02]  /*01c0*/  @P2 MOV R12, R16.reuse ;  /* 0x00000010000c2202 */ /* 0x084fe40000000f00 */
[-C--:B------:R-:W-:Y:S02]  /*01d0*/  @P2 MOV R13, R17.reuse ;  /* 0x00000011000d2202 */ /* 0x080fe40000000f00 */
[----:B------:R-:W-:Y:S02]  /*01e0*/  @!P2 MOV R12, R16 ;  /* 0x00000010000ca202 */ /* 0x000fe40000000f00 */
[----:B------:R-:W-:-:S05]  /*01f0*/  @!P2 MOV R13, R17 ;  /* 0x00000011000da202 */ /* 0x000fca0000000f00 */
[----:B---3--:R-:W-:Y:S05]  /*0200*/  @P0 EXIT ;  /* 0x000000000000094d */ /* 0x008fea0003800000 */
[----:B------:R-:W0:Y:S01]  /*0210*/  LDC.64 R32, c[0x0][0x398] ;  /* 0x0000e600ff207b82 */ /* 0x000e220000000a00 */
[----:B------:R-:W0:Y:S01]  /*0220*/  LDCU.64 UR4, c[0x0][0x3a0] ;  /* 0x00007400ff0477ac */ /* 0x000e220008000a00 */
[----:B------:R-:W-:Y:S02]  /*0230*/  MOV R90, R12 ;  /* 0x0000000c005a7202 */ /* 0x000fe40000000f00 */
[----:B-----5:R-:W-:Y:S02]  /*0240*/  @!P2 CS2R R30, SRZ ;  /* 0x00000000001ea805 */ /* 0x020fe4000001ff00 */
[----:B------:R-:W-:Y:S02]  /*0250*/  MOV R73, R13 ;  /* 0x0000000d00497202 */ /* 0x000fe40000000f00 */
[----:B------:R-:W-:Y:S02]  /*0260*/  @!P2 CS2R R34, SRZ ;  /* 0x000000000022a805 */ /* 0x000fe4000001ff00 */
[----:B------:R-:W-:-:S02]  /*0270*/  SHF.R.U64 R72, R12, 0x10, R13 ;  /* 0x000000100c487819 */ /* 0x000fc4000000120d */
[----:B------:R-:W-:Y:S02]  /*0280*/  @!P2 CS2R R10, SRZ ;  /* 0x00000000000aa805 */ /* 0x000fe4000001ff00 */
[----:B------:R-:W-:Y:S02]  /*0290*/  SHF.R.U32.HI R71, RZ, 0x10, R13 ;  /* 0x00000010ff477819 */ /* 0x000fe4000001160d */
[----:B------:R-:W-:Y:S02]  /*02a0*/  @!P2 CS2R R8, SRZ ;  /* 0x000000000008a805 */ /* 0x000fe4000001ff00 */
[----:B------:R-:W-:Y:S02]  /*02b0*/  MOV R70, R14 ;  /* 0x0000000e00467202 */ /* 0x000fe40000000f00 */
[----:B------:R-:W-:Y:S02]  /*02c0*/  @!P2 CS2R R6, SRZ ;  /* 0x000000000006a805 */ /* 0x000fe4000001ff00 */
[----:B------:R-:W-:-:S02]  /*02d0*/  MOV R69, R15 ;  /* 0x0000000f00457202 */ /* 0x000fc40000000f00 */
[----:B------:R-:W-:Y:S02]  /*02e0*/  @!P2 CS2R R4, SRZ ;  /* 0x000000000004a805 */ /* 0x000fe4000001ff00 */
[--C-:B------:R-:W-:Y:S02]  /*02f0*/  SHF.R.U64 R68, R14, 0x10, R15.reuse ;  /* 0x000000100e447819 */ /* 0x100fe4000000120f */
[----:B------:R-:W-:Y:S02]  /*0300*/  @!P2 CS2R R2, SRZ ;  /* 0x000000000002a805 */ /* 0x000fe4000001ff00 */
[----:B------:R-:W-:Y:S01]  /*0310*/  SHF.R.U32.HI R67, RZ, 0x10, R15 ;  /* 0x00000010ff437819 */ /* 0x000fe2000001160f */
[----:B------:R-:W-:Y:S01]  /*0320*/  HADD2.F32 R89, -RZ, R30.H0_H0 ;  /* 0x2000001eff597230 */ /* 0x000fe20000004100 */
[----:B------:R-:W-:Y:S01]  /*0330*/  @P2 MOV R12, R20 ;  /* 0x00000014000c2202 */ /* 0x000fe20000000f00 */
[----:B------:R-:W-:Y:S01]  /*0340*/  HADD2.F32 R88, -RZ, R31.H0_H0 ;  /* 0x2000001fff587230 */ /* 0x000fe20000004100 */
[----:B------:R-:W-:Y:S01]  /*0350*/  @P2 MOV R13, R21 ;  /* 0x00000015000d2202 */ /* 0x000fe20000000f00 */
[----:B------:R-:W-:Y:S01]  /*0360*/  HADD2.F32 R85, -RZ, R10.H0_H0 ;  /* 0x2000000aff557230 */ /* 0x000fe20000004100 */
[----:B------:R-:W-:Y:S01]  /*0370*/  @P2 MOV R14, R22 ;  /* 0x00000016000e2202 */ /* 0x000fe20000000f00 */
[----:B------:R-:W-:Y:S01]  /*0380*/  HADD2.F32 R84, -RZ, R11.H0_H0 ;  /* 0x2000000bff547230 */ /* 0x000fe20000004100 */
[----:B------:R-:W-:Y:S01]  /*0390*/  @P2 MOV R15, R23 ;  /* 0x00000017000f2202 */ /* 0x000fe20000000f00 */
[----:B------:R-:W-:Y:S01]  /*03a0*/  HADD2.F32 R83, -RZ, R8.H0_H0 ;  /* 0x20000008ff537230 */ /* 0x000fe20000004100 */
[----:B------:R-:W-:Y:S01]  /*03b0*/  @!P2 MOV R12, R20 ;  /* 0x00000014000ca202 */ /* 0x000fe20000000f00 */
[----:B------:R-:W-:Y:S01]  /*03c0*/  HADD2.F32 R82, -RZ, R9.H0_H0 ;  /* 0x20000009ff527230 */ /* 0x000fe20000004100 */
[----:B------:R-:W-:Y:S01]  /*03d0*/  @!P2 MOV R13, R21 ;  /* 0x00000015000da202 */ /* 0x000fe20000000f00 */
[----:B------:R-:W-:Y:S01]  /*03e0*/  HADD2.F32 R81, -RZ, R6.H0_H0 ;  /* 0x20000006ff517230 */ /* 0x000fe20000004100 */
[----:B------:R-:W-:Y:S01]  /*03f0*/  @!P2 MOV R14, R22 ;  /* 0x00000016000ea202 */ /* 0x000fe20000000f00 */
[----:B------:R-:W-:Y:S01]  /*0400*/  HADD2.F32 R80, -RZ, R7.H0_H0 ;  /* 0x20000007ff507230 */ /* 0x000fe20000004100 */
[----:B------:R-:W-:Y:S01]  /*0410*/  @!P2 MOV R15, R23 ;  /* 0x00000017000fa202 */ /* 0x000fe20000000f00 */
[----:B------:R-:W-:Y:S01]  /*0420*/  HADD2.F32 R77, -RZ, R4.H0_H0 ;  /* 0x20000004ff4d7230 */ /* 0x000fe20000004100 */
[----:B------:R-:W-:Y:S01]  /*0430*/  @P2 MOV R16, R24 ;  /* 0x0000001800102202 */ /* 0x000fe20000000f00 */
[----:B------:R-:W-:Y:S01]  /*0440*/  HADD2.F32 R76, -RZ, R5.H0_H0 ;  /* 0x20000005ff4c7230 */ /* 0x000fe20000004100 */
[----:B------:R-:W-:Y:S01]  /*0450*/  @P2 MOV R17, R25 ;  /* 0x0000001900112202 */ /* 0x000fe20000000f00 */
[----:B------:R-:W-:Y:S01]  /*0460*/  HADD2.F32 R75, -RZ, R2.H0_H0 ;  /* 0x20000002ff4b7230 */ /* 0x000fe20000004100 */
[----:B------:R-:W-:Y:S01]  /*0470*/  MOV R66, R12 ;  /* 0x0000000c00427202 */ /* 0x000fe20000000f00 */
[----:B------:R-:W-:Y:S01]  /*0480*/  HADD2.F32 R74, -RZ, R3.H0_H0 ;  /* 0x20000003ff4a7230 */ /* 0x000fe20000004100 */
[----:B------:R-:W-:Y:S01]  /*0490*/  MOV R65, R13 ;  /* 0x0000000d00417202 */ /* 0x000fe20000000f00 */
[----:B------:R-:W-:Y:S01]  /*04a0*/  HADD2.F32 R87, -RZ, R34.H0_H0 ;  /* 0x20000022ff577230 */ /* 0x000fe20000004100 */
[--C-:B------:R-:W-:Y:S01]  /*04b0*/  SHF.R.U64 R64, R12, 0x10, R13.reuse ;  /* 0x000000100c407819 */ /* 0x100fe2000000120d */
[----:B------:R-:W-:Y:S01]  /*04c0*/  HADD2.F32 R86, -RZ, R35.H0_H0 ;  /* 0x20000023ff567230 */ /* 0x000fe20000004100 */
[----:B------:R-:W-:Y:S01]  /*04d0*/  SHF.R.U32.HI R63, RZ, 0x10, R13 ;  /* 0x00000010ff3f7819 */ /* 0x000fe2000001160d */
        /* <DEDUP_REMOVED lines=29> */
[C---:B0-----:R-:W-:Y:S01]  /*06b0*/  LOP3.LUT P1, RZ, R32.reuse, UR4, RZ, 0xfc, !PT ;  /* 0x0000000420ff7c12 */ /* 0x041fe2000f82fcff */
[----:B------:R-:W-:Y:S01]  /*06c0*/  HADD2.F32 R59, -RZ, R59.H0_H0 ;  /* 0x2000003bff3b7230 */ /* 0x000fe20000004100 */
[----:B------:R-:W-:Y:S01]  /*06d0*/  ISETP.NE.U32.AND P0, PT, R32, RZ, PT ;  /* 0x000000ff2000720c */ /* 0x000fe20003f05070 */
[----:B------:R-:W-:Y:S01]  /*06e0*/  UPLOP3.LUT UP1, UPT, UPT, UPT, UPT, 0x40, 0x4 ;  /* 0x000000000004789c */ /* 0x000fe20003f2e870 */
[----:B------:R-:W-:Y:S01]  /*06f0*/  MOV R58, R16 ;  /* 0x00000010003a7202 */ /* 0x000fe20000000f00 */
[----:B------:R-:W0:Y:S01]  /*0700*/  LDCU UR8, c[0x0][0x388] ;  /* 0x00007100ff0877ac */ /* 0x000e220008000800 */
[----:B------:R-:W-:-:S02]  /*0710*/  SHF.R.U64 R56, R16, 0x10, R17 ;  /* 0x0000001010387819 */ /* 0x000fc40000001211 */
[----:B------:R-:W-:Y:S01]  /*0720*/  MOV R57, R17 ;  /* 0x0000001100397202 */ /* 0x000fe20000000f00 */
[----:B------:R-:W-:Y:S01]  /*0730*/  HADD2.F32 R58, -RZ, R58.H0_H0 ;  /* 0x2000003aff3a7230 */ /* 0x000fe20000004100 */
[----:B------:R-:W-:Y:S01]  /*0740*/  SHF.R.U32.HI R23, RZ, 0x10, R17 ;  /* 0x00000010ff177819 */ /* 0x000fe20000011611 */
        /* <DEDUP_REMOVED lines=9> */
[----:B------:R-:W-:Y:S01]  /*07e0*/  SHF.R.U64 R16, R14, 0x10, R15 ;  /* 0x000000100e107819 */ /* 0x000fe2000000120f */
[----:B------:R-:W-:Y:S01]  /*07f0*/  HADD2.F32 R19, -RZ, R19.H0_H0 ;  /* 0x20000013ff137230 */ /* 0x000fe20000004100 */
[----:B------:R-:W-:Y:S01]  /*0800*/  MOV R22, R12 ;  /* 0x0000000c00167202 */ /* 0x000fe20000000f00 */
[----:B------:R-:W-:Y:S01]  /*0810*/  HADD2.F32 R18, -RZ, R18.H0_H0 ;  /* 0x20000012ff127230 */ /* 0x000fe20000004100 */
[----:B------:R-:W-:Y:S01]  /*0820*/  MOV R17, R15 ;  /* 0x0000000f00117202 */ /* 0x000fe20000000f00 */
[----:B------:R-:W-:Y:S01]  /*0830*/  HADD2.F32 R16, -RZ, R16.H0_H0 ;  /* 0x20000010ff107230 */ /* 0x000fe20000004100 */
[C---:B------:R-:W-:Y:S01]  /*0840*/  LOP3.LUT P1, RZ, R33.reuse, UR5, RZ, 0xfc, P1 ;  /* 0x0000000521ff7c12 */ /* 0x040fe2000882fcff */
[----:B------:R-:W-:Y:S01]  /*0850*/  HADD2.F32 R22, -RZ, R22.H0_H0 ;  /* 0x20000016ff167230 */ /* 0x000fe20000004100 */
[----:B------:R-:W-:Y:S01]  /*0860*/  ISETP.NE.AND.EX P0, PT, R33, RZ, PT, P0 ;  /* 0x000000ff2100720c */ /* 0x000fe20003f05300 */
[----:B------:R-:W-:Y:S01]  /*0870*/  HADD2.F32 R17, -RZ, R17.H0_H0 ;  /* 0x20000011ff117230 */ /* 0x000fe20000004100 */
[--C-:B------:R-:W-:Y:S01]  /*0880*/  SHF.R.U64 R14, R30, 0x10, R31.reuse ;  /* 0x000000101e0e7819 */ /* 0x100fe2000000121f */
[----:B------:R-:W1:Y:S01]  /*0890*/  LDCU.U8 UR14, c[0x0][0x410] ;  /* 0x00008200ff0e77ac */ /* 0x000e620008000000 */
[----:B------:R-:W-:-:S02]  /*08a0*/  SHF.R.U32.HI R13, RZ, 0x10, R31 ;  /* 0x00000010ff0d7819 */ /* 0x000fc4000001161f */
[----:B------:R-:W-:Y:S01]  /*08b0*/  SHF.R.U32.HI R15, RZ, 0x10, R15 ;  /* 0x00000010ff0f7819 */ /* 0x000fe2000001160f */
[----:B------:R-:W-:Y:S01]  /*08c0*/  HADD2.F32 R14, -RZ, R14.H0_H0 ;  /* 0x2000000eff0e7230 */ /* 0x000fe20000004100 */
[--C-:B------:R-:W-:Y:S01]  /*08d0*/  SHF.R.U64 R12, R34, 0x10, R35.reuse ;  /* 0x00000010220c7819 */ /* 0x100fe20000001223 */
[----:B------:R-:W-:Y:S01]  /*08e0*/  HADD2.F32 R13, -RZ, R13.H0_H0 ;  /* 0x2000000dff0d7230 */ /* 0x000fe20000004100 */
        /* <DEDUP_REMOVED lines=22> */
[----:B------:R-:W2:Y:S01]  /*0a50*/  LDCU UR9, c[0x0][0x400] ;  /* 0x00008000ff0977ac */ /* 0x000ea20008000800 */
[----:B------:R-:W-:-:S02]  /*0a60*/  HADD2.F32 R2, -RZ, R24.H0_H0 ;  /* 0x20000018ff027230 */ /* 0x000fc40000004100 */
[----:B------:R-:W-:Y:S01]  /*0a70*/  HADD2.F32 R0, -RZ, R0.H0_H0 ;  /* 0x20000000ff007230 */ /* 0x000fe20000004100 */
[----:B------:R-:W3:Y:S01]  /*0a80*/  LDCU.64 UR10, c[0x0][0x3a0] ;  /* 0x00007400ff0a77ac */ /* 0x000ee20008000a00 */
[----:B01----:R-:W4:Y:S05]  /*0a90*/  LDCU.64 UR12, c[0x0][0x398] ;  /* 0x00007300ff0c77ac */ /* 0x003f2a0008000a00 */
.L_x_24652:
[----:B---3--:R-:W-:Y:S01]  /*0aa0*/  ISETP.NE.U32.AND P2, PT, RZ, UR10, PT ;  /* 0x0000000aff007c0c */ /* 0x008fe2000bf45070 */
[----:B-1----:R-:W0:Y:S01]  /*0ab0*/  @P0 LDC.64 R38, c[0x0][0x398] ;  /* 0x0000e600ff260b82 */ /* 0x002e220000000a00 */
[----:B------:R-:W-:Y:S02]  /*0ac0*/  IMAD R40, R92, UR8, RZ ;  /* 0x000000085c287c24 */ /* 0x000fe4000f8e02ff */
[----:B------:R-:W-:-:S03]  /*0ad0*/  ISETP.NE.AND.EX P2, PT, RZ, UR11, PT, P2 ;  /* 0x0000000bff007c0c */ /* 0x000fc6000bf45320 */
[----:B------:R-:W-:Y:S02]  /*0ae0*/  SHF.R.S32.HI R41, RZ, 0x1f, R40 ;  /* 0x0000001fff297819 */ /* 0x000fe40000011428 */
[----:B------:R-:W1:Y:S02]  /*0af0*/  LDC.64 R106, c[0x0][0x390] ;  /* 0x0000e400ff6a7b82 */ /* 0x000e640000000a00 */
[----:B------:R-:W-:-:S04]  /*0b00*/  LEA.HI R44, R41, R40, RZ, 0x2 ;  /* 0x00000028292c7211 */ /* 0x000fc800078f10ff */
[----:B------:R-:W-:Y:S02]  /*0b10*/  LEA.HI.SX32 R44, R44, R91, 0x1e ;  /* 0x0000005b2c2c7211 */ /* 0x000fe400078ff2ff */
[----:B------:R-:W3:Y:S03]  /*0b20*/  @P2 LDC.64 R36, c[0x0][0x3a0] ;  /* 0x0000e800ff242b82 */ /* 0x000ee60000000a00 */
[----:B0-----:R-:W-:-:S05]  /*0b30*/  @P0 IMAD.WIDE.U32 R38, R44, 0x10, R38 ;  /* 0x000000102c260825 */ /* 0x001fca00078e0026 */
[----:B------:R0:W5:Y:S01]  /*0b40*/  @P0 LDG.E.128 R24, desc[UR6][R38.64] ;  /* 0x0000000626180981 */ /* 0x000162000c1e1d00 */
[----:B-1----:R-:W-:-:S04]  /*0b50*/  IMAD.WIDE.U32 R40, R44, 0x10, R106 ;  /* 0x000000102c287825 */ /* 0x002fc800078e006a */
[----:B---3--:R-:W-:-:S05]  /*0b60*/  @P2 IMAD.WIDE.U32 R36, R44, 0x10, R36 ;  /* 0x000000102c242825 */ /* 0x008fca00078e0024 */
[----:B------:R0:W5:Y:S04]  /*0b70*/  @P2 LDG.E.128 R28, desc[UR6][R36.64] ;  /* 0x00000006241c2981 */ /* 0x000168000c1e1d00 */
[----:B------:R0:W5:Y:S01]  /*0b80*/  LDG.E.128 R36, desc[UR6][R40.64] ;  /* 0x0000000628247981 */ /* 0x000162000c1e1d00 */
        /* <DEDUP_REMOVED lines=15> */
.L_x_24634:
        /* <DEDUP_REMOVED lines=9> */
.L_x_24633:
        /* <DEDUP_REMOVED lines=12> */
.L_x_24635:
[----:B------:R-:W0:Y:S01]  /*0dd0*/  @P1 LDC.64 R50, c[0x0][0x3a8] ;  /* 0x0000ea00ff321b82 */ /* 0x000e220000000a00 */
[----:B------:R-:W-:-:S05]  /*0de0*/  IADD3 R49, PT, PT, R44, 0x100, RZ ;  /* 0x000001002c317810 */ /* 0x000fca0007ffe0ff */
[----:B------:R-:W-:Y:S02]  /*0df0*/  IMAD.WIDE.U32 R46, R49, 0x10, R106 ;  /* 0x00000010312e7825 */ /* 0x000fe400078e006a */
[----:B------:R-:W1:Y:S08]  /*0e00*/  @P0 LDC.64 R38, c[0x0][0x398] ;  /* 0x0000e600ff260b82 */ /* 0x000e700000000a00 */
[----:B------:R-:W3:Y:S01]  /*0e10*/  @P2 LDC.64 R36, c[0x0][0x3a0] ;  /* 0x0000e800ff242b82 */ /* 0x000ee20000000a00 */
[----:B0-----:R-:W-:-:S05]  /*0e20*/  @P1 IMAD.WIDE.U32 R50, R44, 0x10, R50 ;  /* 0x000000102c321825 */ /* 0x001fca00078e0032 */
[----:B------:R0:W-:Y:S01]  /*0e30*/  @P1 STG.E.128 desc[UR6][R50.64], R32 ;  /* 0x0000002032001986 */ /* 0x0001e2000c101d06 */
[----:B-1----:R-:W-:-:S05]  /*0e40*/  @P0 IMAD.WIDE.U32 R38, R49, 0x10, R38 ;  /* 0x0000001031260825 */ /* 0x002fca00078e0026 */
[----:B------:R0:W5:Y:S01]  /*0e50*/  @P0 LDG.E.128 R24, desc[UR6][R38.64] ;  /* 0x0000000626180981 */ /* 0x000162000c1e1d00 */
[----:B---3--:R-:W-:-:S05]  /*0e60*/  @P2 IMAD.WIDE.U32 R36, R49, 0x10, R36 ;  /* 0x0000001031242825 */ /* 0x008fca00078e0024 */
[----:B------:R0:W5:Y:S04]  /*0e70*/  @P2 LDG.E.128 R28, desc[UR6][R36.64] ;  /* 0x00000006241c2981 */ /* 0x000168000c1e1d00 */
[----:B------:R0:W5:Y:S01]  /*0e80*/  LDG.E.128 R36, desc[UR6][R46.64] ;  /* 0x000000062e247981 */ /* 0x000162000c1e1d00 */
[----:B----4-:R-:W-:-:S04]  /*0e90*/  UISETP.NE.U32.AND UP0, UPT, UR12, URZ, UPT ;  /* 0x000000ff0c00728c */ /* 0x010fc8000bf05070 */
[----:B------:R-:W-:-:S09]  /*0ea0*/  UISETP.NE.AND.EX UP0, UPT, UR13, URZ, UPT, UP0 ;  /* 0x000000ff0d00728c */ /* 0x000fd2000bf05300 */
[----:B0-----:R-:W-:Y:S05]  /*0eb0*/  BRA.U UP0, `(.L_x_24636) ;  /* 0x0000000100407547 */ /* 0x001fea000b800000 */
        /* <DEDUP_REMOVED lines=16> */
.L_x_24636:
        /* <DEDUP_REMOVED lines=23> */
.L_x_24637:
        /* <DEDUP_REMOVED lines=12> */
[----:B------:R-:W-:Y:S05]  /*11f0*/  BRA.U UP0, `(.L_x_24638) ;  /* 0x0000000100347547 */ /* 0x000fea000b800000 */
        /* <DEDUP_REMOVED lines=13> */
.L_x_24638:
        /* <DEDUP_REMOVED lines=21> */
.L_x_24639:
        /* <DEDUP_REMOVED lines=13> */
[----:B0----5:R-:W-:Y:S01]  /*14f0*/  @!P3 MOV R95, R36 ;  /* 0x00000024005fb202 */ /* 0x021fe20000000f00 */
        /* <DEDUP_REMOVED lines=12> */
.L_x_24640:
[----:B0----5:R-:W-:Y:S01]  /*15c0*/  @!P3 FADD.FTZ R95, R24, R36 ;  /* 0x00000024185fb221 */ /* 0x021fe20000010000 */
        /* <DEDUP_REMOVED lines=20> */
.L_x_24641:
        /* <DEDUP_REMOVED lines=26> */
.L_x_24642:
        /* <DEDUP_REMOVED lines=21> */
.L_x_24643:
        /* <DEDUP_REMOVED lines=26> */
.L_x_24644:
        /* <DEDUP_REMOVED lines=21> */
.L_x_24645:
        /* <DEDUP_REMOVED lines=26> */
.L_x_24646:
        /* <DEDUP_REMOVED lines=21> */
.L_x_24647:
[----:B------:R-:W-:Y:S01]  /*1fe0*/  FADD.FTZ R37, RZ, R43 ;  /* 0x0000002bff257221 */ /* 0x000fe20000010000 */
[----:B------:R-:W-:Y:S01]  /*1ff0*/  LOP3.LUT P2, RZ, R91, 0x1f, RZ, 0xc0, !PT ;  /* 0x0000001f5bff7812 */ /* 0x000fe2000784c0ff */
        /* <DEDUP_REMOVED lines=116> */
.L_x_24649:
[----:B--2---:R-:W-:Y:S05]  /*2740*/  BSYNC.RECONVERGENT B0 ;  /* 0x0000000000007941 */ /* 0x004fea0003800200 */
.L_x_24648:
        /* <DEDUP_REMOVED lines=15> */
.L_x_24651:
[----:B------:R-:W-:Y:S05]  /*2840*/  BSYNC.RECONVERGENT B0 ;  /* 0x0000000000007941 */ /* 0x000fea0003800200 */
.L_x_24650:
[----:B------:R-:W1:Y:S01]  /*2850*/  SHFL.DOWN PT, R114, R111, 0x4, 0x1f ;  /* 0x08801f006f727f89 */ /* 0x000e6200000e0000 */
[----:B------:R-:W-:Y:S01]  /*2860*/  I2FP.F32.U32 R115, R111 ;  /* 0x0000006f00737245 */ /* 0x000fe20000201000 */
[----:B------:R-:W-:Y:S01]  /*2870*/  UPLOP3.LUT UP1, UPT, UPT, UPT, UP1, 0x40, 0x4 ;  /* 0x000000000004789c */ /* 0x000fe20003f2e810 */
[----:B------:R-:W-:Y:S01]  /*2880*/  ISETP.NE.AND P2, PT, R91, RZ, PT ;  /* 0x000000ff5b00720c */ /* 0x000fe20003f45270 */
[----:B0-----:R-:W0:Y:S01]  /*2890*/  SHFL.DOWN PT, R113, R36, 0x4, 0x1f ;  /* 0x08801f0024717f89 */ /* 0x001e2200000e0000 */
[----:B------:R-:W-:-:S11]  /*28a0*/  ISETP.NE.AND P3, PT, RZ, UR14, PT ;  /* 0x0000000eff007c0c */ /* 0x000fd6000bf65270 */
[----:B------:R-:W2:Y:S01]  /*28b0*/  @!P2 LDC.64 R120, c[0x0][0x3c8] ;  /* 0x0000f200ff78ab82 */ /* 0x000ea20000000a00 */
[----:B-1----:R-:W-:Y:S02]  /*28c0*/  IADD3 R112, PT, PT, R114, R111, RZ ;  /* 0x0000006f72707210 */ /* 0x002fe40007ffe0ff */
[----:B------:R-:W-:Y:S02]  /*28d0*/  I2FP.F32.S32 R116, R114 ;  /* 0x0000007200747245 */ /* 0x000fe40000201400 */
[----:B------:R-:W-:Y:S01]  /*28e0*/  I2FP.F32.S32 R38, R112 ;  /* 0x0000007000267245 */ /* 0x000fe20000201400 */
[----:B------:R-:W1:Y:S02]  /*28f0*/  SHFL.DOWN PT, R39, R112, 0x2, 0x1f ;  /* 0x08401f0070277f89 */ /* 0x000e6400000e0000 */
[C---:B0-----:R-:W-:Y:S01]  /*2900*/  FMUL.FTZ R118, R113.reuse, R116 ;  /* 0x0000007471767220 */ /* 0x041fe20000410000 */
[----:B------:R-:W0:Y:S01]  /*2910*/  MUFU.RCP R110, R38 ;  /* 0x00000026006e7308 */ /* 0x000e220000001000 */
[----:B------:R-:W3:Y:S01]  /*2920*/  SHFL.DOWN PT, R114, R37, 0x4, 0x1f ;  /* 0x08801f0025727f89 */ /* 0x000ee200000e0000 */
[----:B------:R-:W-:Y:S01]  /*2930*/  FADD.FTZ R113, -R113, R36 ;  /* 0x0000002471717221 */ /* 0x000fe20000010100 */
[----:B------:R-:W-:-:S03]  /*2940*/  FFMA.FTZ R111, R115, R36, R118 ;  /* 0x00000024736f7223 */ /* 0x000fc60000010076 */
[----:B------:R-:W-:Y:S01]  /*2950*/  FMUL.FTZ R113, R113, R113 ;  /* 0x0000007171717220 */ /* 0x000fe20000410000 */
[----:B--2---:R-:W-:-:S04]  /*2960*/  @!P2 IMAD.WIDE R120, R92, 0x4, R120 ;  /* 0x000000045c78a825 */ /* 0x004fc800078e0278 */
[----:B------:R-:W-:-:S04]  /*2970*/  FMUL.FTZ R113, R113, R115 ;  /* 0x0000007371717220 */ /* 0x000fc80000410000 */
[----:B------:R-:W-:Y:S01]  /*2980*/  FMUL.FTZ R113, R113, R116 ;  /* 0x0000007471717220 */ /* 0x000fe20000410000 */
[----:B0-----:R-:W-:Y:S01]  /*2990*/  FMUL.FTZ R111, R110, R111 ;  /* 0x0000006f6e6f7220 */ /* 0x001fe20000410000 */
[----:B-1----:R-:W-:-:S04]  /*29a0*/  IADD3 R112, PT, PT, R112, R39, RZ ;  /* 0x0000002770707210 */ /* 0x002fc80007ffe0ff */
[----:B------:R-:W0:Y:S01]  /*29b0*/  SHFL.DOWN PT, R118, R111, 0x2, 0x1f ;  /* 0x08401f006f767f89 */ /* 0x000e2200000e0000 */
[----:B------:R-:W-:Y:S01]  /*29c0*/  I2FP.F32.S32 R115, R39 ;  /* 0x0000002700737245 */ /* 0x000fe20000201400 */
[----:B---3--:R-:W-:Y:S01]  /*29d0*/  FADD.FTZ R37, R114, R37 ;  /* 0x0000002572257221 */ /* 0x008fe20000010000 */
[----:B------:R-:W-:-:S03]  /*29e0*/  I2FP.F32.S32 R36, R112 ;  /* 0x0000007000247245 */ /* 0x000fc60000201400 */
[----:B------:R-:W-:Y:S01]  /*29f0*/  FFMA.FTZ R113, R110, R113, R37 ;  /* 0x000000716e717223 */ /* 0x000fe20000010025 */
[----:B------:R-:W1:Y:S01]  /*2a00*/  MUFU.RCP R114, R36 ;  /* 0x0000002400727308 */ /* 0x000e620000001000 */
[----:B------:R-:W2:Y:S04]  /*2a10*/  SHFL.DOWN PT, R37, R112, 0x1, 0x1f ;  /* 0x08201f0070257f89 */ /* 0x000ea800000e0000 */
[----:B------:R-:W3:Y:S01]  /*2a20*/  SHFL.DOWN PT, R110, R113, 0x2, 0x1f ;  /* 0x08401f00716e7f89 */ /* 0x000ee200000e0000 */
[----:B0-----:R-:W-:Y:S01]  /*2a30*/  FMUL.FTZ R39, R118, R115 ;  /* 0x0000007376277220 */ /* 0x001fe20000410000 */
[----:B------:R-:W-:-:S03]  /*2a40*/  FADD.FTZ R118, R111, -R118 ;  /* 0x800000766f767221 */ /* 0x000fc60000010000 */
[----:B------:R-:W-:Y:S01]  /*2a50*/  FFMA.FTZ R111, R38, R111, R39 ;  /* 0x0000006f266f7223 */ /* 0x000fe20000010027 */
[----:B------:R-:W-:Y:S02]  /*2a60*/  FMUL.FTZ R39, R118, R118 ;  /* 0x0000007676277220 */ /* 0x000fe40000410000 */
[----:B------:R-:W0:Y:S01]  /*2a70*/  @!P2 LDC.64 R118, c[0x0][0x3c0] ;  /* 0x0000f000ff76ab82 */ /* 0x000e220000000a00 */
[----:B--2---:R-:W-:Y:S01]  /*2a80*/  IADD3 R112, PT, PT, R112, R37, RZ ;  /* 0x0000002570707210 */ /* 0x004fe20007ffe0ff */
[----:B------:R-:W-:Y:S01]  /*2a90*/  FMUL.FTZ R38, R38, R39 ;  /* 0x0000002726267220 */ /* 0x000fe20000410000 */
[----:B-1----:R-:W-:Y:S01]  /*2aa0*/  FMUL.FTZ R39, R114, R111 ;  /* 0x0000006f72277220 */ /* 0x002fe20000410000 */
[----:B---3--:R-:W-:Y:S02]  /*2ab0*/  FADD.FTZ R113, R113, R110 ;  /* 0x0000006e71717221 */ /* 0x008fe40000010000 */
[----:B------:R-:W-:Y:S01]  /*2ac0*/  FMUL.FTZ R38, R38, R115 ;  /* 0x0000007326267220 */ /* 0x000fe20000410000 */
[----:B------:R-:W-:Y:S01]  /*2ad0*/  I2FP.F32.S32 R112, R112 ;  /* 0x0000007000707245 */ /* 0x000fe20000201400 */
[----:B------:R-:W1:Y:S01]  /*2ae0*/  SHFL.DOWN PT, R116, R39, 0x1, 0x1f ;  /* 0x08201f0027747f89 */ /* 0x000e6200000e0000 */
[----:B------:R-:W-:Y:S01]  /*2af0*/  I2FP.F32.S32 R110, R37 ;  /* 0x00000025006e7245 */ /* 0x000fe20000201400 */
[----:B------:R-:W-:-:S03]  /*2b00*/  FFMA.FTZ R38, R114, R38, R113 ;  /* 0x0000002672267223 */ /* 0x000fc60000010071 */
[----:B------:R-:W2:Y:S02]  /*2b10*/  MUFU.RCP R112, R112 ;  /* 0x0000007000707308 */ /* 0x000ea40000001000 */
[----:B------:R-:W3:Y:S01]  /*2b20*/  SHFL.DOWN PT, R111, R38, 0x1, 0x1f ;  /* 0x08201f00266f7f89 */ /* 0x000ee200000e0000 */
[----:B0-----:R-:W-:-:S04]  /*2b30*/  @!P2 IMAD.WIDE R118, R92, 0x4, R118 ;  /* 0x000000045c76a825 */ /* 0x001fc800078e0276 */
[----:B-1----:R-:W-:Y:S01]  /*2b40*/  FADD.FTZ R37, R39, -R116 ;  /* 0x8000007427257221 */ /* 0x002fe20000010000 */
[----:B------:R-:W-:-:S03]  /*2b50*/  FMUL.FTZ R113, R116, R110 ;  /* 0x0000006e74717220 */ /* 0x000fc60000410000 */
[----:B------:R-:W-:Y:S01]  /*2b60*/  FMUL.FTZ R37, R37, R37 ;  /* 0x0000002525257220 */ /* 0x000fe20000410000 */
[----:B------:R-:W-:Y:S01]  /*2b70*/  FFMA.FTZ R113, R36, R39, R113 ;  /* 0x0000002724717223 */ /* 0x000fe20000010071 */
[----:B---3--:R-:W-:Y:S02]  /*2b80*/  FADD.FTZ R111, R38, R111 ;  /* 0x0000006f266f7221 */ /* 0x008fe40000010000 */
[----:B------:R-:W-:Y:S01]  /*2b90*/  FMUL.FTZ R37, R36, R37 ;  /* 0x0000002524257220 */ /* 0x000fe20000410000 */
[----:B--2---:R-:W-:-:S03]  /*2ba0*/  FMUL.FTZ R36, R112, R113 ;  /* 0x0000007170247220 */ /* 0x004fc60000410000 */
[----:B------:R-:W-:Y:S02]  /*2bb0*/  FMUL.FTZ R37, R37, R110 ;  /* 0x0000006e25257220 */ /* 0x000fe40000410000 */
[----:B------:R-:W0:Y:S01]  /*2bc0*/  LDC R110, c[0x0][0x448] ;  /* 0x00011200ff6e7b82 */ /* 0x000e220000000800 */
[----:B------:R-:W1:Y:S01]  /*2bd0*/  SHFL.IDX PT, R36, R36, RZ, 0x1f ;  /* 0x00001fff24247589 */ /* 0x000e6200000e0000 */
[----:B------:R-:W-:-:S06]  /*2be0*/  FFMA.FTZ R111, R112, R37, R111 ;  /* 0x00000025706f7223 */ /* 0x000fcc000001006f */
[----:B------:R-:W0:Y:S01]  /*2bf0*/  SHFL.IDX PT, R111, R111, RZ, 0x1f ;  /* 0x00001fff6f6f7589 */ /* 0x000e2200000e0000 */
[----:B-1----:R-:W-:-:S03]  /*2c00*/  FMUL.FTZ R37, R36, R36 ;  /* 0x0000002424257220 */ /* 0x002fc60000410000 */
[----:B------:R1:W-:Y:S02]  /*2c10*/  @!P2 STG.E desc[UR6][R118.64], R36 ;  /* 0x000000247600a986 */ /* 0x0003e4000c101906 */
[----:B------:R-:W-:Y:S01]  /*2c20*/  FSEL R39, R37, RZ, P3 ;  /* 0x000000ff25277208 */ /* 0x000fe20001800000 */
[----:B0-----:R-:W-:Y:S01]  /*2c30*/  FFMA.FTZ R110, R111, UR9, R110 ;  /* 0x000000096f6e7c23 */ /* 0x001fe2000801006e */
[----:B------:R-:W-:-:S03]  /*2c40*/  FSEL R37, R36, RZ, !P3 ;  /* 0x000000ff24257208 */ /* 0x000fc60005800000 */
[----:B------:R-:W-:Y:S02]  /*2c50*/  FADD.FTZ R110, R110, R39 ;  /* 0x000000276e6e7221 */ /* 0x000fe40000010000 */
[C---:B------:R-:W-:Y:S01]  /*2c60*/  FADD.FTZ R38, -R37.reuse, R43 ;  /* 0x0000002b25267221 */ /* 0x040fe20000010100 */
[C---:B------:R-:W-:Y:S01]  /*2c70*/  FADD.FTZ R43, -R37.reuse, R47 ;  /* 0x0000002f252b7221 */ /* 0x040fe20000010100 */
[----:B-1----:R-:W0:Y:S01]  /*2c80*/  LDC.64 R118, c[0x0][0x428] ;  /* 0x00010a00ff767b82 */ /* 0x002e220000000a00 */
        /* <DEDUP_REMOVED lines=17> */
[C---:B-1----:R-:W-:Y:S01]  /*2da0*/  FADD.FTZ R110, -R37.reuse, R101 ;  /* 0x00000065256e7221 */ /* 0x042fe20000010100 */
        /* <DEDUP_REMOVED lines=24> */
[----:B0-----:R-:W-:-:S04]  /*2f30*/  IMAD.WIDE.U32 R110, R78, 0x10, R118 ;  /* 0x000000104e6e7825 */ /* 0x001fc800078e0076 */
[C---:B------:R-:W-:Y:S01]  /*2f40*/  FMUL.FTZ R105, R47.reuse, R48 ;  /* 0x000000302f697220 */ /* 0x040fe20000410000 */
[C---:B------:R-:W-:Y:S01]  /*2f50*/  FMUL.FTZ R98, R47.reuse, R95 ;  /* 0x0000005f2f627220 */ /* 0x040fe20000410000 */
[----:B------:R-:W-:Y:S01]  /*2f60*/  FMUL.FTZ R48, R47, R112 ;  /* 0x000000702f307220 */ /* 0x000fe20000410000 */
[----:B------:R-:W-:-:S04]  /*2f70*/  IMAD.WIDE.U32 R116, R79, 0x10, R118 ;  /* 0x000000104f747825 */ /* 0x000fc800078e0076 */
[----:B------:R-:W-:Y:S01]  /*2f80*/  FMUL.FTZ R95, R47, R113 ;  /* 0x000000712f5f7220 */ /* 0x000fe20000410000 */
[----:B------:R-:W0:Y:S01]  /*2f90*/  LDC.64 R78, c[0x0][0x380] ;  /* 0x0000e000ff4e7b82 */ /* 0x000e220000000a00 */
[----:B------:R1:W-:Y:S01]  /*2fa0*/  @!P2 STG.E desc[UR6][R120.64], R47 ;  /* 0x0000002f7800a986 */ /* 0x0003e2000c101906 */
[----:B------:R-:W-:-:S04]  /*2fb0*/  IMAD.WIDE.U32 R112, R44, 0x10, R118 ;  /* 0x000000102c707825 */ /* 0x000fc800078e0076 */
[----:B------:R-:W-:Y:S01]  /*2fc0*/  FFMA.FTZ R36, R36, R90, R89 ;  /* 0x0000005a24247223 */ /* 0x000fe20000010059 */
[----:B------:R-:W-:Y:S01]  /*2fd0*/  FFMA.FTZ R38, R38, R73, R88 ;  /* 0x0000004926267223 */ /* 0x000fe20000010058 */
[----:B------:R-:W-:Y:S01]  /*2fe0*/  FFMA.FTZ R39, R39, R71, R13 ;  /* 0x0000004727277223 */ /* 0x000fe2000001000d */
[----:B------:R-:W-:Y:S01]  /*2ff0*/  FFMA.FTZ R40, R40, R70, R87 ;  /* 0x0000004628287223 */ /* 0x000fe20000010057 */
[----:B------:R-:W-:Y:S01]  /*3000*/  FFMA.FTZ R41, R41, R68, R12 ;  /* 0x0000004429297223 */ /* 0x000fe2000001000c */
[----:B------:R-:W-:Y:S01]  /*3010*/  FFMA.FTZ R42, R42, R69, R86 ;  /* 0x000000452a2a7223 */ /* 0x000fe20000010056 */
[----:B------:R-:W-:Y:S01]  /*3020*/  FFMA.FTZ R43, R43, R67, R11 ;  /* 0x000000432b2b7223 */ /* 0x000fe2000001000b */
[C---:B------:R-:W-:Y:S01]  /*3030*/  FMUL.FTZ R104, R47.reuse, R52 ;  /* 0x000000342f687220 */ /* 0x040fe20000410000 */
[C---:B------:R-:W-:Y:S01]  /*3040*/  FMUL.FTZ R103, R47.reuse, R51 ;  /* 0x000000332f677220 */ /* 0x040fe20000410000 */
[----:B------:R-:W-:Y:S01]  /*3050*/  FMUL.FTZ R102, R47, R53 ;  /* 0x000000352f667220 */ /* 0x000fe20000410000 */
[----:B-1----:R-:W-:-:S04]  /*3060*/  IMAD.WIDE.U32 R120, R49, 0x10, R118 ;  /* 0x0000001031787825 */ /* 0x002fc800078e0076 */
[C---:B------:R-:W-:Y:S01]  /*3070*/  FMUL.FTZ R101, R47.reuse, R54 ;  /* 0x000000362f657220 */ /* 0x040fe20000410000 */
[C---:B------:R-:W-:Y:S01]  /*3080*/  FMUL.FTZ R99, R47.reuse, R94 ;  /* 0x0000005e2f637220 */ /* 0x040fe20000410000 */
[C---:B------:R-:W-:Y:S01]  /*3090*/  FMUL.FTZ R94, R47.reuse, R114 ;  /* 0x000000722f5e7220 */ /* 0x040fe20000410000 */
[C---:B------:R-:W-:Y:S01]  /*30a0*/  FMUL.FTZ R51, R47.reuse, R115 ;  /* 0x000000732f337220 */ /* 0x040fe20000410000 */
[C---:B------:R-:W-:Y:S01]  /*30b0*/  FMUL.FTZ R53, R47.reuse, R108 ;  /* 0x0000006c2f357220 */ /* 0x040fe20000410000 */
[C---:B------:R-:W-:Y:S01]  /*30c0*/  FMUL.FTZ R54, R47.reuse, R109 ;  /* 0x0000006d2f367220 */ /* 0x040fe20000410000 */
[----:B------:R1:W-:Y:S01]  /*30d0*/  STG.E.128 desc[UR6][R112.64], R36 ;  /* 0x0000002470007986 */ /* 0x0003e2000c101d06 */
[----:B------:R-:W-:Y:S01]  /*30e0*/  FMUL.FTZ R52, R47, R107 ;  /* 0x0000006b2f347220 */ /* 0x000fe20000410000 */
        /* <DEDUP_REMOVED lines=8> */
[----:B------:R-:W-:Y:S01]  /*3170*/  FFMA.FTZ R49, R95, R20, R4 ;  /* 0x000000145f317223 */ /* 0x000fe20000010004 */
[----:B------:R-:W-:Y:S01]  /*3180*/  FFMA.FTZ R50, R94, R21, R76 ;  /* 0x000000155e327223 */ /* 0x000fe2000001004c */
[----:B------:R-:W-:Y:S01]  /*3190*/  FFMA.FTZ R51, R51, R19, R3 ;  /* 0x0000001333337223 */ /* 0x000fe20000010003 */
[----:B------:R-:W-:-:S04]  /*31a0*/  IMAD.WIDE.U32 R118, R97, 0x10, R118 ;  /* 0x0000001061767825 */ /* 0x000fc800078e0076 */
        /* <DEDUP_REMOVED lines=8> */
[----:B--2---:R-:W-:Y:S01]  /*3230*/  FFMA.FTZ R40, R102, R62, R83 ;  /* 0x0000003e66287223 */ /* 0x004fe20000010053 */
[----:B------:R-:W-:Y:S01]  /*3240*/  FFMA.FTZ R41, R101, R60, R8 ;  /* 0x0000003c65297223 */ /* 0x000fe20000010008 */
[----:B------:R-:W-:Y:S01]  /*3250*/  FFMA.FTZ R42, R100, R61, R82 ;  /* 0x0000003d642a7223 */ /* 0x000fe20000010052 */
[----:B------:R-:W-:Y:S01]  /*3260*/  FFMA.FTZ R43, R99, R59, R7 ;  /* 0x0000003b632b7223 */ /* 0x000fe20000010007 */
[----:B------:R1:W-:Y:S01]  /*3270*/  STG.E.128 desc[UR6][R108.64], R36 ;  /* 0x000000246c007986 */ /* 0x0003e2000c101d06 */
[----:B0-----:R-:W-:-:S03]  /*3280*/  IADD3 R92, PT, PT, R92, R78, RZ ;  /* 0x0000004e5c5c7210 */ /* 0x001fc60007ffe0ff */
[----:B------:R1:W-:Y:S01]  /*3290*/  STG.E.128 desc[UR6][R110.64], R40 ;  /* 0x000000286e007986 */ /* 0x0003e2000c101d06 */
[----:B------:R-:W-:-:S03]  /*32a0*/  ISETP.GE.AND P2, PT, R92, R79, PT ;  /* 0x0000004f5c00720c */ /* 0x000fc60003f46270 */
[----:B------:R1:W-:Y:S04]  /*32b0*/  STG.E.128 desc[UR6][R114.64], R44 ;  /* 0x0000002c72007986 */ /* 0x0003e8000c101d06 */
[----:B------:R1:W-:Y:S04]  /*32c0*/  STG.E.128 desc[UR6][R116.64], R48 ;  /* 0x0000003074007986 */ /* 0x0003e8000c101d06 */
[----:B------:R1:W-:Y:S02]  /*32d0*/  STG.E.128 desc[UR6][R118.64], R52 ;  /* 0x0000003476007986 */ /* 0x0003e4000c101d06 */
[----:B------:R-:W-:Y:S05]  /*32e0*/  @!P2 BRA `(.L_x_24652) ;  /* 0xffffffd400eca947 */ /* 0x000fea000383ffff */
[----:B------:R-:W-:Y:S05]  /*32f0*/  EXIT ;  /* 0x000000000000794d */ /* 0x000fea0003800000 */
.L_x_24653:
        /* <DEDUP_REMOVED lines=16> */
.L_x_27911:


//--------------------- .text._ZN10layer_norm31ln_parallel_residual_fwd_kernelINS_13Kernel_traitsI6__halfffffjLj7168ELj1ELj1ELj8ELj16ENS_18Kernel_traits_baseILj7168ES2_ffffjLj256EEEEELb1ELb0ELb0EEEvNS_9FwdParamsE --------------------------
	.section	.text._ZN10layer_norm31ln_parallel_residual_fwd_kernelINS_13Kernel_traitsI6__halfffffjLj7168ELj1ELj1ELj8ELj16ENS_18Kernel_traits_baseILj7168ES2_ffffjLj256EEEEELb1ELb0ELb0EEEvNS_9FwdParamsE,"ax",@progbits
	.align	128
        .global         _ZN10layer_norm31ln_parallel_residual_fwd_kernelINS_13Kernel_traitsI6__halfffffjLj7168ELj1ELj1ELj8ELj16ENS_18Kernel_traits_baseILj7168ES2_ffffjLj256EEEEELb1ELb0ELb0EEEvNS_9FwdParamsE
        .type           _ZN10layer_norm31ln_parallel_residual_fwd_kernelINS_13Kernel_traitsI6__halfffffjLj7168ELj1ELj1ELj8ELj16ENS_18Kernel_traits_baseILj7168ES2_ffffjLj256EEEEELb1ELb0ELb0EEEvNS_9FwdParamsE,@function
        .size           _ZN10layer_norm31ln_parallel_residual_fwd_kernelINS_13Kernel_traitsI6__halfffffjLj7168ELj1ELj1ELj8ELj16ENS_18Kernel_traits_baseILj7168ES2_ffffjLj256EEEEELb1ELb0ELb0EEEvNS_9FwdParamsE,(.L_x_27912 - _ZN10layer_norm31ln_parallel_residual_fwd_kernelINS_13Kernel_traitsI6__halfffffjLj7168ELj1ELj1ELj8ELj16ENS_18Kernel_traits_baseILj7168ES2_ffffjLj256EEEEELb1ELb0ELb0EEEvNS_9FwdParamsE)
        .other          _ZN10layer_norm31ln_parallel_residual_fwd_kernelINS_13Kernel_traitsI6__halfffffjLj7168ELj1ELj1ELj8ELj16ENS_18Kernel_traits_baseILj7168ES2_ffffjLj256EEEEELb1ELb0ELb0EEEvNS_9FwdParamsE,@"STO_CUDA_ENTRY STV_DEFAULT"
_ZN10layer_norm31ln_parallel_residual_fwd_kernelINS_13Kernel_traitsI6__halfffffjLj7168ELj1ELj1ELj8ELj16ENS_18Kernel_traits_baseILj7168ES2_ffffjLj256EEEEELb1ELb0ELb0EEEvNS_9FwdParamsE:
.text._ZN10layer_norm31ln_parallel_residual_fwd_kernelINS_13Kernel_traitsI6__halfffffjLj7168ELj1ELj1ELj8ELj16ENS_18Kernel_traits_baseILj7168ES2_ffffjLj256EEEEELb1ELb0ELb0EEEvNS_9FwdParamsE:
[----:B------:R-:W-:Y:S01]  /*0000*/  LDC R1, c[0x0][0x37c] ;  /* 0x0000df00ff017b82 */ /* 0x000fe20000000800 */
[----:B------:R-:W0:Y:S07]  /*0010*/  LDCU.U8 UR4, c[0x0][0x464] ;  /* 0x00008c80ff0477ac */ /* 0x000e2e0008000000 */
[----:B------:R-:W1:Y:S01]  /*0020*/  LDC R4, c[0x0][0x458] ;  /* 0x00011600ff047b82 */ /* 0x000e620000000800 */
[----:B------:R-:W2:Y:S07]  /*0030*/  LDCU.64 UR6, c[0x0][0x358] ;  /* 0x00006b00ff0677ac */ /* 0x000eae0008000a00 */
[----:B------:R-:W3:Y:S01]  /*0040*/  LDC R77, c[0x0][0x45c] ;  /* 0x00011700ff4d7b82 */ /* 0x000ee20000000800 */
[----:B------:R-:W4:Y:S01]  /*0050*/  S2R R126, SR_TID.X ;  /* 0x00000000007e7919 */ /* 0x000f220000002100 */
[----:B------:R-:W2:Y:S06]  /*0060*/  LDCU.64 UR8, c[0x0][0x438] ;  /* 0x00008700ff0877ac */ /* 0x000eac0008000a00 */
        /* <DEDUP_REMOVED lines=8> */
[----:B------:R-:W-:-:S06]  /*00f0*/  IMAD.U32 R75, RZ, RZ, UR5 ;  /* 0x00000005ff4b7e24 */ /* 0x000fcc000f8e00ff */
[----:B------:R-:W5:Y:S01]  /*0100*/  @P0 LDG.E.64 R74, desc[UR6][R74.64] ;  /* 0x000000064a4a0981 */ /* 0x000f62000c1e1b00 */
[----:B------:R-:W0:Y:S01]  /*0110*/  S2UR UR4, SR_CTAID.X ;  /* 0x00000000000479c3 */ /* 0x000e220000002500 */
[----:B------:R-:W-:Y:S01]  /*0120*/  UISETP.NE.U32.AND UP0, UPT, UR8, URZ, UPT ;  /* 0x000000ff0800728c */ /* 0x000fe2000bf05070 */
[----:B----4-:R-:W-:Y:S01]  /*0130*/  SHF.R.S32.HI R5, RZ, 0x1f, R0 ;  /* 0x0000001fff057819 */ /* 0x010fe20000011400 */
[----:B------:R-:W-:Y:S01]  /*0140*/  IMAD.MOV.U32 R30, RZ, RZ, R126 ;  /* 0x000000ffff1e7224 */ /* 0x000fe200078e007e */
[----:B------:R-:W-:Y:S01]  /*0150*/  BSSY.RECONVERGENT B0, `(.L_x_24654) ;  /* 0x000017a000007945 */ /* 0x000fe20003800200 */
[----:B------:R-:W-:Y:S01]  /*0160*/  UISETP.NE.AND.EX UP0, UPT, UR9, URZ, UPT, UP0 ;  /* 0x000000ff0900728c */ /* 0x000fe2000bf05300 */
[----:B------:R-:W-:Y:S02]  /*0170*/  LEA.HI R5, R5, R0, RZ, 0x2 ;  /* 0x0000000005057211 */ /* 0x000fe400078f10ff */
[----:B------:R-:W-:-:S04]  /*0180*/  LOP3.LUT R0, R30, 0xff, RZ, 0x3c, !PT ;  /* 0x000000ff1e007812 */ /* 0x000fc800078e3cff */
[----:B------:R-:W-:Y:S02]  /*0190*/  LEA.HI.SX32 R0, R5, R0, 0x1e ;  /* 0x0000000005007211 */ /* 0x000fe400078ff2ff */
[----:B-1----:R-:W-:-:S04]  /*01a0*/  @P0 IADD3 R4, P1, PT, R2, R7, RZ ;  /* 0x0000000702040210 */ /* 0x002fc80007f3e0ff */
[----:B------:R-:W-:-:S04]  /*01b0*/  @P0 IADD3.X R77, PT, PT, RZ, R3, RZ, P1, !PT ;  /* 0x00000003ff4d0210 */ /* 0x000fc80000ffe4ff */
[--C-:B------:R-:W-:Y:S02]  /*01c0*/  SHF.R.U64 R76, R4, 0x2, R77.reuse ;  /* 0x00000002044c7819 */ /* 0x100fe4000000124d */
[----:B------:R-:W-:Y:S01]  /*01d0*/  SHF.R.U32.HI R77, RZ, 0x2, R77 ;  /* 0x00000002ff4d7819 */ /* 0x000fe2000001164d */
        /* <DEDUP_REMOVED lines=18> */
[----:B------:R-:W-:Y:S01]  /*0300*/  @P6 LOP3.LUT R30, R30, 0x100, RZ, 0xfc, !PT ;  /* 0x000001001e1e6812 */ /* 0x000fe200078efcff */
[----:B------:R-:W5:Y:S05]  /*0310*/  @P6 LDG.E.64 R28, desc[UR6][R2.64] ;  /* 0x00000006021c6981 */ /* 0x000f6a000c1e1b00 */
[----:B------:R-:W1:Y:S01]  /*0320*/  LDC.64 R40, c[0x0][0x3d8] ;  /* 0x0000f600ff287b82 */ /* 0x000e620000000a00 */
[C---:B--2---:R-:W-:Y:S01]  /*0330*/  @P0 IMAD.WIDE.U32 R34, R30.reuse, 0x8, R34 ;  /* 0x000000081e220825 */ /* 0x044fe200078e0022 */
[----:B------:R-:W5:Y:S06]  /*0340*/  @P6 LDG.E.64 R26, desc[UR6][R32.64] ;  /* 0x00000006201a6981 */ /* 0x000f6c000c1e1b00 */
[----:B------:R-:W2:Y:S01]  /*0350*/  LDC.64 R42, c[0x0][0x3d0] ;  /* 0x0000f400ff2a7b82 */ /* 0x000ea20000000a00 */
[C---:B---3--:R-:W-:Y:S01]  /*0360*/  @P0 IMAD.WIDE.U32 R36, R30.reuse, 0x8, R36 ;  /* 0x000000081e240825 */ /* 0x048fe200078e0024 */
[----:B------:R-:W5:Y:S06]  /*0370*/  @P0 LDG.E.64 R24, desc[UR6][R34.64] ;  /* 0x0000000622180981 */ /* 0x000f6c000c1e1b00 */
[----:B------:R-:W3:Y:S01]  /*0380*/  LDC.64 R44, c[0x0][0x3d8] ;  /* 0x0000f600ff2c7b82 */ /* 0x000ee20000000a00 */
[----:B------:R-:W-:Y:S01]  /*0390*/  @P0 VIADD R30, R30, 0x100 ;  /* 0x000001001e1e0836 */ /* 0x000fe20000000000 */
[----:B------:R-:W5:Y:S06]  /*03a0*/  @P0 LDG.E.64 R22, desc[UR6][R36.64] ;  /* 0x0000000624160981 */ /* 0x000f6c000c1e1b00 */
[----:B------:R-:W4:Y:S01]  /*03b0*/  LDC.64 R46, c[0x0][0x3d0] ;  /* 0x0000f400ff2e7b82 */ /* 0x000f220000000a00 */
[----:B0-----:R-:W-:-:S07]  /*03c0*/  @P1 IMAD.WIDE.U32 R38, R30, 0x8, R38 ;  /* 0x000000081e261825 */ /* 0x001fce00078e0026 */
[----:B------:R-:W0:Y:S01]  /*03d0*/  LDC.64 R48, c[0x0][0x3d8] ;  /* 0x0000f600ff307b82 */ /* 0x000e220000000a00 */
[C---:B-1----:R-:W-:Y:S01]  /*03e0*/  @P1 IMAD.WIDE.U32 R40, R30.reuse, 0x8, R40 ;  /* 0x000000081e281825 */ /* 0x042fe200078e0028 */
[----:B------:R-:W5:Y:S06]  /*03f0*/  @P1 LDG.E.64 R20, desc[UR6][R38.64] ;  /* 0x0000000626141981 */ /* 0x000f6c000c1e1b00 */
[----:B------:R-:W1:Y:S01]  /*0400*/  LDC.64 R50, c[0x0][0x3d0] ;  /* 0x0000f400ff327b82 */ /* 0x000e620000000a00 */
[----:B------:R-:W-:Y:S01]  /*0410*/  @P1 VIADD R30, R30, 0x100 ;  /* 0x000001001e1e1836 */ /* 0x000fe20000000000 */
[----:B------:R-:W5:Y:S06]  /*0420*/  @P1 LDG.E.64 R18, desc[UR6][R40.64] ;  /* 0x0000000628121981 */ /* 0x000f6c000c1e1b00 */
[----:B------:R-:W1:Y:S01]  /*0430*/  LDC.64 R52, c[0x0][0x3d8] ;  /* 0x0000f600ff347b82 */ /* 0x000e620000000a00 */
[----:B--2---:R-:W-:Y:S01]  /*0440*/  @P2 IMAD.WIDE.U32 R42, R30, 0x8, R42 ;  /* 0x000000081e2a2825 */ /* 0x004fe200078e002a */
[----:B------:R-:W-:-:S02]  /*0450*/  ISETP.GE.U32.AND P5, PT, R0, 0x700, PT ;  /* 0x000007000000780c */ /* 0x000fc40003fa6070 */
[----:B------:R-:W-:Y:S02]  /*0460*/  @P6 CS2R R72, SRZ ;  /* 0x0000000000486805 */ /* 0x000fe4000001ff00 */
[----:B------:R-:W-:Y:S01]  /*0470*/  P2R R120, PR, RZ, 0x40 ;  /* 0x00000040ff787803 */ /* 0x000fe20000000000 */
[C---:B---3--:R-:W-:Y:S01]  /*0480*/  @P2 IMAD.WIDE.U32 R44, R30.reuse, 0x8, R44 ;  /* 0x000000081e2c2825 */ /* 0x048fe200078e002c */
[----:B------:R-:W-:Y:S01]  /*0490*/  @P2 IADD3 R30, PT, PT, R30, 0x100, RZ ;  /* 0x000001001e1e2810 */ /* 0x000fe20007ffe0ff */
[----:B------:R-:W5:Y:S04]  /*04a0*/  @P2 LDG.E.64 R16, desc[UR6][R42.64] ;  /* 0x000000062a102981 */ /* 0x000f68000c1e1b00 */
[C---:B----4-:R-:W-:Y:S01]  /*04b0*/  @P3 IMAD.WIDE.U32 R46, R30.reuse, 0x8, R46 ;  /* 0x000000081e2e3825 */ /* 0x050fe200078e002e */
[----:B------:R-:W5:Y:S03]  /*04c0*/  @P2 LDG.E.64 R14, desc[UR6][R44.64] ;  /* 0x000000062c0e2981 */ /* 0x000f66000c1e1b00 */
[C---:B0-----:R-:W-:Y:S01]  /*04d0*/  @P3 IMAD.WIDE.U32 R48, R30.reuse, 0x8, R48 ;  /* 0x000000081e303825 */ /* 0x041fe200078e0030 */
[----:B------:R-:W5:Y:S04]  /*04e0*/  @P3 LDG.E.64 R12, desc[UR6][R46.64] ;  /* 0x000000062e0c3981 */ /* 0x000f68000c1e1b00 */
[----:B------:R-:W5:Y:S01]  /*04f0*/  @P3 LDG.E.64 R10, desc[UR6][R48.64] ;  /* 0x00000006300a3981 */ /* 0x000f62000c1e1b00 */
[----:B------:R-:W-:Y:S01]  /*0500*/  @P3 VIADD R30, R30, 0x100 ;  /* 0x000001001e1e3836 */ /* 0x000fe20000000000 */
[----:B------:R-:W-:-:S02]  /*0510*/  @P0 CS2R R70, SRZ ;  /* 0x0000000000460805 */ /* 0x000fc4000001ff00 */
[----:B------:R-:W-:Y:S02]  /*0520*/  @P1 CS2R R68, SRZ ;  /* 0x0000000000441805 */ /* 0x000fe4000001ff00 */
[----:B------:R-:W-:Y:S01]  /*0530*/  @P2 CS2R R66, SRZ ;  /* 0x0000000000422805 */ /* 0x000fe2000001ff00 */
[C---:B-1----:R-:W-:Y:S01]  /*0540*/  @P4 IMAD.WIDE.U32 R50, R30.reuse, 0x8, R50 ;  /* 0x000000081e324825 */ /* 0x042fe200078e0032 */
[----:B------:R-:W-:Y:S02]  /*0550*/  @P3 CS2R R64, SRZ ;  /* 0x0000000000403805 */ /* 0x000fe4000001ff00 */
[----:B------:R-:W-:Y:S01]  /*0560*/  @P4 CS2R R62, SRZ ;  /* 0x00000000003e4805 */ /* 0x000fe2000001ff00 */
[----:B------:R-:W-:Y:S01]  /*0570*/  @P4 IMAD.WIDE.U32 R52, R30, 0x8, R52 ;  /* 0x000000081e344825 */ /* 0x000fe200078e0034 */
[----:B------:R0:W5:Y:S01]  /*0580*/  @P4 LDG.E.64 R8, desc[UR6][R50.64] ;  /* 0x0000000632084981 */ /* 0x000162000c1e1b00 */
[----:B------:R-:W-:-:S03]  /*0590*/  MOV R56, R66 ;  /* 0x0000004200387202 */ /* 0x000fc60000000f00 */
[----:B------:R-:W-:Y:S01]  /*05a0*/  IMAD.MOV.U32 R60, RZ, RZ, R62 ;  /* 0x000000ffff3c7224 */ /* 0x000fe200078e003e */
[----:B------:R1:W5:Y:S01]  /*05b0*/  @P4 LDG.E.64 R6, desc[UR6][R52.64] ;  /* 0x0000000634064981 */ /* 0x000362000c1e1b00 */
[----:B------:R-:W-:Y:S01]  /*05c0*/  MOV R61, R63 ;  /* 0x0000003f003d7202 */ /* 0x000fe20000000f00 */
[----:B------:R-:W-:Y:S01]  /*05d0*/  IMAD.MOV.U32 R58, RZ, RZ, R64 ;  /* 0x000000ffff3a7224 */ /* 0x000fe200078e0040 */
[----:B------:R-:W-:Y:S01]  /*05e0*/  MOV R55, R69 ;  /* 0x0000004500377202 */ /* 0x000fe20000000f00 */
[----:B------:R-:W-:Y:S02]  /*05f0*/  IMAD.MOV.U32 R59, RZ, RZ, R65 ;  /* 0x000000ffff3b7224 */ /* 0x000fe400078e0041 */
[----:B------:R-:W-:Y:S01]  /*0600*/  IMAD.MOV.U32 R57, RZ, RZ, R67 ;  /* 0x000000ffff397224 */ /* 0x000fe200078e0043 */
[----:B0-----:R-:W-:Y:S01]  /*0610*/  MOV R50, R72 ;  /* 0x0000004800327202 */ /* 0x001fe20000000f00 */
[----:B------:R-:W-:Y:S02]  /*0620*/  IMAD.MOV.U32 R54, RZ, RZ, R68 ;  /* 0x000000ffff367224 */ /* 0x000fe400078e0044 */
[----:B-1----:R-:W-:-:S02]  /*0630*/  IMAD.MOV.U32 R52, RZ, RZ, R70 ;  /* 0x000000ffff347224 */ /* 0x002fc400078e0046 */
[----:B------:R-:W-:Y:S02]  /*0640*/  IMAD.MOV.U32 R53, RZ, RZ, R71 ;  /* 0x000000ffff357224 */ /* 0x000fe400078e0047 */
[----:B------:R-:W-:Y:S02]  /*0650*/  IMAD.MOV.U32 R51, RZ, RZ, R73 ;  /* 0x000000ffff337224 */ /* 0x000fe400078e0049 */
[----:B------:R-:W-:Y:S01]  /*0660*/  @P4 VIADD R30, R30, 0x100 ;  /* 0x000001001e1e4836 */ /* 0x000fe20000000000 */
        /* <DEDUP_REMOVED lines=21> */
[----:B------:R-:W-:Y:S06]  /*07c0*/  BRA `(.L_x_24657) ;  /* 0x0000001000487947 */ /* 0x000fec0003800000 */
.L_x_24656:
        /* <DEDUP_REMOVED lines=8> */
[----:B------:R-:W2:Y:S08]  /*0850*/  LDC.64 R36, c[0x0][0x3d0] ;  /* 0x0000f400ff247b82 */ /* 0x000eb00000000a00 */
[----:B------:R-:W3:Y:S01]  /*0860*/  LDC.64 R38, c[0x0][0x3d8] ;  /* 0x0000f600ff267b82 */ /* 0x000ee20000000a00 */
[----:B0-----:R-:W-:-:S07]  /*0870*/  @P6 IMAD.WIDE.U32 R32, R30, 0x8, R32 ;  /* 0x000000081e206825 */ /* 0x001fce00078e0020 */
[----:B------:R-:W0:Y:S01]  /*0880*/  LDC.64 R42, c[0x0][0x3d0] ;  /* 0x0000f400ff2a7b82 */ /* 0x000e220000000a00 */
[----:B-1----:R-:W-:Y:S01]  /*0890*/  @P6 IMAD.WIDE.U32 R34, R30, 0x8, R34 ;  /* 0x000000081e226825 */ /* 0x002fe200078e0022 */
[----:B------:R1:W5:Y:S06]  /*08a0*/  @P6 LDG.E.64 R28, desc[UR6][R32.64] ;  /* 0x00000006201c6981 */ /* 0x00036c000c1e1b00 */
[----:B------:R-:W4:Y:S01]  /*08b0*/  LDC.64 R44, c[0x0][0x3d8] ;  /* 0x0000f600ff2c7b82 */ /* 0x000f220000000a00 */
[----:B------:R1:W5:Y:S07]  /*08c0*/  @P6 LDG.E.64 R26, desc[UR6][R34.64] ;  /* 0x00000006221a6981 */ /* 0x00036e000c1e1b00 */
[----:B------:R-:W1:Y:S08]  /*08d0*/  LDC.64 R48, c[0x0][0x3d0] ;  /* 0x0000f400ff307b82 */ /* 0x000e700000000a00 */
[----:B------:R-:W1:Y:S08]  /*08e0*/  LDC.64 R78, c[0x0][0x3d8] ;  /* 0x0000f600ff4e7b82 */ /* 0x000e700000000a00 */
[----:B------:R-:W1:Y:S08]  /*08f0*/  LDC.64 R82, c[0x0][0x3d0] ;  /* 0x0000f400ff527b82 */ /* 0x000e700000000a00 */
[----:B------:R-:W1:Y:S08]  /*0900*/  LDC.64 R84, c[0x0][0x3d8] ;  /* 0x0000f600ff547b82 */ /* 0x000e700000000a00 */
[----:B------:R-:W1:Y:S08]  /*0910*/  LDC.64 R88, c[0x0][0x3d0] ;  /* 0x0000f400ff587b82 */ /* 0x000e700000000a00 */
[----:B------:R-:W1:Y:S01]  /*0920*/  LDC.64 R90, c[0x0][0x3d8] ;  /* 0x0000f600ff5a7b82 */ /* 0x000e620000000a00 */
[----:B------:R-:W-:-:S02]  /*0930*/  ISETP.GE.U32.AND P5, PT, R0, 0x700, PT ;  /* 0x000007000000780c */ /* 0x000fc40003fa6070 */
[----:B------:R-:W-:Y:S02]  /*0940*/  @P6 CS2R R72, SRZ ;  /* 0x0000000000486805 */ /* 0x000fe4000001ff00 */
[----:B------:R-:W-:-:S03]  /*0950*/  P2R R120, PR, RZ, 0x40 ;  /* 0x00000040ff787803 */ /* 0x000fc60000000000 */
[----:B------:R-:W2:Y:S08]  /*0960*/  @P6 LDC.64 R2, c[0x0][0x440] ;  /* 0x00011000ff026b82 */ /* 0x000eb00000000a00 */
[----:B------:R-:W0:Y:S08]  /*0970*/  @P0 LDC.64 R40, c[0x0][0x440] ;  /* 0x00011000ff280b82 */ /* 0x000e300000000a00 */
[----:B------:R-:W1:Y:S08]  /*0980*/  @P1 LDC.64 R46, c[0x0][0x440] ;  /* 0x00011000ff2e1b82 */ /* 0x000e700000000a00 */
[----:B------:R-:W1:Y:S01]  /*0990*/  @P2 LDC.64 R80, c[0x0][0x440] ;  /* 0x00011000ff502b82 */ /* 0x000e620000000a00 */
[C---:B--2---:R-:W-:Y:S01]  /*09a0*/  @P6 IMAD.WIDE.U32 R2, R30.reuse, 0x8, R2 ;  /* 0x000000081e026825 */ /* 0x044fe200078e0002 */
[----:B------:R-:W-:-:S04]  /*09b0*/  @P6 LOP3.LUT R30, R30, 0x100, RZ, 0xfc, !PT ;  /* 0x000001001e1e6812 */ /* 0x000fc800078efcff */
[----:B------:R2:W5:Y:S01]  /*09c0*/  @P6 LD.E.64 R50, desc[UR6][R2.64] ;  /* 0x0000000602326980 */ /* 0x000562000c101b00 */
[C---:B------:R-:W-:Y:S01]  /*09d0*/  @P0 IMAD.WIDE.U32 R36, R30.reuse, 0x8, R36 ;  /* 0x000000081e240825 */ /* 0x040fe200078e0024 */
[----:B------:R-:W2:Y:S03]  /*09e0*/  @P3 LDC.64 R86, c[0x0][0x440] ;  /* 0x00011000ff563b82 */ /* 0x000ea60000000a00 */
[C---:B---3--:R-:W-:Y:S01]  /*09f0*/  @P0 IMAD.WIDE.U32 R38, R30.reuse, 0x8, R38 ;  /* 0x000000081e260825 */ /* 0x048fe200078e0026 */
[----:B------:R3:W5:Y:S03]  /*0a00*/  @P0 LDG.E.64 R24, desc[UR6][R36.64] ;  /* 0x0000000624180981 */ /* 0x000766000c1e1b00 */
[C---:B0-----:R-:W-:Y:S01]  /*0a10*/  @P0 IMAD.WIDE.U32 R40, R30.reuse, 0x8, R40 ;  /* 0x000000081e280825 */ /* 0x041fe200078e0028 */
[----:B------:R-:W0:Y:S01]  /*0a20*/  @P4 LDC.64 R92, c[0x0][0x440] ;  /* 0x00011000ff5c4b82 */ /* 0x000e220000000a00 */
[----:B------:R-:W-:Y:S01]  /*0a30*/  @P0 IADD3 R30, PT, PT, R30, 0x100, RZ ;  /* 0x000001001e1e0810 */ /* 0x000fe20007ffe0ff */
[----:B------:R3:W5:Y:S04]  /*0a40*/  @P0 LDG.E.64 R22, desc[UR6][R38.64] ;  /* 0x0000000626160981 */ /* 0x000768000c1e1b00 */
[C---:B------:R-:W-:Y:S01]  /*0a50*/  @P1 IMAD.WIDE.U32 R42, R30.reuse, 0x8, R42 ;  /* 0x000000081e2a1825 */ /* 0x040fe200078e002a */
[----:B------:R3:W5:Y:S03]  /*0a60*/  @P0 LD.E.64 R52, desc[UR6][R40.64] ;  /* 0x0000000628340980 */ /* 0x000766000c101b00 */
[C---:B----4-:R-:W-:Y:S01]  /*0a70*/  @P1 IMAD.WIDE.U32 R44, R30.reuse, 0x8, R44 ;  /* 0x000000081e2c1825 */ /* 0x050fe200078e002c */
[----:B------:R3:W5:Y:S03]  /*0a80*/  @P1 LDG.E.64 R20, desc[UR6][R42.64] ;  /* 0x000000062a141981 */ /* 0x000766000c1e1b00 */
[C---:B-1----:R-:W-:Y:S01]  /*0a90*/  @P1 IMAD.WIDE.U32 R46, R30.reuse, 0x8, R46 ;  /* 0x000000081e2e1825 */ /* 0x042fe200078e002e */
[----:B------:R3:W5:Y:S03]  /*0aa0*/  @P1 LDG.E.64 R18, desc[UR6][R44.64] ;  /* 0x000000062c121981 */ /* 0x000766000c1e1b00 */
[----:B------:R-:W-:Y:S01]  /*0ab0*/  @P1 VIADD R30, R30, 0x100 ;  /* 0x000001001e1e1836 */ /* 0x000fe20000000000 */
[----:B------:R3:W5:Y:S03]  /*0ac0*/  @P1 LD.E.64 R54, desc[UR6][R46.64] ;  /* 0x000000062e361980 */ /* 0x000766000c101b00 */
[----:B------:R-:W-:-:S04]  /*0ad0*/  @P2 IMAD.WIDE.U32 R48, R30, 0x8, R48 ;  /* 0x000000081e302825 */ /* 0x000fc800078e0030 */
[C---:B------:R-:W-:Y:S01]  /*0ae0*/  @P2 IMAD.WIDE.U32 R78, R30.reuse, 0x8, R78 ;  /* 0x000000081e4e2825 */ /* 0x040fe200078e004e */
[----:B------:R3:W5:Y:S03]  /*0af0*/  @P2 LDG.E.64 R16, desc[UR6][R48.64] ;  /* 0x0000000630102981 */ /* 0x000766000c1e1b00 */
[C---:B------:R-:W-:Y:S01]  /*0b00*/  @P2 IMAD.WIDE.U32 R80, R30.reuse, 0x8, R80 ;  /* 0x000000081e502825 */ /* 0x040fe200078e0050 */
[----:B------:R3:W5:Y:S03]  /*0b10*/  @P2 LDG.E.64 R14, desc[UR6][R78.64] ;  /* 0x000000064e0e2981 */ /* 0x000766000c1e1b00 */
[----:B------:R-:W-:Y:S01]  /*0b20*/  @P2 VIADD R30, R30, 0x100 ;  /* 0x000001001e1e2836 */ /* 0x000fe20000000000 */
[----:B------:R3:W5:Y:S03]  /*0b30*/  @P2 LD.E.64 R56, desc[UR6][R80.64] ;  /* 0x0000000650382980 */ /* 0x000766000c101b00 */
[----:B------:R-:W-:-:S04]  /*0b40*/  @P3 IMAD.WIDE.U32 R82, R30, 0x8, R82 ;  /* 0x000000081e523825 */ /* 0x000fc800078e0052 */
[C---:B------:R-:W-:Y:S01]  /*0b50*/  @P3 IMAD.WIDE.U32 R84, R30.reuse, 0x8, R84 ;  /* 0x000000081e543825 */ /* 0x040fe200078e0054 */
[----:B------:R3:W5:Y:S03]  /*0b60*/  @P3 LDG.E.64 R12, desc[UR6][R82.64] ;  /* 0x00000006520c3981 */ /* 0x000766000c1e1b00 */
[C---:B--2---:R-:W-:Y:S01]  /*0b70*/  @P3 IMAD.WIDE.U32 R86, R30.reuse, 0x8, R86 ;  /* 0x000000081e563825 */ /* 0x044fe200078e0056 */
[----:B------:R-:W-:Y:S01]  /*0b80*/  @P3 IADD3 R30, PT, PT, R30, 0x100, RZ ;  /* 0x000001001e1e3810 */ /* 0x000fe20007ffe0ff */
[----:B------:R3:W5:Y:S04]  /*0b90*/  @P3 LDG.E.64 R10, desc[UR6][R84.64] ;  /* 0x00000006540a3981 */ /* 0x000768000c1e1b00 */
[C---:B------:R-:W-:Y:S01]  /*0ba0*/  @P4 IMAD.WIDE.U32 R88, R30.reuse, 0x8, R88 ;  /* 0x000000081e584825 */ /* 0x040fe200078e0058 */
[----:B------:R3:W5:Y:S03]  /*0bb0*/  @P3 LD.E.64 R58, desc[UR6][R86.64] ;  /* 0x00000006563a3980 */ /* 0x000766000c101b00 */
[C---:B------:R-:W-:Y:S01]  /*0bc0*/  @P4 IMAD.WIDE.U32 R90, R30.reuse, 0x8, R90 ;  /* 0x000000081e5a4825 */ /* 0x040fe200078e005a */
[----:B------:R3:W5:Y:S03]  /*0bd0*/  @P4 LDG.E.64 R8, desc[UR6][R88.64] ;  /* 0x0000000658084981 */ /* 0x000766000c1e1b00 */
[----:B0-----:R-:W-:Y:S01]  /*0be0*/  @P4 IMAD.WIDE.U32 R92, R30, 0x8, R92 ;  /* 0x000000081e5c4825 */ /* 0x001fe200078e005c */
[----:B------:R3:W5:Y:S04]  /*0bf0*/  @P4 LDG.E.64 R6, desc[UR6][R90.64] ;  /* 0x000000065a064981 */ /* 0x000768000c1e1b00 */
[----:B------:R3:W5:Y:S01]  /*0c00*/  @P4 LD.E.64 R60, desc[UR6][R92.64] ;  /* 0x000000065c3c4980 */ /* 0x000762000c101b00 */
[----:B------:R-:W-:-:S02]  /*0c10*/  @P0 CS2R R70, SRZ ;  /* 0x0000000000460805 */ /* 0x000fc4000001ff00 */
[----:B------:R-:W-:Y:S02]  /*0c20*/  @P1 CS2R R68, SRZ ;  /* 0x0000000000441805 */ /* 0x000fe4000001ff00 */
[----:B------:R-:W-:Y:S02]  /*0c30*/  @P2 CS2R R66, SRZ ;  /* 0x0000000000422805 */ /* 0x000fe4000001ff00 */
[----:B------:R-:W-:Y:S02]  /*0c40*/  @P3 CS2R R64, SRZ ;  /* 0x0000000000403805 */ /* 0x000fe4000001ff00 */
[----:B------:R-:W-:Y:S01]  /*0c50*/  @P4 CS2R R62, SRZ ;  /* 0x00000000003e4805 */ /* 0x000fe2000001ff00 */
[----:B------:R-:W-:Y:S01]  /*0c60*/  @P4 VIADD R30, R30, 0x100 ;  /* 0x000001001e1e4836 */ /* 0x000fe20000000000 */
[----:B---3--:R-:W-:Y:S06]  /*0c70*/  @!P5 BRA `(.L_x_24657) ;  /* 0x0000000c001cd947 */ /* 0x008fec0003800000 */
        /* <DEDUP_REMOVED lines=11> */
.L_x_24655:
        /* <DEDUP_REMOVED lines=12> */
[----:B------:R-:W-:-:S05]  /*0df0*/  P2R R120, PR, RZ, 0x20 ;  /* 0x00000020ff787803 */ /* 0x000fca0000000000 */
        /* <DEDUP_REMOVED lines=24> */
[----:B---3--:R-:W-:-:S04]  /*0f80*/  @P0 IMAD.WIDE.U32 R44, R30, 0x8, R44 ;  /* 0x000000081e2c0825 */ /* 0x008fc800078e002c */
[----:B------:R-:W-:Y:S01]  /*0f90*/  @P0 VIADD R30, R30, 0x100 ;  /* 0x000001001e1e0836 */ /* 0x000fe20000000000 */
        /* <DEDUP_REMOVED lines=29> */
[----:B------:R1:W5:Y:S03]  /*1170*/  @P2 LDG.E.64 R14, desc[UR6][R86.64] ;  /* 0x00000006560e2981 */ /* 0x000366000c1e1b00 */
[----:B------:R-:W-:Y:S01]  /*1180*/  @P2 VIADD R30, R30, 0x100 ;  /* 0x000001001e1e2836 */ /* 0x000fe20000000000 */
[----:B------:R1:W5:Y:S03]  /*1190*/  @P2 LD.E.64 R56, desc[UR6][R88.64] ;  /* 0x0000000658382980 */ /* 0x000366000c101b00 */
[----:B0-----:R-:W-:-:S04]  /*11a0*/  @P3 IMAD.WIDE.U32 R90, R30, 0x8, R90 ;  /* 0x000000081e5a3825 */ /* 0x001fc800078e005a */
[C---:B------:R-:W-:Y:S01]  /*11b0*/  @P3 IMAD.WIDE.U32 R92, R30.reuse, 0x8, R92 ;  /* 0x000000081e5c3825 */ /* 0x040fe200078e005c */
[----:B------:R1:W5:Y:S03]  /*11c0*/  @P3 LDG.E.64 R12, desc[UR6][R90.64] ;  /* 0x000000065a0c3981 */ /* 0x000366000c1e1b00 */
[C---:B------:R-:W-:Y:S01]  /*11d0*/  @P3 IMAD.WIDE.U32 R94, R30.reuse, 0x8, R94 ;  /* 0x000000081e5e3825 */ /* 0x040fe200078e005e */
[----:B------:R1:W5:Y:S03]  /*11e0*/  @P3 LD.E.64 R64, desc[UR6][R92.64] ;  /* 0x000000065c403980 */ /* 0x000366000c101b00 */
[C---:B------:R-:W-:Y:S01]  /*11f0*/  @P3 IMAD.WIDE.U32 R96, R30.reuse, 0x8, R96 ;  /* 0x000000081e603825 */ /* 0x040fe200078e0060 */
        /* <DEDUP_REMOVED lines=27> */
.L_x_24658:
        /* <DEDUP_REMOVED lines=9> */
[----:B------:R-:W2:Y:S01]  /*1440*/  LDC.64 R44, c[0x0][0x3d0] ;  /* 0x0000f400ff2c7b82 */ /* 0x000ea20000000a00 */
[----:B------:R-:W-:-:S07]  /*1450*/  P2R R120, PR, RZ, 0x40 ;  /* 0x00000040ff787803 */ /* 0x000fce0000000000 */
[----:B------:R-:W3:Y:S01]  /*1460*/  @P6 LDC.64 R38, c[0x0][0x438] ;  /* 0x00010e00ff266b82 */ /* 0x000ee20000000a00 */
[----:B0-----:R-:W-:-:S05]  /*1470*/  @P6 IMAD.WIDE.U32 R42, R30, 0x8, R40 ;  /* 0x000000081e2a6825 */ /* 0x001fca00078e0028 */
[----:B------:R-:W5:Y:S02]  /*1480*/  @P6 LDG.E.64 R26, desc[UR6][R42.64] ;  /* 0x000000062a1a6981 */ /* 0x000f64000c1e1b00 */
[----:B------:R-:W0:Y:S01]  /*1490*/  @P0 LDC.64 R46, c[0x0][0x438] ;  /* 0x00010e00ff2e0b82 */ /* 0x000e220000000a00 */
[----:B-1----:R-:W-:-:S05]  /*14a0*/  @P6 IMAD.WIDE.U32 R36, R30, 0x8, R36 ;  /* 0x000000081e246825 */ /* 0x002fca00078e0024 */
[----:B------:R1:W5:Y:S02]  /*14b0*/  @P6 LDG.E.64 R28, desc[UR6][R36.64] ;  /* 0x00000006241c6981 */ /* 0x000364000c1e1b00 */
[----:B------:R-:W4:Y:S08]  /*14c0*/  LDC.64 R78, c[0x0][0x3d8] ;  /* 0x0000f600ff4e7b82 */ /* 0x000f300000000a00 */
[----:B------:R-:W1:Y:S01]  /*14d0*/  LDC.64 R80, c[0x0][0x3d0] ;  /* 0x0000f400ff507b82 */ /* 0x000e620000000a00 */
[C---:B---3--:R-:W-:Y:S01]  /*14e0*/  @P6 IMAD.WIDE.U32 R40, R30.reuse, 0x8, R38 ;  /* 0x000000081e286825 */ /* 0x048fe200078e0026 */
[----:B------:R-:W-:-:S04]  /*14f0*/  @P6 LOP3.LUT R30, R30, 0x100, RZ, 0xfc, !PT ;  /* 0x000001001e1e6812 */ /* 0x000fc800078efcff */
[----:B------:R3:W5:Y:S01]  /*1500*/  @P6 LD.E.64 R72, desc[UR6][R40.64] ;  /* 0x0000000628486980 */ /* 0x000762000c101b00 */
[C---:B--2---:R-:W-:Y:S01]  /*1510*/  @P0 IMAD.WIDE.U32 R44, R30.reuse, 0x8, R44 ;  /* 0x000000081e2c0825 */ /* 0x044fe200078e002c */
[----:B------:R-:W2:Y:S03]  /*1520*/  @P1 LDC.64 R82, c[0x0][0x438] ;  /* 0x00010e00ff521b82 */ /* 0x000ea60000000a00 */
[C---:B0-----:R-:W-:Y:S01]  /*1530*/  @P0 IMAD.WIDE.U32 R46, R30.reuse, 0x8, R46 ;  /* 0x000000081e2e0825 */ /* 0x041fe200078e002e */
[----:B------:R3:W5:Y:S04]  /*1540*/  @P0 LDG.E.64 R24, desc[UR6][R44.64] ;  /* 0x000000062c180981 */ /* 0x000768000c1e1b00 */
[----:B------:R-:W0:Y:S01]  /*1550*/  LDC.64 R84, c[0x0][0x3d8] ;  /* 0x0000f600ff547b82 */ /* 0x000e220000000a00 */
[C---:B----4-:R-:W-:Y:S01]  /*1560*/  @P0 IMAD.WIDE.U32 R78, R30.reuse, 0x8, R78 ;  /* 0x000000081e4e0825 */ /* 0x050fe200078e004e */
[----:B------:R3:W5:Y:S03]  /*1570*/  @P0 LD.E.64 R70, desc[UR6][R46.64] ;  /* 0x000000062e460980 */ /* 0x000766000c101b00 */
[----:B------:R-:W-:Y:S01]  /*1580*/  @P0 VIADD R30, R30, 0x100 ;  /* 0x000001001e1e0836 */ /* 0x000fe20000000000 */
[----:B------:R3:W5:Y:S02]  /*1590*/  @P0 LDG.E.64 R22, desc[UR6][R78.64] ;  /* 0x000000064e160981 */ /* 0x000764000c1e1b00 */
[----:B------:R-:W4:Y:S01]  /*15a0*/  LDC.64 R86, c[0x0][0x3d0] ;  /* 0x0000f400ff567b82 */ /* 0x000f220000000a00 */
[----:B-1----:R-:W-:-:S05]  /*15b0*/  @P1 IMAD.WIDE.U32 R80, R30, 0x8, R80 ;  /* 0x000000081e501825 */ /* 0x002fca00078e0050 */
[----:B------:R3:W5:Y:S02]  /*15c0*/  @P1 LDG.E.64 R20, desc[UR6][R80.64] ;  /* 0x0000000650141981 */ /* 0x000764000c1e1b00 */
[----:B------:R-:W1:Y:S01]  /*15d0*/  LDC.64 R90, c[0x0][0x3d8] ;  /* 0x0000f600ff5a7b82 */ /* 0x000e620000000a00 */
[----:B--2---:R-:W-:-:S05]  /*15e0*/  @P1 IMAD.WIDE.U32 R82, R30, 0x8, R82 ;  /* 0x000000081e521825 */ /* 0x004fca00078e0052 */
[----:B------:R3:W5:Y:S02]  /*15f0*/  @P1 LD.E.64 R68, desc[UR6][R82.64] ;  /* 0x0000000652441980 */ /* 0x000764000c101b00 */
[----:B------:R-:W2:Y:S01]  /*1600*/  @P2 LDC.64 R88, c[0x0][0x438] ;  /* 0x00010e00ff582b82 */ /* 0x000ea20000000a00 */
[----:B0-----:R-:W-:-:S04]  /*1610*/  @P1 IMAD.WIDE.U32 R84, R30, 0x8, R84 ;  /* 0x000000081e541825 */ /* 0x001fc800078e0054 */
[----:B------:R-:W-:Y:S01]  /*1620*/  @P1 VIADD R30, R30, 0x100 ;  /* 0x000001001e1e1836 */ /* 0x000fe20000000000 */
        /* <DEDUP_REMOVED lines=8> */
[C---:B--2---:R-:W-:Y:S01]  /*16b0*/  @P2 IMAD.WIDE.U32 R88, R30.reuse, 0x8, R88 ;  /* 0x000000081e582825 */ /* 0x044fe200078e0058 */
[----:B------:R-:W-:-:S04]  /*16c0*/  @P2 IADD3 R30, PT, PT, R30, 0x100, RZ ;  /* 0x000001001e1e2810 */ /* 0x000fc80007ffe0ff */
[----:B------:R3:W5:Y:S02]  /*16d0*/  @P2 LD.E.64 R66, desc[UR6][R88.64] ;  /* 0x0000000658422980 */ /* 0x000764000c101b00 */
[----:B------:R-:W2:Y:S08]  /*16e0*/  LDC.64 R98, c[0x0][0x3d0] ;  /* 0x0000f400ff627b82 */ /* 0x000eb00000000a00 */
[----:B------:R-:W3:Y:S08]  /*16f0*/  LDC.64 R102, c[0x0][0x3d8] ;  /* 0x0000f600ff667b82 */ /* 0x000ef00000000a00 */
[----:B------:R-:W3:Y:S08]  /*1700*/  @P4 LDC.64 R100, c[0x0][0x438] ;  /* 0x00010e00ff644b82 */ /* 0x000ef00000000a00 */
[----:B------:R-:W3:Y:S08]  /*1710*/  LDC.64 R108, c[0x0][0x3d8] ;  /* 0x0000f600ff6c7b82 */ /* 0x000ef00000000a00 */
[----:B------:R-:W3:Y:S08]  /*1720*/  LDC.64 R104, c[0x0][0x3d0] ;  /* 0x0000f400ff687b82 */ /* 0x000ef00000000a00 */
[----:B------:R-:W3:Y:S01]  /*1730*/  @P5 LDC.64 R106, c[0x0][0x438] ;  /* 0x00010e00ff6a5b82 */ /* 0x000ee20000000a00 */
[----:B0-----:R-:W-:-:S04]  /*1740*/  @P3 IMAD.WIDE.U32 R92, R30, 0x8, R38 ;  /* 0x000000081e5c3825 */ /* 0x001fc800078e0026 */
[C---:B-1----:R-:W-:Y:S01]  /*1750*/  @P3 IMAD.WIDE.U32 R94, R30.reuse, 0x8, R94 ;  /* 0x000000081e5e3825 */ /* 0x042fe200078e005e */
[----:B------:R0:W5:Y:S03]  /*1760*/  @P3 LDG.E.64 R12, desc[UR6][R92.64] ;  /* 0x000000065c0c3981 */ /* 0x000166000c1e1b00 */
[C---:B----4-:R-:W-:Y:S01]  /*1770*/  @P3 IMAD.WIDE.U32 R96, R30.reuse, 0x8, R96 ;  /* 0x000000081e603825 */ /* 0x050fe200078e0060 */
[----:B------:R0:W5:Y:S03]  /*1780*/  @P3 LD.E.64 R64, desc[UR6][R94.64] ;  /* 0x000000065e403980 */ /* 0x000166000c101b00 */
[----:B------:R-:W-:Y:S01]  /*1790*/  @P3 VIADD R30, R30, 0x100 ;  /* 0x000001001e1e3836 */ /* 0x000fe20000000000 */
[----:B------:R0:W5:Y:S03]  /*17a0*/  @P3 LDG.E.64 R10, desc[UR6][R96.64] ;  /* 0x00000006600a3981 */ /* 0x000166000c1e1b00 */
[----:B--2---:R-:W-:-:S04]  /*17b0*/  @P4 IMAD.WIDE.U32 R98, R30, 0x8, R98 ;  /* 0x000000081e624825 */ /* 0x004fc800078e0062 */
[C---:B---3--:R-:W-:Y:S01]  /*17c0*/  @P4 IMAD.WIDE.U32 R100, R30.reuse, 0x8, R100 ;  /* 0x000000081e644825 */ /* 0x048fe200078e0064 */
[----:B------:R0:W5:Y:S03]  /*17d0*/  @P4 LDG.E.64 R8, desc[UR6][R98.64] ;  /* 0x0000000662084981 */ /* 0x000166000c1e1b00 */
[C---:B------:R-:W-:Y:S01]  /*17e0*/  @P4 IMAD.WIDE.U32 R102, R30.reuse, 0x8, R102 ;  /* 0x000000081e664825 */ /* 0x040fe200078e0066 */
[----:B------:R0:W5:Y:S03]  /*17f0*/  @P4 LD.E.64 R62, desc[UR6][R100.64] ;  /* 0x00000006643e4980 */ /* 0x000166000c101b00 */
[----:B------:R-:W-:Y:S01]  /*1800*/  @P4 VIADD R30, R30, 0x100 ;  /* 0x000001001e1e4836 */ /* 0x000fe20000000000 */
[----:B------:R0:W5:Y:S03]  /*1810*/  @P4 LDG.E.64 R6, desc[UR6][R102.64] ;  /* 0x0000000666064981 */ /* 0x000166000c1e1b00 */
[----:B------:R-:W-:-:S04]  /*1820*/  @P5 IMAD.WIDE.U32 R38, R30, 0x8, R108 ;  /* 0x000000081e265825 */ /* 0x000fc800078e006c */
        /* <DEDUP_REMOVED lines=12> */
.L_x_24657:
[----:B------:R-:W-:Y:S05]  /*18f0*/  BSYNC.RECONVERGENT B0 ;  /* 0x0000000000007941 */ /* 0x000fea0003800200 */
.L_x_24654:
[----:B------:R-:W0:Y:S02]  /*1900*/  LDC R30, c[0x0][0x384] ;  /* 0x0000e100ff1e7b82 */ /* 0x000e240000000800 */
[----:B0-----:R-:W-:-:S13]  /*1910*/  ISETP.LE.AND P0, PT, R30, UR4, PT ;  /* 0x000000041e007c0c */ /* 0x001fda000bf03270 */
[----:B------:R-:W-:Y:S05]  /*1920*/  @P0 EXIT ;  /* 0x000000000000094d */ /* 0x000fea0003800000 */
[----:B-----5:R-:W-:Y:S01]  /*1930*/  IMAD.MOV.U32 R98, RZ, RZ, R8 ;  /* 0x000000ffff627224 */ /* 0x020fe200078e0008 */
[----:B------:R-:W-:Y:S01]  /*1940*/  SHF.R.U64 R99, R8, 0x10, R9 ;  /* 0x0000001008637819 */ /* 0x000fe20000001209 */
[--C-:B------:R-:W-:Y:S01]  /*1950*/  IMAD.MOV.U32 R8, RZ, RZ, R7.reuse ;  /* 0x000000ffff087224 */ /* 0x100fe200078e0007 */
[--C-:B------:R-:W-:Y:S01]  /*1960*/  SHF.R.U64 R101, R6, 0x10, R7.reuse ;  /* 0x0000001006657819 */ /* 0x100fe20000001207 */
[----:B------:R-:W-:Y:S01]  /*1970*/  IMAD.MOV.U32 R104, RZ, RZ, R32 ;  /* 0x000000ffff687224 */ /* 0x000fe200078e0020 */
[----:B------:R-:W-:Y:S01]  /*1980*/  SHF.R.U32.HI R31, RZ, 0x10, R7 ;  /* 0x00000010ff1f7819 */ /* 0x000fe20000011607 */
[----:B------:R-:W-:Y:S01]  /*1990*/  IMAD.MOV.U32 R100, RZ, RZ, R6 ;  /* 0x000000ffff647224 */ /* 0x000fe200078e0006 */
[----:B------:R-:W-:Y:S01]  /*19a0*/  MOV R7, R33 ;  /* 0x0000002100077202 */ /* 0x000fe20000000f00 */
[----:B------:R-:W-:Y:S01]  /*19b0*/  IMAD.MOV.U32 R6, RZ, RZ, R35 ;  /* 0x000000ffff067224 */ /* 0x000fe200078e0023 */
[----:B------:R-:W-:Y:S01]  /*19c0*/  MOV R102, R34 ;  /* 0x0000002200667202 */ /* 0x000fe20000000f00 */
[----:B------:R-:W-:Y:S01]  /*19d0*/  IMAD.MOV.U32 R92, RZ, RZ, R14 ;  /* 0x000000ffff5c7224 */ /* 0x000fe200078e000e */
[----:B------:R-:W-:Y:S01]  /*19e0*/  PRMT R104, R104, 0x5410, R7 ;  /* 0x0000541068687816 */ /* 0x000fe20000000007 */
[----:B------:R-:W-:Y:S01]  /*19f0*/  IMAD.MOV.U32 R94, RZ, RZ, R12 ;  /* 0x000000ffff5e7224 */ /* 0x000fe200078e000c */
[----:B------:R-:W0:Y:S01]  /*1a00*/  LDC R7, c[0x0][0x360] ;  /* 0x0000d800ff077b82 */ /* 0x000e220000000800 */
[----:B------:R-:W-:Y:S01]  /*1a10*/  PRMT R102, R102, 0x5410, R6 ;  /* 0x0000541066667816 */ /* 0x000fe20000000006 */
[----:B------:R-:W-:Y:S01]  /*1a20*/  IMAD.MOV.U32 R88, RZ, RZ, R18 ;  /* 0x000000ffff587224 */ /* 0x000fe200078e0012 */
[----:B------:R-:W-:Y:S01]  /*1a30*/  SHF.R.U64 R106, R72, 0x10, R73 ;  /* 0x00000010486a7819 */ /* 0x000fe20000001249 */
[----:B------:R-:W-:Y:S01]  /*1a40*/  IMAD.MOV.U32 R80, RZ, RZ, R26 ;  /* 0x000000ffff507224 */ /* 0x000fe200078e001a */
[----:B------:R-:W-:Y:S01]  /*1a50*/  SHF.R.U64 R6, R50, 0x10, R51 ;  /* 0x0000001032067819 */ /* 0x000fe20000001233 */
[----:B------:R-:W-:Y:S01]  /*1a60*/  IMAD.MOV.U32 R82, RZ, RZ, R24 ;  /* 0x000000ffff527224 */ /* 0x000fe200078e0018 */
[----:B------:R-:W-:Y:S01]  /*1a70*/  SHF.R.U32.HI R107, RZ, 0x10, R73 ;  /* 0x00000010ff6b7819 */ /* 0x000fe20000011649 */
[----:B------:R-:W-:Y:S01]  /*1a80*/  IMAD.MOV.U32 R86, RZ, RZ, R20 ;  /* 0x000000ffff567224 */ /* 0x000fe200078e0014 */
[----:B------:R-:W-:Y:S01]  /*1a90*/  PRMT R106, R106, 0x5410, R6 ;  /* 0x000054106a6a7816 */ /* 0x000fe20000000006 */
[----:B------:R-:W-:Y:S01]  /*1aa0*/  IMAD.MOV.U32 R30, RZ, RZ, R29 ;  /* 0x000000ffff1e7224 */ /* 0x000fe200078e001d */
[----:B------:R-:W-:Y:S01]  /*1ab0*/  SHF.R.U32.HI R6, RZ, 0x10, R51 ;  /* 0x00000010ff067819 */ /* 0x000fe20000011633 */
[----:B------:R-:W-:Y:S01]  /*1ac0*/  IMAD.U32 R116, RZ, RZ, UR4 ;  /* 0x00000004ff747e24 */ /* 0x000fe2000f8e00ff */
[----:B------:R-:W-:Y:S01]  /*1ad0*/  SHF.R.U32.HI R109, RZ, 0x10, R71 ;  /* 0x00000010ff6d7819 */ /* 0x000fe20000011647 */
[----:B------:R-:W-:Y:S01]  /*1ae0*/  IMAD.MOV.U32 R117, RZ, RZ, RZ ;  /* 0x000000ffff757224 */ /* 0x000fe200078e00ff */
[----:B------:R-:W-:Y:S01]  /*1af0*/  PRMT R107, R107, 0x5410, R6 ;  /* 0x000054106b6b7816 */ /* 0x000fe20000000006 */
[----:B------:R-:W1:Y:S01]  /*1b00*/  LDCU UR12, c[0x0][0x408] ;  /* 0x00008100ff0c77ac */ /* 0x000e620008000800 */
[----:B------:R-:W-:-:S02]  /*1b10*/  SHF.R.U32.HI R6, RZ, 0x10, R53 ;  /* 0x00000010ff067819 */ /* 0x000fc40000011635 */
[----:B------:R-:W-:Y:S01]  /*1b20*/  SHF.R.U32.HI R140, RZ, 0x10, R69 ;  /* 0x00000010ff8c7819 */ /* 0x000fe20000011645 */
[----:B------:R-:W2:Y:S01]  /*1b30*/  LDCU UR15, c[0x0][0x388] ;  /* 0x00007100ff0f77ac */ /* 0x000ea20008000800 */
[----:B------:R-:W-:Y:S02]  /*1b40*/  PRMT R109, R109, 0x5410, R6 ;  /* 0x000054106d6d7816 */ /* 0x000fe40000000006 */
[----:B------:R-:W-:Y:S01]  /*1b50*/  SHF.R.U32.HI R6, RZ, 0x10, R55 ;  /* 0x00000010ff067819 */ /* 0x000fe20000011637 */
[----:B0-----:R-:W-:Y:S01]  /*1b60*/  IMAD R110, R7, UR4, R126 ;  /* 0x00000004076e7c24 */ /* 0x001fe2000f8e027e */
[----:B------:R-:W-:Y:S01]  /*1b70*/  PRMT R100, R100, 0x5410, R8 ;  /* 0x0000541064647816 */ /* 0x000fe20000000008 */
[----:B------:R-:W-:Y:S01]  /*1b80*/  IMAD.HI.U32 R7, R76, -0x2daee0ad, RZ ;  /* 0xd2511f534c077827 */ /* 0x000fe200078e00ff */
[----:B------:R-:W-:Y:S01]  /*1b90*/  SHF.R.U64 R108, R70, 0x10, R71 ;  /* 0x00000010466c7819 */ /* 0x000fe20000001247 */
[----:B------:R-:W0:Y:S01]  /*1ba0*/  LDCU.U8 UR13, c[0x0][0x410] ;  /* 0x00008200ff0d77ac */ /* 0x000e220008000000 */
[----:B------:R-:W-:-:S02]  /*1bb0*/  SHF.R.U64 R8, R52, 0x10, R53 ;  /* 0x0000001034087819 */ /* 0x000fc40000001235 */
[----:B------:R-:W-:Y:S01]  /*1bc0*/  PRMT R140, R140, 0x5410, R6 ;  /* 0x000054108c8c7816 */ /* 0x000fe20000000006 */
[----:B------:R-:W3:Y:S01]  /*1bd0*/  LDCU UR14, c[0x0][0x400] ;  /* 0x00008000ff0e77ac */ /* 0x000ee20008000800 */
[----:B------:R-:W-:Y:S02]  /*1be0*/  SHF.R.U32.HI R142, RZ, 0x10, R67 ;  /* 0x00000010ff8e7819 */ /* 0x000fe40000011643 */
[----:B------:R-:W-:Y:S01]  /*1bf0*/  SHF.R.U32.HI R6, RZ, 0x10, R57 ;  /* 0x00000010ff067819 */ /* 0x000fe20000011639 */
[----:B------:R-:W4:Y:S01]  /*1c00*/  LDCU.64 UR8, c[0x0][0x398] ;  /* 0x00007300ff0877ac */ /* 0x000f220008000a00 */
[----:B------:R-:W-:Y:S02]  /*1c10*/  PRMT R108, R108, 0x5410, R8 ;  /* 0x000054106c6c7816 */ /* 0x000fe40000000008 */
[----:B------:R-:W-:Y:S01]  /*1c20*/  SHF.R.U64 R139, R68, 0x10, R69 ;  /* 0x00000010448b7819 */ /* 0x000fe20000001245 */
[----:B------:R-:W0:Y:S01]  /*1c30*/  LDCU.64 UR10, c[0x0][0x3a0] ;  /* 0x00007400ff0a77ac */ /* 0x000e220008000a00 */
[----:B------:R-:W-:-:S02]  /*1c40*/  SHF.R.U64 R8, R54, 0x10, R55 ;  /* 0x0000001036087819 */ /* 0x000fc40000001237 */
[----:B------:R-:W-:Y:S01]  /*1c50*/  PRMT R142, R142, 0x5410, R6 ;  /* 0x000054108e8e7816 */ /* 0x000fe20000000006 */
[----:B------:R-:W-:Y:S01]  /*1c60*/  IMAD.HI.U32 R6, R110, -0x326172a9, RZ ;  /* 0xcd9e8d576e067827 */ /* 0x000fe200078e00ff */
[----:B------:R-:W-:Y:S01]  /*1c70*/  MOV R96, R10 ;  /* 0x0000000a00607202 */ /* 0x000fe20000000f00 */
[----:B------:R-:W-:Y:S01]  /*1c80*/  UPLOP3.LUT UP1, UPT, UPT, UPT, UPT, 0x40, 0x4 ;  /* 0x000000000004789c */ /* 0x000fe20003f2e870 */
[----:B------:R-:W-:Y:S02]  /*1c90*/  SHF.R.U64 R97, R10, 0x10, R11 ;  /* 0x000000100a617819 */ /* 0x000fe4000000120b */
[----:B------:R-:W-:Y:S02]  /*1ca0*/  MOV R10, R9 ;  /* 0x00000009000a7202 */ /* 0x000fe40000000f00 */
[----:B------:R-:W-:Y:S02]  /*1cb0*/  PRMT R139, R139, 0x5410, R8 ;  /* 0x000054108b8b7816 */ /* 0x000fe40000000008 */
[----:B------:R-:W-:Y:S01]  /*1cc0*/  SHF.R.U64 R93, R14, 0x10, R15 ;  /* 0x000000100e5d7819 */ /* 0x000fe2000000120f */
[--C-:B------:R-:W-:Y:S01]  /*1cd0*/  IMAD.MOV.U32 R14, RZ, RZ, R13.reuse ;  /* 0x000000ffff0e7224 */ /* 0x100fe200078e000d */
[----:B------:R-:W-:Y:S01]  /*1ce0*/  SHF.R.U64 R95, R12, 0x10, R13 ;  /* 0x000000100c5f7819 */ /* 0x000fe2000000120d */
[----:B------:R-:W-:Y:S01]  /*1cf0*/  IMAD.MOV.U32 R12, RZ, RZ, R11 ;  /* 0x000000ffff0c7224 */ /* 0x000fe200078e000b */
[----:B------:R-:W-:-:S02]  /*1d00*/  SHF.R.U32.HI R9, RZ, 0x10, R9 ;  /* 0x00000010ff097819 */ /* 0x000fc40000011609 */
[----:B------:R-:W-:Y:S02]  /*1d10*/  SHF.R.U64 R141, R66, 0x10, R67 ;  /* 0x00000010428d7819 */ /* 0x000fe40000001243 */
[----:B------:R-:W-:Y:S02]  /*1d20*/  SHF.R.U64 R8, R56, 0x10, R57 ;  /* 0x0000001038087819 */ /* 0x000fe40000001239 */
[----:B------:R-:W-:Y:S02]  /*1d30*/  LOP3.LUT R7, R7, R75, RZ, 0x3c, !PT ;  /* 0x0000004b07077212 */ /* 0x000fe400078e3cff */
[----:B------:R-:W-:Y:S02]  /*1d40*/  SHF.R.U32.HI R13, RZ, 0x10, R13 ;  /* 0x00000010ff0d7819 */ /* 0x000fe4000001160d */
[----:B------:R-:W-:Y:S02]  /*1d50*/  SHF.R.U32.HI R11, RZ, 0x10, R11 ;  /* 0x00000010ff0b7819 */ /* 0x000fe4000001160b */
[----:B------:R-:W-:-:S02]  /*1d60*/  LOP3.LUT R6, R77, R6, R74, 0x96, !PT ;  /* 0x000000064d067212 */ /* 0x000fc400078e964a */
[----:B------:R-:W-:Y:S01]  /*1d70*/  PRMT R98, R98, 0x5410, R10 ;  /* 0x0000541062627816 */ /* 0x000fe2000000000a */
[----:B------:R-:W-:Y:S01]  /*1d80*/  VIADD R10, R74, 0x9e3779b9 ;  /* 0x9e3779b94a0a7836 */ /* 0x000fe20000000000 */
[----:B------:R-:W-:Y:S01]  /*1d90*/  PRMT R99, R99, 0x5410, R9 ;  /* 0x0000541063637816 */ /* 0x000fe20000000009 */
[----:B------:R-:W-:Y:S01]  /*1da0*/  IMAD R9, R110, -0x326172a9, RZ ;  /* 0xcd9e8d576e097824 */ /* 0x000fe200078e02ff */
[----:B------:R-:W-:Y:S01]  /*1db0*/  PRMT R141, R141, 0x5410, R8 ;  /* 0x000054108d8d7816 */ /* 0x000fe20000000008 */
[----:B------:R-:W-:Y:S01]  /*1dc0*/  IMAD.HI.U32 R8, R7, -0x326172a9, RZ ;  /* 0xcd9e8d5707087827 */ /* 0x000fe200078e00ff */
[----:B------:R-:W-:Y:S02]  /*1dd0*/  PRMT R95, R95, 0x5410, R13 ;  /* 0x000054105f5f7816 */ /* 0x000fe4000000000d */
[----:B------:R-:W-:Y:S01]  /*1de0*/  PRMT R96, R96, 0x5410, R12 ;  /* 0x0000541060607816 */ /* 0x000fe2000000000c */
[----:B------:R-:W-:Y:S01]  /*1df0*/  IMAD R12, R76, -0x2daee0ad, RZ ;  /* 0xd2511f534c0c7824 */ /* 0x000fe200078e02ff */
[----:B------:R-:W-:Y:S01]  /*1e00*/  PRMT R97, R97, 0x5410, R11 ;  /* 0x0000541061617816 */ /* 0x000fe2000000000b */
[----:B------:R-:W-:Y:S01]  /*1e10*/  IMAD.HI.U32 R11, R6, -0x2daee0ad, RZ ;  /* 0xd2511f53060b7827 */ /* 0x000fe200078e00ff */
[----:B------:R-:W-:-:S02]  /*1e20*/  LOP3.LUT R8, R10, R9, R8, 0x96, !PT ;  /* 0x000000090a087212 */ /* 0x000fc400078e9608 */
[----:B------:R-:W-:Y:S01]  /*1e30*/  PRMT R94, R94, 0x5410, R14 ;  /* 0x000054105e5e7816 */ /* 0x000fe2000000000e */
[----:B------:R-:W-:Y:S01]  /*1e40*/  VIADD R13, R75, 0xbb67ae85 ;  /* 0xbb67ae854b0d7836 */ /* 0x000fe20000000000 */
[----:B------:R-:W-:Y:S01]  /*1e50*/  SHF.R.U64 R143, R64, 0x10, R65 ;  /* 0x00000010408f7819 */ /* 0x000fe20000001241 */
[----:B------:R-:W-:Y:S01]  /*1e60*/  IMAD.HI.U32 R10, R8, -0x2daee0ad, RZ ;  /* 0xd2511f53080a7827 */ /* 0x000fe200078e00ff */
[----:B------:R-:W-:Y:S02]  /*1e70*/  SHF.R.U64 R14, R58, 0x10, R59 ;  /* 0x000000103a0e7819 */ /* 0x000fe4000000123b */
[----:B------:R-:W-:Y:S01]  /*1e80*/  LOP3.LUT R11, R13, R12, R11, 0x96, !PT ;  /* 0x0000000c0d0b7212 */ /* 0x000fe200078e960b */
[----:B------:R-:W-:Y:S01]  /*1e90*/  IMAD R13, R6, -0x2daee0ad, RZ ;  /* 0xd2511f53060d7824 */ /* 0x000fe200078e02ff */
[----:B------:R-:W-:Y:S01]  /*1ea0*/  IADD3 R12, PT, PT, R75, 0x76cf5d0a, RZ ;  /* 0x76cf5d0a4b0c7810 */ /* 0x000fe20007ffe0ff */
[----:B------:R-:W-:Y:S01]  /*1eb0*/  IMAD R7, R7, -0x326172a9, RZ ;  /* 0xcd9e8d5707077824 */ /* 0x000fe200078e02ff */
[----:B------:R-:W-:Y:S01]  /*1ec0*/  PRMT R143, R143, 0x5410, R14 ;  /* 0x000054108f8f7816 */ /* 0x000fe2000000000e */
[----:B------:R-:W-:Y:S01]  /*1ed0*/  IMAD.HI.U32 R6, R11, -0x326172a9, RZ ;  /* 0xcd9e8d570b067827 */ /* 0x000fe200078e00ff */
[----:B------:R-:W-:-:S02]  /*1ee0*/  LOP3.LUT R10, R12, R13, R10, 0x96, !PT ;  /* 0x0000000d0c0a7212 */ /* 0x000fc400078e960a */
[----:B------:R-:W-:Y:S01]  /*1ef0*/  IADD3 R13, PT, PT, R75, 0x32370b8f, RZ ;  /* 0x32370b8f4b0d7810 */ /* 0x000fe20007ffe0ff */
[----:B------:R-:W-:Y:S01]  /*1f00*/  VIADD R9, R74, 0x3c6ef372 ;  /* 0x3c6ef3724a097836 */ /* 0x000fe20000000000 */
[----:B------:R-:W-:Y:S01]  /*1f10*/  SHF.R.U32.HI R144, RZ, 0x10, R65 ;  /* 0x00000010ff907819 */ /* 0x000fe20000011641 */
[----:B------:R-:W-:Y:S01]  /*1f20*/  IMAD R12, R8, -0x2daee0ad, RZ ;  /* 0xd2511f53080c7824 */ /* 0x000fe200078e02ff */
[----:B------:R-:W-:Y:S01]  /*1f30*/  SHF.R.U32.HI R14, RZ, 0x10, R59 ;  /* 0x00000010ff0e7819 */ /* 0x000fe2000001163b */
[----:B------:R-:W-:Y:S01]  /*1f40*/  IMAD R8, R11, -0x326172a9, RZ ;  /* 0xcd9e8d570b087824 */ /* 0x000fe200078e02ff */
[----:B------:R-:W-:Y:S01]  /*1f50*/  LOP3.LUT R6, R9, R7, R6, 0x96, !PT ;  /* 0x0000000709067212 */ /* 0x000fe200078e9606 */
[----:B------:R-:W-:Y:S01]  /*1f60*/  VIADD R9, R74, 0xdaa66d2b ;  /* 0xdaa66d2b4a097836 */ /* 0x000fe20000000000 */
[----:B------:R-:W-:Y:S01]  /*1f70*/  PRMT R144, R144, 0x5410, R14 ;  /* 0x0000541090907816 */ /* 0x000fe2000000000e */
[----:B------:R-:W-:Y:S01]  /*1f80*/  IMAD.HI.U32 R7, R10, -0x326172a9, RZ ;  /* 0xcd9e8d570a077827 */ /* 0x000fe200078e00ff */
[----:B------:R-:W-:-:S02]  /*1f90*/  SHF.R.U64 R145, R62, 0x10, R63 ;  /* 0x000000103e917819 */ /* 0x000fc4000000123f */
[----:B------:R-:W-:Y:S01]  /*1fa0*/  SHF.R.U64 R14, R60, 0x10, R61 ;  /* 0x000000103c0e7819 */ /* 0x000fe2000000123d */
[----:B------:R-:W-:Y:S01]  /*1fb0*/  IMAD.HI.U32 R11, R6, -0x2daee0ad, RZ ;  /* 0xd2511f53060b7827 */ /* 0x000fe200078e00ff */
[----:B------:R-:W-:Y:S02]  /*1fc0*/  LOP3.LUT R7, R9, R8, R7, 0x96, !PT ;  /* 0x0000000809077212 */ /* 0x000fe400078e9607 */
[----:B------:R-:W-:Y:S01]  /*1fd0*/  SHF.R.U64 R89, R18, 0x10, R19 ;  /* 0x0000001012597819 */ /* 0x000fe20000001213 */
[----:B------:R-:W-:Y:S01]  /*1fe0*/  IMAD R9, R10, -0x326172a9, RZ ;  /* 0xcd9e8d570a097824 */ /* 0x000fe200078e02ff */
[----:B------:R-:W-:Y:S01]  /*1ff0*/  LOP3.LUT R11, R13, R12, R11, 0x96, !PT ;  /* 0x0000000c0d0b7212 */ /* 0x000fe200078e960b */
[----:B------:R-:W-:Y:S01]  /*2000*/  VIADD R12, R75, 0xed9eba14 ;  /* 0xed9eba144b0c7836 */ /* 0x000fe20000000000 */
[----:B------:R-:W-:Y:S01]  /*2010*/  PRMT R145, R145, 0x5410, R14 ;  /* 0x0000541091917816 */ /* 0x000fe2000000000e */
[----:B------:R-:W-:Y:S01]  /*2020*/  IMAD R13, R6, -0x2daee0ad, RZ ;  /* 0xd2511f53060d7824 */ /* 0x000fe200078e02ff */
[----:B------:R-:W-:Y:S01]  /*2030*/  SHF.R.U64 R91, R16, 0x10, R17 ;  /* 0x00000010105b7819 */ /* 0x000fe20000001211 */
[----:B------:R-:W-:Y:S01]  /*2040*/  IMAD.HI.U32 R10, R7, -0x2daee0ad, RZ ;  /* 0xd2511f53070a7827 */ /* 0x000fe200078e00ff */
[----:B------:R-:W-:-:S02]  /*2050*/  SHF.R.U32.HI R146, RZ, 0x10, R63 ;  /* 0x00000010ff927819 */ /* 0x000fc4000001163f */
[----:B------:R-:W-:Y:S01]  /*2060*/  SHF.R.U32.HI R14, RZ, 0x10, R61 ;  /* 0x00000010ff0e7819 */ /* 0x000fe2000001163d */
[----:B------:R-:W-:Y:S01]  /*2070*/  IMAD.HI.U32 R6, R11, -0x326172a9, RZ ;  /* 0xcd9e8d570b067827 */ /* 0x000fe200078e00ff */
[----:B------:R-:W-:Y:S02]  /*2080*/  LOP3.LUT R10, R12, R13, R10, 0x96, !PT ;  /* 0x0000000d0c0a7212 */ /* 0x000fe400078e960a */
[----:B------:R-:W-:Y:S01]  /*2090*/  MOV R90, R16 ;  /* 0x00000010005a7202 */ /* 0x000fe20000000f00 */
[----:B------:R-:W-:Y:S01]  /*20a0*/  VIADD R8, R74, 0x78dde6e4 ;  /* 0x78dde6e44a087836 */ /* 0x000fe20000000000 */
[----:B------:R-:W-:Y:S01]  /*20b0*/  MOV R16, R15 ;  /* 0x0000000f00107202 */ /* 0x000fe20000000f00 */
[----:B------:R-:W-:Y:S01]  /*20c0*/  IMAD R12, R7, -0x2daee0ad, RZ ;  /* 0xd2511f53070c7824 */ /* 0x000fe200078e02ff */
[----:B------:R-:W-:Y:S01]  /*20d0*/  PRMT R146, R146, 0x5410, R14 ;  /* 0x0000541092927816 */ /* 0x000fe2000000000e */
[----:B------:R-:W-:Y:S01]  /*20e0*/  IMAD.HI.U32 R7, R10, -0x326172a9, RZ ;  /* 0xcd9e8d570a077827 */ /* 0x000fe200078e00ff */
[----:B------:R-:W-:-:S02]  /*20f0*/  LOP3.LUT R6, R8, R9, R6, 0x96, !PT ;  /* 0x0000000908067212 */ /* 0x000fc400078e9606 */
[----:B------:R-:W-:Y:S01]  /*2100*/  IADD3 R9, PT, PT, R74, 0x1715609d, RZ ;  /* 0x1715609d4a097810 */ /* 0x000fe20007ffe0ff */
[----:B------:R-:W-:Y:S01]  /*2110*/  IMAD R8, R11, -0x326172a9, RZ ;  /* 0xcd9e8d570b087824 */ /* 0x000fe200078e02ff */
[----:B------:R-:W-:Y:S01]  /*2120*/  SHF.R.U32.HI R15, RZ, 0x10, R15 ;  /* 0x00000010ff0f7819 */ /* 0x000fe2000001160f */
[----:B------:R-:W-:Y:S01]  /*2130*/  IMAD.HI.U32 R11, R6, -0x2daee0ad, RZ ;  /* 0xd2511f53060b7827 */ /* 0x000fe200078e00ff */
[----:B------:R-:W-:Y:S02]  /*2140*/  SHF.R.U64 R147, R48, 0x10, R49 ;  /* 0x0000001030937819 */ /* 0x000fe40000001231 */
[----:B------:R-:W-:Y:S01]  /*2150*/  LOP3.LUT R7, R9, R8, R7, 0x96, !PT ;  /* 0x0000000809077212 */ /* 0x000fe200078e9607 */
[----:B------:R-:W-:Y:S01]  /*2160*/  VIADD R13, R75, 0xa9066899 ;  /* 0xa90668994b0d7836 */ /* 0x000fe20000000000 */
[----:B------:R-:W-:Y:S01]  /*2170*/  SHF.R.U64 R14, R2, 0x10, R3 ;  /* 0x00000010020e7819 */ /* 0x000fe20000001203 */
[--C-:B------:R-:W-:Y:S01]  /*2180*/  IMAD.MOV.U32 R18, RZ, RZ, R17.reuse ;  /* 0x000000ffff127224 */ /* 0x100fe200078e0011 */
[----:B------:R-:W-:Y:S01]  /*2190*/  SHF.R.U32.HI R17, RZ, 0x10, R17 ;  /* 0x00000010ff117819 */ /* 0x000fe20000011611 */
[----:B------:R-:W-:Y:S01]  /*21a0*/  IMAD.SHL.U32 R8, R126, 0x20, RZ ;  /* 0x000000207e087824 */ /* 0x000fe200078e00ff */
[----:B------:R-:W-:Y:S01]  /*21b0*/  LOP3.LUT R11, R13, R12, R11, 0x96, !PT ;  /* 0x0000000c0d0b7212 */ /* 0x000fe200078e960b */
[----:B------:R-:W-:Y:S01]  /*21c0*/  IMAD R9, R6, -0x2daee0ad, RZ ;  /* 0xd2511f5306097824 */ /* 0x000fe200078e02ff */
[----:B------:R-:W-:Y:S01]  /*21d0*/  PRMT R91, R91, 0x5410, R17 ;  /* 0x000054105b5b7816 */ /* 0x000fe20000000011 */
[----:B------:R-:W-:Y:S01]  /*21e0*/  IMAD R10, R10, -0x326172a9, RZ ;  /* 0xcd9e8d570a0a7824 */ /* 0x000fe200078e02ff */
[----:B------:R-:W-:Y:S01]  /*21f0*/  SHF.R.S32.HI R13, RZ, 0x2, R5 ;  /* 0x00000002ff0d7819 */ /* 0x000fe20000011405 */
[----:B------:R-:W-:Y:S01]  /*2200*/  IMAD.HI.U32 R5, R11, -0x326172a9, RZ ;  /* 0xcd9e8d570b057827 */ /* 0x000fe200078e00ff */
[----:B------:R-:W-:-:S02]  /*2210*/  LOP3.LUT R17, R8, 0x3e0, RZ, 0xc0, !PT ;  /* 0x000003e008117812 */ /* 0x000fc400078ec0ff */
[----:B------:R-:W-:Y:S01]  /*2220*/  IADD3 R12, PT, PT, R75, 0x646e171e, RZ ;  /* 0x646e171e4b0c7810 */ /* 0x000fe20007ffe0ff */
[----:B------:R-:W-:Y:S01]  /*2230*/  IMAD.HI.U32 R8, R7, -0x2daee0ad, RZ ;  /* 0xd2511f5307087827 */ /* 0x000fe200078e00ff */
[----:B------:R-:W-:Y:S02]  /*2240*/  PRMT R93, R93, 0x5410, R15 ;  /* 0x000054105d5d7816 */ /* 0x000fe4000000000f */
[----:B------:R-:W-:Y:S01]  /*2250*/  PRMT R147, R147, 0x5410, R14 ;  /* 0x0000541093937816 */ /* 0x000fe2000000000e */
[----:B------:R-:W-:Y:S01]  /*2260*/  VIADD R6, R74, 0xb54cda56 ;  /* 0xb54cda564a067836 */ /* 0x000fe20000000000 */
[----:B------:R-:W-:Y:S01]  /*2270*/  LOP3.LUT R15, R126, 0xe0, RZ, 0xc0, !PT ;  /* 0x000000e07e0f7812 */ /* 0x000fe200078ec0ff */
[----:B------:R-:W-:Y:S01]  /*2280*/  IMAD R11, R11, -0x326172a9, RZ ;  /* 0xcd9e8d570b0b7824 */ /* 0x000fe200078e02ff */
[----:B------:R-:W-:Y:S02]  /*2290*/  LOP3.LUT R14, R13, 0xff, RZ, 0xc0, !PT ;  /* 0x000000ff0d0e7812 */ /* 0x000fe400078ec0ff */
[----:B------:R-:W-:Y:S01]  /*22a0*/  LOP3.LUT R8, R12, R9, R8, 0x96, !PT ;  /* 0x000000090c087212 */ /* 0x000fe200078e9608 */
[----:B------:R-:W-:Y:S01]  /*22b0*/  VIADD R9, R74, 0x5384540f ;  /* 0x5384540f4a097836 */ /* 0x000fe20000000000 */
[----:B------:R-:W-:Y:S01]  /*22c0*/  LOP3.LUT R5, R6, R10, R5, 0x96, !PT ;  /* 0x0000000a06057212 */ /* 0x000fe200078e9605 */
[----:B------:R-:W-:Y:S01]  /*22d0*/  IMAD R10, R7, -0x2daee0ad, RZ ;  /* 0xd2511f53070a7824 */ /* 0x000fe200078e02ff */
[----:B------:R-:W-:Y:S01]  /*22e0*/  VIADDMNMX R15, R14, -R15, RZ, !PT ;  /* 0x8000000f0e0f7246 */ /* 0x000fe200078001ff */
[----:B------:R-:W-:Y:S01]  /*22f0*/  IMAD.HI.U32 R6, R8, -0x326172a9, RZ ;  /* 0xcd9e8d5708067827 */ /* 0x000fe200078e00ff */
[----:B------:R-:W-:-:S02]  /*2300*/  SHF.R.U32.HI R13, RZ, 0x1, R13 ;  /* 0x00000001ff0d7819 */ /* 0x000fc4000001160d */
[----:B------:R-:W-:Y:S01]  /*2310*/  IADD3 R12, PT, PT, R75, 0x1fd5c5a3, RZ ;  /* 0x1fd5c5a34b0c7810 */ /* 0x000fe20007ffe0ff */
[----:B------:R-:W-:Y:S01]  /*2320*/  IMAD.HI.U32 R7, R5, -0x2daee0ad, RZ ;  /* 0xd2511f5305077827 */ /* 0x000fe200078e00ff */
[----:B------:R-:W-:Y:S02]  /*2330*/  LOP3.LUT R112, R13, 0x7fffff80, RZ, 0xc0, !PT ;  /* 0x7fffff800d707812 */ /* 0x000fe400078ec0ff */
[----:B------:R-:W-:Y:S01]  /*2340*/  VIMNMX R15, PT, PT, R15, 0x20, PT ;  /* 0x000000200f0f7848 */ /* 0x000fe20003fe0100 */
[----:B------:R-:W-:Y:S01]  /*2350*/  IMAD R8, R8, -0x326172a9, RZ ;  /* 0xcd9e8d5708087824 */ /* 0x000fe200078e02ff */
[----:B------:R-:W-:Y:S01]  /*2360*/  LOP3.LUT R6, R9, R11, R6, 0x96, !PT ;  /* 0x0000000b09067212 */ /* 0x000fe200078e9606 */
[----:B------:R-:W-:Y:S01]  /*2370*/  IMAD R11, R5, -0x2daee0ad, RZ ;  /* 0xd2511f53050b7824 */ /* 0x000fe200078e02ff */
[----:B------:R-:W-:Y:S01]  /*2380*/  LOP3.LUT R7, R12, R10, R7, 0x96, !PT ;  /* 0x0000000a0c077212 */ /* 0x000fe200078e9607 */
[----:B------:R-:W-:Y:S01]  /*2390*/  VIADD R12, R75, 0xdb3d7428 ;  /* 0xdb3d74284b0c7836 */ /* 0x000fe20000000000 */
[----:B------:R-:W-:Y:S01]  /*23a0*/  LEA R15, R15, R112, 0x2 ;  /* 0x000000700f0f7211 */ /* 0x000fe200078e10ff */
[----:B------:R-:W-:Y:S01]  /*23b0*/  IMAD.HI.U32 R10, R6, -0x2daee0ad, RZ ;  /* 0xd2511f53060a7827 */ /* 0x000fe200078e00ff */
[----:B------:R-:W-:-:S02]  /*23c0*/  VIADDMNMX R17, R14, -R17, RZ, !PT ;  /* 0x800000110e117246 */ /* 0x000fc400078001ff */
[----:B------:R-:W-:Y:S01]  /*23d0*/  I2FP.F32.U32 R15, R15 ;  /* 0x0000000f000f7245 */ /* 0x000fe20000201000 */
[----:B------:R-:W-:Y:S01]  /*23e0*/  IMAD.HI.U32 R5, R7, -0x326172a9, RZ ;  /* 0xcd9e8d5707057827 */ /* 0x000fe200078e00ff */
[----:B------:R-:W-:Y:S02]  /*23f0*/  LOP3.LUT R10, R12, R11, R10, 0x96, !PT ;  /* 0x0000000b0c0a7212 */ /* 0x000fe400078e960a */
[----:B------:R0:W0:Y:S01]  /*2400*/  MUFU.RCP R111, R15 ;  /* 0x0000000f006f7308 */ /* 0x0000220000001000 */
[C---:B------:R-:W-:Y:S01]  /*2410*/  VIADD R9, R74.reuse, 0xf1bbcdc8 ;  /* 0xf1bbcdc84a097836 */ /* 0x040fe20000000000 */
[----:B------:R-:W-:Y:S01]  /*2420*/  MOV R78, R28 ;  /* 0x0000001c004e7202 */ /* 0x000fe20000000f00 */
[----:B------:R-:W-:Y:S01]  /*2430*/  VIADD R11, R74, 0x8ff34781 ;  /* 0x8ff347814a0b7836 */ /* 0x000fe20000000000 */
[----:B------:R-:W-:Y:S01]  /*2440*/  SHF.R.U64 R79, R28, 0x10, R29 ;  /* 0x000000101c4f7819 */ /* 0x000fe2000000121d */
[----:B------:R-:W-:Y:S01]  /*2450*/  IMAD.HI.U32 R113, R10, -0x326172a9, RZ ;  /* 0xcd9e8d570a717827 */ /* 0x000fe200078e00ff */
[----:B------:R-:W-:-:S02]  /*2460*/  LOP3.LUT R5, R9, R8, R5, 0x96, !PT ;  /* 0x0000000809057212 */ /* 0x000fc400078e9605 */
[----:B------:R-:W-:Y:S01]  /*2470*/  SHF.R.U64 R81, R26, 0x10, R27 ;  /* 0x000000101a517819 */ /* 0x000fe2000000121b */
[----:B------:R-:W-:Y:S01]  /*2480*/  IMAD R9, R6, -0x2daee0ad, RZ ;  /* 0xd2511f5306097824 */ /* 0x000fe200078e02ff */
[--C-:B------:R-:W-:Y:S01]  /*2490*/  SHF.R.U64 R83, R24, 0x10, R25.reuse ;  /* 0x0000001018537819 */ /* 0x100fe20000001219 */
[----:B------:R-:W-:Y:S01]  /*24a0*/  IMAD.MOV.U32 R26, RZ, RZ, R25 ;  /* 0x000000ffff1a7224 */ /* 0x000fe200078e0019 */
[----:B------:R-:W-:Y:S01]  /*24b0*/  MOV R84, R22 ;  /* 0x0000001600547202 */ /* 0x000fe20000000f00 */
[--C-:B------:R-:W-:Y:S01]  /*24c0*/  IMAD.MOV.U32 R24, RZ, RZ, R23.reuse ;  /* 0x000000ffff187224 */ /* 0x100fe200078e0017 */
[----:B------:R-:W-:Y:S01]  /*24d0*/  SHF.R.U64 R85, R22, 0x10, R23 ;  /* 0x0000001016557819 */ /* 0x000fe20000001217 */
[----:B------:R-:W-:Y:S01]  /*24e0*/  IMAD R8, R7, -0x326172a9, RZ ;  /* 0xcd9e8d5707087824 */ /* 0x000fe200078e02ff */
[----:B------:R-:W-:Y:S01]  /*24f0*/  SHF.R.U64 R87, R20, 0x10, R21 ;  /* 0x0000001014577819 */ /* 0x000fe20000001215 */
[----:B------:R-:W-:Y:S01]  /*2500*/  IMAD.MOV.U32 R20, RZ, RZ, R19 ;  /* 0x000000ffff147224 */ /* 0x000fe200078e0013 */
[----:B------:R-:W-:Y:S01]  /*2510*/  MOV R28, R27 ;  /* 0x0000001b001c7202 */ /* 0x000fe20000000f00 */
[----:B------:R-:W-:Y:S01]  /*2520*/  IMAD.HI.U32 R114, R5, -0x2daee0ad, RZ ;  /* 0xd2511f5305727827 */ /* 0x000fe200078e00ff */
[----:B------:R-:W-:-:S02]  /*2530*/  MOV R22, R21 ;  /* 0x0000001500167202 */ /* 0x000fc40000000f00 */
[----:B------:R-:W-:Y:S01]  /*2540*/  SHF.R.U64 R103, R34, 0x10, R35 ;  /* 0x0000001022677819 */ /* 0x000fe20000001223 */
[----:B------:R-:W-:Y:S01]  /*2550*/  VIADD R6, R75, 0x96a522ad ;  /* 0x96a522ad4b067836 */ /* 0x000fe20000000000 */
[----:B------:R-:W-:Y:S01]  /*2560*/  SHF.R.U64 R105, R32, 0x10, R33 ;  /* 0x0000001020697819 */ /* 0x000fe20000001221 */
[----:B------:R-:W-:Y:S01]  /*2570*/  IMAD R118, R10, -0x326172a9, RZ ;  /* 0xcd9e8d570a767824 */ /* 0x000fe200078e02ff */
[----:B------:R-:W-:Y:S01]  /*2580*/  SHF.R.U32.HI R29, RZ, 0x10, R29 ;  /* 0x00000010ff1d7819 */ /* 0x000fe2000001161d */
[----:B------:R-:W-:Y:S01]  /*2590*/  IMAD R119, R5, -0x2daee0ad, RZ ;  /* 0xd2511f5305777824 */ /* 0x000fe200078e02ff */
        /* <DEDUP_REMOVED lines=9> */
[----:B------:R-:W-:Y:S02]  /*2630*/  VIMNMX R17, PT, PT, R17, 0x20, PT ;  /* 0x0000002011117848 */ /* 0x000fe40003fe0100 */
        /* <DEDUP_REMOVED lines=18> */
[----:B------:R-:W-:Y:S02]  /*2760*/  LEA R112, R17, R112, 0x2 ;  /* 0x0000007011707211 */ /* 0x000fe400078e10ff */
[----:B------:R-:W-:Y:S02]  /*2770*/  LOP3.LUT R113, R11, R8, R113, 0x96, !PT ;  /* 0x000000080b717212 */ /* 0x000fe400078e9671 */
[----:B------:R-:W-:Y:S02]  /*2780*/  LOP3.LUT R114, R6, R9, R114, 0x96, !PT ;  /* 0x0000000906727212 */ /* 0x000fe400078e9672 */
[----:B01234-:R-:W-:-:S07]  /*2790*/  LOP3.LUT R115, R4, 0x3, RZ, 0xc0, !PT ;  /* 0x0000000304737812 */ /* 0x01ffce00078ec0ff */
.L_x_25131:
[----:B------:R-:W-:Y:S01]  /*27a0*/  IMAD R40, R116, UR15, RZ ;  /* 0x0000000f74287c24 */ /* 0x000fe2000f8e02ff */
[----:B------:R-:W-:Y:S01]  /*27b0*/  ISETP.NE.AND P0, PT, R120, RZ, PT ;  /* 0x000000ff7800720c */ /* 0x000fe20003f05270 */
        /* <DEDUP_REMOVED lines=38> */
.L_x_24664:
        /* <DEDUP_REMOVED lines=13> */
.L_x_24666:
[----:B------:R-:W-:Y:S05]  /*2af0*/  BSYNC.RECONVERGENT B2 ;  /* 0x0000000000027941 */ /* 0x000fea0003800200 */
.L_x_24665:
[----:B------:R-:W-:Y:S01]  /*2b00*/  IMAD.WIDE.U32 R42, R110, -0x326172a9, RZ ;  /* 0xcd9e8d576e2a7825 */ /* 0x000fe200078e00ff */
[----:B------:R-:W-:Y:S02]  /*2b10*/  LOP3.LUT R40, R117, R47, R75, 0x96, !PT ;  /* 0x0000002f75287212 */ /* 0x000fe400078e964b */
[C---:B------:R-:W-:Y:S01]  /*2b20*/  IADD3 R113, PT, PT, R74.reuse, -0x700cb87f, RZ ;  /* 0x8ff347814a717810 */ /* 0x040fe20007ffe0ff */
        /* <DEDUP_REMOVED lines=49> */
[----:B------:R-:W-:-:S04]  /*2e40*/  IMAD.WIDE.U32 R40, R41, -0x326172a9, RZ ;  /* 0xcd9e8d5729287825 */ /* 0x000fc800078e00ff */
[----:B------:R-:W-:Y:S01]  /*2e50*/  IMAD.WIDE.U32 R46, R46, -0x2daee0ad, RZ ;  /* 0xd2511f532e2e7825 */ /* 0x000fe200078e00ff */
[----:B------:R-:W-:-:S03]  /*2e60*/  LOP3.LUT R113, R113, R42, R41, 0x96, !PT ;  /* 0x0000002a71717212 */ /* 0x000fc600078e9629 */
[----:B------:R-:W-:Y:S02]  /*2e70*/  VIADD R43, R75, 0x96a522ad ;  /* 0x96a522ad4b2b7836 */ /* 0x000fe40000000000 */
[----:B------:R-:W-:Y:S01]  /*2e80*/  IMAD.MOV.U32 R118, RZ, RZ, R40 ;  /* 0x000000ffff767224 */ /* 0x000fe200078e0028 */
[----:B------:R-:W-:Y:S01]  /*2e90*/  MOV R40, R119 ;  /* 0x0000007700287202 */ /* 0x000fe20000000f00 */
[----:B------:R-:W-:Y:S01]  /*2ea0*/  IMAD.MOV.U32 R42, RZ, RZ, RZ ;  /* 0x000000ffff2a7224 */ /* 0x000fe200078e00ff */
[----:B------:R-:W-:-:S07]  /*2eb0*/  LOP3.LUT R114, R43, R114, R47, 0x96, !PT ;  /* 0x000000722b727212 */ /* 0x000fce00078e962f */
.L_x_24663:
[----:B------:R-:W-:Y:S05]  /*2ec0*/  BSYNC.RECONVERGENT B1 ;  /* 0x0000000000017941 */ /* 0x000fea0003800200 */
.L_x_24662:
[----:B------:R-:W0:Y:S01]  /*2ed0*/  LDC R47, c[0x0][0x404] ;  /* 0x00010100ff2f7b82 */ /* 0x000e220000000800 */
[----:B------:R-:W-:Y:S01]  /*2ee0*/  ISETP.NE.AND P3, PT, R42, 0x1, PT ;  /* 0x000000012a00780c */ /* 0x000fe20003f65270 */
[----:B------:R-:W-:Y:S01]  /*2ef0*/  IMAD.MOV.U32 R126, RZ, RZ, 0x2f800000 ;  /* 0x2f800000ff7e7424 */ /* 0x000fe200078e00ff */
[----:B------:R-:W-:Y:S01]  /*2f00*/  I2FP.F32.U32 R41, R40 ;  /* 0x0000002800297245 */ /* 0x000fe20000201000 */
[----:B------:R-:W-:Y:S01]  /*2f10*/  BSSY.RECONVERGENT B1, `(.L_x_24667) ;  /* 0x0000058000017945 */ /* 0x000fe20003800200 */
[----:B------:R-:W-:-:S03]  /*2f20*/  HFMA2 R43, -RZ, RZ, 0, 1.1920928955078125e-07 ;  /* 0x00000002ff2b7431 */ /* 0x000fc600000001ff */
[----:B------:R-:W-:Y:S01]  /*2f30*/  FFMA.FTZ R40, R41, R126, 1.1641532182693481445e-10 ;  /* 0x2f00000029287423 */ /* 0x000fe2000001007e */
[----:B------:R-:W-:-:S04]  /*2f40*/  IMAD.MOV.U32 R41, RZ, RZ, R118 ;  /* 0x000000ffff297224 */ /* 0x000fc800078e0076 */
[----:B0-----:R-:W-:Y:S01]  /*2f50*/  FSETP.LE.FTZ.AND P2, PT, R40, R47, PT ;  /* 0x0000002f2800720b */ /* 0x001fe20003f53000 */
        /* <DEDUP_REMOVED lines=9> */
.L_x_24669:
        /* <DEDUP_REMOVED lines=13> */
.L_x_24671:
[----:B------:R-:W-:Y:S05]  /*30c0*/  BSYNC.RECONVERGENT B2 ;  /* 0x0000000000027941 */ /* 0x000fea0003800200 */
.L_x_24670:
        /* <DEDUP_REMOVED lines=57> */
[----:B------:R-:W-:Y:S02]  /*3460*/  HFMA2 R43, -RZ, RZ, 0, 0 ;  /* 0x00000000ff2b7431 */ /* 0x000fe400000001ff */
[----:B------:R-:W-:Y:S02]  /*3470*/  IMAD.MOV.U32 R41, RZ, RZ, R46 ;  /* 0x000000ffff297224 */ /* 0x000fe400078e002e */
[----:B------:R-:W-:-:S07]  /*3480*/  IMAD.MOV.U32 R46, RZ, RZ, R40 ;  /* 0x000000ffff2e7224 */ /* 0x000fce00078e0028 */
.L_x_24668:
[----:B------:R-:W-:Y:S05]  /*3490*/  BSYNC.RECONVERGENT B1 ;  /* 0x0000000000017941 */ /* 0x000fea0003800200 */
.L_x_24667:
[----:B------:R-:W-:Y:S01]  /*34a0*/  ISETP.NE.AND P4, PT, R43, 0x1, PT ;  /* 0x000000012b00780c */ /* 0x000fe20003f85270 */
[----:B------:R-:W-:Y:S01]  /*34b0*/  BSSY.RECONVERGENT B1, `(.L_x_24672) ;  /* 0x0000059000017945 */ /* 0x000fe20003800200 */
[----:B------:R-:W-:Y:S01]  /*34c0*/  I2FP.F32.U32 R41, R41 ;  /* 0x0000002900297245 */ /* 0x000fe20000201000 */
[----:B------:R-:W-:-:S04]  /*34d0*/  IMAD.MOV.U32 R42, RZ, RZ, 0x2 ;  /* 0x00000002ff2a7424 */ /* 0x000fc800078e00ff */
        /* <DEDUP_REMOVED lines=12> */
.L_x_24674:
        /* <DEDUP_REMOVED lines=13> */
.L_x_24676:
[----:B------:R-:W-:Y:S05]  /*3670*/  BSYNC.RECONVERGENT B2 ;  /* 0x0000000000027941 */ /* 0x000fea0003800200 */
.L_x_24675:
        /* <DEDUP_REMOVED lines=45> */
[----:B------:R-:W-:Y:S01]  /*3950*/  LOP3.LUT R42, R113, R114, R45, 0x96, !PT ;  /* 0x00000072712a7212 */ /* 0x000fe200078e962d */
[----:B------:R-:W-:Y:S01]  /*3960*/  VIADD R45, R75, 0xdb3d7428 ;  /* 0xdb3d74284b2d7836 */ /* 0x000fe20000000000 */
[----:B------:R-:W-:Y:S01]  /*3970*/  IADD3 R113, PT, PT, R74, -0x700cb87f, RZ ;  /* 0x8ff347814a717810 */ /* 0x000fe20007ffe0ff */
[----:B------:R-:W-:-:S04]  /*3980*/  IMAD.WIDE.U32 R114, R43, -0x2daee0ad, RZ ;  /* 0xd2511f532b727825 */ /* 0x000fc800078e00ff */
[----:B------:R-:W-:Y:S01]  /*3990*/  IMAD.WIDE.U32 R42, R42, -0x326172a9, RZ ;  /* 0xcd9e8d572a2a7825 */ /* 0x000fe200078e00ff */
[----:B------:R-:W-:-:S04]  /*39a0*/  LOP3.LUT R45, R45, R44, R115, 0x96, !PT ;  /* 0x0000002c2d2d7212 */ /* 0x000fc800078e9673 */
[----:B------:R-:W-:Y:S01]  /*39b0*/  LOP3.LUT R41, R41, R40, R43, 0x96, !PT ;  /* 0x0000002829297212 */ /* 0x000fe200078e962b */
[----:B------:R-:W-:Y:S02]  /*39c0*/  VIADD R43, R75, 0x96a522ad ;  /* 0x96a522ad4b2b7836 */ /* 0x000fe40000000000 */
[----:B------:R-:W-:-:S04]  /*39d0*/  IMAD.WIDE.U32 R118, R45, -0x326172a9, RZ ;  /* 0xcd9e8d572d767825 */ /* 0x000fc800078e00ff */
[----:B------:R-:W-:Y:S01]  /*39e0*/  IMAD.WIDE.U32 R40, R41, -0x2daee0ad, RZ ;  /* 0xd2511f5329287825 */ /* 0x000fe200078e00ff */
[----:B------:R-:W-:-:S03]  /*39f0*/  LOP3.LUT R113, R113, R42, R119, 0x96, !PT ;  /* 0x0000002a71717212 */ /* 0x000fc600078e9677 */
[----:B------:R-:W-:Y:S01]  /*3a00*/  IMAD.MOV.U32 R42, RZ, RZ, RZ ;  /* 0x000000ffff2a7224 */ /* 0x000fe200078e00ff */
[----:B------:R-:W-:Y:S01]  /*3a10*/  LOP3.LUT R114, R43, R114, R41, 0x96, !PT ;  /* 0x000000722b727212 */ /* 0x000fe200078e9629 */
[----:B------:R-:W-:Y:S01]  /*3a20*/  IMAD.MOV.U32 R41, RZ, RZ, R46 ;  /* 0x000000ffff297224 */ /* 0x000fe200078e002e */
[----:B------:R-:W-:-:S07]  /*3a30*/  MOV R46, R40 ;  /* 0x00000028002e7202 */ /* 0x000fce0000000f00 */
.L_x_24673:
[----:B------:R-:W-:Y:S05]  /*3a40*/  BSYNC.RECONVERGENT B1 ;  /* 0x0000000000017941 */ /* 0x000fea0003800200 */
.L_x_24672:
[----:B------:R-:W-:Y:S01]  /*3a50*/  ISETP.NE.AND P5, PT, R42, 0x1, PT ;  /* 0x000000012a00780c */ /* 0x000fe20003fa5270 */
[----:B------:R-:W-:Y:S01]  /*3a60*/  BSSY.RECONVERGENT B1, `(.L_x_24677) ;  /* 0x0000059000017945 */ /* 0x000fe20003800200 */
[----:B------:R-:W-:Y:S01]  /*3a70*/  I2FP.F32.U32 R41, R41 ;  /* 0x0000002900297245 */ /* 0x000fe20000201000 */
[----:B------:R-:W-:-:S04]  /*3a80*/  IMAD.MOV.U32 R115, RZ, RZ, 0x2 ;  /* 0x00000002ff737424 */ /* 0x000fc800078e00ff */
        /* <DEDUP_REMOVED lines=12> */
.L_x_24679:
        /* <DEDUP_REMOVED lines=13> */
.L_x_24681:
[----:B------:R-:W-:Y:S05]  /*3c20*/  BSYNC.RECONVERGENT B2 ;  /* 0x0000000000027941 */ /* 0x000fea0003800200 */
.L_x_24680:
        /* <DEDUP_REMOVED lines=50> */
[----:B------:R-:W-:Y:S02]  /*3f50*/  VIADD R43, R75, 0x96a522ad ;  /* 0x96a522ad4b2b7836 */ /* 0x000fe40000000000 */
        /* <DEDUP_REMOVED lines=8> */
[----:B------:R-:W-:-:S07]  /*3fe0*/  IMAD.MOV.U32 R115, RZ, RZ, RZ ;  /* 0x000000ffff737224 */ /* 0x000fce00078e00ff */
.L_x_24678:
[----:B------:R-:W-:Y:S05]  /*3ff0*/  BSYNC.RECONVERGENT B1 ;  /* 0x0000000000017941 */ /* 0x000fea0003800200 */
.L_x_24677:
[----:B------:R-:W-:Y:S01]  /*4000*/  I2FP.F32.U32 R41, R41 ;  /* 0x0000002900297245 */ /* 0x000fe20000201000 */
[----:B-----5:R-:W-:Y:S01]  /*4010*/  FMUL.FTZ R13, R13, UR12 ;  /* 0x0000000c0d0d7c20 */ /* 0x020fe20008410000 */
[----:B------:R-:W-:Y:S01]  /*4020*/  FMUL.FTZ R12, R12, UR12 ;  /* 0x0000000c0c0c7c20 */ /* 0x000fe20008410000 */
[----:B------:R-:W-:Y:S01]  /*4030*/  FMUL.FTZ R15, R15, UR12 ;  /* 0x0000000c0f0f7c20 */ /* 0x000fe20008410000 */
[----:B------:R-:W-:Y:S01]  /*4040*/  FMUL.FTZ R14, R14, UR12 ;  /* 0x0000000c0e0e7c20 */ /* 0x000fe20008410000 */
[----:B------:R-:W-:Y:S01]  /*4050*/  FFMA.FTZ R126, R41, R126, 1.1641532182693481445e-10 ;  /* 0x2f000000297e7423 */ /* 0x000fe2000001007e */
[----:B------:R-:W-:Y:S02]  /*4060*/  FSEL R13, R13, RZ, P3 ;  /* 0x000000ff0d0d7208 */ /* 0x000fe40001800000 */
[----:B------:R-:W-:Y:S02]  /*4070*/  FSEL R12, R12, RZ, P2 ;  /* 0x000000ff0c0c7208 */ /* 0x000fe40001000000 */
[----:B------:R-:W-:Y:S01]  /*4080*/  FSETP.GTU.FTZ.AND P5, PT, R126, R47, PT ;  /* 0x0000002f7e00720b */ /* 0x000fe20003fbc000 */
[----:B------:R-:W-:Y:S01]  /*4090*/  @P1 FADD.FTZ R13, R9, R13 ;  /* 0x0000000d090d1221 */ /* 0x000fe20000010000 */
[----:B------:R-:W-:Y:S01]  /*40a0*/  FSEL R14, R14, RZ, P4 ;  /* 0x000000ff0e0e7208 */ /* 0x000fe20002000000 */
[----:B------:R-:W-:Y:S01]  /*40b0*/  @P1 FADD.FTZ R12, R8, R12 ;  /* 0x0000000c080c1221 */ /* 0x000fe20000010000 */
[----:B------:R-:W-:-:S02]  /*40c0*/  FSEL R15, R15, RZ, !P5 ;  /* 0x000000ff0f0f7208 */ /* 0x000fc40006800000 */
[----:B------:R-:W-:Y:S01]  /*40d0*/  PLOP3.LUT P5, PT, P5, PT, PT, 0x8, 0x80 ;  /* 0x000000000080781c */ /* 0x000fe20002fae170 */
[----:B------:R-:W-:Y:S02]  /*40e0*/  @P1 FADD.FTZ R14, R10, R14 ;  /* 0x0000000e0a0e1221 */ /* 0x000fe40000010000 */
[----:B------:R-:W-:Y:S01]  /*40f0*/  @P1 FADD.FTZ R15, R11, R15 ;  /* 0x0000000f0b0f1221 */ /* 0x000fe20000010000 */
[----:B------:R-:W-:Y:S09]  /*4100*/  BRA `(.L_x_24682) ;  /* 0x0000002c00fc7947 */ /* 0x000ff20003800000 */
.L_x_24661:
        /* <DEDUP_REMOVED lines=16> */
.L_x_24685:
        /* <DEDUP_REMOVED lines=13> */
.L_x_24687:
[----:B------:R-:W-:Y:S05]  /*42e0*/  BSYNC.RECONVERGENT B2 ;  /* 0x0000000000027941 */ /* 0x000fea0003800200 */
.L_x_24686:
        /* <DEDUP_REMOVED lines=57> */
[----:B------:R-:W-:Y:S01]  /*4680*/  IMAD.MOV.U32 R118, RZ, RZ, R40 ;  /* 0x000000ffff767224 */ /* 0x000fe200078e0028 */
[----:B------:R-:W-:Y:S01]  /*4690*/  LOP3.LUT R114, R43, R114, R47, 0x96, !PT ;  /* 0x000000722b727212 */ /* 0x000fe200078e962f */
[----:B------:R-:W-:-:S07]  /*46a0*/  IMAD.MOV.U32 R40, RZ, RZ, R119 ;  /* 0x000000ffff287224 */ /* 0x000fce00078e0077 */
.L_x_24684:
[----:B------:R-:W-:Y:S05]  /*46b0*/  BSYNC.RECONVERGENT B1 ;  /* 0x0000000000017941 */ /* 0x000fea0003800200 */
.L_x_24683:
[----:B------:R-:W0:Y:S01]  /*46c0*/  LDC R122, c[0x0][0x404] ;  /* 0x00010100ff7a7b82 */ /* 0x000e220000000800 */
[----:B------:R-:W-:Y:S01]  /*46d0*/  ISETP.NE.AND P3, PT, R42, 0x1, PT ;  /* 0x000000012a00780c */ /* 0x000fe20003f65270 */
[----:B------:R-:W-:Y:S01]  /*46e0*/  IMAD.MOV.U32 R47, RZ, RZ, 0x2f800000 ;  /* 0x2f800000ff2f7424 */ /* 0x000fe200078e00ff */
[----:B------:R-:W-:Y:S01]  /*46f0*/  I2FP.F32.U32 R40, R40 ;  /* 0x0000002800287245 */ /* 0x000fe20000201000 */
[----:B------:R-:W-:Y:S04]  /*4700*/  BSSY.RECONVERGENT B1, `(.L_x_24688) ;  /* 0x000005a000017945 */ /* 0x000fe80003800200 */
[----:B------:R-:W1:Y:S01]  /*4710*/  LDC R121, c[0x0][0x408] ;  /* 0x00010200ff797b82 */ /* 0x000e620000000800 */
[----:B------:R-:W-:Y:S01]  /*4720*/  FFMA.FTZ R41, R40, R47, 1.1641532182693481445e-10 ;  /* 0x2f00000028297423 */ /* 0x000fe2000001002f */
[----:B------:R-:W-:-:S04]  /*4730*/  IMAD.MOV.U32 R40, RZ, RZ, 0x2 ;  /* 0x00000002ff287424 */ /* 0x000fc800078e00ff */
[----:B0-----:R-:W-:Y:S02]  /*4740*/  FSETP.LE.FTZ.AND P2, PT, R41, R122, PT ;  /* 0x0000007a2900720b */ /* 0x001fe40003f53000 */
[----:B------:R-:W-:Y:S01]  /*4750*/  MOV R41, R118 ;  /* 0x0000007600297202 */ /* 0x000fe20000000f00 */
[----:B-1---5:R-:W-:Y:S01]  /*4760*/  FMUL.FTZ R124, R12, R121 ;  /* 0x000000790c7c7220 */ /* 0x022fe20000410000 */
        /* <DEDUP_REMOVED lines=9> */
.L_x_24690:
        /* <DEDUP_REMOVED lines=13> */
.L_x_24692:
[----:B------:R-:W-:Y:S05]  /*48d0*/  BSYNC.RECONVERGENT B2 ;  /* 0x0000000000027941 */ /* 0x000fea0003800200 */
.L_x_24691:
        /* <DEDUP_REMOVED lines=60> */
.L_x_24689:
[----:B------:R-:W-:Y:S05]  /*4ca0*/  BSYNC.RECONVERGENT B1 ;  /* 0x0000000000017941 */ /* 0x000fea0003800200 */
.L_x_24688:
[----:B------:R-:W-:Y:S01]  /*4cb0*/  ISETP.NE.AND P3, PT, R40, 0x1, PT ;  /* 0x000000012800780c */ /* 0x000fe20003f65270 */
[----:B------:R-:W-:Y:S01]  /*4cc0*/  BSSY.RECONVERGENT B1, `(.L_x_24693) ;  /* 0x0000058000017945 */ /* 0x000fe20003800200 */
[----:B------:R-:W-:Y:S01]  /*4cd0*/  I2FP.F32.U32 R12, R41 ;  /* 0x00000029000c7245 */ /* 0x000fe20000201000 */
[----:B------:R-:W-:Y:S02]  /*4ce0*/  HFMA2 R42, -RZ, RZ, 0, 1.1920928955078125e-07 ;  /* 0x00000002ff2a7431 */ /* 0x000fe400000001ff */
[----:B------:R-:W-:Y:S02]  /*4cf0*/  IMAD.MOV.U32 R41, RZ, RZ, R118 ;  /* 0x000000ffff297224 */ /* 0x000fe400078e0076 */
[----:B------:R-:W-:-:S06]  /*4d00*/  FFMA.FTZ R123, R12, R47, 1.1641532182693481445e-10 ;  /* 0x2f0000000c7b7423 */ /* 0x000fcc000001002f */
        /* <DEDUP_REMOVED lines=9> */
.L_x_24695:
        /* <DEDUP_REMOVED lines=13> */
.L_x_24697:
[----:B------:R-:W-:Y:S05]  /*4e70*/  BSYNC.RECONVERGENT B2 ;  /* 0x0000000000027941 */ /* 0x000fea0003800200 */
.L_x_24696:
        /* <DEDUP_REMOVED lines=56> */
[----:B------:R-:W-:Y:S01]  /*5200*/  HFMA2 R42, -RZ, RZ, 0, 0 ;  /* 0x00000000ff2a7431 */ /* 0x000fe200000001ff */
[----:B------:R-:W-:Y:S01]  /*5210*/  LOP3.LUT R114, R43, R114, R41, 0x96, !PT ;  /* 0x000000722b727212 */ /* 0x000fe200078e9629 */
[----:B------:R-:W-:Y:S02]  /*5220*/  IMAD.MOV.U32 R41, RZ, RZ, R46 ;  /* 0x000000ffff297224 */ /* 0x000fe400078e002e */
[----:B------:R-:W-:-:S07]  /*5230*/  IMAD.MOV.U32 R46, RZ, RZ, R40 ;  /* 0x000000ffff2e7224 */ /* 0x000fce00078e0028 */
.L_x_24694:
[----:B------:R-:W-:Y:S05]  /*5240*/  BSYNC.RECONVERGENT B1 ;  /* 0x0000000000017941 */ /* 0x000fea0003800200 */
.L_x_24693:
[----:B------:R-:W-:Y:S01]  /*5250*/  ISETP.NE.AND P4, PT, R42, 0x1, PT ;  /* 0x000000012a00780c */ /* 0x000fe20003f85270 */
[----:B------:R-:W-:Y:S01]  /*5260*/  BSSY.RECONVERGENT B1, `(.L_x_24698) ;  /* 0x000005a000017945 */ /* 0x000fe20003800200 */
[----:B------:R-:W-:Y:S01]  /*5270*/  I2FP.F32.U32 R12, R41 ;  /* 0x00000029000c7245 */ /* 0x000fe20000201000 */
[----:B------:R-:W-:Y:S01]  /*5280*/  FMUL.FTZ R126, R13, R121 ;  /* 0x000000790d7e7220 */ /* 0x000fe20000410000 */
[----:B------:R-:W-:Y:S02]  /*5290*/  IMAD.MOV.U32 R40, RZ, RZ, 0x2 ;  /* 0x00000002ff287424 */ /* 0x000fe400078e00ff */
        /* <DEDUP_REMOVED lines=12> */
.L_x_24700:
        /* <DEDUP_REMOVED lines=13> */
.L_x_24702:
[----:B------:R-:W-:Y:S05]  /*5430*/  BSYNC.RECONVERGENT B2 ;  /* 0x0000000000027941 */ /* 0x000fea0003800200 */
.L_x_24701:
        /* <DEDUP_REMOVED lines=60> */
.L_x_24699:
[----:B------:R-:W-:Y:S05]  /*5800*/  BSYNC.RECONVERGENT B1 ;  /* 0x0000000000017941 */ /* 0x000fea0003800200 */
.L_x_24698:
[----:B------:R-:W-:Y:S01]  /*5810*/  ISETP.NE.AND P4, PT, R40, 0x1, PT ;  /* 0x000000012800780c */ /* 0x000fe20003f85270 */
[----:B------:R-:W-:Y:S01]  /*5820*/  BSSY.RECONVERGENT B1, `(.L_x_24703) ;  /* 0x0000058000017945 */ /* 0x000fe20003800200 */
[----:B------:R-:W-:Y:S01]  /*5830*/  I2FP.F32.U32 R12, R13 ;  /* 0x0000000d000c7245 */ /* 0x000fe20000201000 */
[----:B------:R-:W-:Y:S01]  /*5840*/  IMAD.MOV.U32 R41, RZ, RZ, 0x2 ;  /* 0x00000002ff297424 */ /* 0x000fe200078e00ff */
[----:B------:R-:W-:-:S03]  /*5850*/  MOV R13, R118 ;  /* 0x00000076000d7202 */ /* 0x000fc60000000f00 */
[----:B------:R-:W-:-:S06]  /*5860*/  FFMA.FTZ R127, R12, R47, 1.1641532182693481445e-10 ;  /* 0x2f0000000c7f7423 */ /* 0x000fcc000001002f */
        /* <DEDUP_REMOVED lines=9> */
.L_x_24705:
        /* <DEDUP_REMOVED lines=13> */
.L_x_24707:
[----:B------:R-:W-:Y:S05]  /*59d0*/  BSYNC.RECONVERGENT B2 ;  /* 0x0000000000027941 */ /* 0x000fea0003800200 */
.L_x_24706:
        /* <DEDUP_REMOVED lines=8> */
[C---:B------:R-:W-:Y:S01]  /*5a60*/  IADD3 R13, PT, PT, R74.reuse, 0x3c6ef372, RZ ;  /* 0x3c6ef3724a0d7810 */ /* 0x040fe20007ffe0ff */
        /* <DEDUP_REMOVED lines=51> */
.L_x_24704:
[----:B------:R-:W-:Y:S05]  /*5da0*/  BSYNC.RECONVERGENT B1 ;  /* 0x0000000000017941 */ /* 0x000fea0003800200 */
.L_x_24703:
[----:B------:R-:W-:Y:S01]  /*5db0*/  ISETP.NE.AND P5, PT, R41, 0x1, PT ;  /* 0x000000012900780c */ /* 0x000fe20003fa5270 */
[----:B------:R-:W-:Y:S01]  /*5dc0*/  BSSY.RECONVERGENT B1, `(.L_x_24708) ;  /* 0x000005a000017945 */ /* 0x000fe20003800200 */
[----:B------:R-:W-:Y:S01]  /*5dd0*/  I2FP.F32.U32 R12, R13 ;  /* 0x0000000d000c7245 */ /* 0x000fe20000201000 */
[----:B------:R-:W-:Y:S02]  /*5de0*/  HFMA2 R40, -RZ, RZ, 0, 1.1920928955078125e-07 ;  /* 0x00000002ff287431 */ /* 0x000fe400000001ff */
[----:B------:R-:W-:Y:S02]  /*5df0*/  FMUL.FTZ R14, R14, R121 ;  /* 0x000000790e0e7220 */ /* 0x000fe40000410000 */
        /* <DEDUP_REMOVED lines=12> */
.L_x_24710:
        /* <DEDUP_REMOVED lines=13> */
.L_x_24712:
[----:B------:R-:W-:Y:S05]  /*5f90*/  BSYNC.RECONVERGENT B2 ;  /* 0x0000000000027941 */ /* 0x000fea0003800200 */
.L_x_24711:
        /* <DEDUP_REMOVED lines=60> */
.L_x_24709:
[----:B------:R-:W-:Y:S05]  /*6360*/  BSYNC.RECONVERGENT B1 ;  /* 0x0000000000017941 */ /* 0x000fea0003800200 */
.L_x_24708:
[----:B------:R-:W-:Y:S01]  /*6370*/  ISETP.NE.AND P5, PT, R40, 0x1, PT ;  /* 0x000000012800780c */ /* 0x000fe20003fa5270 */
[----:B------:R-:W-:Y:S01]  /*6380*/  BSSY.RECONVERGENT B1, `(.L_x_24713) ;  /* 0x0000058000017945 */ /* 0x000fe20003800200 */
[----:B------:R-:W-:Y:S01]  /*6390*/  I2FP.F32.U32 R12, R13 ;  /* 0x0000000d000c7245 */ /* 0x000fe20000201000 */
[----:B------:R-:W-:Y:S02]  /*63a0*/  IMAD.MOV.U32 R41, RZ, RZ, 0x2 ;  /* 0x00000002ff297424 */ /* 0x000fe400078e00ff */
[----:B------:R-:W-:Y:S02]  /*63b0*/  IMAD.MOV.U32 R13, RZ, RZ, R118 ;  /* 0x000000ffff0d7224 */ /* 0x000fe400078e0076 */
[----:B------:R-:W-:-:S06]  /*63c0*/  FFMA.FTZ R129, R12, R47, 1.1641532182693481445e-10 ;  /* 0x2f0000000c817423 */ /* 0x000fcc000001002f */
        /* <DEDUP_REMOVED lines=9> */
.L_x_24715:
        /* <DEDUP_REMOVED lines=13> */
.L_x_24717:
[----:B------:R-:W-:Y:S05]  /*6530*/  BSYNC.RECONVERGENT B2 ;  /* 0x0000000000027941 */ /* 0x000fea0003800200 */
.L_x_24716:
        /* <DEDUP_REMOVED lines=55> */
[----:B------:R-:W-:-:S04]  /*68b0*/  LOP3.LUT R113, R113, R40, R119, 0x96, !PT ;  /* 0x0000002871717212 */ /* 0x000fc800078e9677 */
[----:B------:R-:W-:Y:S01]  /*68c0*/  LOP3.LUT R114, R41, R114, R13, 0x96, !PT ;  /* 0x0000007229727212 */ /* 0x000fe200078e960d */
[----:B------:R-:W-:Y:S01]  /*68d0*/  IMAD.MOV.U32 R13, RZ, RZ, R46 ;  /* 0x000000ffff0d7224 */ /* 0x000fe200078e002e */
[----:B------:R-:W-:Y:S01]  /*68e0*/  MOV R46, R12 ;  /* 0x0000000c002e7202 */ /* 0x000fe20000000f00 */
[----:B------:R-:W-:-:S07]  /*68f0*/  IMAD.MOV.U32 R41, RZ, RZ, RZ ;  /* 0x000000ffff297224 */ /* 0x000fce00078e00ff */
.L_x_24714:
[----:B------:R-:W-:Y:S05]  /*6900*/  BSYNC.RECONVERGENT B1 ;  /* 0x0000000000017941 */ /* 0x000fea0003800200 */
.L_x_24713:
[----:B------:R-:W-:Y:S01]  /*6910*/  ISETP.NE.AND P6, PT, R41, 0x1, PT ;  /* 0x000000012900780c */ /* 0x000fe20003fc5270 */
[----:B------:R-:W-:Y:S01]  /*6920*/  BSSY.RECONVERGENT B1, `(.L_x_24718) ;  /* 0x000005c000017945 */ /* 0x000fe20003800200 */
[----:B------:R-:W-:Y:S01]  /*6930*/  I2FP.F32.U32 R12, R13 ;  /* 0x0000000d000c7245 */ /* 0x000fe20000201000 */
[----:B------:R-:W-:Y:S01]  /*6940*/  FMUL.FTZ R15, R15, R121 ;  /* 0x000000790f0f7220 */ /* 0x000fe20000410000 */
[----:B------:R-:W-:-:S03]  /*6950*/  IMAD.MOV.U32 R115, RZ, RZ, 0x2 ;  /* 0x00000002ff737424 */ /* 0x000fc600078e00ff */
        /* <DEDUP_REMOVED lines=12> */
.L_x_24720:
        /* <DEDUP_REMOVED lines=15> */
.L_x_24722:
[----:B------:R-:W-:Y:S05]  /*6b10*/  BSYNC.RECONVERGENT B2 ;  /* 0x0000000000027941 */ /* 0x000fea0003800200 */
.L_x_24721:
        /* <DEDUP_REMOVED lines=60> */
.L_x_24719:
[----:B------:R-:W-:Y:S05]  /*6ee0*/  BSYNC.RECONVERGENT B1 ;  /* 0x0000000000017941 */ /* 0x000fea0003800200 */
.L_x_24718:
[-C--:B------:R-:W-:Y:S01]  /*6ef0*/  FMUL.FTZ R12, R4, R121.reuse ;  /* 0x00000079040c7220 */ /* 0x080fe20000410000 */
[-C--:B------:R-:W-:Y:S02]  /*6f00*/  FSETP.GTU.FTZ.AND P6, PT, R123, R122.reuse, PT ;  /* 0x0000007a7b00720b */ /* 0x080fe40003fdc000 */
[----:B------:R-:W-:Y:S02]  /*6f10*/  FSEL R14, R14, RZ, P4 ;  /* 0x000000ff0e0e7208 */ /* 0x000fe40002000000 */
[----:B------:R-:W-:Y:S01]  /*6f20*/  FSEL R43, R12, RZ, !P6 ;  /* 0x000000ff0c2b7208 */ /* 0x000fe20007000000 */
[----:B------:R-:W-:Y:S01]  /*6f30*/  FMUL.FTZ R12, R5, R121 ;  /* 0x00000079050c7220 */ /* 0x000fe20000410000 */
[----:B------:R-:W-:Y:S02]  /*6f40*/  SEL R44, RZ, 0x1, P6 ;  /* 0x00000001ff2c7807 */ /* 0x000fe40003000000 */
[----:B------:R-:W-:Y:S02]  /*6f50*/  FSETP.GTU.FTZ.AND P6, PT, R127, R122, PT ;  /* 0x0000007a7f00720b */ /* 0x000fe40003fdc000 */
[----:B------:R-:W-:-:S02]  /*6f60*/  FSEL R126, R126, RZ, P3 ;  /* 0x000000ff7e7e7208 */ /* 0x000fc40001800000 */
[----:B------:R-:W-:Y:S02]  /*6f70*/  FSEL R41, R12, RZ, !P6 ;  /* 0x000000ff0c297208 */ /* 0x000fe40007000000 */
[----:B------:R-:W-:Y:S02]  /*6f80*/  I2FP.F32.U32 R12, R13 ;  /* 0x0000000d000c7245 */ /* 0x000fe40000201000 */
[----:B------:R-:W-:Y:S01]  /*6f90*/  SEL R45, RZ, 0x1, P6 ;  /* 0x00000001ff2d7807 */ /* 0x000fe20003000000 */
[----:B------:R-:W-:Y:S01]  /*6fa0*/  FADD.FTZ R13, R126, R41 ;  /* 0x000000297e0d7221 */ /* 0x000fe20000010000 */
[----:B------:R-:W-:Y:S01]  /*6fb0*/  FSEL R124, R124, RZ, P2 ;  /* 0x000000ff7c7c7208 */ /* 0x000fe20001000000 */
[----:B------:R-:W-:Y:S01]  /*6fc0*/  FFMA.FTZ R47, R12, R47, 1.1641532182693481445e-10 ;  /* 0x2f0000000c2f7423 */ /* 0x000fe2000001002f */
[-C--:B------:R-:W-:Y:S01]  /*6fd0*/  FMUL.FTZ R12, R7, R121.reuse ;  /* 0x00000079070c7220 */ /* 0x080fe20000410000 */
[----:B------:R-:W-:Y:S01]  /*6fe0*/  FMUL.FTZ R121, R6, R121 ;  /* 0x0000007906797220 */ /* 0x000fe20000410000 */
[----:B------:R-:W-:Y:S01]  /*6ff0*/  FSEL R15, R15, RZ, P5 ;  /* 0x000000ff0f0f7208 */ /* 0x000fe20002800000 */
[----:B------:R-:W-:Y:S01]  /*7000*/  @P1 FADD.FTZ R13, R9, R13 ;  /* 0x0000000d090d1221 */ /* 0x000fe20000010000 */
[----:B------:R-:W-:-:S04]  /*7010*/  FSETP.GTU.FTZ.AND P6, PT, R47, R122, PT ;  /* 0x0000007a2f00720b */ /* 0x000fc80003fdc000 */
[----:B------:R-:W-:Y:S01]  /*7020*/  FSEL R42, R12, RZ, !P6 ;  /* 0x000000ff0c2a7208 */ /* 0x000fe20007000000 */
[----:B------:R-:W-:Y:S01]  /*7030*/  FADD.FTZ R12, R124, R43 ;  /* 0x0000002b7c0c7221 */ /* 0x000fe20000010000 */
[----:B------:R-:W-:Y:S02]  /*7040*/  SEL R40, RZ, 0x1, P6 ;  /* 0x00000001ff287807 */ /* 0x000fe40003000000 */
[----:B------:R-:W-:Y:S01]  /*7050*/  FSETP.GTU.FTZ.AND P6, PT, R129, R122, PT ;  /* 0x0000007a8100720b */ /* 0x000fe20003fdc000 */
[----:B------:R-:W-:Y:S01]  /*7060*/  FADD.FTZ R15, R42, R15 ;  /* 0x0000000f2a0f7221 */ /* 0x000fe20000010000 */
[----:B------:R-:W-:Y:S01]  /*7070*/  @P1 FADD.FTZ R12, R8, R12 ;  /* 0x0000000c080c1221 */ /* 0x000fe20000010000 */
[----:B------:R-:W-:Y:S02]  /*7080*/  PRMT R122, R45, 0x7610, R122 ;  /* 0x000076102d7a7816 */ /* 0x000fe4000000007a */
[----:B------:R-:W-:Y:S01]  /*7090*/  FSEL R121, R121, RZ, !P6 ;  /* 0x000000ff79797208 */ /* 0x000fe20007000000 */
[----:B------:R-:W-:Y:S01]  /*70a0*/  @P1 FADD.FTZ R15, R11, R15 ;  /* 0x0000000f0b0f1221 */ /* 0x000fe20000010000 */
[----:B------:R-:W-:-:S02]  /*70b0*/  SEL R123, RZ, 0x1, P6 ;  /* 0x00000001ff7b7807 */ /* 0x000fc40003000000 */
[----:B------:R-:W-:Y:S01]  /*70c0*/  PRMT R124, R40, 0x7610, R124 ;  /* 0x00007610287c7816 */ /* 0x000fe2000000007c */
[--C-:B------:R-:W-:Y:S01]  /*70d0*/  FADD.FTZ R14, R14, R121.reuse ;  /* 0x000000790e0e7221 */ /* 0x100fe20000010000 */
[----:B------:R-:W-:-:S03]  /*70e0*/  PRMT R121, R44, 0x7610, R121 ;  /* 0x000076102c797816 */ /* 0x000fc60000000079 */
[----:B------:R-:W-:-:S07]  /*70f0*/  @P1 FADD.FTZ R14, R10, R14 ;  /* 0x0000000e0a0e1221 */ /* 0x000fce0000010000 */
.L_x_24682:
[----:B------:R-:W0:Y:S01]  /*7100*/  LDC.64 R42, c[0x0][0x3a8] ;  /* 0x0000ea00ff2a7b82 */ /* 0x000e220000000a00 */
[----:B------:R-:W-:Y:S02]  /*7110*/  SEL R44, RZ, 0x1000000, !P5 ;  /* 0x01000000ff2c7807 */ /* 0x000fe40006800000 */
[----:B------:R-:W-:Y:S02]  /*7120*/  SEL R45, RZ, 0x10000, !P4 ;  /* 0x00010000ff2d7807 */ /* 0x000fe40006000000 */
[----:B------:R-:W-:-:S03]  /*7130*/  SEL R47, RZ, 0x100, !P3 ;  /* 0x00000100ff2f7807 */ /* 0x000fc60005800000 */
[----:B------:R-:W1:Y:S01]  /*7140*/  LDC.64 R40, c[0x0][0x3b0] ;  /* 0x0000ec00ff287b82 */ /* 0x000e620000000a00 */
[----:B------:R-:W-:Y:S02]  /*7150*/  IADD3 R44, PT, PT, R47, R44, R45 ;  /* 0x0000002c2f2c7210 */ /* 0x000fe40007ffe02d */
[----:B------:R-:W-:-:S04]  /*7160*/  SEL R45, RZ, 0x1, !P2 ;  /* 0x00000001ff2d7807 */ /* 0x000fc80005000000 */
[----:B------:R-:W-:Y:S01]  /*7170*/  IADD3 R45, PT, PT, R44, R45, RZ ;  /* 0x0000002d2c2d7210 */ /* 0x000fe20007ffe0ff */
[----:B0-----:R-:W-:-:S05]  /*7180*/  IMAD.WIDE.U32 R42, R125, 0x10, R42 ;  /* 0x000000107d2a7825 */ /* 0x001fca00078e002a */
[----:B------:R0:W-:Y:S01]  /*7190*/  STG.E.128 desc[UR6][R42.64], R12 ;  /* 0x0000000c2a007986 */ /* 0x0001e2000c101d06 */
[----:B-1----:R-:W-:-:S05]  /*71a0*/  IMAD.WIDE.U32 R40, R125, 0x4, R40 ;  /* 0x000000047d287825 */ /* 0x002fca00078e0028 */
[----:B------:R0:W-:Y:S01]  /*71b0*/  STG.E desc[UR6][R40.64], R45 ;  /* 0x0000002d28007986 */ /* 0x0001e2000c101906 */
[----:B------:R-:W-:Y:S05]  /*71c0*/  @!P0 BRA `(.L_x_24723) ;  /* 0x00000000002c8947 */ /* 0x000fea0003800000 */
[----:B0-----:R-:W0:Y:S01]  /*71d0*/  LDC.64 R40, c[0x0][0x3b8] ;  /* 0x0000ee00ff287b82 */ /* 0x001e220000000a00 */
[----:B------:R-:W-:Y:S01]  /*71e0*/  IMAD.U32 R43, R123, 0x10000, RZ ;  /* 0x000100007b2b7824 */ /* 0x000fe200078e00ff */
[----:B------:R-:W-:Y:S02]  /*71f0*/  LOP3.LUT R42, R124, 0xffff, RZ, 0xc0, !PT ;  /* 0x0000ffff7c2a7812 */ /* 0x000fe400078ec0ff */
[----:B------:R-:W-:Y:S02]  /*7200*/  LOP3.LUT R45, R122, 0xff, RZ, 0xc0, !PT ;  /* 0x000000ff7a2d7812 */ /* 0x000fe400078ec0ff */
[----:B------:R-:W-:-:S05]  /*7210*/  LOP3.LUT R43, R43, 0xff0000, RZ, 0xc0, !PT ;  /* 0x00ff00002b2b7812 */ /* 0x000fca00078ec0ff */
[----:B------:R-:W-:Y:S01]  /*7220*/  IMAD R42, R42, 0x1000000, R43 ;  /* 0x010000002a2a7824 */ /* 0x000fe200078e022b */
[----:B------:R-:W-:-:S04]  /*7230*/  LOP3.LUT R43, R121, 0xff, RZ, 0xc0, !PT ;  /* 0x000000ff792b7812 */ /* 0x000fc800078ec0ff */
[----:B------:R-:W-:-:S05]  /*7240*/  LEA R42, R45, R42, 0x8 ;  /* 0x0000002a2d2a7211 */ /* 0x000fca00078e40ff */
[----:B------:R-:W-:Y:S02]  /*7250*/  IMAD.IADD R43, R42, 0x1, R43 ;  /* 0x000000012a2b7824 */ /* 0x000fe400078e022b */
[----:B0-----:R-:W-:-:S05]  /*7260*/  IMAD.WIDE.U32 R40, R125, 0x4, R40 ;  /* 0x000000047d287825 */ /* 0x001fca00078e0028 */
[----:B------:R1:W-:Y:S02]  /*7270*/  STG.E desc[UR6][R40.64], R43 ;  /* 0x0000002b28007986 */ /* 0x0003e4000c101906 */
.L_x_24723:
[----:B------:R-:W-:Y:S01]  /*7280*/  IMAD.MOV.U32 R119, RZ, RZ, R46 ;  /* 0x000000ffff777224 */ /* 0x000fe200078e002e */
[----:B01----:R-:W-:-:S07]  /*7290*/  IADD3 R40, PT, PT, R125, 0x100, RZ ;  /* 0x000001007d287810 */ /* 0x003fce0007ffe0ff */
.L_x_24660:
[----:B------:R-:W-:Y:S05]  /*72a0*/  BSYNC.RECONVERGENT B0 ;  /* 0x0000000000007941 */ /* 0x000fea0003800200 */
.L_x_24659:
        /* <DEDUP_REMOVED lines=34> */
.L_x_24729:
        /* <DEDUP_REMOVED lines=13> */
.L_x_24731:
[----:B------:R-:W-:Y:S05]  /*75a0*/  BSYNC.RECONVERGENT B2 ;  /* 0x0000000000027941 */ /* 0x000fea0003800200 */
.L_x_24730:
        /* <DEDUP_REMOVED lines=60> */
.L_x_24728:
[----:B------:R-:W-:Y:S05]  /*7970*/  BSYNC.RECONVERGENT B1 ;  /* 0x0000000000017941 */ /* 0x000fea0003800200 */
.L_x_24727:
[----:B------:R-:W0:Y:S01]  /*7980*/  LDC R122, c[0x0][0x404] ;  /* 0x00010100ff7a7b82 */ /* 0x000e220000000800 */
[----:B------:R-:W-:Y:S01]  /*7990*/  ISETP.NE.AND P3, PT, R44, 0x1, PT ;  /* 0x000000012c00780c */ /* 0x000fe20003f65270 */
[----:B------:R-:W-:Y:S01]  /*79a0*/  BSSY.RECONVERGENT B1, `(.L_x_24732) ;  /* 0x000005c000017945 */ /* 0x000fe20003800200 */
[----:B------:R-:W-:Y:S01]  /*79b0*/  I2FP.F32.U32 R42, R41 ;  /* 0x00000029002a7245 */ /* 0x000fe20000201000 */
[----:B------:R-:W-:-:S04]  /*79c0*/  IMAD.MOV.U32 R41, RZ, RZ, 0x2f800000 ;  /* 0x2f800000ff297424 */ /* 0x000fc800078e00ff */
[----:B------:R-:W1:Y:S01]  /*79d0*/  LDC R121, c[0x0][0x408] ;  /* 0x00010200ff797b82 */ /* 0x000e620000000800 */
[----:B------:R-:W-:Y:S01]  /*79e0*/  FFMA.FTZ R43, R42, R41, 1.1641532182693481445e-10 ;  /* 0x2f0000002a2b7423 */ /* 0x000fe20000010029 */
[----:B------:R-:W-:-:S04]  /*79f0*/  HFMA2 R42, -RZ, RZ, 0, 1.1920928955078125e-07 ;  /* 0x00000002ff2a7431 */ /* 0x000fc800000001ff */
[----:B0-----:R-:W-:Y:S01]  /*7a00*/  FSETP.LE.FTZ.AND P2, PT, R43, R122, PT ;  /* 0x0000007a2b00720b */ /* 0x001fe20003f53000 */
[----:B------:R-:W-:Y:S02]  /*7a10*/  IMAD.MOV.U32 R43, RZ, RZ, R118 ;  /* 0x000000ffff2b7224 */ /* 0x000fe400078e0076 */
[----:B-1---5:R-:W-:Y:S01]  /*7a20*/  FMUL.FTZ R124, R16, R121 ;  /* 0x00000079107c7220 */ /* 0x022fe20000410000 */
        /* <DEDUP_REMOVED lines=9> */
.L_x_24734:
        /* <DEDUP_REMOVED lines=13> */
.L_x_24736:
[----:B------:R-:W-:Y:S05]  /*7b90*/  BSYNC.RECONVERGENT B2 ;  /* 0x0000000000027941 */ /* 0x000fea0003800200 */
.L_x_24735:
        /* <DEDUP_REMOVED lines=57> */
[----:B------:R-:W-:Y:S02]  /*7f30*/  IMAD.MOV.U32 R43, RZ, RZ, R126 ;  /* 0x000000ffff2b7224 */ /* 0x000fe400078e007e */
[----:B------:R-:W-:Y:S02]  /*7f40*/  IMAD.MOV.U32 R126, RZ, RZ, R42 ;  /* 0x000000ffff7e7224 */ /* 0x000fe400078e002a */
[----:B------:R-:W-:-:S07]  /*7f50*/  HFMA2 R42, -RZ, RZ, 0, 0 ;  /* 0x00000000ff2a7431 */ /* 0x000fce00000001ff */
.L_x_24733:
[----:B------:R-:W-:Y:S05]  /*7f60*/  BSYNC.RECONVERGENT B1 ;  /* 0x0000000000017941 */ /* 0x000fea0003800200 */
.L_x_24732:
        /* <DEDUP_REMOVED lines=15> */
.L_x_24739:
        /* <DEDUP_REMOVED lines=13> */
.L_x_24741:
[----:B------:R-:W-:Y:S05]  /*8130*/  BSYNC.RECONVERGENT B2 ;  /* 0x0000000000027941 */ /* 0x000fea0003800200 */
.L_x_24740:
        /* <DEDUP_REMOVED lines=60> */
.L_x_24738:
[----:B------:R-:W-:Y:S05]  /*8500*/  BSYNC.RECONVERGENT B1 ;  /* 0x0000000000017941 */ /* 0x000fea0003800200 */
.L_x_24737:
[----:B------:R-:W-:Y:S01]  /*8510*/  ISETP.NE.AND P4, PT, R44, 0x1, PT ;  /* 0x000000012c00780c */ /* 0x000fe20003f85270 */
[----:B------:R-:W-:Y:S01]  /*8520*/  BSSY.RECONVERGENT B1, `(.L_x_24742) ;  /* 0x000005a000017945 */ /* 0x000fe20003800200 */
[----:B------:R-:W-:Y:S01]  /*8530*/  I2FP.F32.U32 R16, R43 ;  /* 0x0000002b00107245 */ /* 0x000fe20000201000 */
[----:B------:R-:W-:Y:S01]  /*8540*/  FMUL.FTZ R128, R17, R121 ;  /* 0x0000007911807220 */ /* 0x000fe20000410000 */
[----:B------:R-:W-:Y:S01]  /*8550*/  IMAD.MOV.U32 R42, RZ, RZ, 0x2 ;  /* 0x00000002ff2a7424 */ /* 0x000fe200078e00ff */
[----:B------:R-:W-:Y:S02]  /*8560*/  MOV R17, R118 ;  /* 0x0000007600117202 */ /* 0x000fe40000000f00 */
        /* <DEDUP_REMOVED lines=11> */
.L_x_24744:
        /* <DEDUP_REMOVED lines=13> */
.L_x_24746:
[----:B------:R-:W-:Y:S05]  /*86f0*/  BSYNC.RECONVERGENT B2 ;  /* 0x0000000000027941 */ /* 0x000fea0003800200 */
.L_x_24745:
        /* <DEDUP_REMOVED lines=60> */
.L_x_24743:
[----:B------:R-:W-:Y:S05]  /*8ac0*/  BSYNC.RECONVERGENT B1 ;  /* 0x0000000000017941 */ /* 0x000fea0003800200 */
.L_x_24742:
        /* <DEDUP_REMOVED lines=15> */
.L_x_24749:
        /* <DEDUP_REMOVED lines=13> */
.L_x_24751:
[----:B------:R-:W-:Y:S05]  /*8c90*/  BSYNC.RECONVERGENT B2 ;  /* 0x0000000000027941 */ /* 0x000fea0003800200 */
.L_x_24750:
        /* <DEDUP_REMOVED lines=60> */
.L_x_24748:
[----:B------:R-:W-:Y:S05]  /*9060*/  BSYNC.RECONVERGENT B1 ;  /* 0x0000000000017941 */ /* 0x000fea0003800200 */
.L_x_24747:
[----:B------:R-:W-:Y:S01]  /*9070*/  ISETP.NE.AND P5, PT, R43, 0x1, PT ;  /* 0x000000012b00780c */ /* 0x000fe20003fa5270 */
[----:B------:R-:W-:Y:S01]  /*9080*/  BSSY.RECONVERGENT B1, `(.L_x_24752) ;  /* 0x000005a000017945 */ /* 0x000fe20003800200 */
[----:B------:R-:W-:Y:S01]  /*9090*/  I2FP.F32.U32 R16, R17 ;  /* 0x0000001100107245 */ /* 0x000fe20000201000 */
[----:B------:R-:W-:Y:S01]  /*90a0*/  FMUL.FTZ R130, R18, R121 ;  /* 0x0000007912827220 */ /* 0x000fe20000410000 */
[----:B------:R-:W-:-:S03]  /*90b0*/  IMAD.MOV.U32 R18, RZ, RZ, 0x2 ;  /* 0x00000002ff127424 */ /* 0x000fc600078e00ff */
[----:B------:R-:W-:-:S05]  /*90c0*/  FFMA.FTZ R17, R16, R41, 1.1641532182693481445e-10 ;  /* 0x2f00000010117423 */ /* 0x000fca0000010029 */
[----:B------:R-:W-:Y:S01]  /*90d0*/  FSETP.LE.FTZ.AND P4, PT, R17, R122, PT ;  /* 0x0000007a1100720b */ /* 0x000fe20003f93000 */
        /* <DEDUP_REMOVED lines=10> */
.L_x_24754:
        /* <DEDUP_REMOVED lines=13> */
.L_x_24756:
[----:B------:R-:W-:Y:S05]  /*9250*/  BSYNC.RECONVERGENT B2 ;  /* 0x0000000000027941 */ /* 0x000fea0003800200 */
.L_x_24755:
[----:B------:R-:W-:Y:S01]  /*9260*/  IMAD.WIDE.U32 R42, R110, -0x326172a9, RZ ;  /* 0xcd9e8d576e2a7825 */ /* 0x000fe200078e00ff */
[----:B------:R-:W-:Y:S02]  /*9270*/  LOP3.LUT R16, R117, R47, R75, 0x96, !PT ;  /* 0x0000002f75107212 */ /* 0x000fe400078e964b */
[----:B------:R-:W-:Y:S01]  /*9280*/  IADD3 R47, PT, PT, R75, -0x4498517b, RZ ;  /* 0xbb67ae854b2f7810 */ /* 0x000fe20007ffe0ff */
[----:B------:R-:W-:Y:S01]  /*9290*/  IMAD.MOV.U32 R18, RZ, RZ, RZ ;  /* 0x000000ffff127224 */ /* 0x000fe200078e00ff */
        /* <DEDUP_REMOVED lines=55> */
[----:B------:R-:W-:-:S07]  /*9610*/  MOV R126, R16 ;  /* 0x00000010007e7202 */ /* 0x000fce0000000f00 */
.L_x_24753:
[----:B------:R-:W-:Y:S05]  /*9620*/  BSYNC.RECONVERGENT B1 ;  /* 0x0000000000017941 */ /* 0x000fea0003800200 */
.L_x_24752:
        /* <DEDUP_REMOVED lines=15> */
.L_x_24759:
        /* <DEDUP_REMOVED lines=13> */
.L_x_24761:
[----:B------:R-:W-:Y:S05]  /*97f0*/  BSYNC.RECONVERGENT B2 ;  /* 0x0000000000027941 */ /* 0x000fea0003800200 */
.L_x_24760:
        /* <DEDUP_REMOVED lines=60> */
.L_x_24758:
[----:B------:R-:W-:Y:S05]  /*9bc0*/  BSYNC.RECONVERGENT B1 ;  /* 0x0000000000017941 */ /* 0x000fea0003800200 */
.L_x_24757:
[----:B------:R-:W-:Y:S01]  /*9bd0*/  ISETP.NE.AND P6, PT, R42, 0x1, PT ;  /* 0x000000012a00780c */ /* 0x000fe20003fc5270 */
[----:B------:R-:W-:Y:S01]  /*9be0*/  BSSY.RECONVERGENT B1, `(.L_x_24762) ;  /* 0x000005c000017945 */ /* 0x000fe20003800200 */
[----:B------:R-:W-:Y:S01]  /*9bf0*/  I2FP.F32.U32 R16, R17 ;  /* 0x0000001100107245 */ /* 0x000fe20000201000 */
        /* <DEDUP_REMOVED lines=14> */
.L_x_24764:
        /* <DEDUP_REMOVED lines=15> */
.L_x_24766:
[----:B------:R-:W-:Y:S05]  /*9dd0*/  BSYNC.RECONVERGENT B2 ;  /* 0x0000000000027941 */ /* 0x000fea0003800200 */
.L_x_24765:
        /* <DEDUP_REMOVED lines=53> */
[----:B------:R-:W-:Y:S01]  /*a130*/  IMAD.WIDE.U32 R118, R43, -0x326172a9, RZ ;  /* 0xcd9e8d572b767825 */ /* 0x000fe200078e00ff */
[----:B------:R-:W-:-:S03]  /*a140*/  IADD3 R19, PT, PT, R75, -0x695add53, RZ ;  /* 0x96a522ad4b137810 */ /* 0x000fc60007ffe0ff */
[----:B------:R-:W-:Y:S01]  /*a150*/  IMAD.WIDE.U32 R16, R17, -0x2daee0ad, RZ ;  /* 0xd2511f5311107825 */ /* 0x000fe200078e00ff */
[----:B------:R-:W-:-:S03]  /*a160*/  LOP3.LUT R113, R113, R18, R119, 0x96, !PT ;  /* 0x0000001271717212 */ /* 0x000fc600078e9677 */
[----:B------:R-:W-:Y:S01]  /*a170*/  IMAD.MOV.U32 R18, RZ, RZ, R126 ;  /* 0x000000ffff127224 */ /* 0x000fe200078e007e */
[----:B------:R-:W-:Y:S01]  /*a180*/  LOP3.LUT R114, R19, R114, R17, 0x96, !PT ;  /* 0x0000007213727212 */ /* 0x000fe200078e9611 */
[----:B------:R-:W-:-:S07]  /*a190*/  IMAD.MOV.U32 R126, RZ, RZ, R16 ;  /* 0x000000ffff7e7224 */ /* 0x000fce00078e0010 */
.L_x_24763:
[----:B------:R-:W-:Y:S05]  /*a1a0*/  BSYNC.RECONVERGENT B1 ;  /* 0x0000000000017941 */ /* 0x000fea0003800200 */
.L_x_24762:
[-C--:B------:R-:W-:Y:S01]  /*a1b0*/  FMUL.FTZ R43, R4, R121.reuse ;  /* 0x00000079042b7220 */ /* 0x080fe20000410000 */
[----:B------:R-:W-:Y:S01]  /*a1c0*/  FSETP.GTU.FTZ.AND P6, PT, R123, R122, PT ;  /* 0x0000007a7b00720b */ /* 0x000fe20003fdc000 */
[-C--:B------:R-:W-:Y:S01]  /*a1d0*/  FMUL.FTZ R17, R5, R121.reuse ;  /* 0x0000007905117220 */ /* 0x080fe20000410000 */
[----:B------:R-:W-:Y:S01]  /*a1e0*/  I2FP.F32.U32 R16, R18 ;  /* 0x0000001200107245 */ /* 0x000fe20000201000 */
[-C--:B------:R-:W-:Y:S01]  /*a1f0*/  FMUL.FTZ R19, R6, R121.reuse ;  /* 0x0000007906137220 */ /* 0x080fe20000410000 */
[----:B------:R-:W-:Y:S01]  /*a200*/  FSEL R43, R43, RZ, !P6 ;  /* 0x000000ff2b2b7208 */ /* 0x000fe20007000000 */
[----:B------:R-:W-:Y:S01]  /*a210*/  FMUL.FTZ R42, R7, R121 ;  /* 0x00000079072a7220 */ /* 0x000fe20000410000 */
[----:B------:R-:W-:Y:S01]  /*a220*/  SEL R44, RZ, 0x1, P6 ;  /* 0x00000001ff2c7807 */ /* 0x000fe20003000000 */
[----:B------:R-:W-:Y:S01]  /*a230*/  FFMA.FTZ R41, R16, R41, 1.1641532182693481445e-10 ;  /* 0x2f00000010297423 */ /* 0x000fe20000010029 */
[----:B------:R-:W-:Y:S02]  /*a240*/  FSETP.GTU.FTZ.AND P6, PT, R127, R122, PT ;  /* 0x0000007a7f00720b */ /* 0x000fe40003fdc000 */
[----:B------:R-:W-:-:S02]  /*a250*/  FSEL R130, R130, RZ, P4 ;  /* 0x000000ff82827208 */ /* 0x000fc40002000000 */
[----:B------:R-:W-:Y:S02]  /*a260*/  FSEL R17, R17, RZ, !P6 ;  /* 0x000000ff11117208 */ /* 0x000fe40007000000 */
[----:B------:R-:W-:Y:S02]  /*a270*/  SEL R47, RZ, 0x1, P6 ;  /* 0x00000001ff2f7807 */ /* 0x000fe40003000000 */
[-C--:B------:R-:W-:Y:S02]  /*a280*/  FSETP.GTU.FTZ.AND P6, PT, R129, R122.reuse, PT ;  /* 0x0000007a8100720b */ /* 0x080fe40003fdc000 */
[----:B------:R-:W-:Y:S02]  /*a290*/  FSEL R124, R124, RZ, P2 ;  /* 0x000000ff7c7c7208 */ /* 0x000fe40001000000 */
[----:B------:R-:W-:Y:S02]  /*a2a0*/  FSEL R19, R19, RZ, !P6 ;  /* 0x000000ff13137208 */ /* 0x000fe40007000000 */
[----:B------:R-:W-:Y:S01]  /*a2b0*/  SEL R123, RZ, 0x1, P6 ;  /* 0x00000001ff7b7807 */ /* 0x000fe20003000000 */
[----:B------:R-:W-:Y:S01]  /*a2c0*/  FADD.FTZ R16, R124, R43 ;  /* 0x0000002b7c107221 */ /* 0x000fe20000010000 */
[----:B------:R-:W-:Y:S01]  /*a2d0*/  FSETP.GTU.FTZ.AND P6, PT, R41, R122, PT ;  /* 0x0000007a2900720b */ /* 0x000fe20003fdc000 */
[----:B------:R-:W-:Y:S01]  /*a2e0*/  FADD.FTZ R18, R130, R19 ;  /* 0x0000001382127221 */ /* 0x000fe20000010000 */
[----:B------:R-:W-:Y:S01]  /*a2f0*/  FSEL R128, R128, RZ, P3 ;  /* 0x000000ff80807208 */ /* 0x000fe20001800000 */
[----:B------:R-:W-:Y:S01]  /*a300*/  @P1 FADD.FTZ R16, R8, R16 ;  /* 0x0000001008101221 */ /* 0x000fe20000010000 */
[----:B------:R-:W-:Y:S01]  /*a310*/  FSEL R42, R42, RZ, !P6 ;  /* 0x000000ff2a2a7208 */ /* 0x000fe20007000000 */
[----:B------:R-:W-:Y:S01]  /*a320*/  @P1 FADD.FTZ R18, R10, R18 ;  /* 0x000000120a121221 */ /* 0x000fe20000010000 */
[----:B------:R-:W-:Y:S01]  /*a330*/  FSEL R45, R46, RZ, P5 ;  /* 0x000000ff2e2d7208 */ /* 0x000fe20002800000 */
[----:B------:R-:W-:Y:S01]  /*a340*/  FADD.FTZ R17, R128, R17 ;  /* 0x0000001180117221 */ /* 0x000fe20000010000 */
[----:B------:R-:W-:-:S02]  /*a350*/  SEL R41, RZ, 0x1, P6 ;  /* 0x00000001ff297807 */ /* 0x000fc40003000000 */
[----:B------:R-:W-:Y:S01]  /*a360*/  PRMT R121, R44, 0x7610, R121 ;  /* 0x000076102c797816 */ /* 0x000fe20000000079 */
[----:B------:R-:W-:Y:S01]  /*a370*/  FADD.FTZ R19, R42, R45 ;  /* 0x0000002d2a137221 */ /* 0x000fe20000010000 */
[----:B------:R-:W-:Y:S01]  /*a380*/  @P1 FADD.FTZ R17, R9, R17 ;  /* 0x0000001109111221 */ /* 0x000fe20000010000 */
[----:B------:R-:W-:Y:S02]  /*a390*/  PRMT R122, R47, 0x7610, R122 ;  /* 0x000076102f7a7816 */ /* 0x000fe4000000007a */
[----:B------:R-:W-:Y:S01]  /*a3a0*/  @P1 FADD.FTZ R19, R11, R19 ;  /* 0x000000130b131221 */ /* 0x000fe20000010000 */
[----:B------:R-:W-:Y:S01]  /*a3b0*/  PRMT R124, R41, 0x7610, R124 ;  /* 0x00007610297c7816 */ /* 0x000fe2000000007c */
[----:B------:R-:W-:Y:S06]  /*a3c0*/  BRA `(.L_x_24767) ;  /* 0x0000001400f87947 */ /* 0x000fec0003800000 */
.L_x_24726:
        /* <DEDUP_REMOVED lines=16> */
.L_x_24770:
        /* <DEDUP_REMOVED lines=13> */
.L_x_24772:
[----:B------:R-:W-:Y:S05]  /*a5a0*/  BSYNC.RECONVERGENT B2 ;  /* 0x0000000000027941 */ /* 0x000fea0003800200 */
.L_x_24771:
        /* <DEDUP_REMOVED lines=60> */
.L_x_24769:
[----:B------:R-:W-:Y:S05]  /*a970*/  BSYNC.RECONVERGENT B1 ;  /* 0x0000000000017941 */ /* 0x000fea0003800200 */
.L_x_24768:
[----:B------:R-:W0:Y:S01]  /*a980*/  LDC R41, c[0x0][0x404] ;  /* 0x00010100ff297b82 */ /* 0x000e220000000800 */
[----:B------:R-:W-:Y:S01]  /*a990*/  ISETP.NE.AND P3, PT, R44, 0x1, PT ;  /* 0x000000012c00780c */ /* 0x000fe20003f65270 */
[----:B------:R-:W-:Y:S01]  /*a9a0*/  IMAD.MOV.U32 R127, RZ, RZ, 0x2f800000 ;  /* 0x2f800000ff7f7424 */ /* 0x000fe200078e00ff */
[----:B------:R-:W-:Y:S01]  /*a9b0*/  I2FP.F32.U32 R42, R42 ;  /* 0x0000002a002a7245 */ /* 0x000fe20000201000 */
[----:B------:R-:W-:Y:S01]  /*a9c0*/  BSSY.RECONVERGENT B1, `(.L_x_24773) ;  /* 0x0000058000017945 */ /* 0x000fe20003800200 */
[----:B------:R-:W-:Y:S02]  /*a9d0*/  HFMA2 R45, -RZ, RZ, 0, 1.1920928955078125e-07 ;  /* 0x00000002ff2d7431 */ /* 0x000fe400000001ff */
[----:B------:R-:W-:Y:S02]  /*a9e0*/  IMAD.MOV.U32 R43, RZ, RZ, R118 ;  /* 0x000000ffff2b7224 */ /* 0x000fe400078e0076 */
[----:B------:R-:W-:-:S05]  /*a9f0*/  FFMA.FTZ R42, R42, R127, 1.1641532182693481445e-10 ;  /* 0x2f0000002a2a7423 */ /* 0x000fca000001007f */
        /* <DEDUP_REMOVED lines=10> */
.L_x_24775:
        /* <DEDUP_REMOVED lines=13> */
.L_x_24777:
[----:B------:R-:W-:Y:S05]  /*ab70*/  BSYNC.RECONVERGENT B2 ;  /* 0x0000000000027941 */ /* 0x000fea0003800200 */
.L_x_24776:
        /* <DEDUP_REMOVED lines=60> */
.L_x_24774:
[----:B------:R-:W-:Y:S05]  /*af40*/  BSYNC.RECONVERGENT B1 ;  /* 0x0000000000017941 */ /* 0x000fea0003800200 */
.L_x_24773:
[----:B------:R-:W-:Y:S01]  /*af50*/  ISETP.NE.AND P4, PT, R45, 0x1, PT ;  /* 0x000000012d00780c */ /* 0x000fe20003f85270 */
[----:B------:R-:W-:Y:S01]  /*af60*/  BSSY.RECONVERGENT B1, `(.L_x_24778) ;  /* 0x0000059000017945 */ /* 0x000fe20003800200 */
[----:B------:R-:W-:Y:S01]  /*af70*/  I2FP.F32.U32 R42, R43 ;  /* 0x0000002b002a7245 */ /* 0x000fe20000201000 */
        /* <DEDUP_REMOVED lines=13> */
.L_x_24780:
        /* <DEDUP_REMOVED lines=13> */
.L_x_24782:
[----:B------:R-:W-:Y:S05]  /*b120*/  BSYNC.RECONVERGENT B2 ;  /* 0x0000000000027941 */ /* 0x000fea0003800200 */
.L_x_24781:
        /* <DEDUP_REMOVED lines=60> */
.L_x_24779:
[----:B------:R-:W-:Y:S05]  /*b4f0*/  BSYNC.RECONVERGENT B1 ;  /* 0x0000000000017941 */ /* 0x000fea0003800200 */
.L_x_24778:
[----:B------:R-:W-:Y:S01]  /*b500*/  ISETP.NE.AND P5, PT, R44, 0x1, PT ;  /* 0x000000012c00780c */ /* 0x000fe20003fa5270 */
[----:B------:R-:W-:Y:S01]  /*b510*/  BSSY.RECONVERGENT B1, `(.L_x_24783) ;  /* 0x0000059000017945 */ /* 0x000fe20003800200 */
[----:B------:R-:W-:Y:S01]  /*b520*/  I2FP.F32.U32 R42, R43 ;  /* 0x0000002b002a7245 */ /* 0x000fe20000201000 */
[----:B------:R-:W-:Y:S01]  /*b530*/  IMAD.MOV.U32 R115, RZ, RZ, 0x2 ;  /* 0x00000002ff737424 */ /* 0x000fe200078e00ff */
[----:B------:R-:W-:-:S03]  /*b540*/  MOV R43, R118 ;  /* 0x00000076002b7202 */ /* 0x000fc60000000f00 */
        /* <DEDUP_REMOVED lines=11> */
.L_x_24785:
        /* <DEDUP_REMOVED lines=13> */
.L_x_24787:
[----:B------:R-:W-:Y:S05]  /*b6d0*/  BSYNC.RECONVERGENT B2 ;  /* 0x0000000000027941 */ /* 0x000fea0003800200 */
.L_x_24786:
        /* <DEDUP_REMOVED lines=60> */
.L_x_24784:
[----:B------:R-:W-:Y:S05]  /*baa0*/  BSYNC.RECONVERGENT B1 ;  /* 0x0000000000017941 */ /* 0x000fea0003800200 */
.L_x_24783:
        /* <DEDUP_REMOVED lines=15> */
[----:B------:R-:W-:-:S10]  /*bba0*/  @P1 FADD.FTZ R19, R11, R19 ;  /* 0x000000130b131221 */ /* 0x000fd40000010000 */
.L_x_24767:
        /* <DEDUP_REMOVED lines=24> */
.L_x_24788:
[----:B------:R-:W-:Y:S01]  /*bd30*/  IMAD.MOV.U32 R119, RZ, RZ, R126 ;  /* 0x000000ffff777224 */ /* 0x000fe200078e007e */
[----:B------:R-:W-:-:S07]  /*bd40*/  IADD3 R40, PT, PT, R40, 0x100, RZ ;  /* 0x0000010028287810 */ /* 0x000fce0007ffe0ff */
.L_x_24725:
[----:B------:R-:W-:Y:S05]  /*bd50*/  BSYNC.RECONVERGENT B0 ;  /* 0x0000000000007941 */ /* 0x000fea0003800200 */
.L_x_24724:
        /* <DEDUP_REMOVED lines=9> */
[----:B0-----:R-:W0:Y:S08]  /*bdf0*/  @P0 LDC.64 R44, c[0x0][0x398] ;  /* 0x0000e600ff2c0b82 */ /* 0x001e300000000a00 */
[----:B-1----:R-:W1:Y:S01]  /*be00*/  @P1 LDC.64 R42, c[0x0][0x3a0] ;  /* 0x0000e800ff2a1b82 */ /* 0x002e620000000a00 */
[----:B--2---:R-:W-:-:S06]  /*be10*/  IMAD.WIDE.U32 R20, R40, 0x10, R20 ;  /* 0x0000001028147825 */ /* 0x004fcc00078e0014 */
[----:B------:R-:W5:Y:S01]  /*be20*/  LDG.E.128 R20, desc[UR6][R20.64] ;  /* 0x0000000614147981 */ /* 0x000f62000c1e1d00 */
[----:B0-----:R-:W-:-:S05]  /*be30*/  @P0 IMAD.WIDE.U32 R44, R40, 0x10, R44 ;  /* 0x00000010282c0825 */ /* 0x001fca00078e002c */
[----:B------:R0:W5:Y:S01]  /*be40*/  @P0 LDG.E.128 R4, desc[UR6][R44.64] ;  /* 0x000000062c040981 */ /* 0x000162000c1e1d00 */
[----:B-1----:R-:W-:-:S05]  /*be50*/  @P1 IMAD.WIDE.U32 R42, R40, 0x10, R42 ;  /* 0x00000010282a1825 */ /* 0x002fca00078e002a */
        /* <DEDUP_REMOVED lines=18> */
.L_x_24794:
        /* <DEDUP_REMOVED lines=13> */
.L_x_24796:
[----:B------:R-:W-:Y:S05]  /*c050*/  BSYNC.RECONVERGENT B2 ;  /* 0x0000000000027941 */ /* 0x000fea0003800200 */
.L_x_24795:
        /* <DEDUP_REMOVED lines=60> */
.L_x_24793:
[----:B------:R-:W-:Y:S05]  /*c420*/  BSYNC.RECONVERGENT B1 ;  /* 0x0000000000017941 */ /* 0x000fea0003800200 */
.L_x_24792:
        /* <DEDUP_REMOVED lines=20> */
.L_x_24799:
        /* <DEDUP_REMOVED lines=13> */
.L_x_24801:
[----:B------:R-:W-:Y:S05]  /*c640*/  BSYNC.RECONVERGENT B2 ;  /* 0x0000000000027941 */ /* 0x000fea0003800200 */
.L_x_24800:
        /* <DEDUP_REMOVED lines=60> */
.L_x_24798:
[----:B------:R-:W-:Y:S05]  /*ca10*/  BSYNC.RECONVERGENT B1 ;  /* 0x0000000000017941 */ /* 0x000fea0003800200 */
.L_x_24797:
        /* <DEDUP_REMOVED lines=15> */
.L_x_24804:
        /* <DEDUP_REMOVED lines=13> */
.L_x_24806:
[----:B------:R-:W-:Y:S05]  /*cbe0*/  BSYNC.RECONVERGENT B2 ;  /* 0x0000000000027941 */ /* 0x000fea0003800200 */
.L_x_24805:
        /* <DEDUP_REMOVED lines=60> */
.L_x_24803:
[----:B------:R-:W-:Y:S05]  /*cfb0*/  BSYNC.RECONVERGENT B1 ;  /* 0x0000000000017941 */ /* 0x000fea0003800200 */
.L_x_24802:
        /* <DEDUP_REMOVED lines=17> */
.L_x_24809:
        /* <DEDUP_REMOVED lines=13> */
.L_x_24811:
[----:B------:R-:W-:Y:S05]  /*d1a0*/  BSYNC.RECONVERGENT B2 ;  /* 0x0000000000027941 */ /* 0x000fea0003800200 */
.L_x_24810:
        /* <DEDUP_REMOVED lines=60> */
.L_x_24808:
[----:B------:R-:W-:Y:S05]  /*d570*/  BSYNC.RECONVERGENT B1 ;  /* 0x0000000000017941 */ /* 0x000fea0003800200 */
.L_x_24807:
        /* <DEDUP_REMOVED lines=15> */
.L_x_24814:
        /* <DEDUP_REMOVED lines=13> */
.L_x_24816:
[----:B------:R-:W-:Y:S05]  /*d740*/  BSYNC.RECONVERGENT B2 ;  /* 0x0000000000027941 */ /* 0x000fea0003800200 */
.L_x_24815:
        /* <DEDUP_REMOVED lines=60> */
.L_x_24813:
[----:B------:R-:W-:Y:S05]  /*db10*/  BSYNC.RECONVERGENT B1 ;  /* 0x0000000000017941 */ /* 0x000fea0003800200 */
.L_x_24812:
        /* <DEDUP_REMOVED lines=17> */
.L_x_24819:
        /* <DEDUP_REMOVED lines=13> */
.L_x_24821:
[----:B------:R-:W-:Y:S05]  /*dd00*/  BSYNC.RECONVERGENT B2 ;  /* 0x0000000000027941 */ /* 0x000fea0003800200 */
.L_x_24820:
[----:B------:R-:W-:Y:S01]  /*dd10*/  IMAD.WIDE.U32 R42, R110, -0x326172a9, RZ ;  /* 0xcd9e8d576e2a7825 */ /* 0x000fe200078e00ff */
[----:B------:R-:W-:Y:S02]  /*dd20*/  LOP3.LUT R20, R117, R47, R75, 0x96, !PT ;  /* 0x0000002f75147212 */ /* 0x000fe400078e964b */
[----:B------:R-:W-:Y:S01]  /*dd30*/  IADD3 R47, PT, PT, R75, -0x4498517b, RZ ;  /* 0xbb67ae854b2f7810 */ /* 0x000fe20007ffe0ff */
        /* <DEDUP_REMOVED lines=54> */
[----:B------:R-:W-:Y:S01]  /*e0a0*/  IMAD.MOV.U32 R42, RZ, RZ, RZ ;  /* 0x000000ffff2a7224 */ /* 0x000fe200078e00ff */
[----:B------:R-:W-:Y:S02]  /*e0b0*/  LOP3.LUT R114, R43, R114, R21, 0x96, !PT ;  /* 0x000000722b727212 */ /* 0x000fe400078e9615 */
[----:B------:R-:W-:-:S07]  /*e0c0*/  MOV R126, R20 ;  /* 0x00000014007e7202 */ /* 0x000fce0000000f00 */
.L_x_24818:
[----:B------:R-:W-:Y:S05]  /*e0d0*/  BSYNC.RECONVERGENT B1 ;  /* 0x0000000000017941 */ /* 0x000fea0003800200 */
.L_x_24817:
        /* <DEDUP_REMOVED lines=15> */
.L_x_24824:
        /* <DEDUP_REMOVED lines=13> */
.L_x_24826:
[----:B------:R-:W-:Y:S05]  /*e2a0*/  BSYNC.RECONVERGENT B2 ;  /* 0x0000000000027941 */ /* 0x000fea0003800200 */
.L_x_24825:
        /* <DEDUP_REMOVED lines=57> */
[----:B------:R-:W-:Y:S01]  /*e640*/  IMAD.MOV.U32 R21, RZ, RZ, R126 ;  /* 0x000000ffff157224 */ /* 0x000fe200078e007e */
[----:B------:R-:W-:Y:S01]  /*e650*/  MOV R126, R20 ;  /* 0x00000014007e7202 */ /* 0x000fe20000000f00 */
[----:B------:R-:W-:-:S07]  /*e660*/  IMAD.MOV.U32 R43, RZ, RZ, RZ ;  /* 0x000000ffff2b7224 */ /* 0x000fce00078e00ff */
.L_x_24823:
[----:B------:R-:W-:Y:S05]  /*e670*/  BSYNC.RECONVERGENT B1 ;  /* 0x0000000000017941 */ /* 0x000fea0003800200 */
.L_x_24822:
        /* <DEDUP_REMOVED lines=17> */
.L_x_24829:
        /* <DEDUP_REMOVED lines=15> */
.L_x_24831:
[----:B------:R-:W-:Y:S05]  /*e880*/  BSYNC.RECONVERGENT B2 ;  /* 0x0000000000027941 */ /* 0x000fea0003800200 */
.L_x_24830:
        /* <DEDUP_REMOVED lines=57> */
[----:B------:R-:W-:Y:S01]  /*ec20*/  IMAD.MOV.U32 R22, RZ, RZ, R126 ;  /* 0x000000ffff167224 */ /* 0x000fe200078e007e */
[----:B------:R-:W-:Y:S02]  /*ec30*/  LOP3.LUT R114, R23, R114, R21, 0x96, !PT ;  /* 0x0000007217727212 */ /* 0x000fe400078e9615 */
[----:B------:R-:W-:-:S07]  /*ec40*/  MOV R126, R20 ;  /* 0x00000014007e7202 */ /* 0x000fce0000000f00 */
.L_x_24828:
[----:B------:R-:W-:Y:S05]  /*ec50*/  BSYNC.RECONVERGENT B1 ;  /* 0x0000000000017941 */ /* 0x000fea0003800200 */
.L_x_24827:
        /* <DEDUP_REMOVED lines=34> */
.L_x_24791:
[----:B------:R-:W-:Y:S01]  /*ee80*/  ISETP.NE.AND P2, PT, R115, 0x1, PT ;  /* 0x000000017300780c */ /* 0x000fe20003f45270 */
[----:B------:R-:W-:Y:S01]  /*ee90*/  BSSY.RECONVERGENT B1, `(.L_x_24833) ;  /* 0x0000059000017945 */ /* 0x000fe20003800200 */
[----:B0-----:R-:W-:Y:S02]  /*eea0*/  HFMA2 R44, -RZ, RZ, 0, 1.1920928955078125e-07 ;  /* 0x00000002ff2c7431 */ /* 0x001fe400000001ff */
        /* <DEDUP_REMOVED lines=13> */
.L_x_24835:
        /* <DEDUP_REMOVED lines=13> */
.L_x_24837:
[----:B------:R-:W-:Y:S05]  /*f050*/  BSYNC.RECONVERGENT B2 ;  /* 0x0000000000027941 */ /* 0x000fea0003800200 */
.L_x_24836:
[----:B------:R-:W-:Y:S01]  /*f060*/  IMAD.WIDE.U32 R44, R110, -0x326172a9, RZ ;  /* 0xcd9e8d576e2c7825 */ /* 0x000fe200078e00ff */
[----:B------:R-:W-:Y:S02]  /*f070*/  LOP3.LUT R42, R117, R115, R75, 0x96, !PT ;  /* 0x00000073752a7212 */ /* 0x000fe400078e964b */
[----:B------:R-:W-:Y:S02]  /*f080*/  IADD3 R41, PT, PT, R74, -0x61c88647, RZ ;  /* 0x9e3779b94a297810 */ /* 0x000fe40007ffe0ff */
        /* <DEDUP_REMOVED lines=57> */
.L_x_24834:
[----:B------:R-:W-:Y:S05]  /*f420*/  BSYNC.RECONVERGENT B1 ;  /* 0x0000000000017941 */ /* 0x000fea0003800200 */
.L_x_24833:
[----:B------:R-:W0:Y:S01]  /*f430*/  LDC R41, c[0x0][0x404] ;  /* 0x00010100ff297b82 */ /* 0x000e220000000800 */
[----:B------:R-:W-:Y:S01]  /*f440*/  ISETP.NE.AND P3, PT, R44, 0x1, PT ;  /* 0x000000012c00780c */ /* 0x000fe20003f65270 */
[----:B------:R-:W-:Y:S01]  /*f450*/  IMAD.MOV.U32 R127, RZ, RZ, 0x2f800000 ;  /* 0x2f800000ff7f7424 */ /* 0x000fe200078e00ff */
[----:B------:R-:W-:Y:S01]  /*f460*/  I2FP.F32.U32 R42, R42 ;  /* 0x0000002a002a7245 */ /* 0x000fe20000201000 */
[----:B------:R-:W-:Y:S01]  /*f470*/  BSSY.RECONVERGENT B1, `(.L_x_24838) ;  /* 0x0000058000017945 */ /* 0x000fe20003800200 */
[----:B------:R-:W-:Y:S01]  /*f480*/  MOV R45, 0x2 ;  /* 0x00000002002d7802 */ /* 0x000fe20000000f00 */
[----:B------:R-:W-:Y:S02]  /*f490*/  IMAD.MOV.U32 R43, RZ, RZ, R118 ;  /* 0x000000ffff2b7224 */ /* 0x000fe400078e0076 */
[----:B------:R-:W-:-:S05]  /*f4a0*/  FFMA.FTZ R42, R42, R127, 1.1641532182693481445e-10 ;  /* 0x2f0000002a2a7423 */ /* 0x000fca000001007f */
[----:B0-----:R-:W-:Y:S01]  /*f4b0*/  FSETP.LE.FTZ.AND P2, PT, R42, R41, PT ;  /* 0x000000292a00720b */ /* 0x001fe20003f53000 */
        /* <DEDUP_REMOVED lines=9> */
.L_x_24840:
        /* <DEDUP_REMOVED lines=13> */
.L_x_24842:
[----:B------:R-:W-:Y:S05]  /*f620*/  BSYNC.RECONVERGENT B2 ;  /* 0x0000000000027941 */ /* 0x000fea0003800200 */
.L_x_24841:
        /* <DEDUP_REMOVED lines=60> */
.L_x_24839:
[----:B------:R-:W-:Y:S05]  /*f9f0*/  BSYNC.RECONVERGENT B1 ;  /* 0x0000000000017941 */ /* 0x000fea0003800200 */
.L_x_24838:
[----:B------:R-:W-:Y:S01]  /*fa00*/  ISETP.NE.AND P4, PT, R45, 0x1, PT ;  /* 0x000000012d00780c */ /* 0x000fe20003f85270 */
[----:B------:R-:W-:Y:S01]  /*fa10*/  BSSY.RECONVERGENT B1, `(.L_x_24843) ;  /* 0x0000059000017945 */ /* 0x000fe20003800200 */
[----:B------:R-:W-:Y:S01]  /*fa20*/  I2FP.F32.U32 R42, R43 ;  /* 0x0000002b002a7245 */ /* 0x000fe20000201000 */
[----:B------:R-:W-:Y:S02]  /*fa30*/  HFMA2 R44, -RZ, RZ, 0, 1.1920928955078125e-07 ;  /* 0x00000002ff2c7431 */ /* 0x000fe400000001ff */
        /* <DEDUP_REMOVED lines=12> */
.L_x_24845:
        /* <DEDUP_REMOVED lines=13> */
.L_x_24847:
[----:B------:R-:W-:Y:S05]  /*fbd0*/  BSYNC.RECONVERGENT B2 ;  /* 0x0000000000027941 */ /* 0x000fea0003800200 */
.L_x_24846:
        /* <DEDUP_REMOVED lines=58> */
[----:B------:R-:W-:Y:S01]  /*ff80*/  IMAD.MOV.U32 R43, RZ, RZ, R126 ;  /* 0x000000ffff2b7224 */ /* 0x000fe200078e007e */
[----:B------:R-:W-:-:S07]  /*ff90*/  MOV R126, R42 ;  /* 0x0000002a007e7202 */ /* 0x000fce0000000f00 */
.L_x_24844:
[----:B------:R-:W-:Y:S05]  /*ffa0*/  BSYNC.RECONVERGENT B1 ;  /* 0x0000000000017941 */ /* 0x000fea0003800200 */
.L_x_24843:
        /* <DEDUP_REMOVED lines=16> */
.L_x_24850:
        /* <DEDUP_REMOVED lines=13> */
.L_x_24852:
[----:B------:R-:W-:Y:S05]  /*10180*/  BSYNC.RECONVERGENT B2 ;  /* 0x0000000000027941 */ /* 0x000fea0003800200 */
.L_x_24851:
        /* <DEDUP_REMOVED lines=60> */
.L_x_24849:
[----:B------:R-:W-:Y:S05]  /*10550*/  BSYNC.RECONVERGENT B1 ;  /* 0x0000000000017941 */ /* 0x000fea0003800200 */
.L_x_24848:
        /* <DEDUP_REMOVED lines=16> */
.L_x_24832:
        /* <DEDUP_REMOVED lines=17> */
[----:B------:R-:W-:-:S04]  /*10770*/  LOP3.LUT R44, R44, 0xff0000, RZ, 0xc0, !PT ;  /* 0x00ff00002c2c7812 */ /* 0x000fc800078ec0ff */
[----:B------:R-:W-:Y:S02]  /*10780*/  LEA R41, R41, R44, 0x18 ;  /* 0x0000002c29297211 */ /* 0x000fe400078ec0ff */
[----:B------:R-:W-:-:S03]  /*10790*/  LOP3.LUT R44, R121, 0xff, RZ, 0xc0, !PT ;  /* 0x000000ff792c7812 */ /* 0x000fc600078ec0ff */
[----:B------:R-:W-:-:S05]  /*107a0*/  IMAD R41, R46, 0x100, R41 ;  /* 0x000001002e297824 */ /* 0x000fca00078e0229 */
[----:B------:R-:W-:Y:S01]  /*107b0*/  IADD3 R41, PT, PT, R41, R44, RZ ;  /* 0x0000002c29297210 */ /* 0x000fe20007ffe0ff */
[----:B0-----:R-:W-:-:S05]  /*107c0*/  IMAD.WIDE.U32 R42, R40, 0x4, R42 ;  /* 0x00000004282a7825 */ /* 0x001fca00078e002a */
[----:B------:R1:W-:Y:S02]  /*107d0*/  STG.E desc[UR6][R42.64], R41 ;  /* 0x000000292a007986 */ /* 0x0003e4000c101906 */
.L_x_24853:
[----:B------:R-:W-:Y:S01]  /*107e0*/  IMAD.MOV.U32 R119, RZ, RZ, R126 ;  /* 0x000000ffff777224 */ /* 0x000fe200078e007e */
[----:B------:R-:W-:-:S07]  /*107f0*/  IADD3 R40, PT, PT, R40, 0x100, RZ ;  /* 0x0000010028287810 */ /* 0x000fce0007ffe0ff */
.L_x_24790:
[----:B------:R-:W-:Y:S05]  /*10800*/  BSYNC.RECONVERGENT B0 ;  /* 0x0000000000007941 */ /* 0x000fea0003800200 */
.L_x_24789:
        /* <DEDUP_REMOVED lines=34> */
.L_x_24859:
        /* <DEDUP_REMOVED lines=13> */
.L_x_24861:
[----:B------:R-:W-:Y:S05]  /*10b00*/  BSYNC.RECONVERGENT B2 ;  /* 0x0000000000027941 */ /* 0x000fea0003800200 */
.L_x_24860:
        /* <DEDUP_REMOVED lines=49> */
[----:B------:R-:W-:Y:S02]  /*10e20*/  IADD3 R41, PT, PT, R74, -0xe443238, RZ ;  /* 0xf1bbcdc84a297810 */ /* 0x000fe40007ffe0ff */
[----:B------:R-:W-:Y:S02]  /*10e30*/  LOP3.LUT R43, R43, R46, R115, 0x96, !PT ;  /* 0x0000002e2b2b7212 */ /* 0x000fe400078e9673 */
[----:B------:R-:W-:-:S03]  /*10e40*/  LOP3.LUT R41, R41, R42, R45, 0x96, !PT ;  /* 0x0000002a29297212 */ /* 0x000fc600078e962d */
        /* <DEDUP_REMOVED lines=8> */
.L_x_24858:
[----:B------:R-:W-:Y:S05]  /*10ed0*/  BSYNC.RECONVERGENT B1 ;  /* 0x0000000000017941 */ /* 0x000fea0003800200 */
.L_x_24857:
[----:B------:R-:W0:Y:S01]  /*10ee0*/  LDC R122, c[0x0][0x404] ;  /* 0x00010100ff7a7b82 */ /* 0x000e220000000800 */
[----:B------:R-:W-:Y:S01]  /*10ef0*/  ISETP.NE.AND P3, PT, R44, 0x1, PT ;  /* 0x000000012c00780c */ /* 0x000fe20003f65270 */
[----:B------:R-:W-:Y:S01]  /*10f00*/  BSSY.RECONVERGENT B1, `(.L_x_24862) ;  /* 0x000005c000017945 */ /* 0x000fe20003800200 */
[----:B------:R-:W-:Y:S01]  /*10f10*/  I2FP.F32.U32 R42, R41 ;  /* 0x00000029002a7245 */ /* 0x000fe20000201000 */
[----:B------:R-:W-:-:S04]  /*10f20*/  HFMA2 R41, -RZ, RZ, 0.1171875, 0 ;  /* 0x2f800000ff297431 */ /* 0x000fc800000001ff */
        /* <DEDUP_REMOVED lines=15> */
.L_x_24864:
        /* <DEDUP_REMOVED lines=13> */
.L_x_24866:
[----:B------:R-:W-:Y:S05]  /*110f0*/  BSYNC.RECONVERGENT B2 ;  /* 0x0000000000027941 */ /* 0x000fea0003800200 */
.L_x_24865:
        /* <DEDUP_REMOVED lines=44> */
[C---:B------:R-:W-:Y:S01]  /*113c0*/  VIADD R43, R74.reuse, 0xf1bbcdc8 ;  /* 0xf1bbcdc84a2b7836 */ /* 0x040fe20000000000 */
[----:B------:R-:W-:Y:S01]  /*113d0*/  LOP3.LUT R44, R113, R114, R47, 0x96, !PT ;  /* 0x00000072712c7212 */ /* 0x000fe200078e962f */
[----:B------:R-:W-:Y:S01]  /*113e0*/  IMAD.WIDE.U32 R114, R45, -0x2daee0ad, RZ ;  /* 0xd2511f532d727825 */ /* 0x000fe200078e00ff */
[----:B------:R-:W-:Y:S02]  /*113f0*/  IADD3 R47, PT, PT, R75, -0x24c28bd8, RZ ;  /* 0xdb3d74284b2f7810 */ /* 0x000fe40007ffe0ff */
[----:B------:R-:W-:Y:S01]  /*11400*/  IADD3 R113, PT, PT, R74, -0x700cb87f, RZ ;  /* 0x8ff347814a717810 */ /* 0x000fe20007ffe0ff */
[----:B------:R-:W-:Y:S01]  /*11410*/  IMAD.WIDE.U32 R44, R44, -0x326172a9, RZ ;  /* 0xcd9e8d572c2c7825 */ /* 0x000fe200078e00ff */
[----:B------:R-:W-:-:S04]  /*11420*/  LOP3.LUT R47, R47, R46, R115, 0x96, !PT ;  /* 0x0000002e2f2f7212 */ /* 0x000fc800078e9673 */
[----:B------:R-:W-:Y:S01]  /*11430*/  LOP3.LUT R43, R43, R42, R45, 0x96, !PT ;  /* 0x0000002a2b2b7212 */ /* 0x000fe200078e962d */
[----:B------:R-:W-:Y:S02]  /*11440*/  VIADD R45, R75, 0x96a522ad ;  /* 0x96a522ad4b2d7836 */ /* 0x000fe40000000000 */
[----:B------:R-:W-:-:S04]  /*11450*/  IMAD.WIDE.U32 R118, R47, -0x326172a9, RZ ;  /* 0xcd9e8d572f767825 */ /* 0x000fc800078e00ff */
[----:B------:R-:W-:Y:S01]  /*11460*/  IMAD.WIDE.U32 R42, R43, -0x2daee0ad, RZ ;  /* 0xd2511f532b2a7825 */ /* 0x000fe200078e00ff */
[----:B------:R-:W-:-:S04]  /*11470*/  LOP3.LUT R113, R113, R44, R119, 0x96, !PT ;  /* 0x0000002c71717212 */ /* 0x000fc800078e9677 */
[----:B------:R-:W-:Y:S02]  /*11480*/  LOP3.LUT R114, R45, R114, R43, 0x96, !PT ;  /* 0x000000722d727212 */ /* 0x000fe400078e962b */
[----:B------:R-:W-:Y:S01]  /*11490*/  MOV R43, R126 ;  /* 0x0000007e002b7202 */ /* 0x000fe20000000f00 */
[----:B------:R-:W-:Y:S02]  /*114a0*/  IMAD.MOV.U32 R126, RZ, RZ, R42 ;  /* 0x000000ffff7e7224 */ /* 0x000fe400078e002a */
[----:B------:R-:W-:-:S07]  /*114b0*/  HFMA2 R42, -RZ, RZ, 0, 0 ;  /* 0x00000000ff2a7431 */ /* 0x000fce00000001ff */
.L_x_24863:
[----:B------:R-:W-:Y:S05]  /*114c0*/  BSYNC.RECONVERGENT B1 ;  /* 0x0000000000017941 */ /* 0x000fea0003800200 */
.L_x_24862:
        /* <DEDUP_REMOVED lines=15> */
.L_x_24869:
        /* <DEDUP_REMOVED lines=13> */
.L_x_24871:
[----:B------:R-:W-:Y:S05]  /*11690*/  BSYNC.RECONVERGENT B2 ;  /* 0x0000000000027941 */ /* 0x000fea0003800200 */
.L_x_24870:
        /* <DEDUP_REMOVED lines=52> */
[----:B------:R-:W-:-:S04]  /*119e0*/  IMAD.WIDE.U32 R118, R47, -0x326172a9, RZ ;  /* 0xcd9e8d572f767825 */ /* 0x000fc800078e00ff */
[----:B------:R-:W-:Y:S01]  /*119f0*/  IMAD.WIDE.U32 R42, R43, -0x2daee0ad, RZ ;  /* 0xd2511f532b2a7825 */ /* 0x000fe200078e00ff */
[----:B------:R-:W-:-:S03]  /*11a00*/  LOP3.LUT R113, R113, R44, R119, 0x96, !PT ;  /* 0x0000002c71717212 */ /* 0x000fc600078e9677 */
[----:B------:R-:W-:Y:S02]  /*11a10*/  HFMA2 R44, -RZ, RZ, 0, 0 ;  /* 0x00000000ff2c7431 */ /* 0x000fe400000001ff */
[----:B------:R-:W-:-:S05]  /*11a20*/  VIADD R45, R75, 0x96a522ad ;  /* 0x96a522ad4b2d7836 */ /* 0x000fca0000000000 */
[----:B------:R-:W-:Y:S02]  /*11a30*/  LOP3.LUT R114, R45, R114, R43, 0x96, !PT ;  /* 0x000000722d727212 */ /* 0x000fe400078e962b */
[----:B------:R-:W-:Y:S01]  /*11a40*/  MOV R43, R126 ;  /* 0x0000007e002b7202 */ /* 0x000fe20000000f00 */
[----:B------:R-:W-:-:S07]  /*11a50*/  IMAD.MOV.U32 R126, RZ, RZ, R42 ;  /* 0x000000ffff7e7224 */ /* 0x000fce00078e002a */
.L_x_24868:
[----:B------:R-:W-:Y:S05]  /*11a60*/  BSYNC.RECONVERGENT B1 ;  /* 0x0000000000017941 */ /* 0x000fea0003800200 */
.L_x_24867:
        /* <DEDUP_REMOVED lines=17> */
.L_x_24874:
        /* <DEDUP_REMOVED lines=13> */
.L_x_24876:
[----:B------:R-:W-:Y:S05]  /*11c50*/  BSYNC.RECONVERGENT B2 ;  /* 0x0000000000027941 */ /* 0x000fea0003800200 */
.L_x_24875:
        /* <DEDUP_REMOVED lines=60> */
.L_x_24873:
[----:B------:R-:W-:Y:S05]  /*12020*/  BSYNC.RECONVERGENT B1 ;  /* 0x0000000000017941 */ /* 0x000fea0003800200 */
.L_x_24872:
        /* <DEDUP_REMOVED lines=15> */
.L_x_24879:
        /* <DEDUP_REMOVED lines=13> */
.L_x_24881:
[----:B------:R-:W-:Y:S05]  /*121f0*/  BSYNC.RECONVERGENT B2 ;  /* 0x0000000000027941 */ /* 0x000fea0003800200 */
.L_x_24880:
        /* <DEDUP_REMOVED lines=57> */
[----:B------:R-:W-:Y:S01]  /*12590*/  HFMA2 R43, -RZ, RZ, 0, 0 ;  /* 0x00000000ff2b7431 */ /* 0x000fe200000001ff */
[----:B------:R-:W-:Y:S01]  /*125a0*/  MOV R25, R126 ;  /* 0x0000007e00197202 */ /* 0x000fe20000000f00 */
[----:B------:R-:W-:-:S07]  /*125b0*/  IMAD.MOV.U32 R126, RZ, RZ, R24 ;  /* 0x000000ffff7e7224 */ /* 0x000fce00078e0018 */
.L_x_24878:
[----:B------:R-:W-:Y:S05]  /*125c0*/  BSYNC.RECONVERGENT B1 ;  /* 0x0000000000017941 */ /* 0x000fea0003800200 */
.L_x_24877:
        /* <DEDUP_REMOVED lines=17> */
.L_x_24884:
        /* <DEDUP_REMOVED lines=13> */
.L_x_24886:
[----:B------:R-:W-:Y:S05]  /*127b0*/  BSYNC.RECONVERGENT B2 ;  /* 0x0000000000027941 */ /* 0x000fea0003800200 */
.L_x_24885:
[----:B------:R-:W-:Y:S01]  /*127c0*/  IMAD.WIDE.U32 R42, R110, -0x326172a9, RZ ;  /* 0xcd9e8d576e2a7825 */ /* 0x000fe200078e00ff */
[----:B------:R-:W-:Y:S02]  /*127d0*/  LOP3.LUT R24, R117, R47, R75, 0x96, !PT ;  /* 0x0000002f75187212 */ /* 0x000fe400078e964b */
[----:B------:R-:W-:Y:S01]  /*127e0*/  IADD3 R113, PT, PT, R74, -0x700cb87f, RZ ;  /* 0x8ff347814a717810 */ /* 0x000fe20007ffe0ff */
[----:B------:R-:W-:Y:S01]  /*127f0*/  VIADD R47, R75, 0xbb67ae85 ;  /* 0xbb67ae854b2f7836 */ /* 0x000fe20000000000 */
[----:B------:R-:W-:Y:S01]  /*12800*/  LOP3.LUT R44, R77, R43, R74, 0x96, !PT ;  /* 0x0000002b4d2c7212 */ /* 0x000fe200078e964a */
[----:B------:R-:W-:Y:S01]  /*12810*/  IMAD.WIDE.U32 R24, R24, -0x326172a9, RZ ;  /* 0xcd9e8d5718187825 */ /* 0x000fe200078e00ff */
[----:B------:R-:W-:Y:S02]  /*12820*/  IADD3 R43, PT, PT, R74, -0x61c88647, RZ ;  /* 0x9e3779b94a2b7810 */ /* 0x000fe40007ffe0ff */
[----:B------:R-:W-:Y:S01]  /*12830*/  MOV R26, R126 ;  /* 0x0000007e001a7202 */ /* 0x000fe20000000f00 */
        /* <DEDUP_REMOVED lines=49> */
[----:B------:R-:W-:Y:S02]  /*12b50*/  VIADD R43, R75, 0x96a522ad ;  /* 0x96a522ad4b2b7836 */ /* 0x000fe40000000000 */
[----:B------:R-:W-:-:S03]  /*12b60*/  IMAD.MOV.U32 R126, RZ, RZ, R24 ;  /* 0x000000ffff7e7224 */ /* 0x000fc600078e0018 */
[----:B------:R-:W-:-:S07]  /*12b70*/  LOP3.LUT R114, R43, R114, R25, 0x96, !PT ;  /* 0x000000722b727212 */ /* 0x000fce00078e9619 */
.L_x_24883:
[----:B------:R-:W-:Y:S05]  /*12b80*/  BSYNC.RECONVERGENT B1 ;  /* 0x0000000000017941 */ /* 0x000fea0003800200 */
.L_x_24882:
        /* <DEDUP_REMOVED lines=15> */
.L_x_24889:
        /* <DEDUP_REMOVED lines=13> */
.L_x_24891:
[----:B------:R-:W-:Y:S05]  /*12d50*/  BSYNC.RECONVERGENT B2 ;  /* 0x0000000000027941 */ /* 0x000fea0003800200 */
.L_x_24890:
        /* <DEDUP_REMOVED lines=60> */
.L_x_24888:
[----:B------:R-:W-:Y:S05]  /*13120*/  BSYNC.RECONVERGENT B1 ;  /* 0x0000000000017941 */ /* 0x000fea0003800200 */
.L_x_24887:
        /* <DEDUP_REMOVED lines=17> */
.L_x_24894:
        /* <DEDUP_REMOVED lines=15> */
.L_x_24896:
[----:B------:R-:W-:Y:S05]  /*13330*/  BSYNC.RECONVERGENT B2 ;  /* 0x0000000000027941 */ /* 0x000fea0003800200 */
.L_x_24895:
        /* <DEDUP_REMOVED lines=60> */
.L_x_24893:
[----:B------:R-:W-:Y:S05]  /*13700*/  BSYNC.RECONVERGENT B1 ;  /* 0x0000000000017941 */ /* 0x000fea0003800200 */
.L_x_24892:
        /* <DEDUP_REMOVED lines=12> */
[----:B------:R-:W-:Y:S01]  /*137d0*/  SEL R45, RZ, 0x1, P6 ;  /* 0x00000001ff2d7807 */ /* 0x000fe20003000000 */
[----:B------:R-:W-:Y:S01]  /*137e0*/  FADD.FTZ R24, R124, R25 ;  /* 0x000000197c187221 */ /* 0x000fe20000010000 */
[----:B------:R-:W-:Y:S02]  /*137f0*/  FSETP.GTU.FTZ.AND P6, PT, R131, R122, PT ;  /* 0x0000007a8300720b */ /* 0x000fe40003fdc000 */
[----:B------:R-:W-:Y:S01]  /*13800*/  FSEL R128, R128, RZ, P4 ;  /* 0x000000ff80807208 */ /* 0x000fe20002000000 */
[----:B------:R-:W-:Y:S01]  /*13810*/  @P1 FADD.FTZ R24, R8, R24 ;  /* 0x0000001808181221 */ /* 0x000fe20000010000 */
[----:B------:R-:W-:Y:S02]  /*13820*/  FSEL R27, R27, RZ, !P6 ;  /* 0x000000ff1b1b7208 */ /* 0x000fe40007000000 */
[----:B------:R-:W-:-:S02]  /*13830*/  SEL R123, RZ, 0x1, P6 ;  /* 0x00000001ff7b7807 */ /* 0x000fc40003000000 */
[----:B------:R-:W-:Y:S01]  /*13840*/  FSETP.GTU.FTZ.AND P6, PT, R41, R122, PT ;  /* 0x0000007a2900720b */ /* 0x000fe20003fdc000 */
[----:B------:R-:W-:Y:S01]  /*13850*/  FADD.FTZ R26, R128, R27 ;  /* 0x0000001b801a7221 */ /* 0x000fe20000010000 */
[----:B------:R-:W-:Y:S02]  /*13860*/  FSEL R127, R127, RZ, P3 ;  /* 0x000000ff7f7f7208 */ /* 0x000fe40001800000 */
[----:B------:R-:W-:Y:S01]  /*13870*/  FSEL R43, R43, RZ, !P6 ;  /* 0x000000ff2b2b7208 */ /* 0x000fe20007000000 */
[----:B------:R-:W-:Y:S01]  /*13880*/  @P1 FADD.FTZ R26, R10, R26 ;  /* 0x0000001a0a1a1221 */ /* 0x000fe20000010000 */
[----:B------:R-:W-:Y:S01]  /*13890*/  FSEL R46, R46, RZ, P5 ;  /* 0x000000ff2e2e7208 */ /* 0x000fe20002800000 */
[----:B------:R-:W-:Y:S01]  /*138a0*/  FADD.FTZ R25, R127, R42 ;  /* 0x0000002a7f197221 */ /* 0x000fe20000010000 */
[----:B------:R-:W-:Y:S02]  /*138b0*/  SEL R41, RZ, 0x1, P6 ;  /* 0x00000001ff297807 */ /* 0x000fe40003000000 */
[----:B------:R-:W-:Y:S01]  /*138c0*/  PRMT R121, R44, 0x7610, R121 ;  /* 0x000076102c797816 */ /* 0x000fe20000000079 */
[----:B------:R-:W-:Y:S01]  /*138d0*/  FADD.FTZ R27, R43, R46 ;  /* 0x0000002e2b1b7221 */ /* 0x000fe20000010000 */
[----:B------:R-:W-:Y:S01]  /*138e0*/  @P1 FADD.FTZ R25, R9, R25 ;  /* 0x0000001909191221 */ /* 0x000fe20000010000 */
[----:B------:R-:W-:-:S02]  /*138f0*/  PRMT R122, R45, 0x7610, R122 ;  /* 0x000076102d7a7816 */ /* 0x000fc4000000007a */
[----:B------:R-:W-:Y:S01]  /*13900*/  @P1 FADD.FTZ R27, R11, R27 ;  /* 0x0000001b0b1b1221 */ /* 0x000fe20000010000 */
[----:B------:R-:W-:Y:S01]  /*13910*/  PRMT R124, R41, 0x7610, R124 ;  /* 0x00007610297c7816 */ /* 0x000fe2000000007c */
[----:B------:R-:W-:Y:S06]  /*13920*/  BRA `(.L_x_24897) ;  /* 0x0000001400f87947 */ /* 0x000fec0003800000 */
.L_x_24856:
        /* <DEDUP_REMOVED lines=16> */
.L_x_24900:
        /* <DEDUP_REMOVED lines=13> */
.L_x_24902:
[----:B------:R-:W-:Y:S05]  /*13b00*/  BSYNC.RECONVERGENT B2 ;  /* 0x0000000000027941 */ /* 0x000fea0003800200 */
.L_x_24901:
        /* <DEDUP_REMOVED lines=60> */
.L_x_24899:
[----:B------:R-:W-:Y:S05]  /*13ed0*/  BSYNC.RECONVERGENT B1 ;  /* 0x0000000000017941 */ /* 0x000fea0003800200 */
.L_x_24898:
[----:B------:R-:W0:Y:S01]  /*13ee0*/  LDC R41, c[0x0][0x404] ;  /* 0x00010100ff297b82 */ /* 0x000e220000000800 */
[----:B------:R-:W-:Y:S01]  /*13ef0*/  ISETP.NE.AND P3, PT, R44, 0x1, PT ;  /* 0x000000012c00780c */ /* 0x000fe20003f65270 */
[----:B------:R-:W-:Y:S01]  /*13f00*/  HFMA2 R127, -RZ, RZ, 0.1171875, 0 ;  /* 0x2f800000ff7f7431 */ /* 0x000fe200000001ff */
[----:B------:R-:W-:Y:S01]  /*13f10*/  I2FP.F32.U32 R42, R42 ;  /* 0x0000002a002a7245 */ /* 0x000fe20000201000 */
[----:B------:R-:W-:Y:S01]  /*13f20*/  BSSY.RECONVERGENT B1, `(.L_x_24903) ;  /* 0x0000058000017945 */ /* 0x000fe20003800200 */
[----:B------:R-:W-:Y:S01]  /*13f30*/  IMAD.MOV.U32 R45, RZ, RZ, 0x2 ;  /* 0x00000002ff2d7424 */ /* 0x000fe200078e00ff */
[----:B------:R-:W-:Y:S02]  /*13f40*/  MOV R43, R118 ;  /* 0x00000076002b7202 */ /* 0x000fe40000000f00 */
        /* <DEDUP_REMOVED lines=11> */
.L_x_24905:
        /* <DEDUP_REMOVED lines=13> */
.L_x_24907:
[----:B------:R-:W-:Y:S05]  /*140d0*/  BSYNC.RECONVERGENT B2 ;  /* 0x0000000000027941 */ /* 0x000fea0003800200 */
.L_x_24906:
        /* <DEDUP_REMOVED lines=60> */
.L_x_24904:
[----:B------:R-:W-:Y:S05]  /*144a0*/  BSYNC.RECONVERGENT B1 ;  /* 0x0000000000017941 */ /* 0x000fea0003800200 */
.L_x_24903:
        /* <DEDUP_REMOVED lines=16> */
.L_x_24910:
        /* <DEDUP_REMOVED lines=13> */
.L_x_24912:
[----:B------:R-:W-:Y:S05]  /*14680*/  BSYNC.RECONVERGENT B2 ;  /* 0x0000000000027941 */ /* 0x000fea0003800200 */
.L_x_24911:
        /* <DEDUP_REMOVED lines=60> */
.L_x_24909:
[----:B------:R-:W-:Y:S05]  /*14a50*/  BSYNC.RECONVERGENT B1 ;  /* 0x0000000000017941 */ /* 0x000fea0003800200 */
.L_x_24908:
        /* <DEDUP_REMOVED lines=16> */
.L_x_24915:
        /* <DEDUP_REMOVED lines=13> */
.L_x_24917:
[----:B------:R-:W-:Y:S05]  /*14c30*/  BSYNC.RECONVERGENT B2 ;  /* 0x0000000000027941 */ /* 0x000fea0003800200 */
.L_x_24916:
        /* <DEDUP_REMOVED lines=50> */
[----:B------:R-:W-:-:S03]  /*14f60*/  LOP3.LUT R47, R47, R46, R115, 0x96, !PT ;  /* 0x0000002e2f2f7212 */ /* 0x000fc600078e9673 */
[----:B------:R-:W-:Y:S01]  /*14f70*/  HFMA2 R115, -RZ, RZ, 0, 0 ;  /* 0x00000000ff737431 */ /* 0x000fe200000001ff */
[----:B------:R-:W-:Y:S01]  /*14f80*/  LOP3.LUT R43, R43, R42, R45, 0x96, !PT ;  /* 0x0000002a2b2b7212 */ /* 0x000fe200078e962d */
[----:B------:R-:W-:Y:S02]  /*14f90*/  VIADD R45, R75, 0x96a522ad ;  /* 0x96a522ad4b2d7836 */ /* 0x000fe40000000000 */
[----:B------:R-:W-:-:S04]  /*14fa0*/  IMAD.WIDE.U32 R118, R47, -0x326172a9, RZ ;  /* 0xcd9e8d572f767825 */ /* 0x000fc800078e00ff */
[----:B------:R-:W-:Y:S01]  /*14fb0*/  IMAD.WIDE.U32 R42, R43, -0x2daee0ad, RZ ;  /* 0xd2511f532b2a7825 */ /* 0x000fe200078e00ff */
[----:B------:R-:W-:-:S04]  /*14fc0*/  LOP3.LUT R113, R113, R44, R119, 0x96, !PT ;  /* 0x0000002c71717212 */ /* 0x000fc800078e9677 */
[----:B------:R-:W-:Y:S02]  /*14fd0*/  LOP3.LUT R114, R45, R114, R43, 0x96, !PT ;  /* 0x000000722d727212 */ /* 0x000fe400078e962b */
[----:B------:R-:W-:Y:S01]  /*14fe0*/  MOV R43, R126 ;  /* 0x0000007e002b7202 */ /* 0x000fe20000000f00 */
[----:B------:R-:W-:-:S07]  /*14ff0*/  IMAD.MOV.U32 R126, RZ, RZ, R42 ;  /* 0x000000ffff7e7224 */ /* 0x000fce00078e002a */
.L_x_24914:
[----:B------:R-:W-:Y:S05]  /*15000*/  BSYNC.RECONVERGENT B1 ;  /* 0x0000000000017941 */ /* 0x000fea0003800200 */
.L_x_24913:
        /* <DEDUP_REMOVED lines=16> */
.L_x_24897:
[----:B------:R-:W0:Y:S01]  /*15110*/  LDC.64 R44, c[0x0][0x3a8] ;  /* 0x0000ea00ff2c7b82 */ /* 0x000e220000000a00 */
[----:B------:R-:W-:Y:S02]  /*15120*/  SEL R41, RZ, 0x1000000, !P5 ;  /* 0x01000000ff297807 */ /* 0x000fe40006800000 */
[----:B------:R-:W-:Y:S02]  /*15130*/  SEL R46, RZ, 0x10000, !P4 ;  /* 0x00010000ff2e7807 */ /* 0x000fe40006000000 */
[----:B------:R-:W-:-:S03]  /*15140*/  SEL R47, RZ, 0x100, !P3 ;  /* 0x00000100ff2f7807 */ /* 0x000fc60005800000 */
[----:B------:R-:W1:Y:S01]  /*15150*/  LDC.64 R42, c[0x0][0x3b0] ;  /* 0x0000ec00ff2a7b82 */ /* 0x000e620000000a00 */
[----:B------:R-:W-:Y:S02]  /*15160*/  IADD3 R41, PT, PT, R47, R41, R46 ;  /* 0x000000292f297210 */ /* 0x000fe40007ffe02e */
[----:B------:R-:W-:-:S05]  /*15170*/  SEL R46, RZ, 0x1, !P2 ;  /* 0x00000001ff2e7807 */ /* 0x000fca0005000000 */
[----:B------:R-:W-:Y:S02]  /*15180*/  IMAD.IADD R41, R41, 0x1, R46 ;  /* 0x0000000129297824 */ /* 0x000fe400078e022e */
[----:B0-----:R-:W-:-:S05]  /*15190*/  IMAD.WIDE.U32 R44, R40, 0x10, R44 ;  /* 0x00000010282c7825 */ /* 0x001fca00078e002c */
[----:B------:R0:W-:Y:S01]  /*151a0*/  STG.E.128 desc[UR6][R44.64], R24 ;  /* 0x000000182c007986 */ /* 0x0001e2000c101d06 */
[----:B-1----:R-:W-:-:S05]  /*151b0*/  IMAD.WIDE.U32 R42, R40, 0x4, R42 ;  /* 0x00000004282a7825 */ /* 0x002fca00078e002a */
[----:B------:R0:W-:Y:S01]  /*151c0*/  STG.E desc[UR6][R42.64], R41 ;  /* 0x000000292a007986 */ /* 0x0001e2000c101906 */
[----:B------:R-:W-:Y:S05]  /*151d0*/  @!P0 BRA `(.L_x_24918) ;  /* 0x00000000002c8947 */ /* 0x000fea0003800000 */
[----:B0-----:R-:W0:Y:S01]  /*151e0*/  LDC.64 R42, c[0x0][0x3b8] ;  /* 0x0000ee00ff2a7b82 */ /* 0x001e220000000a00 */
[----:B------:R-:W-:Y:S02]  /*151f0*/  SHF.L.U32 R44, R123, 0x10, RZ ;  /* 0x000000107b2c7819 */ /* 0x000fe400000006ff */
[----:B------:R-:W-:Y:S02]  /*15200*/  LOP3.LUT R41, R124, 0xffff, RZ, 0xc0, !PT ;  /* 0x0000ffff7c297812 */ /* 0x000fe400078ec0ff */
[----:B------:R-:W-:Y:S02]  /*15210*/  LOP3.LUT R44, R44, 0xff0000, RZ, 0xc0, !PT ;  /* 0x00ff00002c2c7812 */ /* 0x000fe400078ec0ff */
[----:B------:R-:W-:-:S03]  /*15220*/  LOP3.LUT R46, R122, 0xff, RZ, 0xc0, !PT ;  /* 0x000000ff7a2e7812 */ /* 0x000fc600078ec0ff */
[----:B------:R-:W-:Y:S01]  /*15230*/  IMAD R41, R41, 0x1000000, R44 ;  /* 0x0100000029297824 */ /* 0x000fe200078e022c */
[----:B------:R-:W-:-:S04]  /*15240*/  LOP3.LUT R44, R121, 0xff, RZ, 0xc0, !PT ;  /* 0x000000ff792c7812 */ /* 0x000fc800078ec0ff */
[----:B------:R-:W-:-:S05]  /*15250*/  LEA R41, R46, R41, 0x8 ;  /* 0x000000292e297211 */ /* 0x000fca00078e40ff */
[----:B------:R-:W-:Y:S02]  /*15260*/  IMAD.IADD R41, R41, 0x1, R44 ;  /* 0x0000000129297824 */ /* 0x000fe400078e022c */
[----:B0-----:R-:W-:-:S05]  /*15270*/  IMAD.WIDE.U32 R42, R40, 0x4, R42 ;  /* 0x00000004282a7825 */ /* 0x001fca00078e002a */
[----:B------:R1:W-:Y:S02]  /*15280*/  STG.E desc[UR6][R42.64], R41 ;  /* 0x000000292a007986 */ /* 0x0003e4000c101906 */
.L_x_24918:
[----:B------:R-:W-:Y:S01]  /*15290*/  MOV R119, R126 ;  /* 0x0000007e00777202 */ /* 0x000fe20000000f00 */
[----:B------:R-:W-:-:S07]  /*152a0*/  VIADD R40, R40, 0x100 ;  /* 0x0000010028287836 */ /* 0x000fce0000000000 */
.L_x_24855:
[----:B------:R-:W-:Y:S05]  /*152b0*/  BSYNC.RECONVERGENT B0 ;  /* 0x0000000000007941 */ /* 0x000fea0003800200 */
.L_x_24854:
        /* <DEDUP_REMOVED lines=34> */
.L_x_24924:
        /* <DEDUP_REMOVED lines=13> */
.L_x_24926:
[----:B------:R-:W-:Y:S05]  /*155b0*/  BSYNC.RECONVERGENT B2 ;  /* 0x0000000000027941 */ /* 0x000fea0003800200 */
.L_x_24925:
        /* <DEDUP_REMOVED lines=57> */
[----:B------:R-:W-:-:S05]  /*15950*/  VIADD R41, R75, 0x96a522ad ;  /* 0x96a522ad4b297836 */ /* 0x000fca0000000000 */
[----:B------:R-:W-:Y:S01]  /*15960*/  LOP3.LUT R114, R41, R114, R127, 0x96, !PT ;  /* 0x0000007229727212 */ /* 0x000fe200078e967f */
[----:B------:R-:W-:-:S07]  /*15970*/  IMAD.MOV.U32 R41, RZ, RZ, R119 ;  /* 0x000000ffff297224 */ /* 0x000fce00078e0077 */
.L_x_24923:
[----:B------:R-:W-:Y:S05]  /*15980*/  BSYNC.RECONVERGENT B1 ;  /* 0x0000000000017941 */ /* 0x000fea0003800200 */
.L_x_24922:
[----:B------:R-:W0:Y:S01]  /*15990*/  LDC R122, c[0x0][0x408] ;  /* 0x00010200ff7a7b82 */ /* 0x000e220000000800 */
[----:B------:R-:W-:Y:S01]  /*159a0*/  ISETP.NE.AND P3, PT, R44, 0x1, PT ;  /* 0x000000012c00780c */ /* 0x000fe20003f65270 */
[----:B------:R-:W-:Y:S01]  /*159b0*/  BSSY.RECONVERGENT B1, `(.L_x_24927) ;  /* 0x000005c000017945 */ /* 0x000fe20003800200 */
[----:B------:R-:W-:Y:S01]  /*159c0*/  I2FP.F32.U32 R42, R41 ;  /* 0x00000029002a7245 */ /* 0x000fe20000201000 */
[----:B------:R-:W-:Y:S01]  /*159d0*/  IMAD.MOV.U32 R41, RZ, RZ, 0x2f800000 ;  /* 0x2f800000ff297424 */ /* 0x000fe200078e00ff */
[----:B------:R-:W-:Y:S01]  /*159e0*/  MOV R45, 0x2 ;  /* 0x00000002002d7802 */ /* 0x000fe20000000f00 */
[----:B------:R-:W-:Y:S02]  /*159f0*/  IMAD.MOV.U32 R43, RZ, RZ, R118 ;  /* 0x000000ffff2b7224 */ /* 0x000fe400078e0076 */
[----:B------:R-:W1:Y:S01]  /*15a00*/  LDC R121, c[0x0][0x404] ;  /* 0x00010100ff797b82 */ /* 0x000e620000000800 */
[----:B------:R-:W-:Y:S01]  /*15a10*/  FFMA.FTZ R42, R42, R41, 1.1641532182693481445e-10 ;  /* 0x2f0000002a2a7423 */ /* 0x000fe20000010029 */
[----:B0----5:R-:W-:-:S04]  /*15a20*/  FMUL.FTZ R123, R28, R122 ;  /* 0x0000007a1c7b7220 */ /* 0x021fc80000410000 */
[----:B-1----:R-:W-:Y:S01]  /*15a30*/  FSETP.LE.FTZ.AND P2, PT, R42, R121, PT ;  /* 0x000000792a00720b */ /* 0x002fe20003f53000 */
        /* <DEDUP_REMOVED lines=9> */
.L_x_24929:
        /* <DEDUP_REMOVED lines=13> */
.L_x_24931:
[----:B------:R-:W-:Y:S05]  /*15ba0*/  BSYNC.RECONVERGENT B2 ;  /* 0x0000000000027941 */ /* 0x000fea0003800200 */
.L_x_24930:
        /* <DEDUP_REMOVED lines=60> */
.L_x_24928:
[----:B------:R-:W-:Y:S05]  /*15f70*/  BSYNC.RECONVERGENT B1 ;  /* 0x0000000000017941 */ /* 0x000fea0003800200 */
.L_x_24927:
        /* <DEDUP_REMOVED lines=15> */
.L_x_24934:
        /* <DEDUP_REMOVED lines=13> */
.L_x_24936:
[----:B------:R-:W-:Y:S05]  /*16140*/  BSYNC.RECONVERGENT B2 ;  /* 0x0000000000027941 */ /* 0x000fea0003800200 */
.L_x_24935:
        /* <DEDUP_REMOVED lines=59> */
[----:B------:R-:W-:-:S07]  /*16500*/  LOP3.LUT R114, R45, R114, R43, 0x96, !PT ;  /* 0x000000722d727212 */ /* 0x000fce00078e962b */
.L_x_24933:
[----:B------:R-:W-:Y:S05]  /*16510*/  BSYNC.RECONVERGENT B1 ;  /* 0x0000000000017941 */ /* 0x000fea0003800200 */
.L_x_24932:
        /* <DEDUP_REMOVED lines=17> */
.L_x_24939:
        /* <DEDUP_REMOVED lines=13> */
.L_x_24941:
[----:B------:R-:W-:Y:S05]  /*16700*/  BSYNC.RECONVERGENT B2 ;  /* 0x0000000000027941 */ /* 0x000fea0003800200 */
.L_x_24940:
        /* <DEDUP_REMOVED lines=60> */
.L_x_24938:
[----:B------:R-:W-:Y:S05]  /*16ad0*/  BSYNC.RECONVERGENT B1 ;  /* 0x0000000000017941 */ /* 0x000fea0003800200 */
.L_x_24937:
        /* <DEDUP_REMOVED lines=15> */
.L_x_24944:
        /* <DEDUP_REMOVED lines=13> */
.L_x_24946:
[----:B------:R-:W-:Y:S05]  /*16ca0*/  BSYNC.RECONVERGENT B2 ;  /* 0x0000000000027941 */ /* 0x000fea0003800200 */
.L_x_24945:
        /* <DEDUP_REMOVED lines=60> */
.L_x_24943:
[----:B------:R-:W-:Y:S05]  /*17070*/  BSYNC.RECONVERGENT B1 ;  /* 0x0000000000017941 */ /* 0x000fea0003800200 */
.L_x_24942:
[----:B------:R-:W-:Y:S01]  /*17080*/  ISETP.NE.AND P5, PT, R42, 0x1, PT ;  /* 0x000000012a00780c */ /* 0x000fe20003fa5270 */
[----:B------:R-:W-:Y:S01]  /*17090*/  FMUL.FTZ R129, R30, R122 ;  /* 0x0000007a1e817220 */ /* 0x000fe20000410000 */
[----:B------:R-:W-:Y:S01]  /*170a0*/  I2FP.F32.U32 R28, R29 ;  /* 0x0000001d001c7245 */ /* 0x000fe20000201000 */
[----:B------:R-:W-:Y:S01]  /*170b0*/  BSSY.RECONVERGENT B1, `(.L_x_24947) ;  /* 0x0000058000017945 */ /* 0x000fe20003800200 */
        /* <DEDUP_REMOVED lines=13> */
.L_x_24949:
        /* <DEDUP_REMOVED lines=13> */
.L_x_24951:
[----:B------:R-:W-:Y:S05]  /*17260*/  BSYNC.RECONVERGENT B2 ;  /* 0x0000000000027941 */ /* 0x000fea0003800200 */
.L_x_24950:
        /* <DEDUP_REMOVED lines=9> */
[----:B------:R-:W-:Y:S01]  /*17300*/  IMAD.MOV.U32 R30, RZ, RZ, RZ ;  /* 0x000000ffff1e7224 */ /* 0x000fe200078e00ff */
        /* <DEDUP_REMOVED lines=49> */
[----:B------:R-:W-:-:S07]  /*17620*/  MOV R126, R28 ;  /* 0x0000001c007e7202 */ /* 0x000fce0000000f00 */
.L_x_24948:
[----:B------:R-:W-:Y:S05]  /*17630*/  BSYNC.RECONVERGENT B1 ;  /* 0x0000000000017941 */ /* 0x000fea0003800200 */
.L_x_24947:
        /* <DEDUP_REMOVED lines=15> */
.L_x_24954:
        /* <DEDUP_REMOVED lines=13> */
.L_x_24956:
[----:B------:R-:W-:Y:S05]  /*17800*/  BSYNC.RECONVERGENT B2 ;  /* 0x0000000000027941 */ /* 0x000fea0003800200 */
.L_x_24955:
        /* <DEDUP_REMOVED lines=60> */
.L_x_24953:
[----:B------:R-:W-:Y:S05]  /*17bd0*/  BSYNC.RECONVERGENT B1 ;  /* 0x0000000000017941 */ /* 0x000fea0003800200 */
.L_x_24952:
        /* <DEDUP_REMOVED lines=17> */
.L_x_24959:
        /* <DEDUP_REMOVED lines=15> */
.L_x_24961:
[----:B------:R-:W-:Y:S05]  /*17de0*/  BSYNC.RECONVERGENT B2 ;  /* 0x0000000000027941 */ /* 0x000fea0003800200 */
.L_x_24960:
        /* <DEDUP_REMOVED lines=60> */
.L_x_24958:
[----:B------:R-:W-:Y:S05]  /*181b0*/  BSYNC.RECONVERGENT B1 ;  /* 0x0000000000017941 */ /* 0x000fea0003800200 */
.L_x_24957:
        /* <DEDUP_REMOVED lines=14> */
[-C--:B------:R-:W-:Y:S02]  /*182a0*/  FSETP.GTU.FTZ.AND P6, PT, R130, R121.reuse, PT ;  /* 0x000000798200720b */ /* 0x080fe40003fdc000 */
[----:B------:R-:W-:Y:S01]  /*182b0*/  FSEL R127, R127, RZ, P3 ;  /* 0x000000ff7f7f7208 */ /* 0x000fe20001800000 */
[----:B------:R-:W-:Y:S01]  /*182c0*/  @P1 FADD.FTZ R28, R8, R28 ;  /* 0x0000001c081c1221 */ /* 0x000fe20000010000 */
[----:B------:R-:W-:Y:S02]  /*182d0*/  FSEL R30, R30, RZ, !P6 ;  /* 0x000000ff1e1e7208 */ /* 0x000fe40007000000 */
[----:B------:R-:W-:Y:S01]  /*182e0*/  SEL R47, RZ, 0x1, P6 ;  /* 0x00000001ff2f7807 */ /* 0x000fe20003000000 */
[----:B------:R-:W-:Y:S01]  /*182f0*/  FADD.FTZ R29, R127, R42 ;  /* 0x0000002a7f1d7221 */ /* 0x000fe20000010000 */
[----:B------:R-:W-:-:S02]  /*18300*/  FSETP.GTU.FTZ.AND P6, PT, R44, R121, PT ;  /* 0x000000792c00720b */ /* 0x000fc40003fdc000 */
[----:B------:R-:W-:Y:S01]  /*18310*/  FSEL R129, R129, RZ, P4 ;  /* 0x000000ff81817208 */ /* 0x000fe20002000000 */
[----:B------:R-:W-:Y:S01]  /*18320*/  @P1 FADD.FTZ R29, R9, R29 ;  /* 0x0000001d091d1221 */ /* 0x000fe20000010000 */
[----:B------:R-:W-:Y:S02]  /*18330*/  FSEL R31, R31, RZ, !P6 ;  /* 0x000000ff1f1f7208 */ /* 0x000fe40007000000 */
        /* <DEDUP_REMOVED lines=10> */
.L_x_24921:
        /* <DEDUP_REMOVED lines=16> */
.L_x_24965:
        /* <DEDUP_REMOVED lines=13> */
.L_x_24967:
[----:B------:R-:W-:Y:S05]  /*185b0*/  BSYNC.RECONVERGENT B2 ;  /* 0x0000000000027941 */ /* 0x000fea0003800200 */
.L_x_24966:
        /* <DEDUP_REMOVED lines=60> */
.L_x_24964:
[----:B------:R-:W-:Y:S05]  /*18980*/  BSYNC.RECONVERGENT B1 ;  /* 0x0000000000017941 */ /* 0x000fea0003800200 */
.L_x_24963:
        /* <DEDUP_REMOVED lines=18> */
.L_x_24970:
        /* <DEDUP_REMOVED lines=13> */
.L_x_24972:
[----:B------:R-:W-:Y:S05]  /*18b80*/  BSYNC.RECONVERGENT B2 ;  /* 0x0000000000027941 */ /* 0x000fea0003800200 */
.L_x_24971:
        /* <DEDUP_REMOVED lines=60> */
.L_x_24969:
[----:B------:R-:W-:Y:S05]  /*18f50*/  BSYNC.RECONVERGENT B1 ;  /* 0x0000000000017941 */ /* 0x000fea0003800200 */
.L_x_24968:
        /* <DEDUP_REMOVED lines=16> */
.L_x_24975:
        /* <DEDUP_REMOVED lines=13> */
.L_x_24977:
[----:B------:R-:W-:Y:S05]  /*19130*/  BSYNC.RECONVERGENT B2 ;  /* 0x0000000000027941 */ /* 0x000fea0003800200 */
.L_x_24976:
        /* <DEDUP_REMOVED lines=60> */
.L_x_24974:
[----:B------:R-:W-:Y:S05]  /*19500*/  BSYNC.RECONVERGENT B1 ;  /* 0x0000000000017941 */ /* 0x000fea0003800200 */
.L_x_24973:
        /* <DEDUP_REMOVED lines=16> */
.L_x_24980:
        /* <DEDUP_REMOVED lines=13> */
.L_x_24982:
[----:B------:R-:W-:Y:S05]  /*196e0*/  BSYNC.RECONVERGENT B2 ;  /* 0x0000000000027941 */ /* 0x000fea0003800200 */
.L_x_24981:
        /* <DEDUP_REMOVED lines=60> */
.L_x_24979:
[----:B------:R-:W-:Y:S05]  /*19ab0*/  BSYNC.RECONVERGENT B1 ;  /* 0x0000000000017941 */ /* 0x000fea0003800200 */
.L_x_24978:
        /* <DEDUP_REMOVED lines=16> */
.L_x_24962:
        /* <DEDUP_REMOVED lines=24> */
.L_x_24983:
[----:B------:R-:W-:Y:S01]  /*19d40*/  IMAD.MOV.U32 R119, RZ, RZ, R126 ;  /* 0x000000ffff777224 */ /* 0x000fe200078e007e */
[----:B------:R-:W-:-:S07]  /*19d50*/  IADD3 R40, PT, PT, R40, 0x100, RZ ;  /* 0x0000010028287810 */ /* 0x000fce0007ffe0ff */
.L_x_24920:
[----:B------:R-:W-:Y:S05]  /*19d60*/  BSYNC.RECONVERGENT B0 ;  /* 0x0000000000007941 */ /* 0x000fea0003800200 */
.L_x_24919:
        /* <DEDUP_REMOVED lines=34> */
.L_x_24989:
        /* <DEDUP_REMOVED lines=13> */
.L_x_24991:
[----:B------:R-:W-:Y:S05]  /*1a060*/  BSYNC.RECONVERGENT B2 ;  /* 0x0000000000027941 */ /* 0x000fea0003800200 */
.L_x_24990:
        /* <DEDUP_REMOVED lines=60> */
.L_x_24988:
[----:B------:R-:W-:Y:S05]  /*1a430*/  BSYNC.RECONVERGENT B1 ;  /* 0x0000000000017941 */ /* 0x000fea0003800200 */
.L_x_24987:
[----:B------:R-:W0:Y:S01]  /*1a440*/  LDC R122, c[0x0][0x408] ;  /* 0x00010200ff7a7b82 */ /* 0x000e220000000800 */
[----:B------:R-:W-:Y:S01]  /*1a450*/  ISETP.NE.AND P3, PT, R44, 0x1, PT ;  /* 0x000000012c00780c */ /* 0x000fe20003f65270 */
[----:B------:R-:W-:Y:S01]  /*1a460*/  BSSY.RECONVERGENT B1, `(.L_x_24992) ;  /* 0x000005c000017945 */ /* 0x000fe20003800200 */
[----:B------:R-:W-:Y:S01]  /*1a470*/  I2FP.F32.U32 R42, R41 ;  /* 0x00000029002a7245 */ /* 0x000fe20000201000 */
[----:B------:R-:W-:Y:S02]  /*1a480*/  HFMA2 R41, -RZ, RZ, 0.1171875, 0 ;  /* 0x2f800000ff297431 */ /* 0x000fe400000001ff */
[----:B------:R-:W-:Y:S01]  /*1a490*/  IMAD.MOV.U32 R45, RZ, RZ, 0x2 ;  /* 0x00000002ff2d7424 */ /* 0x000fe200078e00ff */
[----:B------:R-:W-:Y:S01]  /*1a4a0*/  MOV R43, R118 ;  /* 0x00000076002b7202 */ /* 0x000fe20000000f00 */
        /* <DEDUP_REMOVED lines=13> */
.L_x_24994:
        /* <DEDUP_REMOVED lines=13> */
.L_x_24996:
[----:B------:R-:W-:Y:S05]  /*1a650*/  BSYNC.RECONVERGENT B2 ;  /* 0x0000000000027941 */ /* 0x000fea0003800200 */
.L_x_24995:
        /* <DEDUP_REMOVED lines=60> */
.L_x_24993:
[----:B------:R-:W-:Y:S05]  /*1aa20*/  BSYNC.RECONVERGENT B1 ;  /* 0x0000000000017941 */ /* 0x000fea0003800200 */
.L_x_24992:
        /* <DEDUP_REMOVED lines=15> */
.L_x_24999:
        /* <DEDUP_REMOVED lines=13> */
.L_x_25001:
[----:B------:R-:W-:Y:S05]  /*1abf0*/  BSYNC.RECONVERGENT B2 ;  /* 0x0000000000027941 */ /* 0x000fea0003800200 */
.L_x_25000:
        /* <DEDUP_REMOVED lines=58> */
[----:B------:R-:W-:Y:S01]  /*1afa0*/  HFMA2 R42, -RZ, RZ, 0, 0 ;  /* 0x00000000ff2a7431 */ /* 0x000fe200000001ff */
[----:B------:R-:W-:-:S07]  /*1afb0*/  LOP3.LUT R114, R45, R114, R43, 0x96, !PT ;  /* 0x000000722d727212 */ /* 0x000fce00078e962b */
.L_x_24998:
[----:B------:R-:W-:Y:S05]  /*1afc0*/  BSYNC.RECONVERGENT B1 ;  /* 0x0000000000017941 */ /* 0x000fea0003800200 */
.L_x_24997:
        /* <DEDUP_REMOVED lines=17> */
.L_x_25004:
        /* <DEDUP_REMOVED lines=13> */
.L_x_25006:
[----:B------:R-:W-:Y:S05]  /*1b1b0*/  BSYNC.RECONVERGENT B2 ;  /* 0x0000000000027941 */ /* 0x000fea0003800200 */
.L_x_25005:
        /* <DEDUP_REMOVED lines=60> */
.L_x_25003:
[----:B------:R-:W-:Y:S05]  /*1b580*/  BSYNC.RECONVERGENT B1 ;  /* 0x0000000000017941 */ /* 0x000fea0003800200 */
.L_x_25002:
        /* <DEDUP_REMOVED lines=15> */
.L_x_25009:
        /* <DEDUP_REMOVED lines=13> */
.L_x_25011:
[----:B------:R-:W-:Y:S05]  /*1b750*/  BSYNC.RECONVERGENT B2 ;  /* 0x0000000000027941 */ /* 0x000fea0003800200 */
.L_x_25010:
        /* <DEDUP_REMOVED lines=60> */
.L_x_25008:
[----:B------:R-:W-:Y:S05]  /*1bb20*/  BSYNC.RECONVERGENT B1 ;  /* 0x0000000000017941 */ /* 0x000fea0003800200 */
.L_x_25007:
        /* <DEDUP_REMOVED lines=17> */
.L_x_25014:
        /* <DEDUP_REMOVED lines=13> */
.L_x_25016:
[----:B------:R-:W-:Y:S05]  /*1bd10*/  BSYNC.RECONVERGENT B2 ;  /* 0x0000000000027941 */ /* 0x000fea0003800200 */
.L_x_25015:
[----:B------:R-:W-:Y:S01]  /*1bd20*/  IMAD.WIDE.U32 R42, R110, -0x326172a9, RZ ;  /* 0xcd9e8d576e2a7825 */ /* 0x000fe200078e00ff */
[----:B------:R-:W-:-:S03]  /*1bd30*/  LOP3.LUT R32, R117, R47, R75, 0x96, !PT ;  /* 0x0000002f75207212 */ /* 0x000fc600078e964b */
[----:B------:R-:W-:Y:S01]  /*1bd40*/  HFMA2 R34, -RZ, RZ, 0, 0 ;  /* 0x00000000ff227431 */ /* 0x000fe200000001ff */
        /* <DEDUP_REMOVED lines=57> */
.L_x_25013:
[----:B------:R-:W-:Y:S05]  /*1c0e0*/  BSYNC.RECONVERGENT B1 ;  /* 0x0000000000017941 */ /* 0x000fea0003800200 */
.L_x_25012:
        /* <DEDUP_REMOVED lines=15> */
.L_x_25019:
        /* <DEDUP_REMOVED lines=13> */
.L_x_25021:
[----:B------:R-:W-:Y:S05]  /*1c2b0*/  BSYNC.RECONVERGENT B2 ;  /* 0x0000000000027941 */ /* 0x000fea0003800200 */
.L_x_25020:
        /* <DEDUP_REMOVED lines=60> */
.L_x_25018:
[----:B------:R-:W-:Y:S05]  /*1c680*/  BSYNC.RECONVERGENT B1 ;  /* 0x0000000000017941 */ /* 0x000fea0003800200 */
.L_x_25017:
        /* <DEDUP_REMOVED lines=17> */
.L_x_25024:
        /* <DEDUP_REMOVED lines=15> */
.L_x_25026:
[----:B------:R-:W-:Y:S05]  /*1c890*/  BSYNC.RECONVERGENT B2 ;  /* 0x0000000000027941 */ /* 0x000fea0003800200 */
.L_x_25025:
        /* <DEDUP_REMOVED lines=60> */
.L_x_25023:
[----:B------:R-:W-:Y:S05]  /*1cc60*/  BSYNC.RECONVERGENT B1 ;  /* 0x0000000000017941 */ /* 0x000fea0003800200 */
.L_x_25022:
        /* <DEDUP_REMOVED lines=34> */
.L_x_24986:
        /* <DEDUP_REMOVED lines=16> */
.L_x_25030:
        /* <DEDUP_REMOVED lines=13> */
.L_x_25032:
[----:B------:R-:W-:Y:S05]  /*1d060*/  BSYNC.RECONVERGENT B2 ;  /* 0x0000000000027941 */ /* 0x000fea0003800200 */
.L_x_25031:
        /* <DEDUP_REMOVED lines=60> */
.L_x_25029:
[----:B------:R-:W-:Y:S05]  /*1d430*/  BSYNC.RECONVERGENT B1 ;  /* 0x0000000000017941 */ /* 0x000fea0003800200 */
.L_x_25028:
        /* <DEDUP_REMOVED lines=18> */
.L_x_25035:
        /* <DEDUP_REMOVED lines=13> */
.L_x_25037:
[----:B------:R-:W-:Y:S05]  /*1d630*/  BSYNC.RECONVERGENT B2 ;  /* 0x0000000000027941 */ /* 0x000fea0003800200 */
.L_x_25036:
        /* <DEDUP_REMOVED lines=60> */
.L_x_25034:
[----:B------:R-:W-:Y:S05]  /*1da00*/  BSYNC.RECONVERGENT B1 ;  /* 0x0000000000017941 */ /* 0x000fea0003800200 */
.L_x_25033:
        /* <DEDUP_REMOVED lines=16> */
.L_x_25040:
        /* <DEDUP_REMOVED lines=13> */
.L_x_25042:
[----:B------:R-:W-:Y:S05]  /*1dbe0*/  BSYNC.RECONVERGENT B2 ;  /* 0x0000000000027941 */ /* 0x000fea0003800200 */
.L_x_25041:
        /* <DEDUP_REMOVED lines=60> */
.L_x_25039:
[----:B------:R-:W-:Y:S05]  /*1dfb0*/  BSYNC.RECONVERGENT B1 ;  /* 0x0000000000017941 */ /* 0x000fea0003800200 */
.L_x_25038:
        /* <DEDUP_REMOVED lines=16> */
.L_x_25045:
        /* <DEDUP_REMOVED lines=13> */
.L_x_25047:
[----:B------:R-:W-:Y:S05]  /*1e190*/  BSYNC.RECONVERGENT B2 ;  /* 0x0000000000027941 */ /* 0x000fea0003800200 */
.L_x_25046:
        /* <DEDUP_REMOVED lines=60> */
.L_x_25044:
[----:B------:R-:W-:Y:S05]  /*1e560*/  BSYNC.RECONVERGENT B1 ;  /* 0x0000000000017941 */ /* 0x000fea0003800200 */
.L_x_25043:
        /* <DEDUP_REMOVED lines=16> */
.L_x_25027:
[----:B------:R-:W0:Y:S01]  /*1e670*/  LDC.64 R44, c[0x0][0x3a8] ;  /* 0x0000ea00ff2c7b82 */ /* 0x000e220000000a00 */
[----:B------:R-:W-:Y:S02]  /*1e680*/  SEL R41, RZ, 0x1000000, !P5 ;  /* 0x01000000ff297807 */ /* 0x000fe40006800000 */
[----:B------:R-:W-:Y:S02]  /*1e690*/  SEL R46, RZ, 0x10000, !P4 ;  /* 0x00010000ff2e7807 */ /* 0x000fe40006000000 */
[----:B------:R-:W-:Y:S02]  /*1e6a0*/  SEL R47, RZ, 0x100, !P3 ;  /* 0x00000100ff2f7807 */ /* 0x000fe40005800000 */
[----:B------:R-:W-:Y:S01]  /*1e6b0*/  SEL R128, RZ, 0x1, !P2 ;  /* 0x00000001ff807807 */ /* 0x000fe20005000000 */
[----:B------:R-:W1:Y:S01]  /*1e6c0*/  LDC.64 R42, c[0x0][0x3b0] ;  /* 0x0000ec00ff2a7b82 */ /* 0x000e620000000a00 */
[----:B------:R-:W-:-:S05]  /*1e6d0*/  IADD3 R41, PT, PT, R47, R41, R46 ;  /* 0x000000292f297210 */ /* 0x000fca0007ffe02e */
        /* <DEDUP_REMOVED lines=17> */
.L_x_25048:
[----:B------:R-:W-:Y:S01]  /*1e7f0*/  MOV R119, R126 ;  /* 0x0000007e00777202 */ /* 0x000fe20000000f00 */
[----:B------:R-:W-:-:S07]  /*1e800*/  VIADD R40, R40, 0x100 ;  /* 0x0000010028287836 */ /* 0x000fce0000000000 */
.L_x_24985:
[----:B------:R-:W-:Y:S05]  /*1e810*/  BSYNC.RECONVERGENT B0 ;  /* 0x0000000000007941 */ /* 0x000fea0003800200 */
.L_x_24984:
        /* <DEDUP_REMOVED lines=20> */
[----:B------:R-:W-:Y:S02]  /*1e960*/  HFMA2 R46, -RZ, RZ, 0, 1.1920928955078125e-07 ;  /* 0x00000002ff2e7431 */ /* 0x000fe400000001ff */
[----:B0-----:R-:W-:Y:S01]  /*1e970*/  IMAD.MOV.U32 R44, RZ, RZ, R118 ;  /* 0x000000ffff2c7224 */ /* 0x001fe200078e0076 */
        /* <DEDUP_REMOVED lines=12> */
.L_x_25054:
        /* <DEDUP_REMOVED lines=13> */
.L_x_25056:
[----:B------:R-:W-:Y:S05]  /*1eb10*/  BSYNC.RECONVERGENT B2 ;  /* 0x0000000000027941 */ /* 0x000fea0003800200 */
.L_x_25055:
        /* <DEDUP_REMOVED lines=54> */
[----:B------:R-:W-:Y:S01]  /*1ee80*/  LOP3.LUT R113, R113, R46, R45, 0x96, !PT ;  /* 0x0000002e71717212 */ /* 0x000fe200078e962d */
[----:B------:R-:W-:Y:S01]  /*1ee90*/  HFMA2 R46, -RZ, RZ, 0, 0 ;  /* 0x00000000ff2e7431 */ /* 0x000fe200000001ff */
[----:B------:R-:W-:Y:S01]  /*1eea0*/  MOV R118, R44 ;  /* 0x0000002c00767202 */ /* 0x000fe20000000f00 */
[----:B------:R-:W-:-:S04]  /*1eeb0*/  IMAD.WIDE.U32 R42, R42, -0x2daee0ad, RZ ;  /* 0xd2511f532a2a7825 */ /* 0x000fc800078e00ff */
[----:B------:R-:W-:Y:S01]  /*1eec0*/  IMAD.MOV.U32 R44, RZ, RZ, R119 ;  /* 0x000000ffff2c7224 */ /* 0x000fe200078e0077 */
[----:B------:R-:W-:-:S07]  /*1eed0*/  LOP3.LUT R114, R41, R114, R43, 0x96, !PT ;  /* 0x0000007229727212 */ /* 0x000fce00078e962b */
.L_x_25053:
[----:B------:R-:W-:Y:S05]  /*1eee0*/  BSYNC.RECONVERGENT B1 ;  /* 0x0000000000017941 */ /* 0x000fea0003800200 */
.L_x_25052:
[----:B------:R-:W0:Y:S01]  /*1eef0*/  LDC R41, c[0x0][0x408] ;  /* 0x00010200ff297b82 */ /* 0x000e220000000800 */
[----:B------:R-:W-:Y:S01]  /*1ef00*/  ISETP.NE.AND P3, PT, R46, 0x1, PT ;  /* 0x000000012e00780c */ /* 0x000fe20003f65270 */
[----:B------:R-:W-:Y:S01]  /*1ef10*/  IMAD.MOV.U32 R121, RZ, RZ, 0x2f800000 ;  /* 0x2f800000ff797424 */ /* 0x000fe200078e00ff */
[----:B------:R-:W-:Y:S01]  /*1ef20*/  I2FP.F32.U32 R44, R44 ;  /* 0x0000002c002c7245 */ /* 0x000fe20000201000 */
[----:B------:R-:W-:Y:S01]  /*1ef30*/  BSSY.RECONVERGENT B1, `(.L_x_25057) ;  /* 0x000005a000017945 */ /* 0x000fe20003800200 */
        /* <DEDUP_REMOVED lines=15> */
.L_x_25059:
        /* <DEDUP_REMOVED lines=13> */
.L_x_25061:
[----:B------:R-:W-:Y:S05]  /*1f100*/  BSYNC.RECONVERGENT B2 ;  /* 0x0000000000027941 */ /* 0x000fea0003800200 */
.L_x_25060:
        /* <DEDUP_REMOVED lines=60> */
.L_x_25058:
[----:B------:R-:W-:Y:S05]  /*1f4d0*/  BSYNC.RECONVERGENT B1 ;  /* 0x0000000000017941 */ /* 0x000fea0003800200 */
.L_x_25057:
        /* <DEDUP_REMOVED lines=15> */
.L_x_25064:
        /* <DEDUP_REMOVED lines=13> */
.L_x_25066:
[----:B------:R-:W-:Y:S05]  /*1f6a0*/  BSYNC.RECONVERGENT B2 ;  /* 0x0000000000027941 */ /* 0x000fea0003800200 */
.L_x_25065:
        /* <DEDUP_REMOVED lines=60> */
.L_x_25063:
[----:B------:R-:W-:Y:S05]  /*1fa70*/  BSYNC.RECONVERGENT B1 ;  /* 0x0000000000017941 */ /* 0x000fea0003800200 */
.L_x_25062:
        /* <DEDUP_REMOVED lines=17> */
.L_x_25069:
        /* <DEDUP_REMOVED lines=13> */
.L_x_25071:
[----:B------:R-:W-:Y:S05]  /*1fc60*/  BSYNC.RECONVERGENT B2 ;  /* 0x0000000000027941 */ /* 0x000fea0003800200 */
.L_x_25070:
        /* <DEDUP_REMOVED lines=60> */
.L_x_25068:
[----:B------:R-:W-:Y:S05]  /*20030*/  BSYNC.RECONVERGENT B1 ;  /* 0x0000000000017941 */ /* 0x000fea0003800200 */
.L_x_25067:
        /* <DEDUP_REMOVED lines=15> */
.L_x_25074:
        /* <DEDUP_REMOVED lines=13> */
.L_x_25076:
[----:B------:R-:W-:Y:S05]  /*20200*/  BSYNC.RECONVERGENT B2 ;  /* 0x0000000000027941 */ /* 0x000fea0003800200 */
.L_x_25075:
        /* <DEDUP_REMOVED lines=60> */
.L_x_25073:
[----:B------:R-:W-:Y:S05]  /*205d0*/  BSYNC.RECONVERGENT B1 ;  /* 0x0000000000017941 */ /* 0x000fea0003800200 */
.L_x_25072:
        /* <DEDUP_REMOVED lines=17> */
.L_x_25079:
        /* <DEDUP_REMOVED lines=13> */
.L_x_25081:
[----:B------:R-:W-:Y:S05]  /*207c0*/  BSYNC.RECONVERGENT B2 ;  /* 0x0000000000027941 */ /* 0x000fea0003800200 */
.L_x_25080:
        /* <DEDUP_REMOVED lines=58> */
[----:B------:R-:W-:Y:S01]  /*20b70*/  IMAD.MOV.U32 R37, RZ, RZ, R42 ;  /* 0x000000ffff257224 */ /* 0x000fe200078e002a */
[----:B------:R-:W-:-:S07]  /*20b80*/  MOV R42, R36 ;  /* 0x00000024002a7202 */ /* 0x000fce0000000f00 */
.L_x_25078:
[----:B------:R-:W-:Y:S05]  /*20b90*/  BSYNC.RECONVERGENT B1 ;  /* 0x0000000000017941 */ /* 0x000fea0003800200 */
.L_x_25077:
        /* <DEDUP_REMOVED lines=15> */
.L_x_25084:
        /* <DEDUP_REMOVED lines=13> */
.L_x_25086:
[----:B------:R-:W-:Y:S05]  /*20d60*/  BSYNC.RECONVERGENT B2 ;  /* 0x0000000000027941 */ /* 0x000fea0003800200 */
.L_x_25085:
        /* <DEDUP_REMOVED lines=53> */
[----:B------:R-:W-:Y:S01]  /*210c0*/  IMAD.WIDE.U32 R118, R45, -0x326172a9, RZ ;  /* 0xcd9e8d572d767825 */ /* 0x000fe200078e00ff */
[----:B------:R-:W-:-:S03]  /*210d0*/  IADD3 R45, PT, PT, R75, -0x695add53, RZ ;  /* 0x96a522ad4b2d7810 */ /* 0x000fc60007ffe0ff */
[----:B------:R-:W-:Y:S01]  /*210e0*/  IMAD.WIDE.U32 R36, R37, -0x2daee0ad, RZ ;  /* 0xd2511f5325247825 */ /* 0x000fe200078e00ff */
[----:B------:R-:W-:-:S04]  /*210f0*/  LOP3.LUT R113, R113, R46, R119, 0x96, !PT ;  /* 0x0000002e71717212 */ /* 0x000fc800078e9677 */
[----:B------:R-:W-:Y:S01]  /*21100*/  LOP3.LUT R114, R45, R114, R37, 0x96, !PT ;  /* 0x000000722d727212 */ /* 0x000fe200078e9625 */
[----:B------:R-:W-:Y:S01]  /*21110*/  IMAD.MOV.U32 R37, RZ, RZ, R42 ;  /* 0x000000ffff257224 */ /* 0x000fe200078e002a */
[----:B------:R-:W-:-:S07]  /*21120*/  MOV R42, R36 ;  /* 0x00000024002a7202 */ /* 0x000fce0000000f00 */
.L_x_25083:
[----:B------:R-:W-:Y:S05]  /*21130*/  BSYNC.RECONVERGENT B1 ;  /* 0x0000000000017941 */ /* 0x000fea0003800200 */
.L_x_25082:
        /* <DEDUP_REMOVED lines=17> */
.L_x_25089:
        /* <DEDUP_REMOVED lines=15> */
.L_x_25091:
[----:B------:R-:W-:Y:S05]  /*21340*/  BSYNC.RECONVERGENT B2 ;  /* 0x0000000000027941 */ /* 0x000fea0003800200 */
.L_x_25090:
        /* <DEDUP_REMOVED lines=50> */
[----:B------:R-:W-:Y:S02]  /*21670*/  LOP3.LUT R37, R37, R36, R39, 0x96, !PT ;  /* 0x0000002425257212 */ /* 0x000fe400078e9627 */
[----:B------:R-:W-:Y:S02]  /*21680*/  IADD3 R39, PT, PT, R75, -0x695add53, RZ ;  /* 0x96a522ad4b277810 */ /* 0x000fe40007ffe0ff */
        /* <DEDUP_REMOVED lines=8> */
.L_x_25088:
[----:B------:R-:W-:Y:S05]  /*21710*/  BSYNC.RECONVERGENT B1 ;  /* 0x0000000000017941 */ /* 0x000fea0003800200 */
.L_x_25087:
[----:B------:R-:W-:Y:S01]  /*21720*/  FMUL.FTZ R45, R4, R41 ;  /* 0x00000029042d7220 */ /* 0x000fe20000410000 */
[----:B------:R-:W-:Y:S01]  /*21730*/  FSETP.GTU.FTZ.AND P6, PT, R124, R43, PT ;  /* 0x0000002b7c00720b */ /* 0x000fe20003fdc000 */
[----:B------:R-:W-:Y:S01]  /*21740*/  FMUL.FTZ R38, R5, R41 ;  /* 0x0000002905267220 */ /* 0x000fe20000410000 */
        /* <DEDUP_REMOVED lines=10> */
[----:B------:R-:W-:Y:S01]  /*217f0*/  FSETP.GTU.FTZ.AND P6, PT, R130, R43, PT ;  /* 0x0000002b8200720b */ /* 0x000fe20003fdc000 */
[----:B------:R-:W-:Y:S01]  /*21800*/  FADD.FTZ R37, R123, R38 ;  /* 0x000000267b257221 */ /* 0x000fe20000010000 */
[----:B------:R-:W-:Y:S02]  /*21810*/  FSEL R128, R128, RZ, P4 ;  /* 0x000000ff80807208 */ /* 0x000fe40002000000 */
[----:B------:R-:W-:Y:S01]  /*21820*/  FSEL R39, R39, RZ, !P6 ;  /* 0x000000ff27277208 */ /* 0x000fe20007000000 */
[----:B------:R-:W-:Y:S01]  /*21830*/  @P1 FADD.FTZ R37, R9, R37 ;  /* 0x0000002509251221 */ /* 0x000fe20000010000 */
        /* <DEDUP_REMOVED lines=16> */
.L_x_25051:
        /* <DEDUP_REMOVED lines=16> */
.L_x_25095:
        /* <DEDUP_REMOVED lines=13> */
.L_x_25097:
[----:B------:R-:W-:Y:S05]  /*21b10*/  BSYNC.RECONVERGENT B2 ;  /* 0x0000000000027941 */ /* 0x000fea0003800200 */
.L_x_25096:
        /* <DEDUP_REMOVED lines=57> */
[----:B------:R-:W-:-:S05]  /*21eb0*/  IMAD.WIDE.U32 R42, R42, -0x2daee0ad, RZ ;  /* 0xd2511f532a2a7825 */ /* 0x000fca00078e00ff */
[----:B------:R-:W-:Y:S01]  /*21ec0*/  LOP3.LUT R114, R41, R114, R43, 0x96, !PT ;  /* 0x0000007229727212 */ /* 0x000fe200078e962b */
[----:B------:R-:W-:-:S07]  /*21ed0*/  IMAD.MOV.U32 R43, RZ, RZ, R119 ;  /* 0x000000ffff2b7224 */ /* 0x000fce00078e0077 */
.L_x_25094:
[----:B------:R-:W-:Y:S05]  /*21ee0*/  BSYNC.RECONVERGENT B1 ;  /* 0x0000000000017941 */ /* 0x000fea0003800200 */
.L_x_25093:
[----:B------:R-:W0:Y:S01]  /*21ef0*/  LDC R41, c[0x0][0x404] ;  /* 0x00010100ff297b82 */ /* 0x000e220000000800 */
[----:B------:R-:W-:Y:S01]  /*21f00*/  ISETP.NE.AND P3, PT, R46, 0x1, PT ;  /* 0x000000012e00780c */ /* 0x000fe20003f65270 */
[----:B------:R-:W-:Y:S01]  /*21f10*/  BSSY.RECONVERGENT B1, `(.L_x_25098) ;  /* 0x000005a000017945 */ /* 0x000fe20003800200 */
[----:B------:R-:W-:Y:S01]  /*21f20*/  I2FP.F32.U32 R44, R43 ;  /* 0x0000002b002c7245 */ /* 0x000fe20000201000 */
[----:B------:R-:W-:Y:S01]  /*21f30*/  IMAD.MOV.U32 R43, RZ, RZ, 0x2f800000 ;  /* 0x2f800000ff2b7424 */ /* 0x000fe200078e00ff */
        /* <DEDUP_REMOVED lines=13> */
.L_x_25100:
        /* <DEDUP_REMOVED lines=13> */
.L_x_25102:
[----:B------:R-:W-:Y:S05]  /*220e0*/  BSYNC.RECONVERGENT B2 ;  /* 0x0000000000027941 */ /* 0x000fea0003800200 */
.L_x_25101:
        /* <DEDUP_REMOVED lines=60> */
.L_x_25099:
[----:B------:R-:W-:Y:S05]  /*224b0*/  BSYNC.RECONVERGENT B1 ;  /* 0x0000000000017941 */ /* 0x000fea0003800200 */
.L_x_25098:
        /* <DEDUP_REMOVED lines=16> */
.L_x_25105:
        /* <DEDUP_REMOVED lines=13> */
.L_x_25107:
[----:B------:R-:W-:Y:S05]  /*22690*/  BSYNC.RECONVERGENT B2 ;  /* 0x0000000000027941 */ /* 0x000fea0003800200 */
.L_x_25106:
        /* <DEDUP_REMOVED lines=60> */
.L_x_25104:
[----:B------:R-:W-:Y:S05]  /*22a60*/  BSYNC.RECONVERGENT B1 ;  /* 0x0000000000017941 */ /* 0x000fea0003800200 */
.L_x_25103:
        /* <DEDUP_REMOVED lines=16> */
.L_x_25110:
        /* <DEDUP_REMOVED lines=13> */
.L_x_25112:
[----:B------:R-:W-:Y:S05]  /*22c40*/  BSYNC.RECONVERGENT B2 ;  /* 0x0000000000027941 */ /* 0x000fea0003800200 */
.L_x_25111:
        /* <DEDUP_REMOVED lines=60> */
.L_x_25109:
[----:B------:R-:W-:Y:S05]  /*23010*/  BSYNC.RECONVERGENT B1 ;  /* 0x0000000000017941 */ /* 0x000fea0003800200 */
.L_x_25108:
        /* <DEDUP_REMOVED lines=16> */
.L_x_25092:
[----:B------:R-:W0:Y:S01]  /*23120*/  LDC.64 R44, c[0x0][0x3a8] ;  /* 0x0000ea00ff2c7b82 */ /* 0x000e220000000a00 */
[----:B------:R-:W-:Y:S01]  /*23130*/  SEL R41, RZ, 0x1000000, !P5 ;  /* 0x01000000ff297807 */ /* 0x000fe20006800000 */
[----:B------:R-:W-:Y:S01]  /*23140*/  IMAD.MOV.U32 R119, RZ, RZ, R42 ;  /* 0x000000ffff777224 */ /* 0x000fe200078e002a */
[----:B------:R-:W-:Y:S02]  /*23150*/  SEL R126, RZ, 0x10000, !P4 ;  /* 0x00010000ff7e7807 */ /* 0x000fe40006000000 */
[----:B------:R-:W-:Y:S02]  /*23160*/  SEL R43, RZ, 0x100, !P3 ;  /* 0x00000100ff2b7807 */ /* 0x000fe40005800000 */
[----:B------:R-:W-:Y:S01]  /*23170*/  SEL R128, RZ, 0x1, !P2 ;  /* 0x00000001ff807807 */ /* 0x000fe20005000000 */
[----:B------:R-:W1:Y:S01]  /*23180*/  LDC.64 R46, c[0x0][0x3b0] ;  /* 0x0000ec00ff2e7b82 */ /* 0x000e620000000a00 */
[----:B------:R-:W-:-:S04]  /*23190*/  IADD3 R41, PT, PT, R43, R41, R126 ;  /* 0x000000292b297210 */ /* 0x000fc80007ffe07e */
[----:B------:R-:W-:Y:S01]  /*231a0*/  IADD3 R41, PT, PT, R41, R128, RZ ;  /* 0x0000008029297210 */ /* 0x000fe20007ffe0ff */
[----:B0-----:R-:W-:-:S05]  /*231b0*/  IMAD.WIDE.U32 R44, R40, 0x10, R44 ;  /* 0x00000010282c7825 */ /* 0x001fca00078e002c */
[----:B------:R2:W-:Y:S01]  /*231c0*/  STG.E.128 desc[UR6][R44.64], R36 ;  /* 0x000000242c007986 */ /* 0x0005e2000c101d06 */
[----:B-1----:R-:W-:-:S05]  /*231d0*/  IMAD.WIDE.U32 R46, R40, 0x4, R46 ;  /* 0x00000004282e7825 */ /* 0x002fca00078e002e */
[----:B------:R2:W-:Y:S01]  /*231e0*/  STG.E desc[UR6][R46.64], R41 ;  /* 0x000000292e007986 */ /* 0x0005e2000c101906 */
[----:B------:R-:W-:Y:S05]  /*231f0*/  @!P0 BRA `(.L_x_25050) ;  /* 0x00000000002c8947 */ /* 0x000fea0003800000 */
[----:B------:R-:W0:Y:S01]  /*23200*/  LDC.64 R42, c[0x0][0x3b8] ;  /* 0x0000ee00ff2a7b82 */ /* 0x000e220000000a00 */
[----:B--2---:R-:W-:Y:S02]  /*23210*/  SHF.L.U32 R44, R123, 0x10, RZ ;  /* 0x000000107b2c7819 */ /* 0x004fe400000006ff */
        /* <DEDUP_REMOVED lines=9> */
.L_x_25050:
[----:B------:R-:W-:Y:S05]  /*232b0*/  BSYNC.RECONVERGENT B0 ;  /* 0x0000000000007941 */ /* 0x000fea0003800200 */
.L_x_25049:
[----:B------:R-:W-:Y:S01]  /*232c0*/  FADD.FTZ R40, RZ, R12 ;  /* 0x0000000cff287221 */ /* 0x000fe20000010000 */
[C---:B------:R-:W-:Y:S01]  /*232d0*/  ISETP.GE.U32.AND P0, PT, R0.reuse, 0x100, PT ;  /* 0x000001000000780c */ /* 0x040fe20003f06070 */
[----:B------:R-:W4:Y:S01]  /*232e0*/  S2R R126, SR_TID.X ;  /* 0x00000000007e7919 */ /* 0x000f220000002100 */
[C---:B------:R-:W-:Y:S01]  /*232f0*/  ISETP.GT.U32.AND P1, PT, R0.reuse, 0x1ff, PT ;  /* 0x000001ff0000780c */ /* 0x040fe20003f24070 */
[----:B0123--:R-:W-:Y:S01]  /*23300*/  FADD.FTZ R41, R13, R40 ;  /* 0x000000280d297221 */ /* 0x00ffe20000010000 */
[C---:B------:R-:W-:Y:S01]  /*23310*/  ISETP.GT.U32.AND P2, PT, R0.reuse, 0x2ff, PT ;  /* 0x000002ff0000780c */ /* 0x040fe20003f44070 */
[----:B------:R-:W-:Y:S01]  /*23320*/  BSSY.RECONVERGENT B0, `(.L_x_25113) ;  /* 0x0000079000007945 */ /* 0x000fe20003800200 */
[----:B------:R-:W-:Y:S01]  /*23330*/  ISETP.GT.U32.AND P3, PT, R0, 0x3ff, PT ;  /* 0x000003ff0000780c */ /* 0x000fe20003f64070 */
[----:B------:R-:W-:Y:S01]  /*23340*/  FADD.FTZ R40, R14, R41 ;  /* 0x000000290e287221 */ /* 0x000fe20000010000 */
[C---:B------:R-:W-:Y:S01]  /*23350*/  ISETP.GT.U32.AND P4, PT, R0.reuse, 0x4ff, PT ;  /* 0x000004ff0000780c */ /* 0x040fe20003f84070 */
[----:B------:R-:W-:Y:S01]  /*23360*/  HFMA2 R128, -RZ, RZ, 0, 0 ;  /* 0x00000000ff807431 */ /* 0x000fe200000001ff */
[C---:B------:R-:W-:Y:S01]  /*23370*/  ISETP.GT.U32.AND P5, PT, R0.reuse, 0x5ff, PT ;  /* 0x000005ff0000780c */ /* 0x040fe20003fa4070 */
[----:B------:R-:W-:Y:S01]  /*23380*/  FADD.FTZ R40, R15, R40 ;  /* 0x000000280f287221 */ /* 0x000fe20000010000 */
[----:B------:R-:W-:-:S04]  /*23390*/  ISETP.GT.U32.AND P6, PT, R0, 0x6ff, PT ;  /* 0x000006ff0000780c */ /* 0x000fc80003fc4070 */
[----:B------:R-:W-:-:S05]  /*233a0*/  FSEL R41, R40, RZ, P0 ;  /* 0x000000ff28297208 */ /* 0x000fca0000000000 */
[----:B------:R-:W-:-:S04]  /*233b0*/  FADD.FTZ R40, R16, R41 ;  /* 0x0000002910287221 */ /* 0x000fc80000010000 */
[----:B------:R-:W-:-:S04]  /*233c0*/  FADD.FTZ R43, R17, R40 ;  /* 0x00000028112b7221 */ /* 0x000fc80000010000 */
[----:B------:R-:W-:-:S04]  /*233d0*/  FADD.FTZ R40, R18, R43 ;  /* 0x0000002b12287221 */ /* 0x000fc80000010000 */
[----:B------:R-:W-:Y:S01]  /*233e0*/  @P1 FADD.FTZ R41, R19, R40 ;  /* 0x0000002813291221 */ /* 0x000fe20000010000 */
[----:B----4-:R-:W-:-:S03]  /*233f0*/  LOP3.LUT R47, R126, 0x1f, RZ, 0xc0, !PT ;  /* 0x0000001f7e2f7812 */ /* 0x010fc600078ec0ff */
[----:B------:R-:W-:-:S04]  /*23400*/  FADD.FTZ R40, R20, R41 ;  /* 0x0000002914287221 */ /* 0x000fc80000010000 */
[----:B------:R-:W-:-:S04]  /*23410*/  FADD.FTZ R43, R21, R40 ;  /* 0x00000028152b7221 */ /* 0x000fc80000010000 */
[----:B------:R-:W-:-:S04]  /*23420*/  FADD.FTZ R40, R22, R43 ;  /* 0x0000002b16287221 */ /* 0x000fc80000010000 */
[----:B------:R-:W-:-:S04]  /*23430*/  @P2 FADD.FTZ R41, R23, R40 ;  /* 0x0000002817292221 */ /* 0x000fc80000010000 */
        /* <DEDUP_REMOVED lines=103> */
.L_x_25114:
[----:B------:R-:W-:Y:S05]  /*23ab0*/  BSYNC.RECONVERGENT B0 ;  /* 0x0000000000007941 */ /* 0x000fea0003800200 */
.L_x_25113:
        /* <DEDUP_REMOVED lines=13> */
.L_x_25116:
[----:B------:R-:W-:Y:S05]  /*23b90*/  BSYNC.RECONVERGENT B0 ;  /* 0x0000000000007941 */ /* 0x000fea0003800200 */
.L_x_25115:
[----:B------:R-:W1:Y:S01]  /*23ba0*/  SHFL.DOWN PT, R43, R128, 0x4, 0x1f ;  /* 0x08801f00802b7f89 */ /* 0x000e6200000e0000 */
[----:B------:R-:W-:Y:S01]  /*23bb0*/  ISETP.NE.AND P1, PT, RZ, UR13, PT ;  /* 0x0000000dff007c0c */ /* 0x000fe2000bf25270 */
[----:B------:R-:W-:Y:S02]  /*23bc0*/  BSSY.RECONVERGENT B0, `(.L_x_25117) ;  /* 0x0000069000007945 */ /* 0x000fe40003800200 */
[----:B0-----:R-:W0:Y:S01]  /*23bd0*/  SHFL.DOWN PT, R45, R40, 0x4, 0x1f ;  /* 0x08801f00282d7f89 */ /* 0x001e2200000e0000 */
[----:B-1----:R-:W-:Y:S01]  /*23be0*/  IMAD.IADD R42, R43, 0x1, R128 ;  /* 0x000000012b2a7824 */ /* 0x002fe200078e0280 */
[----:B------:R-:W-:Y:S02]  /*23bf0*/  I2FP.F32.S32 R47, R43 ;  /* 0x0000002b002f7245 */ /* 0x000fe40000201400 */
[----:B------:R-:W-:Y:S02]  /*23c00*/  I2FP.F32.S32 R43, R128 ;  /* 0x00000080002b7245 */ /* 0x000fe40000201400 */
[----:B------:R-:W-:Y:S01]  /*23c10*/  I2FP.F32.S32 R44, R42 ;  /* 0x0000002a002c7245 */ /* 0x000fe20000201400 */
[----:B------:R-:W1:Y:S01]  /*23c20*/  SHFL.DOWN PT, R131, R42, 0x2, 0x1f ;  /* 0x08401f002a837f89 */ /* 0x000e6200000e0000 */
[----:B0-----:R-:W-:-:S02]  /*23c30*/  FMUL.FTZ R130, R45, R47 ;  /* 0x0000002f2d827220 */ /* 0x001fc40000410000 */
[----:B------:R-:W0:Y:S02]  /*23c40*/  MUFU.RCP R46, R44 ;  /* 0x0000002c002e7308 */ /* 0x000e240000001000 */
        /* <DEDUP_REMOVED lines=17> */
[----:B-1----:R-:W-:Y:S01]  /*23d60*/  IMAD.IADD R42, R130, 0x1, R153 ;  /* 0x00000001822a7824 */ /* 0x002fe200078e0299 */
[----:B------:R-:W-:Y:S01]  /*23d70*/  I2FP.F32.S32 R153, R153 ;  /* 0x0000009900997245 */ /* 0x000fe20000201400 */
[----:B------:R-:W-:Y:S02]  /*23d80*/  FMUL.FTZ R45, R44, R45 ;  /* 0x0000002d2c2d7220 */ /* 0x000fe40000410000 */
[----:B------:R-:W0:Y:S01]  /*23d90*/  SHFL.DOWN PT, R151, R150, 0x1, 0x1f ;  /* 0x08201f0096977f89 */ /* 0x000e2200000e0000 */
[----:B------:R-:W-:Y:S01]  /*23da0*/  I2FP.F32.S32 R152, R42 ;  /* 0x0000002a00987245 */ /* 0x000fe20000201400 */
[----:B------:R-:W-:Y:S01]  /*23db0*/  FMUL.FTZ R45, R45, R131 ;  /* 0x000000832d2d7220 */ /* 0x000fe20000410000 */
[----:B------:R-:W1:Y:S04]  /*23dc0*/  LDC R44, c[0x0][0x448] ;  /* 0x00011200ff2c7b82 */ /* 0x000e680000000800 */
[----:B------:R-:W2:Y:S01]  /*23dd0*/  MUFU.RCP R152, R152 ;  /* 0x0000009800987308 */ /* 0x000ea20000001000 */
[----:B0-----:R-:W-:-:S04]  /*23de0*/  FMUL.FTZ R42, R151, R153 ;  /* 0x00000099972a7220 */ /* 0x001fc80000410000 */
[----:B------:R-:W-:Y:S01]  /*23df0*/  FFMA.FTZ R155, R133, R150, R42 ;  /* 0x00000096859b7223 */ /* 0x000fe2000001002a */
[----:B------:R-:W-:-:S03]  /*23e00*/  FADD.FTZ R150, R150, -R151 ;  /* 0x8000009796967221 */ /* 0x000fc60000010000 */
[----:B--2---:R-:W-:Y:S01]  /*23e10*/  FMUL.FTZ R155, R152, R155 ;  /* 0x0000009b989b7220 */ /* 0x004fe20000410000 */
        /* <DEDUP_REMOVED lines=29> */
[--C-:B0-----:R-:W-:Y:S01]  /*23ff0*/  FADD.FTZ R40, R12, -R132.reuse ;  /* 0x800000840c287221 */ /* 0x101fe20000010000 */
[----:B------:R-:W-:Y:S02]  /*24000*/  HADD2.F32 R41, -RZ, R78.H0_H0 ;  /* 0x2000004eff297230 */ /* 0x000fe40000004100 */
[----:B------:R-:W-:Y:S01]  /*24010*/  FADD.FTZ R46, R13, -R132 ;  /* 0x800000840d2e7221 */ /* 0x000fe20000010000 */
[----:B------:R-:W-:Y:S02]  /*24020*/  HADD2.F32 R43, -RZ, R72.H0_H0 ;  /* 0x20000048ff2b7230 */ /* 0x000fe40000004100 */
[C---:B------:R-:W-:Y:S01]  /*24030*/  FMUL.FTZ R44, R133.reuse, R40 ;  /* 0x00000028852c7220 */ /* 0x040fe20000410000 */
[----:B------:R-:W-:Y:S02]  /*24040*/  HADD2.F32 R45, -RZ, R80.H0_H0 ;  /* 0x20000050ff2d7230 */ /* 0x000fe40000004100 */
[----:B------:R-:W-:Y:S01]  /*24050*/  FMUL.FTZ R46, R133, R46 ;  /* 0x0000002e852e7220 */ /* 0x000fe20000410000 */
[----:B------:R-:W0:Y:S01]  /*24060*/  LDC.64 R128, c[0x0][0x430] ;  /* 0x00010c00ff807b82 */ /* 0x000e220000000a00 */
        /* <DEDUP_REMOVED lines=24> */
[----:B-1----:R-:W-:-:S04]  /*241f0*/  IMAD.WIDE.U32 R130, R125, 0x10, R130 ;  /* 0x000000107d827825 */ /* 0x002fc800078e0082 */
[----:B------:R-:W-:Y:S01]  /*24200*/  FFMA.FTZ R47, R156, R155, R158 ;  /* 0x0000009b9c2f7223 */ /* 0x000fe2000001009e */
[C---:B0-----:R-:W-:Y:S01]  /*24210*/  IMAD.WIDE.U32 R128, R125.reuse, 0x10, R128 ;  /* 0x000000107d807825 */ /* 0x041fe200078e0080 */
[----:B------:R1:W-:Y:S01]  /*24220*/  STG.E.128 desc[UR6][R130.64], R40 ;  /* 0x0000002882007986 */ /* 0x0003e2000c101d06 */
[----:B------:R-:W-:-:S03]  /*24230*/  IADD3 R125, PT, PT, R125, 0x100, RZ ;  /* 0x000001007d7d7810 */ /* 0x000fc60007ffe0ff */
[----:B------:R1:W-:Y:S04]  /*24240*/  STG.E.128 desc[UR6][R128.64], R44 ;  /* 0x0000002c80007986 */ /* 0x0003e8000c101d06 */
.L_x_25118:
[----:B------:R-:W-:Y:S05]  /*24250*/  BSYNC.RECONVERGENT B0 ;  /* 0x0000000000007941 */ /* 0x000fea0003800200 */
.L_x_25117:
[----:B------:R-:W-:Y:S01]  /*24260*/  ISETP.NE.AND P0, PT, R138, RZ, PT ;  /* 0x000000ff8a00720c */ /* 0x000fe20003f05270 */
[----:B------:R-:W-:-:S12]  /*24270*/  BSSY.RECONVERGENT B0, `(.L_x_25119) ;  /* 0x0000029000007945 */ /* 0x000fd80003800200 */
[----:B------:R-:W-:Y:S05]  /*24280*/  @!P0 BRA `(.L_x_25120) ;  /* 0x00000000009c8947 */ /* 0x000fea0003800000 */
[----:B-1----:R-:W1:Y:S01]  /*24290*/  LDC.64 R130, c[0x0][0x428] ;  /* 0x00010a00ff827b82 */ /* 0x002e620000000a00 */
        /* <DEDUP_REMOVED lines=35> */
[----:B------:R2:W-:Y:S03]  /*244d0*/  STG.E.128 desc[UR6][R130.64], R40 ;  /* 0x0000002882007986 */ /* 0x0005e6000c101d06 */
[----:B------:R-:W-:Y:S01]  /*244e0*/  VIADD R125, R125, 0x100 ;  /* 0x000001007d7d7836 */ /* 0x000fe20000000000 */
[----:B------:R2:W-:Y:S06]  /*244f0*/  STG.E.128 desc[UR6][R128.64], R44 ;  /* 0x0000002c80007986 */ /* 0x0005ec000c101d06 */
.L_x_25120:
[----:B------:R-:W-:Y:S05]  /*24500*/  BSYNC.RECONVERGENT B0 ;  /* 0x0000000000007941 */ /* 0x000fea0003800200 */
.L_x_25119:
[----:B------:R-:W-:Y:S01]  /*24510*/  ISETP.NE.AND P0, PT, R137, RZ, PT ;  /* 0x000000ff8900720c */ /* 0x000fe20003f05270 */
[----:B------:R-:W-:-:S12]  /*24520*/  BSSY.RECONVERGENT B0, `(.L_x_25121) ;  /* 0x0000029000007945 */ /* 0x000fd80003800200 */
[----:B------:R-:W-:Y:S05]  /*24530*/  @!P0 BRA `(.L_x_25122) ;  /* 0x00000000009c8947 */ /* 0x000fea0003800000 */
[----:B-12---:R-:W1:Y:S01]  /*24540*/  LDC.64 R130, c[0x0][0x428] ;  /* 0x00010a00ff827b82 */ /* 0x006e620000000a00 */
        /* <DEDUP_REMOVED lines=12> */
[----:B------:R-:W-:Y:S02]  /*24610*/  HADD2.F32 R137, -RZ, R139.H0_H0 ;  /* 0x2000008bff897230 */ /* 0x000fe40000004100 */
        /* <DEDUP_REMOVED lines=14> */
[--C-:B------:R-:W-:Y:S02]  /*24700*/  HADD2.F32 R151, -RZ, R140.reuse.H0_H0 ;  /* 0x2000008cff977230 */ /* 0x100fe40000004100 */
        /* <DEDUP_REMOVED lines=10> */
.L_x_25122:
[----:B------:R-:W-:Y:S05]  /*247b0*/  BSYNC.RECONVERGENT B0 ;  /* 0x0000000000007941 */ /* 0x000fea0003800200 */
.L_x_25121:
[----:B------:R-:W-:Y:S01]  /*247c0*/  ISETP.NE.AND P0, PT, R136, RZ, PT ;  /* 0x000000ff8800720c */ /* 0x000fe20003f05270 */
[----:B------:R-:W-:-:S12]  /*247d0*/  BSSY.RECONVERGENT B0, `(.L_x_25123) ;  /* 0x0000029000007945 */ /* 0x000fd80003800200 */
[----:B------:R-:W-:Y:S05]  /*247e0*/  @!P0 BRA `(.L_x_25124) ;  /* 0x00000000009c8947 */ /* 0x000fea0003800000 */
[----:B-123--:R-:W1:Y:S01]  /*247f0*/  LDC.64 R130, c[0x0][0x428] ;  /* 0x00010a00ff827b82 */ /* 0x00ee620000000a00 */
        /* <DEDUP_REMOVED lines=38> */
.L_x_25124:
[----:B------:R-:W-:Y:S05]  /*24a60*/  BSYNC.RECONVERGENT B0 ;  /* 0x0000000000007941 */ /* 0x000fea0003800200 */
.L_x_25123:
[----:B------:R-:W-:Y:S01]  /*24a70*/  ISETP.NE.AND P0, PT, R135, RZ, PT ;  /* 0x000000ff8700720c */ /* 0x000fe20003f05270 */
[----:B------:R-:W-:-:S12]  /*24a80*/  BSSY.RECONVERGENT B0, `(.L_x_25125) ;  /* 0x0000029000007945 */ /* 0x000fd80003800200 */
[----:B------:R-:W-:Y:S05]  /*24a90*/  @!P0 BRA `(.L_x_25126) ;  /* 0x00000000009c8947 */ /* 0x000fea0003800000 */
[----:B-1234-:R-:W1:Y:S01]  /*24aa0*/  LDC.64 R130, c[0x0][0x428] ;  /* 0x00010a00ff827b82 */ /* 0x01ee620000000a00 */
        /* <DEDUP_REMOVED lines=38> */
.L_x_25126:
[----:B------:R-:W-:Y:S05]  /*24d10*/  BSYNC.RECONVERGENT B0 ;  /* 0x0000000000007941 */ /* 0x000fea0003800200 */
.L_x_25125:
[----:B------:R-:W-:Y:S01]  /*24d20*/  ISETP.NE.AND P0, PT, R134, RZ, PT ;  /* 0x000000ff8600720c */ /* 0x000fe20003f05270 */
[----:B------:R-:W-:-:S12]  /*24d30*/  BSSY.RECONVERGENT B0, `(.L_x_25127) ;  /* 0x0000029000007945 */ /* 0x000fd80003800200 */
[----:B------:R-:W-:Y:S05]  /*24d40*/  @!P0 BRA `(.L_x_25128) ;  /* 0x00000000009c8947 */ /* 0x000fea0003800000 */
[----:B01234-:R-:W0:Y:S01]  /*24d50*/  LDC.64 R130, c[0x0][0x428] ;  /* 0x00010a00ff827b82 */ /* 0x01fe220000000a00 */
[--C-:B------:R-:W-:Y:S01]  /*24d60*/  FADD.FTZ R40, R32, -R132.reuse ;  /* 0x8000008420287221 */ /* 0x100fe20000010000 */
        /* <DEDUP_REMOVED lines=31> */
[----:B0-----:R-:W-:-:S04]  /*24f60*/  IMAD.WIDE.U32 R130, R125, 0x10, R130 ;  /* 0x000000107d827825 */ /* 0x001fc800078e0082 */
[----:B------:R-:W-:Y:S01]  /*24f70*/  FFMA.FTZ R47, R150, R151, R152 ;  /* 0x00000097962f7223 */ /* 0x000fe20000010098 */
[C---:B-1----:R-:W-:Y:S01]  /*24f80*/  IMAD.WIDE.U32 R128, R125.reuse, 0x10, R128 ;  /* 0x000000107d807825 */ /* 0x042fe200078e0080 */
[----:B------:R0:W-:Y:S03]  /*24f90*/  STG.E.128 desc[UR6][R130.64], R40 ;  /* 0x0000002882007986 */ /* 0x0001e6000c101d06 */
[----:B------:R-:W-:Y:S01]  /*24fa0*/  VIADD R125, R125, 0x100 ;  /* 0x000001007d7d7836 */ /* 0x000fe20000000000 */
[----:B------:R0:W-:Y:S06]  /*24fb0*/  STG.E.128 desc[UR6][R128.64], R44 ;  /* 0x0000002c80007986 */ /* 0x0001ec000c101d06 */
.L_x_25128:
[----:B------:R-:W-:Y:S05]  /*24fc0*/  BSYNC.RECONVERGENT B0 ;  /* 0x0000000000007941 */ /* 0x000fea0003800200 */
.L_x_25127:
[----:B------:R-:W-:Y:S01]  /*24fd0*/  ISETP.NE.AND P0, PT, R127, RZ, PT ;  /* 0x000000ff7f00720c */ /* 0x000fe20003f05270 */
[----:B------:R-:W-:-:S12]  /*24fe0*/  BSSY.RECONVERGENT B0, `(.L_x_25129) ;  /* 0x0000028000007945 */ /* 0x000fd80003800200 */
[----:B------:R-:W-:Y:S05]  /*24ff0*/  @!P0 BRA `(.L_x_25130) ;  /* 0x0000000000988947 */ /* 0x000fea0003800000 */
[----:B01234-:R-:W0:Y:S01]  /*25000*/  LDC.64 R128, c[0x0][0x428] ;  /* 0x00010a00ff807b82 */ /* 0x01fe220000000a00 */
[--C-:B------:R-:W-:Y:S01]  /*25010*/  FADD.FTZ R42, R37, -R132.reuse ;  /* 0x80000084252a7221 */ /* 0x100fe20000010000 */
[--C-:B------:R-:W-:Y:S01]  /*25020*/  FADD.FTZ R40, R36, -R132.reuse ;  /* 0x8000008424287221 */ /* 0x100fe20000010000 */
[----:B------:R-:W-:Y:S02]  /*25030*/  HADD2.F32 R41, -RZ, R102.H0_H0 ;  /* 0x20000066ff297230 */ /* 0x000fe40000004100 */
[----:B------:R-:W-:Y:S01]  /*25040*/  FADD.FTZ R134, R38, -R132 ;  /* 0x8000008426867221 */ /* 0x000fe20000010000 */
[C---:B------:R-:W-:Y:S01]  /*25050*/  FMUL.FTZ R46, R133.reuse, R42 ;  /* 0x0000002a852e7220 */ /* 0x040fe20000410000 */
[----:B------:R-:W-:Y:S02]  /*25060*/  HADD2.F32 R43, -RZ, R48.H0_H0 ;  /* 0x20000030ff2b7230 */ /* 0x000fe40000004100 */
[----:B------:R-:W-:Y:S01]  /*25070*/  FMUL.FTZ R44, R133, R40 ;  /* 0x00000028852c7220 */ /* 0x000fe20000410000 */
[----:B------:R-:W1:Y:S01]  /*25080*/  LDC.64 R130, c[0x0][0x430] ;  /* 0x00010c00ff827b82 */ /* 0x000e620000000a00 */
[----:B------:R-:W-:-:S02]  /*25090*/  HADD2.F32 R45, -RZ, R104.H0_H0 ;  /* 0x20000068ff2d7230 */ /* 0x000fc40000004100 */
[----:B------:R-:W-:Y:S01]  /*250a0*/  FADD.FTZ R132, R39, -R132 ;  /* 0x8000008427847221 */ /* 0x000fe20000010000 */
[----:B------:R-:W-:Y:S02]  /*250b0*/  HADD2.F32 R42, -RZ, R2.H0_H0 ;  /* 0x20000002ff2a7230 */ /* 0x000fe40000004100 */
[C---:B------:R-:W-:Y:S01]  /*250c0*/  FFMA.FTZ R40, R44.reuse, R41, R43 ;  /* 0x000000292c287223 */ /* 0x040fe2000001002b */
[----:B------:R-:W-:Y:S02]  /*250d0*/  HADD2.F32 R47, -RZ, R103.H0_H0 ;  /* 0x20000067ff2f7230 */ /* 0x000fe40000004100 */
[----:B------:R-:W-:Y:S01]  /*250e0*/  FMUL.FTZ R134, R133, R134 ;  /* 0x0000008685867220 */ /* 0x000fe20000410000 */
[----:B------:R-:W-:Y:S02]  /*250f0*/  HADD2.F32 R127, -RZ, R147.H0_H0 ;  /* 0x20000093ff7f7230 */ /* 0x000fe40000004100 */
[----:B------:R-:W-:Y:S01]  /*25100*/  FFMA.FTZ R44, R44, R45, R42 ;  /* 0x0000002d2c2c7223 */ /* 0x000fe2000001002a */
[----:B------:R-:W-:-:S02]  /*25110*/  HADD2.F32 R45, -RZ, R105.H0_H0 ;  /* 0x20000069ff2d7230 */ /* 0x000fc40000004100 */
[----:B------:R-:W-:Y:S01]  /*25120*/  FMUL.FTZ R133, R133, R132 ;  /* 0x0000008485857220 */ /* 0x000fe20000410000 */
[----:B------:R-:W-:Y:S02]  /*25130*/  HADD2.F32 R43, -RZ, R147.H1_H1 ;  /* 0x30000093ff2b7230 */ /* 0x000fe40000004100 */
[C---:B------:R-:W-:Y:S01]  /*25140*/  FFMA.FTZ R41, R46.reuse, R47, R127 ;  /* 0x0000002f2e297223 */ /* 0x040fe2000001007f */
[----:B------:R-:W-:Y:S02]  /*25150*/  HADD2.F32 R47, -RZ, R102.H1_H1 ;  /* 0x30000066ff2f7230 */ /* 0x000fe40000004100 */
[----:B------:R-:W-:Y:S02]  /*25160*/  HADD2.F32 R136, -RZ, R103.H1_H1 ;  /* 0x30000067ff887230 */ /* 0x000fe40000004100 */
[----:B------:R-:W-:Y:S01]  /*25170*/  FFMA.FTZ R45, R46, R45, R43 ;  /* 0x0000002d2e2d7223 */ /* 0x000fe2000001002b */
[----:B0-----:R-:W-:-:S04]  /*25180*/  IMAD.WIDE.U32 R128, R125, 0x10, R128 ;  /* 0x000000107d807825 */ /* 0x001fc800078e0080 */
[----:B------:R-:W-:Y:S02]  /*25190*/  HADD2.F32 R138, -RZ, R148.H0_H0 ;  /* 0x20000094ff8a7230 */ /* 0x000fe40000004100 */
[----:B------:R-:W-:Y:S02]  /*251a0*/  HADD2.F32 R127, -RZ, R104.H1_H1 ;  /* 0x30000068ff7f7230 */ /* 0x000fe40000004100 */
[----:B-1----:R-:W-:-:S04]  /*251b0*/  IMAD.WIDE.U32 R130, R125, 0x10, R130 ;  /* 0x000000107d827825 */ /* 0x002fc800078e0082 */
[----:B------:R-:W-:Y:S01]  /*251c0*/  FFMA.FTZ R43, R133, R136, R138 ;  /* 0x00000088852b7223 */ /* 0x000fe2000001008a */
[----:B------:R-:W-:Y:S02]  /*251d0*/  HADD2.F32 R125, -RZ, R49.H0_H0 ;  /* 0x20000031ff7d7230 */ /* 0x000fe40000004100 */
[----:B------:R-:W-:Y:S02]  /*251e0*/  HADD2.F32 R132, -RZ, R3.H0_H0 ;  /* 0x20000003ff847230 */ /* 0x000fe40000004100 */
[----:B------:R-:W-:Y:S02]  /*251f0*/  HADD2.F32 R150, -RZ, R105.H1_H1 ;  /* 0x30000069ff967230 */ /* 0x000fe40000004100 */
[C---:B------:R-:W-:Y:S01]  /*25200*/  FFMA.FTZ R42, R134.reuse, R47, R125 ;  /* 0x0000002f862a7223 */ /* 0x040fe2000001007d */
[----:B------:R-:W-:Y:S02]  /*25210*/  HADD2.F32 R135, -RZ, R148.H1_H1 ;  /* 0x30000094ff877230 */ /* 0x000fe40000004100 */
[----:B------:R-:W-:-:S02]  /*25220*/  FFMA.FTZ R46, R134, R127, R132 ;  /* 0x0000007f862e7223 */ /* 0x000fc40000010084 */
[----:B------:R0:W-:Y:S01]  /*25230*/  STG.E.128 desc[UR6][R128.64], R40 ;  /* 0x0000002880007986 */ /* 0x0001e2000c101d06 */
[----:B------:R-:W-:-:S05]  /*25240*/  FFMA.FTZ R47, R133, R150, R135 ;  /* 0x00000096852f7223 */ /* 0x000fca0000010087 */
[----:B------:R0:W-:Y:S02]  /*25250*/  STG.E.128 desc[UR6][R130.64], R44 ;  /* 0x0000002c82007986 */ /* 0x0001e4000c101d06 */
.L_x_25130:
[----:B------:R-:W-:Y:S05]  /*25260*/  BSYNC.RECONVERGENT B0 ;  /* 0x0000000000007941 */ /* 0x000fea0003800200 */
.L_x_25129:
[----:B01234-:R-:W0:Y:S01]  /*25270*/  LDC.64 R40, c[0x0][0x380] ;  /* 0x0000e000ff287b82 */ /* 0x01fe220000000a00 */
[----:B------:R-:W-:Y:S01]  /*25280*/  UPLOP3.LUT UP1, UPT, UPT, UPT, UP1, 0x40, 0x4 ;  /* 0x000000000004789c */ /* 0x000fe20003f2e810 */
[----:B0-----:R-:W-:-:S04]  /*25290*/  IADD3 R116, PT, PT, R116, R40, RZ ;  /* 0x0000002874747210 */ /* 0x001fc80007ffe0ff */
[----:B------:R-:W-:-:S13]  /*252a0*/  ISETP.GE.AND P0, PT, R116, R41, PT ;  /* 0x000000297400720c */ /* 0x000fda0003f06270 */
[----:B------:R-:W-:Y:S05]  /*252b0*/  @!P0 BRA `(.L_x_25131) ;  /* 0xfffffdd400388947 */ /* 0x000fea000383ffff */
[----:B------:R-:W-:Y:S05]  /*252c0*/  EXIT ;  /* 0x000000000000794d */ /* 0x000fea0003800000 */
.L_x_25132:
        /* <DEDUP_REMOVED lines=11> */
.L_x_27912:


//--------------------- .text._ZN10layer_norm31ln_parallel_residual_fwd_kernelINS_13Kernel_traitsI6__halfffffjLj7168ELj1ELj1ELj8ELj16ENS_18Kernel_traits_baseILj7168ES2_ffffjLj256EEEEELb1ELb0ELb1EEEvNS_9FwdParamsE --------------------------
	.section	.text._ZN10layer_norm31ln_parallel_residual_fwd_kernelINS_13Kernel_traitsI6__halfffffjLj7168ELj1ELj1ELj8ELj16ENS_18Kernel_traits_baseILj7168ES2_ffffjLj256EEEEELb1ELb0ELb1EEEvNS_9FwdParamsE,"ax",@progbits
	.align	128
        .global         _ZN10layer_norm31ln_parallel_residual_fwd_kernelINS_13Kernel_traitsI6__halfffffjLj7168ELj1ELj1ELj8ELj16ENS_18Kernel_traits_baseILj7168ES2_ffffjLj256EEEEELb1ELb0ELb1EEEvNS_9FwdParamsE
        .type           _ZN10layer_norm31ln_parallel_residual_fwd_kernelINS_13Kernel_traitsI6__halfffffjLj7168ELj1ELj1ELj8ELj16ENS_18Kernel_traits_baseILj7168ES2_ffffjLj256EEEEELb1ELb0ELb1EEEvNS_9FwdParamsE,@function
        .size           _ZN10layer_norm31ln_parallel_residual_fwd_kernelINS_13Kernel_traitsI6__halfffffjLj7168ELj1ELj1ELj8ELj16ENS_18Kernel_traits_baseILj7168ES2_ffffjLj256EEEEELb1ELb0ELb1EEEvNS_9FwdParamsE,(.L_x_27913 - _ZN10layer_norm31ln_parallel_residual_fwd_kernelINS_13Kernel_traitsI6__halfffffjLj7168ELj1ELj1ELj8ELj16ENS_18Kernel_traits_baseILj7168ES2_ffffjLj256EEEEELb1ELb0ELb1EEEvNS_9FwdParamsE)
        .other          _ZN10layer_norm31ln_parallel_residual_fwd_kernelINS_13Kernel_traitsI6__halfffffjLj7168ELj1ELj1ELj8ELj16ENS_18Kernel_traits_baseILj7168ES2_ffffjLj256EEEEELb1ELb0ELb1EEEvNS_9FwdParamsE,@"STO_CUDA_ENTRY STV_DEFAULT"
_ZN10layer_norm31ln_parallel_residual_fwd_kernelINS_13Kernel_traitsI6__halfffffjLj7168ELj1ELj1ELj8ELj16ENS_18Kernel_traits_baseILj7168ES2_ffffjLj256EEEEELb1ELb0ELb1EEEvNS_9FwdParamsE:
.text._ZN10layer_norm31ln_parallel_residual_fwd_kernelINS_13Kernel_traitsI6__halfffffjLj7168ELj1ELj1ELj8ELj16ENS_18Kernel_traits_baseILj7168ES2_ffffjLj256EEEEELb1ELb0ELb1EEEvNS_9FwdParamsE:
[----:B------:R-:W-:Y:S01]  /*0000*/  LDC R1, c[0x0][0x37c] ;  /* 0x0000df00ff017b82 */ /* 0x000fe20000000800 */
[----:B------:R-:W0:Y:S07]  /*0010*/  LDCU.U8 UR4, c[0x0][0x464] ;  /* 0x00008c80ff0477ac */ /* 0x000e2e0008000000 */
[----:B------:R-:W1:Y:S01]  /*0020*/  LDC R0, c[0x0][0x458] ;  /* 0x00011600ff007b82 */ /* 0x000e620000000800 */
[----:B------:R-:W2:Y:S01]  /*0030*/  LDCU.64 UR8, c[0x0][0x358] ;  /* 0x00006b00ff0877ac */ /* 0x000ea20008000a00 */
[----:B------:R-:W3:Y:S06]  /*0040*/  LDCU.64 UR6, c[0x0][0x438] ;  /* 0x00008700ff0677ac */ /* 0x000eec0008000a00 */
[----:B------:R-:W4:Y:S01]  /*0050*/  LDC R75, c[0x0][0x45c] ;  /* 0x00011700ff4b7b82 */ /* 0x000f220000000800 */
[----:B0-----:R-:W-:Y:S01]  /*0060*/  ISETP.NE.AND P0, PT, RZ, UR4, PT ;  /* 0x00000004ff007c0c */ /* 0x001fe2000bf05270 */
[----:B------:R-:W0:-:S12]  /*0070*/  LDCU.64 UR4, c[0x0][0x450] ;  /* 0x00008a00ff0477ac */ /* 0x000e180008000a00 */
[----:B-1----:R-:W-:Y:S01]  /*0080*/  @P0 IMAD.MOV.U32 R2, RZ, RZ, R0 ;  /* 0x000000ffff020224 */ /* 0x002fe200078e0000 */
[----:B------:R-:W1:Y:S01]  /*0090*/  @P0 LDC R5, c[0x0][0x460] ;  /* 0x00011800ff050b82 */ /* 0x000e620000000800 */
[----:B----4-:R-:W-:-:S06]  /*00a0*/  @P0 IMAD.MOV.U32 R3, RZ, RZ, R75 ;  /* 0x000000ffff030224 */ /* 0x010fcc00078e004b */
[----:B--2---:R-:W1:Y:S01]  /*00b0*/  @P0 LDG.E.64 R2, desc[UR8][R2.64] ;  /* 0x0000000802020981 */ /* 0x004e62000c1e1b00 */
[----:B0-----:R-:W-:Y:S01]  /*00c0*/  MOV R66, UR4 ;  /* 0x0000000400427c02 */ /* 0x001fe20008000f00 */
[----:B------:R-:W-:-:S06]  /*00d0*/  IMAD.U32 R67, RZ, RZ, UR5 ;  /* 0x00000005ff437e24 */ /* 0x000fcc000f8e00ff */
[----:B------:R-:W5:Y:S01]  /*00e0*/  @P0 LDG.E.64 R66, desc[UR8][R66.64] ;  /* 0x0000000842420981 */ /* 0x000f62000c1e1b00 */
[----:B------:R-:W0:Y:S01]  /*00f0*/  S2UR UR4, SR_CTAID.X ;  /* 0x00000000000479c3 */ /* 0x000e220000002500 */
[----:B---3--:R-:W-:Y:S01]  /*0100*/  UISETP.NE.U32.AND UP0, UPT, UR6, URZ, UPT ;  /* 0x000000ff0600728c */ /* 0x008fe2000bf05070 */
[----:B------:R-:W2:Y:S03]  /*0110*/  S2R R134, SR_TID.X ;  /* 0x0000000000867919 */ /* 0x000ea60000002100 */
[----:B------:R-:W-:Y:S01]  /*0120*/  UISETP.NE.AND.EX UP0, UPT, UR7, URZ, UPT, UP0 ;  /* 0x000000ff0700728c */ /* 0x000fe2000bf05300 */
[----:B-1----:R-:W-:-:S05]  /*0130*/  @P0 IADD3 R0, P1, PT, R2, R5, RZ ;  /* 0x0000000502000210 */ /* 0x002fca0007f3e0ff */
[----:B------:R-:W-:-:S05]  /*0140*/  @P0 IMAD.X R75, RZ, RZ, R3, P1 ;  /* 0x000000ffff4b0224 */ /* 0x000fca00008e0603 */
[--C-:B------:R-:W-:Y:S02]  /*0150*/  SHF.R.U64 R73, R0, 0x2, R75.reuse ;  /* 0x0000000200497819 */ /* 0x100fe4000000124b */
[----:B------:R-:W-:Y:S01]  /*0160*/  SHF.R.U32.HI R75, RZ, 0x2, R75 ;  /* 0x00000002ff4b7819 */ /* 0x000fe2000001164b */
[----:B0-2---:R-:W-:Y:S06]  /*0170*/  BRA.U UP0, `(.L_x_25133) ;  /* 0x0000000500207547 */ /* 0x005fec000b800000 */
        /* <DEDUP_REMOVED lines=37> */
.L_x_25134:
        /* <DEDUP_REMOVED lines=35> */
.L_x_25133:
        /* <DEDUP_REMOVED lines=41> */
.L_x_25136:
        /* <DEDUP_REMOVED lines=34> */
.L_x_25135:
[----:B0-----:R-:W0:Y:S02]  /*0ab0*/  LDC R4, c[0x0][0x384] ;  /* 0x0000e100ff047b82 */ /* 0x001e240000000800 */
[----:B0-----:R-:W-:-:S13]  /*0ac0*/  ISETP.LE.AND P0, PT, R4, UR4, PT ;  /* 0x0000000404007c0c */ /* 0x001fda000bf03270 */
[----:B------:R-:W-:Y:S05]  /*0ad0*/  @P0 EXIT ;  /* 0x000000000000094d */ /* 0x000fea0003800000 */
[----:B-----5:R-:W-:Y:S01]  /*0ae0*/  IMAD.MOV.U32 R137, RZ, RZ, R8 ;  /* 0x000000ffff897224 */ /* 0x020fe200078e0008 */
[----:B------:R-:W-:Y:S01]  /*0af0*/  MOV R5, R9 ;  /* 0x0000000900057202 */ /* 0x000fe20000000f00 */
[----:B------:R-:W-:Y:S01]  /*0b00*/  IMAD.MOV.U32 R4, RZ, RZ, R7 ;  /* 0x000000ffff047224 */ /* 0x000fe200078e0007 */
[----:B------:R-:W-:Y:S01]  /*0b10*/  MOV R139, R6 ;  /* 0x00000006008b7202 */ /* 0x000fe20000000f00 */
[----:B------:R-:W-:Y:S01]  /*0b20*/  IMAD.MOV.U32 R132, RZ, RZ, R10 ;  /* 0x000000ffff847224 */ /* 0x000fe200078e000a */
[----:B------:R-:W-:Y:S01]  /*0b30*/  PRMT R137, R5, 0x5410, R137 ;  /* 0x0000541005897816 */ /* 0x000fe20000000089 */
[----:B------:R-:W-:Y:S01]  /*0b40*/  IMAD.MOV.U32 R82, RZ, RZ, R16 ;  /* 0x000000ffff527224 */ /* 0x000fe200078e0010 */
[----:B------:R-:W0:Y:S01]  /*0b50*/  LDC R5, c[0x0][0x360] ;  /* 0x0000d800ff057b82 */ /* 0x000e220000000800 */
[----:B------:R-:W-:Y:S01]  /*0b60*/  SHF.R.U64 R138, R6, 0x10, R7 ;  /* 0x00000010068a7819 */ /* 0x000fe20000001207 */
[----:B------:R-:W-:Y:S01]  /*0b70*/  IMAD.MOV.U32 R6, RZ, RZ, R11 ;  /* 0x000000ffff067224 */ /* 0x000fe200078e000b */
[----:B------:R-:W-:Y:S01]  /*0b80*/  PRMT R139, R4, 0x5410, R139 ;  /* 0x00005410048b7816 */ /* 0x000fe2000000008b */
[----:B------:R-:W-:Y:S01]  /*0b90*/  IMAD.MOV.U32 R86, RZ, RZ, R20 ;  /* 0x000000ffff567224 */ /* 0x000fe200078e0014 */
[----:B------:R-:W-:Y:S01]  /*0ba0*/  SHF.R.U64 R100, R54, 0x10, R55 ;  /* 0x0000001036647819 */ /* 0x000fe20000001237 */
[----:B------:R-:W-:Y:S01]  /*0bb0*/  IMAD.MOV.U32 R88, RZ, RZ, R22 ;  /* 0x000000ffff587224 */ /* 0x000fe200078e0016 */
[----:B------:R-:W-:Y:S01]  /*0bc0*/  SHF.R.U64 R4, R40, 0x10, R41 ;  /* 0x0000001028047819 */ /* 0x000fe20000001229 */
[----:B------:R-:W1:Y:S01]  /*0bd0*/  LDCU.64 UR6, c[0x0][0x398] ;  /* 0x00007300ff0677ac */ /* 0x000e620008000a00 */
[----:B------:R-:W-:Y:S01]  /*0be0*/  PRMT R132, R6, 0x5410, R132 ;  /* 0x0000541006847816 */ /* 0x000fe20000000084 */
[----:B------:R-:W-:Y:S01]  /*0bf0*/  IMAD.MOV.U32 R78, RZ, RZ, R14 ;  /* 0x000000ffff4e7224 */ /* 0x000fe200078e000e */
[----:B------:R-:W-:Y:S01]  /*0c00*/  PRMT R100, R100, 0x5410, R4 ;  /* 0x0000541064647816 */ /* 0x000fe20000000004 */
[----:B------:R-:W-:Y:S01]  /*0c10*/  IMAD.MOV.U32 R92, RZ, RZ, R26 ;  /* 0x000000ffff5c7224 */ /* 0x000fe200078e001a */
[----:B------:R-:W-:Y:S01]  /*0c20*/  SHF.R.U32.HI R101, RZ, 0x10, R55 ;  /* 0x00000010ff657819 */ /* 0x000fe20000011637 */
[----:B------:R-:W-:Y:S01]  /*0c30*/  IMAD.MOV.U32 R94, RZ, RZ, R28 ;  /* 0x000000ffff5e7224 */ /* 0x000fe200078e001c */
[----:B------:R-:W-:Y:S01]  /*0c40*/  SHF.R.U32.HI R6, RZ, 0x10, R41 ;  /* 0x00000010ff067819 */ /* 0x000fe20000011629 */
[----:B------:R-:W-:Y:S01]  /*0c50*/  IMAD.MOV.U32 R98, RZ, RZ, R32 ;  /* 0x000000ffff627224 */ /* 0x000fe200078e0020 */
[----:B------:R-:W-:Y:S01]  /*0c60*/  SHF.R.U64 R102, R56, 0x10, R57 ;  /* 0x0000001038667819 */ /* 0x000fe20000001239 */
[----:B------:R-:W-:Y:S01]  /*0c70*/  IMAD.U32 R76, RZ, RZ, UR4 ;  /* 0x00000004ff4c7e24 */ /* 0x000fe2000f8e00ff */
[----:B------:R-:W-:Y:S01]  /*0c80*/  SHF.R.U64 R4, R42, 0x10, R43 ;  /* 0x000000102a047819 */ /* 0x000fe2000000122b */
[----:B------:R-:W-:Y:S01]  /*0c90*/  IMAD.MOV.U32 R77, RZ, RZ, RZ ;  /* 0x000000ffff4d7224 */ /* 0x000fe200078e00ff */
[----:B------:R-:W-:Y:S01]  /*0ca0*/  PRMT R101, R101, 0x5410, R6 ;  /* 0x0000541065657816 */ /* 0x000fe20000000006 */
[----:B------:R-:W2:Y:S01]  /*0cb0*/  LDCU UR10, c[0x0][0x388] ;  /* 0x00007100ff0a77ac */ /* 0x000ea20008000800 */
[----:B------:R-:W-:Y:S01]  /*0cc0*/  PRMT R102, R102, 0x5410, R4 ;  /* 0x0000541066667816 */ /* 0x000fe20000000004 */
[----:B0-----:R-:W-:Y:S01]  /*0cd0*/  IMAD R74, R5, UR4, R134 ;  /* 0x00000004054a7c24 */ /* 0x001fe2000f8e0286 */
[----:B------:R-:W-:Y:S01]  /*0ce0*/  SHF.R.U32.HI R103, RZ, 0x10, R57 ;  /* 0x00000010ff677819 */ /* 0x000fe20000011639 */
[----:B------:R-:W-:Y:S01]  /*0cf0*/  IMAD.HI.U32 R5, R73, -0x2daee0ad, RZ ;  /* 0xd2511f5349057827 */ /* 0x000fe200078e00ff */
[----:B------:R-:W-:Y:S01]  /*0d00*/  SHF.R.U32.HI R6, RZ, 0x10, R43 ;  /* 0x00000010ff067819 */ /* 0x000fe2000001162b */
[----:B-1----:R-:W-:Y:S01]  /*0d10*/  UISETP.NE.U32.AND UP0, UPT, UR6, URZ, UPT ;  /* 0x000000ff0600728c */ /* 0x002fe2000bf05070 */
[----:B------:R-:W-:Y:S01]  /*0d20*/  SHF.R.U64 R104, R58, 0x10, R59 ;  /* 0x000000103a687819 */ /* 0x000fe2000000123b */
[----:B------:R-:W0:Y:S01]  /*0d30*/  LDCU UR6, c[0x0][0x404] ;  /* 0x00008080ff0677ac */ /* 0x000e220008000800 */
[----:B------:R-:W-:-:S02]  /*0d40*/  SHF.R.U64 R4, R44, 0x10, R45 ;  /* 0x000000102c047819 */ /* 0x000fc4000000122d */
[----:B------:R-:W-:Y:S01]  /*0d50*/  PRMT R103, R103, 0x5410, R6 ;  /* 0x0000541067677816 */ /* 0x000fe20000000006 */
[----:B------:R-:W-:Y:S01]  /*0d60*/  UISETP.NE.AND.EX UP0, UPT, UR7, URZ, UPT, UP0 ;  /* 0x000000ff0700728c */ /* 0x000fe2000bf05300 */
[----:B------:R-:W-:Y:S01]  /*0d70*/  PRMT R104, R104, 0x5410, R4 ;  /* 0x0000541068687816 */ /* 0x000fe20000000004 */
[----:B------:R-:W-:Y:S01]  /*0d80*/  IMAD.HI.U32 R4, R74, -0x326172a9, RZ ;  /* 0xcd9e8d574a047827 */ /* 0x000fe200078e00ff */
[----:B------:R-:W-:Y:S01]  /*0d90*/  SHF.R.U32.HI R105, RZ, 0x10, R59 ;  /* 0x00000010ff697819 */ /* 0x000fe2000001163b */
[----:B------:R-:W1:Y:S01]  /*0da0*/  LDCU UR7, c[0x0][0x408] ;  /* 0x00008100ff0777ac */ /* 0x000e620008000800 */
[----:B------:R-:W-:Y:S02]  /*0db0*/  SHF.R.U32.HI R6, RZ, 0x10, R45 ;  /* 0x00000010ff067819 */ /* 0x000fe4000001162d */
[----:B------:R-:W-:Y:S01]  /*0dc0*/  SHF.R.U32.HI R34, RZ, 0x10, R7 ;  /* 0x00000010ff227819 */ /* 0x000fe20000011607 */
[----:B------:R-:W-:Y:S01]  /*0dd0*/  IMAD.MOV.U32 R7, RZ, RZ, R13 ;  /* 0x000000ffff077224 */ /* 0x000fe200078e000d */
[----:B------:R-:W-:Y:S01]  /*0de0*/  SHF.R.U64 R136, R8, 0x10, R9 ;  /* 0x0000001008887819 */ /* 0x000fe20000001209 */
[----:B------:R-:W-:Y:S01]  /*0df0*/  IMAD.MOV.U32 R8, RZ, RZ, R17 ;  /* 0x000000ffff087224 */ /* 0x000fe200078e0011 */
[----:B------:R-:W-:Y:S01]  /*0e00*/  SHF.R.U32.HI R35, RZ, 0x10, R9 ;  /* 0x00000010ff237819 */ /* 0x000fe20000011609 */
[----:B------:R-:W-:Y:S01]  /*0e10*/  IMAD.MOV.U32 R9, RZ, RZ, R19 ;  /* 0x000000ffff097224 */ /* 0x000fe200078e0013 */
[--C-:B------:R-:W-:Y:S01]  /*0e20*/  SHF.R.U64 R128, R10, 0x10, R11.reuse ;  /* 0x000000100a807819 */ /* 0x100fe2000000120b */
[----:B------:R-:W3:Y:S01]  /*0e30*/  LDCU.U8 UR11, c[0x0][0x410] ;  /* 0x00008200ff0b77ac */ /* 0x000ee20008000000 */
[----:B------:R-:W-:Y:S01]  /*0e40*/  SHF.R.U32.HI R36, RZ, 0x10, R11 ;  /* 0x00000010ff247819 */ /* 0x000fe2000001160b */
[----:B------:R-:W-:Y:S01]  /*0e50*/  IMAD.MOV.U32 R11, RZ, RZ, R23 ;  /* 0x000000ffff0b7224 */ /* 0x000fe200078e0017 */
[----:B------:R-:W-:Y:S01]  /*0e60*/  PRMT R105, R105, 0x5410, R6 ;  /* 0x0000541069697816 */ /* 0x000fe20000000006 */
[----:B------:R-:W4:Y:S01]  /*0e70*/  LDCU UR14, c[0x0][0x400] ;  /* 0x00008000ff0e77ac */ /* 0x000f220008000800 */
[----:B------:R-:W-:-:S02]  /*0e80*/  MOV R126, R12 ;  /* 0x0000000c007e7202 */ /* 0x000fc40000000f00 */
[----:B------:R-:W-:Y:S01]  /*0e90*/  MOV R84, R18 ;  /* 0x0000001200547202 */ /* 0x000fe20000000f00 */
[----:B------:R-:W0:Y:S01]  /*0ea0*/  LDCU.64 UR12, c[0x0][0x3a0] ;  /* 0x00007400ff0c77ac */ /* 0x000e220008000a00 */
[----:B------:R-:W-:Y:S02]  /*0eb0*/  MOV R10, R21 ;  /* 0x00000015000a7202 */ /* 0x000fe40000000f00 */
[----:B------:R-:W-:Y:S02]  /*0ec0*/  SHF.R.U64 R106, R60, 0x10, R61 ;  /* 0x000000103c6a7819 */ /* 0x000fe4000000123d */
[----:B------:R-:W-:Y:S02]  /*0ed0*/  SHF.R.U64 R6, R46, 0x10, R47 ;  /* 0x000000102e067819 */ /* 0x000fe4000000122f */
[----:B------:R-:W-:Y:S02]  /*0ee0*/  LOP3.LUT R5, R5, R67, RZ, 0x3c, !PT ;  /* 0x0000004305057212 */ /* 0x000fe400078e3cff */
[----:B------:R-:W-:-:S02]  /*0ef0*/  LOP3.LUT R4, R75, R4, R66, 0x96, !PT ;  /* 0x000000044b047212 */ /* 0x000fc400078e9642 */
[----:B------:R-:W-:Y:S01]  /*0f00*/  PRMT R126, R7, 0x5410, R126 ;  /* 0x00005410077e7816 */ /* 0x000fe2000000007e */
[----:B------:R-:W-:Y:S01]  /*0f10*/  IMAD R7, R74, -0x326172a9, RZ ;  /* 0xcd9e8d574a077824 */ /* 0x000fe200078e02ff */
[----:B------:R-:W-:Y:S01]  /*0f20*/  PRMT R82, R82, 0x5410, R8 ;  /* 0x0000541052527816 */ /* 0x000fe20000000008 */
[----:B------:R-:W-:Y:S01]  /*0f30*/  VIADD R8, R66, 0x9e3779b9 ;  /* 0x9e3779b942087836 */ /* 0x000fe20000000000 */
[----:B------:R-:W-:Y:S01]  /*0f40*/  PRMT R84, R84, 0x5410, R9 ;  /* 0x0000541054547816 */ /* 0x000fe20000000009 */
[----:B------:R-:W-:Y:S01]  /*0f50*/  IMAD.HI.U32 R9, R4, -0x2daee0ad, RZ ;  /* 0xd2511f5304097827 */ /* 0x000fe200078e00ff */
[----:B------:R-:W-:Y:S02]  /*0f60*/  PRMT R86, R86, 0x5410, R10 ;  /* 0x0000541056567816 */ /* 0x000fe4000000000a */
[----:B------:R-:W-:Y:S01]  /*0f70*/  PRMT R88, R88, 0x5410, R11 ;  /* 0x0000541058587816 */ /* 0x000fe2000000000b */
[----:B------:R-:W-:Y:S01]  /*0f80*/  IMAD R10, R73, -0x2daee0ad, RZ ;  /* 0xd2511f53490a7824 */ /* 0x000fe200078e02ff */
[----:B------:R-:W-:Y:S01]  /*0f90*/  PRMT R106, R106, 0x5410, R6 ;  /* 0x000054106a6a7816 */ /* 0x000fe20000000006 */
[----:B------:R-:W-:Y:S01]  /*0fa0*/  IMAD.HI.U32 R6, R5, -0x326172a9, RZ ;  /* 0xcd9e8d5705067827 */ /* 0x000fe200078e00ff */
[----:B------:R-:W-:-:S02]  /*0fb0*/  SHF.R.U64 R124, R12, 0x10, R13 ;  /* 0x000000100c7c7819 */ /* 0x000fc4000000120d */
[----:B------:R-:W-:Y:S01]  /*0fc0*/  MOV R90, R24 ;  /* 0x00000018005a7202 */ /* 0x000fe20000000f00 */
[----:B------:R-:W-:Y:S01]  /*0fd0*/  VIADD R11, R67, 0xbb67ae85 ;  /* 0xbb67ae85430b7836 */ /* 0x000fe20000000000 */
[----:B------:R-:W-:Y:S01]  /*0fe0*/  LOP3.LUT R6, R8, R7, R6, 0x96, !PT ;  /* 0x0000000708067212 */ /* 0x000fe200078e9606 */
[----:B------:R-:W-:Y:S01]  /*0ff0*/  IMAD R5, R5, -0x326172a9, RZ ;  /* 0xcd9e8d5705057824 */ /* 0x000fe200078e02ff */
[----:B------:R-:W-:Y:S01]  /*1000*/  SHF.R.U32.HI R107, RZ, 0x10, R61 ;  /* 0x00000010ff6b7819 */ /* 0x000fe2000001163d */
[----:B------:R-:W-:Y:S01]  /*1010*/  VIADD R7, R66, 0x3c6ef372 ;  /* 0x3c6ef37242077836 */ /* 0x000fe20000000000 */
[----:B------:R-:W-:Y:S01]  /*1020*/  LOP3.LUT R9, R11, R10, R9, 0x96, !PT ;  /* 0x0000000a0b097212 */ /* 0x000fe200078e9609 */
[----:B------:R-:W-:Y:S01]  /*1030*/  IMAD R11, R4, -0x2daee0ad, RZ ;  /* 0xd2511f53040b7824 */ /* 0x000fe200078e02ff */
[----:B------:R-:W-:Y:S01]  /*1040*/  IADD3 R10, PT, PT, R67, 0x76cf5d0a, RZ ;  /* 0x76cf5d0a430a7810 */ /* 0x000fe20007ffe0ff */
[----:B------:R-:W-:Y:S01]  /*1050*/  IMAD.HI.U32 R8, R6, -0x2daee0ad, RZ ;  /* 0xd2511f5306087827 */ /* 0x000fe200078e00ff */
[----:B------:R-:W-:-:S02]  /*1060*/  SHF.R.U64 R108, R62, 0x10, R63 ;  /* 0x000000103e6c7819 */ /* 0x000fc4000000123f */
[----:B------:R-:W-:Y:S01]  /*1070*/  SHF.R.U32.HI R109, RZ, 0x10, R63 ;  /* 0x00000010ff6d7819 */ /* 0x000fe2000001163f */
[----:B------:R-:W-:Y:S01]  /*1080*/  IMAD.HI.U32 R4, R9, -0x326172a9, RZ ;  /* 0xcd9e8d5709047827 */ /* 0x000fe200078e00ff */
[----:B------:R-:W-:Y:S02]  /*1090*/  LOP3.LUT R8, R10, R11, R8, 0x96, !PT ;  /* 0x0000000b0a087212 */ /* 0x000fe400078e9608 */
[----:B------:R-:W-:Y:S01]  /*10a0*/  IADD3 R11, PT, PT, R67, 0x32370b8f, RZ ;  /* 0x32370b8f430b7810 */ /* 0x000fe20007ffe0ff */
[----:B------:R-:W-:Y:S01]  /*10b0*/  IMAD R10, R6, -0x2daee0ad, RZ ;  /* 0xd2511f53060a7824 */ /* 0x000fe200078e02ff */
[----:B------:R-:W-:Y:S01]  /*10c0*/  LOP3.LUT R4, R7, R5, R4, 0x96, !PT ;  /* 0x0000000507047212 */ /* 0x000fe200078e9604 */
[----:B------:R-:W-:Y:S01]  /*10d0*/  IMAD R6, R9, -0x326172a9, RZ ;  /* 0xcd9e8d5709067824 */ /* 0x000fe200078e02ff */
[--C-:B------:R-:W-:Y:S01]  /*10e0*/  SHF.R.U64 R110, R64, 0x10, R65.reuse ;  /* 0x00000010406e7819 */ /* 0x100fe20000001241 */
[----:B------:R-:W-:Y:S01]  /*10f0*/  VIADD R7, R66, 0xdaa66d2b ;  /* 0xdaa66d2b42077836 */ /* 0x000fe20000000000 */
[----:B------:R-:W-:Y:S01]  /*1100*/  SHF.R.U32.HI R111, RZ, 0x10, R65 ;  /* 0x00000010ff6f7819 */ /* 0x000fe20000011641 */
[----:B------:R-:W-:Y:S01]  /*1110*/  IMAD.HI.U32 R5, R8, -0x326172a9, RZ ;  /* 0xcd9e8d5708057827 */ /* 0x000fe200078e00ff */
[----:B------:R-:W-:-:S02]  /*1120*/  SHF.R.U64 R85, R18, 0x10, R19 ;  /* 0x0000001012557819 */ /* 0x000fc40000001213 */
[----:B------:R-:W-:Y:S01]  /*1130*/  SHF.R.U32.HI R18, RZ, 0x10, R19 ;  /* 0x00000010ff127819 */ /* 0x000fe20000011613 */
[----:B------:R-:W-:Y:S01]  /*1140*/  IMAD.HI.U32 R9, R4, -0x2daee0ad, RZ ;  /* 0xd2511f5304097827 */ /* 0x000fe200078e00ff */
[----:B------:R-:W-:Y:S02]  /*1150*/  LOP3.LUT R5, R7, R6, R5, 0x96, !PT ;  /* 0x0000000607057212 */ /* 0x000fe400078e9605 */
[----:B------:R-:W-:Y:S01]  /*1160*/  MOV R79, R15 ;  /* 0x0000000f004f7202 */ /* 0x000fe20000000f00 */
        /* <DEDUP_REMOVED lines=11> */
[----:B------:R-:W-:Y:S01]  /*1220*/  SHF.R.U32.HI R37, RZ, 0x10, R13 ;  /* 0x00000010ff257819 */ /* 0x000fe2000001160d */
[----:B------:R-:W-:Y:S01]  /*1230*/  VIADD R6, R66, 0x78dde6e4 ;  /* 0x78dde6e442067836 */ /* 0x000fe20000000000 */
[----:B------:R-:W-:Y:S01]  /*1240*/  SHF.R.U64 R83, R16, 0x10, R17 ;  /* 0x0000001010537819 */ /* 0x000fe20000001211 */
[----:B------:R-:W-:Y:S01]  /*1250*/  IMAD R10, R5, -0x2daee0ad, RZ ;  /* 0xd2511f53050a7824 */ /* 0x000fe200078e02ff */
[----:B------:R-:W-:Y:S01]  /*1260*/  SHF.R.U64 R89, R22, 0x10, R23 ;  /* 0x0000001016597819 */ /* 0x000fe20000001217 */
        /* <DEDUP_REMOVED lines=9> */
[----:B------:R-:W-:Y:S01]  /*1300*/  IADD3 R6, PT, PT, R66, -0x4ab325aa, RZ ;  /* 0xb54cda5642067810 */ /* 0x000fe20007ffe0ff */
[----:B------:R-:W-:Y:S01]  /*1310*/  IMAD R7, R8, -0x326172a9, RZ ;  /* 0xcd9e8d5708077824 */ /* 0x000fe200078e02ff */
[--C-:B------:R-:W-:Y:S01]  /*1320*/  SHF.R.U32.HI R21, RZ, 0x10, R25.reuse ;  /* 0x00000010ff157819 */ /* 0x100fe20000011619 */
[----:B------:R-:W-:Y:S01]  /*1330*/  IMAD.MOV.U32 R12, RZ, RZ, R25 ;  /* 0x000000ffff0c7224 */ /* 0x000fe200078e0019 */
[----:B------:R-:W-:Y:S01]  /*1340*/  LOP3.LUT R9, R11, R10, R9, 0x96, !PT ;  /* 0x0000000a0b097212 */ /* 0x000fe200078e9609 */
[----:B------:R-:W-:Y:S01]  /*1350*/  IMAD R11, R4, -0x2daee0ad, RZ ;  /* 0xd2511f53040b7824 */ /* 0x000fe200078e02ff */
[----:B------:R-:W-:Y:S01]  /*1360*/  SHF.R.U32.HI R17, RZ, 0x10, R17 ;  /* 0x00000010ff117819 */ /* 0x000fe20000011611 */
[----:B------:R-:W-:Y:S01]  /*1370*/  VIADD R10, R67, 0x646e171e ;  /* 0x646e171e430a7836 */ /* 0x000fe20000000000 */
[----:B------:R-:W-:Y:S01]  /*1380*/  PRMT R90, R90, 0x5410, R12 ;  /* 0x000054105a5a7816 */ /* 0x000fe2000000000c */
[----:B------:R-:W-:Y:S01]  /*1390*/  IMAD.HI.U32 R8, R5, -0x2daee0ad, RZ ;  /* 0xd2511f5305087827 */ /* 0x000fe200078e00ff */
[----:B------:R-:W-:-:S02]  /*13a0*/  SHF.R.U32.HI R12, RZ, 0x10, R47 ;  /* 0x00000010ff0c7819 */ /* 0x000fc4000001162f */
[----:B------:R-:W-:Y:S01]  /*13b0*/  MOV R13, R27 ;  /* 0x0000001b000d7202 */ /* 0x000fe20000000f00 */
[----:B------:R-:W-:Y:S01]  /*13c0*/  IMAD.HI.U32 R4, R9, -0x326172a9, RZ ;  /* 0xcd9e8d5709047827 */ /* 0x000fe200078e00ff */
[----:B------:R-:W-:Y:S02]  /*13d0*/  LOP3.LUT R8, R10, R11, R8, 0x96, !PT ;  /* 0x0000000b0a087212 */ /* 0x000fe400078e9608 */
[----:B------:R-:W-:Y:S01]  /*13e0*/  PRMT R107, R107, 0x5410, R12 ;  /* 0x000054106b6b7816 */ /* 0x000fe2000000000c */
[----:B------:R-:W-:Y:S01]  /*13f0*/  IMAD R10, R5, -0x2daee0ad, RZ ;  /* 0xd2511f53050a7824 */ /* 0x000fe200078e02ff */
[----:B------:R-:W-:Y:S01]  /*1400*/  LOP3.LUT R4, R6, R7, R4, 0x96, !PT ;  /* 0x0000000706047212 */ /* 0x000fe200078e9604 */
[----:B------:R-:W-:Y:S01]  /*1410*/  IMAD R6, R9, -0x326172a9, RZ ;  /* 0xcd9e8d5709067824 */ /* 0x000fe200078e02ff */
[----:B------:R-:W-:Y:S01]  /*1420*/  SHF.R.U64 R12, R48, 0x10, R49 ;  /* 0x00000010300c7819 */ /* 0x000fe20000001231 */
[----:B------:R-:W-:Y:S01]  /*1430*/  VIADD R7, R66, 0x5384540f ;  /* 0x5384540f42077836 */ /* 0x000fe20000000000 */
[----:B------:R-:W-:Y:S01]  /*1440*/  SHF.R.U64 R93, R26, 0x10, R27 ;  /* 0x000000101a5d7819 */ /* 0x000fe2000000121b */
[----:B------:R-:W-:Y:S01]  /*1450*/  IMAD.HI.U32 R5, R8, -0x326172a9, RZ ;  /* 0xcd9e8d5708057827 */ /* 0x000fe200078e00ff */
[----:B------:R-:W-:-:S02]  /*1460*/  PRMT R108, R108, 0x5410, R12 ;  /* 0x000054106c6c7816 */ /* 0x000fc4000000000c */
[----:B------:R-:W-:Y:S01]  /*1470*/  SHF.R.U32.HI R12, RZ, 0x10, R49 ;  /* 0x00000010ff0c7819 */ /* 0x000fe20000011631 */
[----:B------:R-:W-:Y:S01]  /*1480*/  IMAD.HI.U32 R9, R4, -0x2daee0ad, RZ ;  /* 0xd2511f5304097827 */ /* 0x000fe200078e00ff */
[----:B------:R-:W-:Y:S02]  /*1490*/  LOP3.LUT R5, R7, R6, R5, 0x96, !PT ;  /* 0x0000000607057212 */ /* 0x000fe400078e9605 */
[----:B------:R-:W-:Y:S01]  /*14a0*/  PRMT R109, R109, 0x5410, R12 ;  /* 0x000054106d6d7816 */ /* 0x000fe2000000000c */
[----:B------:R-:W-:Y:S01]  /*14b0*/  VIADD R11, R67, 0x1fd5c5a3 ;  /* 0x1fd5c5a3430b7836 */ /* 0x000fe20000000000 */
[----:B------:R-:W-:Y:S01]  /*14c0*/  SHF.R.U64 R12, R50, 0x10, R51 ;  /* 0x00000010320c7819 */ /* 0x000fe20000001233 */
[----:B------:R-:W-:Y:S01]  /*14d0*/  IMAD R7, R8, -0x326172a9, RZ ;  /* 0xcd9e8d5708077824 */ /* 0x000fe200078e02ff */
[----:B------:R-:W-:Y:S01]  /*14e0*/  SHF.R.U32.HI R22, RZ, 0x10, R27 ;  /* 0x00000010ff167819 */ /* 0x000fe2000001161b */
[----:B------:R-:W-:Y:S01]  /*14f0*/  IMAD.HI.U32 R8, R5, -0x2daee0ad, RZ ;  /* 0xd2511f5305087827 */ /* 0x000fe200078e00ff */
[----:B------:R-:W-:-:S02]  /*1500*/  LOP3.LUT R9, R11, R10, R9, 0x96, !PT ;  /* 0x0000000a0b097212 */ /* 0x000fc400078e9609 */
[----:B------:R-:W-:Y:S01]  /*1510*/  IADD3 R10, PT, PT, R67, -0x24c28bd8, RZ ;  /* 0xdb3d7428430a7810 */ /* 0x000fe20007ffe0ff */
[----:B------:R-:W-:Y:S01]  /*1520*/  IMAD R11, R4, -0x2daee0ad, RZ ;  /* 0xd2511f53040b7824 */ /* 0x000fe200078e02ff */
[----:B------:R-:W-:Y:S01]  /*1530*/  PRMT R110, R110, 0x5410, R12 ;  /* 0x000054106e6e7816 */ /* 0x000fe2000000000c */
[----:B------:R-:W-:Y:S01]  /*1540*/  IMAD.HI.U32 R4, R9, -0x326172a9, RZ ;  /* 0xcd9e8d5709047827 */ /* 0x000fe200078e00ff */
[----:B------:R-:W-:Y:S02]  /*1550*/  SHF.R.U32.HI R12, RZ, 0x10, R51 ;  /* 0x00000010ff0c7819 */ /* 0x000fe40000011633 */
[----:B------:R-:W-:Y:S01]  /*1560*/  LOP3.LUT R8, R10, R11, R8, 0x96, !PT ;  /* 0x0000000b0a087212 */ /* 0x000fe200078e9608 */
[----:B------:R-:W-:Y:S01]  /*1570*/  VIADD R6, R66, 0xf1bbcdc8 ;  /* 0xf1bbcdc842067836 */ /* 0x000fe20000000000 */
[----:B------:R-:W-:Y:S01]  /*1580*/  PRMT R111, R111, 0x5410, R12 ;  /* 0x000054106f6f7816 */ /* 0x000fe2000000000c */
[--C-:B------:R-:W-:Y:S01]  /*1590*/  IMAD.MOV.U32 R14, RZ, RZ, R29.reuse ;  /* 0x000000ffff0e7224 */ /* 0x100fe200078e001d */
[----:B------:R-:W-:Y:S01]  /*15a0*/  SHF.R.U64 R95, R28, 0x10, R29 ;  /* 0x000000101c5f7819 */ /* 0x000fe2000000121d */
[----:B------:R-:W-:Y:S01]  /*15b0*/  IMAD.MOV.U32 R15, RZ, RZ, R31 ;  /* 0x000000ffff0f7224 */ /* 0x000fe200078e001f */
[----:B------:R-:W-:Y:S01]  /*15c0*/  LOP3.LUT R4, R6, R7, R4, 0x96, !PT ;  /* 0x0000000706047212 */ /* 0x000fe200078e9604 */
[----:B------:R-:W-:Y:S01]  /*15d0*/  VIADD R6, R67, 0x96a522ad ;  /* 0x96a522ad43067836 */ /* 0x000fe20000000000 */
[----:B------:R-:W-:Y:S01]  /*15e0*/  SHF.R.U32.HI R23, RZ, 0x10, R29 ;  /* 0x00000010ff177819 */ /* 0x000fe2000001161d */
[----:B------:R-:W-:Y:S01]  /*15f0*/  IMAD R5, R5, -0x2daee0ad, RZ ;  /* 0xd2511f5305057824 */ /* 0x000fe200078e02ff */
[----:B------:R-:W-:Y:S01]  /*1600*/  MOV R96, R30 ;  /* 0x0000001e00607202 */ /* 0x000fe20000000f00 */
[----:B------:R-:W-:Y:S01]  /*1610*/  IMAD R9, R9, -0x326172a9, RZ ;  /* 0xcd9e8d5709097824 */ /* 0x000fe200078e02ff */
[--C-:B------:R-:W-:Y:S01]  /*1620*/  SHF.R.U64 R97, R30, 0x10, R31.reuse ;  /* 0x000000101e617819 */ /* 0x100fe2000000121f */
[----:B------:R-:W-:Y:S01]  /*1630*/  IMAD.HI.U32 R72, R8, -0x326172a9, RZ ;  /* 0xcd9e8d5708487827 */ /* 0x000fe200078e00ff */
[----:B------:R-:W-:-:S02]  /*1640*/  SHF.R.U32.HI R24, RZ, 0x10, R31 ;  /* 0x00000010ff187819 */ /* 0x000fc4000001161f */
[----:B------:R-:W-:Y:S01]  /*1650*/  MOV R16, R33 ;  /* 0x0000002100107202 */ /* 0x000fe20000000f00 */
[----:B------:R-:W-:Y:S01]  /*1660*/  IMAD.HI.U32 R114, R4, -0x2daee0ad, RZ ;  /* 0xd2511f5304727827 */ /* 0x000fe200078e00ff */
[--C-:B------:R-:W-:Y:S02]  /*1670*/  SHF.R.U64 R99, R32, 0x10, R33.reuse ;  /* 0x0000001020637819 */ /* 0x100fe40000001221 */
[----:B------:R-:W-:Y:S01]  /*1680*/  SHF.R.U32.HI R25, RZ, 0x10, R33 ;  /* 0x00000010ff197819 */ /* 0x000fe20000011621 */
[----:B------:R-:W-:Y:S01]  /*1690*/  IMAD R116, R4, -0x2daee0ad, RZ ;  /* 0xd2511f5304747824 */ /* 0x000fe200078e02ff */
[----:B------:R-:W-:Y:S02]  /*16a0*/  SHF.R.U64 R112, R2, 0x10, R3 ;  /* 0x0000001002707819 */ /* 0x000fe40000001203 */
[----:B------:R-:W-:Y:S02]  /*16b0*/  SHF.R.U64 R12, R52, 0x10, R53 ;  /* 0x00000010340c7819 */ /* 0x000fe40000001235 */
[----:B------:R-:W-:-:S02]  /*16c0*/  IADD3 R7, PT, PT, R66, -0x700cb87f, RZ ;  /* 0x8ff3478142077810 */ /* 0x000fc40007ffe0ff */
[----:B------:R-:W-:Y:S02]  /*16d0*/  SHF.R.U32.HI R113, RZ, 0x10, R3 ;  /* 0x00000010ff717819 */ /* 0x000fe40000011603 */
[----:B------:R-:W-:Y:S02]  /*16e0*/  SHF.R.U32.HI R10, RZ, 0x10, R53 ;  /* 0x00000010ff0a7819 */ /* 0x000fe40000011635 */
[----:B------:R-:W-:Y:S01]  /*16f0*/  LOP3.LUT R115, R0, 0x3, RZ, 0xc0, !PT ;  /* 0x0000000300737812 */ /* 0x000fe200078ec0ff */
        /* <DEDUP_REMOVED lines=24> */
[----:B------:R-:W-:Y:S02]  /*1880*/  LOP3.LUT R72, R7, R9, R72, 0x96, !PT ;  /* 0x0000000907487212 */ /* 0x000fe400078e9648 */
[----:B------:R-:W-:Y:S02]  /*1890*/  LOP3.LUT R114, R6, R5, R114, 0x96, !PT ;  /* 0x0000000506727212 */ /* 0x000fe400078e9672 */
[----:B------:R-:W-:Y:S01]  /*18a0*/  PLOP3.LUT P0, PT, PT, PT, UP0, 0x80, 0x8 ;  /* 0x000000000008781c */ /* 0x000fe20003f0f008 */
[----:B01234-:R-:W-:-:S12]  /*18b0*/  UPLOP3.LUT UP0, UPT, UPT, UPT, UPT, 0x40, 0x4 ;  /* 0x000000000004789c */ /* 0x01ffd80003f0e870 */
.L_x_25414:
        /* <DEDUP_REMOVED lines=8> */
[----:B------:R-:W2:Y:S08]  /*1940*/  @P1 LDC.64 R12, c[0x0][0x3a0] ;  /* 0x0000e800ff0c1b82 */ /* 0x000eb00000000a00 */
[----:B------:R-:W3:Y:S01]  /*1950*/  LDC.64 R16, c[0x0][0x398] ;  /* 0x0000e600ff107b82 */ /* 0x000ee20000000a00 */
[----:B-1----:R-:W-:-:S05]  /*1960*/  @P0 IMAD.WIDE.U32 R18, R135, 0x10, R18 ;  /* 0x0000001087120825 */ /* 0x002fca00078e0012 */
[----:B------:R1:W5:Y:S01]  /*1970*/  @P0 LDG.E.128 R4, desc[UR8][R18.64] ;  /* 0x0000000812040981 */ /* 0x000362000c1e1d00 */
[----:B--2---:R-:W-:-:S04]  /*1980*/  @P1 IMAD.WIDE.U32 R20, R135, 0x10, R12 ;  /* 0x0000001087141825 */ /* 0x004fc800078e000c */
[----:B0-----:R-:W-:Y:S01]  /*1990*/  IMAD.WIDE.U32 R12, R135, 0x10, R36 ;  /* 0x00000010870c7825 */ /* 0x001fe200078e0024 */
[----:B------:R1:W5:Y:S05]  /*19a0*/  @P1 LDG.E.128 R8, desc[UR8][R20.64] ;  /* 0x0000000814081981 */ /* 0x00036a000c1e1d00 */
[----:B------:R-:W5:Y:S01]  /*19b0*/  LDG.E.128 R12, desc[UR8][R12.64] ;  /* 0x000000080c0c7981 */ /* 0x000f62000c1e1d00 */
[----:B---3--:R-:W-:-:S04]  /*19c0*/  ISETP.NE.U32.AND P0, PT, R16, RZ, PT ;  /* 0x000000ff1000720c */ /* 0x008fc80003f05070 */
        /* <DEDUP_REMOVED lines=18> */
.L_x_25139:
        /* <DEDUP_REMOVED lines=12> */
.L_x_25140:
        /* <DEDUP_REMOVED lines=57> */
[----:B------:R-:W-:Y:S01]  /*1f40*/  IMAD.MOV.U32 R0, RZ, RZ, R18 ;  /* 0x000000ffff007224 */ /* 0x000fe200078e0012 */
[----:B------:R-:W-:Y:S02]  /*1f50*/  MOV R18, R116 ;  /* 0x0000007400127202 */ /* 0x000fe40000000f00 */
[----:B------:R-:W-:-:S07]  /*1f60*/  LOP3.LUT R114, R23, R114, R31, 0x96, !PT ;  /* 0x0000007217727212 */ /* 0x000fce00078e961f */
.L_x_25138:
[----:B------:R-:W-:Y:S01]  /*1f70*/  ISETP.NE.AND P0, PT, R20, 0x1, PT ;  /* 0x000000011400780c */ /* 0x000fe20003f05270 */
[----:B------:R-:W-:Y:S01]  /*1f80*/  UMOV UR4, UR6 ;  /* 0x0000000600047c82 */ /* 0x000fe20008000000 */
        /* <DEDUP_REMOVED lines=14> */
.L_x_25142:
        /* <DEDUP_REMOVED lines=12> */
.L_x_25143:
[----:B------:R-:W-:Y:S01]  /*2130*/  IMAD.WIDE.U32 R22, R74, -0x326172a9, RZ ;  /* 0xcd9e8d574a167825 */ /* 0x000fe200078e00ff */
[----:B------:R-:W-:Y:S02]  /*2140*/  LOP3.LUT R18, R77, R21, R67, 0x96, !PT ;  /* 0x000000154d127212 */ /* 0x000fe400078e9643 */
        /* <DEDUP_REMOVED lines=57> */
[----:B------:R-:W-:Y:S01]  /*24e0*/  HFMA2 R18, -RZ, RZ, 0, 0 ;  /* 0x00000000ff127431 */ /* 0x000fe200000001ff */
[----:B------:R-:W-:-:S07]  /*24f0*/  MOV R0, R22 ;  /* 0x0000001600007202 */ /* 0x000fce0000000f00 */
.L_x_25141:
[----:B------:R-:W-:Y:S01]  /*2500*/  ISETP.NE.AND P0, PT, R18, 0x1, PT ;  /* 0x000000011200780c */ /* 0x000fe20003f05270 */
[----:B------:R-:W-:Y:S01]  /*2510*/  IMAD.MOV.U32 R20, RZ, RZ, 0x2 ;  /* 0x00000002ff147424 */ /* 0x000fe200078e00ff */
[----:B------:R-:W-:-:S05]  /*2520*/  I2FP.F32.U32 R19, R19 ;  /* 0x0000001300137245 */ /* 0x000fca0000201000 */
        /* <DEDUP_REMOVED lines=12> */
.L_x_25145:
        /* <DEDUP_REMOVED lines=12> */
.L_x_25146:
        /* <DEDUP_REMOVED lines=50> */
[----:B------:R-:W-:Y:S01]  /*29d0*/  VIADD R25, R67, 0x96a522ad ;  /* 0x96a522ad43197836 */ /* 0x000fe20000000000 */
[----:B------:R-:W-:Y:S02]  /*29e0*/  IADD3 R21, PT, PT, R66, -0x700cb87f, RZ ;  /* 0x8ff3478142157810 */ /* 0x000fe40007ffe0ff */
[----:B------:R-:W-:Y:S01]  /*29f0*/  LOP3.LUT R23, R23, R24, R115, 0x96, !PT ;  /* 0x0000001817177212 */ /* 0x000fe200078e9673 */
        /* <DEDUP_REMOVED lines=8> */
.L_x_25144:
[----:B------:R-:W-:Y:S01]  /*2a80*/  ISETP.NE.AND P0, PT, R20, 0x1, PT ;  /* 0x000000011400780c */ /* 0x000fe20003f05270 */
[----:B------:R-:W-:Y:S01]  /*2a90*/  HFMA2 R32, -RZ, RZ, 0, 1.1920928955078125e-07 ;  /* 0x00000002ff207431 */ /* 0x000fe200000001ff */
        /* <DEDUP_REMOVED lines=13> */
.L_x_25148:
        /* <DEDUP_REMOVED lines=12> */
.L_x_25149:
        /* <DEDUP_REMOVED lines=54> */
[----:B------:R-:W-:-:S04]  /*2f90*/  IMAD.WIDE.U32 R18, R19, -0x2daee0ad, RZ ;  /* 0xd2511f5313127825 */ /* 0x000fc800078e00ff */
[----:B------:R-:W-:Y:S01]  /*2fa0*/  VIADD R21, R66, 0x8ff34781 ;  /* 0x8ff3478142157836 */ /* 0x000fe20000000000 */
[----:B------:R-:W-:Y:S01]  /*2fb0*/  LOP3.LUT R114, R25, R114, R19, 0x96, !PT ;  /* 0x0000007219727212 */ /* 0x000fe200078e9613 */
[----:B------:R-:W-:Y:S01]  /*2fc0*/  IMAD.MOV.U32 R19, RZ, RZ, R30 ;  /* 0x000000ffff137224 */ /* 0x000fe200078e001e */
[----:B------:R-:W-:Y:S01]  /*2fd0*/  MOV R30, R18 ;  /* 0x00000012001e7202 */ /* 0x000fe20000000f00 */
[----:B------:R-:W-:Y:S01]  /*2fe0*/  IMAD.MOV.U32 R0, RZ, RZ, R22 ;  /* 0x000000ffff007224 */ /* 0x000fe200078e0016 */
[----:B------:R-:W-:-:S07]  /*2ff0*/  LOP3.LUT R72, R21, R20, R23, 0x96, !PT ;  /* 0x0000001415487212 */ /* 0x000fce00078e9617 */
.L_x_25147:
[----:B------:R-:W-:Y:S01]  /*3000*/  I2FP.F32.U32 R19, R19 ;  /* 0x0000001300137245 */ /* 0x000fe20000201000 */
[----:B------:R-:W-:Y:S02]  /*3010*/  UMOV UR5, UR7 ;  /* 0x0000000700057c82 */ /* 0x000fe40008000000 */
[----:B-----5:R-:W-:Y:S01]  /*3020*/  FMUL.FTZ R14, R14, UR5 ;  /* 0x000000050e0e7c20 */ /* 0x020fe20008410000 */
[----:B------:R-:W-:Y:S01]  /*3030*/  FMUL.FTZ R12, R12, UR5 ;  /* 0x000000050c0c7c20 */ /* 0x000fe20008410000 */
[----:B------:R-:W-:Y:S01]  /*3040*/  FFMA.FTZ R19, R19, R120, 1.1641532182693481445e-10 ;  /* 0x2f00000013137423 */ /* 0x000fe20000010078 */
[----:B------:R-:W-:Y:S01]  /*3050*/  FMUL.FTZ R13, R13, UR5 ;  /* 0x000000050d0d7c20 */ /* 0x000fe20008410000 */
[----:B------:R-:W-:Y:S01]  /*3060*/  FMUL.FTZ R15, R15, UR5 ;  /* 0x000000050f0f7c20 */ /* 0x000fe20008410000 */
[----:B------:R-:W-:Y:S02]  /*3070*/  FSEL R14, R14, RZ, P4 ;  /* 0x000000ff0e0e7208 */ /* 0x000fe40002000000 */
[----:B------:R-:W-:-:S02]  /*3080*/  FSETP.GTU.FTZ.AND P0, PT, R19, UR4, PT ;  /* 0x0000000413007c0b */ /* 0x000fc4000bf1c000 */
[----:B------:R-:W-:Y:S01]  /*3090*/  FSEL R12, R12, RZ, P2 ;  /* 0x000000ff0c0c7208 */ /* 0x000fe20001000000 */
[----:B------:R-:W-:Y:S01]  /*30a0*/  @P1 FADD.FTZ R14, R10, R14 ;  /* 0x0000000e0a0e1221 */ /* 0x000fe20000010000 */
[----:B------:R-:W-:Y:S02]  /*30b0*/  FSEL R13, R13, RZ, P3 ;  /* 0x000000ff0d0d7208 */ /* 0x000fe40001800000 */
[----:B------:R-:W-:Y:S01]  /*30c0*/  FSEL R15, R15, RZ, !P0 ;  /* 0x000000ff0f0f7208 */ /* 0x000fe20004000000 */
[----:B------:R-:W-:Y:S01]  /*30d0*/  @P1 FADD.FTZ R12, R8, R12 ;  /* 0x0000000c080c1221 */ /* 0x000fe20000010000 */
[----:B------:R-:W-:Y:S01]  /*30e0*/  PLOP3.LUT P5, PT, P0, PT, PT, 0x8, 0x80 ;  /* 0x000000000080781c */ /* 0x000fe200007ae170 */
[----:B------:R-:W-:Y:S02]  /*30f0*/  @P1 FADD.FTZ R13, R9, R13 ;  /* 0x0000000d090d1221 */ /* 0x000fe40000010000 */
[----:B------:R-:W-:Y:S01]  /*3100*/  @P1 FADD.FTZ R15, R11, R15 ;  /* 0x0000000f0b0f1221 */ /* 0x000fe20000010000 */
[----:B------:R-:W-:Y:S09]  /*3110*/  BRA `(.L_x_25150) ;  /* 0x0000002c00907947 */ /* 0x000ff20003800000 */
.L_x_25137:
        /* <DEDUP_REMOVED lines=15> */
.L_x_25152:
        /* <DEDUP_REMOVED lines=12> */
.L_x_25153:
        /* <DEDUP_REMOVED lines=50> */
[----:B------:R-:W-:Y:S01]  /*35f0*/  IMAD.MOV.U32 R20, RZ, RZ, RZ ;  /* 0x000000ffff147224 */ /* 0x000fe200078e00ff */
[----:B------:R-:W-:Y:S01]  /*3600*/  LOP3.LUT R30, R19, R18, R23, 0x96, !PT ;  /* 0x00000012131e7212 */ /* 0x000fe200078e9617 */
[----:B------:R-:W-:Y:S02]  /*3610*/  VIADD R23, R67, 0x96a522ad ;  /* 0x96a522ad43177836 */ /* 0x000fe40000000000 */
[----:B------:R-:W-:-:S04]  /*3620*/  IMAD.WIDE.U32 R18, R21, -0x326172a9, RZ ;  /* 0xcd9e8d5715127825 */ /* 0x000fc800078e00ff */
[----:B------:R-:W-:Y:S01]  /*3630*/  VIADD R21, R66, 0x8ff34781 ;  /* 0x8ff3478142157836 */ /* 0x000fe20000000000 */
[----:B------:R-:W-:Y:S01]  /*3640*/  MOV R0, R18 ;  /* 0x0000001200007202 */ /* 0x000fe20000000f00 */
[----:B------:R-:W-:-:S03]  /*3650*/  IMAD.WIDE.U32 R30, R30, -0x2daee0ad, RZ ;  /* 0xd2511f531e1e7825 */ /* 0x000fc600078e00ff */
[----:B------:R-:W-:Y:S01]  /*3660*/  LOP3.LUT R72, R21, R22, R19, 0x96, !PT ;  /* 0x0000001615487212 */ /* 0x000fe200078e9613 */
[----:B------:R-:W-:Y:S01]  /*3670*/  IMAD.MOV.U32 R18, RZ, RZ, R116 ;  /* 0x000000ffff127224 */ /* 0x000fe200078e0074 */
[----:B------:R-:W-:-:S07]  /*3680*/  LOP3.LUT R114, R23, R114, R31, 0x96, !PT ;  /* 0x0000007217727212 */ /* 0x000fce00078e961f */
.L_x_25151:
[----:B------:R-:W-:Y:S01]  /*3690*/  ISETP.NE.AND P0, PT, R20, 0x1, PT ;  /* 0x000000011400780c */ /* 0x000fe20003f05270 */
[----:B------:R-:W-:Y:S01]  /*36a0*/  UMOV UR4, UR6 ;  /* 0x0000000600047c82 */ /* 0x000fe20008000000 */
[----:B------:R-:W-:Y:S01]  /*36b0*/  I2FP.F32.U32 R19, R18 ;  /* 0x0000001200137245 */ /* 0x000fe20000201000 */
[----:B------:R-:W-:Y:S01]  /*36c0*/  UMOV UR5, UR7 ;  /* 0x0000000700057c82 */ /* 0x000fe20008000000 */
[----:B------:R-:W-:Y:S02]  /*36d0*/  HFMA2 R22, -RZ, RZ, 0, 1.1920928955078125e-07 ;  /* 0x00000002ff167431 */ /* 0x000fe400000001ff */
[----:B-----5:R-:W-:Y:S01]  /*36e0*/  FMUL.FTZ R12, R12, UR5 ;  /* 0x000000050c0c7c20 */ /* 0x020fe20008410000 */
        /* <DEDUP_REMOVED lines=12> */
.L_x_25155:
        /* <DEDUP_REMOVED lines=12> */
.L_x_25156:
        /* <DEDUP_REMOVED lines=59> */
[----:B------:R-:W-:Y:S01]  /*3c20*/  LOP3.LUT R72, R23, R22, R21, 0x96, !PT ;  /* 0x0000001617487212 */ /* 0x000fe200078e9615 */
[----:B------:R-:W-:-:S07]  /*3c30*/  IMAD.MOV.U32 R22, RZ, RZ, RZ ;  /* 0x000000ffff167224 */ /* 0x000fce00078e00ff */
.L_x_25154:
[----:B------:R-:W-:Y:S01]  /*3c40*/  ISETP.NE.AND P0, PT, R22, 0x1, PT ;  /* 0x000000011600780c */ /* 0x000fe20003f05270 */
[----:B------:R-:W-:Y:S01]  /*3c50*/  IMAD.MOV.U32 R20, RZ, RZ, 0x2 ;  /* 0x00000002ff147424 */ /* 0x000fe200078e00ff */
[----:B------:R-:W-:Y:S02]  /*3c60*/  I2FP.F32.U32 R19, R19 ;  /* 0x0000001300137245 */ /* 0x000fe40000201000 */
        /* <DEDUP_REMOVED lines=11> */
.L_x_25158:
        /* <DEDUP_REMOVED lines=12> */
.L_x_25159:
        /* <DEDUP_REMOVED lines=51> */
[----:B------:R-:W-:Y:S02]  /*4110*/  VIADD R23, R67, 0x96a522ad ;  /* 0x96a522ad43177836 */ /* 0x000fe40000000000 */
[----:B------:R-:W-:-:S04]  /*4120*/  IMAD.WIDE.U32 R24, R24, -0x326172a9, RZ ;  /* 0xcd9e8d5718187825 */ /* 0x000fc800078e00ff */
[----:B------:R-:W-:Y:S01]  /*4130*/  IMAD.WIDE.U32 R20, R20, -0x2daee0ad, RZ ;  /* 0xd2511f5314147825 */ /* 0x000fe200078e00ff */
[----:B------:R-:W-:-:S03]  /*4140*/  MOV R0, R24 ;  /* 0x0000001800007202 */ /* 0x000fc60000000f00 */
[----:B------:R-:W-:Y:S01]  /*4150*/  VIADD R19, R66, 0x8ff34781 ;  /* 0x8ff3478142137836 */ /* 0x000fe20000000000 */
[----:B------:R-:W-:Y:S01]  /*4160*/  LOP3.LUT R114, R23, R114, R21, 0x96, !PT ;  /* 0x0000007217727212 */ /* 0x000fe200078e9615 */
[----:B------:R-:W-:Y:S02]  /*4170*/  IMAD.MOV.U32 R21, RZ, RZ, R30 ;  /* 0x000000ffff157224 */ /* 0x000fe400078e001e */
[----:B------:R-:W-:Y:S02]  /*4180*/  IMAD.MOV.U32 R30, RZ, RZ, R20 ;  /* 0x000000ffff1e7224 */ /* 0x000fe400078e0014 */
[----:B------:R-:W-:Y:S01]  /*4190*/  HFMA2 R20, -RZ, RZ, 0, 0 ;  /* 0x00000000ff147431 */ /* 0x000fe200000001ff */
[----:B------:R-:W-:-:S07]  /*41a0*/  LOP3.LUT R72, R19, R22, R25, 0x96, !PT ;  /* 0x0000001613487212 */ /* 0x000fce00078e9619 */
.L_x_25157:
[----:B------:R-:W-:Y:S01]  /*41b0*/  ISETP.NE.AND P0, PT, R20, 0x1, PT ;  /* 0x000000011400780c */ /* 0x000fe20003f05270 */
[----:B------:R-:W-:Y:S01]  /*41c0*/  FMUL.FTZ R13, R13, UR5 ;  /* 0x000000050d0d7c20 */ /* 0x000fe20008410000 */
        /* <DEDUP_REMOVED lines=14> */
.L_x_25161:
        /* <DEDUP_REMOVED lines=12> */
.L_x_25162:
        /* <DEDUP_REMOVED lines=61> */
.L_x_25160:
[----:B------:R-:W-:Y:S01]  /*4740*/  ISETP.NE.AND P0, PT, R22, 0x1, PT ;  /* 0x000000011600780c */ /* 0x000fe20003f05270 */
[----:B------:R-:W-:Y:S01]  /*4750*/  HFMA2 R20, -RZ, RZ, 0, 1.1920928955078125e-07 ;  /* 0x00000002ff147431 */ /* 0x000fe200000001ff */
[----:B------:R-:W-:Y:S01]  /*4760*/  I2FP.F32.U32 R19, R19 ;  /* 0x0000001300137245 */ /* 0x000fe20000201000 */
[----:B------:R-:W-:-:S04]  /*4770*/  IMAD.MOV.U32 R21, RZ, RZ, R0 ;  /* 0x000000ffff157224 */ /* 0x000fc800078e0000 */
        /* <DEDUP_REMOVED lines=10> */
.L_x_25164:
        /* <DEDUP_REMOVED lines=12> */
.L_x_25165:
        /* <DEDUP_REMOVED lines=61> */
.L_x_25163:
[----:B------:R-:W-:Y:S01]  /*4cb0*/  ISETP.NE.AND P0, PT, R20, 0x1, PT ;  /* 0x000000011400780c */ /* 0x000fe20003f05270 */
[----:B------:R-:W-:Y:S01]  /*4cc0*/  FMUL.FTZ R14, R14, UR5 ;  /* 0x000000050e0e7c20 */ /* 0x000fe20008410000 */
        /* <DEDUP_REMOVED lines=14> */
.L_x_25167:
        /* <DEDUP_REMOVED lines=12> */
.L_x_25168:
        /* <DEDUP_REMOVED lines=61> */
.L_x_25166:
[----:B------:R-:W-:Y:S01]  /*5240*/  ISETP.NE.AND P0, PT, R23, 0x1, PT ;  /* 0x000000011700780c */ /* 0x000fe20003f05270 */
[----:B------:R-:W-:Y:S01]  /*5250*/  IMAD.MOV.U32 R20, RZ, RZ, 0x2 ;  /* 0x00000002ff147424 */ /* 0x000fe200078e00ff */
[----:B------:R-:W-:Y:S01]  /*5260*/  I2FP.F32.U32 R21, R21 ;  /* 0x0000001500157245 */ /* 0x000fe20000201000 */
[----:B------:R-:W-:-:S04]  /*5270*/  IMAD.MOV.U32 R22, RZ, RZ, R0 ;  /* 0x000000ffff167224 */ /* 0x000fc800078e0000 */
        /* <DEDUP_REMOVED lines=10> */
.L_x_25170:
        /* <DEDUP_REMOVED lines=12> */
.L_x_25171:
        /* <DEDUP_REMOVED lines=57> */
[----:B------:R-:W-:Y:S01]  /*5770*/  MOV R22, R30 ;  /* 0x0000001e00167202 */ /* 0x000fe20000000f00 */
[----:B------:R-:W-:Y:S01]  /*5780*/  IMAD.MOV.U32 R30, RZ, RZ, R20 ;  /* 0x000000ffff1e7224 */ /* 0x000fe200078e0014 */
[----:B------:R-:W-:Y:S01]  /*5790*/  LOP3.LUT R114, R27, R114, R21, 0x96, !PT ;  /* 0x000000721b727212 */ /* 0x000fe200078e9615 */
[----:B------:R-:W-:-:S07]  /*57a0*/  IMAD.MOV.U32 R20, RZ, RZ, RZ ;  /* 0x000000ffff147224 */ /* 0x000fce00078e00ff */
.L_x_25169:
[----:B------:R-:W-:Y:S01]  /*57b0*/  ISETP.NE.AND P0, PT, R20, 0x1, PT ;  /* 0x000000011400780c */ /* 0x000fe20003f05270 */
[----:B------:R-:W-:Y:S01]  /*57c0*/  FMUL.FTZ R29, R15, UR5 ;  /* 0x000000050f1d7c20 */ /* 0x000fe20008410000 */
[----:B------:R-:W-:Y:S01]  /*57d0*/  I2FP.F32.U32 R21, R22 ;  /* 0x0000001600157245 */ /* 0x000fe20000201000 */
[----:B------:R-:W-:Y:S02]  /*57e0*/  HFMA2 R32, -RZ, RZ, 0, 1.1920928955078125e-07 ;  /* 0x00000002ff207431 */ /* 0x000fe400000001ff */
        /* <DEDUP_REMOVED lines=12> */
.L_x_25173:
        /* <DEDUP_REMOVED lines=12> */
.L_x_25174:
        /* <DEDUP_REMOVED lines=59> */
[----:B------:R-:W-:Y:S01]  /*5d20*/  IMAD.MOV.U32 R0, RZ, RZ, R22 ;  /* 0x000000ffff007224 */ /* 0x000fe200078e0016 */
[----:B------:R-:W-:-:S07]  /*5d30*/  MOV R30, R20 ;  /* 0x00000014001e7202 */ /* 0x000fce0000000f00 */
.L_x_25172:
[----:B------:R-:W-:Y:S01]  /*5d40*/  I2FP.F32.U32 R21, R15 ;  /* 0x0000000f00157245 */ /* 0x000fe20000201000 */
[----:B------:R-:W-:Y:S01]  /*5d50*/  FMUL.FTZ R15, R4, UR5 ;  /* 0x00000005040f7c20 */ /* 0x000fe20008410000 */
[----:B------:R-:W-:Y:S01]  /*5d60*/  FSETP.GTU.FTZ.AND P6, PT, R18, UR4, PT ;  /* 0x0000000412007c0b */ /* 0x000fe2000bfdc000 */
[----:B------:R-:W-:Y:S01]  /*5d70*/  FMUL.FTZ R18, R5, UR5 ;  /* 0x0000000505127c20 */ /* 0x000fe20008410000 */
[----:B------:R-:W-:Y:S01]  /*5d80*/  FSETP.GTU.FTZ.AND P0, PT, R19, UR4, PT ;  /* 0x0000000413007c0b */ /* 0x000fe2000bf1c000 */
[----:B------:R-:W-:Y:S01]  /*5d90*/  FFMA.FTZ R21, R21, R120, 1.1641532182693481445e-10 ;  /* 0x2f00000015157423 */ /* 0x000fe20000010078 */
[----:B------:R-:W-:Y:S01]  /*5da0*/  FSEL R19, R15, RZ, !P6 ;  /* 0x000000ff0f137208 */ /* 0x000fe20007000000 */
[----:B------:R-:W-:Y:S01]  /*5db0*/  FMUL.FTZ R15, R6, UR5 ;  /* 0x00000005060f7c20 */ /* 0x000fe20008410000 */
[----:B------:R-:W-:Y:S01]  /*5dc0*/  SEL R22, RZ, 0x1, P6 ;  /* 0x00000001ff167807 */ /* 0x000fe20003000000 */
[----:B------:R-:W-:Y:S01]  /*5dd0*/  FMUL.FTZ R20, R7, UR5 ;  /* 0x0000000507147c20 */ /* 0x000fe20008410000 */
[----:B------:R-:W-:-:S02]  /*5de0*/  FSEL R18, R18, RZ, !P0 ;  /* 0x000000ff12127208 */ /* 0x000fc40004000000 */
[----:B------:R-:W-:Y:S02]  /*5df0*/  FSEL R13, R13, RZ, P3 ;  /* 0x000000ff0d0d7208 */ /* 0x000fe40001800000 */
[----:B------:R-:W-:Y:S02]  /*5e00*/  FSETP.GTU.FTZ.AND P6, PT, R28, UR4, PT ;  /* 0x000000041c007c0b */ /* 0x000fe4000bfdc000 */
[----:B------:R-:W-:Y:S01]  /*5e10*/  SEL R23, RZ, 0x1, P0 ;  /* 0x00000001ff177807 */ /* 0x000fe20000000000 */
[----:B------:R-:W-:Y:S01]  /*5e20*/  FADD.FTZ R13, R13, R18 ;  /* 0x000000120d0d7221 */ /* 0x000fe20000010000 */
[----:B------:R-:W-:Y:S02]  /*5e30*/  FSETP.GTU.FTZ.AND P0, PT, R21, UR4, PT ;  /* 0x0000000415007c0b */ /* 0x000fe4000bf1c000 */
[----:B------:R-:W-:Y:S01]  /*5e40*/  FSEL R14, R14, RZ, P4 ;  /* 0x000000ff0e0e7208 */ /* 0x000fe20002000000 */
[----:B------:R-:W-:Y:S01]  /*5e50*/  @P1 FADD.FTZ R13, R9, R13 ;  /* 0x0000000d090d1221 */ /* 0x000fe20000010000 */
[----:B------:R-:W-:-:S02]  /*5e60*/  FSEL R15, R15, RZ, !P6 ;  /* 0x000000ff0f0f7208 */ /* 0x000fc40007000000 */
[----:B------:R-:W-:Y:S02]  /*5e70*/  FSEL R12, R12, RZ, P2 ;  /* 0x000000ff0c0c7208 */ /* 0x000fe40001000000 */
[----:B------:R-:W-:Y:S01]  /*5e80*/  FSEL R21, R29, RZ, P5 ;  /* 0x000000ff1d157208 */ /* 0x000fe20002800000 */
[----:B------:R-:W-:Y:S01]  /*5e90*/  FADD.FTZ R14, R14, R15 ;  /* 0x0000000f0e0e7221 */ /* 0x000fe20000010000 */
[----:B------:R-:W-:Y:S01]  /*5ea0*/  FSEL R20, R20, RZ, !P0 ;  /* 0x000000ff14147208 */ /* 0x000fe20004000000 */
[----:B------:R-:W-:Y:S01]  /*5eb0*/  FADD.FTZ R12, R12, R19 ;  /* 0x000000130c0c7221 */ /* 0x000fe20000010000 */
[----:B------:R-:W-:Y:S01]  /*5ec0*/  SEL R18, RZ, 0x1, P6 ;  /* 0x00000001ff127807 */ /* 0x000fe20003000000 */
[----:B------:R-:W-:Y:S01]  /*5ed0*/  @P1 FADD.FTZ R14, R10, R14 ;  /* 0x0000000e0a0e1221 */ /* 0x000fe20000010000 */
[----:B------:R-:W-:Y:S01]  /*5ee0*/  PRMT R78, R22, 0x7610, R78 ;  /* 0x00007610164e7816 */ /* 0x000fe2000000004e */
[----:B------:R-:W-:Y:S01]  /*5ef0*/  FADD.FTZ R15, R20, R21 ;  /* 0x00000015140f7221 */ /* 0x000fe20000010000 */
[----:B------:R-:W-:Y:S01]  /*5f00*/  PRMT R80, R18, 0x7610, R80 ;  /* 0x0000761012507816 */ /* 0x000fe20000000050 */
[----:B------:R-:W-:Y:S01]  /*5f10*/  @P1 FADD.FTZ R12, R8, R12 ;  /* 0x0000000c080c1221 */ /* 0x000fe20000010000 */
[----:B------:R-:W-:Y:S01]  /*5f20*/  SEL R18, RZ, 0x1, P0 ;  /* 0x00000001ff127807 */ /* 0x000fe20000000000 */
[----:B------:R-:W-:Y:S01]  /*5f30*/  @P1 FADD.FTZ R15, R11, R15 ;  /* 0x0000000f0b0f1221 */ /* 0x000fe20000010000 */
[----:B------:R-:W-:-:S02]  /*5f40*/  PRMT R79, R23, 0x7610, R79 ;  /* 0x00007610174f7816 */ /* 0x000fc4000000004f */
[----:B------:R-:W-:-:S07]  /*5f50*/  PRMT R81, R18, 0x7610, R81 ;  /* 0x0000761012517816 */ /* 0x000fce0000000051 */
.L_x_25150:
[----:B------:R-:W0:Y:S01]  /*5f60*/  LDC.64 R68, c[0x0][0x3a8] ;  /* 0x0000ea00ff447b82 */ /* 0x000e220000000a00 */
[----:B------:R-:W-:Y:S01]  /*5f70*/  ISETP.NE.U32.AND P0, PT, R16, RZ, PT ;  /* 0x000000ff1000720c */ /* 0x000fe20003f05070 */
[----:B------:R-:W-:Y:S01]  /*5f80*/  VIADD R133, R135, 0x100 ;  /* 0x0000010087857836 */ /* 0x000fe20000000000 */
[----:B------:R-:W-:Y:S02]  /*5f90*/  SEL R20, RZ, 0x1000000, !P5 ;  /* 0x01000000ff147807 */ /* 0x000fe40006800000 */
[----:B------:R-:W-:Y:S02]  /*5fa0*/  ISETP.NE.AND.EX P0, PT, R17, RZ, PT, P0 ;  /* 0x000000ff1100720c */ /* 0x000fe40003f05300 */
[----:B------:R-:W-:Y:S01]  /*5fb0*/  SEL R21, RZ, 0x10000, !P4 ;  /* 0x00010000ff157807 */ /* 0x000fe20006000000 */
[----:B------:R-:W1:Y:S01]  /*5fc0*/  LDC.64 R70, c[0x0][0x3b0] ;  /* 0x0000ec00ff467b82 */ /* 0x000e620000000a00 */
[----:B------:R-:W-:-:S04]  /*5fd0*/  SEL R22, RZ, 0x100, !P3 ;  /* 0x00000100ff167807 */ /* 0x000fc80005800000 */
[----:B------:R-:W-:Y:S02]  /*5fe0*/  IADD3 R20, PT, PT, R22, R20, R21 ;  /* 0x0000001416147210 */ /* 0x000fe40007ffe015 */
[----:B------:R-:W-:Y:S01]  /*5ff0*/  SEL R21, RZ, 0x1, !P2 ;  /* 0x00000001ff157807 */ /* 0x000fe20005000000 */
[----:B------:R-:W2:Y:S03]  /*6000*/  @P1 LDC.64 R16, c[0x0][0x3a0] ;  /* 0x0000e800ff101b82 */ /* 0x000ea60000000a00 */
[----:B------:R-:W-:Y:S01]  /*6010*/  IADD3 R31, PT, PT, R20, R21, RZ ;  /* 0x00000015141f7210 */ /* 0x000fe20007ffe0ff */
[----:B------:R-:W-:-:S04]  /*6020*/  IMAD.WIDE.U32 R20, R133, 0x10, R36 ;  /* 0x0000001085147825 */ /* 0x000fc800078e0024 */
[C---:B0-----:R-:W-:Y:S01]  /*6030*/  IMAD.WIDE.U32 R28, R135.reuse, 0x10, R68 ;  /* 0x00000010871c7825 */ /* 0x041fe200078e0044 */
[----:B------:R-:W0:Y:S04]  /*6040*/  @P0 LDC.64 R18, c[0x0][0x398] ;  /* 0x0000e600ff120b82 */ /* 0x000e280000000a00 */
[----:B------:R3:W-:Y:S01]  /*6050*/  STG.E.128 desc[UR8][R28.64], R12 ;  /* 0x0000000c1c007986 */ /* 0x0007e2000c101d08 */
[----:B-1----:R-:W-:-:S05]  /*6060*/  IMAD.WIDE.U32 R22, R135, 0x4, R70 ;  /* 0x0000000487167825 */ /* 0x002fca00078e0046 */
[----:B------:R3:W-:Y:S01]  /*6070*/  STG.E desc[UR8][R22.64], R31 ;  /* 0x0000001f16007986 */ /* 0x0007e2000c101908 */
[----:B--2---:R-:W-:-:S04]  /*6080*/  @P1 IMAD.WIDE.U32 R24, R133, 0x10, R16 ;  /* 0x0000001085181825 */ /* 0x004fc800078e0010 */
[----:B0-----:R-:W-:Y:S01]  /*6090*/  @P0 IMAD.WIDE.U32 R26, R133, 0x10, R18 ;  /* 0x00000010851a0825 */ /* 0x001fe200078e0012 */
[----:B---3--:R-:W-:Y:S06]  /*60a0*/  @!P0 BRA `(.L_x_25175) ;  /* 0x00000000002c8947 */ /* 0x008fec0003800000 */
[----:B------:R-:W0:Y:S01]  /*60b0*/  LDC.64 R16, c[0x0][0x3b8] ;  /* 0x0000ee00ff107b82 */ /* 0x000e220000000a00 */
        /* <DEDUP_REMOVED lines=10> */
.L_x_25175:
[----:B------:R1:W5:Y:S04]  /*6160*/  @P0 LDG.E.128 R4, desc[UR8][R26.64] ;  /* 0x000000081a040981 */ /* 0x000368000c1e1d00 */
[----:B------:R1:W5:Y:S04]  /*6170*/  @P1 LDG.E.128 R8, desc[UR8][R24.64] ;  /* 0x0000000818081981 */ /* 0x000368000c1e1d00 */
[----:B0-----:R1:W5:Y:S01]  /*6180*/  LDG.E.128 R16, desc[UR8][R20.64] ;  /* 0x0000000814107981 */ /* 0x001362000c1e1d00 */
        /* <DEDUP_REMOVED lines=16> */
.L_x_25178:
        /* <DEDUP_REMOVED lines=12> */
.L_x_25179:
        /* <DEDUP_REMOVED lines=60> */
.L_x_25177:
[----:B------:R-:W-:Y:S01]  /*6710*/  ISETP.NE.AND P3, PT, R22, 0x1, PT ;  /* 0x000000011600780c */ /* 0x000fe20003f65270 */
[----:B-----5:R-:W-:Y:S01]  /*6720*/  FMUL.FTZ R16, R16, UR5 ;  /* 0x0000000510107c20 */ /* 0x020fe20008410000 */
[----:B------:R-:W-:Y:S01]  /*6730*/  I2FP.F32.U32 R21, R20 ;  /* 0x0000001400157245 */ /* 0x000fe20000201000 */
[----:B------:R-:W-:-:S04]  /*6740*/  HFMA2 R24, -RZ, RZ, 0, 1.1920928955078125e-07 ;  /* 0x00000002ff187431 */ /* 0x000fc800000001ff */
        /* <DEDUP_REMOVED lines=12> */
.L_x_25181:
        /* <DEDUP_REMOVED lines=12> */
.L_x_25182:
        /* <DEDUP_REMOVED lines=53> */
[----:B------:R-:W-:-:S04]  /*6c20*/  IMAD.WIDE.U32 R20, R21, -0x2daee0ad, RZ ;  /* 0xd2511f5315147825 */ /* 0x000fc800078e00ff */
[----:B------:R-:W-:Y:S01]  /*6c30*/  VIADD R23, R66, 0x8ff34781 ;  /* 0x8ff3478142177836 */ /* 0x000fe20000000000 */
[----:B------:R-:W-:Y:S01]  /*6c40*/  LOP3.LUT R114, R27, R114, R21, 0x96, !PT ;  /* 0x000000721b727212 */ /* 0x000fe200078e9615 */
[----:B------:R-:W-:Y:S02]  /*6c50*/  IMAD.MOV.U32 R0, RZ, RZ, R24 ;  /* 0x000000ffff007224 */ /* 0x000fe400078e0018 */
[----:B------:R-:W-:Y:S01]  /*6c60*/  IMAD.MOV.U32 R21, RZ, RZ, R34 ;  /* 0x000000ffff157224 */ /* 0x000fe200078e0022 */
[----:B------:R-:W-:Y:S01]  /*6c70*/  LOP3.LUT R72, R23, R22, R25, 0x96, !PT ;  /* 0x0000001617487212 */ /* 0x000fe200078e9619 */
[----:B------:R-:W-:Y:S01]  /*6c80*/  IMAD.MOV.U32 R24, RZ, RZ, RZ ;  /* 0x000000ffff187224 */ /* 0x000fe200078e00ff */
[----:B------:R-:W-:-:S07]  /*6c90*/  MOV R34, R20 ;  /* 0x0000001400227202 */ /* 0x000fce0000000f00 */
.L_x_25180:
        /* <DEDUP_REMOVED lines=14> */
.L_x_25184:
        /* <DEDUP_REMOVED lines=12> */
.L_x_25185:
        /* <DEDUP_REMOVED lines=61> */
.L_x_25183:
        /* <DEDUP_REMOVED lines=16> */
.L_x_25187:
        /* <DEDUP_REMOVED lines=12> */
.L_x_25188:
        /* <DEDUP_REMOVED lines=61> */
.L_x_25186:
        /* <DEDUP_REMOVED lines=14> */
.L_x_25190:
        /* <DEDUP_REMOVED lines=12> */
.L_x_25191:
        /* <DEDUP_REMOVED lines=61> */
.L_x_25189:
[----:B------:R-:W-:Y:S01]  /*7d10*/  ISETP.NE.AND P5, PT, R22, 0x1, PT ;  /* 0x000000011600780c */ /* 0x000fe20003fa5270 */
[----:B------:R-:W-:Y:S01]  /*7d20*/  FMUL.FTZ R30, R18, UR5 ;  /* 0x00000005121e7c20 */ /* 0x000fe20008410000 */
[----:B------:R-:W-:Y:S02]  /*7d30*/  I2FP.F32.U32 R23, R23 ;  /* 0x0000001700177245 */ /* 0x000fe40000201000 */
[----:B------:R-:W-:-:S03]  /*7d40*/  MOV R18, R0 ;  /* 0x0000000000127202 */ /* 0x000fc60000000f00 */
[----:B------:R-:W-:-:S05]  /*7d50*/  FFMA.FTZ R23, R23, R120, 1.1641532182693481445e-10 ;  /* 0x2f00000017177423 */ /* 0x000fca0000010078 */
[----:B------:R-:W-:Y:S01]  /*7d60*/  FSETP.LE.FTZ.AND P4, PT, R23, UR4, PT ;  /* 0x0000000417007c0b */ /* 0x000fe2000bf93000 */
        /* <DEDUP_REMOVED lines=10> */
.L_x_25193:
        /* <DEDUP_REMOVED lines=12> */
.L_x_25194:
        /* <DEDUP_REMOVED lines=60> */
[----:B------:R-:W-:-:S07]  /*8290*/  MOV R0, R24 ;  /* 0x0000001800007202 */ /* 0x000fce0000000f00 */
.L_x_25192:
        /* <DEDUP_REMOVED lines=14> */
.L_x_25196:
        /* <DEDUP_REMOVED lines=12> */
.L_x_25197:
        /* <DEDUP_REMOVED lines=61> */
.L_x_25195:
        /* <DEDUP_REMOVED lines=16> */
.L_x_25199:
        /* <DEDUP_REMOVED lines=14> */
.L_x_25200:
        /* <DEDUP_REMOVED lines=10> */
[----:B------:R-:W-:Y:S01]  /*8a90*/  IMAD.MOV.U32 R38, RZ, RZ, RZ ;  /* 0x000000ffff267224 */ /* 0x000fe200078e00ff */
        /* <DEDUP_REMOVED lines=50> */
.L_x_25198:
[----:B------:R-:W-:Y:S01]  /*8dc0*/  FMUL.FTZ R23, R4, UR5 ;  /* 0x0000000504177c20 */ /* 0x000fe20008410000 */
[----:B------:R-:W-:Y:S01]  /*8dd0*/  FSETP.GTU.FTZ.AND P6, PT, R20, UR4, PT ;  /* 0x0000000414007c0b */ /* 0x000fe2000bfdc000 */
[----:B------:R-:W-:Y:S01]  /*8de0*/  FMUL.FTZ R20, R5, UR5 ;  /* 0x0000000505147c20 */ /* 0x000fe20008410000 */
[----:B------:R-:W-:Y:S02]  /*8df0*/  I2FP.F32.U32 R19, R19 ;  /* 0x0000001300137245 */ /* 0x000fe40000201000 */
[----:B------:R-:W-:Y:S02]  /*8e00*/  FSEL R23, R23, RZ, !P6 ;  /* 0x000000ff17177208 */ /* 0x000fe40007000000 */
[----:B------:R-:W-:Y:S01]  /*8e10*/  SEL R24, RZ, 0x1, P6 ;  /* 0x00000001ff187807 */ /* 0x000fe20003000000 */
[----:B------:R-:W-:Y:S01]  /*8e20*/  FFMA.FTZ R18, R19, R120, 1.1641532182693481445e-10 ;  /* 0x2f00000013127423 */ /* 0x000fe20000010078 */
[----:B------:R-:W-:Y:S01]  /*8e30*/  FSETP.GTU.FTZ.AND P6, PT, R21, UR4, PT ;  /* 0x0000000415007c0b */ /* 0x000fe2000bfdc000 */
[----:B------:R-:W-:Y:S01]  /*8e40*/  FMUL.FTZ R21, R6, UR5 ;  /* 0x0000000506157c20 */ /* 0x000fe20008410000 */
[----:B------:R-:W-:-:S02]  /*8e50*/  FSEL R30, R30, RZ, P4 ;  /* 0x000000ff1e1e7208 */ /* 0x000fc40002000000 */
[----:B------:R-:W-:Y:S02]  /*8e60*/  FSEL R20, R20, RZ, !P6 ;  /* 0x000000ff14147208 */ /* 0x000fe40007000000 */
[----:B------:R-:W-:Y:S02]  /*8e70*/  SEL R25, RZ, 0x1, P6 ;  /* 0x00000001ff197807 */ /* 0x000fe40003000000 */
[----:B------:R-:W-:Y:S02]  /*8e80*/  FSETP.GTU.FTZ.AND P6, PT, R31, UR4, PT ;  /* 0x000000041f007c0b */ /* 0x000fe4000bfdc000 */
[----:B------:R-:W-:Y:S02]  /*8e90*/  FSEL R17, R17, RZ, P3 ;  /* 0x000000ff11117208 */ /* 0x000fe40001800000 */
[----:B------:R-:W-:Y:S01]  /*8ea0*/  FSEL R19, R21, RZ, !P6 ;  /* 0x000000ff15137208 */ /* 0x000fe20007000000 */
[----:B------:R-:W-:Y:S01]  /*8eb0*/  FMUL.FTZ R21, R7, UR5 ;  /* 0x0000000507157c20 */ /* 0x000fe20008410000 */
[----:B------:R-:W-:Y:S01]  /*8ec0*/  SEL R26, RZ, 0x1, P6 ;  /* 0x00000001ff1a7807 */ /* 0x000fe20003000000 */
[----:B------:R-:W-:Y:S01]  /*8ed0*/  FADD.FTZ R17, R17, R20 ;  /* 0x0000001411117221 */ /* 0x000fe20000010000 */
[----:B------:R-:W-:Y:S01]  /*8ee0*/  FSETP.GTU.FTZ.AND P6, PT, R18, UR4, PT ;  /* 0x0000000412007c0b */ /* 0x000fe2000bfdc000 */
[----:B------:R-:W-:Y:S01]  /*8ef0*/  FADD.FTZ R18, R30, R19 ;  /* 0x000000131e127221 */ /* 0x000fe20000010000 */
[----:B------:R-:W-:Y:S01]  /*8f00*/  FSEL R16, R16, RZ, P2 ;  /* 0x000000ff10107208 */ /* 0x000fe20001000000 */
[----:B------:R-:W-:Y:S01]  /*8f10*/  @P1 FADD.FTZ R17, R9, R17 ;  /* 0x0000001109111221 */ /* 0x000fe20000010000 */
[----:B------:R-:W-:Y:S01]  /*8f20*/  FSEL R22, R28, RZ, P5 ;  /* 0x000000ff1c167208 */ /* 0x000fe20002800000 */
[----:B------:R-:W-:Y:S01]  /*8f30*/  @P1 FADD.FTZ R18, R10, R18 ;  /* 0x000000120a121221 */ /* 0x000fe20000010000 */
[----:B------:R-:W-:Y:S01]  /*8f40*/  FSEL R21, R21, RZ, !P6 ;  /* 0x000000ff15157208 */ /* 0x000fe20007000000 */
[----:B------:R-:W-:Y:S01]  /*8f50*/  FADD.FTZ R16, R16, R23 ;  /* 0x0000001710107221 */ /* 0x000fe20000010000 */
[----:B------:R-:W-:-:S02]  /*8f60*/  SEL R20, RZ, 0x1, P6 ;  /* 0x00000001ff147807 */ /* 0x000fc40003000000 */
[----:B------:R-:W-:Y:S01]  /*8f70*/  PRMT R78, R24, 0x7610, R78 ;  /* 0x00007610184e7816 */ /* 0x000fe2000000004e */
[----:B------:R-:W-:Y:S01]  /*8f80*/  FADD.FTZ R19, R21, R22 ;  /* 0x0000001615137221 */ /* 0x000fe20000010000 */
[----:B------:R-:W-:Y:S01]  /*8f90*/  PRMT R79, R25, 0x7610, R79 ;  /* 0x00007610194f7816 */ /* 0x000fe2000000004f */
[----:B------:R-:W-:Y:S01]  /*8fa0*/  @P1 FADD.FTZ R16, R8, R16 ;  /* 0x0000001008101221 */ /* 0x000fe20000010000 */
[----:B------:R-:W-:Y:S01]  /*8fb0*/  PRMT R80, R26, 0x7610, R80 ;  /* 0x000076101a507816 */ /* 0x000fe20000000050 */
[----:B------:R-:W-:Y:S01]  /*8fc0*/  @P1 FADD.FTZ R19, R11, R19 ;  /* 0x000000130b131221 */ /* 0x000fe20000010000 */
[----:B------:R-:W-:Y:S01]  /*8fd0*/  PRMT R81, R20, 0x7610, R81 ;  /* 0x0000761014517816 */ /* 0x000fe20000000051 */
[----:B------:R-:W-:Y:S06]  /*8fe0*/  BRA `(.L_x_25201) ;  /* 0x0000001400bc7947 */ /* 0x000fec0003800000 */
.L_x_25176:
        /* <DEDUP_REMOVED lines=15> */
.L_x_25203:
        /* <DEDUP_REMOVED lines=12> */
.L_x_25204:
        /* <DEDUP_REMOVED lines=60> */
.L_x_25202:
[----:B------:R-:W-:Y:S02]  /*9560*/  ISETP.NE.AND P3, PT, R22, 0x1, PT ;  /* 0x000000011600780c */ /* 0x000fe40003f65270 */
        /* <DEDUP_REMOVED lines=14> */
.L_x_25206:
        /* <DEDUP_REMOVED lines=12> */
.L_x_25207:
        /* <DEDUP_REMOVED lines=61> */
.L_x_25205:
[----:B------:R-:W-:Y:S01]  /*9ae0*/  ISETP.NE.AND P4, PT, R20, 0x1, PT ;  /* 0x000000011400780c */ /* 0x000fe20003f85270 */
[----:B------:R-:W-:Y:S01]  /*9af0*/  IMAD.MOV.U32 R22, RZ, RZ, 0x2 ;  /* 0x00000002ff167424 */ /* 0x000fe200078e00ff */
[----:B------:R-:W-:-:S05]  /*9b00*/  I2FP.F32.U32 R21, R21 ;  /* 0x0000001500157245 */ /* 0x000fca0000201000 */
        /* <DEDUP_REMOVED lines=12> */
.L_x_25209:
        /* <DEDUP_REMOVED lines=12> */
.L_x_25210:
        /* <DEDUP_REMOVED lines=61> */
.L_x_25208:
        /* <DEDUP_REMOVED lines=15> */
.L_x_25212:
        /* <DEDUP_REMOVED lines=12> */
.L_x_25213:
[----:B------:R-:W-:Y:S01]  /*a210*/  IMAD.WIDE.U32 R24, R74, -0x326172a9, RZ ;  /* 0xcd9e8d574a187825 */ /* 0x000fe200078e00ff */
[----:B------:R-:W-:Y:S02]  /*a220*/  LOP3.LUT R20, R77, R27, R67, 0x96, !PT ;  /* 0x0000001b4d147212 */ /* 0x000fe400078e9643 */
[----:B------:R-:W-:Y:S01]  /*a230*/  IADD3 R27, PT, PT, R67, -0x4498517b, RZ ;  /* 0xbb67ae85431b7810 */ /* 0x000fe20007ffe0ff */
[----:B------:R-:W-:Y:S01]  /*a240*/  IMAD.MOV.U32 R38, RZ, RZ, RZ ;  /* 0x000000ffff267224 */ /* 0x000fe200078e00ff */
        /* <DEDUP_REMOVED lines=57> */
.L_x_25211:
        /* <DEDUP_REMOVED lines=8> */
[----:B------:R-:W-:Y:S01]  /*a660*/  FSETP.GTU.FTZ.AND P6, PT, R21, UR4, PT ;  /* 0x0000000415007c0b */ /* 0x000fe2000bfdc000 */
[----:B------:R-:W-:Y:S01]  /*a670*/  @P1 FADD.FTZ R18, R10, R18 ;  /* 0x000000120a121221 */ /* 0x000fe20000010000 */
[----:B------:R-:W-:Y:S01]  /*a680*/  FSEL R17, R17, RZ, P3 ;  /* 0x000000ff11117208 */ /* 0x000fe20001800000 */
[----:B------:R-:W-:Y:S01]  /*a690*/  @P1 FADD.FTZ R16, R8, R16 ;  /* 0x0000001008101221 */ /* 0x000fe20000010000 */
[----:B------:R-:W-:-:S02]  /*a6a0*/  FSEL R19, R19, RZ, !P6 ;  /* 0x000000ff13137208 */ /* 0x000fc40007000000 */
[----:B------:R-:W-:Y:S01]  /*a6b0*/  PLOP3.LUT P5, PT, P6, PT, PT, 0x8, 0x80 ;  /* 0x000000000080781c */ /* 0x000fe200037ae170 */
[----:B------:R-:W-:Y:S02]  /*a6c0*/  @P1 FADD.FTZ R17, R9, R17 ;  /* 0x0000001109111221 */ /* 0x000fe40000010000 */
[----:B------:R-:W-:-:S10]  /*a6d0*/  @P1 FADD.FTZ R19, R11, R19 ;  /* 0x000000130b131221 */ /* 0x000fd40000010000 */
.L_x_25201:
[----:B------:R-:W-:Y:S01]  /*a6e0*/  SEL R24, RZ, 0x1000000, !P5 ;  /* 0x01000000ff187807 */ /* 0x000fe20006800000 */
[----:B------:R-:W-:Y:S01]  /*a6f0*/  IMAD.WIDE.U32 R32, R133, 0x10, R68 ;  /* 0x0000001085207825 */ /* 0x000fe200078e0044 */
[----:B------:R-:W-:Y:S01]  /*a700*/  SEL R25, RZ, 0x10000, !P4 ;  /* 0x00010000ff197807 */ /* 0x000fe20006000000 */
[----:B------:R-:W0:Y:S01]  /*a710*/  @P0 LDC.64 R22, c[0x0][0x398] ;  /* 0x0000e600ff160b82 */ /* 0x000e220000000a00 */
[----:B------:R-:W-:Y:S02]  /*a720*/  SEL R26, RZ, 0x100, !P3 ;  /* 0x00000100ff1a7807 */ /* 0x000fe40005800000 */
[----:B------:R1:W-:Y:S01]  /*a730*/  STG.E.128 desc[UR8][R32.64], R16 ;  /* 0x0000001020007986 */ /* 0x0003e2000c101d08 */
[----:B------:R-:W-:Y:S02]  /*a740*/  IADD3 R117, PT, PT, R135, 0x200, RZ ;  /* 0x0000020087757810 */ /* 0x000fe40007ffe0ff */
[----:B------:R-:W-:Y:S01]  /*a750*/  IADD3 R24, PT, PT, R26, R24, R25 ;  /* 0x000000181a187210 */ /* 0x000fe20007ffe019 */
[----:B------:R-:W-:Y:S01]  /*a760*/  IMAD.WIDE.U32 R26, R133, 0x4, R70 ;  /* 0x00000004851a7825 */ /* 0x000fe200078e0046 */
[----:B------:R-:W-:Y:S01]  /*a770*/  SEL R25, RZ, 0x1, !P2 ;  /* 0x00000001ff197807 */ /* 0x000fe20005000000 */
[----:B------:R-:W2:Y:S04]  /*a780*/  @P1 LDC.64 R20, c[0x0][0x3a0] ;  /* 0x0000e800ff141b82 */ /* 0x000ea80000000a00 */
[----:B------:R-:W-:-:S02]  /*a790*/  IMAD.IADD R35, R24, 0x1, R25 ;  /* 0x0000000118237824 */ /* 0x000fc400078e0219 */
[----:B------:R-:W-:-:S03]  /*a7a0*/  IMAD.WIDE.U32 R24, R117, 0x10, R36 ;  /* 0x0000001075187825 */ /* 0x000fc600078e0024 */
[----:B------:R1:W-:Y:S01]  /*a7b0*/  STG.E desc[UR8][R26.64], R35 ;  /* 0x000000231a007986 */ /* 0x0003e2000c101908 */
[----:B0-----:R-:W-:-:S04]  /*a7c0*/  @P0 IMAD.WIDE.U32 R28, R117, 0x10, R22 ;  /* 0x00000010751c0825 */ /* 0x001fc800078e0016 */
[----:B--2---:R-:W-:Y:S01]  /*a7d0*/  @P1 IMAD.WIDE.U32 R30, R117, 0x10, R20 ;  /* 0x00000010751e1825 */ /* 0x004fe200078e0014 */
[----:B-1----:R-:W-:Y:S06]  /*a7e0*/  @!P0 BRA `(.L_x_25214) ;  /* 0x00000000002c8947 */ /* 0x002fec0003800000 */
[----:B------:R-:W0:Y:S01]  /*a7f0*/  LDC.64 R20, c[0x0][0x3b8] ;  /* 0x0000ee00ff147b82 */ /* 0x000e220000000a00 */
[----:B------:R-:W-:Y:S01]  /*a800*/  IMAD.U32 R23, R80, 0x10000, RZ ;  /* 0x0001000050177824 */ /* 0x000fe200078e00ff */
[----:B------:R-:W-:Y:S02]  /*a810*/  LOP3.LUT R22, R81, 0xffff, RZ, 0xc0, !PT ;  /* 0x0000ffff51167812 */ /* 0x000fe400078ec0ff */
[----:B------:R-:W-:Y:S02]  /*a820*/  LOP3.LUT R27, R79, 0xff, RZ, 0xc0, !PT ;  /* 0x000000ff4f1b7812 */ /* 0x000fe400078ec0ff */
[----:B------:R-:W-:-:S04]  /*a830*/  LOP3.LUT R23, R23, 0xff0000, RZ, 0xc0, !PT ;  /* 0x00ff000017177812 */ /* 0x000fc800078ec0ff */
[----:B------:R-:W-:Y:S02]  /*a840*/  LEA R22, R22, R23, 0x18 ;  /* 0x0000001716167211 */ /* 0x000fe400078ec0ff */
[----:B------:R-:W-:-:S03]  /*a850*/  LOP3.LUT R23, R78, 0xff, RZ, 0xc0, !PT ;  /* 0x000000ff4e177812 */ /* 0x000fc600078ec0ff */
[----:B------:R-:W-:-:S04]  /*a860*/  IMAD R22, R27, 0x100, R22 ;  /* 0x000001001b167824 */ /* 0x000fc800078e0216 */
[----:B------:R-:W-:Y:S02]  /*a870*/  IMAD.IADD R23, R22, 0x1, R23 ;  /* 0x0000000116177824 */ /* 0x000fe400078e0217 */
[----:B0-----:R-:W-:-:S05]  /*a880*/  IMAD.WIDE.U32 R20, R133, 0x4, R20 ;  /* 0x0000000485147825 */ /* 0x001fca00078e0014 */
[----:B------:R0:W-:Y:S02]  /*a890*/  STG.E desc[UR8][R20.64], R23 ;  /* 0x0000001714007986 */ /* 0x0001e4000c101908 */
.L_x_25214:
[----:B------:R1:W5:Y:S04]  /*a8a0*/  @P0 LDG.E.128 R4, desc[UR8][R28.64] ;  /* 0x000000081c040981 */ /* 0x000368000c1e1d00 */
[----:B------:R1:W5:Y:S04]  /*a8b0*/  @P1 LDG.E.128 R8, desc[UR8][R30.64] ;  /* 0x000000081e081981 */ /* 0x000368000c1e1d00 */
[----:B0-----:R1:W5:Y:S01]  /*a8c0*/  LDG.E.128 R20, desc[UR8][R24.64] ;  /* 0x0000000818147981 */ /* 0x001362000c1e1d00 */
        /* <DEDUP_REMOVED lines=16> */
.L_x_25217:
        /* <DEDUP_REMOVED lines=12> */
.L_x_25218:
        /* <DEDUP_REMOVED lines=61> */
.L_x_25216:
[----:B------:R-:W-:Y:S01]  /*ae60*/  ISETP.NE.AND P3, PT, R26, 0x1, PT ;  /* 0x000000011a00780c */ /* 0x000fe20003f65270 */
[----:B-----5:R-:W-:Y:S01]  /*ae70*/  FMUL.FTZ R31, R20, UR5 ;  /* 0x00000005141f7c20 */ /* 0x020fe20008410000 */
        /* <DEDUP_REMOVED lines=14> */
.L_x_25220:
        /* <DEDUP_REMOVED lines=12> */
.L_x_25221:
        /* <DEDUP_REMOVED lines=57> */
[----:B------:R-:W-:Y:S02]  /*b3b0*/  IMAD.MOV.U32 R116, RZ, RZ, R24 ;  /* 0x000000ffff747224 */ /* 0x000fe400078e0018 */
[----:B------:R-:W-:Y:S01]  /*b3c0*/  HFMA2 R24, -RZ, RZ, 0, 0 ;  /* 0x00000000ff187431 */ /* 0x000fe200000001ff */
[----:B------:R-:W-:Y:S02]  /*b3d0*/  LOP3.LUT R72, R29, R28, R27, 0x96, !PT ;  /* 0x0000001c1d487212 */ /* 0x000fe400078e961b */
[----:B------:R-:W-:-:S07]  /*b3e0*/  MOV R0, R26 ;  /* 0x0000001a00007202 */ /* 0x000fce0000000f00 */
.L_x_25219:
        /* <DEDUP_REMOVED lines=14> */
.L_x_25223:
        /* <DEDUP_REMOVED lines=12> */
.L_x_25224:
        /* <DEDUP_REMOVED lines=61> */
.L_x_25222:
        /* <DEDUP_REMOVED lines=16> */
.L_x_25226:
        /* <DEDUP_REMOVED lines=12> */
.L_x_25227:
        /* <DEDUP_REMOVED lines=61> */
.L_x_25225:
        /* <DEDUP_REMOVED lines=14> */
.L_x_25229:
        /* <DEDUP_REMOVED lines=12> */
.L_x_25230:
        /* <DEDUP_REMOVED lines=48> */
[----:B------:R-:W-:Y:S01]  /*c390*/  IMAD.WIDE.U32 R26, R29, -0x326172a9, RZ ;  /* 0xcd9e8d571d1a7825 */ /* 0x000fe200078e00ff */
[----:B------:R-:W-:Y:S02]  /*c3a0*/  IADD3 R29, PT, PT, R67, -0x695add53, RZ ;  /* 0x96a522ad431d7810 */ /* 0x000fe40007ffe0ff */
        /* <DEDUP_REMOVED lines=11> */
.L_x_25228:
        /* <DEDUP_REMOVED lines=16> */
.L_x_25232:
        /* <DEDUP_REMOVED lines=12> */
.L_x_25233:
        /* <DEDUP_REMOVED lines=61> */
.L_x_25231:
        /* <DEDUP_REMOVED lines=14> */
.L_x_25235:
        /* <DEDUP_REMOVED lines=12> */
.L_x_25236:
        /* <DEDUP_REMOVED lines=47> */
[----:B------:R-:W-:Y:S01]  /*ce80*/  IMAD.WIDE.U32 R114, R27, -0x2daee0ad, RZ ;  /* 0xd2511f531b727825 */ /* 0x000fe200078e00ff */
[----:B------:R-:W-:-:S03]  /*ce90*/  IADD3 R29, PT, PT, R67, -0x695add53, RZ ;  /* 0x96a522ad431d7810 */ /* 0x000fc60007ffe0ff */
        /* <DEDUP_REMOVED lines=11> */
[----:B------:R-:W-:-:S07]  /*cf50*/  IMAD.MOV.U32 R116, RZ, RZ, R20 ;  /* 0x000000ffff747224 */ /* 0x000fce00078e0014 */
.L_x_25234:
        /* <DEDUP_REMOVED lines=16> */
.L_x_25238:
        /* <DEDUP_REMOVED lines=14> */
.L_x_25239:
        /* <DEDUP_REMOVED lines=61> */
.L_x_25237:
[----:B------:R-:W-:Y:S01]  /*d510*/  FMUL.FTZ R20, R4, UR5 ;  /* 0x0000000504147c20 */ /* 0x000fe20008410000 */
[----:B------:R-:W-:Y:S01]  /*d520*/  FSETP.GTU.FTZ.AND P6, PT, R30, UR4, PT ;  /* 0x000000041e007c0b */ /* 0x000fe2000bfdc000 */
[----:B------:R-:W-:Y:S01]  /*d530*/  FMUL.FTZ R23, R5, UR5 ;  /* 0x0000000505177c20 */ /* 0x000fe20008410000 */
[----:B------:R-:W-:Y:S01]  /*d540*/  I2FP.F32.U32 R21, R21 ;  /* 0x0000001500157245 */ /* 0x000fe20000201000 */
[----:B------:R-:W-:Y:S01]  /*d550*/  FMUL.FTZ R24, R6, UR5 ;  /* 0x0000000506187c20 */ /* 0x000fe20008410000 */
[----:B------:R-:W-:Y:S02]  /*d560*/  FSEL R20, R20, RZ, !P6 ;  /* 0x000000ff14147208 */ /* 0x000fe40007000000 */
[----:B------:R-:W-:Y:S01]  /*d570*/  SEL R26, RZ, 0x1, P6 ;  /* 0x00000001ff1a7807 */ /* 0x000fe20003000000 */
[----:B------:R-:W-:Y:S01]  /*d580*/  FFMA.FTZ R22, R21, R120, 1.1641532182693481445e-10 ;  /* 0x2f00000015167423 */ /* 0x000fe20000010078 */
[----:B------:R-:W-:Y:S02]  /*d590*/  FSETP.GTU.FTZ.AND P6, PT, R33, UR4, PT ;  /* 0x0000000421007c0b */ /* 0x000fe4000bfdc000 */
[----:B------:R-:W-:-:S02]  /*d5a0*/  FSEL R34, R34, RZ, P4 ;  /* 0x000000ff22227208 */ /* 0x000fc40002000000 */
[----:B------:R-:W-:Y:S02]  /*d5b0*/  FSEL R23, R23, RZ, !P6 ;  /* 0x000000ff17177208 */ /* 0x000fe40007000000 */
[----:B------:R-:W-:Y:S02]  /*d5c0*/  SEL R27, RZ, 0x1, P6 ;  /* 0x00000001ff1b7807 */ /* 0x000fe40003000000 */
[----:B------:R-:W-:Y:S02]  /*d5d0*/  FSETP.GTU.FTZ.AND P6, PT, R35, UR4, PT ;  /* 0x0000000423007c0b */ /* 0x000fe4000bfdc000 */
[----:B------:R-:W-:Y:S02]  /*d5e0*/  FSEL R32, R32, RZ, P3 ;  /* 0x000000ff20207208 */ /* 0x000fe40001800000 */
[----:B------:R-:W-:Y:S01]  /*d5f0*/  FSEL R21, R24, RZ, !P6 ;  /* 0x000000ff18157208 */ /* 0x000fe20007000000 */
[----:B------:R-:W-:Y:S01]  /*d600*/  FMUL.FTZ R24, R7, UR5 ;  /* 0x0000000507187c20 */ /* 0x000fe20008410000 */
[----:B------:R-:W-:-:S02]  /*d610*/  SEL R28, RZ, 0x1, P6 ;  /* 0x00000001ff1c7807 */ /* 0x000fc40003000000 */
[----:B------:R-:W-:Y:S01]  /*d620*/  FSETP.GTU.FTZ.AND P6, PT, R22, UR4, PT ;  /* 0x0000000416007c0b */ /* 0x000fe2000bfdc000 */
[----:B------:R-:W-:Y:S01]  /*d630*/  FADD.FTZ R22, R34, R21 ;  /* 0x0000001522167221 */ /* 0x000fe20000010000 */
[----:B------:R-:W-:Y:S01]  /*d640*/  FSEL R25, R29, RZ, P5 ;  /* 0x000000ff1d197208 */ /* 0x000fe20002800000 */
[----:B------:R-:W-:Y:S01]  /*d650*/  FADD.FTZ R21, R32, R23 ;  /* 0x0000001720157221 */ /* 0x000fe20000010000 */
[----:B------:R-:W-:Y:S01]  /*d660*/  FSEL R24, R24, RZ, !P6 ;  /* 0x000000ff18187208 */ /* 0x000fe20007000000 */
[----:B------:R-:W-:Y:S01]  /*d670*/  @P1 FADD.FTZ R22, R10, R22 ;  /* 0x000000160a161221 */ /* 0x000fe20000010000 */
[----:B------:R-:W-:Y:S01]  /*d680*/  FSEL R31, R31, RZ, P2 ;  /* 0x000000ff1f1f7208 */ /* 0x000fe20001000000 */
[----:B------:R-:W-:Y:S01]  /*d690*/  @P1 FADD.FTZ R21, R9, R21 ;  /* 0x0000001509151221 */ /* 0x000fe20000010000 */
[----:B------:R-:W-:Y:S01]  /*d6a0*/  PRMT R78, R26, 0x7610, R78 ;  /* 0x000076101a4e7816 */ /* 0x000fe2000000004e */
[----:B------:R-:W-:Y:S01]  /*d6b0*/  FADD.FTZ R23, R24, R25 ;  /* 0x0000001918177221 */ /* 0x000fe20000010000 */
[----:B------:R-:W-:Y:S01]  /*d6c0*/  SEL R24, RZ, 0x1, P6 ;  /* 0x00000001ff187807 */ /* 0x000fe20003000000 */
[----:B------:R-:W-:Y:S01]  /*d6d0*/  FADD.FTZ R20, R31, R20 ;  /* 0x000000141f147221 */ /* 0x000fe20000010000 */
[----:B------:R-:W-:Y:S01]  /*d6e0*/  PRMT R79, R27, 0x7610, R79 ;  /* 0x000076101b4f7816 */ /* 0x000fe2000000004f */
[----:B------:R-:W-:Y:S01]  /*d6f0*/  @P1 FADD.FTZ R23, R11, R23 ;  /* 0x000000170b171221 */ /* 0x000fe20000010000 */
[----:B------:R-:W-:Y:S01]  /*d700*/  PRMT R80, R28, 0x7610, R80 ;  /* 0x000076101c507816 */ /* 0x000fe20000000050 */
[----:B------:R-:W-:Y:S01]  /*d710*/  @P1 FADD.FTZ R20, R8, R20 ;  /* 0x0000001408141221 */ /* 0x000fe20000010000 */
[----:B------:R-:W-:Y:S01]  /*d720*/  PRMT R81, R24, 0x7610, R81 ;  /* 0x0000761018517816 */ /* 0x000fe20000000051 */
[----:B------:R-:W-:Y:S06]  /*d730*/  BRA `(.L_x_25240) ;  /* 0x0000001400c07947 */ /* 0x000fec0003800000 */
.L_x_25215:
        /* <DEDUP_REMOVED lines=15> */
.L_x_25242:
        /* <DEDUP_REMOVED lines=12> */
.L_x_25243:
        /* <DEDUP_REMOVED lines=55> */
[----:B------:R-:W-:Y:S02]  /*dc60*/  MOV R0, R26 ;  /* 0x0000001a00007202 */ /* 0x000fe40000000f00 */
[----:B------:R-:W-:Y:S01]  /*dc70*/  LOP3.LUT R72, R29, R28, R27, 0x96, !PT ;  /* 0x0000001c1d487212 */ /* 0x000fe200078e961b */
[----:B------:R-:W-:Y:S01]  /*dc80*/  IMAD.MOV.U32 R116, RZ, RZ, R24 ;  /* 0x000000ffff747224 */ /* 0x000fe200078e0018 */
[----:B------:R-:W-:Y:S01]  /*dc90*/  LOP3.LUT R114, R31, R114, R25, 0x96, !PT ;  /* 0x000000721f727212 */ /* 0x000fe200078e9619 */
[----:B------:R-:W-:Y:S01]  /*dca0*/  IMAD.MOV.U32 R26, RZ, RZ, RZ ;  /* 0x000000ffff1a7224 */ /* 0x000fe200078e00ff */
[----:B------:R-:W-:-:S07]  /*dcb0*/  MOV R24, R34 ;  /* 0x0000002200187202 */ /* 0x000fce0000000f00 */
.L_x_25241:
[----:B------:R-:W-:Y:S02]  /*dcc0*/  ISETP.NE.AND P3, PT, R26, 0x1, PT ;  /* 0x000000011a00780c */ /* 0x000fe40003f65270 */
[----:B------:R-:W-:Y:S02]  /*dcd0*/  I2FP.F32.U32 R25, R24 ;  /* 0x0000001800197245 */ /* 0x000fe40000201000 */
[----:B------:R-:W-:-:S03]  /*dce0*/  MOV R24, 0x2 ;  /* 0x0000000200187802 */ /* 0x000fc60000000f00 */
        /* <DEDUP_REMOVED lines=12> */
.L_x_25245:
        /* <DEDUP_REMOVED lines=12> */
.L_x_25246:
        /* <DEDUP_REMOVED lines=58> */
[----:B------:R-:W-:Y:S02]  /*e210*/  IMAD.MOV.U32 R116, RZ, RZ, R24 ;  /* 0x000000ffff747224 */ /* 0x000fe400078e0018 */
[----:B------:R-:W-:Y:S01]  /*e220*/  HFMA2 R24, -RZ, RZ, 0, 0 ;  /* 0x00000000ff187431 */ /* 0x000fe200000001ff */
[----:B------:R-:W-:-:S07]  /*e230*/  LOP3.LUT R72, R29, R28, R27, 0x96, !PT ;  /* 0x0000001c1d487212 */ /* 0x000fce00078e961b */
.L_x_25244:
        /* <DEDUP_REMOVED lines=15> */
.L_x_25248:
        /* <DEDUP_REMOVED lines=12> */
.L_x_25249:
        /* <DEDUP_REMOVED lines=57> */
[----:B------:R-:W-:Y:S01]  /*e780*/  IMAD.MOV.U32 R26, RZ, RZ, RZ ;  /* 0x000000ffff1a7224 */ /* 0x000fe200078e00ff */
[----:B------:R-:W-:Y:S01]  /*e790*/  LOP3.LUT R114, R31, R114, R25, 0x96, !PT ;  /* 0x000000721f727212 */ /* 0x000fe200078e9619 */
[----:B------:R-:W-:Y:S01]  /*e7a0*/  IMAD.MOV.U32 R25, RZ, RZ, R116 ;  /* 0x000000ffff197224 */ /* 0x000fe200078e0074 */
[----:B------:R-:W-:-:S07]  /*e7b0*/  MOV R116, R24 ;  /* 0x0000001800747202 */ /* 0x000fce0000000f00 */
.L_x_25247:
        /* <DEDUP_REMOVED lines=15> */
.L_x_25251:
        /* <DEDUP_REMOVED lines=12> */
.L_x_25252:
        /* <DEDUP_REMOVED lines=61> */
.L_x_25250:
        /* <DEDUP_REMOVED lines=16> */
.L_x_25240:
[----:B------:R-:W-:Y:S01]  /*ee40*/  SEL R28, RZ, 0x1000000, !P5 ;  /* 0x01000000ff1c7807 */ /* 0x000fe20006800000 */
[----:B------:R-:W-:Y:S01]  /*ee50*/  IMAD.WIDE.U32 R38, R117, 0x10, R68 ;  /* 0x0000001075267825 */ /* 0x000fe200078e0044 */
[----:B------:R-:W-:Y:S01]  /*ee60*/  SEL R29, RZ, 0x10000, !P4 ;  /* 0x00010000ff1d7807 */ /* 0x000fe20006000000 */
[----:B------:R-:W0:Y:S01]  /*ee70*/  @P0 LDC.64 R26, c[0x0][0x398] ;  /* 0x0000e600ff1a0b82 */ /* 0x000e220000000a00 */
[----:B------:R-:W-:Y:S01]  /*ee80*/  SEL R30, RZ, 0x100, !P3 ;  /* 0x00000100ff1e7807 */ /* 0x000fe20005800000 */
[----:B------:R-:W-:Y:S01]  /*ee90*/  VIADD R121, R135, 0x300 ;  /* 0x0000030087797836 */ /* 0x000fe20000000000 */
[----:B------:R1:W-:Y:S02]  /*eea0*/  STG.E.128 desc[UR8][R38.64], R20 ;  /* 0x0000001426007986 */ /* 0x0003e4000c101d08 */
[----:B------:R-:W-:Y:S01]  /*eeb0*/  IADD3 R28, PT, PT, R30, R28, R29 ;  /* 0x0000001c1e1c7210 */ /* 0x000fe20007ffe01d */
[----:B------:R-:W-:Y:S01]  /*eec0*/  IMAD.WIDE.U32 R30, R117, 0x4, R70 ;  /* 0x00000004751e7825 */ /* 0x000fe200078e0046 */
[----:B------:R-:W-:Y:S01]  /*eed0*/  SEL R29, RZ, 0x1, !P2 ;  /* 0x00000001ff1d7807 */ /* 0x000fe20005000000 */
[----:B------:R-:W2:Y:S03]  /*eee0*/  @P1 LDC.64 R24, c[0x0][0x3a0] ;  /* 0x0000e800ff181b82 */ /* 0x000ea60000000a00 */
[----:B------:R-:W-:Y:S01]  /*eef0*/  IADD3 R115, PT, PT, R28, R29, RZ ;  /* 0x0000001d1c737210 */ /* 0x000fe20007ffe0ff */
[----:B------:R-:W-:-:S04]  /*ef00*/  IMAD.WIDE.U32 R28, R121, 0x10, R36 ;  /* 0x00000010791c7825 */ /* 0x000fc800078e0024 */
        /* <DEDUP_REMOVED lines=15> */
.L_x_25253:
        /* <DEDUP_REMOVED lines=19> */
.L_x_25256:
        /* <DEDUP_REMOVED lines=12> */
.L_x_25257:
        /* <DEDUP_REMOVED lines=58> */
[----:B------:R-:W-:Y:S01]  /*f590*/  IMAD.MOV.U32 R30, RZ, RZ, RZ ;  /* 0x000000ffff1e7224 */ /* 0x000fe200078e00ff */
[----:B------:R-:W-:-:S07]  /*f5a0*/  MOV R28, R116 ;  /* 0x00000074001c7202 */ /* 0x000fce0000000f00 */
.L_x_25255:
[----:B------:R-:W-:Y:S01]  /*f5b0*/  ISETP.NE.AND P3, PT, R30, 0x1, PT ;  /* 0x000000011e00780c */ /* 0x000fe20003f65270 */
[----:B-----5:R-:W-:Y:S01]  /*f5c0*/  FMUL.FTZ R35, R24, UR5 ;  /* 0x0000000518237c20 */ /* 0x020fe20008410000 */
        /* <DEDUP_REMOVED lines=14> */
.L_x_25259:
        /* <DEDUP_REMOVED lines=12> */
.L_x_25260:
        /* <DEDUP_REMOVED lines=57> */
[----:B------:R-:W-:Y:S02]  /*fb00*/  IMAD.MOV.U32 R130, RZ, RZ, R28 ;  /* 0x000000ffff827224 */ /* 0x000fe400078e001c */
[----:B------:R-:W-:Y:S02]  /*fb10*/  HFMA2 R28, -RZ, RZ, 0, 0 ;  /* 0x00000000ff1c7431 */ /* 0x000fe400000001ff */
[----:B------:R-:W-:Y:S01]  /*fb20*/  IMAD.MOV.U32 R0, RZ, RZ, R30 ;  /* 0x000000ffff007224 */ /* 0x000fe200078e001e */
[----:B------:R-:W-:-:S07]  /*fb30*/  LOP3.LUT R72, R33, R32, R31, 0x96, !PT ;  /* 0x0000002021487212 */ /* 0x000fce00078e961f */
.L_x_25258:
        /* <DEDUP_REMOVED lines=14> */
.L_x_25262:
        /* <DEDUP_REMOVED lines=12> */
.L_x_25263:
        /* <DEDUP_REMOVED lines=61> */
.L_x_25261:
        /* <DEDUP_REMOVED lines=16> */
.L_x_25265:
        /* <DEDUP_REMOVED lines=12> */
.L_x_25266:
        /* <DEDUP_REMOVED lines=61> */
.L_x_25264:
        /* <DEDUP_REMOVED lines=14> */
.L_x_25268:
        /* <DEDUP_REMOVED lines=12> */
.L_x_25269:
        /* <DEDUP_REMOVED lines=61> */
.L_x_25267:
[----:B------:R-:W-:Y:S01]  /*10bb0*/  ISETP.NE.AND P5, PT, R29, 0x1, PT ;  /* 0x000000011d00780c */ /* 0x000fe20003fa5270 */
[----:B------:R-:W-:Y:S01]  /*10bc0*/  FMUL.FTZ R116, R26, UR5 ;  /* 0x000000051a747c20 */ /* 0x000fe20008410000 */
        /* <DEDUP_REMOVED lines=14> */
.L_x_25271:
        /* <DEDUP_REMOVED lines=12> */
.L_x_25272:
        /* <DEDUP_REMOVED lines=61> */
.L_x_25270:
        /* <DEDUP_REMOVED lines=14> */
.L_x_25274:
        /* <DEDUP_REMOVED lines=12> */
.L_x_25275:
        /* <DEDUP_REMOVED lines=61> */
.L_x_25273:
        /* <DEDUP_REMOVED lines=16> */
.L_x_25277:
        /* <DEDUP_REMOVED lines=14> */
.L_x_25278:
        /* <DEDUP_REMOVED lines=61> */
.L_x_25276:
        /* <DEDUP_REMOVED lines=21> */
[----:B------:R-:W-:Y:S01]  /*11db0*/  FSEL R32, R32, RZ, P5 ;  /* 0x000000ff20207208 */ /* 0x000fe20002800000 */
[----:B------:R-:W-:Y:S01]  /*11dc0*/  @P1 FADD.FTZ R26, R10, R26 ;  /* 0x0000001a0a1a1221 */ /* 0x000fe20000010000 */
        /* <DEDUP_REMOVED lines=12> */
.L_x_25254:
        /* <DEDUP_REMOVED lines=15> */
.L_x_25281:
        /* <DEDUP_REMOVED lines=12> */
.L_x_25282:
        /* <DEDUP_REMOVED lines=60> */
.L_x_25280:
        /* <DEDUP_REMOVED lines=15> */
.L_x_25284:
        /* <DEDUP_REMOVED lines=12> */
.L_x_25285:
        /* <DEDUP_REMOVED lines=61> */
.L_x_25283:
        /* <DEDUP_REMOVED lines=15> */
.L_x_25287:
        /* <DEDUP_REMOVED lines=12> */
.L_x_25288:
        /* <DEDUP_REMOVED lines=61> */
.L_x_25286:
        /* <DEDUP_REMOVED lines=15> */
.L_x_25290:
        /* <DEDUP_REMOVED lines=12> */
.L_x_25291:
        /* <DEDUP_REMOVED lines=61> */
.L_x_25289:
        /* <DEDUP_REMOVED lines=16> */
.L_x_25279:
        /* <DEDUP_REMOVED lines=28> */
.L_x_25292:
        /* <DEDUP_REMOVED lines=19> */
.L_x_25295:
        /* <DEDUP_REMOVED lines=12> */
.L_x_25296:
        /* <DEDUP_REMOVED lines=55> */
[----:B------:R-:W-:Y:S01]  /*13ca0*/  MOV R116, R32 ;  /* 0x0000002000747202 */ /* 0x000fe20000000f00 */
[----:B------:R-:W-:Y:S02]  /*13cb0*/  IMAD.MOV.U32 R0, RZ, RZ, R34 ;  /* 0x000000ffff007224 */ /* 0x000fe400078e0022 */
[----:B------:R-:W-:Y:S01]  /*13cc0*/  HFMA2 R34, -RZ, RZ, 0, 0 ;  /* 0x00000000ff227431 */ /* 0x000fe200000001ff */
[----:B------:R-:W-:Y:S01]  /*13cd0*/  LOP3.LUT R114, R115, R114, R33, 0x96, !PT ;  /* 0x0000007273727212 */ /* 0x000fe200078e9621 */
[----:B------:R-:W-:Y:S01]  /*13ce0*/  IMAD.MOV.U32 R32, RZ, RZ, R130 ;  /* 0x000000ffff207224 */ /* 0x000fe200078e0082 */
[----:B------:R-:W-:-:S07]  /*13cf0*/  LOP3.LUT R72, R39, R38, R35, 0x96, !PT ;  /* 0x0000002627487212 */ /* 0x000fce00078e9623 */
.L_x_25294:
        /* <DEDUP_REMOVED lines=16> */
.L_x_25298:
        /* <DEDUP_REMOVED lines=12> */
.L_x_25299:
        /* <DEDUP_REMOVED lines=61> */
.L_x_25297:
        /* <DEDUP_REMOVED lines=14> */
.L_x_25301:
        /* <DEDUP_REMOVED lines=12> */
.L_x_25302:
        /* <DEDUP_REMOVED lines=61> */
.L_x_25300:
[----:B------:R-:W-:Y:S01]  /*14800*/  ISETP.NE.AND P4, PT, R34, 0x1, PT ;  /* 0x000000012200780c */ /* 0x000fe20003f85270 */
[----:B------:R-:W-:Y:S01]  /*14810*/  FMUL.FTZ R122, R29, UR5 ;  /* 0x000000051d7a7c20 */ /* 0x000fe20008410000 */
        /* <DEDUP_REMOVED lines=14> */
.L_x_25304:
        /* <DEDUP_REMOVED lines=12> */
.L_x_25305:
        /* <DEDUP_REMOVED lines=61> */
.L_x_25303:
        /* <DEDUP_REMOVED lines=14> */
.L_x_25307:
        /* <DEDUP_REMOVED lines=12> */
.L_x_25308:
        /* <DEDUP_REMOVED lines=57> */
[----:B------:R-:W-:Y:S01]  /*152c0*/  HFMA2 R32, -RZ, RZ, 0, 0 ;  /* 0x00000000ff207431 */ /* 0x000fe200000001ff */
[----:B------:R-:W-:Y:S01]  /*152d0*/  MOV R29, R116 ;  /* 0x00000074001d7202 */ /* 0x000fe20000000f00 */
[----:B------:R-:W-:Y:S01]  /*152e0*/  IMAD.MOV.U32 R116, RZ, RZ, R28 ;  /* 0x000000ffff747224 */ /* 0x000fe200078e001c */
[----:B------:R-:W-:-:S07]  /*152f0*/  LOP3.LUT R72, R35, R34, R33, 0x96, !PT ;  /* 0x0000002223487212 */ /* 0x000fce00078e9621 */
.L_x_25306:
        /* <DEDUP_REMOVED lines=16> */
.L_x_25310:
        /* <DEDUP_REMOVED lines=12> */
.L_x_25311:
        /* <DEDUP_REMOVED lines=61> */
.L_x_25309:
        /* <DEDUP_REMOVED lines=14> */
.L_x_25313:
        /* <DEDUP_REMOVED lines=12> */
.L_x_25314:
        /* <DEDUP_REMOVED lines=61> */
.L_x_25312:
        /* <DEDUP_REMOVED lines=16> */
.L_x_25316:
        /* <DEDUP_REMOVED lines=14> */
.L_x_25317:
        /* <DEDUP_REMOVED lines=61> */
.L_x_25315:
        /* <DEDUP_REMOVED lines=14> */
[----:B------:R-:W-:Y:S02]  /*16490*/  FSEL R30, R30, RZ, !P6 ;  /* 0x000000ff1e1e7208 */ /* 0x000fe40007000000 */
[----:B------:R-:W-:Y:S01]  /*164a0*/  SEL R34, RZ, 0x1, P6 ;  /* 0x00000001ff227807 */ /* 0x000fe20003000000 */
[----:B------:R-:W-:Y:S01]  /*164b0*/  FADD.FTZ R29, R122, R29 ;  /* 0x0000001d7a1d7221 */ /* 0x000fe20000010000 */
[----:B------:R-:W-:Y:S01]  /*164c0*/  FSETP.GTU.FTZ.AND P6, PT, R31, UR4, PT ;  /* 0x000000041f007c0b */ /* 0x000fe2000bfdc000 */
[----:B------:R-:W-:Y:S01]  /*164d0*/  FMUL.FTZ R31, R7, UR5 ;  /* 0x00000005071f7c20 */ /* 0x000fe20008410000 */
[----:B------:R-:W-:Y:S01]  /*164e0*/  FSEL R119, R119, RZ, P2 ;  /* 0x000000ff77777208 */ /* 0x000fe20001000000 */
[----:B------:R-:W-:Y:S01]  /*164f0*/  FADD.FTZ R30, R127, R30 ;  /* 0x0000001e7f1e7221 */ /* 0x000fe20000010000 */
[----:B------:R-:W-:Y:S01]  /*16500*/  FSEL R38, R38, RZ, P5 ;  /* 0x000000ff26267208 */ /* 0x000fe20002800000 */
[----:B------:R-:W-:Y:S01]  /*16510*/  @P1 FADD.FTZ R29, R9, R29 ;  /* 0x0000001d091d1221 */ /* 0x000fe20000010000 */
[----:B------:R-:W-:Y:S01]  /*16520*/  FSEL R31, R31, RZ, !P6 ;  /* 0x000000ff1f1f7208 */ /* 0x000fe20007000000 */
[----:B------:R-:W-:Y:S01]  /*16530*/  FADD.FTZ R28, R119, R28 ;  /* 0x0000001c771c7221 */ /* 0x000fe20000010000 */
[----:B------:R-:W-:Y:S01]  /*16540*/  PRMT R78, R32, 0x7610, R78 ;  /* 0x00007610204e7816 */ /* 0x000fe2000000004e */
[----:B------:R-:W-:Y:S01]  /*16550*/  @P1 FADD.FTZ R30, R10, R30 ;  /* 0x0000001e0a1e1221 */ /* 0x000fe20000010000 */
        /* <DEDUP_REMOVED lines=8> */
.L_x_25293:
        /* <DEDUP_REMOVED lines=15> */
.L_x_25320:
        /* <DEDUP_REMOVED lines=12> */
.L_x_25321:
        /* <DEDUP_REMOVED lines=61> */
.L_x_25319:
        /* <DEDUP_REMOVED lines=15> */
.L_x_25323:
        /* <DEDUP_REMOVED lines=12> */
.L_x_25324:
        /* <DEDUP_REMOVED lines=61> */
.L_x_25322:
        /* <DEDUP_REMOVED lines=15> */
.L_x_25326:
        /* <DEDUP_REMOVED lines=12> */
.L_x_25327:
        /* <DEDUP_REMOVED lines=61> */
.L_x_25325:
        /* <DEDUP_REMOVED lines=15> */
.L_x_25329:
        /* <DEDUP_REMOVED lines=12> */
.L_x_25330:
        /* <DEDUP_REMOVED lines=61> */
.L_x_25328:
        /* <DEDUP_REMOVED lines=16> */
.L_x_25318:
[----:B------:R-:W-:Y:S01]  /*17ce0*/  SEL R38, RZ, 0x1000000, !P5 ;  /* 0x01000000ff267807 */ /* 0x000fe20006800000 */
[C---:B------:R-:W-:Y:S01]  /*17cf0*/  IMAD.WIDE.U32 R140, R125.reuse, 0x10, R68 ;  /* 0x000000107d8c7825 */ /* 0x040fe200078e0044 */
[----:B------:R-:W-:Y:S01]  /*17d00*/  SEL R39, RZ, 0x10000, !P4 ;  /* 0x00010000ff277807 */ /* 0x000fe20006000000 */
[----:B------:R-:W0:Y:S01]  /*17d10*/  @P0 LDC.64 R34, c[0x0][0x398] ;  /* 0x0000e600ff220b82 */ /* 0x000e220000000a00 */
[----:B------:R-:W-:Y:S01]  /*17d20*/  SEL R115, RZ, 0x100, !P3 ;  /* 0x00000100ff737807 */ /* 0x000fe20005800000 */
[----:B------:R-:W-:Y:S01]  /*17d30*/  IMAD.WIDE.U32 R118, R125, 0x4, R70 ;  /* 0x000000047d767825 */ /* 0x000fe200078e0046 */
[----:B------:R1:W-:Y:S02]  /*17d40*/  STG.E.128 desc[UR8][R140.64], R28 ;  /* 0x0000001c8c007986 */ /* 0x0003e4000c101d08 */
[----:B------:R-:W-:Y:S01]  /*17d50*/  IADD3 R38, PT, PT, R115, R38, R39 ;  /* 0x0000002673267210 */ /* 0x000fe20007ffe027 */
[----:B------:R-:W-:Y:S01]  /*17d60*/  VIADD R127, R135, 0x500 ;  /* 0x00000500877f7836 */ /* 0x000fe20000000000 */
        /* <DEDUP_REMOVED lines=19> */
.L_x_25331:
        /* <DEDUP_REMOVED lines=19> */
.L_x_25334:
        /* <DEDUP_REMOVED lines=12> */
.L_x_25335:
        /* <DEDUP_REMOVED lines=58> */
[----:B------:R-:W-:Y:S01]  /*18430*/  MOV R134, R38 ;  /* 0x0000002600867202 */ /* 0x000fe20000000f00 */
[----:B------:R-:W-:Y:S01]  /*18440*/  IMAD.MOV.U32 R38, RZ, RZ, R116 ;  /* 0x000000ffff267224 */ /* 0x000fe200078e0074 */
[----:B------:R-:W-:-:S07]  /*18450*/  LOP3.LUT R114, R123, R114, R39, 0x96, !PT ;  /* 0x000000727b727212 */ /* 0x000fce00078e9627 */
.L_x_25333:
        /* <DEDUP_REMOVED lines=16> */
.L_x_25337:
        /* <DEDUP_REMOVED lines=12> */
.L_x_25338:
        /* <DEDUP_REMOVED lines=58> */
[----:B------:R-:W-:Y:S01]  /*189c0*/  MOV R134, R38 ;  /* 0x0000002600867202 */ /* 0x000fe20000000f00 */
[----:B------:R-:W-:Y:S01]  /*189d0*/  IMAD.MOV.U32 R38, RZ, RZ, RZ ;  /* 0x000000ffff267224 */ /* 0x000fe200078e00ff */
[----:B------:R-:W-:-:S07]  /*189e0*/  LOP3.LUT R114, R123, R114, R39, 0x96, !PT ;  /* 0x000000727b727212 */ /* 0x000fce00078e9627 */
.L_x_25336:
        /* <DEDUP_REMOVED lines=14> */
.L_x_25340:
        /* <DEDUP_REMOVED lines=12> */
.L_x_25341:
        /* <DEDUP_REMOVED lines=61> */
.L_x_25339:
        /* <DEDUP_REMOVED lines=16> */
.L_x_25343:
        /* <DEDUP_REMOVED lines=12> */
.L_x_25344:
        /* <DEDUP_REMOVED lines=61> */
.L_x_25342:
        /* <DEDUP_REMOVED lines=14> */
.L_x_25346:
        /* <DEDUP_REMOVED lines=12> */
.L_x_25347:
        /* <DEDUP_REMOVED lines=61> */
.L_x_25345:
        /* <DEDUP_REMOVED lines=16> */
.L_x_25349:
        /* <DEDUP_REMOVED lines=12> */
.L_x_25350:
        /* <DEDUP_REMOVED lines=61> */
.L_x_25348:
        /* <DEDUP_REMOVED lines=14> */
.L_x_25352:
        /* <DEDUP_REMOVED lines=12> */
.L_x_25353:
        /* <DEDUP_REMOVED lines=61> */
.L_x_25351:
        /* <DEDUP_REMOVED lines=16> */
.L_x_25355:
        /* <DEDUP_REMOVED lines=14> */
.L_x_25356:
        /* <DEDUP_REMOVED lines=60> */
[----:B------:R-:W-:-:S07]  /*1ab00*/  MOV R134, R32 ;  /* 0x0000002000867202 */ /* 0x000fce0000000f00 */
.L_x_25354:
[----:B------:R-:W-:Y:S01]  /*1ab10*/  FMUL.FTZ R39, R4, UR5 ;  /* 0x0000000504277c20 */ /* 0x000fe20008410000 */
[----:B------:R-:W-:Y:S01]  /*1ab20*/  FSETP.GTU.FTZ.AND P6, PT, R116, UR4, PT ;  /* 0x0000000474007c0b */ /* 0x000fe2000bfdc000 */
[----:B------:R-:W-:Y:S01]  /*1ab30*/  FMUL.FTZ R32, R5, UR5 ;  /* 0x0000000505207c20 */ /* 0x000fe20008410000 */
[----:B------:R-:W-:Y:S01]  /*1ab40*/  I2FP.F32.U32 R33, R33 ;  /* 0x0000002100217245 */ /* 0x000fe20000201000 */
[----:B------:R-:W-:Y:S01]  /*1ab50*/  FMUL.FTZ R118, R6, UR5 ;  /* 0x0000000506767c20 */ /* 0x000fe20008410000 */
[----:B------:R-:W-:Y:S01]  /*1ab60*/  FSEL R39, R39, RZ, !P6 ;  /* 0x000000ff27277208 */ /* 0x000fe20007000000 */
[----:B------:R-:W-:Y:S01]  /*1ab70*/  FMUL.FTZ R119, R7, UR5 ;  /* 0x0000000507777c20 */ /* 0x000fe20008410000 */
        /* <DEDUP_REMOVED lines=28> */
.L_x_25332:
        /* <DEDUP_REMOVED lines=15> */
.L_x_25359:
        /* <DEDUP_REMOVED lines=12> */
.L_x_25360:
        /* <DEDUP_REMOVED lines=61> */
.L_x_25358:
        /* <DEDUP_REMOVED lines=15> */
.L_x_25362:
        /* <DEDUP_REMOVED lines=12> */
.L_x_25363:
        /* <DEDUP_REMOVED lines=61> */
.L_x_25361:
        /* <DEDUP_REMOVED lines=15> */
.L_x_25365:
        /* <DEDUP_REMOVED lines=12> */
.L_x_25366:
        /* <DEDUP_REMOVED lines=61> */
.L_x_25364:
        /* <DEDUP_REMOVED lines=15> */
.L_x_25368:
        /* <DEDUP_REMOVED lines=12> */
.L_x_25369:
        /* <DEDUP_REMOVED lines=61> */
.L_x_25367:
        /* <DEDUP_REMOVED lines=16> */
.L_x_25357:
[----:B------:R-:W-:Y:S01]  /*1c440*/  SEL R115, RZ, 0x1000000, !P5 ;  /* 0x01000000ff737807 */ /* 0x000fe20006800000 */
[----:B------:R-:W-:Y:S01]  /*1c450*/  IMAD.WIDE.U32 R130, R127, 0x4, R70 ;  /* 0x000000047f827825 */ /* 0x000fe200078e0046 */
[----:B------:R-:W-:Y:S01]  /*1c460*/  SEL R116, RZ, 0x10000, !P4 ;  /* 0x00010000ff747807 */ /* 0x000fe20006000000 */
[----:B------:R-:W0:Y:S01]  /*1c470*/  @P0 LDC.64 R38, c[0x0][0x398] ;  /* 0x0000e600ff260b82 */ /* 0x000e220000000a00 */
[----:B------:R-:W-:Y:S01]  /*1c480*/  SEL R122, RZ, 0x100, !P3 ;  /* 0x00000100ff7a7807 */ /* 0x000fe20005800000 */
[----:B------:R-:W-:-:S03]  /*1c490*/  VIADD R129, R135, 0x600 ;  /* 0x0000060087817836 */ /* 0x000fc60000000000 */
[----:B------:R-:W-:Y:S01]  /*1c4a0*/  IADD3 R115, PT, PT, R122, R115, R116 ;  /* 0x000000737a737210 */ /* 0x000fe20007ffe074 */
[----:B------:R-:W-:Y:S01]  /*1c4b0*/  IMAD.WIDE.U32 R122, R127, 0x10, R68 ;  /* 0x000000107f7a7825 */ /* 0x000fe200078e0044 */
[----:B------:R-:W-:Y:S01]  /*1c4c0*/  SEL R116, RZ, 0x1, !P2 ;  /* 0x00000001ff747807 */ /* 0x000fe20005000000 */
[----:B------:R-:W1:Y:S02]  /*1c4d0*/  @P1 LDC.64 R118, c[0x0][0x3a0] ;  /* 0x0000e800ff761b82 */ /* 0x000e640000000a00 */
[----:B------:R-:W-:Y:S01]  /*1c4e0*/  IMAD.WIDE.U32 R36, R129, 0x10, R36 ;  /* 0x0000001081247825 */ /* 0x000fe200078e0024 */
[----:B------:R-:W-:Y:S01]  /*1c4f0*/  IADD3 R115, PT, PT, R115, R116, RZ ;  /* 0x0000007473737210 */ /* 0x000fe20007ffe0ff */
[----:B------:R2:W-:Y:S04]  /*1c500*/  STG.E.128 desc[UR8][R122.64], R32 ;  /* 0x000000207a007986 */ /* 0x0005e8000c101d08 */
[----:B------:R2:W-:Y:S01]  /*1c510*/  STG.E desc[UR8][R130.64], R115 ;  /* 0x0000007382007986 */ /* 0x0005e2000c101908 */
[----:B0-----:R-:W-:-:S04]  /*1c520*/  @P0 IMAD.WIDE.U32 R140, R129, 0x10, R38 ;  /* 0x00000010818c0825 */ /* 0x001fc800078e0026 */
[----:B-1----:R-:W-:Y:S01]  /*1c530*/  @P1 IMAD.WIDE.U32 R118, R129, 0x10, R118 ;  /* 0x0000001081761825 */ /* 0x002fe200078e0076 */
[----:B--2---:R-:W-:Y:S06]  /*1c540*/  @!P0 BRA `(.L_x_25370) ;  /* 0x00000000002c8947 */ /* 0x004fec0003800000 */
        /* <DEDUP_REMOVED lines=11> */
.L_x_25370:
[----:B------:R1:W5:Y:S04]  /*1c600*/  @P0 LDG.E.128 R4, desc[UR8][R140.64] ;  /* 0x000000088c040981 */ /* 0x000368000c1e1d00 */
[----:B------:R1:W5:Y:S04]  /*1c610*/  @P1 LDG.E.128 R8, desc[UR8][R118.64] ;  /* 0x0000000876081981 */ /* 0x000368000c1e1d00 */
[----:B0-----:R-:W5:Y:S01]  /*1c620*/  LDG.E.128 R36, desc[UR8][R36.64] ;  /* 0x0000000824247981 */ /* 0x001f62000c1e1d00 */
        /* <DEDUP_REMOVED lines=16> */
.L_x_25373:
        /* <DEDUP_REMOVED lines=12> */
.L_x_25374:
        /* <DEDUP_REMOVED lines=54> */
[----:B------:R-:W-:-:S03]  /*1cb50*/  MOV R116, R118 ;  /* 0x0000007600747202 */ /* 0x000fc60000000f00 */
[----:B------:R-:W-:Y:S01]  /*1cb60*/  HFMA2 R118, -RZ, RZ, 0, 0 ;  /* 0x00000000ff767431 */ /* 0x000fe200000001ff */
[----:B------:R-:W-:Y:S01]  /*1cb70*/  LOP3.LUT R114, R131, R114, R119, 0x96, !PT ;  /* 0x0000007283727212 */ /* 0x000fe200078e9677 */
[----:B------:R-:W-:Y:S02]  /*1cb80*/  VIADD R115, R66, 0x8ff34781 ;  /* 0x8ff3478142737836 */ /* 0x000fe40000000000 */
[----:B------:R-:W-:-:S03]  /*1cb90*/  IMAD.MOV.U32 R0, RZ, RZ, R122 ;  /* 0x000000ffff007224 */ /* 0x000fc600078e007a */
[----:B------:R-:W-:Y:S01]  /*1cba0*/  LOP3.LUT R72, R115, R130, R123, 0x96, !PT ;  /* 0x0000008273487212 */ /* 0x000fe200078e967b */
[----:B------:R-:W-:-:S07]  /*1cbb0*/  IMAD.MOV.U32 R115, RZ, RZ, R134 ;  /* 0x000000ffff737224 */ /* 0x000fce00078e0086 */
.L_x_25372:
        /* <DEDUP_REMOVED lines=16> */
.L_x_25376:
        /* <DEDUP_REMOVED lines=12> */
.L_x_25377:
        /* <DEDUP_REMOVED lines=53> */
[----:B------:R-:W-:Y:S02]  /*1d0d0*/  VIADD R141, R67, 0x96a522ad ;  /* 0x96a522ad438d7836 */ /* 0x000fe40000000000 */
[----:B------:R-:W-:-:S04]  /*1d0e0*/  IMAD.WIDE.U32 R122, R123, -0x326172a9, RZ ;  /* 0xcd9e8d577b7a7825 */ /* 0x000fc800078e00ff */
[----:B------:R-:W-:Y:S01]  /*1d0f0*/  IMAD.WIDE.U32 R118, R119, -0x2daee0ad, RZ ;  /* 0xd2511f5377767825 */ /* 0x000fe200078e00ff */
[----:B------:R-:W-:Y:S02]  /*1d100*/  LOP3.LUT R72, R115, R140, R123, 0x96, !PT ;  /* 0x0000008c73487212 */ /* 0x000fe400078e967b */
[----:B------:R-:W-:Y:S02]  /*1d110*/  MOV R0, R122 ;  /* 0x0000007a00007202 */ /* 0x000fe40000000f00 */
[----:B------:R-:W-:Y:S01]  /*1d120*/  LOP3.LUT R114, R141, R114, R119, 0x96, !PT ;  /* 0x000000728d727212 */ /* 0x000fe200078e9677 */
[----:B------:R-:W-:Y:S01]  /*1d130*/  IMAD.MOV.U32 R119, RZ, RZ, RZ ;  /* 0x000000ffff777224 */ /* 0x000fe200078e00ff */
[----:B------:R-:W-:-:S07]  /*1d140*/  MOV R116, R118 ;  /* 0x0000007600747202 */ /* 0x000fce0000000f00 */
.L_x_25375:
        /* <DEDUP_REMOVED lines=14> */
.L_x_25379:
        /* <DEDUP_REMOVED lines=12> */
.L_x_25380:
        /* <DEDUP_REMOVED lines=58> */
[----:B------:R-:W-:Y:S02]  /*1d690*/  HFMA2 R118, -RZ, RZ, 0, 0 ;  /* 0x00000000ff767431 */ /* 0x000fe400000001ff */
[----:B------:R-:W-:Y:S01]  /*1d6a0*/  IMAD.MOV.U32 R0, RZ, RZ, R122 ;  /* 0x000000ffff007224 */ /* 0x000fe200078e007a */
[----:B------:R-:W-:-:S07]  /*1d6b0*/  LOP3.LUT R72, R115, R140, R123, 0x96, !PT ;  /* 0x0000008c73487212 */ /* 0x000fce00078e967b */
.L_x_25378:
        /* <DEDUP_REMOVED lines=16> */
.L_x_25382:
        /* <DEDUP_REMOVED lines=12> */
.L_x_25383:
        /* <DEDUP_REMOVED lines=61> */
.L_x_25381:
        /* <DEDUP_REMOVED lines=14> */
.L_x_25385:
        /* <DEDUP_REMOVED lines=12> */
.L_x_25386:
        /* <DEDUP_REMOVED lines=61> */
.L_x_25384:
        /* <DEDUP_REMOVED lines=16> */
.L_x_25388:
        /* <DEDUP_REMOVED lines=12> */
.L_x_25389:
        /* <DEDUP_REMOVED lines=61> */
.L_x_25387:
        /* <DEDUP_REMOVED lines=14> */
.L_x_25391:
        /* <DEDUP_REMOVED lines=12> */
.L_x_25392:
        /* <DEDUP_REMOVED lines=57> */
[----:B------:R-:W-:Y:S02]  /*1ec80*/  IMAD.MOV.U32 R0, RZ, RZ, R118 ;  /* 0x000000ffff007224 */ /* 0x000fe400078e0076 */
[----:B------:R-:W-:Y:S01]  /*1ec90*/  HFMA2 R118, -RZ, RZ, 0, 0 ;  /* 0x00000000ff767431 */ /* 0x000fe200000001ff */
[----:B------:R-:W-:Y:S01]  /*1eca0*/  LOP3.LUT R114, R123, R114, R37, 0x96, !PT ;  /* 0x000000727b727212 */ /* 0x000fe200078e9625 */
[----:B------:R-:W-:-:S07]  /*1ecb0*/  IMAD.MOV.U32 R116, RZ, RZ, R36 ;  /* 0x000000ffff747224 */ /* 0x000fce00078e0024 */
.L_x_25390:
        /* <DEDUP_REMOVED lines=16> */
.L_x_25394:
        /* <DEDUP_REMOVED lines=14> */
.L_x_25395:
        /* <DEDUP_REMOVED lines=61> */
.L_x_25393:
        /* <DEDUP_REMOVED lines=35> */
.L_x_25371:
[----:B------:R-:W-:Y:S01]  /*1f4a0*/  ISETP.NE.AND P2, PT, R142, 0x1, PT ;  /* 0x000000018e00780c */ /* 0x000fe20003f45270 */
[----:B-1----:R-:W-:Y:S02]  /*1f4b0*/  HFMA2 R118, -RZ, RZ, 0, 1.1920928955078125e-07 ;  /* 0x00000002ff767431 */ /* 0x002fe400000001ff */
        /* <DEDUP_REMOVED lines=13> */
.L_x_25398:
        /* <DEDUP_REMOVED lines=12> */
.L_x_25399:
        /* <DEDUP_REMOVED lines=57> */
[----:B------:R-:W-:Y:S01]  /*1f9e0*/  MOV R115, R134 ;  /* 0x0000008600737202 */ /* 0x000fe20000000f00 */
[----:B------:R-:W-:Y:S02]  /*1f9f0*/  IMAD.MOV.U32 R116, RZ, RZ, R118 ;  /* 0x000000ffff747224 */ /* 0x000fe400078e0076 */
[----:B------:R-:W-:Y:S01]  /*1fa00*/  IMAD.MOV.U32 R118, RZ, RZ, RZ ;  /* 0x000000ffff767224 */ /* 0x000fe200078e00ff */
[----:B------:R-:W-:-:S07]  /*1fa10*/  LOP3.LUT R114, R131, R114, R119, 0x96, !PT ;  /* 0x0000007283727212 */ /* 0x000fce00078e9677 */
.L_x_25397:
        /* <DEDUP_REMOVED lines=15> */
.L_x_25401:
        /* <DEDUP_REMOVED lines=12> */
.L_x_25402:
        /* <DEDUP_REMOVED lines=55> */
[----:B------:R-:W-:Y:S02]  /*1ff40*/  HFMA2 R119, -RZ, RZ, 0, 0 ;  /* 0x00000000ff777431 */ /* 0x000fe400000001ff */
[----:B------:R-:W-:Y:S02]  /*1ff50*/  VIADD R115, R66, 0x8ff34781 ;  /* 0x8ff3478142737836 */ /* 0x000fe40000000000 */
[----:B------:R-:W-:-:S03]  /*1ff60*/  IMAD.MOV.U32 R0, RZ, RZ, R130 ;  /* 0x000000ffff007224 */ /* 0x000fc600078e0082 */
[----:B------:R-:W-:Y:S02]  /*1ff70*/  LOP3.LUT R72, R115, R122, R131, 0x96, !PT ;  /* 0x0000007a73487212 */ /* 0x000fe400078e9683 */
[----:B------:R-:W-:Y:S01]  /*1ff80*/  MOV R115, R116 ;  /* 0x0000007400737202 */ /* 0x000fe20000000f00 */
[----:B------:R-:W-:-:S07]  /*1ff90*/  IMAD.MOV.U32 R116, RZ, RZ, R118 ;  /* 0x000000ffff747224 */ /* 0x000fce00078e0076 */
.L_x_25400:
        /* <DEDUP_REMOVED lines=15> */
.L_x_25404:
        /* <DEDUP_REMOVED lines=12> */
.L_x_25405:
        /* <DEDUP_REMOVED lines=61> */
.L_x_25403:
[----:B------:R-:W-:Y:S01]  /*20520*/  ISETP.NE.AND P5, PT, R118, 0x1, PT ;  /* 0x000000017600780c */ /* 0x000fe20003fa5270 */
[----:B------:R-:W-:Y:S01]  /*20530*/  IMAD.MOV.U32 R119, RZ, RZ, R0 ;  /* 0x000000ffff777224 */ /* 0x000fe200078e0000 */
[----:B------:R-:W-:-:S05]  /*20540*/  I2FP.F32.U32 R115, R115 ;  /* 0x0000007300737245 */ /* 0x000fca0000201000 */
[----:B------:R-:W-:-:S05]  /*20550*/  FFMA.FTZ R115, R115, R120, 1.1641532182693481445e-10 ;  /* 0x2f00000073737423 */ /* 0x000fca0000010078 */
[----:B------:R-:W-:Y:S01]  /*20560*/  FSETP.LE.FTZ.AND P4, PT, R115, UR4, PT ;  /* 0x0000000473007c0b */ /* 0x000fe2000bf93000 */
[----:B------:R-:W-:Y:S01]  /*20570*/  HFMA2 R115, -RZ, RZ, 0, 1.1920928955078125e-07 ;  /* 0x00000002ff737431 */ /* 0x000fe200000001ff */
        /* <DEDUP_REMOVED lines=9> */
.L_x_25407:
        /* <DEDUP_REMOVED lines=12> */
.L_x_25408:
        /* <DEDUP_REMOVED lines=61> */
.L_x_25406:
        /* <DEDUP_REMOVED lines=16> */
.L_x_25396:
[----:B------:R-:W-:Y:S01]  /*20ba0*/  FADD.FTZ R118, RZ, R12 ;  /* 0x0000000cff767221 */ /* 0x000fe20000010000 */
[----:B------:R-:W-:-:S04]  /*20bb0*/  IMAD.WIDE.U32 R68, R129, 0x10, R68 ;  /* 0x0000001081447825 */ /* 0x000fc800078e0044 */
[----:B------:R-:W-:Y:S01]  /*20bc0*/  FADD.FTZ R119, R118, R13 ;  /* 0x0000000d76777221 */ /* 0x000fe20000010000 */
[----:B------:R-:W-:Y:S01]  /*20bd0*/  IMAD.WIDE.U32 R70, R129, 0x4, R70 ;  /* 0x0000000481467825 */ /* 0x000fe200078e0046 */
[----:B------:R0:W-:Y:S03]  /*20be0*/  STG.E.128 desc[UR8][R68.64], R36 ;  /* 0x0000002444007986 */ /* 0x0001e6000c101d08 */
        /* <DEDUP_REMOVED lines=22> */
[----:B------:R-:W-:-:S03]  /*20d50*/  SEL R119, RZ, 0x10000, !P4 ;  /* 0x00010000ff777807 */ /* 0x000fc60006000000 */
[----:B------:R-:W-:Y:S01]  /*20d60*/  FADD.FTZ R123, R120, R35 ;  /* 0x00000023787b7221 */ /* 0x000fe20000010000 */
[----:B------:R-:W-:-:S03]  /*20d70*/  SEL R120, RZ, 0x100, !P3 ;  /* 0x00000100ff787807 */ /* 0x000fc60005800000 */
[----:B------:R-:W-:Y:S01]  /*20d80*/  FADD.FTZ R122, R123, R36 ;  /* 0x000000247b7a7221 */ /* 0x000fe20000010000 */
[----:B------:R-:W-:Y:S02]  /*20d90*/  SEL R123, RZ, 0x1, !P2 ;  /* 0x00000001ff7b7807 */ /* 0x000fe40005000000 */
[----:B------:R-:W-:Y:S01]  /*20da0*/  IADD3 R118, PT, PT, R120, R118, R119 ;  /* 0x0000007678767210 */ /* 0x000fe20007ffe077 */
[----:B------:R-:W-:-:S04]  /*20db0*/  FADD.FTZ R119, R122, R37 ;  /* 0x000000257a777221 */ /* 0x000fc80000010000 */
[----:B------:R-:W-:Y:S02]  /*20dc0*/  IMAD.IADD R123, R118, 0x1, R123 ;  /* 0x00000001767b7824 */ /* 0x000fe400078e027b */
[----:B------:R-:W-:-:S03]  /*20dd0*/  FADD.FTZ R118, R119, R38 ;  /* 0x0000002677767221 */ /* 0x000fc60000010000 */
[----:B------:R0:W-:Y:S01]  /*20de0*/  STG.E desc[UR8][R70.64], R123 ;  /* 0x0000007b46007986 */ /* 0x0001e2000c101908 */
[----:B------:R-:W-:Y:S01]  /*20df0*/  FADD.FTZ R118, R118, R39 ;  /* 0x0000002776767221 */ /* 0x000fe20000010000 */
[----:B------:R-:W-:Y:S06]  /*20e00*/  @!P0 BRA `(.L_x_25409) ;  /* 0x00000000002c8947 */ /* 0x000fec0003800000 */
        /* <DEDUP_REMOVED lines=11> */
.L_x_25409:
[----:B01----:R-:W0:Y:S01]  /*20ec0*/  SHFL.BFLY PT, R69, R118, 0x1, 0x1f ;  /* 0x0c201f0076457f89 */ /* 0x003e2200000e0000 */
[----:B------:R-:W-:Y:S01]  /*20ed0*/  BSSY.RECONVERGENT B0, `(.L_x_25410) ;  /* 0x0000057000007945 */ /* 0x000fe20003800200 */
[----:B------:R-:W1:Y:S01]  /*20ee0*/  S2R R134, SR_TID.X ;  /* 0x0000000000867919 */ /* 0x000e620000002100 */
[----:B0-----:R-:W-:-:S05]  /*20ef0*/  FADD.FTZ R70, R118, R69 ;  /* 0x0000004576467221 */ /* 0x001fca0000010000 */
[----:B------:R-:W0:Y:S01]  /*20f00*/  SHFL.BFLY PT, R69, R70, 0x2, 0x1f ;  /* 0x0c401f0046457f89 */ /* 0x000e2200000e0000 */
[----:B-1----:R-:W-:Y:S01]  /*20f10*/  LOP3.LUT P1, RZ, R134, 0x1f, RZ, 0xc0, !PT ;  /* 0x0000001f86ff7812 */ /* 0x002fe2000782c0ff */
        /* <DEDUP_REMOVED lines=82> */
.L_x_25411:
[----:B------:R-:W-:Y:S05]  /*21440*/  BSYNC.RECONVERGENT B0 ;  /* 0x0000000000007941 */ /* 0x000fea0003800200 */
.L_x_25410:
        /* <DEDUP_REMOVED lines=10> */
[----:B------:R-:W-:-:S03]  /*214f0*/  HFMA2 R70, -RZ, RZ, 0, 5.340576171875e-05 ;  /* 0x00000380ff467431 */ /* 0x000fc600000001ff */
[----:B------:R-:W-:Y:S01]  /*21500*/  LOP3.LUT R68, R68, 0xf8, RZ, 0xc0, !PT ;  /* 0x000000f844447812 */ /* 0x000fe200078ec0ff */
[----:B0-----:R-:W-:-:S04]  /*21510*/  ULEA UR4, UR5, UR4, 0x18 ;  /* 0x0000000405047291 */ /* 0x001fc8000f8ec0ff */
[----:B------:R-:W-:-:S09]  /*21520*/  @UP0 UIADD3 UR4, UPT, UPT, UR4, 0x40, URZ ;  /* 0x0000004004040890 */ /* 0x000fd2000fffe0ff */
[----:B------:R-:W0:Y:S03]  /*21530*/  LDS.64 R68, [R68+UR4] ;  /* 0x0000000444447984 */ /* 0x000e260008000a00 */
.L_x_25413:
[----:B------:R-:W-:Y:S05]  /*21540*/  BSYNC.RECONVERGENT B0 ;  /* 0x0000000000007941 */ /* 0x000fea0003800200 */
.L_x_25412:
[----:B------:R-:W1:Y:S01]  /*21550*/  SHFL.DOWN PT, R71, R70, 0x4, 0x1f ;  /* 0x08801f0046477f89 */ /* 0x000e6200000e0000 */
[----:B------:R-:W2:Y:S01]  /*21560*/  LDC R144, c[0x0][0x448] ;  /* 0x00011200ff907b82 */ /* 0x000ea20000000800 */
[----:B------:R-:W-:Y:S01]  /*21570*/  ISETP.NE.AND P2, PT, RZ, UR11, PT ;  /* 0x0000000bff007c0c */ /* 0x000fe2000bf45270 */
[----:B------:R-:W-:Y:S01]  /*21580*/  HADD2.F32 R154, -RZ, R87.H1_H1 ;  /* 0x30000057ff9a7230 */ /* 0x000fe20000004100 */
[----:B0-----:R-:W0:Y:S01]  /*21590*/  SHFL.DOWN PT, R119, R68, 0x4, 0x1f ;  /* 0x08801f0044777f89 */ /* 0x001e2200000e0000 */
[----:B------:R-:W-:Y:S01]  /*215a0*/  ISETP.NE.AND P1, PT, R134, RZ, PT ;  /* 0x000000ff8600720c */ /* 0x000fe20003f25270 */
[----:B------:R-:W-:Y:S01]  /*215b0*/  HADD2.F32 R156, -RZ, R88.H0_H0 ;  /* 0x20000058ff9c7230 */ /* 0x000fe20000004100 */
[----:B------:R-:W-:Y:S01]  /*215c0*/  UPLOP3.LUT UP0, UPT, UPT, UPT, UP0, 0x40, 0x4 ;  /* 0x000000000004789c */ /* 0x000fe20003f0e800 */
[----:B------:R-:W-:Y:S02]  /*215d0*/  HADD2.F32 R158, -RZ, R62.H0_H0 ;  /* 0x2000003eff9e7230 */ /* 0x000fe40000004100 */
[----:B-1----:R-:W-:Y:S01]  /*215e0*/  IMAD.IADD R120, R71, 0x1, R70 ;  /* 0x0000000147787824 */ /* 0x002fe200078e0246 */
[----:B------:R-:W-:-:S02]  /*215f0*/  I2FP.F32.S32 R130, R71 ;  /* 0x0000004700827245 */ /* 0x000fc40000201400 */
[----:B------:R-:W-:Y:S02]  /*21600*/  I2FP.F32.U32 R71, R70 ;  /* 0x0000004600477245 */ /* 0x000fe40000201000 */
[----:B------:R-:W-:Y:S01]  /*21610*/  I2FP.F32.S32 R122, R120 ;  /* 0x00000078007a7245 */ /* 0x000fe20000201400 */
[----:B0-----:R-:W-:Y:S01]  /*21620*/  FMUL.FTZ R118, R119, R130 ;  /* 0x0000008277767220 */ /* 0x001fe20000410000 */
[----:B------:R-:W0:Y:S02]  /*21630*/  SHFL.DOWN PT, R141, R120, 0x2, 0x1f ;  /* 0x08401f00788d7f89 */ /* 0x000e2400000e0000 */
[----:B------:R-:W1:Y:S01]  /*21640*/  MUFU.RCP R123, R122 ;  /* 0x0000007a007b7308 */ /* 0x000e620000001000 */
[----:B------:R-:W-:Y:S01]  /*21650*/  FFMA.FTZ R140, R71, R68, R118 ;  /* 0x00000044478c7223 */ /* 0x000fe20000010076 */
[----:B------:R-:W-:Y:S01]  /*21660*/  FADD.FTZ R68, -R119, R68 ;  /* 0x0000004477447221 */ /* 0x000fe20000010100 */
[----:B------:R-:W3:Y:S03]  /*21670*/  SHFL.DOWN PT, R118, R69, 0x4, 0x1f ;  /* 0x08801f0045767f89 */ /* 0x000ee600000e0000 */
[----:B------:R-:W-:-:S04]  /*21680*/  FMUL.FTZ R68, R68, R68 ;  /* 0x0000004444447220 */ /* 0x000fc80000410000 */
[----:B------:R-:W-:-:S04]  /*21690*/  FMUL.FTZ R68, R68, R71 ;  /* 0x0000004744447220 */ /* 0x000fc80000410000 */
[----:B------:R-:W-:Y:S01]  /*216a0*/  FMUL.FTZ R68, R68, R130 ;  /* 0x0000008244447220 */ /* 0x000fe20000410000 */
[----:B-1----:R-:W-:Y:S01]  /*216b0*/  FMUL.FTZ R131, R123, R140 ;  /* 0x0000008c7b837220 */ /* 0x002fe20000410000 */
[----:B0-----:R-:W-:-:S04]  /*216c0*/  IADD3 R119, PT, PT, R120, R141, RZ ;  /* 0x0000008d78777210 */ /* 0x001fc80007ffe0ff */
[----:B------:R-:W0:Y:S01]  /*216d0*/  SHFL.DOWN PT, R70, R131, 0x2, 0x1f ;  /* 0x08401f0083467f89 */ /* 0x000e2200000e0000 */
[----:B------:R-:W-:Y:S02]  /*216e0*/  I2FP.F32.S32 R141, R141 ;  /* 0x0000008d008d7245 */ /* 0x000fe40000201400 */
[----:B------:R-:W-:Y:S01]  /*216f0*/  I2FP.F32.S32 R140, R119 ;  /* 0x00000077008c7245 */ /* 0x000fe20000201400 */
[----:B---3--:R-:W-:Y:S01]  /*21700*/  FADD.FTZ R118, R118, R69 ;  /* 0x0000004576767221 */ /* 0x008fe20000010000 */
[----:B------:R-:W1:Y:S02]  /*21710*/  SHFL.DOWN PT, R120, R119, 0x1, 0x1f ;  /* 0x08201f0077787f89 */ /* 0x000e6400000e0000 */
[----:B------:R-:W3:Y:S01]  /*21720*/  MUFU.RCP R71, R140 ;  /* 0x0000008c00477308 */ /* 0x000ee20000001000 */
[----:B------:R-:W-:Y:S01]  /*21730*/  FFMA.FTZ R68, R123, R68, R118 ;  /* 0x000000447b447223 */ /* 0x000fe20000010076 */
[----:B0-----:R-:W-:Y:S01]  /*21740*/  FMUL.FTZ R69, R70, R141 ;  /* 0x0000008d46457220 */ /* 0x001fe20000410000 */
[----:B------:R-:W-:-:S03]  /*21750*/  FADD.FTZ R70, R131, -R70 ;  /* 0x8000004683467221 */ /* 0x000fc60000010000 */
[----:B------:R-:W-:Y:S01]  /*21760*/  FFMA.FTZ R118, R122, R131, R69 ;  /* 0x000000837a767223 */ /* 0x000fe20000010045 */
[----:B------:R-:W-:Y:S01]  /*21770*/  FMUL.FTZ R123, R70, R70 ;  /* 0x00000046467b7220 */ /* 0x000fe20000410000 */
[----:B------:R-:W0:Y:S01]  /*21780*/  SHFL.DOWN PT, R69, R68, 0x2, 0x1f ;  /* 0x08401f0044457f89 */ /* 0x000e2200000e0000 */
[----:B-1----:R-:W-:Y:S02]  /*21790*/  IMAD.IADD R130, R119, 0x1, R120 ;  /* 0x0000000177827824 */ /* 0x002fe400078e0278 */
[----:B---3--:R-:W-:Y:S01]  /*217a0*/  FMUL.FTZ R143, R71, R118 ;  /* 0x00000076478f7220 */ /* 0x008fe20000410000 */
[----:B------:R-:W-:Y:S01]  /*217b0*/  FMUL.FTZ R123, R122, R123 ;  /* 0x0000007b7a7b7220 */ /* 0x000fe20000410000 */
[----:B------:R-:W-:Y:S02]  /*217c0*/  I2FP.F32.S32 R120, R120 ;  /* 0x0000007800787245 */ /* 0x000fe40000201400 */
[----:B------:R-:W-:Y:S01]  /*217d0*/  I2FP.F32.S32 R130, R130 ;  /* 0x0000008200827245 */ /* 0x000fe20000201400 */
[----:B------:R-:W1:Y:S01]  /*217e0*/  SHFL.DOWN PT, R118, R143, 0x1, 0x1f ;  /* 0x08201f008f767f89 */ /* 0x000e6200000e0000 */
[----:B------:R-:W-:-:S04]  /*217f0*/  FMUL.FTZ R123, R123, R141 ;  /* 0x0000008d7b7b7220 */ /* 0x000fc80000410000 */
[----:B------:R-:W3:Y:S01]  /*21800*/  MUFU.RCP R130, R130 ;  /* 0x0000008200827308 */ /* 0x000ee20000001000 */
[----:B0-----:R-:W-:-:S04]  /*21810*/  FADD.FTZ R70, R68, R69 ;  /* 0x0000004544467221 */ /* 0x001fc80000010000 */
[----:B------:R-:W-:Y:S01]  /*21820*/  FFMA.FTZ R70, R71, R123, R70 ;  /* 0x0000007b47467223 */ /* 0x000fe20000010046 */
[----:B-1----:R-:W-:Y:S01]  /*21830*/  FMUL.FTZ R71, R118, R120 ;  /* 0x0000007876477220 */ /* 0x002fe20000410000 */
[----:B------:R-:W-:-:S03]  /*21840*/  FADD.FTZ R118, R143, -R118 ;  /* 0x800000768f767221 */ /* 0x000fc60000010000 */
[----:B------:R-:W0:Y:S01]  /*21850*/  SHFL.DOWN PT, R69, R70, 0x1, 0x1f ;  /* 0x08201f0046457f89 */ /* 0x000e2200000e0000 */
[----:B------:R-:W-:-:S04]  /*21860*/  FFMA.FTZ R71, R140, R143, R71 ;  /* 0x0000008f8c477223 */ /* 0x000fc80000010047 */
[----:B---3--:R-:W-:Y:S01]  /*21870*/  FMUL.FTZ R68, R130, R71 ;  /* 0x0000004782447220 */ /* 0x008fe20000410000 */
[----:B------:R-:W-:-:S04]  /*21880*/  FMUL.FTZ R71, R118, R118 ;  /* 0x0000007676477220 */ /* 0x000fc80000410000 */
[----:B------:R-:W-:Y:S01]  /*21890*/  FMUL.FTZ R71, R140, R71 ;  /* 0x000000478c477220 */ /* 0x000fe20000410000 */
[----:B------:R-:W1:Y:S03]  /*218a0*/  SHFL.IDX PT, R155, R68, RZ, 0x1f ;  /* 0x00001fff449b7589 */ /* 0x000e6600000e0000 */
[----:B------:R-:W-:Y:S01]  /*218b0*/  FMUL.FTZ R71, R71, R120 ;  /* 0x0000007847477220 */ /* 0x000fe20000410000 */
[----:B0-----:R-:W-:-:S04]  /*218c0*/  FADD.FTZ R69, R70, R69 ;  /* 0x0000004546457221 */ /* 0x001fc80000010000 */
[----:B------:R-:W-:-:S05]  /*218d0*/  FFMA.FTZ R69, R130, R71, R69 ;  /* 0x0000004782457223 */ /* 0x000fca0000010045 */
[----:B------:R0:W2:Y:S01]  /*218e0*/  SHFL.IDX PT, R145, R69, RZ, 0x1f ;  /* 0x00001fff45917589 */ /* 0x0000a200000e0000 */
[----:B-1----:R-:W-:-:S05]  /*218f0*/  FSEL R68, R155, RZ, !P2 ;  /* 0x000000ff9b447208 */ /* 0x002fca0005000000 */
[C---:B------:R-:W-:Y:S01]  /*21900*/  FADD.FTZ R122, -R68.reuse, R17 ;  /* 0x00000011447a7221 */ /* 0x040fe20000010100 */
[----:B------:R-:W-:Y:S01]  /*21910*/  FMUL.FTZ R17, R155, R155 ;  /* 0x0000009b9b117220 */ /* 0x000fe20000410000 */
[C---:B------:R-:W-:Y:S01]  /*21920*/  FADD.FTZ R70, -R68.reuse, R12 ;  /* 0x0000000c44467221 */ /* 0x040fe20000010100 */
[C---:B------:R-:W-:Y:S01]  /*21930*/  FADD.FTZ R71, -R68.reuse, R13 ;  /* 0x0000000d44477221 */ /* 0x040fe20000010100 */
[C---:B------:R-:W-:Y:S01]  /*21940*/  FADD.FTZ R120, -R68.reuse, R16 ;  /* 0x0000001044787221 */ /* 0x040fe20000010100 */
[----:B------:R-:W1:Y:S01]  /*21950*/  @!P1 LDC.64 R12, c[0x0][0x3c0] ;  /* 0x0000f000ff0c9b82 */ /* 0x000e620000000a00 */
[----:B------:R-:W-:Y:S01]  /*21960*/  FSEL R17, R17, RZ, P2 ;  /* 0x000000ff11117208 */ /* 0x000fe20001000000 */
[C---:B------:R-:W-:Y:S01]  /*21970*/  FADD.FTZ R118, -R68.reuse, R14 ;  /* 0x0000000e44767221 */ /* 0x040fe20000010100 */
[C---:B------:R-:W-:Y:S01]  /*21980*/  FADD.FTZ R119, -R68.reuse, R15 ;  /* 0x0000000f44777221 */ /* 0x040fe20000010100 */
[C---:B------:R-:W-:Y:S01]  /*21990*/  FADD.FTZ R151, -R68.reuse, R28 ;  /* 0x0000001c44977221 */ /* 0x040fe20000010100 */
[C---:B------:R-:W-:Y:S01]  /*219a0*/  FADD.FTZ R150, -R68.reuse, R29 ;  /* 0x0000001d44967221 */ /* 0x040fe20000010100 */
[C---:B------:R-:W-:Y:S01]  /*219b0*/  FADD.FTZ R123, -R68.reuse, R18 ;  /* 0x00000012447b7221 */ /* 0x040fe20000010100 */
[C---:B------:R-:W-:Y:S01]  /*219c0*/  FADD.FTZ R130, -R68.reuse, R19 ;  /* 0x0000001344827221 */ /* 0x040fe20000010100 */
[----:B------:R-:W3:Y:S01]  /*219d0*/  @!P1 LDC.64 R14, c[0x0][0x3c8] ;  /* 0x0000f200ff0e9b82 */ /* 0x000ee20000000a00 */
[C---:B0-----:R-:W-:Y:S01]  /*219e0*/  FADD.FTZ R69, -R68.reuse, R20 ;  /* 0x0000001444457221 */ /* 0x041fe20000010100 */
[C---:B------:R-:W-:Y:S01]  /*219f0*/  FADD.FTZ R131, -R68.reuse, R21 ;  /* 0x0000001544837221 */ /* 0x040fe20000010100 */
[----:B--2---:R-:W-:Y:S01]  /*21a00*/  FFMA.FTZ R16, R145, UR14, R144 ;  /* 0x0000000e91107c23 */ /* 0x004fe20008010090 */
[C---:B------:R-:W-:Y:S01]  /*21a10*/  FADD.FTZ R145, -R68.reuse, R34 ;  /* 0x0000002244917221 */ /* 0x040fe20000010100 */
[C---:B------:R-:W-:Y:S01]  /*21a20*/  FADD.FTZ R144, -R68.reuse, R35 ;  /* 0x0000002344907221 */ /* 0x040fe20000010100 */
[----:B------:R-:W-:Y:S01]  /*21a30*/  FADD.FTZ R140, -R68, R22 ;  /* 0x00000016448c7221 */ /* 0x000fe20000010100 */
[----:B------:R-:W-:Y:S01]  /*21a40*/  FADD.FTZ R16, R16, R17 ;  /* 0x0000001110107221 */ /* 0x000fe20000010000 */
[----:B------:R-:W0:Y:S01]  /*21a50*/  LDC.64 R34, c[0x0][0x428] ;  /* 0x00010a00ff227b82 */ /* 0x000e220000000a00 */
[C---:B------:R-:W-:Y:S01]  /*21a60*/  FADD.FTZ R141, -R68.reuse, R23 ;  /* 0x00000017448d7221 */ /* 0x040fe20000010100 */
[C---:B------:R-:W-:Y:S01]  /*21a70*/  FADD.FTZ R142, -R68.reuse, R24 ;  /* 0x00000018448e7221 */ /* 0x040fe20000010100 */
[----:B------:R-:W2:Y:S01]  /*21a80*/  MUFU.RSQ R157, R16 ;  /* 0x00000010009d7308 */ /* 0x000ea20000001400 */
[----:B------:R-:W-:Y:S01]  /*21a90*/  FADD.FTZ R143, -R68, R25 ;  /* 0x00000019448f7221 */ /* 0x000fe20000010100 */
[----:B------:R-:W-:-:S02]  /*21aa0*/  HADD2.F32 R19, -RZ, R139.H1_H1 ;  /* 0x3000008bff137230 */ /* 0x000fc40000004100 */
[----:B------:R-:W-:Y:S01]  /*21ab0*/  FADD.FTZ R38, -R68, R38 ;  /* 0x0000002644267221 */ /* 0x000fe20000010100 */
[----:B------:R-:W-:Y:S01]  /*21ac0*/  HADD2.F32 R21, -RZ, R54.H0_H0 ;  /* 0x20000036ff157230 */ /* 0x000fe20000004100 */
[----:B------:R-:W4:Y:S01]  /*21ad0*/  LDC.64 R28, c[0x0][0x430] ;  /* 0x00010c00ff1c7b82 */ /* 0x000f220000000a00 */
[----:B-1----:R-:W-:-:S04]  /*21ae0*/  @!P1 IMAD.WIDE R12, R76, 0x4, R12 ;  /* 0x000000044c0c9825 */ /* 0x002fc800078e020c */
[C---:B------:R-:W-:Y:S01]  /*21af0*/  FADD.FTZ R39, -R68.reuse, R39 ;  /* 0x0000002744277221 */ /* 0x040fe20000010100 */
[C---:B------:R-:W-:Y:S01]  /*21b00*/  FADD.FTZ R147, -R68.reuse, R32 ;  /* 0x0000002044937221 */ /* 0x040fe20000010100 */
[C---:B------:R-:W-:Y:S01]  /*21b10*/  FADD.FTZ R146, -R68.reuse, R33 ;  /* 0x0000002144927221 */ /* 0x040fe20000010100 */
[----:B------:R-:W-:Y:S01]  /*21b20*/  HADD2.F32 R18, -RZ, R138.H1_H1 ;  /* 0x3000008aff127230 */ /* 0x000fe20000004100 */
[----:B------:R1:W-:Y:S01]  /*21b30*/  @!P1 STG.E desc[UR8][R12.64], R155 ;  /* 0x0000009b0c009986 */ /* 0x0003e2000c101908 */
[----:B------:R-:W-:Y:S02]  /*21b40*/  HADD2.F32 R20, -RZ, R100.H0_H0 ;  /* 0x20000064ff147230 */ /* 0x000fe40000004100 */
[C---:B------:R-:W-:Y:S01]  /*21b50*/  FADD.FTZ R153, -R68.reuse, R37 ;  /* 0x0000002544997221 */ /* 0x040fe20000010100 */
[----:B------:R-:W-:Y:S02]  /*21b60*/  HADD2.F32 R23, -RZ, R139.H0_H0 ;  /* 0x2000008bff177230 */ /* 0x000fe40000004100 */
[----:B------:R-:W-:Y:S01]  /*21b70*/  FADD.FTZ R26, -R68, R26 ;  /* 0x0000001a441a7221 */ /* 0x000fe20000010100 */
[----:B------:R-:W-:-:S02]  /*21b80*/  HADD2.F32 R25, -RZ, R55.H0_H0 ;  /* 0x20000037ff197230 */ /* 0x000fc40000004100 */
[----:B------:R-:W-:Y:S01]  /*21b90*/  FADD.FTZ R27, -R68, R27 ;  /* 0x0000001b441b7221 */ /* 0x000fe20000010100 */
[----:B------:R-:W-:Y:S02]  /*21ba0*/  HADD2.F32 R22, -RZ, R138.H0_H0 ;  /* 0x2000008aff167230 */ /* 0x000fe40000004100 */
[C---:B--2---:R-:W-:Y:S01]  /*21bb0*/  FMUL.FTZ R70, R157.reuse, R70 ;  /* 0x000000469d467220 */ /* 0x044fe20000410000 */
[----:B------:R-:W-:Y:S02]  /*21bc0*/  HADD2.F32 R24, -RZ, R101.H0_H0 ;  /* 0x20000065ff187230 */ /* 0x000fe40000004100 */
[C---:B------:R-:W-:Y:S01]  /*21bd0*/  FMUL.FTZ R71, R157.reuse, R71 ;  /* 0x000000479d477220 */ /* 0x040fe20000410000 */
[C---:B------:R-:W-:Y:S01]  /*21be0*/  FMUL.FTZ R118, R157.reuse, R118 ;  /* 0x000000769d767220 */ /* 0x040fe20000410000 */
[----:B------:R-:W-:Y:S01]  /*21bf0*/  FMUL.FTZ R119, R157, R119 ;  /* 0x000000779d777220 */ /* 0x000fe20000410000 */
[----:B---3--:R-:W-:-:S04]  /*21c00*/  @!P1 IMAD.WIDE R16, R76, 0x4, R14 ;  /* 0x000000044c109825 */ /* 0x008fc800078e020e */
[C---:B------:R-:W-:Y:S01]  /*21c10*/  FMUL.FTZ R33, R157.reuse, R140 ;  /* 0x0000008c9d217220 */ /* 0x040fe20000410000 */
[----:B------:R-:W-:Y:S01]  /*21c20*/  FMUL.FTZ R32, R157, R141 ;  /* 0x0000008d9d207220 */ /* 0x000fe20000410000 */
[----:B-1----:R-:W-:Y:S01]  /*21c30*/  FFMA.FTZ R12, R70, R19, R21 ;  /* 0x00000013460c7223 */ /* 0x002fe20000010015 */
[----:B------:R-:W-:Y:S01]  /*21c40*/  FFMA.FTZ R13, R71, R18, R20 ;  /* 0x00000012470d7223 */ /* 0x000fe20000010014 */
[----:B------:R-:W-:Y:S01]  /*21c50*/  FFMA.FTZ R14, R118, R23, R25 ;  /* 0x00000017760e7223 */ /* 0x000fe20000010019 */
[----:B------:R-:W-:Y:S01]  /*21c60*/  FFMA.FTZ R15, R119, R22, R24 ;  /* 0x00000016770f7223 */ /* 0x000fe20000010018 */
[C---:B------:R-:W-:Y:S01]  /*21c70*/  FMUL.FTZ R141, R157.reuse, R38 ;  /* 0x000000269d8d7220 */ /* 0x040fe20000410000 */
[----:B------:R-:W-:Y:S01]  /*21c80*/  FMUL.FTZ R140, R157, R39 ;  /* 0x000000279d8c7220 */ /* 0x000fe20000410000 */
[----:B------:R-:W-:Y:S01]  /*21c90*/  HADD2.F32 R19, -RZ, R137.H1_H1 ;  /* 0x30000089ff137230 */ /* 0x000fe20000004100 */
[----:B------:R1:W-:Y:S01]  /*21ca0*/  @!P1 STG.E desc[UR8][R16.64], R157 ;  /* 0x0000009d10009986 */ /* 0x0003e2000c101908 */
        /* <DEDUP_REMOVED lines=9> */
[----:B------:R-:W-:Y:S01]  /*21d40*/  FMUL.FTZ R122, R157, R122 ;  /* 0x0000007a9d7a7220 */ /* 0x000fe20000410000 */
[----:B------:R-:W-:Y:S02]  /*21d50*/  HADD2.F32 R24, -RZ, R136.H0_H0 ;  /* 0x20000088ff187230 */ /* 0x000fe40000004100 */
[----:B-1----:R-:W-:Y:S01]  /*21d60*/  FFMA.FTZ R16, R70, R19, R23 ;  /* 0x0000001346107223 */ /* 0x002fe20000010017 */
[----:B------:R-:W-:Y:S02]  /*21d70*/  HADD2.F32 R38, -RZ, R101.H1_H1 ;  /* 0x30000065ff267230 */ /* 0x000fe40000004100 */
[----:B------:R-:W-:Y:S01]  /*21d80*/  FFMA.FTZ R17, R71, R18, R22 ;  /* 0x0000001247117223 */ /* 0x000fe20000010016 */
[----:B0-----:R-:W-:-:S04]  /*21d90*/  IMAD.WIDE.U32 R20, R135, 0x10, R34 ;  /* 0x0000001087147825 */ /* 0x001fc800078e0022 */
[----:B------:R-:W-:Y:S01]  /*21da0*/  FFMA.FTZ R18, R118, R25, R39 ;  /* 0x0000001976127223 */ /* 0x000fe20000010027 */
[C---:B------:R-:W-:Y:S01]  /*21db0*/  FADD.FTZ R149, -R68.reuse, R30 ;  /* 0x0000001e44957221 */ /* 0x040fe20000010100 */
[----:B------:R-:W-:Y:S01]  /*21dc0*/  FFMA.FTZ R19, R119, R24, R38 ;  /* 0x0000001877137223 */ /* 0x000fe20000010026 */
[----:B----4-:R-:W-:Y:S01]  /*21dd0*/  IMAD.WIDE.U32 R22, R135, 0x10, R28 ;  /* 0x0000001087167825 */ /* 0x010fe200078e001c */
[----:B------:R0:W-:Y:S03]  /*21de0*/  STG.E.128 desc[UR8][R20.64], R12 ;  /* 0x0000000c14007986 */ /* 0x0001e6000c101d08 */
[C---:B------:R-:W-:Y:S01]  /*21df0*/  FADD.FTZ R148, -R68.reuse, R31 ;  /* 0x0000001f44947221 */ /* 0x040fe20000010100 */
[----:B------:R-:W-:Y:S01]  /*21e00*/  FADD.FTZ R152, -R68, R36 ;  /* 0x0000002444987221 */ /* 0x000fe20000010100 */
[----:B------:R-:W-:Y:S01]  /*21e10*/  HADD2.F32 R25, -RZ, R132.H1_H1 ;  /* 0x30000084ff197230 */ /* 0x000fe20000004100 */
[----:B------:R1:W-:Y:S01]  /*21e20*/  STG.E.128 desc[UR8][R22.64], R16 ;  /* 0x0000001016007986 */ /* 0x0003e2000c101d08 */
[----:B------:R-:W-:-:S02]  /*21e30*/  HADD2.F32 R39, -RZ, R56.H0_H0 ;  /* 0x20000038ff277230 */ /* 0x000fc40000004100 */
[C---:B------:R-:W-:Y:S01]  /*21e40*/  FMUL.FTZ R36, R157.reuse, R131 ;  /* 0x000000839d247220 */ /* 0x040fe20000410000 */
[----:B------:R-:W-:Y:S02]  /*21e50*/  HADD2.F32 R24, -RZ, R132.H0_H0 ;  /* 0x20000084ff187230 */ /* 0x000fe40000004100 */
[C---:B------:R-:W-:Y:S01]  /*21e60*/  FMUL.FTZ R31, R157.reuse, R142 ;  /* 0x0000008e9d1f7220 */ /* 0x040fe20000410000 */
[----:B------:R-:W-:Y:S02]  /*21e70*/  HADD2.F32 R69, -RZ, R128.H1_H1 ;  /* 0x30000080ff457230 */ /* 0x000fe40000004100 */
[C---:B------:R-:W-:Y:S01]  /*21e80*/  FMUL.FTZ R30, R157.reuse, R143 ;  /* 0x0000008f9d1e7220 */ /* 0x040fe20000410000 */
[----:B------:R-:W-:Y:S02]  /*21e90*/  HADD2.F32 R71, -RZ, R102.H0_H0 ;  /* 0x20000066ff477230 */ /* 0x000fe40000004100 */
[----:B------:R-:W-:Y:S01]  /*21ea0*/  FMUL.FTZ R143, R157, R152 ;  /* 0x000000989d8f7220 */ /* 0x000fe20000410000 */
[----:B------:R-:W-:-:S02]  /*21eb0*/  HADD2.F32 R38, -RZ, R126.H0_H0 ;  /* 0x2000007eff267230 */ /* 0x000fc40000004100 */
[C---:B------:R-:W-:Y:S01]  /*21ec0*/  FMUL.FTZ R26, R157.reuse, R26 ;  /* 0x0000001a9d1a7220 */ /* 0x040fe20000410000 */
[----:B------:R-:W-:Y:S02]  /*21ed0*/  HADD2.F32 R68, -RZ, R82.H0_H0 ;  /* 0x20000052ff447230 */ /* 0x000fe40000004100 */
[----:B------:R-:W-:Y:S01]  /*21ee0*/  FMUL.FTZ R27, R157, R27 ;  /* 0x0000001b9d1b7220 */ /* 0x000fe20000410000 */
[----:B------:R-:W-:Y:S02]  /*21ef0*/  HADD2.F32 R152, -RZ, R107.H0_H0 ;  /* 0x2000006bff987230 */ /* 0x000fe40000004100 */
[----:B0-----:R-:W-:Y:S01]  /*21f00*/  FFMA.FTZ R12, R120, R25, R39 ;  /* 0x00000019780c7223 */ /* 0x001fe20000010027 */
[----:B------:R-:W-:Y:S02]  /*21f10*/  HADD2.F32 R14, -RZ, R57.H0_H0 ;  /* 0x20000039ff0e7230 */ /* 0x000fe40000004100 */
[----:B------:R-:W-:Y:S01]  /*21f20*/  FFMA.FTZ R13, R122, R69, R71 ;  /* 0x000000457a0d7223 */ /* 0x000fe20000010047 */
[----:B------:R-:W-:-:S02]  /*21f30*/  HADD2.F32 R15, -RZ, R128.H0_H0 ;  /* 0x20000080ff0f7230 */ /* 0x000fc40000004100 */
[----:B------:R-:W-:Y:S01]  /*21f40*/  FMUL.FTZ R150, R157, R150 ;  /* 0x000000969d967220 */ /* 0x000fe20000410000 */
[----:B------:R-:W-:Y:S02]  /*21f50*/  HADD2.F32 R21, -RZ, R103.H0_H0 ;  /* 0x20000067ff157230 */ /* 0x000fe40000004100 */
[----:B------:R-:W-:Y:S01]  /*21f60*/  FFMA.FTZ R14, R123, R24, R14 ;  /* 0x000000187b0e7223 */ /* 0x000fe2000001000e */
[----:B-1----:R-:W-:Y:S02]  /*21f70*/  HADD2.F32 R22, -RZ, R43.H0_H0 ;  /* 0x2000002bff167230 */ /* 0x002fe40000004100 */
[----:B------:R-:W-:Y:S01]  /*21f80*/  FMUL.FTZ R151, R157, R151 ;  /* 0x000000979d977220 */ /* 0x000fe20000410000 */
[----:B------:R-:W-:Y:S02]  /*21f90*/  HADD2.F32 R23, -RZ, R124.H0_H0 ;  /* 0x2000007cff177230 */ /* 0x000fe40000004100 */
[----:B------:R-:W-:Y:S01]  /*21fa0*/  FFMA.FTZ R15, R130, R15, R21 ;  /* 0x0000000f820f7223 */ /* 0x000fe20000010015 */
[----:B------:R-:W-:-:S02]  /*21fb0*/  HADD2.F32 R17, -RZ, R103.H1_H1 ;  /* 0x30000067ff117230 */ /* 0x000fc40000004100 */
[----:B------:R-:W-:Y:S01]  /*21fc0*/  FFMA.FTZ R22, R123, R38, R22 ;  /* 0x000000267b167223 */ /* 0x000fe20000010016 */
[----:B------:R-:W-:Y:S02]  /*21fd0*/  HADD2.F32 R21, -RZ, R126.H1_H1 ;  /* 0x3000007eff157230 */ /* 0x000fe40000004100 */
[----:B------:R-:W-:Y:S01]  /*21fe0*/  FMUL.FTZ R149, R157, R149 ;  /* 0x000000959d957220 */ /* 0x000fe20000410000 */
[----:B------:R-:W-:Y:S02]  /*21ff0*/  HADD2.F32 R39, -RZ, R42.H0_H0 ;  /* 0x2000002aff277230 */ /* 0x000fe40000004100 */
[----:B------:R-:W-:Y:S01]  /*22000*/  FFMA.FTZ R23, R130, R23, R17 ;  /* 0x0000001782177223 */ /* 0x000fe20000010011 */
[----:B------:R-:W-:-:S04]  /*22010*/  IMAD.WIDE.U32 R24, R133, 0x10, R34 ;  /* 0x0000001085187825 */ /* 0x000fc800078e0022 */
[C---:B------:R-:W-:Y:S01]  /*22020*/  FMUL.FTZ R148, R157.reuse, R148 ;  /* 0x000000949d947220 */ /* 0x040fe20000410000 */
[C---:B------:R-:W-:Y:S01]  /*22030*/  FMUL.FTZ R147, R157.reuse, R147 ;  /* 0x000000939d937220 */ /* 0x040fe20000410000 */
[----:B------:R-:W-:Y:S01]  /*22040*/  FFMA.FTZ R20, R120, R21, R39 ;  /* 0x0000001578147223 */ /* 0x000fe20000010027 */
[----:B------:R-:W-:Y:S01]  /*22050*/  HADD2.F32 R69, -RZ, R124.H1_H1 ;  /* 0x3000007cff457230 */ /* 0x000fe20000004100 */
[----:B------:R0:W-:Y:S01]  /*22060*/  STG.E.128 desc[UR8][R24.64], R12 ;  /* 0x0000000c18007986 */ /* 0x0001e2000c101d08 */
[----:B------:R-:W-:Y:S02]  /*22070*/  HADD2.F32 R71, -RZ, R102.H1_H1 ;  /* 0x30000066ff477230 */ /* 0x000fe40000004100 */
[C---:B------:R-:W-:Y:S01]  /*22080*/  FMUL.FTZ R146, R157.reuse, R146 ;  /* 0x000000929d927220 */ /* 0x040fe20000410000 */
[----:B------:R-:W-:Y:S02]  /*22090*/  HADD2.F32 R16, -RZ, R78.H1_H1 ;  /* 0x3000004eff107230 */ /* 0x000fe40000004100 */
[----:B------:R-:W-:Y:S01]  /*220a0*/  FMUL.FTZ R145, R157, R145 ;  /* 0x000000919d917220 */ /* 0x000fe20000410000 */
[----:B------:R-:W-:-:S02]  /*220b0*/  HADD2.F32 R38, -RZ, R58.H0_H0 ;  /* 0x2000003aff267230 */ /* 0x000fc40000004100 */
[----:B------:R-:W-:Y:S01]  /*220c0*/  FFMA.FTZ R21, R122, R69, R71 ;  /* 0x000000457a157223 */ /* 0x000fe20000010047 */
[----:B------:R-:W-:Y:S02]  /*220d0*/  HADD2.F32 R17, -RZ, R44.H0_H0 ;  /* 0x2000002cff117230 */ /* 0x000fe40000004100 */
[C---:B------:R-:W-:Y:S01]  /*220e0*/  FMUL.FTZ R144, R157.reuse, R144 ;  /* 0x000000909d907220 */ /* 0x040fe20000410000 */
[----:B------:R-:W-:Y:S02]  /*220f0*/  HADD2.F32 R39, -RZ, R80.H1_H1 ;  /* 0x30000050ff277230 */ /* 0x000fe40000004100 */
[----:B------:R-:W-:Y:S01]  /*22100*/  FMUL.FTZ R142, R157, R153 ;  /* 0x000000999d8e7220 */ /* 0x000fe20000410000 */
[----:B------:R-:W-:-:S04]  /*22110*/  IMAD.WIDE.U32 R18, R133, 0x10, R28 ;  /* 0x0000001085127825 */ /* 0x000fc800078e001c */
[----:B------:R-:W-:Y:S01]  /*22120*/  IMAD.WIDE.U32 R118, R121, 0x10, R34 ;  /* 0x0000001079767825 */ /* 0x000fe200078e0022 */
[----:B------:R1:W-:Y:S03]  /*22130*/  STG.E.128 desc[UR8][R18.64], R20 ;  /* 0x0000001412007986 */ /* 0x0003e6000c101d08 */
[C---:B0-----:R-:W-:Y:S01]  /*22140*/  FFMA.FTZ R12, R37.reuse, R16, R38 ;  /* 0x00000010250c7223 */ /* 0x041fe20000010026 */
[--C-:B------:R-:W-:Y:S02]  /*22150*/  HADD2.F32 R13, -RZ, R104.reuse.H0_H0 ;  /* 0x20000068ff0d7230 */ /* 0x100fe40000004100 */
[----:B------:R-:W-:Y:S01]  /*22160*/  FFMA.FTZ R16, R37, R68, R17 ;  /* 0x0000004425107223 */ /* 0x000fe20000010011 */
[----:B------:R-:W-:Y:S02]  /*22170*/  HADD2.F32 R15, -RZ, R83.H0_H0 ;  /* 0x20000053ff0f7230 */ /* 0x000fe40000004100 */
[----:B------:R-:W-:-:S02]  /*22180*/  HADD2.F32 R14, -RZ, R104.H1_H1 ;  /* 0x30000068ff0e7230 */ /* 0x000fc40000004100 */
[C---:B------:R-:W-:Y:S01]  /*22190*/  FFMA.FTZ R13, R36.reuse, R39, R13 ;  /* 0x00000027240d7223 */ /* 0x040fe2000001000d */
[----:B------:R-:W-:Y:S02]  /*221a0*/  HADD2.F32 R25, -RZ, R81.H1_H1 ;  /* 0x30000051ff197230 */ /* 0x000fe40000004100 */
[----:B------:R-:W-:Y:S02]  /*221b0*/  HADD2.F32 R37, -RZ, R105.H0_H0 ;  /* 0x20000069ff257230 */ /* 0x000fe40000004100 */
[----:B------:R-:W-:Y:S01]  /*221c0*/  FFMA.FTZ R17, R36, R15, R14 ;  /* 0x0000000f24117223 */ /* 0x000fe2000001000e */
[----:B------:R-:W-:Y:S02]  /*221d0*/  HADD2.F32 R36, -RZ, R82.H1_H1 ;  /* 0x30000052ff247230 */ /* 0x000fe40000004100 */
[----:B------:R-:W-:Y:S02]  /*221e0*/  HADD2.F32 R15, -RZ, R45.H0_H0 ;  /* 0x2000002dff0f7230 */ /* 0x000fe40000004100 */
[----:B------:R-:W-:-:S02]  /*221f0*/  HADD2.F32 R14, -RZ, R79.H1_H1 ;  /* 0x3000004fff0e7230 */ /* 0x000fc40000004100 */
[----:B-1----:R-:W-:Y:S02]  /*22200*/  HADD2.F32 R19, -RZ, R83.H1_H1 ;  /* 0x30000053ff137230 */ /* 0x002fe40000004100 */
[----:B------:R-:W-:Y:S01]  /*22210*/  FFMA.FTZ R18, R33, R36, R15 ;  /* 0x0000002421127223 */ /* 0x000fe2000001000f */
[----:B------:R-:W-:Y:S02]  /*22220*/  HADD2.F32 R20, -RZ, R105.H1_H1 ;  /* 0x30000069ff147230 */ /* 0x000fe40000004100 */
[C---:B------:R-:W-:Y:S01]  /*22230*/  FFMA.FTZ R15, R32.reuse, R25, R37 ;  /* 0x00000019200f7223 */ /* 0x040fe20000010025 */
[----:B------:R-:W-:Y:S02]  /*22240*/  HADD2.F32 R24, -RZ, R59.H0_H0 ;  /* 0x2000003bff187230 */ /* 0x000fe40000004100 */
[----:B------:R-:W-:Y:S02]  /*22250*/  HADD2.F32 R22, -RZ, R84.H0_H0 ;  /* 0x20000054ff167230 */ /* 0x000fe40000004100 */
[----:B------:R-:W-:Y:S01]  /*22260*/  FFMA.FTZ R19, R32, R19, R20 ;  /* 0x0000001320137223 */ /* 0x000fe20000010014 */
[----:B------:R-:W-:-:S02]  /*22270*/  HADD2.F32 R38, -RZ, R60.H0_H0 ;  /* 0x2000003cff267230 */ /* 0x000fc40000004100 */
[----:B------:R-:W-:Y:S01]  /*22280*/  FFMA.FTZ R14, R33, R14, R24 ;  /* 0x0000000e210e7223 */ /* 0x000fe20000010018 */
[----:B------:R-:W-:Y:S02]  /*22290*/  HADD2.F32 R21, -RZ, R85.H0_H0 ;  /* 0x20000055ff157230 */ /* 0x000fe40000004100 */
[--C-:B------:R-:W-:Y:S02]  /*222a0*/  HADD2.F32 R23, -RZ, R106.reuse.H0_H0 ;  /* 0x2000006aff177230 */ /* 0x100fe40000004100 */
[----:B------:R-:W-:Y:S01]  /*222b0*/  FFMA.FTZ R20, R31, R22, R38 ;  /* 0x000000161f147223 */ /* 0x000fe20000010026 */
[----:B------:R-:W-:Y:S02]  /*222c0*/  HADD2.F32 R25, -RZ, R87.H0_H0 ;  /* 0x20000057ff197230 */ /* 0x000fe40000004100 */
[----:B------:R-:W-:Y:S02]  /*222d0*/  HADD2.F32 R32, -RZ, R106.H1_H1 ;  /* 0x3000006aff207230 */ /* 0x000fe40000004100 */
[----:B------:R-:W-:Y:S01]  /*222e0*/  FFMA.FTZ R21, R30, R21, R23 ;  /* 0x000000151e157223 */ /* 0x000fe20000010017 */
[----:B------:R-:W-:-:S02]  /*222f0*/  HADD2.F32 R24, -RZ, R86.H0_H0 ;  /* 0x20000056ff187230 */ /* 0x000fc40000004100 */
[----:B------:R-:W-:Y:S02]  /*22300*/  HADD2.F32 R22, -RZ, R46.H0_H0 ;  /* 0x2000002eff167230 */ /* 0x000fe40000004100 */
[----:B------:R-:W-:Y:S01]  /*22310*/  FFMA.FTZ R25, R30, R25, R32 ;  /* 0x000000191e197223 */ /* 0x000fe20000010020 */
[----:B------:R-:W-:Y:S02]  /*22320*/  HADD2.F32 R33, -RZ, R84.H1_H1 ;  /* 0x30000054ff217230 */ /* 0x000fe40000004100 */
[----:B------:R-:W-:Y:S02]  /*22330*/  HADD2.F32 R37, -RZ, R61.H0_H0 ;  /* 0x2000003dff257230 */ /* 0x000fe40000004100 */
[----:B------:R-:W-:Y:S01]  /*22340*/  FFMA.FTZ R24, R31, R24, R22 ;  /* 0x000000181f187223 */ /* 0x000fe20000010016 */
[----:B------:R-:W-:Y:S02]  /*22350*/  HADD2.F32 R39, -RZ, R86.H1_H1 ;  /* 0x30000056ff277230 */ /* 0x000fe40000004100 */
[----:B------:R-:W-:-:S02]  /*22360*/  HADD2.F32 R36, -RZ, R47.H0_H0 ;  /* 0x2000002fff247230 */ /* 0x000fc40000004100 */
[C---:B------:R-:W-:Y:S01]  /*22370*/  FFMA.FTZ R22, R26.reuse, R33, R37 ;  /* 0x000000211a167223 */ /* 0x040fe20000010025 */
[----:B------:R-:W-:Y:S02]  /*22380*/  HADD2.F32 R30, -RZ, R85.H1_H1 ;  /* 0x30000055ff1e7230 */ /* 0x000fe40000004100 */
[----:B------:R-:W-:Y:S02]  /*22390*/  HADD2.F32 R31, -RZ, R107.H1_H1 ;  /* 0x3000006bff1f7230 */ /* 0x000fe40000004100 */
[----:B------:R-:W-:Y:S01]  /*223a0*/  FFMA.FTZ R26, R26, R39, R36 ;  /* 0x000000271a1a7223 */ /* 0x000fe20000010024 */
[----:B------:R-:W-:-:S04]  /*223b0*/  IMAD.WIDE.U32 R70, R117, 0x10, R34 ;  /* 0x0000001075467825 */ /* 0x000fc800078e0022 */
[C---:B------:R-:W-:Y:S01]  /*223c0*/  FFMA.FTZ R23, R27.reuse, R30, R152 ;  /* 0x0000001e1b177223 */ /* 0x040fe20000010098 */
[----:B------:R-:W-:Y:S01]  /*223d0*/  FFMA.FTZ R27, R27, R154, R31 ;  /* 0x0000009a1b1b7223 */ /* 0x000fe2000001001f */
[--C-:B------:R-:W-:Y:S01]  /*223e0*/  IMAD.WIDE.U32 R130, R117, 0x10, R28.reuse ;  /* 0x0000001075827825 */ /* 0x100fe200078e001c */
[----:B------:R0:W-:Y:S03]  /*223f0*/  STG.E.128 desc[UR8][R70.64], R12 ;  /* 0x0000000c46007986 */ /* 0x0001e6000c101d08 */
[--C-:B------:R-:W-:Y:S01]  /*22400*/  IMAD.WIDE.U32 R120, R121, 0x10, R28.reuse ;  /* 0x0000001079787825 */ /* 0x100fe200078e001c */
[----:B------:R1:W-:Y:S03]  /*22410*/  STG.E.128 desc[UR8][R130.64], R16 ;  /* 0x0000001082007986 */ /* 0x0003e6000c101d08 */
[--C-:B------:R-:W-:Y:S01]  /*22420*/  IMAD.WIDE.U32 R36, R125, 0x10, R28.reuse ;  /* 0x000000107d247825 */ /* 0x100fe200078e001c */
[----:B------:R2:W-:Y:S03]  /*22430*/  STG.E.128 desc[UR8][R118.64], R20 ;  /* 0x0000001476007986 */ /* 0x0005e6000c101d08 */
[--C-:B------:R-:W-:Y:S01]  /*22440*/  IMAD.WIDE.U32 R38, R127, 0x10, R28.reuse ;  /* 0x000000107f267825 */ /* 0x100fe200078e001c */
[----:B------:R3:W-:Y:S03]  /*22450*/  STG.E.128 desc[UR8][R120.64], R24 ;  /* 0x0000001878007986 */ /* 0x0007e6000c101d08 */
[----:B------:R-:W-:-:S04]  /*22460*/  IMAD.WIDE.U32 R68, R129, 0x10, R28 ;  /* 0x0000001081447825 */ /* 0x000fc800078e001c */
[----:B------:R-:W-:Y:S01]  /*22470*/  FFMA.FTZ R28, R151, R156, R158 ;  /* 0x0000009c971c7223 */ /* 0x000fe2000001009e */
[----:B0-----:R-:W0:Y:S01]  /*22480*/  LDC.64 R70, c[0x0][0x380] ;  /* 0x0000e000ff467b82 */ /* 0x001e220000000a00 */
[----:B------:R-:W-:-:S04]  /*22490*/  IMAD.WIDE.U32 R122, R125, 0x10, R34 ;  /* 0x000000107d7a7825 */ /* 0x000fc800078e0022 */
[----:B------:R-:W-:Y:S02]  /*224a0*/  HADD2.F32 R29, -RZ, R89.H0_H0 ;  /* 0x20000059ff1d7230 */ /* 0x000fe40000004100 */
[----:B------:R-:W-:Y:S02]  /*224b0*/  HADD2.F32 R31, -RZ, R108.H0_H0 ;  /* 0x2000006cff1f7230 */ /* 0x000fe40000004100 */
[----:B------:R-:W-:Y:S02]  /*224c0*/  HADD2.F32 R30, -RZ, R88.H1_H1 ;  /* 0x30000058ff1e7230 */ /* 0x000fe40000004100 */
[----:B------:R-:W-:Y:S02]  /*224d0*/  HADD2.F32 R152, -RZ, R63.H0_H0 ;  /* 0x2000003fff987230 */ /* 0x000fe40000004100 */
[----:B------:R-:W-:Y:S01]  /*224e0*/  FFMA.FTZ R29, R150, R29, R31 ;  /* 0x0000001d961d7223 */ /* 0x000fe2000001001f */
[----:B------:R-:W-:Y:S02]  /*224f0*/  HADD2.F32 R117, -RZ, R89.H1_H1 ;  /* 0x30000059ff757230 */ /* 0x000fe40000004100 */
[----:B------:R-:W-:-:S02]  /*22500*/  HADD2.F32 R125, -RZ, R109.H0_H0 ;  /* 0x2000006dff7d7230 */ /* 0x000fc40000004100 */
[----:B------:R-:W-:Y:S01]  /*22510*/  FFMA.FTZ R30, R149, R30, R152 ;  /* 0x0000001e951e7223 */ /* 0x000fe20000010098 */
[----:B------:R-:W-:Y:S02]  /*22520*/  HADD2.F32 R15, -RZ, R91.H1_H1 ;  /* 0x3000005bff0f7230 */ /* 0x000fe40000004100 */
[----:B-1----:R-:W-:Y:S02]  /*22530*/  HADD2.F32 R17, -RZ, R109.H1_H1 ;  /* 0x3000006dff117230 */ /* 0x002fe40000004100 */
[C---:B------:R-:W-:Y:S01]  /*22540*/  FFMA.FTZ R31, R148.reuse, R117, R125 ;  /* 0x00000075941f7223 */ /* 0x040fe2000001007d */
[----:B------:R-:W-:Y:S02]  /*22550*/  HADD2.F32 R16, -RZ, R92.H0_H0 ;  /* 0x2000005cff107230 */ /* 0x000fe40000004100 */
[----:B------:R-:W-:Y:S02]  /*22560*/  HADD2.F32 R18, -RZ, R64.H0_H0 ;  /* 0x20000040ff127230 */ /* 0x000fe40000004100 */
[----:B------:R-:W-:Y:S01]  /*22570*/  FFMA.FTZ R15, R148, R15, R17 ;  /* 0x0000000f940f7223 */ /* 0x000fe20000010011 */
[----:B------:R1:W-:Y:S01]  /*22580*/  STG.E.128 desc[UR8][R122.64], R28 ;  /* 0x0000001c7a007986 */ /* 0x0003e2000c101d08 */
[----:B--2---:R-:W-:Y:S01]  /*22590*/  HADD2.F32 R21, -RZ, R95.H0_H0 ;  /* 0x2000005fff157230 */ /* 0x004fe20000004100 */
[----:B0-----:R-:W-:Y:S01]  /*225a0*/  IADD3 R76, PT, PT, R76, R70, RZ ;  /* 0x000000464c4c7210 */ /* 0x001fe20007ffe0ff */
[----:B------:R-:W-:Y:S01]  /*225b0*/  FFMA.FTZ R16, R147, R16, R18 ;  /* 0x0000001093107223 */ /* 0x000fe20000010012 */
[----:B------:R-:W-:-:S02]  /*225c0*/  HADD2.F32 R22, -RZ, R110.H1_H1 ;  /* 0x3000006eff167230 */ /* 0x000fc40000004100 */
[----:B------:R-:W-:Y:S01]  /*225d0*/  HADD2.F32 R20, -RZ, R94.H0_H0 ;  /* 0x2000005eff147230 */ /* 0x000fe20000004100 */
[----:B------:R-:W-:Y:S01]  /*225e0*/  ISETP.GE.AND P1, PT, R76, R71, PT ;  /* 0x000000474c00720c */ /* 0x000fe20003f26270 */
[----:B------:R-:W-:Y:S02]  /*225f0*/  HADD2.F32 R18, -RZ, R50.H0_H0 ;  /* 0x20000032ff127230 */ /* 0x000fe40000004100 */
[----:B------:R-:W-:Y:S01]  /*22600*/  FFMA.FTZ R21, R146, R21, R22 ;  /* 0x0000001592157223 */ /* 0x000fe20000010016 */
[----:B------:R-:W-:Y:S02]  /*22610*/  HADD2.F32 R17, -RZ, R93.H0_H0 ;  /* 0x2000005dff117230 */ /* 0x000fe40000004100 */
[----:B------:R-:W-:Y:S02]  /*22620*/  HADD2.F32 R19, -RZ, R110.H0_H0 ;  /* 0x2000006eff137230 */ /* 0x000fe40000004100 */
[----:B------:R-:W-:Y:S01]  /*22630*/  FFMA.FTZ R20, R147, R20, R18 ;  /* 0x0000001493147223 */ /* 0x000fe20000010012 */
[----:B------:R-:W-:-:S02]  /*22640*/  HADD2.F32 R23, -RZ, R51.H0_H0 ;  /* 0x20000033ff177230 */ /* 0x000fc40000004100 */
[----:B---3--:R-:W-:Y:S02]  /*22650*/  HADD2.F32 R24, -RZ, R92.H1_H1 ;  /* 0x3000005cff187230 */ /* 0x008fe40000004100 */
[----:B------:R-:W-:Y:S01]  /*22660*/  FFMA.FTZ R17, R146, R17, R19 ;  /* 0x0000001192117223 */ /* 0x000fe20000010013 */
[----:B-1----:R-:W-:Y:S02]  /*22670*/  HADD2.F32 R28, -RZ, R94.H1_H1 ;  /* 0x3000005eff1c7230 */ /* 0x002fe40000004100 */
[----:B------:R-:W-:Y:S02]  /*22680*/  HADD2.F32 R26, -RZ, R65.H0_H0 ;  /* 0x20000041ff1a7230 */ /* 0x000fe40000004100 */
[----:B------:R-:W-:Y:S02]  /*22690*/  HADD2.F32 R19, -RZ, R93.H1_H1 ;  /* 0x3000005dff137230 */ /* 0x000fe40000004100 */
[----:B------:R-:W-:Y:S01]  /*226a0*/  FFMA.FTZ R22, R145, R28, R23 ;  /* 0x0000001c91167223 */ /* 0x000fe20000010017 */
[----:B------:R-:W-:-:S02]  /*226b0*/  HADD2.F32 R23, -RZ, R111.H0_H0 ;  /* 0x2000006fff177230 */ /* 0x000fc40000004100 */
[----:B------:R-:W-:Y:S01]  /*226c0*/  FFMA.FTZ R18, R145, R24, R26 ;  /* 0x0000001891127223 */ /* 0x000fe2000001001a */
[----:B------:R-:W-:Y:S02]  /*226d0*/  HADD2.F32 R25, -RZ, R95.H1_H1 ;  /* 0x3000005fff197230 */ /* 0x000fe40000004100 */
        /* <DEDUP_REMOVED lines=8> */
[----:B------:R-:W-:Y:S02]  /*22760*/  HADD2.F32 R29, -RZ, R97.H0_H0 ;  /* 0x20000061ff1d7230 */ /* 0x000fe40000004100 */
[----:B------:R-:W-:Y:S02]  /*22770*/  HADD2.F32 R31, -RZ, R112.H0_H0 ;  /* 0x20000070ff1f7230 */ /* 0x000fe40000004100 */
[----:B------:R-:W-:Y:S01]  /*22780*/  FFMA.FTZ R28, R143, R30, R27 ;  /* 0x0000001e8f1c7223 */ /* 0x000fe2000001001b */
[----:B------:R-:W-:Y:S02]  /*22790*/  HADD2.F32 R117, -RZ, R91.H0_H0 ;  /* 0x2000005bff757230 */ /* 0x000fe40000004100 */
[----:B------:R-:W-:-:S02]  /*227a0*/  HADD2.F32 R125, -RZ, R108.H1_H1 ;  /* 0x3000006cff7d7230 */ /* 0x000fc40000004100 */
[----:B------:R-:W-:Y:S01]  /*227b0*/  FFMA.FTZ R25, R142, R29, R31 ;  /* 0x0000001d8e197223 */ /* 0x000fe2000001001f */
[----:B------:R-:W-:Y:S02]  /*227c0*/  HADD2.F32 R152, -RZ, R90.H0_H0 ;  /* 0x2000005aff987230 */ /* 0x000fe40000004100 */
[----:B------:R-:W-:Y:S02]  /*227d0*/  HADD2.F32 R154, -RZ, R48.H0_H0 ;  /* 0x20000030ff9a7230 */ /* 0x000fe40000004100 */
[----:B------:R-:W-:Y:S01]  /*227e0*/  FFMA.FTZ R13, R150, R117, R125 ;  /* 0x00000075960d7223 */ /* 0x000fe2000001007d */
[----:B------:R-:W-:Y:S02]  /*227f0*/  HADD2.F32 R156, -RZ, R90.H1_H1 ;  /* 0x3000005aff9c7230 */ /* 0x000fe40000004100 */
[----:B------:R-:W-:Y:S02]  /*22800*/  HADD2.F32 R158, -RZ, R49.H0_H0 ;  /* 0x20000031ff9e7230 */ /* 0x000fe40000004100 */
[----:B------:R-:W-:Y:S01]  /*22810*/  FFMA.FTZ R12, R151, R152, R154 ;  /* 0x00000098970c7223 */ /* 0x000fe2000001009a */
[----:B------:R-:W-:-:S02]  /*22820*/  HADD2.F32 R29, -RZ, R99.H0_H0 ;  /* 0x20000063ff1d7230 */ /* 0x000fc40000004100 */
[----:B------:R-:W-:Y:S02]  /*22830*/  HADD2.F32 R27, -RZ, R112.H1_H1 ;  /* 0x30000070ff1b7230 */ /* 0x000fe40000004100 */
[----:B------:R-:W-:Y:S01]  /*22840*/  FFMA.FTZ R14, R149, R156, R158 ;  /* 0x0000009c950e7223 */ /* 0x000fe2000001009e */
[----:B------:R-:W-:Y:S02]  /*22850*/  HADD2.F32 R26, -RZ, R96.H1_H1 ;  /* 0x30000060ff1a7230 */ /* 0x000fe40000004100 */
[----:B------:R-:W-:Y:S02]  /*22860*/  HADD2.F32 R30, -RZ, R3.H0_H0 ;  /* 0x20000003ff1e7230 */ /* 0x000fe40000004100 */
[----:B------:R-:W-:Y:S01]  /*22870*/  FFMA.FTZ R29, R142, R29, R27 ;  /* 0x0000001d8e1d7223 */ /* 0x000fe2000001001b */
[----:B------:R-:W-:Y:S01]  /*22880*/  HADD2.F32 R118, -RZ, R98.H1_H1 ;  /* 0x30000062ff767230 */ /* 0x000fe20000004100 */
[----:B------:R0:W-:Y:S01]  /*22890*/  STG.E.128 desc[UR8][R36.64], R12 ;  /* 0x0000000c24007986 */ /* 0x0001e2000c101d08 */
[----:B------:R-:W-:-:S02]  /*228a0*/  HADD2.F32 R31, -RZ, R53.H0_H0 ;  /* 0x20000035ff1f7230 */ /* 0x000fc40000004100 */
[C---:B------:R-:W-:Y:S01]  /*228b0*/  FFMA.FTZ R26, R141.reuse, R26, R30 ;  /* 0x0000001a8d1a7223 */ /* 0x040fe2000001001e */
[----:B------:R-:W-:Y:S02]  /*228c0*/  HADD2.F32 R117, -RZ, R97.H1_H1 ;  /* 0x30000061ff757230 */ /* 0x000fe40000004100 */
[----:B------:R-:W-:Y:S02]  /*228d0*/  HADD2.F32 R119, -RZ, R113.H0_H0 ;  /* 0x20000071ff777230 */ /* 0x000fe40000004100 */
[----:B------:R-:W-:Y:S01]  /*228e0*/  FFMA.FTZ R30, R141, R118, R31 ;  /* 0x000000768d1e7223 */ /* 0x000fe2000001001f */
[----:B------:R-:W-:Y:S02]  /*228f0*/  HADD2.F32 R121, -RZ, R99.H1_H1 ;  /* 0x30000063ff797230 */ /* 0x000fe40000004100 */
[----:B------:R-:W-:Y:S02]  /*22900*/  HADD2.F32 R120, -RZ, R113.H1_H1 ;  /* 0x30000071ff787230 */ /* 0x000fe40000004100 */
[----:B------:R-:W-:Y:S01]  /*22910*/  FFMA.FTZ R27, R140, R117, R119 ;  /* 0x000000758c1b7223 */ /* 0x000fe20000010077 */
[----:B------:R-:W-:-:S04]  /*22920*/  IMAD.WIDE.U32 R32, R127, 0x10, R34 ;  /* 0x000000107f207825 */ /* 0x000fc800078e0022 */
[----:B------:R-:W-:Y:S01]  /*22930*/  FFMA.FTZ R31, R140, R121, R120 ;  /* 0x000000798c1f7223 */ /* 0x000fe20000010078 */
[----:B------:R-:W-:Y:S01]  /*22940*/  IMAD.WIDE.U32 R34, R129, 0x10, R34 ;  /* 0x0000001081227825 */ /* 0x000fe200078e0022 */
[----:B------:R0:W-:Y:S04]  /*22950*/  STG.E.128 desc[UR8][R32.64], R16 ;  /* 0x0000001020007986 */ /* 0x0001e8000c101d08 */
[----:B------:R0:W-:Y:S04]  /*22960*/  STG.E.128 desc[UR8][R38.64], R20 ;  /* 0x0000001426007986 */ /* 0x0001e8000c101d08 */
[----:B------:R0:W-:Y:S04]  /*22970*/  STG.E.128 desc[UR8][R34.64], R24 ;  /* 0x0000001822007986 */ /* 0x0001e8000c101d08 */
[----:B------:R0:W-:Y:S01]  /*22980*/  STG.E.128 desc[UR8][R68.64], R28 ;  /* 0x0000001c44007986 */ /* 0x0001e2000c101d08 */
[----:B------:R-:W-:Y:S05]  /*22990*/  @!P1 BRA `(.L_x_25414) ;  /* 0xfffffdec00c89947 */ /* 0x000fea000383ffff */
[----:B------:R-:W-:Y:S05]  /*229a0*/  EXIT ;  /* 0x000000000000794d */ /* 0x000fea0003800000 */
.L_x_25415:
        /* <DEDUP_REMOVED lines=13> */
.L_x_27913:


//--------------------- .text._ZN10layer_norm31ln_parallel_residual_fwd_kernelINS_13Kernel_traitsI6__halfffffjLj7168ELj1ELj1ELj8ELj16ENS_18Kernel_traits_baseILj7168ES2_ffffjLj256EEEEELb1ELb1ELb0EEEvNS_9FwdParamsE --------------------------
	.section	.text._ZN10layer_norm31ln_parallel_residual_fwd_kernelINS_13Kernel_traitsI6__halfffffjLj7168ELj1ELj1ELj8ELj16ENS_18Kernel_traits_baseILj7168ES2_ffffjLj256EEEEELb1ELb1ELb0EEEvNS_9FwdParamsE,"ax",@progbits
	.align	128
        .global         _ZN10layer_norm31ln_parallel_residual_fwd_kernelINS_13Kernel_traitsI6__halfffffjLj7168ELj1ELj1ELj8ELj16ENS_18Kernel_traits_baseILj7168ES2_ffffjLj256EEEEELb1ELb1ELb0EEEvNS_9FwdParamsE
        .type           _ZN10layer_norm31ln_parallel_residual_fwd_kernelINS_13Kernel_traitsI6__halfffffjLj7168ELj1ELj1ELj8ELj16ENS_18Kernel_traits_baseILj7168ES2_ffffjLj256EEEEELb1ELb1ELb0EEEvNS_9FwdParamsE,@function
        .size           _ZN10layer_norm31ln_parallel_residual_fwd_kernelINS_13Kernel_traitsI6__halfffffjLj7168ELj1ELj1ELj8ELj16ENS_18Kernel_traits_baseILj7168ES2_ffffjLj256EEEEELb1ELb1ELb0EEEvNS_9FwdParamsE,(.L_x_27914 - _ZN10layer_norm31ln_parallel_residual_fwd_kernelINS_13Kernel_traitsI6__halfffffjLj7168ELj1ELj1ELj8ELj16ENS_18Kernel_traits_baseILj7168ES2_ffffjLj256EEEEELb1ELb1ELb0EEEvNS_9FwdParamsE)
        .other          _ZN10layer_norm31ln_parallel_residual_fwd_kernelINS_13Kernel_traitsI6__halfffffjLj7168ELj1ELj1ELj8ELj16ENS_18Kernel_traits_baseILj7168ES2_ffffjLj256EEEEELb1ELb1ELb0EEEvNS_9FwdParamsE,@"STO_CUDA_ENTRY STV_DEFAULT"
_ZN10layer_norm31ln_parallel_residual_fwd_kernelINS_13Kernel_traitsI6__halfffffjLj7168ELj1ELj1ELj8ELj16ENS_18Kernel_traits_baseILj7168ES2_ffffjLj256EEEEELb1ELb1ELb0EEEvNS_9FwdParamsE:
.text._ZN10layer_norm31ln_parallel_residual_fwd_kernelINS_13Kernel_traitsI6__halfffffjLj7168ELj1ELj1ELj8ELj16ENS_18Kernel_traits_baseILj7168ES2_ffffjLj256EEEEELb1ELb1ELb0EEEvNS_9FwdParamsE:
[----:B------:R-:W-:Y:S01]  /*0000*/  LDC R1, c[0x0][0x37c] ;  /* 0x0000df00ff017b82 */ /* 0x000fe20000000800 */
[----:B------:R-:W0:Y:S07]  /*0010*/  LDCU.U8 UR4, c[0x0][0x464] ;  /* 0x00008c80ff0477ac */ /* 0x000e2e0008000000 */
[----:B------:R-:W1:Y:S01]  /*0020*/  LDC R9, c[0x0][0x45c] ;  /* 0x00011700ff097b82 */ /* 0x000e620000000800 */
[----:B------:R-:W2:Y:S01]  /*0030*/  LDCU.64 UR8, c[0x0][0x450] ;  /* 0x00008a00ff0877ac */ /* 0x000ea20008000a00 */
[----:B------:R-:W3:Y:S06]  /*0040*/  LDCU.64 UR6, c[0x0][0x358] ;  /* 0x00006b00ff0677ac */ /* 0x000eec0008000a00 */
[----:B------:R-:W4:Y:S01]  /*0050*/  LDC R6, c[0x0][0x458] ;  /* 0x00011600ff067b82 */ /* 0x000f220000000800 */
[----:B------:R-:W5:Y:S01]  /*0060*/  LDCU.64 UR10, c[0x0][0x438] ;  /* 0x00008700ff0a77ac */ /* 0x000f620008000a00 */
[----:B------:R-:W5:Y:S01]  /*0070*/  LDCU UR5, c[0x0][0x388] ;  /* 0x00007100ff0577ac */ /* 0x000f620008000800 */
[----:B0-----:R-:W-:Y:S01]  /*0080*/  ISETP.NE.AND P0, PT, RZ, UR4, PT ;  /* 0x00000004ff007c0c */ /* 0x001fe2000bf05270 */
[----:B--2---:R-:W-:-:S02]  /*0090*/  IMAD.U32 R2, RZ, RZ, UR8 ;  /* 0x00000008ff027e24 */ /* 0x004fc4000f8e00ff */
[----:B------:R-:W-:-:S10]  /*00a0*/  IMAD.U32 R3, RZ, RZ, UR9 ;  /* 0x00000009ff037e24 */ /* 0x000fd4000f8e00ff */
[----:B-1----:R-:W-:Y:S01]  /*00b0*/  @P0 MOV R7, R9 ;  /* 0x0000000900070202 */ /* 0x002fe20000000f00 */
[----:B---3--:R-:W2:Y:S01]  /*00c0*/  @P0 LDG.E.64 R2, desc[UR6][R2.64] ;  /* 0x0000000602020981 */ /* 0x008ea2000c1e1b00 */
[----:B------:R-:W0:Y:S03]  /*00d0*/  @P0 LDC R11, c[0x0][0x460] ;  /* 0x00011800ff0b0b82 */ /* 0x000e260000000800 */
[----:B----4-:R1:W0:Y:S01]  /*00e0*/  @P0 LDG.E.64 R4, desc[UR6][R6.64] ;  /* 0x0000000606040981 */ /* 0x010222000c1e1b00 */
[----:B-----5:R-:W-:Y:S01]  /*00f0*/  UISETP.NE.U32.AND UP0, UPT, UR10, URZ, UPT ;  /* 0x000000ff0a00728c */ /* 0x020fe2000bf05070 */
[----:B------:R-:W-:Y:S01]  /*0100*/  BSSY.RECONVERGENT B0, `(.L_x_25416) ;  /* 0x000008a000007945 */ /* 0x000fe20003800200 */
[----:B------:R-:W-:Y:S01]  /*0110*/  USHF.R.S32.HI UR4, URZ, 0x1f, UR5 ;  /* 0x0000001fff047899 */ /* 0x000fe20008011405 */
[----:B------:R-:W3:Y:S01]  /*0120*/  S2R R79, SR_TID.X ;  /* 0x00000000004f7919 */ /* 0x000ee20000002100 */
[----:B------:R-:W4:Y:S01]  /*0130*/  S2UR UR16, SR_CTAID.X ;  /* 0x00000000001079c3 */ /* 0x000f220000002500 */
[----:B------:R-:W-:-:S02]  /*0140*/  UISETP.NE.AND.EX UP0, UPT, UR11, URZ, UPT, UP0 ;  /* 0x000000ff0b00728c */ /* 0x000fc4000bf05300 */
[----:B------:R-:W-:-:S04]  /*0150*/  ULEA.HI UR4, UR4, UR5, URZ, 0x2 ;  /* 0x0000000504047291 */ /* 0x000fc8000f8f10ff */
[----:B------:R-:W-:Y:S01]  /*0160*/  USHF.R.S32.HI UR4, URZ, 0x2, UR4 ;  /* 0x00000002ff047899 */ /* 0x000fe20008011404 */
[----:B------:R-:W4:Y:S01]  /*0170*/  LDC R76, c[0x0][0x360] ;  /* 0x0000d800ff4c7b82 */ /* 0x000f220000000800 */
[----:B---3--:R-:W-:Y:S01]  /*0180*/  IMAD.MOV.U32 R47, RZ, RZ, R79 ;  /* 0x000000ffff2f7224 */ /* 0x008fe200078e004f */
[----:B-1----:R-:W-:-:S03]  /*0190*/  LOP3.LUT R7, R79, 0xe0, RZ, 0xc0, !PT ;  /* 0x000000e04f077812 */ /* 0x002fc600078ec0ff */
[----:B----4-:R-:W-:Y:S01]  /*01a0*/  IMAD R76, R76, UR16, R47 ;  /* 0x000000104c4c7c24 */ /* 0x010fe2000f8e022f */
[----:B------:R-:W-:-:S04]  /*01b0*/  LOP3.LUT R0, R47, 0xff, RZ, 0x3c, !PT ;  /* 0x000000ff2f007812 */ /* 0x000fc800078e3cff */
[----:B------:R-:W-:Y:S02]  /*01c0*/  IADD3 R0, PT, PT, R0, UR4, RZ ;  /* 0x0000000400007c10 */ /* 0x000fe4000fffe0ff */
[----:B--2---:R-:W-:Y:S02]  /*01d0*/  @P0 R2UR UR8, R2 ;  /* 0x00000000020802ca */ /* 0x004fe400000e0000 */
[----:B------:R-:W-:Y:S02]  /*01e0*/  @P0 R2UR UR9, R3 ;  /* 0x00000000030902ca */ /* 0x000fe400000e0000 */
[----:B0-----:R-:W-:-:S05]  /*01f0*/  @P0 IADD3 R6, P1, PT, R4, R11, RZ ;  /* 0x0000000b04060210 */ /* 0x001fca0007f3e0ff */
[----:B------:R-:W-:-:S04]  /*0200*/  @P0 IMAD.X R9, RZ, RZ, R5, P1 ;  /* 0x000000ffff090224 */ /* 0x000fc800008e0605 */
[----:B------:R-:W-:Y:S01]  /*0210*/  UIADD3 UR25, UPT, UPT, UR8, -0x61c88647, URZ ;  /* 0x9e3779b908197890 */ /* 0x000fe2000fffe0ff */
[--C-:B------:R-:W-:Y:S01]  /*0220*/  SHF.R.U64 R75, R6, 0x2, R9.reuse ;  /* 0x00000002064b7819 */ /* 0x100fe20000001209 */
[----:B------:R-:W-:Y:S01]  /*0230*/  UIADD3 UR26, UPT, UPT, UR9, -0x4498517b, URZ ;  /* 0xbb67ae85091a7890 */ /* 0x000fe2000fffe0ff */
[----:B------:R-:W-:Y:S01]  /*0240*/  SHF.R.U32.HI R74, RZ, 0x2, R9 ;  /* 0x00000002ff4a7819 */ /* 0x000fe20000011609 */
[----:B------:R-:W-:Y:S02]  /*0250*/  UIADD3 UR17, UPT, UPT, UR8, 0x3c6ef372, URZ ;  /* 0x3c6ef37208117890 */ /* 0x000fe4000fffe0ff */
        /* <DEDUP_REMOVED lines=22> */
[----:B------:R-:W-:Y:S01]  /*03c0*/  P2R R77, PR, RZ, 0x20 ;  /* 0x00000020ff4d7803 */ /* 0x000fe20000000000 */
[----:B------:R-:W0:Y:S08]  /*03d0*/  @P5 LDC.64 R4, c[0x0][0x3d0] ;  /* 0x0000f400ff045b82 */ /* 0x000e300000000a00 */
[----:B------:R-:W1:Y:S08]  /*03e0*/  @P5 LDC.64 R12, c[0x0][0x438] ;  /* 0x00010e00ff0c5b82 */ /* 0x000e700000000a00 */
[----:B------:R-:W2:Y:S08]  /*03f0*/  @P0 LDC.64 R14, c[0x0][0x3d0] ;  /* 0x0000f400ff0e0b82 */ /* 0x000eb00000000a00 */
[----:B------:R-:W3:Y:S01]  /*0400*/  @P0 LDC.64 R28, c[0x0][0x438] ;  /* 0x00010e00ff1c0b82 */ /* 0x000ee20000000a00 */
[----:B0-----:R-:W-:-:S05]  /*0410*/  @P5 IMAD.WIDE.U32 R4, R47, 0x8, R4 ;  /* 0x000000082f045825 */ /* 0x001fca00078e0004 */
[----:B------:R0:W5:Y:S02]  /*0420*/  @P5 LDG.E.64 R8, desc[UR6][R4.64] ;  /* 0x0000000604085981 */ /* 0x000164000c1e1b00 */
[----:B------:R-:W4:Y:S01]  /*0430*/  @P1 LDC.64 R30, c[0x0][0x3d0] ;  /* 0x0000f400ff1e1b82 */ /* 0x000f220000000a00 */
[C---:B-1----:R-:W-:Y:S01]  /*0440*/  @P5 IMAD.WIDE.U32 R12, R47.reuse, 0x8, R12 ;  /* 0x000000082f0c5825 */ /* 0x042fe200078e000c */
[----:B------:R-:W-:-:S04]  /*0450*/  @P5 LOP3.LUT R47, R47, 0x100, RZ, 0xfc, !PT ;  /* 0x000001002f2f5812 */ /* 0x000fc800078efcff */
[----:B------:R0:W5:Y:S02]  /*0460*/  @P5 LD.E.64 R26, desc[UR6][R12.64] ;  /* 0x000000060c1a5980 */ /* 0x000164000c101b00 */
[----:B------:R-:W1:Y:S01]  /*0470*/  @P1 LDC.64 R32, c[0x0][0x438] ;  /* 0x00010e00ff201b82 */ /* 0x000e620000000a00 */
[----:B--2---:R-:W-:-:S05]  /*0480*/  @P0 IMAD.WIDE.U32 R14, R47, 0x8, R14 ;  /* 0x000000082f0e0825 */ /* 0x004fca00078e000e */
[----:B------:R0:W5:Y:S02]  /*0490*/  @P0 LDG.E.64 R2, desc[UR6][R14.64] ;  /* 0x000000060e020981 */ /* 0x000164000c1e1b00 */
[----:B------:R-:W2:Y:S01]  /*04a0*/  @P2 LDC.64 R34, c[0x0][0x3d0] ;  /* 0x0000f400ff222b82 */ /* 0x000ea20000000a00 */
[----:B---3--:R-:W-:-:S04]  /*04b0*/  @P0 IMAD.WIDE.U32 R28, R47, 0x8, R28 ;  /* 0x000000082f1c0825 */ /* 0x008fc800078e001c */
[----:B------:R-:W-:Y:S01]  /*04c0*/  @P0 VIADD R47, R47, 0x100 ;  /* 0x000001002f2f0836 */ /* 0x000fe20000000000 */
[----:B------:R0:W5:Y:S02]  /*04d0*/  @P0 LD.E.64 R24, desc[UR6][R28.64] ;  /* 0x000000061c180980 */ /* 0x000164000c101b00 */
[----:B------:R-:W3:Y:S01]  /*04e0*/  @P2 LDC.64 R36, c[0x0][0x438] ;  /* 0x00010e00ff242b82 */ /* 0x000ee20000000a00 */
[----:B----4-:R-:W-:-:S05]  /*04f0*/  @P1 IMAD.WIDE.U32 R30, R47, 0x8, R30 ;  /* 0x000000082f1e1825 */ /* 0x010fca00078e001e */
[----:B------:R0:W5:Y:S02]  /*0500*/  @P1 LDG.E.64 R84, desc[UR6][R30.64] ;  /* 0x000000061e541981 */ /* 0x000164000c1e1b00 */
[----:B------:R-:W4:Y:S01]  /*0510*/  @P3 LDC.64 R38, c[0x0][0x3d0] ;  /* 0x0000f400ff263b82 */ /* 0x000f220000000a00 */
[----:B-1----:R-:W-:-:S04]  /*0520*/  @P1 IMAD.WIDE.U32 R32, R47, 0x8, R32 ;  /* 0x000000082f201825 */ /* 0x002fc800078e0020 */
[----:B------:R-:W-:Y:S01]  /*0530*/  @P1 VIADD R47, R47, 0x100 ;  /* 0x000001002f2f1836 */ /* 0x000fe20000000000 */
        /* <DEDUP_REMOVED lines=11> */
[----:B-1----:R-:W-:-:S04]  /*05f0*/  @P3 IMAD.WIDE.U32 R40, R47, 0x8, R40 ;  /* 0x000000082f283825 */ /* 0x002fc800078e0028 */
[----:B------:R-:W-:Y:S01]  /*0600*/  @P3 VIADD R47, R47, 0x100 ;  /* 0x000001002f2f3836 */ /* 0x000fe20000000000 */
[----:B------:R0:W5:Y:S03]  /*0610*/  @P3 LD.E.64 R18, desc[UR6][R40.64] ;  /* 0x0000000628123980 */ /* 0x000166000c101b00 */
[----:B--2---:R-:W-:-:S05]  /*0620*/  @P4 IMAD.WIDE.U32 R42, R47, 0x8, R42 ;  /* 0x000000082f2a4825 */ /* 0x004fca00078e002a */
[----:B------:R0:W5:Y:S01]  /*0630*/  @P4 LDG.E.64 R10, desc[UR6][R42.64] ;  /* 0x000000062a0a4981 */ /* 0x000162000c1e1b00 */
[----:B---3--:R-:W-:-:S05]  /*0640*/  @P4 IMAD.WIDE.U32 R44, R47, 0x8, R44 ;  /* 0x000000082f2c4825 */ /* 0x008fca00078e002c */
[----:B------:R0:W5:Y:S01]  /*0650*/  @P4 LD.E.64 R16, desc[UR6][R44.64] ;  /* 0x000000062c104980 */ /* 0x000162000c101b00 */
[----:B------:R-:W-:Y:S01]  /*0660*/  ISETP.GE.U32.AND P0, PT, R0, 0x700, PT ;  /* 0x000007000000780c */ /* 0x000fe20003f06070 */
[----:B------:R-:W-:-:S12]  /*0670*/  @P4 VIADD R47, R47, 0x100 ;  /* 0x000001002f2f4836 */ /* 0x000fd80000000000 */
        /* <DEDUP_REMOVED lines=8> */
.L_x_25417:
        /* <DEDUP_REMOVED lines=8> */
[----:B------:R-:W-:-:S07]  /*0780*/  P2R R77, PR, RZ, 0x40 ;  /* 0x00000040ff4d7803 */ /* 0x000fce0000000000 */
[----:B------:R-:W1:Y:S08]  /*0790*/  @P0 LDC.64 R30, c[0x0][0x3d0] ;  /* 0x0000f400ff1e0b82 */ /* 0x000e700000000a00 */
[----:B------:R-:W2:Y:S08]  /*07a0*/  @P1 LDC.64 R32, c[0x0][0x3d0] ;  /* 0x0000f400ff201b82 */ /* 0x000eb00000000a00 */
[----:B------:R-:W3:Y:S01]  /*07b0*/  @P2 LDC.64 R34, c[0x0][0x3d0] ;  /* 0x0000f400ff222b82 */ /* 0x000ee20000000a00 */
[C---:B0-----:R-:W-:Y:S01]  /*07c0*/  @P6 IMAD.WIDE.U32 R28, R47.reuse, 0x8, R12 ;  /* 0x000000082f1c6825 */ /* 0x041fe200078e000c */
[----:B------:R-:W-:-:S04]  /*07d0*/  @P6 LOP3.LUT R47, R47, 0x100, RZ, 0xfc, !PT ;  /* 0x000001002f2f6812 */ /* 0x000fc800078efcff */
[----:B------:R0:W5:Y:S02]  /*07e0*/  @P6 LDG.E.64 R8, desc[UR6][R28.64] ;  /* 0x000000061c086981 */ /* 0x000164000c1e1b00 */
[----:B------:R-:W4:Y:S01]  /*07f0*/  @P3 LDC.64 R36, c[0x0][0x3d0] ;  /* 0x0000f400ff243b82 */ /* 0x000f220000000a00 */
[C---:B-1----:R-:W-:Y:S01]  /*0800*/  @P0 IMAD.WIDE.U32 R30, R47.reuse, 0x8, R30 ;  /* 0x000000082f1e0825 */ /* 0x042fe200078e001e */
[----:B------:R-:W-:-:S04]  /*0810*/  @P0 IADD3 R47, PT, PT, R47, 0x100, RZ ;  /* 0x000001002f2f0810 */ /* 0x000fc80007ffe0ff */
[----:B------:R0:W5:Y:S02]  /*0820*/  @P0 LDG.E.64 R2, desc[UR6][R30.64] ;  /* 0x000000061e020981 */ /* 0x000164000c1e1b00 */
[----:B------:R-:W1:Y:S01]  /*0830*/  @P4 LDC.64 R12, c[0x0][0x3d0] ;  /* 0x0000f400ff0c4b82 */ /* 0x000e620000000a00 */
[----:B--2---:R-:W-:-:S04]  /*0840*/  @P1 IMAD.WIDE.U32 R32, R47, 0x8, R32 ;  /* 0x000000082f201825 */ /* 0x004fc800078e0020 */
[----:B------:R-:W-:Y:S01]  /*0850*/  @P1 VIADD R47, R47, 0x100 ;  /* 0x000001002f2f1836 */ /* 0x000fe20000000000 */
[----:B------:R0:W5:Y:S02]  /*0860*/  @P1 LDG.E.64 R84, desc[UR6][R32.64] ;  /* 0x0000000620541981 */ /* 0x000164000c1e1b00 */
[----:B------:R-:W2:Y:S01]  /*0870*/  @P5 LDC.64 R40, c[0x0][0x3d0] ;  /* 0x0000f400ff285b82 */ /* 0x000ea20000000a00 */
[----:B---3--:R-:W-:-:S04]  /*0880*/  @P2 IMAD.WIDE.U32 R34, R47, 0x8, R34 ;  /* 0x000000082f222825 */ /* 0x008fc800078e0022 */
[----:B------:R-:W-:Y:S01]  /*0890*/  @P2 VIADD R47, R47, 0x100 ;  /* 0x000001002f2f2836 */ /* 0x000fe20000000000 */
[----:B------:R0:W5:Y:S03]  /*08a0*/  @P2 LDG.E.64 R82, desc[UR6][R34.64] ;  /* 0x0000000622522981 */ /* 0x000166000c1e1b00 */
[C---:B----4-:R-:W-:Y:S01]  /*08b0*/  @P3 IMAD.WIDE.U32 R36, R47.reuse, 0x8, R36 ;  /* 0x000000082f243825 */ /* 0x050fe200078e0024 */
[----:B------:R-:W-:-:S04]  /*08c0*/  @P3 IADD3 R47, PT, PT, R47, 0x100, RZ ;  /* 0x000001002f2f3810 */ /* 0x000fc80007ffe0ff */
[----:B------:R0:W5:Y:S01]  /*08d0*/  @P3 LDG.E.64 R80, desc[UR6][R36.64] ;  /* 0x0000000624503981 */ /* 0x000162000c1e1b00 */
[----:B-1----:R-:W-:-:S04]  /*08e0*/  @P4 IMAD.WIDE.U32 R38, R47, 0x8, R12 ;  /* 0x000000082f264825 */ /* 0x002fc800078e000c */
[----:B------:R-:W-:Y:S01]  /*08f0*/  @P4 VIADD R47, R47, 0x100 ;  /* 0x000001002f2f4836 */ /* 0x000fe20000000000 */
[----:B------:R0:W5:Y:S03]  /*0900*/  @P4 LDG.E.64 R10, desc[UR6][R38.64] ;  /* 0x00000006260a4981 */ /* 0x000166000c1e1b00 */
        /* <DEDUP_REMOVED lines=9> */
.L_x_25418:
[----:B------:R-:W-:Y:S05]  /*09a0*/  BSYNC.RECONVERGENT B0 ;  /* 0x0000000000007941 */ /* 0x000fea0003800200 */
.L_x_25416:
[----:B------:R-:W0:Y:S02]  /*09b0*/  LDCU UR5, c[0x0][0x384] ;  /* 0x00007080ff0577ac */ /* 0x000e240008000800 */
[----:B0-----:R-:W-:-:S06]  /*09c0*/  UISETP.GE.AND UP0, UPT, UR16, UR5, UPT ;  /* 0x000000051000728c */ /* 0x001fcc000bf06270 */
[----:B------:R-:W-:-:S13]  /*09d0*/  PLOP3.LUT P0, PT, PT, PT, UP0, 0x80, 0x8 ;  /* 0x000000000008781c */ /* 0x000fda0003f0f008 */
[----:B------:R-:W-:Y:S05]  /*09e0*/  @P0 EXIT ;  /* 0x000000000000094d */ /* 0x000fea0003800000 */
[----:B-----5:R-:W-:Y:S01]  /*09f0*/  IMAD.MOV.U32 R69, RZ, RZ, R8 ;  /* 0x000000ffff457224 */ /* 0x020fe200078e0008 */
[--C-:B------:R-:W-:Y:S01]  /*0a00*/  SHF.R.U64 R72, R8, 0x10, R9.reuse ;  /* 0x0000001008487819 */ /* 0x100fe20000001209 */
[C---:B------:R-:W-:Y:S01]  /*0a10*/  IMAD.HI.U32 R8, R75.reuse, -0x2daee0ad, RZ ;  /* 0xd2511f534b087827 */ /* 0x040fe200078e00ff */
[----:B------:R-:W-:Y:S01]  /*0a20*/  MOV R71, R9 ;  /* 0x0000000900477202 */ /* 0x000fe20000000f00 */
[----:B------:R-:W-:Y:S01]  /*0a30*/  USHF.R.U32.HI UR5, URZ, 0x1, UR4 ;  /* 0x00000001ff057899 */ /* 0x000fe20008011604 */
[----:B------:R-:W-:Y:S01]  /*0a40*/  SHF.R.U32.HI R73, RZ, 0x10, R9 ;  /* 0x00000010ff497819 */ /* 0x000fe20000011609 */
[----:B------:R-:W-:Y:S01]  /*0a50*/  IMAD.HI.U32 R9, R76, -0x326172a9, RZ ;  /* 0xcd9e8d574c097827 */ /* 0x000fe200078e00ff */
[----:B------:R-:W-:Y:S01]  /*0a60*/  LOP3.LUT R8, R8, UR9, RZ, 0x3c, !PT ;  /* 0x0000000908087c12 */ /* 0x000fe2000f8e3cff */
[----:B------:R-:W-:Y:S01]  /*0a70*/  ULOP3.LUT UR5, UR5, 0x7fffff80, URZ, 0xc0, !UPT ;  /* 0x7fffff8005057892 */ /* 0x000fe2000f8ec0ff */
[----:B------:R-:W-:Y:S01]  /*0a80*/  SHF.R.U64 R97, R2, 0x10, R3 ;  /* 0x0000001002617819 */ /* 0x000fe20000001203 */
[----:B------:R-:W-:Y:S01]  /*0a90*/  IMAD.MOV.U32 R96, RZ, RZ, R2 ;  /* 0x000000ffff607224 */ /* 0x000fe200078e0002 */
[----:B------:R-:W-:Y:S01]  /*0aa0*/  LOP3.LUT R9, R74, UR8, R9, 0x96, !PT ;  /* 0x000000084a097c12 */ /* 0x000fe2000f8e9609 */
[--C-:B------:R-:W-:Y:S01]  /*0ab0*/  IMAD.MOV.U32 R30, RZ, RZ, R3.reuse ;  /* 0x000000ffff1e7224 */ /* 0x100fe200078e0003 */
[----:B------:R-:W-:Y:S01]  /*0ac0*/  SHF.R.U32.HI R32, RZ, 0x10, R3 ;  /* 0x00000010ff207819 */ /* 0x000fe20000011603 */
[----:B------:R-:W-:Y:S01]  /*0ad0*/  IMAD R3, R76, -0x326172a9, RZ ;  /* 0xcd9e8d574c037824 */ /* 0x000fe200078e02ff */
[----:B------:R-:W-:Y:S01]  /*0ae0*/  MOV R98, R10 ;  /* 0x0000000a00627202 */ /* 0x000fe20000000f00 */
[----:B------:R-:W-:Y:S01]  /*0af0*/  IMAD.HI.U32 R2, R8, -0x326172a9, RZ ;  /* 0xcd9e8d5708027827 */ /* 0x000fe200078e00ff */
[--C-:B------:R-:W-:Y:S01]  /*0b00*/  SHF.R.U64 R99, R10, 0x10, R11.reuse ;  /* 0x000000100a637819 */ /* 0x100fe2000000120b */
[----:B------:R-:W-:Y:S01]  /*0b10*/  UPLOP3.LUT UP1, UPT, UPT, UPT, UPT, 0x40, 0x4 ;  /* 0x000000000004789c */ /* 0x000fe20003f2e870 */
[----:B------:R-:W-:Y:S01]  /*0b20*/  SHF.R.U32.HI R33, RZ, 0x10, R11 ;  /* 0x00000010ff217819 */ /* 0x000fe2000001160b */
[----:B------:R-:W-:Y:S01]  /*0b30*/  IMAD R13, R75, -0x2daee0ad, RZ ;  /* 0xd2511f534b0d7824 */ /* 0x000fe200078e02ff */
[----:B------:R-:W-:Y:S01]  /*0b40*/  LOP3.LUT R2, R3, UR25, R2, 0x96, !PT ;  /* 0x0000001903027c12 */ /* 0x000fe2000f8e9602 */
[----:B------:R-:W-:Y:S01]  /*0b50*/  IMAD.HI.U32 R12, R9, -0x2daee0ad, RZ ;  /* 0xd2511f53090c7827 */ /* 0x000fe200078e00ff */
[----:B------:R-:W-:-:S02]  /*0b60*/  PRMT R96, R96, 0x5410, R30 ;  /* 0x0000541060607816 */ /* 0x000fc4000000001e */
[----:B------:R-:W-:Y:S01]  /*0b70*/  MOV R30, R82 ;  /* 0x00000052001e7202 */ /* 0x000fe20000000f00 */
[----:B------:R-:W-:Y:S01]  /*0b80*/  IMAD R29, R8, -0x326172a9, RZ ;  /* 0xcd9e8d57081d7824 */ /* 0x000fe200078e02ff */
[----:B------:R-:W-:Y:S01]  /*0b90*/  LOP3.LUT R3, R13, UR26, R12, 0x96, !PT ;  /* 0x0000001a0d037c12 */ /* 0x000fe2000f8e960c */
[----:B------:R-:W-:Y:S01]  /*0ba0*/  IMAD R28, R9, -0x2daee0ad, RZ ;  /* 0xd2511f53091c7824 */ /* 0x000fe200078e02ff */
[----:B------:R-:W-:Y:S01]  /*0bb0*/  MOV R13, R15 ;  /* 0x0000000f000d7202 */ /* 0x000fe20000000f00 */
[----:B------:R-:W-:Y:S01]  /*0bc0*/  IMAD.HI.U32 R9, R2, -0x2daee0ad, RZ ;  /* 0xd2511f5302097827 */ /* 0x000fe200078e00ff */
[----:B------:R-:W-:Y:S02]  /*0bd0*/  SHF.R.U32.HI R12, RZ, 0x10, R15 ;  /* 0x00000010ff0c7819 */ /* 0x000fe4000001160f */
[----:B------:R-:W-:Y:S01]  /*0be0*/  PRMT R101, R30, 0x7610, R101 ;  /* 0x000076101e657816 */ /* 0x000fe20000000065 */
[----:B------:R-:W-:Y:S01]  /*0bf0*/  IMAD.HI.U32 R8, R3, -0x326172a9, RZ ;  /* 0xcd9e8d5703087827 */ /* 0x000fe200078e00ff */
[----:B------:R-:W-:-:S02]  /*0c00*/  LOP3.LUT R9, R28, UR10, R9, 0x96, !PT ;  /* 0x0000000a1c097c12 */ /* 0x000fc4000f8e9609 */
[----:B------:R-:W-:Y:S01]  /*0c10*/  SHF.R.U64 R115, R24, 0x10, R25 ;  /* 0x0000001018737819 */ /* 0x000fe20000001219 */
[----:B------:R-:W-:Y:S01]  /*0c20*/  IMAD.MOV.U32 R31, RZ, RZ, R11 ;  /* 0x000000ffff1f7224 */ /* 0x000fe200078e000b */
[----:B------:R-:W-:Y:S01]  /*0c30*/  LOP3.LUT R8, R29, UR17, R8, 0x96, !PT ;  /* 0x000000111d087c12 */ /* 0x000fe2000f8e9608 */
[----:B------:R-:W-:Y:S01]  /*0c40*/  IMAD.MOV.U32 R10, RZ, RZ, R14 ;  /* 0x000000ffff0a7224 */ /* 0x000fe200078e000e */
[----:B------:R-:W-:Y:S01]  /*0c50*/  SHF.R.U64 R11, R14, 0x10, R15 ;  /* 0x000000100e0b7819 */ /* 0x000fe2000000120f */
[----:B------:R-:W-:Y:S01]  /*0c60*/  IMAD R15, R2, -0x2daee0ad, RZ ;  /* 0xd2511f53020f7824 */ /* 0x000fe200078e02ff */
[----:B------:R-:W-:Y:S01]  /*0c70*/  SHF.R.U64 R113, R26, 0x10, R27 ;  /* 0x000000101a717819 */ /* 0x000fe2000000121b */
[----:B------:R-:W-:Y:S01]  /*0c80*/  IMAD.HI.U32 R14, R8, -0x2daee0ad, RZ ;  /* 0xd2511f53080e7827 */ /* 0x000fe200078e00ff */
[----:B------:R-:W-:Y:S02]  /*0c90*/  PRMT R98, R98, 0x5410, R31 ;  /* 0x0000541062627816 */ /* 0x000fe4000000001f */
[----:B------:R-:W-:Y:S01]  /*0ca0*/  MOV R31, R81 ;  /* 0x00000051001f7202 */ /* 0x000fe20000000f00 */
[----:B------:R-:W-:Y:S01]  /*0cb0*/  IMAD R3, R3, -0x326172a9, RZ ;  /* 0xcd9e8d5703037824 */ /* 0x000fe200078e02ff */
[----:B------:R-:W-:Y:S01]  /*0cc0*/  LOP3.LUT R14, R15, UR12, R14, 0x96, !PT ;  /* 0x0000000c0f0e7c12 */ /* 0x000fe2000f8e960e */
[----:B------:R-:W-:Y:S01]  /*0cd0*/  IMAD.HI.U32 R2, R9, -0x326172a9, RZ ;  /* 0xcd9e8d5709027827 */ /* 0x000fe200078e00ff */
[----:B------:R-:W-:-:S02]  /*0ce0*/  SHF.R.U64 R118, R16, 0x10, R17 ;  /* 0x0000001010767819 */ /* 0x000fc40000001211 */
        /* <DEDUP_REMOVED lines=11> */
[----:B------:R-:W1:Y:S01]  /*0da0*/  LDCU.64 UR12, c[0x0][0x3a0] ;  /* 0x00007400ff0c77ac */ /* 0x000e620008000a00 */
[----:B------:R-:W-:Y:S01]  /*0db0*/  PRMT R97, R97, 0x5410, R32 ;  /* 0x0000541061617816 */ /* 0x000fe20000000020 */
[----:B------:R-:W-:Y:S01]  /*0dc0*/  IMAD R15, R2, -0x2daee0ad, RZ ;  /* 0xd2511f53020f7824 */ /* 0x000fe200078e02ff */
[----:B------:R-:W-:Y:S01]  /*0dd0*/  LOP3.LUT R8, R9, UR14, R8, 0x96, !PT ;  /* 0x0000000e09087c12 */ /* 0x000fe2000f8e9608 */
[----:B------:R-:W-:Y:S01]  /*0de0*/  IMAD R9, R14, -0x326172a9, RZ ;  /* 0xcd9e8d570e097824 */ /* 0x000fe200078e02ff */
[----:B------:R-:W-:Y:S01]  /*0df0*/  PRMT R99, R99, 0x5410, R33 ;  /* 0x0000541063637816 */ /* 0x000fe20000000021 */
[----:B------:R-:W-:Y:S01]  /*0e00*/  IMAD.HI.U32 R14, R3, -0x2daee0ad, RZ ;  /* 0xd2511f53030e7827 */ /* 0x000fe200078e00ff */
[----:B------:R-:W-:-:S03]  /*0e10*/  LOP3.LUT R6, R6, 0x3, RZ, 0xc0, !PT ;  /* 0x0000000306067812 */ /* 0x000fc600078ec0ff */
[C---:B------:R-:W-:Y:S01]  /*0e20*/  IMAD.HI.U32 R2, R8.reuse, -0x326172a9, RZ ;  /* 0xcd9e8d5708027827 */ /* 0x040fe200078e00ff */
[----:B------:R-:W-:Y:S01]  /*0e30*/  LOP3.LUT R14, R15, UR21, R14, 0x96, !PT ;  /* 0x000000150f0e7c12 */ /* 0x000fe2000f8e960e */
[----:B------:R-:W2:Y:S02]  /*0e40*/  LDCU UR21, c[0x0][0x388] ;  /* 0x00007100ff1577ac */ /* 0x000ea40008000800 */
[----:B------:R-:W-:Y:S01]  /*0e50*/  IMAD R28, R3, -0x2daee0ad, RZ ;  /* 0xd2511f53031c7824 */ /* 0x000fe200078e02ff */
[----:B------:R-:W-:Y:S01]  /*0e60*/  LOP3.LUT R2, R9, UR15, R2, 0x96, !PT ;  /* 0x0000000f09027c12 */ /* 0x000fe2000f8e9602 */
[----:B------:R-:W-:Y:S01]  /*0e70*/  IMAD R8, R8, -0x326172a9, RZ ;  /* 0xcd9e8d5708087824 */ /* 0x000fe200078e02ff */
[----:B------:R-:W3:Y:S01]  /*0e80*/  LDCU.64 UR14, c[0x0][0x380] ;  /* 0x00007000ff0e77ac */ /* 0x000ee20008000a00 */
[----:B------:R-:W-:-:S04]  /*0e90*/  IMAD.HI.U32 R3, R14, -0x326172a9, RZ ;  /* 0xcd9e8d570e037827 */ /* 0x000fc800078e00ff */
[----:B------:R-:W-:Y:S01]  /*0ea0*/  IMAD.HI.U32 R9, R2, -0x2daee0ad, RZ ;  /* 0xd2511f5302097827 */ /* 0x000fe200078e00ff */
[----:B------:R-:W-:Y:S01]  /*0eb0*/  LOP3.LUT R3, R8, UR20, R3, 0x96, !PT ;  /* 0x0000001408037c12 */ /* 0x000fe2000f8e9603 */
[----:B------:R-:W4:Y:S02]  /*0ec0*/  LDCU UR20, c[0x0][0x408] ;  /* 0x00008100ff1477ac */ /* 0x000f240008000800 */
[----:B------:R-:W-:Y:S01]  /*0ed0*/  IMAD.MOV.U32 R15, RZ, RZ, R84 ;  /* 0x000000ffff0f7224 */ /* 0x000fe200078e0054 */
[----:B------:R-:W-:Y:S01]  /*0ee0*/  LOP3.LUT R9, R28, UR22, R9, 0x96, !PT ;  /* 0x000000161c097c12 */ /* 0x000fe2000f8e9609 */
[----:B------:R-:W-:Y:S01]  /*0ef0*/  IMAD.MOV.U32 R29, RZ, RZ, R85 ;  /* 0x000000ffff1d7224 */ /* 0x000fe200078e0055 */
[----:B------:R-:W0:Y:S01]  /*0f00*/  LDCU.U8 UR22, c[0x0][0x410] ;  /* 0x00008200ff1677ac */ /* 0x000e220008000000 */
[----:B------:R-:W-:-:S03]  /*0f10*/  IMAD.HI.U32 R8, R3, -0x2daee0ad, RZ ;  /* 0xd2511f5303087827 */ /* 0x000fc600078e00ff */
[----:B------:R-:W-:Y:S01]  /*0f20*/  PRMT R100, R15, 0x5410, R29 ;  /* 0x000054100f647816 */ /* 0x000fe2000000001d */
[----:B------:R-:W-:Y:S02]  /*0f30*/  IMAD R29, R2, -0x2daee0ad, RZ ;  /* 0xd2511f53021d7824 */ /* 0x000fe400078e02ff */
[----:B------:R-:W-:Y:S02]  /*0f40*/  IMAD R15, R14, -0x326172a9, RZ ;  /* 0xcd9e8d570e0f7824 */ /* 0x000fe400078e02ff */
[----:B------:R-:W-:Y:S01]  /*0f50*/  IMAD.HI.U32 R2, R9, -0x326172a9, RZ ;  /* 0xcd9e8d5709027827 */ /* 0x000fe200078e00ff */
[----:B------:R-:W-:Y:S01]  /*0f60*/  LOP3.LUT R8, R29, UR23, R8, 0x96, !PT ;  /* 0x000000171d087c12 */ /* 0x000fe2000f8e9608 */
[----:B------:R-:W0:Y:S01]  /*0f70*/  LDCU UR23, c[0x0][0x400] ;  /* 0x00008000ff1777ac */ /* 0x000e220008000800 */
[----:B------:R-:W-:Y:S01]  /*0f80*/  SHF.R.U32.HI R29, RZ, 0x10, R5 ;  /* 0x00000010ff1d7819 */ /* 0x000fe20000011605 */
[----:B------:R-:W-:Y:S01]  /*0f90*/  IMAD.MOV.U32 R28, RZ, RZ, R83 ;  /* 0x000000ffff1c7224 */ /* 0x000fe200078e0053 */
[----:B------:R-:W-:Y:S01]  /*0fa0*/  LOP3.LUT R2, R15, UR18, R2, 0x96, !PT ;  /* 0x000000120f027c12 */ /* 0x000fe2000f8e9602 */
[----:B------:R-:W-:Y:S01]  /*0fb0*/  IMAD R14, R9, -0x326172a9, RZ ;  /* 0xcd9e8d57090e7824 */ /* 0x000fe200078e02ff */
[----:B------:R-:W-:Y:S01]  /*0fc0*/  SHF.R.U32.HI R15, RZ, 0x10, R27 ;  /* 0x00000010ff0f7819 */ /* 0x000fe2000001161b */
[----:B------:R-:W-:Y:S01]  /*0fd0*/  IMAD.MOV R7, RZ, RZ, -R7 ;  /* 0x000000ffff077224 */ /* 0x000fe200078e0a07 */
[----:B------:R-:W-:Y:S01]  /*0fe0*/  PRMT R101, R101, 0x5410, R28 ;  /* 0x0000541065657816 */ /* 0x000fe2000000001c */
[----:B------:R-:W-:Y:S01]  /*0ff0*/  IMAD R28, R3, -0x2daee0ad, RZ ;  /* 0xd2511f53031c7824 */ /* 0x000fe200078e02ff */
[----:B------:R-:W-:Y:S01]  /*1000*/  PRMT R113, R113, 0x5410, R15 ;  /* 0x0000541071717816 */ /* 0x000fe2000000000f */
[----:B------:R-:W-:Y:S01]  /*1010*/  IMAD.HI.U32 R3, R8, -0x326172a9, RZ ;  /* 0xcd9e8d5708037827 */ /* 0x000fe200078e00ff */
[----:B------:R-:W-:-:S03]  /*1020*/  SHF.R.U32.HI R15, RZ, 0x10, R17 ;  /* 0x00000010ff0f7819 */ /* 0x000fc60000011611 */
[----:B------:R-:W-:Y:S01]  /*1030*/  IMAD.HI.U32 R9, R2, -0x2daee0ad, RZ ;  /* 0xd2511f5302097827 */ /* 0x000fe200078e00ff */
[----:B------:R-:W-:Y:S02]  /*1040*/  LOP3.LUT R68, R14, UR27, R3, 0x96, !PT ;  /* 0x0000001b0e447c12 */ /* 0x000fe4000f8e9603 */
[----:B------:R-:W-:Y:S01]  /*1050*/  SHF.R.U32.HI R14, RZ, 0x10, R25 ;  /* 0x00000010ff0e7819 */ /* 0x000fe20000011619 */
[----:B------:R-:W-:Y:S01]  /*1060*/  IMAD R3, R2, -0x2daee0ad, RZ ;  /* 0xd2511f5302037824 */ /* 0x000fe200078e02ff */
[----:B------:R-:W-:Y:S01]  /*1070*/  LOP3.LUT R28, R28, UR24, R9, 0x96, !PT ;  /* 0x000000181c1c7c12 */ /* 0x000fe2000f8e9609 */
[----:B------:R-:W-:Y:S01]  /*1080*/  ULOP3.LUT UR24, UR4, 0xff, URZ, 0xc0, !UPT ;  /* 0x000000ff04187892 */ /* 0x000fe2000f8ec0ff */
[----:B------:R-:W-:Y:S01]  /*1090*/  IMAD R9, R8, -0x326172a9, RZ ;  /* 0xcd9e8d5708097824 */ /* 0x000fe200078e02ff */
[----:B------:R-:W-:Y:S01]  /*10a0*/  PRMT R115, R115, 0x5410, R14 ;  /* 0x0000541073737816 */ /* 0x000fe2000000000e */
[----:B------:R-:W-:Y:S01]  /*10b0*/  IMAD.HI.U32 R2, R68, -0x2daee0ad, RZ ;  /* 0xd2511f5344027827 */ /* 0x000fe200078e00ff */
[----:B------:R-:W-:-:S02]  /*10c0*/  PRMT R118, R118, 0x5410, R15 ;  /* 0x0000541076767816 */ /* 0x000fc4000000000f */
[----:B------:R-:W-:Y:S01]  /*10d0*/  VIADDMNMX R7, R7, UR24, RZ, !PT ;  /* 0x0000001807077c46 */ /* 0x000fe2000f8001ff */
[----:B------:R-:W-:Y:S01]  /*10e0*/  IMAD.HI.U32 R8, R28, -0x326172a9, RZ ;  /* 0xcd9e8d571c087827 */ /* 0x000fe200078e00ff */
[----:B------:R-:W-:Y:S02]  /*10f0*/  LOP3.LUT R2, R3, UR28, R2, 0x96, !PT ;  /* 0x0000001c03027c12 */ /* 0x000fe4000f8e9602 */
[----:B------:R-:W-:Y:S01]  /*1100*/  VIMNMX R7, PT, PT, R7, 0x20, PT ;  /* 0x0000002007077848 */ /* 0x000fe20003fe0100 */
[----:B------:R-:W-:Y:S01]  /*1110*/  IMAD.MOV.U32 R30, RZ, RZ, R80 ;  /* 0x000000ffff1e7224 */ /* 0x000fe200078e0050 */
[----:B------:R-:W-:Y:S01]  /*1120*/  LOP3.LUT R3, R9, UR19, R8, 0x96, !PT ;  /* 0x0000001309037c12 */ /* 0x000fe2000f8e9608 */
[----:B------:R-:W-:Y:S01]  /*1130*/  IMAD.SHL.U32 R8, R79, 0x20, RZ ;  /* 0x000000204f087824 */ /* 0x000fe200078e00ff */
[----:B------:R-:W-:Y:S01]  /*1140*/  LEA R7, R7, UR5, 0x2 ;  /* 0x0000000507077c11 */ /* 0x000fe2000f8e10ff */
[----:B------:R-:W-:Y:S01]  /*1150*/  HADD2.F32 R9, -RZ, R10.H0_H0 ;  /* 0x2000000aff097230 */ /* 0x000fe20000004100 */
[----:B------:R-:W-:Y:S01]  /*1160*/  PRMT R102, R30, 0x5410, R31 ;  /* 0x000054101e667816 */ /* 0x000fe2000000001f */
[----:B------:R-:W-:Y:S01]  /*1170*/  HADD2.F32 R10, -RZ, R13.H0_H0 ;  /* 0x2000000dff0a7230 */ /* 0x000fe20000004100 */
[----:B------:R-:W-:Y:S01]  /*1180*/  LOP3.LUT R8, R8, 0x3e0, RZ, 0xc0, !PT ;  /* 0x000003e008087812 */ /* 0x000fe200078ec0ff */
[----:B------:R-:W-:Y:S01]  /*1190*/  HADD2.F32 R11, -RZ, R11.H0_H0 ;  /* 0x2000000bff0b7230 */ /* 0x000fe20000004100 */
[----:B------:R-:W-:Y:S01]  /*11a0*/  SHF.R.U64 R30, R4, 0x10, R5 ;  /* 0x00000010041e7819 */ /* 0x000fe20000001205 */
[----:B------:R-:W-:Y:S01]  /*11b0*/  HADD2.F32 R4, -RZ, R4.H0_H0 ;  /* 0x20000004ff047230 */ /* 0x000fe20000004100 */
[----:B------:R-:W-:Y:S01]  /*11c0*/  IADD3 R14, PT, PT, RZ, -R8, RZ ;  /* 0x80000008ff0e7210 */ /* 0x000fe20007ffe0ff */
[----:B------:R-:W-:Y:S01]  /*11d0*/  HADD2.F32 R5, -RZ, R5.H0_H0 ;  /* 0x20000005ff057230 */ /* 0x000fe20000004100 */
[----:B------:R-:W-:Y:S01]  /*11e0*/  I2FP.F32.U32 R8, R7 ;  /* 0x0000000700087245 */ /* 0x000fe20000201000 */
[----:B------:R-:W-:Y:S01]  /*11f0*/  IMAD.MOV.U32 R7, RZ, RZ, RZ ;  /* 0x000000ffff077224 */ /* 0x000fe200078e00ff */
[----:B------:R-:W-:Y:S01]  /*1200*/  VIADDMNMX R14, R14, UR24, RZ, !PT ;  /* 0x000000180e0e7c46 */ /* 0x000fe2000f8001ff */
[----:B------:R-:W-:-:S02]  /*1210*/  HADD2.F32 R12, -RZ, R12.H0_H0 ;  /* 0x2000000cff0c7230 */ /* 0x000fc40000004100 */
[----:B------:R-:W-:Y:S01]  /*1220*/  HADD2.F32 R13, -RZ, R29.H0_H0 ;  /* 0x2000001dff0d7230 */ /* 0x000fe20000004100 */
[----:B------:R-:W0:Y:S01]  /*1230*/  MUFU.RCP R8, R8 ;  /* 0x0000000800087308 */ /* 0x000e220000001000 */
[----:B------:R-:W-:Y:S01]  /*1240*/  VIMNMX R15, PT, PT, R14, 0x20, PT ;  /* 0x000000200e0f7848 */ /* 0x000fe20003fe0100 */
[----:B------:R-:W-:Y:S02]  /*1250*/  HADD2.F32 R14, -RZ, R30.H0_H0 ;  /* 0x2000001eff0e7230 */ /* 0x000fe40000004100 */
[----:B------:R-:W-:Y:S01]  /*1260*/  IMAD R68, R68, -0x2daee0ad, RZ ;  /* 0xd2511f5344447824 */ /* 0x000fe200078e02ff */
[----:B------:R-:W-:Y:S01]  /*1270*/  LEA R15, R15, UR5, 0x2 ;  /* 0x000000050f0f7c11 */ /* 0x000fe2000f8e10ff */
[----:B-1234-:R-:W-:-:S07]  /*1280*/  IMAD R70, R28, -0x326172a9, RZ ;  /* 0xcd9e8d571c467824 */ /* 0x01efce00078e02ff */
.L_x_25891:
[----:B------:R-:W-:Y:S01]  /*1290*/  UIMAD UR4, UR16, UR21, URZ ;  /* 0x00000015100472a4 */ /* 0x000fe2000f8e02ff */
[----:B------:R-:W-:Y:S01]  /*12a0*/  ISETP.NE.AND P0, PT, R77, RZ, PT ;  /* 0x000000ff4d00720c */ /* 0x000fe20003f05270 */
[----:B------:R-:W-:Y:S02]  /*12b0*/  BSSY.RECONVERGENT B0, `(.L_x_25419) ;  /* 0x0000496000007945 */ /* 0x000fe40003800200 */
[----:B------:R-:W-:-:S04]  /*12c0*/  USHF.R.S32.HI UR5, URZ, 0x1f, UR4 ;  /* 0x0000001fff057899 */ /* 0x000fc80008011404 */
[----:B------:R-:W-:-:S06]  /*12d0*/  ULEA.HI UR5, UR5, UR4, URZ, 0x2 ;  /* 0x0000000405057291 */ /* 0x000fcc000f8f10ff */
[----:B------:R-:W-:-:S05]  /*12e0*/  IMAD.U32 R78, RZ, RZ, UR5 ;  /* 0x00000005ff4e7e24 */ /* 0x000fca000f8e00ff */
[----:B------:R-:W-:-:S04]  /*12f0*/  LEA.HI.SX32 R78, R78, R79, 0x1e ;  /* 0x0000004f4e4e7211 */ /* 0x000fc800078ff2ff */
[----:B01234-:R-:W-:Y:S01]  /*1300*/  MOV R64, R78 ;  /* 0x0000004e00407202 */ /* 0x01ffe20000000f00 */
[----:B------:R-:W-:Y:S06]  /*1310*/  @!P0 BRA `(.L_x_25420) ;  /* 0x00000048003c8947 */ /* 0x000fec0003800000 */
[----:B0-----:R-:W-:Y:S01]  /*1320*/  ISETP.NE.U32.AND P0, PT, RZ, UR10, PT ;  /* 0x0000000aff007c0c */ /* 0x001fe2000bf05070 */
        /* <DEDUP_REMOVED lines=31> */
.L_x_25424:
        /* <DEDUP_REMOVED lines=13> */
.L_x_25426:
[----:B------:R-:W-:Y:S05]  /*15f0*/  BSYNC.RECONVERGENT B2 ;  /* 0x0000000000027941 */ /* 0x000fea0003800200 */
.L_x_25425:
[----:B------:R-:W-:Y:S01]  /*1600*/  IMAD.WIDE.U32 R2, R76, -0x326172a9, RZ ;  /* 0xcd9e8d574c027825 */ /* 0x000fe200078e00ff */
[----:B------:R-:W-:Y:S01]  /*1610*/  LOP3.LUT R64, R7, UR9, R87, 0x96, !PT ;  /* 0x0000000907407c12 */ /* 0x000fe2000f8e9657 */
[----:B------:R-:W-:Y:S02]  /*1620*/  UIADD3 UR4, UPT, UPT, UR8, -0x61c88647, URZ ;  /* 0x9e3779b908047890 */ /* 0x000fe4000fffe0ff */
[----:B------:R-:W-:Y:S01]  /*1630*/  UIADD3 UR5, UPT, UPT, UR9, -0x4498517b, URZ ;  /* 0xbb67ae8509057890 */ /* 0x000fe2000fffe0ff */
[----:B------:R-:W-:Y:S01]  /*1640*/  LOP3.LUT R66, R74, UR8, R3, 0x96, !PT ;  /* 0x000000084a427c12 */ /* 0x000fe2000f8e9603 */
[----:B------:R-:W-:-:S04]  /*1650*/  IMAD.WIDE.U32 R64, R64, -0x326172a9, RZ ;  /* 0xcd9e8d5740407825 */ /* 0x000fc800078e00ff */
[----:B------:R-:W-:Y:S01]  /*1660*/  IMAD.WIDE.U32 R66, R66, -0x2daee0ad, RZ ;  /* 0xd2511f5342427825 */ /* 0x000fe200078e00ff */
[----:B------:R-:W-:Y:S01]  /*1670*/  LOP3.LUT R87, R2, UR4, R65, 0x96, !PT ;  /* 0x0000000402577c12 */ /* 0x000fe2000f8e9641 */
[----:B------:R-:W-:Y:S02]  /*1680*/  UIADD3 UR4, UPT, UPT, UR9, 0x76cf5d0a, URZ ;  /* 0x76cf5d0a09047890 */ /* 0x000fe4000fffe0ff */
[----:B------:R-:W-:Y:S01]  /*1690*/  IMAD.MOV.U32 R79, RZ, RZ, RZ ;  /* 0x000000ffff4f7224 */ /* 0x000fe200078e00ff */
[----:B------:R-:W-:Y:S01]  /*16a0*/  LOP3.LUT R2, R86, UR5, R67, 0x96, !PT ;  /* 0x0000000556027c12 */ /* 0x000fe2000f8e9643 */
[----:B------:R-:W-:Y:S01]  /*16b0*/  IMAD.WIDE.U32 R86, R87, -0x2daee0ad, RZ ;  /* 0xd2511f5357567825 */ /* 0x000fe200078e00ff */
[----:B------:R-:W-:-:S03]  /*16c0*/  UIADD3 UR5, UPT, UPT, UR9, 0x32370b8f, URZ ;  /* 0x32370b8f09057890 */ /* 0x000fc6000fffe0ff */
[----:B------:R-:W-:Y:S01]  /*16d0*/  IMAD.WIDE.U32 R2, R2, -0x326172a9, RZ ;  /* 0xcd9e8d5702027825 */ /* 0x000fe200078e00ff */
[----:B------:R-:W-:Y:S01]  /*16e0*/  LOP3.LUT R65, R66, UR4, R87, 0x96, !PT ;  /* 0x0000000442417c12 */ /* 0x000fe2000f8e9657 */
[----:B------:R-:W-:-:S03]  /*16f0*/  UIADD3 UR4, UPT, UPT, UR8, -0x255992d5, URZ ;  /* 0xdaa66d2b08047890 */ /* 0x000fc6000fffe0ff */
[----:B------:R-:W-:Y:S01]  /*1700*/  LOP3.LUT R66, R64, UR17, R3, 0x96, !PT ;  /* 0x0000001140427c12 */ /* 0x000fe2000f8e9603 */
        /* <DEDUP_REMOVED lines=23> */
[----:B------:R-:W-:Y:S01]  /*1880*/  IMAD.WIDE.U32 R64, R65, -0x326172a9, RZ ;  /* 0xcd9e8d5741407825 */ /* 0x000fe200078e00ff */
[----:B------:R-:W-:-:S03]  /*1890*/  UIADD3 UR4, UPT, UPT, UR9, 0x1fd5c5a3, URZ ;  /* 0x1fd5c5a309047890 */ /* 0x000fc6000fffe0ff */
[----:B------:R-:W-:Y:S01]  /*18a0*/  IMAD.WIDE.U32 R66, R66, -0x2daee0ad, RZ ;  /* 0xd2511f5342427825 */ /* 0x000fe200078e00ff */
[----:B------:R-:W-:-:S04]  /*18b0*/  LOP3.LUT R2, R2, UR18, R65, 0x96, !PT ;  /* 0x0000001202027c12 */ /* 0x000fc8000f8e9641 */
[----:B------:R-:W-:Y:S01]  /*18c0*/  LOP3.LUT R86, R86, UR4, R67, 0x96, !PT ;  /* 0x0000000456567c12 */ /* 0x000fe2000f8e9643 */
[----:B------:R-:W-:Y:S01]  /*18d0*/  IMAD.WIDE.U32 R2, R2, -0x2daee0ad, RZ ;  /* 0xd2511f5302027825 */ /* 0x000fe200078e00ff */
[----:B------:R-:W-:-:S03]  /*18e0*/  UIADD3 UR4, UPT, UPT, UR8, -0xe443238, URZ ;  /* 0xf1bbcdc808047890 */ /* 0x000fc6000fffe0ff */
[----:B------:R-:W-:Y:S01]  /*18f0*/  IMAD.WIDE.U32 R86, R86, -0x326172a9, RZ ;  /* 0xcd9e8d5756567825 */ /* 0x000fe200078e00ff */
[----:B------:R-:W-:-:S04]  /*1900*/  LOP3.LUT R65, R66, UR5, R3, 0x96, !PT ;  /* 0x0000000542417c12 */ /* 0x000fc8000f8e9603 */
[----:B------:R-:W-:Y:S01]  /*1910*/  LOP3.LUT R66, R64, UR4, R87, 0x96, !PT ;  /* 0x0000000440427c12 */ /* 0x000fe2000f8e9657 */
[----:B------:R-:W-:Y:S01]  /*1920*/  UIADD3 UR4, UPT, UPT, UR9, -0x695add53, URZ ;  /* 0x96a522ad09047890 */ /* 0x000fe2000fffe0ff */
[----:B------:R-:W-:-:S04]  /*1930*/  IMAD.WIDE.U32 R64, R65, -0x326172a9, RZ ;  /* 0xcd9e8d5741407825 */ /* 0x000fc800078e00ff */
[----:B------:R-:W-:Y:S01]  /*1940*/  IMAD.WIDE.U32 R66, R66, -0x2daee0ad, RZ ;  /* 0xd2511f5342427825 */ /* 0x000fe200078e00ff */
[----:B------:R-:W-:-:S03]  /*1950*/  LOP3.LUT R3, R86, UR19, R65, 0x96, !PT ;  /* 0x0000001356037c12 */ /* 0x000fc6000f8e9641 */
[----:B------:R-:W-:Y:S01]  /*1960*/  IMAD.MOV.U32 R70, RZ, RZ, R64 ;  /* 0x000000ffff467224 */ /* 0x000fe200078e0040 */
[----:B------:R-:W-:Y:S02]  /*1970*/  LOP3.LUT R2, R2, UR4, R67, 0x96, !PT ;  /* 0x0000000402027c12 */ /* 0x000fe4000f8e9643 */
[----:B------:R-:W-:-:S07]  /*1980*/  MOV R64, R68 ;  /* 0x0000004400407202 */ /* 0x000fce0000000f00 */
.L_x_25423:
[----:B------:R-:W-:Y:S05]  /*1990*/  BSYNC.RECONVERGENT B1 ;  /* 0x0000000000017941 */ /* 0x000fea0003800200 */
.L_x_25422:
[----:B------:R-:W0:Y:S01]  /*19a0*/  LDC R67, c[0x0][0x404] ;  /* 0x00010100ff437b82 */ /* 0x000e220000000800 */
[----:B------:R-:W-:Y:S01]  /*19b0*/  ISETP.NE.AND P3, PT, R79, 0x1, PT ;  /* 0x000000014f00780c */ /* 0x000fe20003f65270 */
[----:B------:R-:W-:Y:S01]  /*19c0*/  IMAD.MOV.U32 R68, RZ, RZ, 0x2f800000 ;  /* 0x2f800000ff447424 */ /* 0x000fe200078e00ff */
[----:B------:R-:W-:Y:S01]  /*19d0*/  I2FP.F32.U32 R65, R64 ;  /* 0x0000004000417245 */ /* 0x000fe20000201000 */
[----:B------:R-:W-:Y:S01]  /*19e0*/  BSSY.RECONVERGENT B1, `(.L_x_25427) ;  /* 0x0000056000017945 */ /* 0x000fe20003800200 */
[----:B------:R-:W-:-:S03]  /*19f0*/  HFMA2 R64, -RZ, RZ, 0, 1.1920928955078125e-07 ;  /* 0x00000002ff407431 */ /* 0x000fc600000001ff */
[----:B------:R-:W-:-:S05]  /*1a00*/  FFMA.FTZ R6, R65, R68, 1.1641532182693481445e-10 ;  /* 0x2f00000041067423 */ /* 0x000fca0000010044 */
[----:B0-----:R-:W-:Y:S01]  /*1a10*/  FSETP.LE.FTZ.AND P2, PT, R6, R67, PT ;  /* 0x000000430600720b */ /* 0x001fe20003f53000 */
        /* <DEDUP_REMOVED lines=10> */
.L_x_25429:
        /* <DEDUP_REMOVED lines=13> */
.L_x_25431:
[----:B------:R-:W-:Y:S05]  /*1b90*/  BSYNC.RECONVERGENT B2 ;  /* 0x0000000000027941 */ /* 0x000fea0003800200 */
.L_x_25430:
        /* <DEDUP_REMOVED lines=43> */
[----:B------:R-:W-:-:S04]  /*1e50*/  LOP3.LUT R2, R2, UR18, R65, 0x96, !PT ;  /* 0x0000001202027c12 */ /* 0x000fc8000f8e9641 */
[----:B------:R-:W-:Y:S01]  /*1e60*/  LOP3.LUT R88, R88, UR4, R87, 0x96, !PT ;  /* 0x0000000458587c12 */ /* 0x000fe2000f8e9657 */
[----:B------:R-:W-:Y:S01]  /*1e70*/  UIADD3 UR4, UPT, UPT, UR8, -0xe443238, URZ ;  /* 0xf1bbcdc808047890 */ /* 0x000fe2000fffe0ff */
[----:B------:R-:W-:-:S04]  /*1e80*/  IMAD.WIDE.U32 R2, R2, -0x2daee0ad, RZ ;  /* 0xd2511f5302027825 */ /* 0x000fc800078e00ff */
        /* <DEDUP_REMOVED lines=8> */
[----:B------:R-:W-:Y:S01]  /*1f10*/  MOV R66, R64 ;  /* 0x0000004000427202 */ /* 0x000fe20000000f00 */
[----:B------:R-:W-:Y:S01]  /*1f20*/  IMAD.MOV.U32 R64, RZ, RZ, RZ ;  /* 0x000000ffff407224 */ /* 0x000fe200078e00ff */
[----:B------:R-:W-:-:S07]  /*1f30*/  LOP3.LUT R2, R2, UR4, R65, 0x96, !PT ;  /* 0x0000000402027c12 */ /* 0x000fce000f8e9641 */
.L_x_25428:
[----:B------:R-:W-:Y:S05]  /*1f40*/  BSYNC.RECONVERGENT B1 ;  /* 0x0000000000017941 */ /* 0x000fea0003800200 */
.L_x_25427:
[----:B------:R-:W-:Y:S01]  /*1f50*/  ISETP.NE.AND P4, PT, R64, 0x1, PT ;  /* 0x000000014000780c */ /* 0x000fe20003f85270 */
[----:B------:R-:W-:Y:S01]  /*1f60*/  BSSY.RECONVERGENT B1, `(.L_x_25432) ;  /* 0x0000057000017945 */ /* 0x000fe20003800200 */
[----:B------:R-:W-:Y:S01]  /*1f70*/  I2FP.F32.U32 R65, R6 ;  /* 0x0000000600417245 */ /* 0x000fe20000201000 */
[----:B------:R-:W-:-:S04]  /*1f80*/  IMAD.MOV.U32 R79, RZ, RZ, 0x2 ;  /* 0x00000002ff4f7424 */ /* 0x000fc800078e00ff */
        /* <DEDUP_REMOVED lines=12> */
.L_x_25434:
        /* <DEDUP_REMOVED lines=13> */
.L_x_25436:
[----:B------:R-:W-:Y:S05]  /*2120*/  BSYNC.RECONVERGENT B2 ;  /* 0x0000000000027941 */ /* 0x000fea0003800200 */
.L_x_25435:
[----:B------:R-:W-:Y:S01]  /*2130*/  IMAD.WIDE.U32 R2, R76, -0x326172a9, RZ ;  /* 0xcd9e8d574c027825 */ /* 0x000fe200078e00ff */
[----:B------:R-:W-:Y:S01]  /*2140*/  LOP3.LUT R64, R7, UR9, R89, 0x96, !PT ;  /* 0x0000000907407c12 */ /* 0x000fe2000f8e9659 */
[----:B------:R-:W-:Y:S02]  /*2150*/  UIADD3 UR4, UPT, UPT, UR8, -0x61c88647, URZ ;  /* 0x9e3779b908047890 */ /* 0x000fe4000fffe0ff */
[----:B------:R-:W-:Y:S01]  /*2160*/  HFMA2 R79, -RZ, RZ, 0, 0 ;  /* 0x00000000ff4f7431 */ /* 0x000fe200000001ff */
        /* <DEDUP_REMOVED lines=50> */
[----:B------:R-:W-:Y:S02]  /*2490*/  LOP3.LUT R3, R88, UR19, R87, 0x96, !PT ;  /* 0x0000001358037c12 */ /* 0x000fe4000f8e9657 */
[----:B------:R-:W-:Y:S01]  /*24a0*/  MOV R70, R86 ;  /* 0x0000005600467202 */ /* 0x000fe20000000f00 */
[----:B------:R-:W-:Y:S01]  /*24b0*/  IMAD.MOV.U32 R66, RZ, RZ, R64 ;  /* 0x000000ffff427224 */ /* 0x000fe200078e0040 */
[----:B------:R-:W-:-:S07]  /*24c0*/  LOP3.LUT R2, R2, UR4, R65, 0x96, !PT ;  /* 0x0000000402027c12 */ /* 0x000fce000f8e9641 */
.L_x_25433:
[----:B------:R-:W-:Y:S05]  /*24d0*/  BSYNC.RECONVERGENT B1 ;  /* 0x0000000000017941 */ /* 0x000fea0003800200 */
.L_x_25432:
[----:B------:R-:W-:Y:S01]  /*24e0*/  ISETP.NE.AND P5, PT, R79, 0x1, PT ;  /* 0x000000014f00780c */ /* 0x000fe20003fa5270 */
[----:B------:R-:W-:Y:S01]  /*24f0*/  BSSY.RECONVERGENT B1, `(.L_x_25437) ;  /* 0x0000057000017945 */ /* 0x000fe20003800200 */
[----:B------:R-:W-:-:S05]  /*2500*/  I2FP.F32.U32 R65, R6 ;  /* 0x0000000600417245 */ /* 0x000fca0000201000 */
[----:B------:R-:W-:Y:S01]  /*2510*/  FFMA.FTZ R6, R65, R68, 1.1641532182693481445e-10 ;  /* 0x2f00000041067423 */ /* 0x000fe20000010044 */
[----:B------:R-:W-:-:S04]  /*2520*/  IMAD.MOV.U32 R65, RZ, RZ, R70 ;  /* 0x000000ffff417224 */ /* 0x000fc800078e0046 */
        /* <DEDUP_REMOVED lines=11> */
.L_x_25439:
        /* <DEDUP_REMOVED lines=13> */
.L_x_25441:
[----:B------:R-:W-:Y:S05]  /*26b0*/  BSYNC.RECONVERGENT B2 ;  /* 0x0000000000027941 */ /* 0x000fea0003800200 */
.L_x_25440:
        /* <DEDUP_REMOVED lines=56> */
[----:B------:R-:W-:Y:S01]  /*2a40*/  MOV R65, R66 ;  /* 0x0000004200417202 */ /* 0x000fe20000000f00 */
[----:B------:R-:W-:-:S07]  /*2a50*/  IMAD.MOV.U32 R66, RZ, RZ, R64 ;  /* 0x000000ffff427224 */ /* 0x000fce00078e0040 */
.L_x_25438:
[----:B------:R-:W-:Y:S05]  /*2a60*/  BSYNC.RECONVERGENT B1 ;  /* 0x0000000000017941 */ /* 0x000fea0003800200 */
.L_x_25437:
        /* <DEDUP_REMOVED lines=17> */
.L_x_25421:
        /* <DEDUP_REMOVED lines=16> */
.L_x_25445:
        /* <DEDUP_REMOVED lines=13> */
.L_x_25447:
[----:B------:R-:W-:Y:S05]  /*2d50*/  BSYNC.RECONVERGENT B2 ;  /* 0x0000000000027941 */ /* 0x000fea0003800200 */
.L_x_25446:
        /* <DEDUP_REMOVED lines=49> */
[----:B------:R-:W-:Y:S01]  /*3070*/  IMAD.WIDE.U32 R64, R65, -0x326172a9, RZ ;  /* 0xcd9e8d5741407825 */ /* 0x000fe200078e00ff */
[----:B------:R-:W-:-:S03]  /*3080*/  UIADD3 UR4, UPT, UPT, UR9, -0x695add53, URZ ;  /* 0x96a522ad09047890 */ /* 0x000fc6000fffe0ff */
[----:B------:R-:W-:Y:S01]  /*3090*/  IMAD.WIDE.U32 R66, R66, -0x2daee0ad, RZ ;  /* 0xd2511f5342427825 */ /* 0x000fe200078e00ff */
[----:B------:R-:W-:-:S03]  /*30a0*/  LOP3.LUT R3, R86, UR19, R65, 0x96, !PT ;  /* 0x0000001356037c12 */ /* 0x000fc6000f8e9641 */
[----:B------:R-:W-:Y:S02]  /*30b0*/  HFMA2 R65, -RZ, RZ, 0, 0 ;  /* 0x00000000ff417431 */ /* 0x000fe400000001ff */
[----:B------:R-:W-:Y:S01]  /*30c0*/  IMAD.MOV.U32 R70, RZ, RZ, R64 ;  /* 0x000000ffff467224 */ /* 0x000fe200078e0040 */
[----:B------:R-:W-:Y:S01]  /*30d0*/  LOP3.LUT R2, R2, UR4, R67, 0x96, !PT ;  /* 0x0000000402027c12 */ /* 0x000fe2000f8e9643 */
[----:B------:R-:W-:-:S07]  /*30e0*/  IMAD.MOV.U32 R64, RZ, RZ, R68 ;  /* 0x000000ffff407224 */ /* 0x000fce00078e0044 */
.L_x_25444:
[----:B------:R-:W-:Y:S05]  /*30f0*/  BSYNC.RECONVERGENT B1 ;  /* 0x0000000000017941 */ /* 0x000fea0003800200 */
.L_x_25443:
[----:B------:R-:W0:Y:S01]  /*3100*/  LDC R79, c[0x0][0x404] ;  /* 0x00010100ff4f7b82 */ /* 0x000e220000000800 */
[----:B------:R-:W-:Y:S01]  /*3110*/  ISETP.NE.AND P3, PT, R65, 0x1, PT ;  /* 0x000000014100780c */ /* 0x000fe20003f65270 */
[----:B------:R-:W-:Y:S01]  /*3120*/  IMAD.MOV.U32 R67, RZ, RZ, 0x2f800000 ;  /* 0x2f800000ff437424 */ /* 0x000fe200078e00ff */
[----:B------:R-:W-:Y:S01]  /*3130*/  I2FP.F32.U32 R6, R64 ;  /* 0x0000004000067245 */ /* 0x000fe20000201000 */
[----:B------:R-:W-:Y:S01]  /*3140*/  BSSY.RECONVERGENT B1, `(.L_x_25448) ;  /* 0x0000058000017945 */ /* 0x000fe20003800200 */
[----:B------:R-:W-:-:S03]  /*3150*/  IMAD.MOV.U32 R64, RZ, RZ, 0x2 ;  /* 0x00000002ff407424 */ /* 0x000fc600078e00ff */
[----:B------:R-:W1:Y:S01]  /*3160*/  LDC R68, c[0x0][0x408] ;  /* 0x00010200ff447b82 */ /* 0x000e620000000800 */
[----:B------:R-:W-:-:S05]  /*3170*/  FFMA.FTZ R6, R6, R67, 1.1641532182693481445e-10 ;  /* 0x2f00000006067423 */ /* 0x000fca0000010043 */
        /* <DEDUP_REMOVED lines=12> */
.L_x_25450:
        /* <DEDUP_REMOVED lines=13> */
.L_x_25452:
[----:B------:R-:W-:Y:S05]  /*3310*/  BSYNC.RECONVERGENT B2 ;  /* 0x0000000000027941 */ /* 0x000fea0003800200 */
.L_x_25451:
        /* <DEDUP_REMOVED lines=55> */
[----:B------:R-:W-:Y:S02]  /*3690*/  IMAD.MOV.U32 R66, RZ, RZ, R64 ;  /* 0x000000ffff427224 */ /* 0x000fe400078e0040 */
[----:B------:R-:W-:Y:S01]  /*36a0*/  HFMA2 R64, -RZ, RZ, 0, 0 ;  /* 0x00000000ff407431 */ /* 0x000fe200000001ff */
[----:B------:R-:W-:-:S07]  /*36b0*/  LOP3.LUT R2, R2, UR4, R65, 0x96, !PT ;  /* 0x0000000402027c12 */ /* 0x000fce000f8e9641 */
.L_x_25449:
[----:B------:R-:W-:Y:S05]  /*36c0*/  BSYNC.RECONVERGENT B1 ;  /* 0x0000000000017941 */ /* 0x000fea0003800200 */
.L_x_25448:
        /* <DEDUP_REMOVED lines=15> */
.L_x_25455:
        /* <DEDUP_REMOVED lines=13> */
.L_x_25457:
[----:B------:R-:W-:Y:S05]  /*3890*/  BSYNC.RECONVERGENT B2 ;  /* 0x0000000000027941 */ /* 0x000fea0003800200 */
.L_x_25456:
[----:B------:R-:W-:Y:S01]  /*38a0*/  IMAD.WIDE.U32 R2, R76, -0x326172a9, RZ ;  /* 0xcd9e8d574c027825 */ /* 0x000fe200078e00ff */
[----:B------:R-:W-:Y:S01]  /*38b0*/  LOP3.LUT R64, R7, UR9, R91, 0x96, !PT ;  /* 0x0000000907407c12 */ /* 0x000fe2000f8e965b */
[----:B------:R-:W-:Y:S01]  /*38c0*/  UIADD3 UR4, UPT, UPT, UR8, -0x61c88647, URZ ;  /* 0x9e3779b908047890 */ /* 0x000fe2000fffe0ff */
[----:B------:R-:W-:Y:S01]  /*38d0*/  MOV R6, R66 ;  /* 0x0000004200067202 */ /* 0x000fe20000000f00 */
        /* <DEDUP_REMOVED lines=52> */
[----:B------:R-:W-:Y:S01]  /*3c20*/  LOP3.LUT R2, R2, UR4, R65, 0x96, !PT ;  /* 0x0000000402027c12 */ /* 0x000fe2000f8e9641 */
[----:B------:R-:W-:-:S07]  /*3c30*/  IMAD.MOV.U32 R66, RZ, RZ, R64 ;  /* 0x000000ffff427224 */ /* 0x000fce00078e0040 */
.L_x_25454:
[----:B------:R-:W-:Y:S05]  /*3c40*/  BSYNC.RECONVERGENT B1 ;  /* 0x0000000000017941 */ /* 0x000fea0003800200 */
.L_x_25453:
[----:B------:R-:W-:Y:S01]  /*3c50*/  ISETP.NE.AND P4, PT, R36, 0x1, PT ;  /* 0x000000012400780c */ /* 0x000fe20003f85270 */
[----:B------:R-:W-:Y:S01]  /*3c60*/  FMUL.FTZ R89, R37, R68 ;  /* 0x0000004425597220 */ /* 0x000fe20000410000 */
[----:B------:R-:W-:Y:S01]  /*3c70*/  I2FP.F32.U32 R6, R6 ;  /* 0x0000000600067245 */ /* 0x000fe20000201000 */
[----:B------:R-:W-:Y:S01]  /*3c80*/  BSSY.RECONVERGENT B1, `(.L_x_25458) ;  /* 0x0000056000017945 */ /* 0x000fe20003800200 */
[----:B------:R-:W-:-:S03]  /*3c90*/  HFMA2 R37, -RZ, RZ, 0, 1.1920928955078125e-07 ;  /* 0x00000002ff257431 */ /* 0x000fc600000001ff */
        /* <DEDUP_REMOVED lines=12> */
.L_x_25460:
        /* <DEDUP_REMOVED lines=13> */
.L_x_25462:
[----:B------:R-:W-:Y:S05]  /*3e30*/  BSYNC.RECONVERGENT B2 ;  /* 0x0000000000027941 */ /* 0x000fea0003800200 */
.L_x_25461:
        /* <DEDUP_REMOVED lines=56> */
[----:B------:R-:W-:Y:S01]  /*41c0*/  IMAD.MOV.U32 R37, RZ, RZ, RZ ;  /* 0x000000ffff257224 */ /* 0x000fe200078e00ff */
[----:B------:R-:W-:-:S07]  /*41d0*/  MOV R66, R36 ;  /* 0x0000002400427202 */ /* 0x000fce0000000f00 */
.L_x_25459:
[----:B------:R-:W-:Y:S05]  /*41e0*/  BSYNC.RECONVERGENT B1 ;  /* 0x0000000000017941 */ /* 0x000fea0003800200 */
.L_x_25458:
        /* <DEDUP_REMOVED lines=15> */
.L_x_25465:
        /* <DEDUP_REMOVED lines=13> */
.L_x_25467:
[----:B------:R-:W-:Y:S05]  /*43b0*/  BSYNC.RECONVERGENT B2 ;  /* 0x0000000000027941 */ /* 0x000fea0003800200 */
.L_x_25466:
        /* <DEDUP_REMOVED lines=58> */
.L_x_25464:
[----:B------:R-:W-:Y:S05]  /*4760*/  BSYNC.RECONVERGENT B1 ;  /* 0x0000000000017941 */ /* 0x000fea0003800200 */
.L_x_25463:
        /* <DEDUP_REMOVED lines=17> */
.L_x_25470:
        /* <DEDUP_REMOVED lines=13> */
.L_x_25472:
[----:B------:R-:W-:Y:S05]  /*4950*/  BSYNC.RECONVERGENT B2 ;  /* 0x0000000000027941 */ /* 0x000fea0003800200 */
.L_x_25471:
        /* <DEDUP_REMOVED lines=56> */
[----:B------:R-:W-:Y:S02]  /*4ce0*/  IMAD.MOV.U32 R66, RZ, RZ, R36 ;  /* 0x000000ffff427224 */ /* 0x000fe400078e0024 */
[----:B------:R-:W-:-:S07]  /*4cf0*/  IMAD.MOV.U32 R37, RZ, RZ, RZ ;  /* 0x000000ffff257224 */ /* 0x000fce00078e00ff */
.L_x_25469:
[----:B------:R-:W-:Y:S05]  /*4d00*/  BSYNC.RECONVERGENT B1 ;  /* 0x0000000000017941 */ /* 0x000fea0003800200 */
.L_x_25468:
        /* <DEDUP_REMOVED lines=15> */
.L_x_25475:
        /* <DEDUP_REMOVED lines=13> */
.L_x_25477:
[----:B------:R-:W-:Y:S05]  /*4ed0*/  BSYNC.RECONVERGENT B2 ;  /* 0x0000000000027941 */ /* 0x000fea0003800200 */
.L_x_25476:
        /* <DEDUP_REMOVED lines=15> */
[----:B------:R-:W-:Y:S02]  /*4fd0*/  UIADD3 UR4, UPT, UPT, UR8, -0x255992d5, URZ ;  /* 0xdaa66d2b08047890 */ /* 0x000fe4000fffe0ff */
[----:B------:R-:W-:Y:S01]  /*4fe0*/  IMAD.MOV.U32 R38, RZ, RZ, RZ ;  /* 0x000000ffff267224 */ /* 0x000fe200078e00ff */
        /* <DEDUP_REMOVED lines=41> */
.L_x_25474:
[----:B------:R-:W-:Y:S05]  /*5280*/  BSYNC.RECONVERGENT B1 ;  /* 0x0000000000017941 */ /* 0x000fea0003800200 */
.L_x_25473:
[----:B------:R-:W-:Y:S01]  /*5290*/  ISETP.NE.AND P6, PT, R38, 0x1, PT ;  /* 0x000000012600780c */ /* 0x000fe20003fc5270 */
[----:B------:R-:W-:Y:S01]  /*52a0*/  BSSY.RECONVERGENT B1, `(.L_x_25478) ;  /* 0x000005a000017945 */ /* 0x000fe20003800200 */
[----:B------:R-:W-:Y:S01]  /*52b0*/  I2FP.F32.U32 R6, R6 ;  /* 0x0000000600067245 */ /* 0x000fe20000201000 */
[----:B------:R-:W-:Y:S01]  /*52c0*/  FMUL.FTZ R91, R39, R68 ;  /* 0x00000044275b7220 */ /* 0x000fe20000410000 */
        /* <DEDUP_REMOVED lines=13> */
.L_x_25480:
        /* <DEDUP_REMOVED lines=15> */
.L_x_25482:
[----:B------:R-:W-:Y:S05]  /*5490*/  BSYNC.RECONVERGENT B2 ;  /* 0x0000000000027941 */ /* 0x000fea0003800200 */
.L_x_25481:
        /* <DEDUP_REMOVED lines=54> */
[----:B------:R-:W-:Y:S02]  /*5800*/  MOV R70, R38 ;  /* 0x0000002600467202 */ /* 0x000fe40000000f00 */
[----:B------:R-:W-:Y:S01]  /*5810*/  LOP3.LUT R2, R2, UR4, R37, 0x96, !PT ;  /* 0x0000000402027c12 */ /* 0x000fe2000f8e9625 */
[----:B------:R-:W-:Y:S02]  /*5820*/  IMAD.MOV.U32 R37, RZ, RZ, R66 ;  /* 0x000000ffff257224 */ /* 0x000fe400078e0042 */
[----:B------:R-:W-:-:S07]  /*5830*/  IMAD.MOV.U32 R66, RZ, RZ, R36 ;  /* 0x000000ffff427224 */ /* 0x000fce00078e0024 */
.L_x_25479:
[----:B------:R-:W-:Y:S05]  /*5840*/  BSYNC.RECONVERGENT B1 ;  /* 0x0000000000017941 */ /* 0x000fea0003800200 */
.L_x_25478:
        /* <DEDUP_REMOVED lines=9> */
[----:B------:R-:W-:Y:S01]  /*58e0*/  I2FP.F32.U32 R36, R37 ;  /* 0x0000002500247245 */ /* 0x000fe20000201000 */
[-C--:B------:R-:W-:Y:S01]  /*58f0*/  FMUL.FTZ R37, R31, R68.reuse ;  /* 0x000000441f257220 */ /* 0x080fe20000410000 */
[----:B------:R-:W-:Y:S01]  /*5900*/  SEL R65, RZ, 0x1, P6 ;  /* 0x00000001ff417807 */ /* 0x000fe20003000000 */
[----:B------:R-:W-:Y:S01]  /*5910*/  FMUL.FTZ R68, R30, R68 ;  /* 0x000000441e447220 */ /* 0x000fe20000410000 */
[----:B------:R-:W-:Y:S01]  /*5920*/  FSEL R87, R87, RZ, P2 ;  /* 0x000000ff57577208 */ /* 0x000fe20001000000 */
[----:B------:R-:W-:Y:S01]  /*5930*/  FFMA.FTZ R36, R36, R67, 1.1641532182693481445e-10 ;  /* 0x2f00000024247423 */ /* 0x000fe20000010043 */
[----:B------:R-:W-:Y:S02]  /*5940*/  FSEL R91, R91, RZ, P5 ;  /* 0x000000ff5b5b7208 */ /* 0x000fe40002800000 */
[----:B------:R-:W-:-:S02]  /*5950*/  PRMT R69, R64, 0x7610, R69 ;  /* 0x0000761040457816 */ /* 0x000fc40000000045 */
[-C--:B------:R-:W-:Y:S01]  /*5960*/  FSETP.GTU.FTZ.AND P6, PT, R36, R79.reuse, PT ;  /* 0x0000004f2400720b */ /* 0x080fe20003fdc000 */
[----:B------:R-:W-:Y:S01]  /*5970*/  FADD.FTZ R36, R87, R86 ;  /* 0x0000005657247221 */ /* 0x000fe20000010000 */
[----:B------:R-:W-:Y:S02]  /*5980*/  PRMT R71, R65, 0x7610, R71 ;  /* 0x0000761041477816 */ /* 0x000fe40000000047 */
[----:B------:R-:W-:Y:S01]  /*5990*/  FSEL R88, R37, RZ, !P6 ;  /* 0x000000ff25587208 */ /* 0x000fe20007000000 */
[----:B------:R-:W-:Y:S01]  /*59a0*/  FADD.FTZ R37, R89, R38 ;  /* 0x0000002659257221 */ /* 0x000fe20000010000 */
[----:B------:R-:W-:Y:S01]  /*59b0*/  SEL R67, RZ, 0x1, P6 ;  /* 0x00000001ff437807 */ /* 0x000fe20003000000 */
[----:B------:R-:W-:Y:S01]  /*59c0*/  @P1 FADD.FTZ R36, R32, R36 ;  /* 0x0000002420241221 */ /* 0x000fe20000010000 */
[----:B------:R-:W-:Y:S01]  /*59d0*/  FSETP.GTU.FTZ.AND P6, PT, R92, R79, PT ;  /* 0x0000004f5c00720b */ /* 0x000fe20003fdc000 */
[----:B------:R-:W-:Y:S01]  /*59e0*/  @P1 FADD.FTZ R37, R33, R37 ;  /* 0x0000002521251221 */ /* 0x000fe20000010000 */
[----:B------:R-:W-:-:S02]  /*59f0*/  PRMT R73, R67, 0x7610, R73 ;  /* 0x0000761043497816 */ /* 0x000fc40000000049 */
[----:B------:R-:W-:Y:S02]  /*5a00*/  FSEL R39, R68, RZ, !P6 ;  /* 0x000000ff44277208 */ /* 0x000fe40007000000 */
[----:B------:R-:W-:-:S03]  /*5a10*/  SEL R68, RZ, 0x1, P6 ;  /* 0x00000001ff447807 */ /* 0x000fc60003000000 */
[----:B------:R-:W-:Y:S01]  /*5a20*/  FADD.FTZ R38, R90, R39 ;  /* 0x000000275a267221 */ /* 0x000fe20000010000 */
[----:B------:R-:W-:Y:S01]  /*5a30*/  FADD.FTZ R39, R88, R91 ;  /* 0x0000005b58277221 */ /* 0x000fe20000010000 */
[----:B------:R-:W-:Y:S02]  /*5a40*/  PRMT R72, R68, 0x7610, R72 ;  /* 0x0000761044487816 */ /* 0x000fe40000000048 */
[----:B------:R-:W-:Y:S01]  /*5a50*/  @P1 FADD.FTZ R38, R34, R38 ;  /* 0x0000002622261221 */ /* 0x000fe20000010000 */
[----:B------:R-:W-:-:S07]  /*5a60*/  @P1 FADD.FTZ R39, R35, R39 ;  /* 0x0000002723271221 */ /* 0x000fce0000010000 */
.L_x_25442:
        /* <DEDUP_REMOVED lines=24> */
.L_x_25483:
[----:B------:R-:W-:Y:S01]  /*5bf0*/  MOV R68, R66 ;  /* 0x0000004200447202 */ /* 0x000fe20000000f00 */
[----:B01----:R-:W-:-:S07]  /*5c00*/  VIADD R64, R78, 0x100 ;  /* 0x000001004e407836 */ /* 0x003fce0000000000 */
.L_x_25420:
[----:B0-----:R-:W-:Y:S05]  /*5c10*/  BSYNC.RECONVERGENT B0 ;  /* 0x0000000000007941 */ /* 0x001fea0003800200 */
.L_x_25419:
        /* <DEDUP_REMOVED lines=34> */
.L_x_25489:
        /* <DEDUP_REMOVED lines=13> */
.L_x_25491:
[----:B------:R-:W-:Y:S05]  /*5f10*/  BSYNC.RECONVERGENT B2 ;  /* 0x0000000000027941 */ /* 0x000fea0003800200 */
.L_x_25490:
        /* <DEDUP_REMOVED lines=53> */
[----:B------:R-:W-:Y:S02]  /*6270*/  MOV R70, R66 ;  /* 0x0000004200467202 */ /* 0x000fe40000000f00 */
[----:B------:R-:W-:Y:S01]  /*6280*/  LOP3.LUT R3, R90, UR19, R67, 0x96, !PT ;  /* 0x000000135a037c12 */ /* 0x000fe2000f8e9643 */
[----:B------:R-:W-:Y:S01]  /*6290*/  IMAD.MOV.U32 R66, RZ, RZ, RZ ;  /* 0x000000ffff427224 */ /* 0x000fe200078e00ff */
[----:B------:R-:W-:-:S07]  /*62a0*/  LOP3.LUT R2, R2, UR4, R87, 0x96, !PT ;  /* 0x0000000402027c12 */ /* 0x000fce000f8e9657 */
.L_x_25488:
[----:B------:R-:W-:Y:S05]  /*62b0*/  BSYNC.RECONVERGENT B1 ;  /* 0x0000000000017941 */ /* 0x000fea0003800200 */
.L_x_25487:
[----:B------:R-:W0:Y:S01]  /*62c0*/  LDC R79, c[0x0][0x404] ;  /* 0x00010100ff4f7b82 */ /* 0x000e220000000800 */
[----:B------:R-:W-:Y:S01]  /*62d0*/  ISETP.NE.AND P3, PT, R66, 0x1, PT ;  /* 0x000000014200780c */ /* 0x000fe20003f65270 */
[----:B------:R-:W-:Y:S01]  /*62e0*/  BSSY.RECONVERGENT B1, `(.L_x_25492) ;  /* 0x000005a000017945 */ /* 0x000fe20003800200 */
[----:B------:R-:W-:Y:S01]  /*62f0*/  I2FP.F32.U32 R6, R65 ;  /* 0x0000004100067245 */ /* 0x000fe20000201000 */
[----:B------:R-:W-:Y:S02]  /*6300*/  HFMA2 R65, -RZ, RZ, 0.1171875, 0 ;  /* 0x2f800000ff417431 */ /* 0x000fe400000001ff */
[----:B------:R-:W-:Y:S02]  /*6310*/  IMAD.MOV.U32 R67, RZ, RZ, 0x2 ;  /* 0x00000002ff437424 */ /* 0x000fe400078e00ff */
[----:B------:R-:W1:Y:S01]  /*6320*/  LDC R68, c[0x0][0x408] ;  /* 0x00010200ff447b82 */ /* 0x000e620000000800 */
[----:B------:R-:W-:-:S05]  /*6330*/  FFMA.FTZ R6, R6, R65, 1.1641532182693481445e-10 ;  /* 0x2f00000006067423 */ /* 0x000fca0000010041 */
[----:B0-----:R-:W-:Y:S01]  /*6340*/  FSETP.LE.FTZ.AND P2, PT, R6, R79, PT ;  /* 0x0000004f0600720b */ /* 0x001fe20003f53000 */
[----:B------:R-:W-:Y:S02]  /*6350*/  IMAD.MOV.U32 R6, RZ, RZ, R70 ;  /* 0x000000ffff067224 */ /* 0x000fe400078e0046 */
[----:B-1---5:R-:W-:Y:S01]  /*6360*/  FMUL.FTZ R87, R40, R68 ;  /* 0x0000004428577220 */ /* 0x022fe20000410000 */
        /* <DEDUP_REMOVED lines=9> */
.L_x_25494:
        /* <DEDUP_REMOVED lines=13> */
.L_x_25496:
[----:B------:R-:W-:Y:S05]  /*64d0*/  BSYNC.RECONVERGENT B2 ;  /* 0x0000000000027941 */ /* 0x000fea0003800200 */
.L_x_25495:
        /* <DEDUP_REMOVED lines=58> */
.L_x_25493:
[----:B------:R-:W-:Y:S05]  /*6880*/  BSYNC.RECONVERGENT B1 ;  /* 0x0000000000017941 */ /* 0x000fea0003800200 */
.L_x_25492:
        /* <DEDUP_REMOVED lines=15> */
.L_x_25499:
        /* <DEDUP_REMOVED lines=13> */
.L_x_25501:
[----:B------:R-:W-:Y:S05]  /*6a50*/  BSYNC.RECONVERGENT B2 ;  /* 0x0000000000027941 */ /* 0x000fea0003800200 */
.L_x_25500:
        /* <DEDUP_REMOVED lines=58> */
.L_x_25498:
[----:B------:R-:W-:Y:S05]  /*6e00*/  BSYNC.RECONVERGENT B1 ;  /* 0x0000000000017941 */ /* 0x000fea0003800200 */
.L_x_25497:
        /* <DEDUP_REMOVED lines=17> */
.L_x_25504:
        /* <DEDUP_REMOVED lines=13> */
.L_x_25506:
[----:B------:R-:W-:Y:S05]  /*6ff0*/  BSYNC.RECONVERGENT B2 ;  /* 0x0000000000027941 */ /* 0x000fea0003800200 */
.L_x_25505:
        /* <DEDUP_REMOVED lines=56> */
[----:B------:R-:W-:Y:S01]  /*7380*/  LOP3.LUT R2, R2, UR4, R41, 0x96, !PT ;  /* 0x0000000402027c12 */ /* 0x000fe2000f8e9629 */
[----:B------:R-:W-:-:S07]  /*7390*/  HFMA2 R41, -RZ, RZ, 0, 0 ;  /* 0x00000000ff297431 */ /* 0x000fce00000001ff */
.L_x_25503:
[----:B------:R-:W-:Y:S05]  /*73a0*/  BSYNC.RECONVERGENT B1 ;  /* 0x0000000000017941 */ /* 0x000fea0003800200 */
.L_x_25502:
        /* <DEDUP_REMOVED lines=15> */
.L_x_25509:
        /* <DEDUP_REMOVED lines=13> */
.L_x_25511:
[----:B------:R-:W-:Y:S05]  /*7570*/  BSYNC.RECONVERGENT B2 ;  /* 0x0000000000027941 */ /* 0x000fea0003800200 */
.L_x_25510:
        /* <DEDUP_REMOVED lines=58> */
.L_x_25508:
[----:B------:R-:W-:Y:S05]  /*7920*/  BSYNC.RECONVERGENT B1 ;  /* 0x0000000000017941 */ /* 0x000fea0003800200 */
.L_x_25507:
        /* <DEDUP_REMOVED lines=17> */
.L_x_25514:
        /* <DEDUP_REMOVED lines=13> */
.L_x_25516:
[----:B------:R-:W-:Y:S05]  /*7b10*/  BSYNC.RECONVERGENT B2 ;  /* 0x0000000000027941 */ /* 0x000fea0003800200 */
.L_x_25515:
        /* <DEDUP_REMOVED lines=58> */
.L_x_25513:
[----:B------:R-:W-:Y:S05]  /*7ec0*/  BSYNC.RECONVERGENT B1 ;  /* 0x0000000000017941 */ /* 0x000fea0003800200 */
.L_x_25512:
        /* <DEDUP_REMOVED lines=15> */
.L_x_25519:
        /* <DEDUP_REMOVED lines=13> */
.L_x_25521:
[----:B------:R-:W-:Y:S05]  /*8090*/  BSYNC.RECONVERGENT B2 ;  /* 0x0000000000027941 */ /* 0x000fea0003800200 */
.L_x_25520:
        /* <DEDUP_REMOVED lines=58> */
.L_x_25518:
[----:B------:R-:W-:Y:S05]  /*8440*/  BSYNC.RECONVERGENT B1 ;  /* 0x0000000000017941 */ /* 0x000fea0003800200 */
.L_x_25517:
[----:B------:R-:W-:Y:S01]  /*8450*/  ISETP.NE.AND P6, PT, R42, 0x1, PT ;  /* 0x000000012a00780c */ /* 0x000fe20003fc5270 */
[----:B------:R-:W-:Y:S01]  /*8460*/  BSSY.RECONVERGENT B1, `(.L_x_25522) ;  /* 0x000005a000017945 */ /* 0x000fe20003800200 */
[----:B------:R-:W-:Y:S01]  /*8470*/  I2FP.F32.U32 R6, R6 ;  /* 0x0000000600067245 */ /* 0x000fe20000201000 */
[----:B------:R-:W-:Y:S01]  /*8480*/  FMUL.FTZ R93, R43, R68 ;  /* 0x000000442b5d7220 */ /* 0x000fe20000410000 */
[----:B------:R-:W-:-:S03]  /*8490*/  IMAD.MOV.U32 R41, RZ, RZ, R70 ;  /* 0x000000ffff297224 */ /* 0x000fc600078e0046 */
        /* <DEDUP_REMOVED lines=12> */
.L_x_25524:
        /* <DEDUP_REMOVED lines=15> */
.L_x_25526:
[----:B------:R-:W-:Y:S05]  /*8650*/  BSYNC.RECONVERGENT B2 ;  /* 0x0000000000027941 */ /* 0x000fea0003800200 */
.L_x_25525:
        /* <DEDUP_REMOVED lines=58> */
.L_x_25523:
[----:B------:R-:W-:Y:S05]  /*8a00*/  BSYNC.RECONVERGENT B1 ;  /* 0x0000000000017941 */ /* 0x000fea0003800200 */
.L_x_25522:
[-C--:B------:R-:W-:Y:S01]  /*8a10*/  FMUL.FTZ R40, R28, R68.reuse ;  /* 0x000000441c287220 */ /* 0x080fe20000410000 */
[-C--:B------:R-:W-:Y:S01]  /*8a20*/  FSETP.GTU.FTZ.AND P6, PT, R90, R79.reuse, PT ;  /* 0x0000004f5a00720b */ /* 0x080fe20003fdc000 */
[-C--:B------:R-:W-:Y:S01]  /*8a30*/  FMUL.FTZ R42, R29, R68.reuse ;  /* 0x000000441d2a7220 */ /* 0x080fe20000410000 */
[----:B------:R-:W-:Y:S01]  /*8a40*/  FMUL.FTZ R43, R31, R68 ;  /* 0x000000441f2b7220 */ /* 0x000fe20000410000 */
[----:B------:R-:W-:Y:S02]  /*8a50*/  FSEL R87, R87, RZ, P2 ;  /* 0x000000ff57577208 */ /* 0x000fe40001000000 */
[----:B------:R-:W-:Y:S02]  /*8a60*/  FSEL R40, R40, RZ, !P6 ;  /* 0x000000ff28287208 */ /* 0x000fe40007000000 */
[----:B------:R-:W-:Y:S02]  /*8a70*/  SEL R90, RZ, 0x1, P6 ;  /* 0x00000001ff5a7807 */ /* 0x000fe40003000000 */
[----:B------:R-:W-:Y:S01]  /*8a80*/  FSETP.GTU.FTZ.AND P6, PT, R92, R79, PT ;  /* 0x0000004f5c00720b */ /* 0x000fe20003fdc000 */
[----:B------:R-:W-:Y:S01]  /*8a90*/  FADD.FTZ R40, R87, R40 ;  /* 0x0000002857287221 */ /* 0x000fe20000010000 */
[----:B------:R-:W-:-:S02]  /*8aa0*/  FSEL R89, R89, RZ, P3 ;  /* 0x000000ff59597208 */ /* 0x000fc40001800000 */
[----:B------:R-:W-:Y:S01]  /*8ab0*/  FSEL R92, R42, RZ, !P6 ;  /* 0x000000ff2a5c7208 */ /* 0x000fe20007000000 */
[----:B------:R-:W-:Y:S01]  /*8ac0*/  FMUL.FTZ R42, R30, R68 ;  /* 0x000000441e2a7220 */ /* 0x000fe20000410000 */
[----:B------:R-:W-:Y:S01]  /*8ad0*/  SEL R66, RZ, 0x1, P6 ;  /* 0x00000001ff427807 */ /* 0x000fe20003000000 */
[----:B------:R-:W-:Y:S01]  /*8ae0*/  @P1 FADD.FTZ R40, R32, R40 ;  /* 0x0000002820281221 */ /* 0x000fe20000010000 */
[----:B------:R-:W-:Y:S02]  /*8af0*/  FSETP.GTU.FTZ.AND P6, PT, R94, R79, PT ;  /* 0x0000004f5e00720b */ /* 0x000fe40003fdc000 */
[----:B------:R-:W-:Y:S01]  /*8b00*/  I2FP.F32.U32 R94, R41 ;  /* 0x00000029005e7245 */ /* 0x000fe20000201000 */
[----:B------:R-:W-:Y:S01]  /*8b10*/  FADD.FTZ R41, R89, R92 ;  /* 0x0000005c59297221 */ /* 0x000fe20000010000 */
[----:B------:R-:W-:Y:S02]  /*8b20*/  FSEL R42, R42, RZ, !P6 ;  /* 0x000000ff2a2a7208 */ /* 0x000fe40007000000 */
[----:B------:R-:W-:Y:S01]  /*8b30*/  SEL R67, RZ, 0x1, P6 ;  /* 0x00000001ff437807 */ /* 0x000fe20003000000 */
[----:B------:R-:W-:Y:S01]  /*8b40*/  FFMA.FTZ R94, R94, R65, 1.1641532182693481445e-10 ;  /* 0x2f0000005e5e7423 */ /* 0x000fe20000010041 */
[----:B------:R-:W-:Y:S01]  /*8b50*/  FSEL R91, R91, RZ, P4 ;  /* 0x000000ff5b5b7208 */ /* 0x000fe20002000000 */
[----:B------:R-:W-:Y:S01]  /*8b60*/  @P1 FADD.FTZ R41, R33, R41 ;  /* 0x0000002921291221 */ /* 0x000fe20000010000 */
[----:B------:R-:W-:-:S02]  /*8b70*/  FSEL R68, R93, RZ, P5 ;  /* 0x000000ff5d447208 */ /* 0x000fc40002800000 */
[----:B------:R-:W-:Y:S01]  /*8b80*/  FSETP.GTU.FTZ.AND P6, PT, R94, R79, PT ;  /* 0x0000004f5e00720b */ /* 0x000fe20003fdc000 */
[----:B------:R-:W-:Y:S01]  /*8b90*/  FADD.FTZ R42, R91, R42 ;  /* 0x0000002a5b2a7221 */ /* 0x000fe20000010000 */
[----:B------:R-:W-:Y:S02]  /*8ba0*/  PRMT R69, R90, 0x7610, R69 ;  /* 0x000076105a457816 */ /* 0x000fe40000000045 */
[----:B------:R-:W-:Y:S01]  /*8bb0*/  FSEL R43, R43, RZ, !P6 ;  /* 0x000000ff2b2b7208 */ /* 0x000fe20007000000 */
[----:B------:R-:W-:Y:S01]  /*8bc0*/  @P1 FADD.FTZ R42, R34, R42 ;  /* 0x0000002a222a1221 */ /* 0x000fe20000010000 */
[----:B------:R-:W-:Y:S02]  /*8bd0*/  SEL R65, RZ, 0x1, P6 ;  /* 0x00000001ff417807 */ /* 0x000fe40003000000 */
[----:B------:R-:W-:Y:S01]  /*8be0*/  PRMT R71, R66, 0x7610, R71 ;  /* 0x0000761042477816 */ /* 0x000fe20000000047 */
[----:B------:R-:W-:Y:S01]  /*8bf0*/  FADD.FTZ R43, R43, R68 ;  /* 0x000000442b2b7221 */ /* 0x000fe20000010000 */
[----:B------:R-:W-:-:S02]  /*8c00*/  PRMT R72, R67, 0x7610, R72 ;  /* 0x0000761043487816 */ /* 0x000fc40000000048 */
[----:B------:R-:W-:Y:S01]  /*8c10*/  PRMT R73, R65, 0x7610, R73 ;  /* 0x0000761041497816 */ /* 0x000fe20000000049 */
[----:B------:R-:W-:Y:S01]  /*8c20*/  @P1 FADD.FTZ R43, R35, R43 ;  /* 0x0000002b232b1221 */ /* 0x000fe20000010000 */
[----:B------:R-:W-:Y:S06]  /*8c30*/  BRA `(.L_x_25527) ;  /* 0x0000001400d47947 */ /* 0x000fec0003800000 */
.L_x_25486:
[----:B------:R-:W-:Y:S01]  /*8c40*/  ISETP.NE.AND P2, PT, R6, 0x1, PT ;  /* 0x000000010600780c */ /* 0x000fe20003f45270 */
[----:B------:R-:W-:Y:S01]  /*8c50*/  BSSY.RECONVERGENT B1, `(.L_x_25528) ;  /* 0x0000056000017945 */ /* 0x000fe20003800200 */
[----:B------:R-:W-:Y:S02]  /*8c60*/  HFMA2 R79, -RZ, RZ, 0, 1.1920928955078125e-07 ;  /* 0x00000002ff4f7431 */ /* 0x000fe400000001ff */
[----:B0-----:R-:W-:Y:S02]  /*8c70*/  IMAD.MOV.U32 R66, RZ, RZ, R70 ;  /* 0x000000ffff427224 */ /* 0x001fe400078e0046 */
        /* <DEDUP_REMOVED lines=12> */
.L_x_25530:
        /* <DEDUP_REMOVED lines=13> */
.L_x_25532:
[----:B------:R-:W-:Y:S05]  /*8e10*/  BSYNC.RECONVERGENT B2 ;  /* 0x0000000000027941 */ /* 0x000fea0003800200 */
.L_x_25531:
        /* <DEDUP_REMOVED lines=57> */
.L_x_25529:
[----:B------:R-:W-:Y:S05]  /*91b0*/  BSYNC.RECONVERGENT B1 ;  /* 0x0000000000017941 */ /* 0x000fea0003800200 */
.L_x_25528:
[----:B------:R-:W0:Y:S01]  /*91c0*/  LDC R65, c[0x0][0x404] ;  /* 0x00010100ff417b82 */ /* 0x000e220000000800 */
[----:B------:R-:W-:Y:S01]  /*91d0*/  ISETP.NE.AND P3, PT, R79, 0x1, PT ;  /* 0x000000014f00780c */ /* 0x000fe20003f65270 */
[----:B------:R-:W-:Y:S01]  /*91e0*/  IMAD.MOV.U32 R68, RZ, RZ, 0x2f800000 ;  /* 0x2f800000ff447424 */ /* 0x000fe200078e00ff */
[----:B------:R-:W-:Y:S01]  /*91f0*/  I2FP.F32.U32 R67, R66 ;  /* 0x0000004200437245 */ /* 0x000fe20000201000 */
[----:B------:R-:W-:Y:S01]  /*9200*/  BSSY.RECONVERGENT B1, `(.L_x_25533) ;  /* 0x0000056000017945 */ /* 0x000fe20003800200 */
[----:B------:R-:W-:-:S03]  /*9210*/  IMAD.MOV.U32 R66, RZ, RZ, 0x2 ;  /* 0x00000002ff427424 */ /* 0x000fc600078e00ff */
[----:B------:R-:W-:-:S05]  /*9220*/  FFMA.FTZ R6, R67, R68, 1.1641532182693481445e-10 ;  /* 0x2f00000043067423 */ /* 0x000fca0000010044 */
[----:B0-----:R-:W-:Y:S02]  /*9230*/  FSETP.LE.FTZ.AND P2, PT, R6, R65, PT ;  /* 0x000000410600720b */ /* 0x001fe40003f53000 */
        /* <DEDUP_REMOVED lines=10> */
.L_x_25535:
        /* <DEDUP_REMOVED lines=13> */
.L_x_25537:
[----:B------:R-:W-:Y:S05]  /*93b0*/  BSYNC.RECONVERGENT B2 ;  /* 0x0000000000027941 */ /* 0x000fea0003800200 */
.L_x_25536:
        /* <DEDUP_REMOVED lines=58> */
.L_x_25534:
[----:B------:R-:W-:Y:S05]  /*9760*/  BSYNC.RECONVERGENT B1 ;  /* 0x0000000000017941 */ /* 0x000fea0003800200 */
.L_x_25533:
[----:B------:R-:W-:Y:S01]  /*9770*/  ISETP.NE.AND P4, PT, R66, 0x1, PT ;  /* 0x000000014200780c */ /* 0x000fe20003f85270 */
[----:B------:R-:W-:Y:S01]  /*9780*/  BSSY.RECONVERGENT B1, `(.L_x_25538) ;  /* 0x0000057000017945 */ /* 0x000fe20003800200 */
[----:B------:R-:W-:Y:S01]  /*9790*/  I2FP.F32.U32 R67, R6 ;  /* 0x0000000600437245 */ /* 0x000fe20000201000 */
[----:B------:R-:W-:-:S04]  /*97a0*/  IMAD.MOV.U32 R79, RZ, RZ, 0x2 ;  /* 0x00000002ff4f7424 */ /* 0x000fc800078e00ff */
        /* <DEDUP_REMOVED lines=12> */
.L_x_25540:
        /* <DEDUP_REMOVED lines=13> */
.L_x_25542:
[----:B------:R-:W-:Y:S05]  /*9940*/  BSYNC.RECONVERGENT B2 ;  /* 0x0000000000027941 */ /* 0x000fea0003800200 */
.L_x_25541:
        /* <DEDUP_REMOVED lines=58> */
.L_x_25539:
[----:B------:R-:W-:Y:S05]  /*9cf0*/  BSYNC.RECONVERGENT B1 ;  /* 0x0000000000017941 */ /* 0x000fea0003800200 */
.L_x_25538:
[----:B------:R-:W-:Y:S01]  /*9d00*/  ISETP.NE.AND P5, PT, R79, 0x1, PT ;  /* 0x000000014f00780c */ /* 0x000fe20003fa5270 */
[----:B------:R-:W-:Y:S01]  /*9d10*/  BSSY.RECONVERGENT B1, `(.L_x_25543) ;  /* 0x0000057000017945 */ /* 0x000fe20003800200 */
[----:B------:R-:W-:Y:S01]  /*9d20*/  I2FP.F32.U32 R67, R6 ;  /* 0x0000000600437245 */ /* 0x000fe20000201000 */
[----:B------:R-:W-:-:S04]  /*9d30*/  HFMA2 R6, -RZ, RZ, 0, 1.1920928955078125e-07 ;  /* 0x00000002ff067431 */ /* 0x000fc800000001ff */
        /* <DEDUP_REMOVED lines=12> */
.L_x_25545:
        /* <DEDUP_REMOVED lines=13> */
.L_x_25547:
[----:B------:R-:W-:Y:S05]  /*9ed0*/  BSYNC.RECONVERGENT B2 ;  /* 0x0000000000027941 */ /* 0x000fea0003800200 */
.L_x_25546:
        /* <DEDUP_REMOVED lines=57> */
[----:B------:R-:W-:-:S07]  /*a270*/  MOV R86, R66 ;  /* 0x0000004200567202 */ /* 0x000fce0000000f00 */
.L_x_25544:
[----:B------:R-:W-:Y:S05]  /*a280*/  BSYNC.RECONVERGENT B1 ;  /* 0x0000000000017941 */ /* 0x000fea0003800200 */
.L_x_25543:
        /* <DEDUP_REMOVED lines=16> */
.L_x_25527:
        /* <DEDUP_REMOVED lines=19> */
[----:B------:R-:W-:-:S03]  /*a4c0*/  LOP3.LUT R68, R69, 0xff, RZ, 0xc0, !PT ;  /* 0x000000ff45447812 */ /* 0x000fc600078ec0ff */
[----:B------:R-:W-:-:S05]  /*a4d0*/  IMAD R65, R90, 0x100, R65 ;  /* 0x000001005a417824 */ /* 0x000fca00078e0241 */
[----:B------:R-:W-:Y:S01]  /*a4e0*/  IADD3 R65, PT, PT, R65, R68, RZ ;  /* 0x0000004441417210 */ /* 0x000fe20007ffe0ff */
[----:B0-----:R-:W-:-:S05]  /*a4f0*/  IMAD.WIDE.U32 R66, R64, 0x4, R66 ;  /* 0x0000000440427825 */ /* 0x001fca00078e0042 */
[----:B------:R1:W-:Y:S02]  /*a500*/  STG.E desc[UR6][R66.64], R65 ;  /* 0x0000004142007986 */ /* 0x0003e4000c101906 */
.L_x_25548:
[----:B------:R-:W-:Y:S02]  /*a510*/  IMAD.MOV.U32 R68, RZ, RZ, R86 ;  /* 0x000000ffff447224 */ /* 0x000fe400078e0056 */
[----:B------:R-:W-:-:S07]  /*a520*/  VIADD R64, R64, 0x100 ;  /* 0x0000010040407836 */ /* 0x000fce0000000000 */
.L_x_25485:
[----:B------:R-:W-:Y:S05]  /*a530*/  BSYNC.RECONVERGENT B0 ;  /* 0x0000000000007941 */ /* 0x000fea0003800200 */
.L_x_25484:
        /* <DEDUP_REMOVED lines=9> */
[----:B------:R-:W3:Y:S08]  /*a5d0*/  @P0 LDC.64 R86, c[0x0][0x398] ;  /* 0x0000e600ff560b82 */ /* 0x000ef00000000a00 */
[----:B01----:R-:W0:Y:S01]  /*a5e0*/  @P1 LDC.64 R66, c[0x0][0x3a0] ;  /* 0x0000e800ff421b82 */ /* 0x003e220000000a00 */
[----:B--2---:R-:W-:-:S06]  /*a5f0*/  IMAD.WIDE.U32 R44, R64, 0x10, R44 ;  /* 0x00000010402c7825 */ /* 0x004fcc00078e002c */
[----:B------:R-:W5:Y:S01]  /*a600*/  LDG.E.128 R44, desc[UR6][R44.64] ;  /* 0x000000062c2c7981 */ /* 0x000f62000c1e1d00 */
[----:B---3--:R-:W-:-:S05]  /*a610*/  @P0 IMAD.WIDE.U32 R86, R64, 0x10, R86 ;  /* 0x0000001040560825 */ /* 0x008fca00078e0056 */
[----:B------:R1:W5:Y:S01]  /*a620*/  @P0 LDG.E.128 R28, desc[UR6][R86.64] ;  /* 0x00000006561c0981 */ /* 0x000362000c1e1d00 */
[----:B0-----:R-:W-:-:S05]  /*a630*/  @P1 IMAD.WIDE.U32 R66, R64, 0x10, R66 ;  /* 0x0000001040421825 */ /* 0x001fca00078e0042 */
[----:B------:R1:W5:Y:S01]  /*a640*/  @P1 LDG.E.128 R32, desc[UR6][R66.64] ;  /* 0x0000000642201981 */ /* 0x000362000c1e1d00 */
        /* <DEDUP_REMOVED lines=17> */
.L_x_25554:
        /* <DEDUP_REMOVED lines=13> */
.L_x_25556:
[----:B------:R-:W-:Y:S05]  /*a830*/  BSYNC.RECONVERGENT B2 ;  /* 0x0000000000027941 */ /* 0x000fea0003800200 */
.L_x_25555:
        /* <DEDUP_REMOVED lines=54> */
[----:B------:R-:W-:Y:S02]  /*aba0*/  IMAD.MOV.U32 R70, RZ, RZ, R66 ;  /* 0x000000ffff467224 */ /* 0x000fe400078e0042 */
[----:B------:R-:W-:Y:S01]  /*abb0*/  HFMA2 R66, -RZ, RZ, 0, 0 ;  /* 0x00000000ff427431 */ /* 0x000fe200000001ff */
[----:B------:R-:W-:-:S07]  /*abc0*/  LOP3.LUT R2, R2, UR4, R87, 0x96, !PT ;  /* 0x0000000402027c12 */ /* 0x000fce000f8e9657 */
.L_x_25553:
[----:B------:R-:W-:Y:S05]  /*abd0*/  BSYNC.RECONVERGENT B1 ;  /* 0x0000000000017941 */ /* 0x000fea0003800200 */
.L_x_25552:
[----:B------:R-:W0:Y:S01]  /*abe0*/  LDC R79, c[0x0][0x404] ;  /* 0x00010100ff4f7b82 */ /* 0x000e220000000800 */
[----:B------:R-:W-:Y:S01]  /*abf0*/  ISETP.NE.AND P3, PT, R66, 0x1, PT ;  /* 0x000000014200780c */ /* 0x000fe20003f65270 */
[----:B------:R-:W-:Y:S01]  /*ac00*/  BSSY.RECONVERGENT B1, `(.L_x_25557) ;  /* 0x000005a000017945 */ /* 0x000fe20003800200 */
[----:B------:R-:W-:Y:S01]  /*ac10*/  I2FP.F32.U32 R6, R65 ;  /* 0x0000004100067245 */ /* 0x000fe20000201000 */
[----:B------:R-:W-:Y:S02]  /*ac20*/  IMAD.MOV.U32 R65, RZ, RZ, 0x2f800000 ;  /* 0x2f800000ff417424 */ /* 0x000fe400078e00ff */
[----:B------:R-:W-:Y:S02]  /*ac30*/  IMAD.MOV.U32 R67, RZ, RZ, 0x2 ;  /* 0x00000002ff437424 */ /* 0x000fe400078e00ff */
        /* <DEDUP_REMOVED lines=14> */
.L_x_25559:
        /* <DEDUP_REMOVED lines=13> */
.L_x_25561:
[----:B------:R-:W-:Y:S05]  /*adf0*/  BSYNC.RECONVERGENT B2 ;  /* 0x0000000000027941 */ /* 0x000fea0003800200 */
.L_x_25560:
        /* <DEDUP_REMOVED lines=58> */
.L_x_25558:
[----:B------:R-:W-:Y:S05]  /*b1a0*/  BSYNC.RECONVERGENT B1 ;  /* 0x0000000000017941 */ /* 0x000fea0003800200 */
.L_x_25557:
        /* <DEDUP_REMOVED lines=15> */
.L_x_25564:
        /* <DEDUP_REMOVED lines=13> */
.L_x_25566:
[----:B------:R-:W-:Y:S05]  /*b370*/  BSYNC.RECONVERGENT B2 ;  /* 0x0000000000027941 */ /* 0x000fea0003800200 */
.L_x_25565:
        /* <DEDUP_REMOVED lines=58> */
.L_x_25563:
[----:B------:R-:W-:Y:S05]  /*b720*/  BSYNC.RECONVERGENT B1 ;  /* 0x0000000000017941 */ /* 0x000fea0003800200 */
.L_x_25562:
        /* <DEDUP_REMOVED lines=17> */
.L_x_25569:
        /* <DEDUP_REMOVED lines=13> */
.L_x_25571:
[----:B------:R-:W-:Y:S05]  /*b910*/  BSYNC.RECONVERGENT B2 ;  /* 0x0000000000027941 */ /* 0x000fea0003800200 */
.L_x_25570:
        /* <DEDUP_REMOVED lines=58> */
.L_x_25568:
[----:B------:R-:W-:Y:S05]  /*bcc0*/  BSYNC.RECONVERGENT B1 ;  /* 0x0000000000017941 */ /* 0x000fea0003800200 */
.L_x_25567:
        /* <DEDUP_REMOVED lines=15> */
.L_x_25574:
        /* <DEDUP_REMOVED lines=13> */
.L_x_25576:
[----:B------:R-:W-:Y:S05]  /*be90*/  BSYNC.RECONVERGENT B2 ;  /* 0x0000000000027941 */ /* 0x000fea0003800200 */
.L_x_25575:
        /* <DEDUP_REMOVED lines=58> */
.L_x_25573:
[----:B------:R-:W-:Y:S05]  /*c240*/  BSYNC.RECONVERGENT B1 ;  /* 0x0000000000017941 */ /* 0x000fea0003800200 */
.L_x_25572:
        /* <DEDUP_REMOVED lines=17> */
.L_x_25579:
        /* <DEDUP_REMOVED lines=13> */
.L_x_25581:
[----:B------:R-:W-:Y:S05]  /*c430*/  BSYNC.RECONVERGENT B2 ;  /* 0x0000000000027941 */ /* 0x000fea0003800200 */
.L_x_25580:
        /* <DEDUP_REMOVED lines=58> */
.L_x_25578:
[----:B------:R-:W-:Y:S05]  /*c7e0*/  BSYNC.RECONVERGENT B1 ;  /* 0x0000000000017941 */ /* 0x000fea0003800200 */
.L_x_25577:
        /* <DEDUP_REMOVED lines=15> */
.L_x_25584:
        /* <DEDUP_REMOVED lines=13> */
.L_x_25586:
[----:B------:R-:W-:Y:S05]  /*c9b0*/  BSYNC.RECONVERGENT B2 ;  /* 0x0000000000027941 */ /* 0x000fea0003800200 */
.L_x_25585:
        /* <DEDUP_REMOVED lines=58> */
.L_x_25583:
[----:B------:R-:W-:Y:S05]  /*cd60*/  BSYNC.RECONVERGENT B1 ;  /* 0x0000000000017941 */ /* 0x000fea0003800200 */
.L_x_25582:
        /* <DEDUP_REMOVED lines=17> */
.L_x_25589:
        /* <DEDUP_REMOVED lines=15> */
.L_x_25591:
[----:B------:R-:W-:Y:S05]  /*cf70*/  BSYNC.RECONVERGENT B2 ;  /* 0x0000000000027941 */ /* 0x000fea0003800200 */
.L_x_25590:
        /* <DEDUP_REMOVED lines=58> */
.L_x_25588:
[----:B------:R-:W-:Y:S05]  /*d320*/  BSYNC.RECONVERGENT B1 ;  /* 0x0000000000017941 */ /* 0x000fea0003800200 */
.L_x_25587:
        /* <DEDUP_REMOVED lines=35> */
.L_x_25551:
        /* <DEDUP_REMOVED lines=16> */
.L_x_25595:
        /* <DEDUP_REMOVED lines=13> */
.L_x_25597:
[----:B------:R-:W-:Y:S05]  /*d730*/  BSYNC.RECONVERGENT B2 ;  /* 0x0000000000027941 */ /* 0x000fea0003800200 */
.L_x_25596:
        /* <DEDUP_REMOVED lines=57> */
.L_x_25594:
[----:B------:R-:W-:Y:S05]  /*dad0*/  BSYNC.RECONVERGENT B1 ;  /* 0x0000000000017941 */ /* 0x000fea0003800200 */
.L_x_25593:
        /* <DEDUP_REMOVED lines=18> */
.L_x_25600:
        /* <DEDUP_REMOVED lines=13> */
.L_x_25602:
[----:B------:R-:W-:Y:S05]  /*dcd0*/  BSYNC.RECONVERGENT B2 ;  /* 0x0000000000027941 */ /* 0x000fea0003800200 */
.L_x_25601:
        /* <DEDUP_REMOVED lines=58> */
.L_x_25599:
[----:B------:R-:W-:Y:S05]  /*e080*/  BSYNC.RECONVERGENT B1 ;  /* 0x0000000000017941 */ /* 0x000fea0003800200 */
.L_x_25598:
        /* <DEDUP_REMOVED lines=16> */
.L_x_25605:
        /* <DEDUP_REMOVED lines=13> */
.L_x_25607:
[----:B------:R-:W-:Y:S05]  /*e260*/  BSYNC.RECONVERGENT B2 ;  /* 0x0000000000027941 */ /* 0x000fea0003800200 */
.L_x_25606:
        /* <DEDUP_REMOVED lines=58> */
.L_x_25604:
[----:B------:R-:W-:Y:S05]  /*e610*/  BSYNC.RECONVERGENT B1 ;  /* 0x0000000000017941 */ /* 0x000fea0003800200 */
.L_x_25603:
        /* <DEDUP_REMOVED lines=16> */
.L_x_25610:
        /* <DEDUP_REMOVED lines=13> */
.L_x_25612:
[----:B------:R-:W-:Y:S05]  /*e7f0*/  BSYNC.RECONVERGENT B2 ;  /* 0x0000000000027941 */ /* 0x000fea0003800200 */
.L_x_25611:
        /* <DEDUP_REMOVED lines=58> */
.L_x_25609:
[----:B------:R-:W-:Y:S05]  /*eba0*/  BSYNC.RECONVERGENT B1 ;  /* 0x0000000000017941 */ /* 0x000fea0003800200 */
.L_x_25608:
        /* <DEDUP_REMOVED lines=16> */
.L_x_25592:
        /* <DEDUP_REMOVED lines=24> */
.L_x_25613:
[----:B------:R-:W-:Y:S01]  /*ee30*/  IMAD.MOV.U32 R68, RZ, RZ, R86 ;  /* 0x000000ffff447224 */ /* 0x000fe200078e0056 */
[----:B------:R-:W-:-:S07]  /*ee40*/  IADD3 R64, PT, PT, R64, 0x100, RZ ;  /* 0x0000010040407810 */ /* 0x000fce0007ffe0ff */
.L_x_25550:
[----:B------:R-:W-:Y:S05]  /*ee50*/  BSYNC.RECONVERGENT B0 ;  /* 0x0000000000007941 */ /* 0x000fea0003800200 */
.L_x_25549:
        /* <DEDUP_REMOVED lines=9> */
[----:B------:R-:W2:Y:S08]  /*eef0*/  @P0 LDC.64 R86, c[0x0][0x398] ;  /* 0x0000e600ff560b82 */ /* 0x000eb00000000a00 */
[----:B-1----:R-:W1:Y:S01]  /*ef00*/  @P1 LDC.64 R66, c[0x0][0x3a0] ;  /* 0x0000e800ff421b82 */ /* 0x002e620000000a00 */
[----:B0-----:R-:W-:-:S06]  /*ef10*/  IMAD.WIDE.U32 R48, R64, 0x10, R48 ;  /* 0x0000001040307825 */ /* 0x001fcc00078e0030 */
[----:B------:R-:W5:Y:S01]  /*ef20*/  LDG.E.128 R48, desc[UR6][R48.64] ;  /* 0x0000000630307981 */ /* 0x000f62000c1e1d00 */
[----:B--2---:R-:W-:-:S05]  /*ef30*/  @P0 IMAD.WIDE.U32 R86, R64, 0x10, R86 ;  /* 0x0000001040560825 */ /* 0x004fca00078e0056 */
        /* <DEDUP_REMOVED lines=20> */
.L_x_25619:
        /* <DEDUP_REMOVED lines=13> */
.L_x_25621:
[----:B------:R-:W-:Y:S05]  /*f150*/  BSYNC.RECONVERGENT B2 ;  /* 0x0000000000027941 */ /* 0x000fea0003800200 */
.L_x_25620:
        /* <DEDUP_REMOVED lines=56> */
[----:B------:R-:W-:-:S07]  /*f4e0*/  IMAD.MOV.U32 R66, RZ, RZ, RZ ;  /* 0x000000ffff427224 */ /* 0x000fce00078e00ff */
.L_x_25618:
[----:B------:R-:W-:Y:S05]  /*f4f0*/  BSYNC.RECONVERGENT B1 ;  /* 0x0000000000017941 */ /* 0x000fea0003800200 */
.L_x_25617:
[----:B------:R-:W0:Y:S01]  /*f500*/  LDC R79, c[0x0][0x404] ;  /* 0x00010100ff4f7b82 */ /* 0x000e220000000800 */
[----:B------:R-:W-:Y:S01]  /*f510*/  ISETP.NE.AND P3, PT, R66, 0x1, PT ;  /* 0x000000014200780c */ /* 0x000fe20003f65270 */
[----:B------:R-:W-:Y:S01]  /*f520*/  BSSY.RECONVERGENT B1, `(.L_x_25622) ;  /* 0x000005a000017945 */ /* 0x000fe20003800200 */
[----:B------:R-:W-:Y:S01]  /*f530*/  I2FP.F32.U32 R6, R65 ;  /* 0x0000004100067245 */ /* 0x000fe20000201000 */
[----:B------:R-:W-:Y:S02]  /*f540*/  IMAD.MOV.U32 R65, RZ, RZ, 0x2f800000 ;  /* 0x2f800000ff417424 */ /* 0x000fe400078e00ff */
[----:B------:R-:W-:Y:S02]  /*f550*/  HFMA2 R67, -RZ, RZ, 0, 1.1920928955078125e-07 ;  /* 0x00000002ff437431 */ /* 0x000fe400000001ff */
        /* <DEDUP_REMOVED lines=14> */
.L_x_25624:
        /* <DEDUP_REMOVED lines=13> */
.L_x_25626:
[----:B------:R-:W-:Y:S05]  /*f710*/  BSYNC.RECONVERGENT B2 ;  /* 0x0000000000027941 */ /* 0x000fea0003800200 */
.L_x_25625:
        /* <DEDUP_REMOVED lines=58> */
.L_x_25623:
[----:B------:R-:W-:Y:S05]  /*fac0*/  BSYNC.RECONVERGENT B1 ;  /* 0x0000000000017941 */ /* 0x000fea0003800200 */
.L_x_25622:
        /* <DEDUP_REMOVED lines=15> */
.L_x_25629:
        /* <DEDUP_REMOVED lines=13> */
.L_x_25631:
[----:B------:R-:W-:Y:S05]  /*fc90*/  BSYNC.RECONVERGENT B2 ;  /* 0x0000000000027941 */ /* 0x000fea0003800200 */
.L_x_25630:
        /* <DEDUP_REMOVED lines=58> */
.L_x_25628:
[----:B------:R-:W-:Y:S05]  /*10040*/  BSYNC.RECONVERGENT B1 ;  /* 0x0000000000017941 */ /* 0x000fea0003800200 */
.L_x_25627:
        /* <DEDUP_REMOVED lines=17> */
.L_x_25634:
        /* <DEDUP_REMOVED lines=13> */
.L_x_25636:
[----:B------:R-:W-:Y:S05]  /*10230*/  BSYNC.RECONVERGENT B2 ;  /* 0x0000000000027941 */ /* 0x000fea0003800200 */
.L_x_25635:
        /* <DEDUP_REMOVED lines=58> */
.L_x_25633:
[----:B------:R-:W-:Y:S05]  /*105e0*/  BSYNC.RECONVERGENT B1 ;  /* 0x0000000000017941 */ /* 0x000fea0003800200 */
.L_x_25632:
        /* <DEDUP_REMOVED lines=15> */
.L_x_25639:
        /* <DEDUP_REMOVED lines=13> */
.L_x_25641:
[----:B------:R-:W-:Y:S05]  /*107b0*/  BSYNC.RECONVERGENT B2 ;  /* 0x0000000000027941 */ /* 0x000fea0003800200 */
.L_x_25640:
        /* <DEDUP_REMOVED lines=58> */
.L_x_25638:
[----:B------:R-:W-:Y:S05]  /*10b60*/  BSYNC.RECONVERGENT B1 ;  /* 0x0000000000017941 */ /* 0x000fea0003800200 */
.L_x_25637:
        /* <DEDUP_REMOVED lines=17> */
.L_x_25644:
        /* <DEDUP_REMOVED lines=13> */
.L_x_25646:
[----:B------:R-:W-:Y:S05]  /*10d50*/  BSYNC.RECONVERGENT B2 ;  /* 0x0000000000027941 */ /* 0x000fea0003800200 */
.L_x_25645:
        /* <DEDUP_REMOVED lines=58> */
.L_x_25643:
[----:B------:R-:W-:Y:S05]  /*11100*/  BSYNC.RECONVERGENT B1 ;  /* 0x0000000000017941 */ /* 0x000fea0003800200 */
.L_x_25642:
        /* <DEDUP_REMOVED lines=15> */
.L_x_25649:
        /* <DEDUP_REMOVED lines=13> */
.L_x_25651:
[----:B------:R-:W-:Y:S05]  /*112d0*/  BSYNC.RECONVERGENT B2 ;  /* 0x0000000000027941 */ /* 0x000fea0003800200 */
.L_x_25650:
        /* <DEDUP_REMOVED lines=58> */
.L_x_25648:
[----:B------:R-:W-:Y:S05]  /*11680*/  BSYNC.RECONVERGENT B1 ;  /* 0x0000000000017941 */ /* 0x000fea0003800200 */
.L_x_25647:
[----:B------:R-:W-:Y:S01]  /*11690*/  ISETP.NE.AND P6, PT, R49, 0x1, PT ;  /* 0x000000013100780c */ /* 0x000fe20003fc5270 */
[----:B------:R-:W-:Y:S01]  /*116a0*/  BSSY.RECONVERGENT B1, `(.L_x_25652) ;  /* 0x000005a000017945 */ /* 0x000fe20003800200 */
[----:B------:R-:W-:Y:S01]  /*116b0*/  I2FP.F32.U32 R6, R6 ;  /* 0x0000000600067245 */ /* 0x000fe20000201000 */
[----:B------:R-:W-:Y:S01]  /*116c0*/  FMUL.FTZ R95, R51, R68 ;  /* 0x00000044335f7220 */ /* 0x000fe20000410000 */
[----:B------:R-:W-:-:S03]  /*116d0*/  IMAD.MOV.U32 R50, RZ, RZ, R70 ;  /* 0x000000ffff327224 */ /* 0x000fc600078e0046 */
        /* <DEDUP_REMOVED lines=12> */
.L_x_25654:
        /* <DEDUP_REMOVED lines=15> */
.L_x_25656:
[----:B------:R-:W-:Y:S05]  /*11890*/  BSYNC.RECONVERGENT B2 ;  /* 0x0000000000027941 */ /* 0x000fea0003800200 */
.L_x_25655:
        /* <DEDUP_REMOVED lines=54> */
[----:B------:R-:W-:Y:S01]  /*11c00*/  IMAD.MOV.U32 R70, RZ, RZ, R50 ;  /* 0x000000ffff467224 */ /* 0x000fe200078e0032 */
[----:B------:R-:W-:Y:S01]  /*11c10*/  LOP3.LUT R2, R2, UR4, R49, 0x96, !PT ;  /* 0x0000000402027c12 */ /* 0x000fe2000f8e9631 */
[----:B------:R-:W-:Y:S01]  /*11c20*/  IMAD.MOV.U32 R50, RZ, RZ, R86 ;  /* 0x000000ffff327224 */ /* 0x000fe200078e0056 */
[----:B------:R-:W-:-:S07]  /*11c30*/  MOV R86, R48 ;  /* 0x0000003000567202 */ /* 0x000fce0000000f00 */
.L_x_25653:
[----:B------:R-:W-:Y:S05]  /*11c40*/  BSYNC.RECONVERGENT B1 ;  /* 0x0000000000017941 */ /* 0x000fea0003800200 */
.L_x_25652:
[-C--:B------:R-:W-:Y:S01]  /*11c50*/  FMUL.FTZ R48, R28, R68.reuse ;  /* 0x000000441c307220 */ /* 0x080fe20000410000 */
[----:B------:R-:W-:Y:S01]  /*11c60*/  FSETP.GTU.FTZ.AND P6, PT, R92, R79, PT ;  /* 0x0000004f5c00720b */ /* 0x000fe20003fdc000 */
[----:B------:R-:W-:Y:S01]  /*11c70*/  FMUL.FTZ R49, R29, R68 ;  /* 0x000000441d317220 */ /* 0x000fe20000410000 */
[----:B------:R-:W-:Y:S01]  /*11c80*/  I2FP.F32.U32 R50, R50 ;  /* 0x0000003200327245 */ /* 0x000fe20000201000 */
[-C--:B------:R-:W-:Y:S01]  /*11c90*/  FMUL.FTZ R51, R31, R68.reuse ;  /* 0x000000441f337220 */ /* 0x080fe20000410000 */
[----:B------:R-:W-:Y:S02]  /*11ca0*/  FSEL R48, R48, RZ, !P6 ;  /* 0x000000ff30307208 */ /* 0x000fe40007000000 */
[----:B------:R-:W-:Y:S01]  /*11cb0*/  SEL R92, RZ, 0x1, P6 ;  /* 0x00000001ff5c7807 */ /* 0x000fe20003000000 */
[----:B------:R-:W-:Y:S01]  /*11cc0*/  FFMA.FTZ R50, R50, R65, 1.1641532182693481445e-10 ;  /* 0x2f00000032327423 */ /* 0x000fe20000010041 */
[----:B------:R-:W-:Y:S01]  /*11cd0*/  FSETP.GTU.FTZ.AND P6, PT, R94, R79, PT ;  /* 0x0000004f5e00720b */ /* 0x000fe20003fdc000 */
[----:B------:R-:W-:Y:S01]  /*11ce0*/  FMUL.FTZ R94, R30, R68 ;  /* 0x000000441e5e7220 */ /* 0x000fe20000410000 */
        /* <DEDUP_REMOVED lines=9> */
[----:B------:R-:W-:Y:S02]  /*11d80*/  FSETP.GTU.FTZ.AND P6, PT, R50, R79, PT ;  /* 0x0000004f3200720b */ /* 0x000fe40003fdc000 */
[----:B------:R-:W-:Y:S02]  /*11d90*/  FSEL R50, R91, RZ, P3 ;  /* 0x000000ff5b327208 */ /* 0x000fe40001800000 */
[----:B------:R-:W-:Y:S02]  /*11da0*/  FSEL R51, R51, RZ, !P6 ;  /* 0x000000ff33337208 */ /* 0x000fe40007000000 */
[----:B------:R-:W-:Y:S01]  /*11db0*/  FSEL R68, R95, RZ, P5 ;  /* 0x000000ff5f447208 */ /* 0x000fe20002800000 */
[----:B------:R-:W-:Y:S01]  /*11dc0*/  FADD.FTZ R49, R50, R49 ;  /* 0x0000003132317221 */ /* 0x000fe20000010000 */
[----:B------:R-:W-:Y:S01]  /*11dd0*/  SEL R65, RZ, 0x1, P6 ;  /* 0x00000001ff417807 */ /* 0x000fe20003000000 */
[----:B------:R-:W-:Y:S01]  /*11de0*/  FADD.FTZ R50, R93, R94 ;  /* 0x0000005e5d327221 */ /* 0x000fe20000010000 */
[----:B------:R-:W-:Y:S01]  /*11df0*/  PRMT R69, R92, 0x7610, R69 ;  /* 0x000076105c457816 */ /* 0x000fe20000000045 */
[----:B------:R-:W-:Y:S01]  /*11e00*/  FADD.FTZ R51, R51, R68 ;  /* 0x0000004433337221 */ /* 0x000fe20000010000 */
[----:B------:R-:W-:Y:S01]  /*11e10*/  @P1 FADD.FTZ R49, R33, R49 ;  /* 0x0000003121311221 */ /* 0x000fe20000010000 */
[----:B------:R-:W-:Y:S01]  /*11e20*/  @P1 FADD.FTZ R50, R34, R50 ;  /* 0x0000003222321221 */ /* 0x000fe20000010000 */
[----:B------:R-:W-:Y:S01]  /*11e30*/  PRMT R71, R66, 0x7610, R71 ;  /* 0x0000761042477816 */ /* 0x000fe20000000047 */
[----:B------:R-:W-:Y:S01]  /*11e40*/  @P1 FADD.FTZ R51, R35, R51 ;  /* 0x0000003323331221 */ /* 0x000fe20000010000 */
[----:B------:R-:W-:-:S02]  /*11e50*/  PRMT R72, R67, 0x7610, R72 ;  /* 0x0000761043487816 */ /* 0x000fc40000000048 */
[----:B------:R-:W-:Y:S01]  /*11e60*/  PRMT R73, R65, 0x7610, R73 ;  /* 0x0000761041497816 */ /* 0x000fe20000000049 */
[----:B------:R-:W-:Y:S06]  /*11e70*/  BRA `(.L_x_25657) ;  /* 0x0000001400d47947 */ /* 0x000fec0003800000 */
.L_x_25616:
[----:B------:R-:W-:Y:S01]  /*11e80*/  ISETP.NE.AND P2, PT, R6, 0x1, PT ;  /* 0x000000010600780c */ /* 0x000fe20003f45270 */
[----:B------:R-:W-:Y:S01]  /*11e90*/  BSSY.RECONVERGENT B1, `(.L_x_25658) ;  /* 0x0000056000017945 */ /* 0x000fe20003800200 */
[----:B------:R-:W-:Y:S01]  /*11ea0*/  IMAD.MOV.U32 R79, RZ, RZ, 0x2 ;  /* 0x00000002ff4f7424 */ /* 0x000fe200078e00ff */
[----:B0-----:R-:W-:Y:S01]  /*11eb0*/  MOV R66, R70 ;  /* 0x0000004600427202 */ /* 0x001fe20000000f00 */
        /* <DEDUP_REMOVED lines=12> */
.L_x_25660:
        /* <DEDUP_REMOVED lines=13> */
.L_x_25662:
[----:B------:R-:W-:Y:S05]  /*12050*/  BSYNC.RECONVERGENT B2 ;  /* 0x0000000000027941 */ /* 0x000fea0003800200 */
.L_x_25661:
        /* <DEDUP_REMOVED lines=55> */
[----:B------:R-:W-:Y:S01]  /*123d0*/  IMAD.MOV.U32 R66, RZ, RZ, R68 ;  /* 0x000000ffff427224 */ /* 0x000fe200078e0044 */
[----:B------:R-:W-:-:S07]  /*123e0*/  LOP3.LUT R2, R2, UR4, R87, 0x96, !PT ;  /* 0x0000000402027c12 */ /* 0x000fce000f8e9657 */
.L_x_25659:
[----:B------:R-:W-:Y:S05]  /*123f0*/  BSYNC.RECONVERGENT B1 ;  /* 0x0000000000017941 */ /* 0x000fea0003800200 */
.L_x_25658:
[----:B------:R-:W0:Y:S01]  /*12400*/  LDC R65, c[0x0][0x404] ;  /* 0x00010100ff417b82 */ /* 0x000e220000000800 */
[----:B------:R-:W-:Y:S01]  /*12410*/  ISETP.NE.AND P3, PT, R79, 0x1, PT ;  /* 0x000000014f00780c */ /* 0x000fe20003f65270 */
[----:B------:R-:W-:Y:S01]  /*12420*/  HFMA2 R68, -RZ, RZ, 0.1171875, 0 ;  /* 0x2f800000ff447431 */ /* 0x000fe200000001ff */
[----:B------:R-:W-:Y:S01]  /*12430*/  I2FP.F32.U32 R67, R66 ;  /* 0x0000004200437245 */ /* 0x000fe20000201000 */
[----:B------:R-:W-:Y:S01]  /*12440*/  BSSY.RECONVERGENT B1, `(.L_x_25663) ;  /* 0x0000056000017945 */ /* 0x000fe20003800200 */
[----:B------:R-:W-:-:S03]  /*12450*/  IMAD.MOV.U32 R66, RZ, RZ, 0x2 ;  /* 0x00000002ff427424 */ /* 0x000fc600078e00ff */
[----:B------:R-:W-:Y:S01]  /*12460*/  FFMA.FTZ R6, R67, R68, 1.1641532182693481445e-10 ;  /* 0x2f00000043067423 */ /* 0x000fe20000010044 */
[----:B------:R-:W-:-:S04]  /*12470*/  IMAD.MOV.U32 R67, RZ, RZ, R70 ;  /* 0x000000ffff437224 */ /* 0x000fc800078e0046 */
[----:B0-----:R-:W-:Y:S01]  /*12480*/  FSETP.LE.FTZ.AND P2, PT, R6, R65, PT ;  /* 0x000000410600720b */ /* 0x001fe20003f53000 */
        /* <DEDUP_REMOVED lines=9> */
.L_x_25665:
        /* <DEDUP_REMOVED lines=13> */
.L_x_25667:
[----:B------:R-:W-:Y:S05]  /*125f0*/  BSYNC.RECONVERGENT B2 ;  /* 0x0000000000027941 */ /* 0x000fea0003800200 */
.L_x_25666:
        /* <DEDUP_REMOVED lines=58> */
.L_x_25664:
[----:B------:R-:W-:Y:S05]  /*129a0*/  BSYNC.RECONVERGENT B1 ;  /* 0x0000000000017941 */ /* 0x000fea0003800200 */
.L_x_25663:
        /* <DEDUP_REMOVED lines=16> */
.L_x_25670:
        /* <DEDUP_REMOVED lines=13> */
.L_x_25672:
[----:B------:R-:W-:Y:S05]  /*12b80*/  BSYNC.RECONVERGENT B2 ;  /* 0x0000000000027941 */ /* 0x000fea0003800200 */
.L_x_25671:
        /* <DEDUP_REMOVED lines=58> */
.L_x_25669:
[----:B------:R-:W-:Y:S05]  /*12f30*/  BSYNC.RECONVERGENT B1 ;  /* 0x0000000000017941 */ /* 0x000fea0003800200 */
.L_x_25668:
        /* <DEDUP_REMOVED lines=16> */
.L_x_25675:
        /* <DEDUP_REMOVED lines=13> */
.L_x_25677:
[----:B------:R-:W-:Y:S05]  /*13110*/  BSYNC.RECONVERGENT B2 ;  /* 0x0000000000027941 */ /* 0x000fea0003800200 */
.L_x_25676:
        /* <DEDUP_REMOVED lines=58> */
.L_x_25674:
[----:B------:R-:W-:Y:S05]  /*134c0*/  BSYNC.RECONVERGENT B1 ;  /* 0x0000000000017941 */ /* 0x000fea0003800200 */
.L_x_25673:
        /* <DEDUP_REMOVED lines=16> */
.L_x_25657:
        /* <DEDUP_REMOVED lines=24> */
.L_x_25678:
[----:B------:R-:W-:Y:S01]  /*13750*/  MOV R68, R86 ;  /* 0x0000005600447202 */ /* 0x000fe20000000f00 */
[----:B------:R-:W-:-:S07]  /*13760*/  VIADD R64, R64, 0x100 ;  /* 0x0000010040407836 */ /* 0x000fce0000000000 */
.L_x_25615:
[----:B------:R-:W-:Y:S05]  /*13770*/  BSYNC.RECONVERGENT B0 ;  /* 0x0000000000007941 */ /* 0x000fea0003800200 */
.L_x_25614:
        /* <DEDUP_REMOVED lines=34> */
.L_x_25684:
        /* <DEDUP_REMOVED lines=13> */
.L_x_25686:
[----:B------:R-:W-:Y:S05]  /*13a70*/  BSYNC.RECONVERGENT B2 ;  /* 0x0000000000027941 */ /* 0x000fea0003800200 */
.L_x_25685:
        /* <DEDUP_REMOVED lines=57> */
.L_x_25683:
[----:B------:R-:W-:Y:S05]  /*13e10*/  BSYNC.RECONVERGENT B1 ;  /* 0x0000000000017941 */ /* 0x000fea0003800200 */
.L_x_25682:
[----:B------:R-:W0:Y:S01]  /*13e20*/  LDC R79, c[0x0][0x408] ;  /* 0x00010200ff4f7b82 */ /* 0x000e220000000800 */
[----:B------:R-:W-:Y:S01]  /*13e30*/  ISETP.NE.AND P3, PT, R66, 0x1, PT ;  /* 0x000000014200780c */ /* 0x000fe20003f65270 */
[----:B------:R-:W-:Y:S01]  /*13e40*/  BSSY.RECONVERGENT B1, `(.L_x_25687) ;  /* 0x000005a000017945 */ /* 0x000fe20003800200 */
[----:B------:R-:W-:Y:S01]  /*13e50*/  I2FP.F32.U32 R6, R65 ;  /* 0x0000004100067245 */ /* 0x000fe20000201000 */
[----:B------:R-:W-:Y:S02]  /*13e60*/  HFMA2 R65, -RZ, RZ, 0.1171875, 0 ;  /* 0x2f800000ff417431 */ /* 0x000fe400000001ff */
[----:B------:R-:W-:Y:S02]  /*13e70*/  IMAD.MOV.U32 R93, RZ, RZ, 0x2 ;  /* 0x00000002ff5d7424 */ /* 0x000fe400078e00ff */
[----:B------:R-:W1:Y:S01]  /*13e80*/  LDC R68, c[0x0][0x404] ;  /* 0x00010100ff447b82 */ /* 0x000e620000000800 */
[----:B------:R-:W-:Y:S01]  /*13e90*/  FFMA.FTZ R67, R6, R65, 1.1641532182693481445e-10 ;  /* 0x2f00000006437423 */ /* 0x000fe20000010041 */
[----:B------:R-:W-:-:S02]  /*13ea0*/  IMAD.MOV.U32 R6, RZ, RZ, R70 ;  /* 0x000000ffff067224 */ /* 0x000fc400078e0046 */
[----:B0----5:R-:W-:Y:S02]  /*13eb0*/  FMUL.FTZ R92, R52, R79 ;  /* 0x0000004f345c7220 */ /* 0x021fe40000410000 */
[----:B-1----:R-:W-:Y:S01]  /*13ec0*/  FSETP.LE.FTZ.AND P2, PT, R67, R68, PT ;  /* 0x000000444300720b */ /* 0x002fe20003f53000 */
        /* <DEDUP_REMOVED lines=9> */
.L_x_25689:
        /* <DEDUP_REMOVED lines=13> */
.L_x_25691:
[----:B------:R-:W-:Y:S05]  /*14030*/  BSYNC.RECONVERGENT B2 ;  /* 0x0000000000027941 */ /* 0x000fea0003800200 */
.L_x_25690:
        /* <DEDUP_REMOVED lines=58> */
.L_x_25688:
[----:B------:R-:W-:Y:S05]  /*143e0*/  BSYNC.RECONVERGENT B1 ;  /* 0x0000000000017941 */ /* 0x000fea0003800200 */
.L_x_25687:
        /* <DEDUP_REMOVED lines=15> */
.L_x_25694:
        /* <DEDUP_REMOVED lines=13> */
.L_x_25696:
[----:B------:R-:W-:Y:S05]  /*145b0*/  BSYNC.RECONVERGENT B2 ;  /* 0x0000000000027941 */ /* 0x000fea0003800200 */
.L_x_25695:
        /* <DEDUP_REMOVED lines=58> */
.L_x_25693:
[----:B------:R-:W-:Y:S05]  /*14960*/  BSYNC.RECONVERGENT B1 ;  /* 0x0000000000017941 */ /* 0x000fea0003800200 */
.L_x_25692:
[----:B------:R-:W-:Y:S01]  /*14970*/  ISETP.NE.AND P4, PT, R66, 0x1, PT ;  /* 0x000000014200780c */ /* 0x000fe20003f85270 */
[----:B------:R-:W-:Y:S01]  /*14980*/  BSSY.RECONVERGENT B1, `(.L_x_25697) ;  /* 0x0000058000017945 */ /* 0x000fe20003800200 */
[----:B------:R-:W-:Y:S01]  /*14990*/  I2FP.F32.U32 R6, R52 ;  /* 0x0000003400067245 */ /* 0x000fe20000201000 */
[----:B------:R-:W-:Y:S01]  /*149a0*/  FMUL.FTZ R94, R53, R79 ;  /* 0x0000004f355e7220 */ /* 0x000fe20000410000 */
[----:B------:R-:W-:-:S03]  /*149b0*/  IMAD.MOV.U32 R52, RZ, RZ, 0x2 ;  /* 0x00000002ff347424 */ /* 0x000fc600078e00ff */
        /* <DEDUP_REMOVED lines=12> */
.L_x_25699:
        /* <DEDUP_REMOVED lines=13> */
.L_x_25701:
[----:B------:R-:W-:Y:S05]  /*14b50*/  BSYNC.RECONVERGENT B2 ;  /* 0x0000000000027941 */ /* 0x000fea0003800200 */
.L_x_25700:
        /* <DEDUP_REMOVED lines=58> */
.L_x_25698:
[----:B------:R-:W-:Y:S05]  /*14f00*/  BSYNC.RECONVERGENT B1 ;  /* 0x0000000000017941 */ /* 0x000fea0003800200 */
.L_x_25697:
        /* <DEDUP_REMOVED lines=15> */
.L_x_25704:
        /* <DEDUP_REMOVED lines=13> */
.L_x_25706:
[----:B------:R-:W-:Y:S05]  /*150d0*/  BSYNC.RECONVERGENT B2 ;  /* 0x0000000000027941 */ /* 0x000fea0003800200 */
.L_x_25705:
        /* <DEDUP_REMOVED lines=58> */
.L_x_25703:
[----:B------:R-:W-:Y:S05]  /*15480*/  BSYNC.RECONVERGENT B1 ;  /* 0x0000000000017941 */ /* 0x000fea0003800200 */
.L_x_25702:
[----:B------:R-:W-:Y:S01]  /*15490*/  ISETP.NE.AND P5, PT, R66, 0x1, PT ;  /* 0x000000014200780c */ /* 0x000fe20003fa5270 */
[----:B------:R-:W-:Y:S01]  /*154a0*/  BSSY.RECONVERGENT B1, `(.L_x_25707) ;  /* 0x0000058000017945 */ /* 0x000fe20003800200 */
[----:B------:R-:W-:Y:S01]  /*154b0*/  I2FP.F32.U32 R6, R53 ;  /* 0x0000003500067245 */ /* 0x000fe20000201000 */
[----:B------:R-:W-:Y:S02]  /*154c0*/  HFMA2 R52, -RZ, RZ, 0, 1.1920928955078125e-07 ;  /* 0x00000002ff347431 */ /* 0x000fe400000001ff */
[----:B------:R-:W-:Y:S02]  /*154d0*/  FMUL.FTZ R103, R54, R79 ;  /* 0x0000004f36677220 */ /* 0x000fe40000410000 */
        /* <DEDUP_REMOVED lines=12> */
.L_x_25709:
        /* <DEDUP_REMOVED lines=13> */
.L_x_25711:
[----:B------:R-:W-:Y:S05]  /*15670*/  BSYNC.RECONVERGENT B2 ;  /* 0x0000000000027941 */ /* 0x000fea0003800200 */
.L_x_25710:
        /* <DEDUP_REMOVED lines=58> */
.L_x_25708:
[----:B------:R-:W-:Y:S05]  /*15a20*/  BSYNC.RECONVERGENT B1 ;  /* 0x0000000000017941 */ /* 0x000fea0003800200 */
.L_x_25707:
        /* <DEDUP_REMOVED lines=15> */
.L_x_25714:
        /* <DEDUP_REMOVED lines=13> */
.L_x_25716:
[----:B------:R-:W-:Y:S05]  /*15bf0*/  BSYNC.RECONVERGENT B2 ;  /* 0x0000000000027941 */ /* 0x000fea0003800200 */
.L_x_25715:
        /* <DEDUP_REMOVED lines=58> */
.L_x_25713:
[----:B------:R-:W-:Y:S05]  /*15fa0*/  BSYNC.RECONVERGENT B1 ;  /* 0x0000000000017941 */ /* 0x000fea0003800200 */
.L_x_25712:
        /* <DEDUP_REMOVED lines=17> */
.L_x_25719:
        /* <DEDUP_REMOVED lines=15> */
.L_x_25721:
[----:B------:R-:W-:Y:S05]  /*161b0*/  BSYNC.RECONVERGENT B2 ;  /* 0x0000000000027941 */ /* 0x000fea0003800200 */
.L_x_25720:
        /* <DEDUP_REMOVED lines=53> */
[----:B------:R-:W-:Y:S02]  /*16510*/  LOP3.LUT R3, R66, UR19, R55, 0x96, !PT ;  /* 0x0000001342037c12 */ /* 0x000fe4000f8e9637 */
[----:B------:R-:W-:Y:S01]  /*16520*/  MOV R55, R86 ;  /* 0x0000005600377202 */ /* 0x000fe20000000f00 */
[----:B------:R-:W-:Y:S01]  /*16530*/  IMAD.MOV.U32 R70, RZ, RZ, R54 ;  /* 0x000000ffff467224 */ /* 0x000fe200078e0036 */
[----:B------:R-:W-:Y:S01]  /*16540*/  LOP3.LUT R2, R2, UR4, R53, 0x96, !PT ;  /* 0x0000000402027c12 */ /* 0x000fe2000f8e9635 */
[----:B------:R-:W-:-:S07]  /*16550*/  IMAD.MOV.U32 R86, RZ, RZ, R52 ;  /* 0x000000ffff567224 */ /* 0x000fce00078e0034 */
.L_x_25718:
[----:B------:R-:W-:Y:S05]  /*16560*/  BSYNC.RECONVERGENT B1 ;  /* 0x0000000000017941 */ /* 0x000fea0003800200 */
.L_x_25717:
[-C--:B------:R-:W-:Y:S01]  /*16570*/  FMUL.FTZ R52, R28, R79.reuse ;  /* 0x0000004f1c347220 */ /* 0x080fe20000410000 */
[-C--:B------:R-:W-:Y:S01]  /*16580*/  FSETP.GTU.FTZ.AND P6, PT, R87, R68.reuse, PT ;  /* 0x000000445700720b */ /* 0x080fe20003fdc000 */
        /* <DEDUP_REMOVED lines=30> */
[----:B------:R-:W-:Y:S02]  /*16770*/  PRMT R72, R67, 0x7610, R72 ;  /* 0x0000761043487816 */ /* 0x000fe40000000048 */
[----:B------:R-:W-:Y:S01]  /*16780*/  PRMT R73, R65, 0x7610, R73 ;  /* 0x0000761041497816 */ /* 0x000fe20000000049 */
[----:B------:R-:W-:Y:S06]  /*16790*/  BRA `(.L_x_25722) ;  /* 0x0000001400d47947 */ /* 0x000fec0003800000 */
.L_x_25681:
        /* <DEDUP_REMOVED lines=16> */
.L_x_25725:
        /* <DEDUP_REMOVED lines=13> */
.L_x_25727:
[----:B------:R-:W-:Y:S05]  /*16970*/  BSYNC.RECONVERGENT B2 ;  /* 0x0000000000027941 */ /* 0x000fea0003800200 */
.L_x_25726:
        /* <DEDUP_REMOVED lines=57> */
.L_x_25724:
[----:B------:R-:W-:Y:S05]  /*16d10*/  BSYNC.RECONVERGENT B1 ;  /* 0x0000000000017941 */ /* 0x000fea0003800200 */
.L_x_25723:
[----:B------:R-:W0:Y:S01]  /*16d20*/  LDC R65, c[0x0][0x404] ;  /* 0x00010100ff417b82 */ /* 0x000e220000000800 */
[----:B------:R-:W-:Y:S01]  /*16d30*/  ISETP.NE.AND P3, PT, R79, 0x1, PT ;  /* 0x000000014f00780c */ /* 0x000fe20003f65270 */
[----:B------:R-:W-:Y:S01]  /*16d40*/  IMAD.MOV.U32 R68, RZ, RZ, 0x2f800000 ;  /* 0x2f800000ff447424 */ /* 0x000fe200078e00ff */
[----:B------:R-:W-:Y:S01]  /*16d50*/  I2FP.F32.U32 R67, R66 ;  /* 0x0000004200437245 */ /* 0x000fe20000201000 */
[----:B------:R-:W-:Y:S01]  /*16d60*/  BSSY.RECONVERGENT B1, `(.L_x_25728) ;  /* 0x0000056000017945 */ /* 0x000fe20003800200 */
[----:B------:R-:W-:-:S03]  /*16d70*/  IMAD.MOV.U32 R66, RZ, RZ, 0x2 ;  /* 0x00000002ff427424 */ /* 0x000fc600078e00ff */
[----:B------:R-:W-:Y:S01]  /*16d80*/  FFMA.FTZ R6, R67, R68, 1.1641532182693481445e-10 ;  /* 0x2f00000043067423 */ /* 0x000fe20000010044 */
[----:B------:R-:W-:-:S04]  /*16d90*/  MOV R67, R70 ;  /* 0x0000004600437202 */ /* 0x000fc80000000f00 */
[----:B0-----:R-:W-:Y:S01]  /*16da0*/  FSETP.LE.FTZ.AND P2, PT, R6, R65, PT ;  /* 0x000000410600720b */ /* 0x001fe20003f53000 */
        /* <DEDUP_REMOVED lines=9> */
.L_x_25730:
        /* <DEDUP_REMOVED lines=13> */
.L_x_25732:
[----:B------:R-:W-:Y:S05]  /*16f10*/  BSYNC.RECONVERGENT B2 ;  /* 0x0000000000027941 */ /* 0x000fea0003800200 */
.L_x_25731:
        /* <DEDUP_REMOVED lines=58> */
.L_x_25729:
[----:B------:R-:W-:Y:S05]  /*172c0*/  BSYNC.RECONVERGENT B1 ;  /* 0x0000000000017941 */ /* 0x000fea0003800200 */
.L_x_25728:
        /* <DEDUP_REMOVED lines=16> */
.L_x_25735:
        /* <DEDUP_REMOVED lines=13> */
.L_x_25737:
[----:B------:R-:W-:Y:S05]  /*174a0*/  BSYNC.RECONVERGENT B2 ;  /* 0x0000000000027941 */ /* 0x000fea0003800200 */
.L_x_25736:
        /* <DEDUP_REMOVED lines=58> */
.L_x_25734:
[----:B------:R-:W-:Y:S05]  /*17850*/  BSYNC.RECONVERGENT B1 ;  /* 0x0000000000017941 */ /* 0x000fea0003800200 */
.L_x_25733:
        /* <DEDUP_REMOVED lines=16> */
.L_x_25740:
        /* <DEDUP_REMOVED lines=13> */
.L_x_25742:
[----:B------:R-:W-:Y:S05]  /*17a30*/  BSYNC.RECONVERGENT B2 ;  /* 0x0000000000027941 */ /* 0x000fea0003800200 */
.L_x_25741:
        /* <DEDUP_REMOVED lines=58> */
.L_x_25739:
[----:B------:R-:W-:Y:S05]  /*17de0*/  BSYNC.RECONVERGENT B1 ;  /* 0x0000000000017941 */ /* 0x000fea0003800200 */
.L_x_25738:
        /* <DEDUP_REMOVED lines=16> */
.L_x_25722:
        /* <DEDUP_REMOVED lines=24> */
.L_x_25743:
[----:B------:R-:W-:Y:S02]  /*18070*/  IMAD.MOV.U32 R68, RZ, RZ, R86 ;  /* 0x000000ffff447224 */ /* 0x000fe400078e0056 */
[----:B------:R-:W-:-:S07]  /*18080*/  VIADD R64, R64, 0x100 ;  /* 0x0000010040407836 */ /* 0x000fce0000000000 */
.L_x_25680:
[----:B------:R-:W-:Y:S05]  /*18090*/  BSYNC.RECONVERGENT B0 ;  /* 0x0000000000007941 */ /* 0x000fea0003800200 */
.L_x_25679:
        /* <DEDUP_REMOVED lines=34> */
.L_x_25749:
        /* <DEDUP_REMOVED lines=13> */
.L_x_25751:
[----:B------:R-:W-:Y:S05]  /*18390*/  BSYNC.RECONVERGENT B2 ;  /* 0x0000000000027941 */ /* 0x000fea0003800200 */
.L_x_25750:
        /* <DEDUP_REMOVED lines=57> */
.L_x_25748:
[----:B------:R-:W-:Y:S05]  /*18730*/  BSYNC.RECONVERGENT B1 ;  /* 0x0000000000017941 */ /* 0x000fea0003800200 */
.L_x_25747:
[----:B------:R-:W0:Y:S01]  /*18740*/  LDC R79, c[0x0][0x408] ;  /* 0x00010200ff4f7b82 */ /* 0x000e220000000800 */
[----:B------:R-:W-:Y:S01]  /*18750*/  ISETP.NE.AND P3, PT, R66, 0x1, PT ;  /* 0x000000014200780c */ /* 0x000fe20003f65270 */
[----:B------:R-:W-:Y:S01]  /*18760*/  BSSY.RECONVERGENT B1, `(.L_x_25752) ;  /* 0x000005a000017945 */ /* 0x000fe20003800200 */
[----:B------:R-:W-:Y:S01]  /*18770*/  I2FP.F32.U32 R6, R65 ;  /* 0x0000004100067245 */ /* 0x000fe20000201000 */
[----:B------:R-:W-:Y:S02]  /*18780*/  IMAD.MOV.U32 R65, RZ, RZ, 0x2f800000 ;  /* 0x2f800000ff417424 */ /* 0x000fe400078e00ff */
[----:B------:R-:W-:Y:S02]  /*18790*/  IMAD.MOV.U32 R94, RZ, RZ, 0x2 ;  /* 0x00000002ff5e7424 */ /* 0x000fe400078e00ff */
[----:B------:R-:W1:Y:S01]  /*187a0*/  LDC R68, c[0x0][0x404] ;  /* 0x00010100ff447b82 */ /* 0x000e620000000800 */
[----:B------:R-:W-:Y:S01]  /*187b0*/  FFMA.FTZ R67, R6, R65, 1.1641532182693481445e-10 ;  /* 0x2f00000006437423 */ /* 0x000fe20000010041 */
[----:B------:R-:W-:Y:S01]  /*187c0*/  MOV R6, R70 ;  /* 0x0000004600067202 */ /* 0x000fe20000000f00 */
[----:B0----5:R-:W-:-:S03]  /*187d0*/  FMUL.FTZ R93, R56, R79 ;  /* 0x0000004f385d7220 */ /* 0x021fc60000410000 */
[----:B-1----:R-:W-:Y:S01]  /*187e0*/  FSETP.LE.FTZ.AND P2, PT, R67, R68, PT ;  /* 0x000000444300720b */ /* 0x002fe20003f53000 */
        /* <DEDUP_REMOVED lines=9> */
.L_x_25754:
        /* <DEDUP_REMOVED lines=13> */
.L_x_25756:
[----:B------:R-:W-:Y:S05]  /*18950*/  BSYNC.RECONVERGENT B2 ;  /* 0x0000000000027941 */ /* 0x000fea0003800200 */
.L_x_25755:
        /* <DEDUP_REMOVED lines=53> */
[----:B------:R-:W-:-:S03]  /*18cb0*/  MOV R70, R94 ;  /* 0x0000005e00467202 */ /* 0x000fc60000000f00 */
[----:B------:R-:W-:Y:S01]  /*18cc0*/  HFMA2 R94, -RZ, RZ, 0, 0 ;  /* 0x00000000ff5e7431 */ /* 0x000fe200000001ff */
[----:B------:R-:W-:Y:S01]  /*18cd0*/  LOP3.LUT R3, R104, UR19, R95, 0x96, !PT ;  /* 0x0000001368037c12 */ /* 0x000fe2000f8e965f */
[----:B------:R-:W-:Y:S01]  /*18ce0*/  IMAD.MOV.U32 R86, RZ, RZ, R66 ;  /* 0x000000ffff567224 */ /* 0x000fe200078e0042 */
[----:B------:R-:W-:-:S07]  /*18cf0*/  LOP3.LUT R2, R2, UR4, R67, 0x96, !PT ;  /* 0x0000000402027c12 */ /* 0x000fce000f8e9643 */
.L_x_25753:
[----:B------:R-:W-:Y:S05]  /*18d00*/  BSYNC.RECONVERGENT B1 ;  /* 0x0000000000017941 */ /* 0x000fea0003800200 */
.L_x_25752:
        /* <DEDUP_REMOVED lines=15> */
.L_x_25759:
        /* <DEDUP_REMOVED lines=13> */
.L_x_25761:
[----:B------:R-:W-:Y:S05]  /*18ed0*/  BSYNC.RECONVERGENT B2 ;  /* 0x0000000000027941 */ /* 0x000fea0003800200 */
.L_x_25760:
        /* <DEDUP_REMOVED lines=58> */
.L_x_25758:
[----:B------:R-:W-:Y:S05]  /*19280*/  BSYNC.RECONVERGENT B1 ;  /* 0x0000000000017941 */ /* 0x000fea0003800200 */
.L_x_25757:
        /* <DEDUP_REMOVED lines=17> */
.L_x_25764:
        /* <DEDUP_REMOVED lines=13> */
.L_x_25766:
[----:B------:R-:W-:Y:S05]  /*19470*/  BSYNC.RECONVERGENT B2 ;  /* 0x0000000000027941 */ /* 0x000fea0003800200 */
.L_x_25765:
        /* <DEDUP_REMOVED lines=58> */
.L_x_25763:
[----:B------:R-:W-:Y:S05]  /*19820*/  BSYNC.RECONVERGENT B1 ;  /* 0x0000000000017941 */ /* 0x000fea0003800200 */
.L_x_25762:
        /* <DEDUP_REMOVED lines=15> */
.L_x_25769:
        /* <DEDUP_REMOVED lines=13> */
.L_x_25771:
[----:B------:R-:W-:Y:S05]  /*199f0*/  BSYNC.RECONVERGENT B2 ;  /* 0x0000000000027941 */ /* 0x000fea0003800200 */
.L_x_25770:
        /* <DEDUP_REMOVED lines=54> */
[----:B------:R-:W-:Y:S02]  /*19d60*/  LOP3.LUT R3, R104, UR19, R67, 0x96, !PT ;  /* 0x0000001368037c12 */ /* 0x000fe4000f8e9643 */
[----:B------:R-:W-:Y:S01]  /*19d70*/  LOP3.LUT R2, R2, UR4, R57, 0x96, !PT ;  /* 0x0000000402027c12 */ /* 0x000fe2000f8e9639 */
[----:B------:R-:W-:Y:S02]  /*19d80*/  IMAD.MOV.U32 R57, RZ, RZ, R86 ;  /* 0x000000ffff397224 */ /* 0x000fe400078e0056 */
[----:B------:R-:W-:-:S07]  /*19d90*/  IMAD.MOV.U32 R86, RZ, RZ, R56 ;  /* 0x000000ffff567224 */ /* 0x000fce00078e0038 */
.L_x_25768:
[----:B------:R-:W-:Y:S05]  /*19da0*/  BSYNC.RECONVERGENT B1 ;  /* 0x0000000000017941 */ /* 0x000fea0003800200 */
.L_x_25767:
[----:B------:R-:W-:Y:S01]  /*19db0*/  ISETP.NE.AND P5, PT, R66, 0x1, PT ;  /* 0x000000014200780c */ /* 0x000fe20003fa5270 */
[----:B------:R-:W-:Y:S01]  /*19dc0*/  BSSY.RECONVERGENT B1, `(.L_x_25772) ;  /* 0x0000058000017945 */ /* 0x000fe20003800200 */
[----:B------:R-:W-:Y:S01]  /*19dd0*/  I2FP.F32.U32 R6, R57 ;  /* 0x0000003900067245 */ /* 0x000fe20000201000 */
[----:B------:R-:W-:Y:S01]  /*19de0*/  FMUL.FTZ R103, R58, R79 ;  /* 0x0000004f3a677220 */ /* 0x000fe20000410000 */
[----:B------:R-:W-:-:S03]  /*19df0*/  IMAD.MOV.U32 R56, RZ, RZ, 0x2 ;  /* 0x00000002ff387424 */ /* 0x000fc600078e00ff */
        /* <DEDUP_REMOVED lines=12> */
.L_x_25774:
        /* <DEDUP_REMOVED lines=13> */
.L_x_25776:
[----:B------:R-:W-:Y:S05]  /*19f90*/  BSYNC.RECONVERGENT B2 ;  /* 0x0000000000027941 */ /* 0x000fea0003800200 */
.L_x_25775:
        /* <DEDUP_REMOVED lines=58> */
.L_x_25773:
[----:B------:R-:W-:Y:S05]  /*1a340*/  BSYNC.RECONVERGENT B1 ;  /* 0x0000000000017941 */ /* 0x000fea0003800200 */
.L_x_25772:
        /* <DEDUP_REMOVED lines=15> */
.L_x_25779:
        /* <DEDUP_REMOVED lines=13> */
.L_x_25781:
[----:B------:R-:W-:Y:S05]  /*1a510*/  BSYNC.RECONVERGENT B2 ;  /* 0x0000000000027941 */ /* 0x000fea0003800200 */
.L_x_25780:
        /* <DEDUP_REMOVED lines=58> */
.L_x_25778:
[----:B------:R-:W-:Y:S05]  /*1a8c0*/  BSYNC.RECONVERGENT B1 ;  /* 0x0000000000017941 */ /* 0x000fea0003800200 */
.L_x_25777:
        /* <DEDUP_REMOVED lines=17> */
.L_x_25784:
        /* <DEDUP_REMOVED lines=15> */
.L_x_25786:
[----:B------:R-:W-:Y:S05]  /*1aad0*/  BSYNC.RECONVERGENT B2 ;  /* 0x0000000000027941 */ /* 0x000fea0003800200 */
.L_x_25785:
        /* <DEDUP_REMOVED lines=58> */
.L_x_25783:
[----:B------:R-:W-:Y:S05]  /*1ae80*/  BSYNC.RECONVERGENT B1 ;  /* 0x0000000000017941 */ /* 0x000fea0003800200 */
.L_x_25782:
        /* <DEDUP_REMOVED lines=35> */
.L_x_25746:
        /* <DEDUP_REMOVED lines=16> */
.L_x_25790:
        /* <DEDUP_REMOVED lines=13> */
.L_x_25792:
[----:B------:R-:W-:Y:S05]  /*1b290*/  BSYNC.RECONVERGENT B2 ;  /* 0x0000000000027941 */ /* 0x000fea0003800200 */
.L_x_25791:
        /* <DEDUP_REMOVED lines=57> */
.L_x_25789:
[----:B------:R-:W-:Y:S05]  /*1b630*/  BSYNC.RECONVERGENT B1 ;  /* 0x0000000000017941 */ /* 0x000fea0003800200 */
.L_x_25788:
        /* <DEDUP_REMOVED lines=18> */
.L_x_25795:
        /* <DEDUP_REMOVED lines=13> */
.L_x_25797:
[----:B------:R-:W-:Y:S05]  /*1b830*/  BSYNC.RECONVERGENT B2 ;  /* 0x0000000000027941 */ /* 0x000fea0003800200 */
.L_x_25796:
        /* <DEDUP_REMOVED lines=58> */
.L_x_25794:
[----:B------:R-:W-:Y:S05]  /*1bbe0*/  BSYNC.RECONVERGENT B1 ;  /* 0x0000000000017941 */ /* 0x000fea0003800200 */
.L_x_25793:
        /* <DEDUP_REMOVED lines=16> */
.L_x_25800:
        /* <DEDUP_REMOVED lines=13> */
.L_x_25802:
[----:B------:R-:W-:Y:S05]  /*1bdc0*/  BSYNC.RECONVERGENT B2 ;  /* 0x0000000000027941 */ /* 0x000fea0003800200 */
.L_x_25801:
        /* <DEDUP_REMOVED lines=58> */
.L_x_25799:
[----:B------:R-:W-:Y:S05]  /*1c170*/  BSYNC.RECONVERGENT B1 ;  /* 0x0000000000017941 */ /* 0x000fea0003800200 */
.L_x_25798:
        /* <DEDUP_REMOVED lines=16> */
.L_x_25805:
        /* <DEDUP_REMOVED lines=13> */
.L_x_25807:
[----:B------:R-:W-:Y:S05]  /*1c350*/  BSYNC.RECONVERGENT B2 ;  /* 0x0000000000027941 */ /* 0x000fea0003800200 */
.L_x_25806:
        /* <DEDUP_REMOVED lines=56> */
[----:B------:R-:W-:Y:S01]  /*1c6e0*/  IMAD.MOV.U32 R67, RZ, RZ, R86 ;  /* 0x000000ffff437224 */ /* 0x000fe200078e0056 */
[----:B------:R-:W-:-:S07]  /*1c6f0*/  MOV R86, R66 ;  /* 0x0000004200567202 */ /* 0x000fce0000000f00 */
.L_x_25804:
[----:B------:R-:W-:Y:S05]  /*1c700*/  BSYNC.RECONVERGENT B1 ;  /* 0x0000000000017941 */ /* 0x000fea0003800200 */
.L_x_25803:
        /* <DEDUP_REMOVED lines=16> */
.L_x_25787:
[----:B------:R-:W0:Y:S01]  /*1c810*/  LDC.64 R94, c[0x0][0x3a8] ;  /* 0x0000ea00ff5e7b82 */ /* 0x000e220000000a00 */
[----:B------:R-:W-:Y:S02]  /*1c820*/  SEL R65, RZ, 0x1000000, !P5 ;  /* 0x01000000ff417807 */ /* 0x000fe40006800000 */
        /* <DEDUP_REMOVED lines=22> */
.L_x_25808:
[----:B------:R-:W-:Y:S01]  /*1c990*/  IMAD.MOV.U32 R68, RZ, RZ, R86 ;  /* 0x000000ffff447224 */ /* 0x000fe200078e0056 */
[----:B------:R-:W-:-:S07]  /*1c9a0*/  IADD3 R64, PT, PT, R64, 0x100, RZ ;  /* 0x0000010040407810 */ /* 0x000fce0007ffe0ff */
.L_x_25745:
[----:B------:R-:W-:Y:S05]  /*1c9b0*/  BSYNC.RECONVERGENT B0 ;  /* 0x0000000000007941 */ /* 0x000fea0003800200 */
.L_x_25744:
        /* <DEDUP_REMOVED lines=34> */
.L_x_25814:
        /* <DEDUP_REMOVED lines=13> */
.L_x_25816:
[----:B------:R-:W-:Y:S05]  /*1ccb0*/  BSYNC.RECONVERGENT B2 ;  /* 0x0000000000027941 */ /* 0x000fea0003800200 */
.L_x_25815:
        /* <DEDUP_REMOVED lines=57> */
.L_x_25813:
[----:B------:R-:W-:Y:S05]  /*1d050*/  BSYNC.RECONVERGENT B1 ;  /* 0x0000000000017941 */ /* 0x000fea0003800200 */
.L_x_25812:
        /* <DEDUP_REMOVED lines=20> */
.L_x_25819:
        /* <DEDUP_REMOVED lines=13> */
.L_x_25821:
[----:B------:R-:W-:Y:S05]  /*1d270*/  BSYNC.RECONVERGENT B2 ;  /* 0x0000000000027941 */ /* 0x000fea0003800200 */
.L_x_25820:
        /* <DEDUP_REMOVED lines=56> */
[----:B------:R-:W-:Y:S02]  /*1d600*/  LOP3.LUT R2, R2, UR4, R67, 0x96, !PT ;  /* 0x0000000402027c12 */ /* 0x000fe4000f8e9643 */
[----:B------:R-:W-:-:S07]  /*1d610*/  MOV R86, R66 ;  /* 0x0000004200567202 */ /* 0x000fce0000000f00 */
.L_x_25818:
[----:B------:R-:W-:Y:S05]  /*1d620*/  BSYNC.RECONVERGENT B1 ;  /* 0x0000000000017941 */ /* 0x000fea0003800200 */
.L_x_25817:
        /* <DEDUP_REMOVED lines=15> */
.L_x_25824:
        /* <DEDUP_REMOVED lines=13> */
.L_x_25826:
[----:B------:R-:W-:Y:S05]  /*1d7f0*/  BSYNC.RECONVERGENT B2 ;  /* 0x0000000000027941 */ /* 0x000fea0003800200 */
.L_x_25825:
        /* <DEDUP_REMOVED lines=54> */
[----:B------:R-:W-:Y:S02]  /*1db60*/  IMAD.MOV.U32 R86, RZ, RZ, R66 ;  /* 0x000000ffff567224 */ /* 0x000fe400078e0042 */
[----:B------:R-:W-:Y:S02]  /*1db70*/  HFMA2 R66, -RZ, RZ, 0, 0 ;  /* 0x00000000ff427431 */ /* 0x000fe400000001ff */
[----:B------:R-:W-:Y:S01]  /*1db80*/  IMAD.MOV.U32 R70, RZ, RZ, R104 ;  /* 0x000000ffff467224 */ /* 0x000fe200078e0068 */
[----:B------:R-:W-:-:S07]  /*1db90*/  LOP3.LUT R2, R2, UR4, R67, 0x96, !PT ;  /* 0x0000000402027c12 */ /* 0x000fce000f8e9643 */
.L_x_25823:
[----:B------:R-:W-:Y:S05]  /*1dba0*/  BSYNC.RECONVERGENT B1 ;  /* 0x0000000000017941 */ /* 0x000fea0003800200 */
.L_x_25822:
        /* <DEDUP_REMOVED lines=17> */
.L_x_25829:
        /* <DEDUP_REMOVED lines=13> */
.L_x_25831:
[----:B------:R-:W-:Y:S05]  /*1dd90*/  BSYNC.RECONVERGENT B2 ;  /* 0x0000000000027941 */ /* 0x000fea0003800200 */
.L_x_25830:
        /* <DEDUP_REMOVED lines=55> */
[----:B------:R-:W-:Y:S01]  /*1e110*/  MOV R86, R60 ;  /* 0x0000003c00567202 */ /* 0x000fe20000000f00 */
[----:B------:R-:W-:Y:S01]  /*1e120*/  IMAD.MOV.U32 R60, RZ, RZ, RZ ;  /* 0x000000ffff3c7224 */ /* 0x000fe200078e00ff */
[----:B------:R-:W-:-:S07]  /*1e130*/  LOP3.LUT R2, R2, UR4, R61, 0x96, !PT ;  /* 0x0000000402027c12 */ /* 0x000fce000f8e963d */
.L_x_25828:
[----:B------:R-:W-:Y:S05]  /*1e140*/  BSYNC.RECONVERGENT B1 ;  /* 0x0000000000017941 */ /* 0x000fea0003800200 */
.L_x_25827:
        /* <DEDUP_REMOVED lines=15> */
.L_x_25834:
        /* <DEDUP_REMOVED lines=13> */
.L_x_25836:
[----:B------:R-:W-:Y:S05]  /*1e310*/  BSYNC.RECONVERGENT B2 ;  /* 0x0000000000027941 */ /* 0x000fea0003800200 */
.L_x_25835:
        /* <DEDUP_REMOVED lines=58> */
.L_x_25833:
[----:B------:R-:W-:Y:S05]  /*1e6c0*/  BSYNC.RECONVERGENT B1 ;  /* 0x0000000000017941 */ /* 0x000fea0003800200 */
.L_x_25832:
        /* <DEDUP_REMOVED lines=17> */
.L_x_25839:
        /* <DEDUP_REMOVED lines=13> */
.L_x_25841:
[----:B------:R-:W-:Y:S05]  /*1e8b0*/  BSYNC.RECONVERGENT B2 ;  /* 0x0000000000027941 */ /* 0x000fea0003800200 */
.L_x_25840:
        /* <DEDUP_REMOVED lines=58> */
.L_x_25838:
[----:B------:R-:W-:Y:S05]  /*1ec60*/  BSYNC.RECONVERGENT B1 ;  /* 0x0000000000017941 */ /* 0x000fea0003800200 */
.L_x_25837:
        /* <DEDUP_REMOVED lines=15> */
.L_x_25844:
        /* <DEDUP_REMOVED lines=13> */
.L_x_25846:
[----:B------:R-:W-:Y:S05]  /*1ee30*/  BSYNC.RECONVERGENT B2 ;  /* 0x0000000000027941 */ /* 0x000fea0003800200 */
.L_x_25845:
        /* <DEDUP_REMOVED lines=58> */
.L_x_25843:
[----:B------:R-:W-:Y:S05]  /*1f1e0*/  BSYNC.RECONVERGENT B1 ;  /* 0x0000000000017941 */ /* 0x000fea0003800200 */
.L_x_25842:
        /* <DEDUP_REMOVED lines=17> */
.L_x_25849:
        /* <DEDUP_REMOVED lines=15> */
.L_x_25851:
[----:B------:R-:W-:Y:S05]  /*1f3f0*/  BSYNC.RECONVERGENT B2 ;  /* 0x0000000000027941 */ /* 0x000fea0003800200 */
.L_x_25850:
        /* <DEDUP_REMOVED lines=56> */
[----:B------:R-:W-:Y:S02]  /*1f780*/  LOP3.LUT R2, R2, UR4, R61, 0x96, !PT ;  /* 0x0000000402027c12 */ /* 0x000fe4000f8e963d */
[----:B------:R-:W-:-:S07]  /*1f790*/  MOV R86, R60 ;  /* 0x0000003c00567202 */ /* 0x000fce0000000f00 */
.L_x_25848:
[----:B------:R-:W-:Y:S05]  /*1f7a0*/  BSYNC.RECONVERGENT B1 ;  /* 0x0000000000017941 */ /* 0x000fea0003800200 */
.L_x_25847:
[-C--:B------:R-:W-:Y:S01]  /*1f7b0*/  FMUL.FTZ R60, R28, R79.reuse ;  /* 0x0000004f1c3c7220 */ /* 0x080fe20000410000 */
[-C--:B------:R-:W-:Y:S01]  /*1f7c0*/  FSETP.GTU.FTZ.AND P6, PT, R87, R68.reuse, PT ;  /* 0x000000445700720b */ /* 0x080fe20003fdc000 */
[----:B------:R-:W-:Y:S01]  /*1f7d0*/  FMUL.FTZ R61, R29, R79 ;  /* 0x0000004f1d3d7220 */ /* 0x000fe20000410000 */
[----:B------:R-:W-:Y:S01]  /*1f7e0*/  I2FP.F32.U32 R108, R63 ;  /* 0x0000003f006c7245 */ /* 0x000fe20000201000 */
[----:B------:R-:W-:Y:S01]  /*1f7f0*/  FMUL.FTZ R62, R30, R79 ;  /* 0x0000004f1e3e7220 */ /* 0x000fe20000410000 */
[----:B------:R-:W-:Y:S02]  /*1f800*/  FSEL R60, R60, RZ, !P6 ;  /* 0x000000ff3c3c7208 */ /* 0x000fe40007000000 */
[----:B------:R-:W-:Y:S01]  /*1f810*/  SEL R87, RZ, 0x1, P6 ;  /* 0x00000001ff577807 */ /* 0x000fe20003000000 */
[----:B------:R-:W-:Y:S01]  /*1f820*/  FFMA.FTZ R65, R108, R65, 1.1641532182693481445e-10 ;  /* 0x2f0000006c417423 */ /* 0x000fe20000010041 */
[----:B------:R-:W-:Y:S01]  /*1f830*/  FSETP.GTU.FTZ.AND P6, PT, R95, R68, PT ;  /* 0x000000445f00720b */ /* 0x000fe20003fdc000 */
[----:B------:R-:W-:Y:S01]  /*1f840*/  FMUL.FTZ R95, R31, R79 ;  /* 0x0000004f1f5f7220 */ /* 0x000fe20000410000 */
        /* <DEDUP_REMOVED lines=22> */
[----:B------:R-:W-:Y:S02]  /*1f9b0*/  PRMT R72, R67, 0x7610, R72 ;  /* 0x0000761043487816 */ /* 0x000fe40000000048 */
[----:B------:R-:W-:Y:S01]  /*1f9c0*/  PRMT R73, R65, 0x7610, R73 ;  /* 0x0000761041497816 */ /* 0x000fe20000000049 */
[----:B------:R-:W-:Y:S06]  /*1f9d0*/  BRA `(.L_x_25852) ;  /* 0x0000001400d47947 */ /* 0x000fec0003800000 */
.L_x_25811:
[----:B------:R-:W-:Y:S01]  /*1f9e0*/  ISETP.NE.AND P2, PT, R6, 0x1, PT ;  /* 0x000000010600780c */ /* 0x000fe20003f45270 */
[----:B------:R-:W-:Y:S01]  /*1f9f0*/  BSSY.RECONVERGENT B1, `(.L_x_25853) ;  /* 0x0000056000017945 */ /* 0x000fe20003800200 */
[----:B------:R-:W-:Y:S02]  /*1fa00*/  HFMA2 R79, -RZ, RZ, 0, 1.1920928955078125e-07 ;  /* 0x00000002ff4f7431 */ /* 0x000fe400000001ff */
[----:B-1----:R-:W-:Y:S01]  /*1fa10*/  IMAD.MOV.U32 R66, RZ, RZ, R70 ;  /* 0x000000ffff427224 */ /* 0x002fe200078e0046 */
        /* <DEDUP_REMOVED lines=12> */
.L_x_25855:
        /* <DEDUP_REMOVED lines=13> */
.L_x_25857:
[----:B------:R-:W-:Y:S05]  /*1fbb0*/  BSYNC.RECONVERGENT B2 ;  /* 0x0000000000027941 */ /* 0x000fea0003800200 */
.L_x_25856:
        /* <DEDUP_REMOVED lines=57> */
.L_x_25854:
[----:B------:R-:W-:Y:S05]  /*1ff50*/  BSYNC.RECONVERGENT B1 ;  /* 0x0000000000017941 */ /* 0x000fea0003800200 */
.L_x_25853:
[----:B------:R-:W0:Y:S01]  /*1ff60*/  LDC R65, c[0x0][0x404] ;  /* 0x00010100ff417b82 */ /* 0x000e220000000800 */
[----:B------:R-:W-:Y:S01]  /*1ff70*/  ISETP.NE.AND P3, PT, R79, 0x1, PT ;  /* 0x000000014f00780c */ /* 0x000fe20003f65270 */
[----:B------:R-:W-:Y:S01]  /*1ff80*/  IMAD.MOV.U32 R68, RZ, RZ, 0x2f800000 ;  /* 0x2f800000ff447424 */ /* 0x000fe200078e00ff */
[----:B------:R-:W-:Y:S01]  /*1ff90*/  I2FP.F32.U32 R67, R66 ;  /* 0x0000004200437245 */ /* 0x000fe20000201000 */
[----:B------:R-:W-:Y:S01]  /*1ffa0*/  BSSY.RECONVERGENT B1, `(.L_x_25858) ;  /* 0x0000056000017945 */ /* 0x000fe20003800200 */
[----:B------:R-:W-:-:S03]  /*1ffb0*/  MOV R66, 0x2 ;  /* 0x0000000200427802 */ /* 0x000fc60000000f00 */
        /* <DEDUP_REMOVED lines=12> */
.L_x_25860:
        /* <DEDUP_REMOVED lines=13> */
.L_x_25862:
[----:B------:R-:W-:Y:S05]  /*20150*/  BSYNC.RECONVERGENT B2 ;  /* 0x0000000000027941 */ /* 0x000fea0003800200 */
.L_x_25861:
        /* <DEDUP_REMOVED lines=58> */
.L_x_25859:
[----:B------:R-:W-:Y:S05]  /*20500*/  BSYNC.RECONVERGENT B1 ;  /* 0x0000000000017941 */ /* 0x000fea0003800200 */
.L_x_25858:
        /* <DEDUP_REMOVED lines=16> */
.L_x_25865:
        /* <DEDUP_REMOVED lines=13> */
.L_x_25867:
[----:B------:R-:W-:Y:S05]  /*206e0*/  BSYNC.RECONVERGENT B2 ;  /* 0x0000000000027941 */ /* 0x000fea0003800200 */
.L_x_25866:
        /* <DEDUP_REMOVED lines=58> */
.L_x_25864:
[----:B------:R-:W-:Y:S05]  /*20a90*/  BSYNC.RECONVERGENT B1 ;  /* 0x0000000000017941 */ /* 0x000fea0003800200 */
.L_x_25863:
        /* <DEDUP_REMOVED lines=16> */
.L_x_25870:
        /* <DEDUP_REMOVED lines=13> */
.L_x_25872:
[----:B------:R-:W-:Y:S05]  /*20c70*/  BSYNC.RECONVERGENT B2 ;  /* 0x0000000000027941 */ /* 0x000fea0003800200 */
.L_x_25871:
        /* <DEDUP_REMOVED lines=58> */
.L_x_25869:
[----:B------:R-:W-:Y:S05]  /*21020*/  BSYNC.RECONVERGENT B1 ;  /* 0x0000000000017941 */ /* 0x000fea0003800200 */
.L_x_25868:
        /* <DEDUP_REMOVED lines=16> */
.L_x_25852:
[----:B------:R-:W0:Y:S01]  /*21130*/  LDC.64 R94, c[0x0][0x3a8] ;  /* 0x0000ea00ff5e7b82 */ /* 0x000e220000000a00 */
[----:B------:R-:W-:Y:S02]  /*21140*/  SEL R65, RZ, 0x1000000, !P5 ;  /* 0x01000000ff417807 */ /* 0x000fe40006800000 */
[----:B------:R-:W-:Y:S02]  /*21150*/  SEL R68, RZ, 0x10000, !P4 ;  /* 0x00010000ff447807 */ /* 0x000fe40006000000 */
[----:B------:R-:W-:Y:S02]  /*21160*/  SEL R79, RZ, 0x100, !P3 ;  /* 0x00000100ff4f7807 */ /* 0x000fe40005800000 */
[----:B------:R-:W-:Y:S01]  /*21170*/  SEL R104, RZ, 0x1, !P2 ;  /* 0x00000001ff687807 */ /* 0x000fe20005000000 */
[----:B------:R-:W1:Y:S01]  /*21180*/  LDC.64 R66, c[0x0][0x3b0] ;  /* 0x0000ec00ff427b82 */ /* 0x000e620000000a00 */
[----:B------:R-:W-:Y:S02]  /*21190*/  IADD3 R65, PT, PT, R79, R65, R68 ;  /* 0x000000414f417210 */ /* 0x000fe40007ffe044 */
[----:B------:R-:W-:-:S03]  /*211a0*/  MOV R68, R86 ;  /* 0x0000005600447202 */ /* 0x000fc60000000f00 */
[----:B------:R-:W-:Y:S02]  /*211b0*/  IMAD.IADD R65, R65, 0x1, R104 ;  /* 0x0000000141417824 */ /* 0x000fe400078e0268 */
[----:B0-----:R-:W-:-:S05]  /*211c0*/  IMAD.WIDE.U32 R94, R64, 0x10, R94 ;  /* 0x00000010405e7825 */ /* 0x001fca00078e005e */
[----:B------:R2:W-:Y:S01]  /*211d0*/  STG.E.128 desc[UR6][R94.64], R60 ;  /* 0x0000003c5e007986 */ /* 0x0005e2000c101d06 */
[----:B-1----:R-:W-:-:S05]  /*211e0*/  IMAD.WIDE.U32 R66, R64, 0x4, R66 ;  /* 0x0000000440427825 */ /* 0x002fca00078e0042 */
[----:B------:R2:W-:Y:S01]  /*211f0*/  STG.E desc[UR6][R66.64], R65 ;  /* 0x0000004142007986 */ /* 0x0005e2000c101906 */
[----:B------:R-:W-:Y:S05]  /*21200*/  @!P0 BRA `(.L_x_25810) ;  /* 0x00000000002c8947 */ /* 0x000fea0003800000 */
[----:B--2---:R-:W0:Y:S01]  /*21210*/  LDC.64 R66, c[0x0][0x3b8] ;  /* 0x0000ee00ff427b82 */ /* 0x004e220000000a00 */
        /* <DEDUP_REMOVED lines=10> */
.L_x_25810:
[----:B------:R-:W-:Y:S05]  /*212c0*/  BSYNC.RECONVERGENT B0 ;  /* 0x0000000000007941 */ /* 0x000fea0003800200 */
.L_x_25809:
[----:B------:R-:W-:Y:S01]  /*212d0*/  FADD.FTZ R64, RZ, R36 ;  /* 0x00000024ff407221 */ /* 0x000fe20000010000 */
[C---:B------:R-:W-:Y:S01]  /*212e0*/  ISETP.GE.U32.AND P0, PT, R0.reuse, 0x100, PT ;  /* 0x000001000000780c */ /* 0x040fe20003f06070 */
[----:B------:R-:W-:Y:S01]  /*212f0*/  BSSY.RECONVERGENT B0, `(.L_x_25873) ;  /* 0x000007d000007945 */ /* 0x000fe20003800200 */
[C---:B------:R-:W-:Y:S01]  /*21300*/  ISETP.GT.U32.AND P1, PT, R0.reuse, 0x1ff, PT ;  /* 0x000001ff0000780c */ /* 0x040fe20003f24070 */
[----:B0123--:R-:W-:Y:S01]  /*21310*/  FADD.FTZ R65, R37, R64 ;  /* 0x0000004025417221 */ /* 0x00ffe20000010000 */
[C---:B------:R-:W-:Y:S02]  /*21320*/  ISETP.GT.U32.AND P2, PT, R0.reuse, 0x2ff, PT ;  /* 0x000002ff0000780c */ /* 0x040fe40003f44070 */
[----:B------:R-:W-:Y:S01]  /*21330*/  ISETP.GT.U32.AND P3, PT, R0, 0x3ff, PT ;  /* 0x000003ff0000780c */ /* 0x000fe20003f64070 */
[----:B------:R-:W-:Y:S01]  /*21340*/  FADD.FTZ R64, R38, R65 ;  /* 0x0000004126407221 */ /* 0x000fe20000010000 */
[C---:B------:R-:W-:Y:S02]  /*21350*/  ISETP.GT.U32.AND P4, PT, R0.reuse, 0x4ff, PT ;  /* 0x000004ff0000780c */ /* 0x040fe40003f84070 */
[C---:B------:R-:W-:Y:S01]  /*21360*/  ISETP.GT.U32.AND P5, PT, R0.reuse, 0x5ff, PT ;  /* 0x000005ff0000780c */ /* 0x040fe20003fa4070 */
[----:B------:R-:W-:Y:S01]  /*21370*/  FADD.FTZ R64, R39, R64 ;  /* 0x0000004027407221 */ /* 0x000fe20000010000 */
[----:B------:R-:W-:-:S04]  /*21380*/  ISETP.GT.U32.AND P6, PT, R0, 0x6ff, PT ;  /* 0x000006ff0000780c */ /* 0x000fc80003fc4070 */
        /* <DEDUP_REMOVED lines=91> */
[----:B------:R-:W-:Y:S02]  /*21940*/  FFMA.FTZ R66, R79, R79, R66 ;  /* 0x0000004f4f427223 */ /* 0x000fe40000010042 */
[----:B------:R-:W0:Y:S02]  /*21950*/  S2R R79, SR_TID.X ;  /* 0x00000000004f7919 */ /* 0x000e240000002100 */
[----:B------:R-:W-:-:S05]  /*21960*/  @P6 FFMA.FTZ R65, R67, R67, R66 ;  /* 0x0000004343416223 */ /* 0x000fca0000010042 */
[----:B------:R-:W1:Y:S02]  /*21970*/  SHFL.BFLY PT, R66, R65, 0x1, 0x1f ;  /* 0x0c201f0041427f89 */ /* 0x000e6400000e0000 */
[----:B-1----:R-:W-:Y:S01]  /*21980*/  FADD.FTZ R66, R65, R66 ;  /* 0x0000004241427221 */ /* 0x002fe20000010000 */
[----:B0-----:R-:W-:-:S04]  /*21990*/  LOP3.LUT P1, R87, R79, 0x1f, RZ, 0xc0, !PT ;  /* 0x0000001f4f577812 */ /* 0x001fc8000782c0ff */
[----:B------:R-:W0:Y:S02]  /*219a0*/  SHFL.BFLY PT, R67, R66, 0x2, 0x1f ;  /* 0x0c401f0042437f89 */ /* 0x000e2400000e0000 */
[----:B0-----:R-:W-:-:S05]  /*219b0*/  FADD.FTZ R94, R66, R67 ;  /* 0x00000043425e7221 */ /* 0x001fca0000010000 */
[----:B------:R-:W0:Y:S02]  /*219c0*/  SHFL.BFLY PT, R67, R94, 0x4, 0x1f ;  /* 0x0c801f005e437f89 */ /* 0x000e2400000e0000 */
[----:B0-----:R-:W-:Y:S01]  /*219d0*/  FADD.FTZ R95, R94, R67 ;  /* 0x000000435e5f7221 */ /* 0x001fe20000010000 */
[----:B------:R-:W-:-:S04]  /*219e0*/  HFMA2 R67, -RZ, RZ, 0, 0 ;  /* 0x00000000ff437431 */ /* 0x000fc800000001ff */
[----:B------:R-:W0:Y:S02]  /*219f0*/  SHFL.BFLY PT, R86, R95, 0x8, 0x1f ;  /* 0x0d001f005f567f89 */ /* 0x000e2400000e0000 */
[----:B0-----:R-:W-:Y:S01]  /*21a00*/  FADD.FTZ R103, R95, R86 ;  /* 0x000000565f677221 */ /* 0x001fe20000010000 */
[----:B------:R-:W-:-:S04]  /*21a10*/  IMAD.MOV.U32 R86, RZ, RZ, RZ ;  /* 0x000000ffff567224 */ /* 0x000fc800078e00ff */
        /* <DEDUP_REMOVED lines=10> */
.L_x_25874:
[----:B------:R-:W-:Y:S05]  /*21ac0*/  BSYNC.RECONVERGENT B0 ;  /* 0x0000000000007941 */ /* 0x000fea0003800200 */
.L_x_25873:
[----:B------:R-:W-:Y:S01]  /*21ad0*/  BAR.SYNC.DEFER_BLOCKING 0x0 ;  /* 0x0000000000007b1d */ /* 0x000fe20000010000 */
[----:B------:R-:W-:Y:S01]  /*21ae0*/  ISETP.GT.U32.AND P1, PT, R87, 0x7, PT ;  /* 0x000000075700780c */ /* 0x000fe20003f24070 */
[----:B0-----:R-:W-:-:S04]  /*21af0*/  IMAD.MOV.U32 R66, RZ, RZ, RZ ;  /* 0x000000ffff427224 */ /* 0x001fc800078e00ff */
        /* <DEDUP_REMOVED lines=9> */
[----:B------:R0:W1:Y:S03]  /*21b90*/  LDS.64 R66, [R64+UR4] ;  /* 0x0000000440427984 */ /* 0x0000660008000a00 */
.L_x_25876:
[----:B------:R-:W-:Y:S05]  /*21ba0*/  BSYNC.RECONVERGENT B0 ;  /* 0x0000000000007941 */ /* 0x000fea0003800200 */
.L_x_25875:
[----:B------:R-:W2:Y:S01]  /*21bb0*/  SHFL.DOWN PT, R87, R86, 0x4, 0x1f ;  /* 0x08801f0056577f89 */ /* 0x000ea200000e0000 */
[-C--:B------:R-:W-:Y:S01]  /*21bc0*/  I2FP.F32.S32 R103, R86.reuse ;  /* 0x0000005600677245 */ /* 0x080fe20000201400 */
[----:B------:R-:W-:Y:S01]  /*21bd0*/  BSSY.RECONVERGENT B0, `(.L_x_25877) ;  /* 0x000005c000007945 */ /* 0x000fe20003800200 */
[----:B------:R-:W-:Y:S01]  /*21be0*/  ISETP.NE.AND P1, PT, RZ, UR22, PT ;  /* 0x00000016ff007c0c */ /* 0x000fe2000bf25270 */
[----:B-1----:R-:W1:Y:S04]  /*21bf0*/  SHFL.DOWN PT, R65, R66, 0x4, 0x1f ;  /* 0x08801f0042417f89 */ /* 0x002e6800000e0000 */
[----:B------:R-:W3:Y:S01]  /*21c00*/  SHFL.DOWN PT, R116, R67, 0x4, 0x1f ;  /* 0x08801f0043747f89 */ /* 0x000ee200000e0000 */
[----:B--2---:R-:W-:Y:S02]  /*21c10*/  IADD3 R94, PT, PT, R87, R86, RZ ;  /* 0x00000056575e7210 */ /* 0x004fe40007ffe0ff */
[----:B------:R-:W-:-:S02]  /*21c20*/  I2FP.F32.S32 R104, R87 ;  /* 0x0000005700687245 */ /* 0x000fc40000201400 */
[----:B0-----:R-:W-:Y:S01]  /*21c30*/  I2FP.F32.S32 R64, R94 ;  /* 0x0000005e00407245 */ /* 0x001fe20000201400 */
[----:B------:R-:W0:Y:S02]  /*21c40*/  SHFL.DOWN PT, R109, R94, 0x2, 0x1f ;  /* 0x08401f005e6d7f89 */ /* 0x000e2400000e0000 */
[C---:B-1----:R-:W-:Y:S01]  /*21c50*/  FMUL.FTZ R106, R65.reuse, R104 ;  /* 0x00000068416a7220 */ /* 0x042fe20000410000 */
[----:B------:R-:W1:Y:S01]  /*21c60*/  MUFU.RCP R95, R64 ;  /* 0x00000040005f7308 */ /* 0x000e620000001000 */
[----:B------:R-:W-:Y:S01]  /*21c70*/  FADD.FTZ R65, -R65, R66 ;  /* 0x0000004241417221 */ /* 0x000fe20000010100 */
[----:B---3--:R-:W-:Y:S01]  /*21c80*/  FADD.FTZ R116, R116, R67 ;  /* 0x0000004374747221 */ /* 0x008fe20000010000 */
[----:B------:R-:W-:Y:S02]  /*21c90*/  FFMA.FTZ R106, R103, R66, R106 ;  /* 0x00000042676a7223 */ /* 0x000fe4000001006a */
[----:B------:R-:W-:-:S04]  /*21ca0*/  FMUL.FTZ R66, R65, R65 ;  /* 0x0000004141427220 */ /* 0x000fc80000410000 */
[----:B------:R-:W-:-:S04]  /*21cb0*/  FMUL.FTZ R103, R66, R103 ;  /* 0x0000006742677220 */ /* 0x000fc80000410000 */
[----:B------:R-:W-:Y:S02]  /*21cc0*/  FMUL.FTZ R103, R103, R104 ;  /* 0x0000006867677220 */ /* 0x000fe40000410000 */
[----:B------:R-:W2:Y:S01]  /*21cd0*/  LDC R104, c[0x0][0x448] ;  /* 0x00011200ff687b82 */ /* 0x000ea20000000800 */
[C---:B-1----:R-:W-:Y:S01]  /*21ce0*/  FMUL.FTZ R105, R95.reuse, R106 ;  /* 0x0000006a5f697220 */ /* 0x042fe20000410000 */
[----:B------:R-:W-:Y:S01]  /*21cf0*/  FFMA.FTZ R103, R95, R103, R116 ;  /* 0x000000675f677223 */ /* 0x000fe20000010074 */
[----:B0-----:R-:W-:Y:S01]  /*21d00*/  IMAD.IADD R117, R94, 0x1, R109 ;  /* 0x000000015e757824 */ /* 0x001fe200078e026d */
[----:B------:R-:W-:Y:S02]  /*21d10*/  I2FP.F32.S32 R109, R109 ;  /* 0x0000006d006d7245 */ /* 0x000fe40000201400 */
[----:B------:R-:W0:Y:S02]  /*21d20*/  SHFL.DOWN PT, R106, R105, 0x2, 0x1f ;  /* 0x08401f00696a7f89 */ /* 0x000e2400000e0000 */
[----:B------:R-:W-:-:S02]  /*21d30*/  I2FP.F32.S32 R107, R117 ;  /* 0x00000075006b7245 */ /* 0x000fc40000201400 */
[----:B------:R-:W1:Y:S02]  /*21d40*/  SHFL.DOWN PT, R114, R117, 0x1, 0x1f ;  /* 0x08201f0075727f89 */ /* 0x000e6400000e0000 */
[----:B------:R-:W3:Y:S02]  /*21d50*/  MUFU.RCP R108, R107 ;  /* 0x0000006b006c7308 */ /* 0x000ee40000001000 */
[----:B------:R-:W4:Y:S01]  /*21d60*/  SHFL.DOWN PT, R66, R103, 0x2, 0x1f ;  /* 0x08401f0067427f89 */ /* 0x000f2200000e0000 */
[----:B0-----:R-:W-:-:S04]  /*21d70*/  FMUL.FTZ R87, R106, R109 ;  /* 0x0000006d6a577220 */ /* 0x001fc80000410000 */
[----:B------:R-:W-:Y:S01]  /*21d80*/  FFMA.FTZ R87, R64, R105, R87 ;  /* 0x0000006940577223 */ /* 0x000fe20000010057 */
[-C--:B-1----:R-:W-:Y:S01]  /*21d90*/  IADD3 R86, PT, PT, R117, R114.reuse, RZ ;  /* 0x0000007275567210 */ /* 0x082fe20007ffe0ff */
[----:B------:R-:W-:Y:S01]  /*21da0*/  FADD.FTZ R105, R105, -R106 ;  /* 0x8000006a69697221 */ /* 0x000fe20000010000 */
[----:B------:R-:W-:Y:S01]  /*21db0*/  I2FP.F32.S32 R114, R114 ;  /* 0x0000007200727245 */ /* 0x000fe20000201400 */
[----:B---3--:R-:W-:Y:S01]  /*21dc0*/  FMUL.FTZ R110, R108, R87 ;  /* 0x000000576c6e7220 */ /* 0x008fe20000410000 */
[----:B------:R-:W-:Y:S01]  /*21dd0*/  I2FP.F32.S32 R112, R86 ;  /* 0x0000005600707245 */ /* 0x000fe20000201400 */
[----:B------:R-:W-:Y:S01]  /*21de0*/  FMUL.FTZ R105, R105, R105 ;  /* 0x0000006969697220 */ /* 0x000fe20000410000 */
[----:B----4-:R-:W-:Y:S01]  /*21df0*/  FADD.FTZ R65, R103, R66 ;  /* 0x0000004267417221 */ /* 0x010fe20000010000 */
[----:B------:R-:W-:Y:S01]  /*21e00*/  IMAD.U32 R103, RZ, RZ, UR16 ;  /* 0x00000010ff677e24 */ /* 0x000fe2000f8e00ff */
[----:B------:R-:W0:Y:S01]  /*21e10*/  SHFL.DOWN PT, R111, R110, 0x1, 0x1f ;  /* 0x08201f006e6f7f89 */ /* 0x000e2200000e0000 */
[----:B------:R-:W-:Y:S01]  /*21e20*/  FMUL.FTZ R64, R64, R105 ;  /* 0x0000006940407220 */ /* 0x000fe20000410000 */
[----:B------:R-:W1:Y:S01]  /*21e30*/  MUFU.RCP R112, R112 ;  /* 0x0000007000707308 */ /* 0x000e620000001000 */
[----:B------:R-:W-:-:S02]  /*21e40*/  MOV R105, UR16 ;  /* 0x0000001000697c02 */ /* 0x000fc40008000f00 */
[----:B------:R-:W-:-:S04]  /*21e50*/  FMUL.FTZ R64, R64, R109 ;  /* 0x0000006d40407220 */ /* 0x000fc80000410000 */
[----:B------:R-:W-:-:S05]  /*21e60*/  FFMA.FTZ R108, R108, R64, R65 ;  /* 0x000000406c6c7223 */ /* 0x000fca0000010041 */
[----:B------:R-:W3:Y:S01]  /*21e70*/  SHFL.DOWN PT, R65, R108, 0x1, 0x1f ;  /* 0x08201f006c417f89 */ /* 0x000ee200000e0000 */
[----:B0-----:R-:W-:-:S04]  /*21e80*/  FMUL.FTZ R86, R111, R114 ;  /* 0x000000726f567220 */ /* 0x001fc80000410000 */
[----:B------:R-:W-:Y:S01]  /*21e90*/  FFMA.FTZ R87, R107, R110, R86 ;  /* 0x0000006e6b577223 */ /* 0x000fe20000010056 */
[----:B------:R-:W-:-:S03]  /*21ea0*/  FADD.FTZ R110, R110, -R111 ;  /* 0x8000006f6e6e7221 */ /* 0x000fc60000010000 */
[----:B-1----:R-:W-:Y:S01]  /*21eb0*/  FMUL.FTZ R86, R112, R87 ;  /* 0x0000005770567220 */ /* 0x002fe20000410000 */
[----:B------:R-:W-:-:S04]  /*21ec0*/  FMUL.FTZ R110, R110, R110 ;  /* 0x0000006e6e6e7220 */ /* 0x000fc80000410000 */
[----:B------:R-:W-:Y:S01]  /*21ed0*/  FMUL.FTZ R107, R107, R110 ;  /* 0x0000006e6b6b7220 */ /* 0x000fe20000410000 */
[----:B------:R-:W0:Y:S01]  /*21ee0*/  SHFL.IDX PT, R86, R86, RZ, 0x1f ;  /* 0x00001fff56567589 */ /* 0x000e2200000e0000 */
[----:B---3--:R-:W-:Y:S02]  /*21ef0*/  FADD.FTZ R65, R108, R65 ;  /* 0x000000416c417221 */ /* 0x008fe40000010000 */
[----:B------:R-:W-:-:S04]  /*21f00*/  FMUL.FTZ R107, R107, R114 ;  /* 0x000000726b6b7220 */ /* 0x000fc80000410000 */
[----:B------:R-:W-:-:S06]  /*21f10*/  FFMA.FTZ R107, R112, R107, R65 ;  /* 0x0000006b706b7223 */ /* 0x000fcc0000010041 */
[----:B------:R-:W2:Y:S01]  /*21f20*/  SHFL.IDX PT, R107, R107, RZ, 0x1f ;  /* 0x00001fff6b6b7589 */ /* 0x000ea200000e0000 */
[C---:B0-----:R-:W-:Y:S01]  /*21f30*/  FMUL.FTZ R87, R86.reuse, R86 ;  /* 0x0000005656577220 */ /* 0x041fe20000410000 */
[----:B------:R-:W-:-:S04]  /*21f40*/  FSEL R94, R86, RZ, !P1 ;  /* 0x000000ff565e7208 */ /* 0x000fc80004800000 */
[----:B------:R-:W-:Y:S02]  /*21f50*/  FSEL R87, R87, RZ, P1 ;  /* 0x000000ff57577208 */ /* 0x000fe40000800000 */
[----:B------:R-:W-:Y:S01]  /*21f60*/  ISETP.NE.AND P1, PT, R79, RZ, PT ;  /* 0x000000ff4f00720c */ /* 0x000fe20003f25270 */
[----:B--2---:R-:W-:-:S04]  /*21f70*/  FFMA.FTZ R104, R107, UR23, R104 ;  /* 0x000000176b687c23 */ /* 0x004fc80008010068 */
        /* <DEDUP_REMOVED lines=9> */
[----:B0-----:R-:W0:Y:S01]  /*22010*/  LDC.64 R86, c[0x0][0x428] ;  /* 0x00010a00ff567b82 */ /* 0x001e220000000a00 */
[--C-:B------:R-:W-:Y:S01]  /*22020*/  FADD.FTZ R114, R36, -R94.reuse ;  /* 0x8000005e24727221 */ /* 0x100fe20000010000 */
[--C-:B------:R-:W-:Y:S01]  /*22030*/  FADD.FTZ R110, R37, -R94.reuse ;  /* 0x8000005e256e7221 */ /* 0x100fe20000010000 */
[--C-:B------:R-:W-:Y:S01]  /*22040*/  FADD.FTZ R106, R38, -R94.reuse ;  /* 0x8000005e266a7221 */ /* 0x100fe20000010000 */
[----:B------:R-:W-:Y:S01]  /*22050*/  FADD.FTZ R112, R39, -R94 ;  /* 0x8000005e27707221 */ /* 0x000fe20000010000 */
[----:B------:R-:W-:Y:S02]  /*22060*/  HADD2.F32 R107, -RZ, R69.H1_H1 ;  /* 0x30000045ff6b7230 */ /* 0x000fe40000004100 */
[C---:B------:R-:W-:Y:S01]  /*22070*/  FMUL.FTZ R109, R95.reuse, R114 ;  /* 0x000000725f6d7220 */ /* 0x040fe20000410000 */
[----:B------:R-:W-:Y:S02]  /*22080*/  HADD2.F32 R64, -RZ, R26.H0_H0 ;  /* 0x2000001aff407230 */ /* 0x000fe40000004100 */
[----:B------:R-:W-:Y:S01]  /*22090*/  FMUL.FTZ R110, R95, R110 ;  /* 0x0000006e5f6e7220 */ /* 0x000fe20000410000 */
[----:B------:R-:W-:-:S02]  /*220a0*/  HADD2.F32 R108, -RZ, R72.H1_H1 ;  /* 0x30000048ff6c7230 */ /* 0x000fc40000004100 */
[C---:B------:R-:W-:Y:S01]  /*220b0*/  FMUL.FTZ R106, R95.reuse, R106 ;  /* 0x0000006a5f6a7220 */ /* 0x040fe20000410000 */
[----:B------:R-:W-:Y:S02]  /*220c0*/  HADD2.F32 R65, -RZ, R113.H0_H0 ;  /* 0x20000071ff417230 */ /* 0x000fe40000004100 */
[----:B------:R-:W-:Y:S01]  /*220d0*/  FMUL.FTZ R103, R95, R112 ;  /* 0x000000705f677220 */ /* 0x000fe20000410000 */
[----:B------:R-:W-:Y:S02]  /*220e0*/  HADD2.F32 R66, -RZ, R71.H1_H1 ;  /* 0x30000047ff427230 */ /* 0x000fe40000004100 */
[----:B------:R-:W-:Y:S01]  /*220f0*/  FFMA.FTZ R64, R109, R107, R64 ;  /* 0x0000006b6d407223 */ /* 0x000fe20000010040 */
[----:B------:R-:W-:Y:S02]  /*22100*/  HADD2.F32 R105, -RZ, R27.H0_H0 ;  /* 0x2000001bff697230 */ /* 0x000fe40000004100 */
[----:B------:R-:W-:Y:S01]  /*22110*/  FFMA.FTZ R65, R110, R108, R65 ;  /* 0x0000006c6e417223 */ /* 0x000fe20000010041 */
[----:B------:R-:W-:-:S02]  /*22120*/  HADD2.F32 R67, -RZ, R73.H1_H1 ;  /* 0x30000049ff437230 */ /* 0x000fc40000004100 */
[----:B------:R-:W-:Y:S02]  /*22130*/  HADD2.F32 R104, -RZ, R113.H1_H1 ;  /* 0x30000071ff687230 */ /* 0x000fe40000004100 */
[----:B------:R-:W-:-:S03]  /*22140*/  FFMA.FTZ R66, R106, R66, R105 ;  /* 0x000000426a427223 */ /* 0x000fc60000010069 */
[----:B------:R-:W-:Y:S01]  /*22150*/  FFMA.FTZ R67, R103, R67, R104 ;  /* 0x0000004367437223 */ /* 0x000fe20000010068 */
[----:B0-----:R-:W-:-:S04]  /*22160*/  IMAD.WIDE.U32 R86, R78, 0x10, R86 ;  /* 0x000000104e567825 */ /* 0x001fc800078e0056 */
[----:B------:R-:W-:Y:S01]  /*22170*/  VIADD R78, R78, 0x100 ;  /* 0x000001004e4e7836 */ /* 0x000fe20000000000 */
[----:B------:R1:W-:Y:S06]  /*22180*/  STG.E.128 desc[UR6][R86.64], R64 ;  /* 0x0000004056007986 */ /* 0x0003ec000c101d06 */
.L_x_25878:
[----:B------:R-:W-:Y:S05]  /*22190*/  BSYNC.RECONVERGENT B0 ;  /* 0x0000000000007941 */ /* 0x000fea0003800200 */
.L_x_25877:
[----:B------:R-:W-:Y:S01]  /*221a0*/  ISETP.NE.AND P0, PT, R88, RZ, PT ;  /* 0x000000ff5800720c */ /* 0x000fe20003f05270 */
[----:B------:R-:W-:-:S12]  /*221b0*/  BSSY.RECONVERGENT B0, `(.L_x_25879) ;  /* 0x000001a000007945 */ /* 0x000fd80003800200 */
[----:B------:R-:W-:Y:S05]  /*221c0*/  @!P0 BRA `(.L_x_25880) ;  /* 0x0000000000608947 */ /* 0x000fea0003800000 */
[----:B01----:R-:W0:Y:S01]  /*221d0*/  LDC.64 R86, c[0x0][0x428] ;  /* 0x00010a00ff567b82 */ /* 0x003e220000000a00 */
[--C-:B------:R-:W-:Y:S01]  /*221e0*/  FADD.FTZ R112, R40, -R94.reuse ;  /* 0x8000005e28707221 */ /* 0x100fe20000010000 */
[--C-:B------:R-:W-:Y:S01]  /*221f0*/  FADD.FTZ R108, R41, -R94.reuse ;  /* 0x8000005e296c7221 */ /* 0x100fe20000010000 */
[--C-:B------:R-:W-:Y:S01]  /*22200*/  FADD.FTZ R104, R42, -R94.reuse ;  /* 0x8000005e2a687221 */ /* 0x100fe20000010000 */
[----:B------:R-:W-:Y:S01]  /*22210*/  FADD.FTZ R110, R43, -R94 ;  /* 0x8000005e2b6e7221 */ /* 0x000fe20000010000 */
[----:B------:R-:W-:Y:S02]  /*22220*/  HADD2.F32 R107, -RZ, R96.H0_H0 ;  /* 0x20000060ff6b7230 */ /* 0x000fe40000004100 */
[C---:B------:R-:W-:Y:S01]  /*22230*/  FMUL.FTZ R109, R95.reuse, R112 ;  /* 0x000000705f6d7220 */ /* 0x040fe20000410000 */
[----:B------:R-:W-:Y:S02]  /*22240*/  HADD2.F32 R64, -RZ, R24.H0_H0 ;  /* 0x20000018ff407230 */ /* 0x000fe40000004100 */
[----:B------:R-:W-:Y:S01]  /*22250*/  FMUL.FTZ R108, R95, R108 ;  /* 0x0000006c5f6c7220 */ /* 0x000fe20000410000 */
[----:B------:R-:W-:-:S02]  /*22260*/  HADD2.F32 R106, -RZ, R97.H0_H0 ;  /* 0x20000061ff6a7230 */ /* 0x000fc40000004100 */
        /* <DEDUP_REMOVED lines=11> */
[C---:B0-----:R-:W-:Y:S01]  /*22320*/  IMAD.WIDE.U32 R86, R78.reuse, 0x10, R86 ;  /* 0x000000104e567825 */ /* 0x041fe200078e0056 */
[----:B------:R-:W-:-:S04]  /*22330*/  IADD3 R78, PT, PT, R78, 0x100, RZ ;  /* 0x000001004e4e7810 */ /* 0x000fc80007ffe0ff */
[----:B------:R2:W-:Y:S03]  /*22340*/  STG.E.128 desc[UR6][R86.64], R64 ;  /* 0x0000004056007986 */ /* 0x0005e6000c101d06 */
.L_x_25880:
[----:B------:R-:W-:Y:S05]  /*22350*/  BSYNC.RECONVERGENT B0 ;  /* 0x0000000000007941 */ /* 0x000fea0003800200 */
.L_x_25879:
[----:B------:R-:W-:Y:S01]  /*22360*/  ISETP.NE.AND P0, PT, R89, RZ, PT ;  /* 0x000000ff5900720c */ /* 0x000fe20003f05270 */
[----:B------:R-:W-:-:S12]  /*22370*/  BSSY.RECONVERGENT B0, `(.L_x_25881) ;  /* 0x000001e000007945 */ /* 0x000fd80003800200 */
[----:B------:R-:W-:Y:S05]  /*22380*/  @!P0 BRA `(.L_x_25882) ;  /* 0x0000000000708947 */ /* 0x000fea0003800000 */
[----:B012---:R-:W0:Y:S01]  /*22390*/  LDC.64 R86, c[0x0][0x428] ;  /* 0x00010a00ff567b82 */ /* 0x007e220000000a00 */
[----:B------:R-:W-:Y:S01]  /*223a0*/  SHF.R.U64 R106, R84, 0x10, R85 ;  /* 0x00000010546a7819 */ /* 0x000fe20000001255 */
[--C-:B------:R-:W-:Y:S01]  /*223b0*/  FADD.FTZ R114, R44, -R94.reuse ;  /* 0x8000005e2c727221 */ /* 0x100fe20000010000 */
[----:B------:R-:W-:Y:S01]  /*223c0*/  SHF.R.U64 R108, R22, 0x10, R23 ;  /* 0x00000010166c7819 */ /* 0x000fe20000001217 */
[--C-:B------:R-:W-:Y:S01]  /*223d0*/  FADD.FTZ R112, R45, -R94.reuse ;  /* 0x8000005e2d707221 */ /* 0x100fe20000010000 */
[----:B------:R-:W-:Y:S01]  /*223e0*/  SHF.R.U32.HI R67, RZ, 0x10, R85 ;  /* 0x00000010ff437819 */ /* 0x000fe20000011655 */
[--C-:B------:R-:W-:Y:S01]  /*223f0*/  FADD.FTZ R104, R46, -R94.reuse ;  /* 0x8000005e2e687221 */ /* 0x100fe20000010000 */
[----:B------:R-:W-:Y:S01]  /*22400*/  SHF.R.U32.HI R88, RZ, 0x10, R23 ;  /* 0x00000010ff587819 */ /* 0x000fe20000011617 */
[----:B------:R-:W-:Y:S01]  /*22410*/  FADD.FTZ R110, R47, -R94 ;  /* 0x8000005e2f6e7221 */ /* 0x000fe20000010000 */
[----:B------:R-:W-:Y:S02]  /*22420*/  HADD2.F32 R105, -RZ, R100.H0_H0 ;  /* 0x20000064ff697230 */ /* 0x000fe40000004100 */
[----:B------:R-:W-:Y:S01]  /*22430*/  FMUL.FTZ R107, R95, R114 ;  /* 0x000000725f6b7220 */ /* 0x000fe20000410000 */
[----:B------:R-:W-:-:S02]  /*22440*/  HADD2.F32 R64, -RZ, R22.H0_H0 ;  /* 0x20000016ff407230 */ /* 0x000fc40000004100 */
        /* <DEDUP_REMOVED lines=8> */
[----:B------:R-:W-:Y:S01]  /*224d0*/  FFMA.FTZ R66, R104, R66, R103 ;  /* 0x0000004268427223 */ /* 0x000fe20000010067 */
[----:B------:R-:W-:Y:S02]  /*224e0*/  HADD2.F32 R67, -RZ, R67.H0_H0 ;  /* 0x20000043ff437230 */ /* 0x000fe40000004100 */
[----:B------:R-:W-:Y:S02]  /*224f0*/  HADD2.F32 R88, -RZ, R88.H0_H0 ;  /* 0x20000058ff587230 */ /* 0x000fe40000004100 */
[----:B------:R-:W-:Y:S01]  /*22500*/  FFMA.FTZ R65, R65, R106, R108 ;  /* 0x0000006a41417223 */ /* 0x000fe2000001006c */
[----:B0-----:R-:W-:-:S04]  /*22510*/  IMAD.WIDE.U32 R86, R78, 0x10, R86 ;  /* 0x000000104e567825 */ /* 0x001fc800078e0056 */
[----:B------:R-:W-:Y:S01]  /*22520*/  FFMA.FTZ R67, R89, R67, R88 ;  /* 0x0000004359437223 */ /* 0x000fe20000010058 */
[----:B------:R-:W-:-:S04]  /*22530*/  VIADD R78, R78, 0x100 ;  /* 0x000001004e4e7836 */ /* 0x000fc80000000000 */
[----:B------:R3:W-:Y:S03]  /*22540*/  STG.E.128 desc[UR6][R86.64], R64 ;  /* 0x0000004056007986 */ /* 0x0007e6000c101d06 */
.L_x_25882:
[----:B------:R-:W-:Y:S05]  /*22550*/  BSYNC.RECONVERGENT B0 ;  /* 0x0000000000007941 */ /* 0x000fea0003800200 */
.L_x_25881:
[----:B------:R-:W-:Y:S01]  /*22560*/  ISETP.NE.AND P0, PT, R90, RZ, PT ;  /* 0x000000ff5a00720c */ /* 0x000fe20003f05270 */
[----:B------:R-:W-:-:S12]  /*22570*/  BSSY.RECONVERGENT B0, `(.L_x_25883) ;  /* 0x000001e000007945 */ /* 0x000fd80003800200 */
[----:B------:R-:W-:Y:S05]  /*22580*/  @!P0 BRA `(.L_x_25884) ;  /* 0x0000000000708947 */ /* 0x000fea0003800000 */
[----:B0123--:R-:W0:Y:S01]  /*22590*/  LDC.64 R86, c[0x0][0x428] ;  /* 0x00010a00ff567b82 */ /* 0x00fe220000000a00 */
        /* <DEDUP_REMOVED lines=23> */
[C---:B0-----:R-:W-:Y:S01]  /*22710*/  IMAD.WIDE.U32 R86, R78.reuse, 0x10, R86 ;  /* 0x000000104e567825 */ /* 0x041fe200078e0056 */
[----:B------:R-:W-:-:S03]  /*22720*/  IADD3 R78, PT, PT, R78, 0x100, RZ ;  /* 0x000001004e4e7810 */ /* 0x000fc60007ffe0ff */
[----:B------:R-:W-:-:S05]  /*22730*/  FFMA.FTZ R67, R89, R67, R88 ;  /* 0x0000004359437223 */ /* 0x000fca0000010058 */
[----:B------:R4:W-:Y:S02]  /*22740*/  STG.E.128 desc[UR6][R86.64], R64 ;  /* 0x0000004056007986 */ /* 0x0009e4000c101d06 */
.L_x_25884:
[----:B------:R-:W-:Y:S05]  /*22750*/  BSYNC.RECONVERGENT B0 ;  /* 0x0000000000007941 */ /* 0x000fea0003800200 */
.L_x_25883:
[----:B------:R-:W-:Y:S01]  /*22760*/  ISETP.NE.AND P0, PT, R91, RZ, PT ;  /* 0x000000ff5b00720c */ /* 0x000fe20003f05270 */
[----:B------:R-:W-:-:S12]  /*22770*/  BSSY.RECONVERGENT B0, `(.L_x_25885) ;  /* 0x000001e000007945 */ /* 0x000fd80003800200 */
[----:B------:R-:W-:Y:S05]  /*22780*/  @!P0 BRA `(.L_x_25886) ;  /* 0x0000000000708947 */ /* 0x000fea0003800000 */
[----:B01234-:R-:W0:Y:S01]  /*22790*/  LDC.64 R86, c[0x0][0x428] ;  /* 0x00010a00ff567b82 */ /* 0x01fe220000000a00 */
[--C-:B------:R-:W-:Y:S01]  /*227a0*/  FADD.FTZ R90, R52, -R94.reuse ;  /* 0x8000005e345a7221 */ /* 0x100fe20000010000 */
[----:B------:R-:W-:Y:S01]  /*227b0*/  SHF.R.U64 R89, R80, 0x10, R81 ;  /* 0x0000001050597819 */ /* 0x000fe20000001251 */
[--C-:B------:R-:W-:Y:S01]  /*227c0*/  FADD.FTZ R110, R53, -R94.reuse ;  /* 0x8000005e356e7221 */ /* 0x100fe20000010000 */
[----:B------:R-:W-:Y:S01]  /*227d0*/  SHF.R.U64 R104, R18, 0x10, R19 ;  /* 0x0000001012687819 */ /* 0x000fe20000001213 */
[--C-:B------:R-:W-:Y:S01]  /*227e0*/  FADD.FTZ R108, R54, -R94.reuse ;  /* 0x8000005e366c7221 */ /* 0x100fe20000010000 */
[----:B------:R-:W-:Y:S01]  /*227f0*/  SHF.R.U32.HI R67, RZ, 0x10, R81 ;  /* 0x00000010ff437819 */ /* 0x000fe20000011651 */
[----:B------:R-:W-:Y:S01]  /*22800*/  FADD.FTZ R106, R55, -R94 ;  /* 0x8000005e376a7221 */ /* 0x000fe20000010000 */
[----:B------:R-:W-:Y:S01]  /*22810*/  SHF.R.U32.HI R88, RZ, 0x10, R19 ;  /* 0x00000010ff587819 */ /* 0x000fe20000011613 */
[----:B------:R-:W-:Y:S01]  /*22820*/  FMUL.FTZ R107, R95, R90 ;  /* 0x0000005a5f6b7220 */ /* 0x000fe20000410000 */
[----:B------:R-:W-:-:S02]  /*22830*/  HADD2.F32 R105, -RZ, R102.H0_H0 ;  /* 0x20000066ff697230 */ /* 0x000fc40000004100 */
[C---:B------:R-:W-:Y:S01]  /*22840*/  FMUL.FTZ R65, R95.reuse, R110 ;  /* 0x0000006e5f417220 */ /* 0x040fe20000410000 */
[----:B------:R-:W-:Y:S02]  /*22850*/  HADD2.F32 R64, -RZ, R18.H0_H0 ;  /* 0x20000012ff407230 */ /* 0x000fe40000004100 */
[----:B------:R-:W-:Y:S01]  /*22860*/  FMUL.FTZ R103, R95, R108 ;  /* 0x0000006c5f677220 */ /* 0x000fe20000410000 */
[----:B------:R-:W-:Y:S02]  /*22870*/  HADD2.F32 R91, -RZ, R102.H1_H1 ;  /* 0x30000066ff5b7230 */ /* 0x000fe40000004100 */
[----:B------:R-:W-:Y:S02]  /*22880*/  HADD2.F32 R66, -RZ, R19.H0_H0 ;  /* 0x20000013ff427230 */ /* 0x000fe40000004100 */
[----:B------:R-:W-:Y:S01]  /*22890*/  FFMA.FTZ R64, R107, R105, R64 ;  /* 0x000000696b407223 */ /* 0x000fe20000010040 */
[----:B------:R-:W-:Y:S02]  /*228a0*/  HADD2.F32 R90, -RZ, R89.H0_H0 ;  /* 0x20000059ff5a7230 */ /* 0x000fe40000004100 */
[----:B------:R-:W-:Y:S01]  /*228b0*/  FMUL.FTZ R89, R95, R106 ;  /* 0x0000006a5f597220 */ /* 0x000fe20000410000 */
        /* <DEDUP_REMOVED lines=9> */
.L_x_25886:
[----:B------:R-:W-:Y:S05]  /*22950*/  BSYNC.RECONVERGENT B0 ;  /* 0x0000000000007941 */ /* 0x000fea0003800200 */
.L_x_25885:
[----:B------:R-:W-:Y:S01]  /*22960*/  ISETP.NE.AND P0, PT, R92, RZ, PT ;  /* 0x000000ff5c00720c */ /* 0x000fe20003f05270 */
[----:B------:R-:W-:-:S12]  /*22970*/  BSSY.RECONVERGENT B0, `(.L_x_25887) ;  /* 0x000001a000007945 */ /* 0x000fd80003800200 */
[----:B------:R-:W-:Y:S05]  /*22980*/  @!P0 BRA `(.L_x_25888) ;  /* 0x0000000000608947 */ /* 0x000fea0003800000 */
[----:B01234-:R-:W0:Y:S01]  /*22990*/  LDC.64 R86, c[0x0][0x428] ;  /* 0x00010a00ff567b82 */ /* 0x01fe220000000a00 */
        /* <DEDUP_REMOVED lines=23> */
.L_x_25888:
[----:B------:R-:W-:Y:S05]  /*22b10*/  BSYNC.RECONVERGENT B0 ;  /* 0x0000000000007941 */ /* 0x000fea0003800200 */
.L_x_25887:
        /* <DEDUP_REMOVED lines=8> */
[C---:B------:R-:W-:Y:S01]  /*22ba0*/  FMUL.FTZ R67, R95.reuse, R66 ;  /* 0x000000425f437220 */ /* 0x040fe20000410000 */
[C---:B------:R-:W-:Y:S01]  /*22bb0*/  FMUL.FTZ R89, R95.reuse, R86 ;  /* 0x000000565f597220 */ /* 0x040fe20000410000 */
[C---:B------:R-:W-:Y:S01]  /*22bc0*/  FMUL.FTZ R66, R95.reuse, R88 ;  /* 0x000000585f427220 */ /* 0x040fe20000410000 */
[----:B------:R-:W-:-:S03]  /*22bd0*/  FMUL.FTZ R94, R95, R94 ;  /* 0x0000005e5f5e7220 */ /* 0x000fc60000410000 */
[----:B------:R-:W-:Y:S01]  /*22be0*/  FFMA.FTZ R66, R66, R10, R5 ;  /* 0x0000000a42427223 */ /* 0x000fe20000010005 */
[----:B0-----:R-:W-:-:S04]  /*22bf0*/  IMAD.WIDE.U32 R86, R78, 0x10, R64 ;  /* 0x000000104e567825 */ /* 0x001fc800078e0040 */
[----:B------:R-:W-:Y:S01]  /*22c00*/  FFMA.FTZ R64, R67, R9, R4 ;  /* 0x0000000943407223 */ /* 0x000fe20000010004 */
[----:B------:R-:W-:Y:S01]  /*22c10*/  FFMA.FTZ R65, R89, R11, R14 ;  /* 0x0000000b59417223 */ /* 0x000fe2000001000e */
[----:B------:R-:W-:-:S05]  /*22c20*/  FFMA.FTZ R67, R94, R12, R13 ;  /* 0x0000000c5e437223 */ /* 0x000fca000001000d */
[----:B------:R0:W-:Y:S02]  /*22c30*/  STG.E.128 desc[UR6][R86.64], R64 ;  /* 0x0000004056007986 */ /* 0x0001e4000c101d06 */
.L_x_25890:
[----:B------:R-:W-:Y:S05]  /*22c40*/  BSYNC.RECONVERGENT B0 ;  /* 0x0000000000007941 */ /* 0x000fea0003800200 */
.L_x_25889:
[----:B------:R-:W-:Y:S02]  /*22c50*/  UIADD3 UR16, UPT, UPT, UR16, UR14, URZ ;  /* 0x0000000e10107290 */ /* 0x000fe4000fffe0ff */
[----:B------:R-:W-:Y:S02]  /*22c60*/  UPLOP3.LUT UP1, UPT, UPT, UPT, UP1, 0x40, 0x4 ;  /* 0x000000000004789c */ /* 0x000fe40003f2e810 */
[----:B------:R-:W-:-:S09]  /*22c70*/  UISETP.GE.AND UP0, UPT, UR16, UR15, UPT ;  /* 0x0000000f1000728c */ /* 0x000fd2000bf06270 */
[----:B------:R-:W-:Y:S05]  /*22c80*/  BRA.U !UP0, `(.L_x_25891) ;  /* 0xfffffde508807547 */ /* 0x000fea000b83ffff */
[----:B------:R-:W-:Y:S05]  /*22c90*/  EXIT ;  /* 0x000000000000794d */ /* 0x000fea0003800000 */
.L_x_25892:
        /* <DEDUP_REMOVED lines=14> */
.L_x_27914:


//--------------------- .text._ZN10layer_norm31ln_parallel_residual_fwd_kernelINS_13Kernel_traitsI6__halfffffjLj7168ELj1ELj1ELj8ELj16ENS_18Kernel_traits_baseILj7168ES2_ffffjLj256EEEEELb1ELb1ELb1EEEvNS_9FwdParamsE --------------------------
	.section	.text._ZN10layer_norm31ln_parallel_residual_fwd_kernelINS_13Kernel_traitsI6__halfffffjLj7168ELj1ELj1ELj8ELj16ENS_18Kernel_traits_baseILj7168ES2_ffffjLj256EEEEELb1ELb1ELb1EEEvNS_9FwdParamsE,"ax",@progbits
	.align	128
        .global         _ZN10layer_norm31ln_parallel_residual_fwd_kernelINS_13Kernel_traitsI6__halfffffjLj7168ELj1ELj1ELj8ELj16ENS_18Kernel_traits_baseILj7168ES2_ffffjLj256EEEEELb1ELb1ELb1EEEvNS_9FwdParamsE
        .type           _ZN10layer_norm31ln_parallel_residual_fwd_kernelINS_13Kernel_traitsI6__halfffffjLj7168ELj1ELj1ELj8ELj16ENS_18Kernel_traits_baseILj7168ES2_ffffjLj256EEEEELb1ELb1ELb1EEEvNS_9FwdParamsE,@function
        .size           _ZN10layer_norm31ln_parallel_residual_fwd_kernelINS_13Kernel_traitsI6__halfffffjLj7168ELj1ELj1ELj8ELj16ENS_18Kernel_traits_baseILj7168ES2_ffffjLj256EEEEELb1ELb1ELb1EEEvNS_9FwdParamsE,(.L_x_27915 - _ZN10layer_norm31ln_parallel_residual_fwd_kernelINS_13Kernel_traitsI6__halfffffjLj7168ELj1ELj1ELj8ELj16ENS_18Kernel_traits_baseILj7168ES2_ffffjLj256EEEEELb1ELb1ELb1EEEvNS_9FwdParamsE)
        .other          _ZN10layer_norm31ln_parallel_residual_fwd_kernelINS_13Kernel_traitsI6__halfffffjLj7168ELj1ELj1ELj8ELj16ENS_18Kernel_traits_baseILj7168ES2_ffffjLj256EEEEELb1ELb1ELb1EEEvNS_9FwdParamsE,@"STO_CUDA_ENTRY STV_DEFAULT"
_ZN10layer_norm31ln_parallel_residual_fwd_kernelINS_13Kernel_traitsI6__halfffffjLj7168ELj1ELj1ELj8ELj16ENS_18Kernel_traits_baseILj7168ES2_ffffjLj256EEEEELb1ELb1ELb1EEEvNS_9FwdParamsE:
.text._ZN10layer_norm31ln_parallel_residual_fwd_kernelINS_13Kernel_traitsI6__halfffffjLj7168ELj1ELj1ELj8ELj16ENS_18Kernel_traits_baseILj7168ES2_ffffjLj256EEEEELb1ELb1ELb1EEEvNS_9FwdParamsE:
[----:B------:R-:W-:Y:S01]  /*0000*/  LDC R1, c[0x0][0x37c] ;  /* 0x0000df00ff017b82 */ /* 0x000fe20000000800 */
[----:B------:R-:W0:Y:S01]  /*0010*/  LDCU.64 UR4, c[0x0][0x438] ;  /* 0x00008700ff0477ac */ /* 0x000e220008000a00 */
[----:B------:R-:W1:Y:S06]  /*0020*/  S2R R109, SR_TID.X ;  /* 0x00000000006d7919 */ /* 0x000e6c0000002100 */
[----:B------:R-:W1:Y:S01]  /*0030*/  LDC.64 R4, c[0x0][0x3d0] ;  /* 0x0000f400ff047b82 */ /* 0x000e620000000a00 */
[----:B------:R-:W2:Y:S01]  /*0040*/  LDCU.64 UR10, c[0x0][0x358] ;  /* 0x00006b00ff0a77ac */ /* 0x000ea20008000a00 */
[----:B0-----:R-:W-:Y:S01]  /*0050*/  ISETP.NE.U32.AND P0, PT, RZ, UR4, PT ;  /* 0x00000004ff007c0c */ /* 0x001fe2000bf05070 */
[----:B------:R-:W0:Y:S03]  /*0060*/  LDCU.U8 UR4, c[0x0][0x464] ;  /* 0x00008c80ff0477ac */ /* 0x000e260008000000 */
[----:B------:R-:W-:-:S02]  /*0070*/  ISETP.NE.AND.EX P0, PT, RZ, UR5, PT, P0 ;  /* 0x00000005ff007c0c */ /* 0x000fc4000bf05300 */
[----:B------:R-:W3:Y:S01]  /*0080*/  LDC R106, c[0x0][0x458] ;  /* 0x00011600ff6a7b82 */ /* 0x000ee20000000800 */
[----:B------:R-:W4:Y:S10]  /*0090*/  LDCU.64 UR8, c[0x0][0x450] ;  /* 0x00008a00ff0877ac */ /* 0x000f340008000a00 */
[C---:B-1----:R-:W-:Y:S01]  /*00a0*/  @P0 IMAD.WIDE.U32 R2, R109.reuse, 0x8, R4 ;  /* 0x000000086d020825 */ /* 0x042fe200078e0004 */
[----:B------:R-:W1:Y:S04]  /*00b0*/  @P0 LDC.64 R28, c[0x0][0x438] ;  /* 0x00010e00ff1c0b82 */ /* 0x000e680000000a00 */
[----:B--2---:R-:W5:Y:S04]  /*00c0*/  @P0 LDG.E.64 R12, desc[UR10][R2.64] ;  /* 0x0000000a020c0981 */ /* 0x004f68000c1e1b00 */
[----:B------:R-:W5:Y:S01]  /*00d0*/  @P0 LDG.E.64 R18, desc[UR10][R2.64+0x800] ;  /* 0x0008000a02120981 */ /* 0x000f62000c1e1b00 */
[----:B------:R-:W3:Y:S03]  /*00e0*/  LDC R107, c[0x0][0x45c] ;  /* 0x00011700ff6b7b82 */ /* 0x000ee60000000800 */
[----:B------:R-:W5:Y:S04]  /*00f0*/  @P0 LDG.E.64 R8, desc[UR10][R2.64+0x1000] ;  /* 0x0010000a02080981 */ /* 0x000f68000c1e1b00 */
[----:B------:R-:W5:Y:S04]  /*0100*/  @P0 LDG.E.64 R20, desc[UR10][R2.64+0x1800] ;  /* 0x0018000a02140981 */ /* 0x000f68000c1e1b00 */
[----:B------:R-:W5:Y:S04]  /*0110*/  @P0 LDG.E.64 R16, desc[UR10][R2.64+0x2000] ;  /* 0x0020000a02100981 */ /* 0x000f68000c1e1b00 */
[----:B------:R-:W5:Y:S04]  /*0120*/  @P0 LDG.E.64 R14, desc[UR10][R2.64+0x2800] ;  /* 0x0028000a020e0981 */ /* 0x000f68000c1e1b00 */
[----:B------:R-:W5:Y:S01]  /*0130*/  @P0 LDG.E.64 R22, desc[UR10][R2.64+0x3000] ;  /* 0x0030000a02160981 */ /* 0x000f62000c1e1b00 */
[----:B0-----:R-:W-:Y:S01]  /*0140*/  ISETP.NE.AND P1, PT, RZ, UR4, PT ;  /* 0x00000004ff007c0c */ /* 0x001fe2000bf25270 */
[----:B----4-:R-:W-:Y:S01]  /*0150*/  IMAD.U32 R24, RZ, RZ, UR8 ;  /* 0x00000008ff187e24 */ /* 0x010fe2000f8e00ff */
[----:B------:R-:W0:Y:S01]  /*0160*/  S2UR UR18, SR_CTAID.X ;  /* 0x00000000001279c3 */ /* 0x000e220000002500 */
[----:B------:R-:W-:Y:S01]  /*0170*/  IMAD.U32 R25, RZ, RZ, UR9 ;  /* 0x00000009ff197e24 */ /* 0x000fe2000f8e00ff */
[----:B------:R-:W0:Y:S01]  /*0180*/  LDCU UR4, c[0x0][0x384] ;  /* 0x00007080ff0477ac */ /* 0x000e220008000800 */
[----:B-1----:R-:W-:-:S04]  /*0190*/  @P0 IMAD.WIDE.U32 R28, R109, 0x8, R28 ;  /* 0x000000086d1c0825 */ /* 0x002fc800078e001c */
[----:B------:R-:W-:Y:S01]  /*01a0*/  @!P0 IMAD.WIDE.U32 R30, R109, 0x8, R4 ;  /* 0x000000086d1e8825 */ /* 0x000fe200078e0004 */
[----:B------:R-:W5:Y:S04]  /*01b0*/  @P0 LDG.E.64 R88, desc[UR10][R28.64] ;  /* 0x0000000a1c580981 */ /* 0x000f68000c1e1b00 */
[----:B---3--:R-:W5:Y:S04]  /*01c0*/  @P1 LDG.E.64 R26, desc[UR10][R106.64] ;  /* 0x0000000a6a1a1981 */ /* 0x008f68000c1e1b00 */
[----:B------:R-:W5:Y:S04]  /*01d0*/  @P1 LDG.E.64 R24, desc[UR10][R24.64] ;  /* 0x0000000a18181981 */ /* 0x000f68000c1e1b00 */
[----:B------:R-:W5:Y:S04]  /*01e0*/  @P0 LDG.E.64 R78, desc[UR10][R28.64+0x800] ;  /* 0x0008000a1c4e0981 */ /* 0x000f68000c1e1b00 */
[----:B------:R-:W5:Y:S04]  /*01f0*/  @P0 LDG.E.64 R70, desc[UR10][R28.64+0x1000] ;  /* 0x0010000a1c460981 */ /* 0x000f68000c1e1b00 */
[----:B------:R-:W5:Y:S04]  /*0200*/  @P0 LDG.E.64 R6, desc[UR10][R28.64+0x1800] ;  /* 0x0018000a1c060981 */ /* 0x000f68000c1e1b00 */
[----:B------:R-:W5:Y:S04]  /*0210*/  @P0 LDG.E.64 R4, desc[UR10][R28.64+0x2000] ;  /* 0x0020000a1c040981 */ /* 0x000f68000c1e1b00 */
[----:B------:R-:W5:Y:S04]  /*0220*/  @P0 LDG.E.64 R2, desc[UR10][R28.64+0x2800] ;  /* 0x0028000a1c020981 */ /* 0x000f68000c1e1b00 */
[----:B------:R-:W5:Y:S01]  /*0230*/  @P0 LDG.E.64 R10, desc[UR10][R28.64+0x3000] ;  /* 0x0030000a1c0a0981 */ /* 0x000f62000c1e1b00 */
[----:B0-----:R-:W-:-:S06]  /*0240*/  UISETP.GE.AND UP0, UPT, UR18, UR4, UPT ;  /* 0x000000041200728c */ /* 0x001fcc000bf06270 */
[----:B------:R-:W-:Y:S01]  /*0250*/  PLOP3.LUT P2, PT, PT, PT, UP0, 0x80, 0x8 ;  /* 0x000000000008781c */ /* 0x000fe20003f4f008 */
[----:B------:R-:W5:Y:S04]  /*0260*/  @!P0 LDG.E.64 R12, desc[UR10][R30.64] ;  /* 0x0000000a1e0c8981 */ /* 0x000f68000c1e1b00 */
[----:B------:R-:W5:Y:S04]  /*0270*/  @!P0 LDG.E.64 R18, desc[UR10][R30.64+0x800] ;  /* 0x0008000a1e128981 */ /* 0x000f68000c1e1b00 */
[----:B------:R-:W5:Y:S04]  /*0280*/  @!P0 LDG.E.64 R8, desc[UR10][R30.64+0x1000] ;  /* 0x0010000a1e088981 */ /* 0x000f68000c1e1b00 */
[----:B------:R-:W5:Y:S04]  /*0290*/  @!P0 LDG.E.64 R20, desc[UR10][R30.64+0x1800] ;  /* 0x0018000a1e148981 */ /* 0x000f68000c1e1b00 */
[----:B------:R-:W5:Y:S04]  /*02a0*/  @!P0 LDG.E.64 R16, desc[UR10][R30.64+0x2000] ;  /* 0x0020000a1e108981 */ /* 0x000f68000c1e1b00 */
[----:B------:R-:W5:Y:S04]  /*02b0*/  @!P0 LDG.E.64 R14, desc[UR10][R30.64+0x2800] ;  /* 0x0028000a1e0e8981 */ /* 0x000f68000c1e1b00 */
[----:B------:R0:W5:Y:S02]  /*02c0*/  @!P0 LDG.E.64 R22, desc[UR10][R30.64+0x3000] ;  /* 0x0030000a1e168981 */ /* 0x000164000c1e1b00 */
[----:B0-----:R-:W0:Y:S01]  /*02d0*/  @P1 LDC R31, c[0x0][0x460] ;  /* 0x00011800ff1f1b82 */ /* 0x001e220000000800 */
[----:B------:R-:W-:Y:S05]  /*02e0*/  @P2 EXIT ;  /* 0x000000000000294d */ /* 0x000fea0003800000 */
[----:B------:R-:W1:Y:S01]  /*02f0*/  LDC R0, c[0x0][0x360] ;  /* 0x0000d800ff007b82 */ /* 0x000e620000000800 */
[----:B0----5:R-:W-:Y:S02]  /*0300*/  @P1 IADD3 R106, P2, PT, R26, R31, RZ ;  /* 0x0000001f1a6a1210 */ /* 0x021fe40007f5e0ff */
[----:B------:R-:W-:Y:S02]  /*0310*/  @!P0 CS2R R88, SRZ ;  /* 0x0000000000588805 */ /* 0x000fe4000001ff00 */
[----:B------:R-:W-:Y:S02]  /*0320*/  @P1 R2UR UR9, R25 ;  /* 0x00000000190912ca */ /* 0x000fe400000e0000 */
[----:B------:R-:W-:Y:S02]  /*0330*/  @!P0 CS2R R78, SRZ ;  /* 0x00000000004e8805 */ /* 0x000fe4000001ff00 */
[----:B------:R-:W-:Y:S02]  /*0340*/  @P1 IADD3.X R107, PT, PT, RZ, R27, RZ, P2, !PT ;  /* 0x0000001bff6b1210 */ /* 0x000fe400017fe4ff */
[----:B------:R-:W-:-:S02]  /*0350*/  @!P0 CS2R R70, SRZ ;  /* 0x0000000000468805 */ /* 0x000fc4000001ff00 */
[----:B------:R-:W-:Y:S02]  /*0360*/  @P1 R2UR UR8, R24 ;  /* 0x00000000180812ca */ /* 0x000fe400000e0000 */
[----:B------:R-:W-:Y:S02]  /*0370*/  @!P0 CS2R R6, SRZ ;  /* 0x0000000000068805 */ /* 0x000fe4000001ff00 */
[--C-:B------:R-:W-:Y:S02]  /*0380*/  SHF.R.U64 R104, R106, 0x2, R107.reuse ;  /* 0x000000026a687819 */ /* 0x100fe4000000126b */
[----:B------:R-:W-:Y:S02]  /*0390*/  @!P0 CS2R R4, SRZ ;  /* 0x0000000000048805 */ /* 0x000fe4000001ff00 */
[----:B------:R-:W-:Y:S02]  /*03a0*/  SHF.R.U32.HI R103, RZ, 0x2, R107 ;  /* 0x00000002ff677819 */ /* 0x000fe4000001166b */
[----:B------:R-:W-:-:S02]  /*03b0*/  @!P0 CS2R R2, SRZ ;  /* 0x0000000000028805 */ /* 0x000fc4000001ff00 */
[----:B------:R-:W-:Y:S01]  /*03c0*/  @!P0 CS2R R10, SRZ ;  /* 0x00000000000a8805 */ /* 0x000fe2000001ff00 */
[----:B------:R-:W-:Y:S01]  /*03d0*/  IMAD.HI.U32 R24, R104, -0x2daee0ad, RZ ;  /* 0xd2511f5368187827 */ /* 0x000fe200078e00ff */
[--C-:B------:R-:W-:Y:S01]  /*03e0*/  SHF.R.U64 R92, R12, 0x10, R13.reuse ;  /* 0x000000100c5c7819 */ /* 0x100fe2000000120d */
[----:B------:R-:W-:Y:S01]  /*03f0*/  UIADD3 UR4, UPT, UPT, UR9, -0x4498517b, URZ ;  /* 0xbb67ae8509047890 */ /* 0x000fe2000fffe0ff */
[----:B------:R-:W-:Y:S01]  /*0400*/  MOV R86, R18 ;  /* 0x0000001200567202 */ /* 0x000fe20000000f00 */
[----:B------:R-:W-:Y:S01]  /*0410*/  IMAD R28, R104, -0x2daee0ad, RZ ;  /* 0xd2511f53681c7824 */ /* 0x000fe200078e02ff */
[----:B------:R-:W-:Y:S01]  /*0420*/  LOP3.LUT R24, R24, UR9, RZ, 0x3c, !PT ;  /* 0x0000000918187c12 */ /* 0x000fe2000f8e3cff */
[----:B------:R-:W-:Y:S01]  /*0430*/  UIADD3 UR21, UPT, UPT, UR8, -0x61c88647, URZ ;  /* 0x9e3779b908157890 */ /* 0x000fe2000fffe0ff */
[----:B------:R-:W-:Y:S01]  /*0440*/  IMAD.MOV.U32 R94, RZ, RZ, R12 ;  /* 0x000000ffff5e7224 */ /* 0x000fe200078e000c */
[----:B------:R-:W-:Y:S01]  /*0450*/  UIADD3 UR5, UPT, UPT, UR8, 0x3c6ef372, URZ ;  /* 0x3c6ef37208057890 */ /* 0x000fe2000fffe0ff */
[----:B------:R-:W-:Y:S01]  /*0460*/  IMAD.MOV.U32 R90, RZ, RZ, R13 ;  /* 0x000000ffff5a7224 */ /* 0x000fe200078e000d */
[----:B------:R-:W-:Y:S01]  /*0470*/  UIADD3 UR22, UPT, UPT, UR9, -0x56f99767, URZ ;  /* 0xa906689909167890 */ /* 0x000fe2000fffe0ff */
[----:B-1----:R-:W-:Y:S01]  /*0480*/  IMAD R105, R0, UR18, R109 ;  /* 0x0000001200697c24 */ /* 0x002fe2000f8e026d */
[----:B------:R-:W-:Y:S01]  /*0490*/  UIADD3 UR23, UPT, UPT, UR8, 0x5384540f, URZ ;  /* 0x5384540f08177890 */ /* 0x000fe2000fffe0ff */
[----:B------:R-:W-:Y:S01]  /*04a0*/  IMAD.HI.U32 R25, R24, -0x326172a9, RZ ;  /* 0xcd9e8d5718197827 */ /* 0x000fe200078e00ff */
[----:B------:R-:W-:Y:S01]  /*04b0*/  UIADD3 UR24, UPT, UPT, UR9, 0x1fd5c5a3, URZ ;  /* 0x1fd5c5a309187890 */ /* 0x000fe2000fffe0ff */
[----:B------:R-:W-:Y:S01]  /*04c0*/  SHF.R.U64 R84, R18, 0x10, R19 ;  /* 0x0000001012547819 */ /* 0x000fe20000001213 */
[----:B------:R-:W-:Y:S01]  /*04d0*/  UIADD3 UR25, UPT, UPT, UR8, -0xe443238, URZ ;  /* 0xf1bbcdc808197890 */ /* 0x000fe2000fffe0ff */
[----:B------:R-:W-:Y:S01]  /*04e0*/  IMAD.HI.U32 R0, R105, -0x326172a9, RZ ;  /* 0xcd9e8d5769007827 */ /* 0x000fe200078e00ff */
[----:B------:R-:W-:-:S03]  /*04f0*/  SHF.R.U32.HI R12, RZ, 0x10, R21 ;  /* 0x00000010ff0c7819 */ /* 0x000fc60000011615 */
[----:B------:R-:W-:Y:S01]  /*0500*/  HFMA2 R99, -RZ, RZ, 0, 0 ;  /* 0x00000000ff637431 */ /* 0x000fe200000001ff */
[----:B------:R-:W-:Y:S01]  /*0510*/  MOV R72, R9 ;  /* 0x0000000900487202 */ /* 0x000fe20000000f00 */
[----:B------:R-:W-:Y:S01]  /*0520*/  IMAD R26, R105, -0x326172a9, RZ ;  /* 0xcd9e8d57691a7824 */ /* 0x000fe200078e02ff */
[----:B------:R-:W-:Y:S01]  /*0530*/  LOP3.LUT R0, R103, UR8, R0, 0x96, !PT ;  /* 0x0000000867007c12 */ /* 0x000fe2000f8e9600 */
[----:B------:R-:W-:Y:S01]  /*0540*/  IMAD R29, R24, -0x326172a9, RZ ;  /* 0xcd9e8d57181d7824 */ /* 0x000fe200078e02ff */
[----:B------:R-:W-:Y:S01]  /*0550*/  SHF.R.U64 R74, R8, 0x10, R9 ;  /* 0x00000010084a7819 */ /* 0x000fe20000001209 */
[----:B------:R-:W-:Y:S01]  /*0560*/  IMAD.MOV.U32 R82, RZ, RZ, R19 ;  /* 0x000000ffff527224 */ /* 0x000fe200078e0013 */
[----:B------:R-:W-:Y:S01]  /*0570*/  LOP3.LUT R25, R26, UR21, R25, 0x96, !PT ;  /* 0x000000151a197c12 */ /* 0x000fe2000f8e9619 */
[----:B------:R-:W-:Y:S01]  /*0580*/  IMAD.HI.U32 R27, R0, -0x2daee0ad, RZ ;  /* 0xd2511f53001b7827 */ /* 0x000fe200078e00ff */
[----:B------:R-:W-:Y:S01]  /*0590*/  SHF.R.U64 R18, R16, 0x10, R17 ;  /* 0x0000001010127819 */ /* 0x000fe20000001211 */
[----:B------:R-:W-:Y:S01]  /*05a0*/  UPLOP3.LUT UP1, UPT, UPT, UPT, UPT, 0x40, 0x4 ;  /* 0x000000000004789c */ /* 0x000fe20003f2e870 */
[----:B------:R-:W-:Y:S01]  /*05b0*/  SHF.R.U32.HI R9, RZ, 0x10, R9 ;  /* 0x00000010ff097819 */ /* 0x000fe20000011609 */
[----:B------:R-:W-:Y:S01]  /*05c0*/  IMAD R31, R0, -0x2daee0ad, RZ ;  /* 0xd2511f53001f7824 */ /* 0x000fe200078e02ff */
[----:B------:R-:W-:Y:S01]  /*05d0*/  LOP3.LUT R27, R28, UR4, R27, 0x96, !PT ;  /* 0x000000041c1b7c12 */ /* 0x000fe2000f8e961b */
[----:B------:R-:W-:Y:S01]  /*05e0*/  UIADD3 UR4, UPT, UPT, UR9, 0x76cf5d0a, URZ ;  /* 0x76cf5d0a09047890 */ /* 0x000fe2000fffe0ff */
[----:B------:R-:W-:Y:S01]  /*05f0*/  IMAD.HI.U32 R26, R25, -0x2daee0ad, RZ ;  /* 0xd2511f53191a7827 */ /* 0x000fe200078e00ff */
[----:B------:R-:W-:Y:S01]  /*0600*/  MOV R30, R15 ;  /* 0x0000000f001e7202 */ /* 0x000fe20000000f00 */
[----:B------:R-:W0:Y:S01]  /*0610*/  LDCU UR6, c[0x0][0x404] ;  /* 0x00008080ff0677ac */ /* 0x000e220008000800 */
[----:B------:R-:W-:Y:S01]  /*0620*/  SHF.R.U32.HI R60, RZ, 0x10, R23 ;  /* 0x00000010ff3c7819 */ /* 0x000fe20000011617 */
[----:B------:R-:W-:Y:S01]  /*0630*/  IMAD.HI.U32 R0, R27, -0x326172a9, RZ ;  /* 0xcd9e8d571b007827 */ /* 0x000fe200078e00ff */
[----:B------:R-:W-:Y:S01]  /*0640*/  LOP3.LUT R26, R31, UR4, R26, 0x96, !PT ;  /* 0x000000041f1a7c12 */ /* 0x000fe2000f8e961a */
[----:B------:R-:W-:Y:S01]  /*0650*/  UIADD3 UR4, UPT, UPT, UR8, -0x255992d5, URZ ;  /* 0xdaa66d2b08047890 */ /* 0x000fe2000fffe0ff */
[--C-:B------:R-:W-:Y:S01]  /*0660*/  SHF.R.U64 R91, R88, 0x10, R89.reuse ;  /* 0x00000010585b7819 */ /* 0x100fe20000001259 */
[----:B------:R-:W-:Y:S01]  /*0670*/  IMAD R27, R27, -0x326172a9, RZ ;  /* 0xcd9e8d571b1b7824 */ /* 0x000fe200078e02ff */
[----:B------:R-:W-:Y:S01]  /*0680*/  LOP3.LUT R0, R29, UR5, R0, 0x96, !PT ;  /* 0x000000051d007c12 */ /* 0x000fe2000f8e9600 */
[----:B------:R-:W-:Y:S01]  /*0690*/  UIADD3 UR5, UPT, UPT, UR9, 0x32370b8f, URZ ;  /* 0x32370b8f09057890 */ /* 0x000fe2000fffe0ff */
[----:B------:R-:W-:Y:S01]  /*06a0*/  IMAD.HI.U32 R24, R26, -0x326172a9, RZ ;  /* 0xcd9e8d571a187827 */ /* 0x000fe200078e00ff */
[----:B------:R-:W-:Y:S01]  /*06b0*/  SHF.R.U32.HI R87, RZ, 0x10, R89 ;  /* 0x00000010ff577819 */ /* 0x000fe20000011659 */
[----:B------:R-:W1:Y:S01]  /*06c0*/  LDCU UR7, c[0x0][0x408] ;  /* 0x00008100ff0777ac */ /* 0x000e620008000800 */
[--C-:B------:R-:W-:Y:S01]  /*06d0*/  SHF.R.U64 R83, R78, 0x10, R79.reuse ;  /* 0x000000104e537819 */ /* 0x100fe2000000124f */
[----:B------:R-:W-:Y:S01]  /*06e0*/  IMAD R28, R25, -0x2daee0ad, RZ ;  /* 0xd2511f53191c7824 */ /* 0x000fe200078e02ff */
[----:B------:R-:W-:Y:S01]  /*06f0*/  LOP3.LUT R24, R27, UR4, R24, 0x96, !PT ;  /* 0x000000041b187c12 */ /* 0x000fe2000f8e9618 */
[C---:B------:R-:W-:Y:S01]  /*0700*/  IMAD.HI.U32 R25, R0.reuse, -0x2daee0ad, RZ ;  /* 0xd2511f5300197827 */ /* 0x040fe200078e00ff */
[----:B------:R-:W-:Y:S01]  /*0710*/  UIADD3 UR4, UPT, UPT, UR8, 0x78dde6e4, URZ ;  /* 0x78dde6e408047890 */ /* 0x000fe2000fffe0ff */
[----:B------:R-:W-:Y:S01]  /*0720*/  SHF.R.U32.HI R77, RZ, 0x10, R79 ;  /* 0x00000010ff4d7819 */ /* 0x000fe2000001164f */
[----:B------:R-:W2:Y:S01]  /*0730*/  LDCU UR19, c[0x0][0x388] ;  /* 0x00007100ff1377ac */ /* 0x000ea20008000800 */
[----:B------:R-:W-:Y:S01]  /*0740*/  IMAD R29, R0, -0x2daee0ad, RZ ;  /* 0xd2511f53001d7824 */ /* 0x000fe200078e02ff */
[----:B------:R-:W-:Y:S01]  /*0750*/  LOP3.LUT R25, R28, UR5, R25, 0x96, !PT ;  /* 0x000000051c197c12 */ /* 0x000fe2000f8e9619 */
[----:B------:R-:W-:Y:S01]  /*0760*/  IMAD.HI.U32 R28, R24, -0x2daee0ad, RZ ;  /* 0xd2511f53181c7827 */ /* 0x000fe200078e00ff */
[----:B------:R-:W-:Y:S01]  /*0770*/  UIADD3 UR5, UPT, UPT, UR9, -0x126145ec, URZ ;  /* 0xed9eba1409057890 */ /* 0x000fe2000fffe0ff */
[--C-:B------:R-:W-:Y:S01]  /*0780*/  SHF.R.U64 R73, R70, 0x10, R71.reuse ;  /* 0x0000001046497819 */ /* 0x100fe20000001247 */
[----:B------:R-:W3:Y:S01]  /*0790*/  LDCU.U8 UR39, c[0x0][0x410] ;  /* 0x00008200ff2777ac */ /* 0x000ee20008000000 */
[----:B------:R-:W-:Y:S01]  /*07a0*/  IMAD R27, R26, -0x326172a9, RZ ;  /* 0xcd9e8d571a1b7824 */ /* 0x000fe200078e02ff */
[----:B------:R-:W-:Y:S01]  /*07b0*/  SHF.R.U32.HI R61, RZ, 0x10, R71 ;  /* 0x00000010ff3d7819 */ /* 0x000fe20000011647 */
[----:B------:R-:W-:Y:S01]  /*07c0*/  IMAD.HI.U32 R0, R25, -0x326172a9, RZ ;  /* 0xcd9e8d5719007827 */ /* 0x000fe200078e00ff */
[----:B------:R-:W-:Y:S01]  /*07d0*/  LOP3.LUT R28, R29, UR5, R28, 0x96, !PT ;  /* 0x000000051d1c7c12 */ /* 0x000fe2000f8e961c */
[----:B------:R-:W-:Y:S01]  /*07e0*/  UIADD3 UR5, UPT, UPT, UR8, 0x1715609d, URZ ;  /* 0x1715609d08057890 */ /* 0x000fe2000fffe0ff */
[--C-:B------:R-:W-:Y:S01]  /*07f0*/  SHF.R.U64 R62, R6, 0x10, R7.reuse ;  /* 0x00000010063e7819 */ /* 0x100fe20000001207 */
[----:B------:R-:W-:Y:S01]  /*0800*/  IMAD R26, R25, -0x326172a9, RZ ;  /* 0xcd9e8d57191a7824 */ /* 0x000fe200078e02ff */
[----:B------:R-:W-:Y:S01]  /*0810*/  LOP3.LUT R0, R27, UR4, R0, 0x96, !PT ;  /* 0x000000041b007c12 */ /* 0x000fe2000f8e9600 */
[----:B------:R-:W-:Y:S01]  /*0820*/  IMAD.HI.U32 R25, R28, -0x326172a9, RZ ;  /* 0xcd9e8d571c197827 */ /* 0x000fe200078e00ff */
[----:B------:R-:W-:Y:S01]  /*0830*/  UIADD3 UR4, UPT, UPT, UR8, -0x4ab325aa, URZ ;  /* 0xb54cda5608047890 */ /* 0x000fe2000fffe0ff */
[----:B------:R-:W-:Y:S01]  /*0840*/  SHF.R.U32.HI R63, RZ, 0x10, R7 ;  /* 0x00000010ff3f7819 */ /* 0x000fe20000011607 */
[----:B------:R-:W4:Y:S01]  /*0850*/  LDCU UR20, c[0x0][0x400] ;  /* 0x00008000ff1477ac */ /* 0x000f220008000800 */
[----:B------:R-:W-:Y:S01]  /*0860*/  IMAD R27, R24, -0x2daee0ad, RZ ;  /* 0xd2511f53181b7824 */ /* 0x000fe200078e02ff */
[----:B------:R-:W-:Y:S01]  /*0870*/  LOP3.LUT R25, R26, UR5, R25, 0x96, !PT ;  /* 0x000000051a197c12 */ /* 0x000fe2000f8e9619 */
[----:B------:R-:W-:Y:S01]  /*0880*/  IMAD.HI.U32 R24, R0, -0x2daee0ad, RZ ;  /* 0xd2511f5300187827 */ /* 0x000fe200078e00ff */
[----:B------:R-:W-:Y:S01]  /*0890*/  UIADD3 UR5, UPT, UPT, UR9, 0x646e171e, URZ ;  /* 0x646e171e09057890 */ /* 0x000fe2000fffe0ff */
[--C-:B------:R-:W-:Y:S01]  /*08a0*/  SHF.R.U64 R64, R4, 0x10, R5.reuse ;  /* 0x0000001004407819 */ /* 0x100fe20000001205 */
[----:B------:R-:W0:Y:S01]  /*08b0*/  LDCU.64 UR16, c[0x0][0x398] ;  /* 0x00007300ff1077ac */ /* 0x000e220008000a00 */
[----:B------:R-:W-:Y:S01]  /*08c0*/  IMAD R29, R0, -0x2daee0ad, RZ ;  /* 0xd2511f53001d7824 */ /* 0x000fe200078e02ff */
[----:B------:R-:W-:Y:S01]  /*08d0*/  LOP3.LUT R24, R27, UR22, R24, 0x96, !PT ;  /* 0x000000161b187c12 */ /* 0x000fe2000f8e9618 */
[----:B------:R-:W-:Y:S01]  /*08e0*/  IMAD.HI.U32 R26, R25, -0x2daee0ad, RZ ;  /* 0xd2511f53191a7827 */ /* 0x000fe200078e00ff */
[----:B------:R-:W-:Y:S01]  /*08f0*/  SHF.R.U32.HI R65, RZ, 0x10, R5 ;  /* 0x00000010ff417819 */ /* 0x000fe20000011605 */
[----:B------:R-:W0:Y:S01]  /*0900*/  LDCU.64 UR14, c[0x0][0x3a0] ;  /* 0x00007400ff0e77ac */ /* 0x000e220008000a00 */
[--C-:B------:R-:W-:Y:S01]  /*0910*/  SHF.R.U64 R66, R2, 0x10, R3.reuse ;  /* 0x0000001002427819 */ /* 0x100fe20000001203 */
[----:B------:R-:W-:Y:S01]  /*0920*/  IMAD R27, R28, -0x326172a9, RZ ;  /* 0xcd9e8d571c1b7824 */ /* 0x000fe200078e02ff */
[----:B------:R-:W-:Y:S01]  /*0930*/  LOP3.LUT R26, R29, UR5, R26, 0x96, !PT ;  /* 0x000000051d1a7c12 */ /* 0x000fe2000f8e961a */
[C---:B------:R-:W-:Y:S01]  /*0940*/  IMAD.HI.U32 R0, R24.reuse, -0x326172a9, RZ ;  /* 0xcd9e8d5718007827 */ /* 0x040fe200078e00ff */
[----:B------:R-:W-:Y:S01]  /*0950*/  UIADD3 UR5, UPT, UPT, UR9, -0x695add53, URZ ;  /* 0x96a522ad09057890 */ /* 0x000fe2000fffe0ff */
[----:B------:R-:W-:Y:S01]  /*0960*/  SHF.R.U32.HI R67, RZ, 0x10, R3 ;  /* 0x00000010ff437819 */ /* 0x000fe20000011603 */
[----:B------:R-:W0:Y:S01]  /*0970*/  LDCU.64 UR12, c[0x0][0x380] ;  /* 0x00007000ff0c77ac */ /* 0x000e220008000a00 */
[----:B------:R-:W-:Y:S01]  /*0980*/  IMAD R28, R25, -0x2daee0ad, RZ ;  /* 0xd2511f53191c7824 */ /* 0x000fe200078e02ff */
[----:B------:R-:W-:Y:S01]  /*0990*/  LOP3.LUT R0, R27, UR4, R0, 0x96, !PT ;  /* 0x000000041b007c12 */ /* 0x000fe2000f8e9600 */
[----:B------:R-:W-:Y:S01]  /*09a0*/  IMAD R27, R24, -0x326172a9, RZ ;  /* 0xcd9e8d57181b7824 */ /* 0x000fe200078e02ff */
[----:B------:R-:W-:Y:S01]  /*09b0*/  UIADD3 UR4, UPT, UPT, UR9, -0x24c28bd8, URZ ;  /* 0xdb3d742809047890 */ /* 0x000fe2000fffe0ff */
[----:B------:R-:W-:Y:S01]  /*09c0*/  IMAD.HI.U32 R24, R26, -0x326172a9, RZ ;  /* 0xcd9e8d571a187827 */ /* 0x000fe200078e00ff */
[----:B------:R-:W-:-:S02]  /*09d0*/  SHF.R.U64 R68, R10, 0x10, R11 ;  /* 0x000000100a447819 */ /* 0x000fc4000000120b */
[----:B------:R-:W-:Y:S01]  /*09e0*/  SHF.R.U32.HI R69, RZ, 0x10, R11 ;  /* 0x00000010ff457819 */ /* 0x000fe2000001160b */
[----:B------:R-:W-:Y:S01]  /*09f0*/  IMAD.HI.U32 R25, R0, -0x2daee0ad, RZ ;  /* 0xd2511f5300197827 */ /* 0x000fe200078e00ff */
[----:B------:R-:W-:Y:S02]  /*0a00*/  LOP3.LUT R24, R27, UR23, R24, 0x96, !PT ;  /* 0x000000171b187c12 */ /* 0x000fe4000f8e9618 */
[----:B------:R-:W-:Y:S01]  /*0a10*/  LOP3.LUT R106, R106, 0x3, RZ, 0xc0, !PT ;  /* 0x000000036a6a7812 */ /* 0x000fe200078ec0ff */
[----:B------:R-:W-:Y:S01]  /*0a20*/  IMAD R27, R0, -0x2daee0ad, RZ ;  /* 0xd2511f53001b7824 */ /* 0x000fe200078e02ff */
[----:B------:R-:W-:Y:S01]  /*0a30*/  LOP3.LUT R25, R28, UR24, R25, 0x96, !PT ;  /* 0x000000181c197c12 */ /* 0x000fe2000f8e9619 */
[----:B------:R-:W-:-:S04]  /*0a40*/  IMAD.HI.U32 R100, R24, -0x2daee0ad, RZ ;  /* 0xd2511f5318647827 */ /* 0x000fc800078e00ff */
[----:B------:R-:W-:Y:S01]  /*0a50*/  IMAD R26, R26, -0x326172a9, RZ ;  /* 0xcd9e8d571a1a7824 */ /* 0x000fe200078e02ff */
[----:B------:R-:W-:Y:S01]  /*0a60*/  LOP3.LUT R100, R27, UR4, R100, 0x96, !PT ;  /* 0x000000041b647c12 */ /* 0x000fe2000f8e9664 */
[----:B------:R-:W-:Y:S01]  /*0a70*/  IMAD.HI.U32 R107, R25, -0x326172a9, RZ ;  /* 0xcd9e8d57196b7827 */ /* 0x000fe200078e00ff */
[----:B------:R-:W-:-:S03]  /*0a80*/  UIADD3 UR4, UPT, UPT, UR8, -0x700cb87f, URZ ;  /* 0x8ff3478108047890 */ /* 0x000fc6000fffe0ff */
[----:B------:R-:W-:Y:S01]  /*0a90*/  IMAD R27, R24, -0x2daee0ad, RZ ;  /* 0xd2511f53181b7824 */ /* 0x000fe200078e02ff */
[----:B------:R-:W-:Y:S01]  /*0aa0*/  LOP3.LUT R107, R26, UR25, R107, 0x96, !PT ;  /* 0x000000191a6b7c12 */ /* 0x000fe2000f8e966b */
[----:B------:R-:W-:Y:S01]  /*0ab0*/  IMAD R0, R25, -0x326172a9, RZ ;  /* 0xcd9e8d5719007824 */ /* 0x000fe200078e02ff */
[----:B------:R-:W-:Y:S01]  /*0ac0*/  SHF.R.U32.HI R26, RZ, 0x10, R13 ;  /* 0x00000010ff1a7819 */ /* 0x000fe2000001160d */
[----:B------:R-:W-:Y:S01]  /*0ad0*/  IMAD.HI.U32 R101, R100, -0x326172a9, RZ ;  /* 0xcd9e8d5764657827 */ /* 0x000fe200078e00ff */
[----:B------:R-:W-:Y:S02]  /*0ae0*/  SHF.R.U64 R13, R20, 0x10, R21 ;  /* 0x00000010140d7819 */ /* 0x000fe40000001215 */
[----:B------:R-:W-:Y:S01]  /*0af0*/  SHF.R.U32.HI R25, RZ, 0x10, R19 ;  /* 0x00000010ff197819 */ /* 0x000fe20000011613 */
[----:B------:R-:W-:Y:S01]  /*0b00*/  IMAD.HI.U32 R102, R107, -0x2daee0ad, RZ ;  /* 0xd2511f536b667827 */ /* 0x000fe200078e00ff */
[----:B------:R-:W-:Y:S02]  /*0b10*/  LOP3.LUT R101, R0, UR4, R101, 0x96, !PT ;  /* 0x0000000400657c12 */ /* 0x000fe4000f8e9665 */
[----:B------:R-:W-:Y:S01]  /*0b20*/  SHF.R.U64 R19, R14, 0x10, R15 ;  /* 0x000000100e137819 */ /* 0x000fe2000000120f */
[----:B------:R-:W-:Y:S01]  /*0b30*/  IMAD.MOV.U32 R28, RZ, RZ, R21 ;  /* 0x000000ffff1c7224 */ /* 0x000fe200078e0015 */
[----:B------:R-:W-:Y:S01]  /*0b40*/  LOP3.LUT R102, R27, UR5, R102, 0x96, !PT ;  /* 0x000000051b667c12 */ /* 0x000fe2000f8e9666 */
[----:B------:R-:W1:Y:S01]  /*0b50*/  LDCU.64 UR4, c[0x0][0x398] ;  /* 0x00007300ff0477ac */ /* 0x000e620008000a00 */
[----:B------:R-:W-:Y:S01]  /*0b60*/  MOV R21, R16 ;  /* 0x0000001000157202 */ /* 0x000fe20000000f00 */
[----:B------:R-:W-:Y:S01]  /*0b70*/  IMAD.MOV.U32 R27, RZ, RZ, R20 ;  /* 0x000000ffff1b7224 */ /* 0x000fe200078e0014 */
[--C-:B------:R-:W-:Y:S01]  /*0b80*/  SHF.R.U32.HI R16, RZ, 0x10, R17.reuse ;  /* 0x00000010ff107819 */ /* 0x100fe20000011611 */
[----:B------:R-:W-:Y:S01]  /*0b90*/  IMAD.MOV.U32 R29, RZ, RZ, R17 ;  /* 0x000000ffff1d7224 */ /* 0x000fe200078e0011 */
[----:B------:R-:W-:Y:S01]  /*0ba0*/  SHF.R.U32.HI R20, RZ, 0x10, R15 ;  /* 0x00000010ff147819 */ /* 0x000fe2000001160f */
[----:B------:R-:W-:Y:S01]  /*0bb0*/  IMAD.MOV.U32 R76, RZ, RZ, R8 ;  /* 0x000000ffff4c7224 */ /* 0x000fe200078e0008 */
[----:B------:R-:W-:Y:S01]  /*0bc0*/  SHF.R.U64 R24, R22, 0x10, R23 ;  /* 0x0000001016187819 */ /* 0x000fe20000001217 */
[----:B------:R-:W-:-:S02]  /*0bd0*/  IMAD.MOV.U32 R17, RZ, RZ, R14 ;  /* 0x000000ffff117224 */ /* 0x000fc400078e000e */
[----:B------:R-:W-:Y:S02]  /*0be0*/  IMAD.MOV.U32 R31, RZ, RZ, R22 ;  /* 0x000000ffff1f7224 */ /* 0x000fe400078e0016 */
[----:B------:R-:W-:Y:S02]  /*0bf0*/  IMAD.MOV.U32 R32, RZ, RZ, R23 ;  /* 0x000000ffff207224 */ /* 0x000fe400078e0017 */
[----:B------:R-:W-:Y:S02]  /*0c00*/  HADD2.F32 R8, -RZ, R6.H0_H0 ;  /* 0x20000006ff087230 */ /* 0x000fe40000004100 */
[----:B------:R-:W-:Y:S01]  /*0c10*/  HADD2.F32 R6, -RZ, R4.H0_H0 ;  /* 0x20000004ff067230 */ /* 0x000fe20000004100 */
[----:B-1----:R-:W-:Y:S01]  /*0c20*/  UISETP.NE.U32.AND UP0, UPT, UR4, URZ, UPT ;  /* 0x000000ff0400728c */ /* 0x002fe2000bf05070 */
[----:B------:R-:W-:Y:S02]  /*0c30*/  HADD2.F32 R0, -RZ, R11.H0_H0 ;  /* 0x2000000bff007230 */ /* 0x000fe40000004100 */
[----:B------:R-:W-:Y:S01]  /*0c40*/  HADD2.F32 R75, -RZ, R70.H0_H0 ;  /* 0x20000046ff4b7230 */ /* 0x000fe20000004100 */
[----:B------:R-:W-:Y:S01]  /*0c50*/  UISETP.NE.AND.EX UP0, UPT, UR5, URZ, UPT, UP0 ;  /* 0x000000ff0500728c */ /* 0x000fe2000bf05300 */
[----:B------:R-:W-:-:S02]  /*0c60*/  HADD2.F32 R4, -RZ, R2.H0_H0 ;  /* 0x20000002ff047230 */ /* 0x000fc40000004100 */
[----:B------:R-:W-:Y:S02]  /*0c70*/  HADD2.F32 R11, -RZ, R13.H0_H0 ;  /* 0x2000000dff0b7230 */ /* 0x000fe40000004100 */
[----:B------:R-:W-:Y:S01]  /*0c80*/  HADD2.F32 R93, -RZ, R88.H0_H0 ;  /* 0x20000058ff5d7230 */ /* 0x000fe20000004100 */
[----:B------:R-:W-:Y:S01]  /*0c90*/  PLOP3.LUT P0, PT, PT, PT, UP0, 0x80, 0x8 ;  /* 0x000000000008781c */ /* 0x000fe20003f0f008 */
[----:B------:R-:W-:Y:S02]  /*0ca0*/  HADD2.F32 R85, -RZ, R78.H0_H0 ;  /* 0x2000004eff557230 */ /* 0x000fe40000004100 */
[----:B------:R-:W-:Y:S02]  /*0cb0*/  HADD2.F32 R2, -RZ, R10.H0_H0 ;  /* 0x2000000aff027230 */ /* 0x000fe40000004100 */
[----:B------:R-:W-:Y:S02]  /*0cc0*/  HADD2.F32 R70, -RZ, R9.H0_H0 ;  /* 0x20000009ff467230 */ /* 0x000fe40000004100 */
[----:B------:R-:W-:-:S02]  /*0cd0*/  HADD2.F32 R13, -RZ, R21.H0_H0 ;  /* 0x20000015ff0d7230 */ /* 0x000fc40000004100 */
[----:B------:R-:W-:Y:S02]  /*0ce0*/  HADD2.F32 R15, -RZ, R18.H0_H0 ;  /* 0x20000012ff0f7230 */ /* 0x000fe40000004100 */
[----:B------:R-:W-:Y:S02]  /*0cf0*/  HADD2.F32 R89, -RZ, R89.H0_H0 ;  /* 0x20000059ff597230 */ /* 0x000fe40000004100 */
        /* <DEDUP_REMOVED lines=43> */
[----:B------:R-:W-:Y:S02]  /*0fb0*/  IMAD R100, R100, -0x326172a9, RZ ;  /* 0xcd9e8d5764647824 */ /* 0x000fe400078e02ff */
[----:B0-234-:R-:W-:-:S07]  /*0fc0*/  IMAD R107, R107, -0x2daee0ad, RZ ;  /* 0xd2511f536b6b7824 */ /* 0x01dfce00078e02ff */
.L_x_26170:
[----:B------:R-:W-:Y:S01]  /*0fd0*/  ISETP.NE.U32.AND P1, PT, RZ, UR14, PT ;  /* 0x0000000eff007c0c */ /* 0x000fe2000bf25070 */
[----:B------:R-:W-:Y:S01]  /*0fe0*/  UIMAD UR4, UR18, UR19, URZ ;  /* 0x00000013120472a4 */ /* 0x000fe2000f8e02ff */
[----:B0-----:R-:W0:Y:S02]  /*0ff0*/  @P0 LDC.64 R26, c[0x0][0x398] ;  /* 0x0000e600ff1a0b82 */ /* 0x001e240000000a00 */
[----:B------:R-:W-:Y:S01]  /*1000*/  ISETP.NE.AND.EX P1, PT, RZ, UR15, PT, P1 ;  /* 0x0000000fff007c0c */ /* 0x000fe2000bf25310 */
[----:B------:R-:W-:-:S04]  /*1010*/  USHF.R.S32.HI UR5, URZ, 0x1f, UR4 ;  /* 0x0000001fff057899 */ /* 0x000fc80008011404 */
[----:B------:R-:W-:Y:S01]  /*1020*/  ULEA.HI UR5, UR5, UR4, URZ, 0x2 ;  /* 0x0000000405057291 */ /* 0x000fe2000f8f10ff */
[----:B------:R-:W1:Y:S05]  /*1030*/  LDC.64 R56, c[0x0][0x390] ;  /* 0x0000e400ff387b82 */ /* 0x000e6a0000000a00 */
[----:B------:R-:W-:-:S03]  /*1040*/  IMAD.U32 R108, RZ, RZ, UR5 ;  /* 0x00000005ff6c7e24 */ /* 0x000fc6000f8e00ff */
[----:B------:R-:W2:Y:S02]  /*1050*/  @P1 LDC.64 R24, c[0x0][0x3a0] ;  /* 0x0000e800ff181b82 */ /* 0x000ea40000000a00 */
[----:B------:R-:W-:-:S05]  /*1060*/  LEA.HI.SX32 R108, R108, R109, 0x1e ;  /* 0x0000006d6c6c7211 */ /* 0x000fca00078ff2ff */
[----:B0-----:R-:W-:-:S05]  /*1070*/  @P0 IMAD.WIDE.U32 R26, R108, 0x10, R26 ;  /* 0x000000106c1a0825 */ /* 0x001fca00078e001a */
[----:B------:R0:W5:Y:S01]  /*1080*/  @P0 LDG.E.128 R52, desc[UR10][R26.64] ;  /* 0x0000000a1a340981 */ /* 0x000162000c1e1d00 */
[----:B-1----:R-:W-:-:S04]  /*1090*/  IMAD.WIDE.U32 R28, R108, 0x10, R56 ;  /* 0x000000106c1c7825 */ /* 0x002fc800078e0038 */
[----:B--2---:R-:W-:-:S05]  /*10a0*/  @P1 IMAD.WIDE.U32 R24, R108, 0x10, R24 ;  /* 0x000000106c181825 */ /* 0x004fca00078e0018 */
[----:B------:R0:W5:Y:S04]  /*10b0*/  @P1 LDG.E.128 R48, desc[UR10][R24.64] ;  /* 0x0000000a18301981 */ /* 0x000168000c1e1d00 */
[----:B------:R0:W5:Y:S01]  /*10c0*/  LDG.E.128 R24, desc[UR10][R28.64] ;  /* 0x0000000a1c187981 */ /* 0x000162000c1e1d00 */
[----:B------:R-:W-:-:S04]  /*10d0*/  UISETP.NE.U32.AND UP0, UPT, UR16, URZ, UPT ;  /* 0x000000ff1000728c */ /* 0x000fc8000bf05070 */
[----:B------:R-:W-:Y:S01]  /*10e0*/  UISETP.NE.AND.EX UP0, UPT, UR17, URZ, UPT, UP0 ;  /* 0x000000ff1100728c */ /* 0x000fe2000bf05300 */
[----:B------:R-:W-:Y:S01]  /*10f0*/  IMAD.MOV.U32 R80, RZ, RZ, 0x2f800000 ;  /* 0x2f800000ff507424 */ /* 0x000fe200078e00ff */
[----:B------:R-:W-:Y:S02]  /*1100*/  UIADD3 UR26, UPT, UPT, UR9, -0x126145ec, URZ ;  /* 0xed9eba14091a7890 */ /* 0x000fe4000fffe0ff */
[----:B------:R-:W-:Y:S02]  /*1110*/  UIADD3 UR27, UPT, UPT, UR8, 0x1715609d, URZ ;  /* 0x1715609d081b7890 */ /* 0x000fe4000fffe0ff */
[----:B------:R-:W-:Y:S02]  /*1120*/  UIADD3 UR28, UPT, UPT, UR8, 0x3c6ef372, URZ ;  /* 0x3c6ef372081c7890 */ /* 0x000fe4000fffe0ff */
[----:B------:R-:W-:Y:S02]  /*1130*/  UIADD3 UR29, UPT, UPT, UR9, 0x646e171e, URZ ;  /* 0x646e171e091d7890 */ /* 0x000fe4000fffe0ff */
[----:B------:R-:W-:-:S02]  /*1140*/  UIADD3 UR30, UPT, UPT, UR9, -0x695add53, URZ ;  /* 0x96a522ad091e7890 */ /* 0x000fc4000fffe0ff */
[----:B------:R-:W-:Y:S02]  /*1150*/  UIADD3 UR31, UPT, UPT, UR8, -0x255992d5, URZ ;  /* 0xdaa66d2b081f7890 */ /* 0x000fe4000fffe0ff */
[----:B------:R-:W-:Y:S02]  /*1160*/  UIADD3 UR32, UPT, UPT, UR8, -0x4ab325aa, URZ ;  /* 0xb54cda5608207890 */ /* 0x000fe4000fffe0ff */
[----:B------:R-:W-:Y:S02]  /*1170*/  UIADD3 UR33, UPT, UPT, UR8, -0x700cb87f, URZ ;  /* 0x8ff3478108217890 */ /* 0x000fe4000fffe0ff */
[----:B------:R-:W-:Y:S02]  /*1180*/  UIADD3 UR34, UPT, UPT, UR9, -0x24c28bd8, URZ ;  /* 0xdb3d742809227890 */ /* 0x000fe4000fffe0ff */
[----:B------:R-:W-:Y:S02]  /*1190*/  UIADD3 UR35, UPT, UPT, UR9, -0x4498517b, URZ ;  /* 0xbb67ae8509237890 */ /* 0x000fe4000fffe0ff */
[----:B------:R-:W-:-:S02]  /*11a0*/  UIADD3 UR36, UPT, UPT, UR9, 0x76cf5d0a, URZ ;  /* 0x76cf5d0a09247890 */ /* 0x000fc4000fffe0ff */
[----:B------:R-:W-:Y:S02]  /*11b0*/  UIADD3 UR37, UPT, UPT, UR9, 0x32370b8f, URZ ;  /* 0x32370b8f09257890 */ /* 0x000fe4000fffe0ff */
[----:B------:R-:W-:Y:S01]  /*11c0*/  UIADD3 UR38, UPT, UPT, UR8, 0x78dde6e4, URZ ;  /* 0x78dde6e408267890 */ /* 0x000fe2000fffe0ff */
[----:B0-----:R-:W-:Y:S11]  /*11d0*/  BRA.U UP0, `(.L_x_25893) ;  /* 0x0000001100987547 */ /* 0x001ff6000b800000 */
        /* <DEDUP_REMOVED lines=15> */
.L_x_25895:
        /* <DEDUP_REMOVED lines=12> */
.L_x_25896:
        /* <DEDUP_REMOVED lines=41> */
.L_x_25894:
[----:B------:R-:W-:Y:S01]  /*1620*/  ISETP.NE.AND P0, PT, R30, 0x1, PT ;  /* 0x000000011e00780c */ /* 0x000fe20003f05270 */
[----:B------:R-:W-:Y:S01]  /*1630*/  UMOV UR4, UR6 ;  /* 0x0000000600047c82 */ /* 0x000fe20008000000 */
        /* <DEDUP_REMOVED lines=14> */
.L_x_25898:
        /* <DEDUP_REMOVED lines=12> */
.L_x_25899:
        /* <DEDUP_REMOVED lines=41> */
[----:B------:R-:W-:-:S07]  /*1a70*/  HFMA2 R28, -RZ, RZ, 0, 0 ;  /* 0x00000000ff1c7431 */ /* 0x000fce00000001ff */
.L_x_25897:
        /* <DEDUP_REMOVED lines=15> */
.L_x_25901:
        /* <DEDUP_REMOVED lines=12> */
.L_x_25902:
        /* <DEDUP_REMOVED lines=42> */
.L_x_25900:
        /* <DEDUP_REMOVED lines=15> */
.L_x_25904:
        /* <DEDUP_REMOVED lines=12> */
.L_x_25905:
        /* <DEDUP_REMOVED lines=42> */
.L_x_25903:
        /* <DEDUP_REMOVED lines=18> */
.L_x_25893:
        /* <DEDUP_REMOVED lines=15> */
.L_x_25908:
        /* <DEDUP_REMOVED lines=12> */
.L_x_25909:
        /* <DEDUP_REMOVED lines=41> */
.L_x_25907:
[----:B------:R-:W-:Y:S01]  /*2880*/  ISETP.NE.AND P0, PT, R30, 0x1, PT ;  /* 0x000000011e00780c */ /* 0x000fe20003f05270 */
[----:B------:R-:W-:Y:S01]  /*2890*/  UMOV UR4, UR6 ;  /* 0x0000000600047c82 */ /* 0x000fe20008000000 */
[----:B------:R-:W-:Y:S01]  /*28a0*/  I2FP.F32.U32 R29, R28 ;  /* 0x0000001c001d7245 */ /* 0x000fe20000201000 */
[----:B------:R-:W-:Y:S01]  /*28b0*/  UMOV UR5, UR7 ;  /* 0x0000000700057c82 */ /* 0x000fe20008000000 */
[----:B------:R-:W-:Y:S01]  /*28c0*/  MOV R28, 0x2 ;  /* 0x00000002001c7802 */ /* 0x000fe20000000f00 */
[----:B-----5:R-:W-:Y:S02]  /*28d0*/  FMUL.FTZ R36, R24, UR5 ;  /* 0x0000000518247c20 */ /* 0x020fe40008410000 */
        /* <DEDUP_REMOVED lines=12> */
.L_x_25911:
        /* <DEDUP_REMOVED lines=12> */
.L_x_25912:
        /* <DEDUP_REMOVED lines=42> */
.L_x_25910:
        /* <DEDUP_REMOVED lines=14> */
.L_x_25914:
        /* <DEDUP_REMOVED lines=12> */
.L_x_25915:
        /* <DEDUP_REMOVED lines=42> */
.L_x_25913:
        /* <DEDUP_REMOVED lines=16> */
.L_x_25917:
        /* <DEDUP_REMOVED lines=12> */
.L_x_25918:
        /* <DEDUP_REMOVED lines=42> */
.L_x_25916:
        /* <DEDUP_REMOVED lines=14> */
.L_x_25920:
        /* <DEDUP_REMOVED lines=12> */
.L_x_25921:
        /* <DEDUP_REMOVED lines=42> */
.L_x_25919:
        /* <DEDUP_REMOVED lines=16> */
.L_x_25923:
        /* <DEDUP_REMOVED lines=12> */
.L_x_25924:
        /* <DEDUP_REMOVED lines=42> */
.L_x_25922:
        /* <DEDUP_REMOVED lines=14> */
.L_x_25926:
        /* <DEDUP_REMOVED lines=12> */
.L_x_25927:
        /* <DEDUP_REMOVED lines=42> */
.L_x_25925:
        /* <DEDUP_REMOVED lines=16> */
.L_x_25929:
        /* <DEDUP_REMOVED lines=12> */
.L_x_25930:
        /* <DEDUP_REMOVED lines=42> */
.L_x_25928:
[----:B------:R-:W-:Y:S01]  /*46e0*/  I2FP.F32.U32 R29, R25 ;  /* 0x00000019001d7245 */ /* 0x000fe20000201000 */
[----:B------:R-:W-:Y:S01]  /*46f0*/  FMUL.FTZ R25, R53, UR5 ;  /* 0x0000000535197c20 */ /* 0x000fe20008410000 */
[----:B------:R-:W-:Y:S01]  /*4700*/  FMUL.FTZ R24, R52, UR5 ;  /* 0x0000000534187c20 */ /* 0x000fe20008410000 */
[----:B------:R-:W-:Y:S02]  /*4710*/  FSETP.GTU.FTZ.AND P0, PT, R37, UR4, PT ;  /* 0x0000000425007c0b */ /* 0x000fe4000bf1c000 */
[----:B------:R-:W-:Y:S01]  /*4720*/  FFMA.FTZ R28, R29, R80, 1.1641532182693481445e-10 ;  /* 0x2f0000001d1c7423 */ /* 0x000fe20000010050 */
[----:B------:R-:W-:Y:S02]  /*4730*/  FSETP.GTU.FTZ.AND P6, PT, R33, UR4, PT ;  /* 0x0000000421007c0b */ /* 0x000fe4000bfdc000 */
[----:B------:R-:W-:Y:S02]  /*4740*/  FSEL R45, R25, RZ, !P0 ;  /* 0x000000ff192d7208 */ /* 0x000fe40004000000 */
[----:B------:R-:W-:-:S02]  /*4750*/  SEL R96, RZ, 0x1, P0 ;  /* 0x00000001ff607807 */ /* 0x000fc40000000000 */
[----:B------:R-:W-:Y:S01]  /*4760*/  FSEL R29, R24, RZ, !P6 ;  /* 0x000000ff181d7208 */ /* 0x000fe20007000000 */
[----:B------:R-:W-:Y:S01]  /*4770*/  FMUL.FTZ R24, R54, UR5 ;  /* 0x0000000536187c20 */ /* 0x000fe20008410000 */
[----:B------:R-:W-:Y:S01]  /*4780*/  FSETP.GTU.FTZ.AND P0, PT, R28, UR4, PT ;  /* 0x000000041c007c0b */ /* 0x000fe2000bf1c000 */
[----:B------:R-:W-:Y:S01]  /*4790*/  FMUL.FTZ R28, R55, UR5 ;  /* 0x00000005371c7c20 */ /* 0x000fe20008410000 */
[----:B------:R-:W-:Y:S02]  /*47a0*/  SEL R97, RZ, 0x1, P6 ;  /* 0x00000001ff617807 */ /* 0x000fe40003000000 */
[----:B------:R-:W-:Y:S02]  /*47b0*/  FSETP.GTU.FTZ.AND P6, PT, R39, UR4, PT ;  /* 0x0000000427007c0b */ /* 0x000fe4000bfdc000 */
[----:B------:R-:W-:Y:S02]  /*47c0*/  FSEL R26, R26, RZ, P4 ;  /* 0x000000ff1a1a7208 */ /* 0x000fe40002000000 */
[----:B------:R-:W-:-:S02]  /*47d0*/  FSEL R25, R24, RZ, !P6 ;  /* 0x000000ff18197208 */ /* 0x000fc40007000000 */
[----:B------:R-:W-:Y:S02]  /*47e0*/  FSEL R38, R38, RZ, P3 ;  /* 0x000000ff26267208 */ /* 0x000fe40001800000 */
[----:B------:R-:W-:Y:S01]  /*47f0*/  FSEL R36, R36, RZ, P2 ;  /* 0x000000ff24247208 */ /* 0x000fe20001000000 */
[----:B------:R-:W-:Y:S01]  /*4800*/  FADD.FTZ R46, R26, R25 ;  /* 0x000000191a2e7221 */ /* 0x000fe20000010000 */
[----:B------:R-:W-:Y:S01]  /*4810*/  FSEL R27, R27, RZ, P5 ;  /* 0x000000ff1b1b7208 */ /* 0x000fe20002800000 */
[----:B------:R-:W-:Y:S01]  /*4820*/  FADD.FTZ R45, R38, R45 ;  /* 0x0000002d262d7221 */ /* 0x000fe20000010000 */
[----:B------:R-:W-:Y:S01]  /*4830*/  FSEL R28, R28, RZ, !P0 ;  /* 0x000000ff1c1c7208 */ /* 0x000fe20004000000 */
[----:B------:R-:W-:Y:S01]  /*4840*/  FADD.FTZ R44, R36, R29 ;  /* 0x0000001d242c7221 */ /* 0x000fe20000010000 */
[----:B------:R-:W-:Y:S01]  /*4850*/  SEL R95, RZ, 0x1, P6 ;  /* 0x00000001ff5f7807 */ /* 0x000fe20003000000 */
[----:B------:R-:W-:Y:S01]  /*4860*/  @P1 FADD.FTZ R46, R50, R46 ;  /* 0x0000002e322e1221 */ /* 0x000fe20000010000 */
[----:B------:R-:W-:Y:S01]  /*4870*/  SEL R98, RZ, 0x1, P0 ;  /* 0x00000001ff627807 */ /* 0x000fe20000000000 */
[----:B------:R-:W-:Y:S01]  /*4880*/  FADD.FTZ R47, R28, R27 ;  /* 0x0000001b1c2f7221 */ /* 0x000fe20000010000 */
[----:B------:R-:W-:Y:S01]  /*4890*/  @P1 FADD.FTZ R45, R49, R45 ;  /* 0x0000002d312d1221 */ /* 0x000fe20000010000 */
[----:B------:R-:W-:-:S02]  /*48a0*/  @P1 FADD.FTZ R44, R48, R44 ;  /* 0x0000002c302c1221 */ /* 0x000fc40000010000 */
[----:B------:R-:W-:-:S07]  /*48b0*/  @P1 FADD.FTZ R47, R51, R47 ;  /* 0x0000002f332f1221 */ /* 0x000fce0000010000 */
.L_x_25906:
[----:B------:R-:W0:Y:S01]  /*48c0*/  LDC.64 R118, c[0x0][0x3a8] ;  /* 0x0000ea00ff767b82 */ /* 0x000e220000000a00 */
[----:B------:R-:W-:Y:S01]  /*48d0*/  ISETP.NE.U32.AND P0, PT, RZ, UR16, PT ;  /* 0x00000010ff007c0c */ /* 0x000fe2000bf05070 */
[----:B------:R-:W-:Y:S01]  /*48e0*/  VIADD R111, R108, 0x100 ;  /* 0x000001006c6f7836 */ /* 0x000fe20000000000 */
[----:B------:R-:W-:Y:S02]  /*48f0*/  SEL R28, RZ, 0x1000000, !P5 ;  /* 0x01000000ff1c7807 */ /* 0x000fe40006800000 */
[----:B------:R-:W-:Y:S02]  /*4900*/  ISETP.NE.AND.EX P0, PT, RZ, UR17, PT, P0 ;  /* 0x00000011ff007c0c */ /* 0x000fe4000bf05300 */
[----:B------:R-:W-:Y:S01]  /*4910*/  SEL R29, RZ, 0x10000, !P4 ;  /* 0x00010000ff1d7807 */ /* 0x000fe20006000000 */
[----:B------:R-:W1:Y:S01]  /*4920*/  LDC.64 R116, c[0x0][0x3b0] ;  /* 0x0000ec00ff747b82 */ /* 0x000e620000000a00 */
[----:B------:R-:W-:Y:S02]  /*4930*/  SEL R30, RZ, 0x100, !P3 ;  /* 0x00000100ff1e7807 */ /* 0x000fe40005800000 */
[----:B------:R-:W-:-:S02]  /*4940*/  SEL R31, RZ, 0x1, !P2 ;  /* 0x00000001ff1f7807 */ /* 0x000fc40005000000 */
[----:B------:R-:W-:-:S03]  /*4950*/  IADD3 R30, PT, PT, R30, R28, R29 ;  /* 0x0000001c1e1e7210 */ /* 0x000fc60007ffe01d */
[----:B------:R-:W2:Y:S02]  /*4960*/  @P1 LDC.64 R24, c[0x0][0x3a0] ;  /* 0x0000e800ff181b82 */ /* 0x000ea40000000a00 */
[----:B------:R-:W-:Y:S02]  /*4970*/  IMAD.IADD R33, R30, 0x1, R31 ;  /* 0x000000011e217824 */ /* 0x000fe400078e021f */
[----:B0-----:R-:W-:-:S04]  /*4980*/  IMAD.WIDE.U32 R28, R108, 0x10, R118 ;  /* 0x000000106c1c7825 */ /* 0x001fc800078e0076 */
[----:B------:R-:W0:Y:S01]  /*4990*/  @P0 LDC.64 R26, c[0x0][0x398] ;  /* 0x0000e600ff1a0b82 */ /* 0x000e220000000a00 */
[----:B------:R3:W-:Y:S01]  /*49a0*/  STG.E.128 desc[UR10][R28.64], R44 ;  /* 0x0000002c1c007986 */ /* 0x0007e2000c101d0a */
[----:B-1----:R-:W-:-:S05]  /*49b0*/  IMAD.WIDE.U32 R30, R108, 0x4, R116 ;  /* 0x000000046c1e7825 */ /* 0x002fca00078e0074 */
[----:B------:R1:W-:Y:S01]  /*49c0*/  STG.E desc[UR10][R30.64], R33 ;  /* 0x000000211e007986 */ /* 0x0003e2000c10190a */
[----:B--2---:R-:W-:-:S04]  /*49d0*/  @P1 IMAD.WIDE.U32 R24, R111, 0x10, R24 ;  /* 0x000000106f181825 */ /* 0x004fc800078e0018 */
[----:B---3--:R-:W-:-:S04]  /*49e0*/  IMAD.WIDE.U32 R28, R111, 0x10, R56 ;  /* 0x000000106f1c7825 */ /* 0x008fc800078e0038 */
[----:B0-----:R-:W-:Y:S01]  /*49f0*/  @P0 IMAD.WIDE.U32 R26, R111, 0x10, R26 ;  /* 0x000000106f1a0825 */ /* 0x001fe200078e001a */
[----:B-1----:R-:W-:Y:S06]  /*4a00*/  @!P0 BRA `(.L_x_25931) ;  /* 0x00000000002c8947 */ /* 0x002fec0003800000 */
[----:B------:R-:W0:Y:S01]  /*4a10*/  LDC.64 R30, c[0x0][0x3b8] ;  /* 0x0000ee00ff1e7b82 */ /* 0x000e220000000a00 */
        /* <DEDUP_REMOVED lines=10> */
.L_x_25931:
[----:B------:R1:W5:Y:S04]  /*4ac0*/  @P0 LDG.E.128 R52, desc[UR10][R26.64] ;  /* 0x0000000a1a340981 */ /* 0x000368000c1e1d00 */
[----:B------:R1:W5:Y:S04]  /*4ad0*/  @P1 LDG.E.128 R48, desc[UR10][R24.64] ;  /* 0x0000000a18301981 */ /* 0x000368000c1e1d00 */
[----:B------:R1:W5:Y:S01]  /*4ae0*/  LDG.E.128 R24, desc[UR10][R28.64] ;  /* 0x0000000a1c187981 */ /* 0x000362000c1e1d00 */
[----:B------:R-:W-:Y:S05]  /*4af0*/  @!P0 BRA `(.L_x_25932) ;  /* 0x0000002400248947 */ /* 0x000fea0003800000 */
[----:B------:R-:W-:Y:S01]  /*4b00*/  ISETP.NE.AND P2, PT, R35, 0x1, PT ;  /* 0x000000012300780c */ /* 0x000fe20003f45270 */
[----:B0-----:R-:W-:Y:S01]  /*4b10*/  IMAD.MOV.U32 R30, RZ, RZ, 0x2 ;  /* 0x00000002ff1e7424 */ /* 0x001fe200078e00ff */
        /* <DEDUP_REMOVED lines=13> */
.L_x_25934:
        /* <DEDUP_REMOVED lines=12> */
.L_x_25935:
        /* <DEDUP_REMOVED lines=41> */
.L_x_25933:
[----:B------:R-:W-:Y:S01]  /*4f40*/  ISETP.NE.AND P3, PT, R30, 0x1, PT ;  /* 0x000000011e00780c */ /* 0x000fe20003f65270 */
[----:B-----5:R-:W-:Y:S01]  /*4f50*/  FMUL.FTZ R35, R24, UR5 ;  /* 0x0000000518237c20 */ /* 0x020fe20008410000 */
        /* <DEDUP_REMOVED lines=14> */
.L_x_25937:
        /* <DEDUP_REMOVED lines=12> */
.L_x_25938:
        /* <DEDUP_REMOVED lines=42> */
.L_x_25936:
        /* <DEDUP_REMOVED lines=14> */
.L_x_25940:
        /* <DEDUP_REMOVED lines=12> */
.L_x_25941:
        /* <DEDUP_REMOVED lines=42> */
.L_x_25939:
        /* <DEDUP_REMOVED lines=16> */
.L_x_25943:
        /* <DEDUP_REMOVED lines=12> */
.L_x_25944:
        /* <DEDUP_REMOVED lines=42> */
.L_x_25942:
        /* <DEDUP_REMOVED lines=14> */
.L_x_25946:
        /* <DEDUP_REMOVED lines=12> */
.L_x_25947:
        /* <DEDUP_REMOVED lines=42> */
.L_x_25945:
        /* <DEDUP_REMOVED lines=16> */
.L_x_25949:
        /* <DEDUP_REMOVED lines=12> */
.L_x_25950:
        /* <DEDUP_REMOVED lines=42> */
.L_x_25948:
        /* <DEDUP_REMOVED lines=14> */
.L_x_25952:
        /* <DEDUP_REMOVED lines=12> */
.L_x_25953:
        /* <DEDUP_REMOVED lines=42> */
.L_x_25951:
        /* <DEDUP_REMOVED lines=16> */
.L_x_25955:
        /* <DEDUP_REMOVED lines=14> */
.L_x_25956:
        /* <DEDUP_REMOVED lines=42> */
.L_x_25954:
        /* <DEDUP_REMOVED lines=26> */
[----:B------:R-:W-:-:S03]  /*6f40*/  SEL R98, RZ, 0x1, P6 ;  /* 0x00000001ff627807 */ /* 0x000fc60003000000 */
[----:B------:R-:W-:Y:S01]  /*6f50*/  FADD.FTZ R43, R43, R28 ;  /* 0x0000001c2b2b7221 */ /* 0x000fe20000010000 */
[----:B------:R-:W-:-:S03]  /*6f60*/  @P1 FADD.FTZ R40, R48, R40 ;  /* 0x0000002830281221 */ /* 0x000fc60000010000 */
[----:B------:R-:W-:Y:S01]  /*6f70*/  @P1 FADD.FTZ R43, R51, R43 ;  /* 0x0000002b332b1221 */ /* 0x000fe20000010000 */
[----:B------:R-:W-:Y:S06]  /*6f80*/  BRA `(.L_x_25957) ;  /* 0x00000010008c7947 */ /* 0x000fec0003800000 */
.L_x_25932:
[----:B------:R-:W-:Y:S01]  /*6f90*/  ISETP.NE.AND P2, PT, R35, 0x1, PT ;  /* 0x000000012300780c */ /* 0x000fe20003f45270 */
[----:B0-----:R-:W-:Y:S01]  /*6fa0*/  IMAD.MOV.U32 R30, RZ, RZ, 0x2 ;  /* 0x00000002ff1e7424 */ /* 0x001fe200078e00ff */
        /* <DEDUP_REMOVED lines=13> */
.L_x_25959:
        /* <DEDUP_REMOVED lines=12> */
.L_x_25960:
        /* <DEDUP_REMOVED lines=41> */
.L_x_25958:
[----:B------:R-:W-:Y:S02]  /*73d0*/  ISETP.NE.AND P3, PT, R30, 0x1, PT ;  /* 0x000000011e00780c */ /* 0x000fe40003f65270 */
        /* <DEDUP_REMOVED lines=14> */
.L_x_25962:
        /* <DEDUP_REMOVED lines=12> */
.L_x_25963:
        /* <DEDUP_REMOVED lines=42> */
.L_x_25961:
        /* <DEDUP_REMOVED lines=15> */
.L_x_25965:
        /* <DEDUP_REMOVED lines=12> */
.L_x_25966:
        /* <DEDUP_REMOVED lines=42> */
.L_x_25964:
        /* <DEDUP_REMOVED lines=15> */
.L_x_25968:
        /* <DEDUP_REMOVED lines=12> */
.L_x_25969:
        /* <DEDUP_REMOVED lines=42> */
.L_x_25967:
        /* <DEDUP_REMOVED lines=16> */
.L_x_25957:
[----:B------:R-:W-:Y:S01]  /*81c0*/  SEL R28, RZ, 0x1000000, !P5 ;  /* 0x01000000ff1c7807 */ /* 0x000fe20006800000 */
[----:B------:R-:W0:Y:S01]  /*81d0*/  @P0 LDC.64 R26, c[0x0][0x398] ;  /* 0x0000e600ff1a0b82 */ /* 0x000e220000000a00 */
[----:B------:R-:W-:Y:S01]  /*81e0*/  SEL R29, RZ, 0x10000, !P4 ;  /* 0x00010000ff1d7807 */ /* 0x000fe20006000000 */
[----:B------:R-:W-:Y:S01]  /*81f0*/  VIADD R110, R108, 0x200 ;  /* 0x000002006c6e7836 */ /* 0x000fe20000000000 */
[----:B------:R-:W-:Y:S02]  /*8200*/  SEL R30, RZ, 0x100, !P3 ;  /* 0x00000100ff1e7807 */ /* 0x000fe40005800000 */
[----:B------:R-:W-:Y:S02]  /*8210*/  SEL R31, RZ, 0x1, !P2 ;  /* 0x00000001ff1f7807 */ /* 0x000fe40005000000 */
[----:B------:R-:W-:Y:S01]  /*8220*/  IADD3 R30, PT, PT, R30, R28, R29 ;  /* 0x0000001c1e1e7210 */ /* 0x000fe20007ffe01d */
[C---:B------:R-:W-:Y:S01]  /*8230*/  IMAD.WIDE.U32 R28, R111.reuse, 0x10, R118 ;  /* 0x000000106f1c7825 */ /* 0x040fe200078e0076 */
[----:B------:R-:W1:Y:S02]  /*8240*/  @P1 LDC.64 R24, c[0x0][0x3a0] ;  /* 0x0000e800ff181b82 */ /* 0x000e640000000a00 */
[----:B------:R-:W-:Y:S01]  /*8250*/  IADD3 R35, PT, PT, R30, R31, RZ ;  /* 0x0000001f1e237210 */ /* 0x000fe20007ffe0ff */
[----:B------:R-:W-:Y:S01]  /*8260*/  IMAD.WIDE.U32 R30, R111, 0x4, R116 ;  /* 0x000000046f1e7825 */ /* 0x000fe200078e0074 */
[----:B------:R2:W-:Y:S04]  /*8270*/  STG.E.128 desc[UR10][R28.64], R40 ;  /* 0x000000281c007986 */ /* 0x0005e8000c101d0a */
[----:B------:R3:W-:Y:S01]  /*8280*/  STG.E desc[UR10][R30.64], R35 ;  /* 0x000000231e007986 */ /* 0x0007e2000c10190a */
[----:B0-----:R-:W-:-:S04]  /*8290*/  @P0 IMAD.WIDE.U32 R26, R110, 0x10, R26 ;  /* 0x000000106e1a0825 */ /* 0x001fc800078e001a */
[----:B--2---:R-:W-:-:S04]  /*82a0*/  IMAD.WIDE.U32 R28, R110, 0x10, R56 ;  /* 0x000000106e1c7825 */ /* 0x004fc800078e0038 */
[----:B-1----:R-:W-:Y:S01]  /*82b0*/  @P1 IMAD.WIDE.U32 R24, R110, 0x10, R24 ;  /* 0x000000106e181825 */ /* 0x002fe200078e0018 */
        /* <DEDUP_REMOVED lines=12> */
.L_x_25970:
[----:B------:R1:W5:Y:S04]  /*8380*/  @P0 LDG.E.128 R52, desc[UR10][R26.64] ;  /* 0x0000000a1a340981 */ /* 0x000368000c1e1d00 */
[----:B------:R1:W5:Y:S04]  /*8390*/  @P1 LDG.E.128 R48, desc[UR10][R24.64] ;  /* 0x0000000a18301981 */ /* 0x000368000c1e1d00 */
[----:B------:R1:W5:Y:S01]  /*83a0*/  LDG.E.128 R24, desc[UR10][R28.64] ;  /* 0x0000000a1c187981 */ /* 0x000362000c1e1d00 */
[----:B------:R-:W-:Y:S05]  /*83b0*/  @!P0 BRA `(.L_x_25971) ;  /* 0x0000002400248947 */ /* 0x000fea0003800000 */
        /* <DEDUP_REMOVED lines=15> */
.L_x_25973:
        /* <DEDUP_REMOVED lines=12> */
.L_x_25974:
        /* <DEDUP_REMOVED lines=41> */
.L_x_25972:
        /* <DEDUP_REMOVED lines=16> */
.L_x_25976:
        /* <DEDUP_REMOVED lines=12> */
.L_x_25977:
        /* <DEDUP_REMOVED lines=42> */
.L_x_25975:
        /* <DEDUP_REMOVED lines=14> */
.L_x_25979:
        /* <DEDUP_REMOVED lines=12> */
.L_x_25980:
        /* <DEDUP_REMOVED lines=42> */
.L_x_25978:
[----:B------:R-:W-:Y:S01]  /*90a0*/  ISETP.NE.AND P4, PT, R30, 0x1, PT ;  /* 0x000000011e00780c */ /* 0x000fe20003f85270 */
[----:B------:R-:W-:Y:S01]  /*90b0*/  FMUL.FTZ R37, R25, UR5 ;  /* 0x0000000519257c20 */ /* 0x000fe20008410000 */
        /* <DEDUP_REMOVED lines=14> */
.L_x_25982:
        /* <DEDUP_REMOVED lines=12> */
.L_x_25983:
        /* <DEDUP_REMOVED lines=42> */
.L_x_25981:
        /* <DEDUP_REMOVED lines=14> */
.L_x_25985:
        /* <DEDUP_REMOVED lines=12> */
.L_x_25986:
        /* <DEDUP_REMOVED lines=42> */
.L_x_25984:
        /* <DEDUP_REMOVED lines=16> */
.L_x_25988:
        /* <DEDUP_REMOVED lines=12> */
.L_x_25989:
        /* <DEDUP_REMOVED lines=42> */
.L_x_25987:
        /* <DEDUP_REMOVED lines=14> */
.L_x_25991:
        /* <DEDUP_REMOVED lines=12> */
.L_x_25992:
        /* <DEDUP_REMOVED lines=42> */
.L_x_25990:
        /* <DEDUP_REMOVED lines=16> */
.L_x_25994:
        /* <DEDUP_REMOVED lines=14> */
.L_x_25995:
        /* <DEDUP_REMOVED lines=42> */
.L_x_25993:
        /* <DEDUP_REMOVED lines=12> */
[----:B------:R-:W-:Y:S01]  /*a720*/  FSETP.GTU.FTZ.AND P6, PT, R39, UR4, PT ;  /* 0x0000000427007c0b */ /* 0x000fe2000bfdc000 */
[----:B------:R-:W-:Y:S01]  /*a730*/  FMUL.FTZ R39, R55, UR5 ;  /* 0x0000000537277c20 */ /* 0x000fe20008410000 */
        /* <DEDUP_REMOVED lines=17> */
.L_x_25971:
[----:B------:R-:W-:Y:S01]  /*a850*/  ISETP.NE.AND P2, PT, R33, 0x1, PT ;  /* 0x000000012100780c */ /* 0x000fe20003f45270 */
[----:B0-----:R-:W-:Y:S02]  /*a860*/  HFMA2 R30, -RZ, RZ, 0, 1.1920928955078125e-07 ;  /* 0x00000002ff1e7431 */ /* 0x001fe400000001ff */
        /* <DEDUP_REMOVED lines=13> */
.L_x_25998:
        /* <DEDUP_REMOVED lines=12> */
.L_x_25999:
        /* <DEDUP_REMOVED lines=41> */
.L_x_25997:
        /* <DEDUP_REMOVED lines=15> */
.L_x_26001:
        /* <DEDUP_REMOVED lines=12> */
.L_x_26002:
        /* <DEDUP_REMOVED lines=42> */
.L_x_26000:
        /* <DEDUP_REMOVED lines=15> */
.L_x_26004:
        /* <DEDUP_REMOVED lines=12> */
.L_x_26005:
        /* <DEDUP_REMOVED lines=42> */
.L_x_26003:
        /* <DEDUP_REMOVED lines=15> */
.L_x_26007:
        /* <DEDUP_REMOVED lines=12> */
.L_x_26008:
        /* <DEDUP_REMOVED lines=42> */
.L_x_26006:
        /* <DEDUP_REMOVED lines=16> */
.L_x_25996:
[----:B------:R-:W-:Y:S01]  /*ba80*/  SEL R28, RZ, 0x1000000, !P5 ;  /* 0x01000000ff1c7807 */ /* 0x000fe20006800000 */
[----:B------:R-:W0:Y:S01]  /*ba90*/  @P0 LDC.64 R26, c[0x0][0x398] ;  /* 0x0000e600ff1a0b82 */ /* 0x000e220000000a00 */
[----:B------:R-:W-:Y:S02]  /*baa0*/  SEL R29, RZ, 0x10000, !P4 ;  /* 0x00010000ff1d7807 */ /* 0x000fe40006000000 */
[----:B------:R-:W-:Y:S02]  /*bab0*/  SEL R30, RZ, 0x100, !P3 ;  /* 0x00000100ff1e7807 */ /* 0x000fe40005800000 */
[----:B------:R-:W-:Y:S02]  /*bac0*/  SEL R31, RZ, 0x1, !P2 ;  /* 0x00000001ff1f7807 */ /* 0x000fe40005000000 */
[----:B------:R-:W-:Y:S01]  /*bad0*/  IADD3 R30, PT, PT, R30, R28, R29 ;  /* 0x0000001c1e1e7210 */ /* 0x000fe20007ffe01d */
[----:B------:R-:W-:Y:S01]  /*bae0*/  IMAD.WIDE.U32 R28, R110, 0x10, R118 ;  /* 0x000000106e1c7825 */ /* 0x000fe200078e0076 */
[----:B------:R-:W1:Y:S01]  /*baf0*/  @P1 LDC.64 R24, c[0x0][0x3a0] ;  /* 0x0000e800ff181b82 */ /* 0x000e620000000a00 */
[----:B------:R-:W-:-:S02]  /*bb00*/  IADD3 R112, PT, PT, R108, 0x300, RZ ;  /* 0x000003006c707810 */ /* 0x000fc40007ffe0ff */
[----:B------:R-:W-:Y:S01]  /*bb10*/  IMAD.IADD R35, R30, 0x1, R31 ;  /* 0x000000011e237824 */ /* 0x000fe200078e021f */
[----:B------:R2:W-:Y:S01]  /*bb20*/  STG.E.128 desc[UR10][R28.64], R36 ;  /* 0x000000241c007986 */ /* 0x0005e2000c101d0a */
[----:B------:R-:W-:-:S05]  /*bb30*/  IMAD.WIDE.U32 R30, R110, 0x4, R116 ;  /* 0x000000046e1e7825 */ /* 0x000fca00078e0074 */
        /* <DEDUP_REMOVED lines=16> */
.L_x_26009:
[----:B------:R1:W5:Y:S04]  /*bc40*/  @P0 LDG.E.128 R52, desc[UR10][R26.64] ;  /* 0x0000000a1a340981 */ /* 0x000368000c1e1d00 */
[----:B------:R1:W5:Y:S04]  /*bc50*/  @P1 LDG.E.128 R48, desc[UR10][R24.64] ;  /* 0x0000000a18301981 */ /* 0x000368000c1e1d00 */
[----:B------:R1:W5:Y:S01]  /*bc60*/  LDG.E.128 R24, desc[UR10][R28.64] ;  /* 0x0000000a1c187981 */ /* 0x000362000c1e1d00 */
[----:B------:R-:W-:Y:S05]  /*bc70*/  @!P0 BRA `(.L_x_26010) ;  /* 0x00000024002c8947 */ /* 0x000fea0003800000 */
        /* <DEDUP_REMOVED lines=15> */
.L_x_26012:
        /* <DEDUP_REMOVED lines=12> */
.L_x_26013:
        /* <DEDUP_REMOVED lines=41> */
.L_x_26011:
[----:B------:R-:W-:Y:S01]  /*c0c0*/  ISETP.NE.AND P3, PT, R30, 0x1, PT ;  /* 0x000000011e00780c */ /* 0x000fe20003f65270 */
[----:B-----5:R-:W-:Y:S01]  /*c0d0*/  FMUL.FTZ R33, R24, UR5 ;  /* 0x0000000518217c20 */ /* 0x020fe20008410000 */
[----:B------:R-:W-:Y:S01]  /*c0e0*/  I2FP.F32.U32 R29, R28 ;  /* 0x0000001c001d7245 */ /* 0x000fe20000201000 */
[----:B------:R-:W-:Y:S01]  /*c0f0*/  IMAD.MOV.U32 R24, RZ, RZ, R100 ;  /* 0x000000ffff187224 */ /* 0x000fe200078e0064 */
[----:B------:R-:W-:-:S03]  /*c100*/  MOV R28, 0x2 ;  /* 0x00000002001c7802 */ /* 0x000fc60000000f00 */
        /* <DEDUP_REMOVED lines=11> */
.L_x_26015:
        /* <DEDUP_REMOVED lines=12> */
.L_x_26016:
        /* <DEDUP_REMOVED lines=42> */
.L_x_26014:
        /* <DEDUP_REMOVED lines=14> */
.L_x_26018:
        /* <DEDUP_REMOVED lines=12> */
.L_x_26019:
        /* <DEDUP_REMOVED lines=42> */
.L_x_26017:
        /* <DEDUP_REMOVED lines=16> */
.L_x_26021:
        /* <DEDUP_REMOVED lines=12> */
.L_x_26022:
        /* <DEDUP_REMOVED lines=42> */
.L_x_26020:
        /* <DEDUP_REMOVED lines=14> */
.L_x_26024:
        /* <DEDUP_REMOVED lines=12> */
.L_x_26025:
        /* <DEDUP_REMOVED lines=42> */
.L_x_26023:
        /* <DEDUP_REMOVED lines=16> */
.L_x_26027:
        /* <DEDUP_REMOVED lines=12> */
.L_x_26028:
        /* <DEDUP_REMOVED lines=42> */
.L_x_26026:
        /* <DEDUP_REMOVED lines=14> */
.L_x_26030:
        /* <DEDUP_REMOVED lines=12> */
.L_x_26031:
        /* <DEDUP_REMOVED lines=42> */
.L_x_26029:
        /* <DEDUP_REMOVED lines=16> */
.L_x_26033:
        /* <DEDUP_REMOVED lines=14> */
.L_x_26034:
        /* <DEDUP_REMOVED lines=42> */
.L_x_26032:
        /* <DEDUP_REMOVED lines=17> */
[----:B------:R-:W-:Y:S01]  /*e030*/  FMUL.FTZ R25, R55, UR5 ;  /* 0x0000000537197c20 */ /* 0x000fe20008410000 */
[----:B------:R-:W-:Y:S01]  /*e040*/  FSEL R32, R33, RZ, P2 ;  /* 0x000000ff21207208 */ /* 0x000fe20001000000 */
[----:B------:R-:W-:Y:S01]  /*e050*/  FADD.FTZ R33, R35, R24 ;  /* 0x0000001823217221 */ /* 0x000fe20000010000 */
[----:B------:R-:W-:Y:S01]  /*e060*/  FSEL R96, R96, RZ, P5 ;  /* 0x000000ff60607208 */ /* 0x000fe20002800000 */
[----:B------:R-:W-:Y:S01]  /*e070*/  FADD.FTZ R34, R95, R34 ;  /* 0x000000225f227221 */ /* 0x000fe20000010000 */
[----:B------:R-:W-:Y:S01]  /*e080*/  FSEL R25, R25, RZ, !P6 ;  /* 0x000000ff19197208 */ /* 0x000fe20007000000 */
[----:B------:R-:W-:Y:S01]  /*e090*/  FADD.FTZ R32, R32, R27 ;  /* 0x0000001b20207221 */ /* 0x000fe20000010000 */
[----:B------:R-:W-:Y:S01]  /*e0a0*/  PRMT R95, R28, 0x7610, R95 ;  /* 0x000076101c5f7816 */ /* 0x000fe2000000005f */
[----:B------:R-:W-:Y:S01]  /*e0b0*/  @P1 FADD.FTZ R34, R50, R34 ;  /* 0x0000002232221221 */ /* 0x000fe20000010000 */
[----:B------:R-:W-:Y:S01]  /*e0c0*/  SEL R98, RZ, 0x1, P6 ;  /* 0x00000001ff627807 */ /* 0x000fe20003000000 */
[--C-:B------:R-:W-:Y:S01]  /*e0d0*/  FADD.FTZ R35, R25, R96.reuse ;  /* 0x0000006019237221 */ /* 0x100fe20000010000 */
[----:B------:R-:W-:Y:S01]  /*e0e0*/  PRMT R96, R26, 0x7610, R96 ;  /* 0x000076101a607816 */ /* 0x000fe20000000060 */
[----:B------:R-:W-:Y:S01]  /*e0f0*/  @P1 FADD.FTZ R33, R49, R33 ;  /* 0x0000002131211221 */ /* 0x000fe20000010000 */
[----:B------:R-:W-:Y:S01]  /*e100*/  @P1 FADD.FTZ R32, R48, R32 ;  /* 0x0000002030201221 */ /* 0x000fe20000010000 */
[----:B------:R-:W-:Y:S01]  /*e110*/  @P1 FADD.FTZ R35, R51, R35 ;  /* 0x0000002333231221 */ /* 0x000fe20000010000 */
[----:B------:R-:W-:Y:S06]  /*e120*/  BRA `(.L_x_26035) ;  /* 0x00000010008c7947 */ /* 0x000fec0003800000 */
.L_x_26010:
        /* <DEDUP_REMOVED lines=15> */
.L_x_26037:
        /* <DEDUP_REMOVED lines=12> */
.L_x_26038:
        /* <DEDUP_REMOVED lines=41> */
.L_x_26036:
[----:B------:R-:W-:Y:S02]  /*e570*/  ISETP.NE.AND P3, PT, R30, 0x1, PT ;  /* 0x000000011e00780c */ /* 0x000fe40003f65270 */
        /* <DEDUP_REMOVED lines=14> */
.L_x_26040:
        /* <DEDUP_REMOVED lines=12> */
.L_x_26041:
        /* <DEDUP_REMOVED lines=42> */
.L_x_26039:
        /* <DEDUP_REMOVED lines=15> */
.L_x_26043:
        /* <DEDUP_REMOVED lines=12> */
.L_x_26044:
        /* <DEDUP_REMOVED lines=42> */
.L_x_26042:
        /* <DEDUP_REMOVED lines=15> */
.L_x_26046:
        /* <DEDUP_REMOVED lines=12> */
.L_x_26047:
        /* <DEDUP_REMOVED lines=42> */
.L_x_26045:
        /* <DEDUP_REMOVED lines=16> */
.L_x_26035:
[----:B------:R-:W-:Y:S01]  /*f360*/  SEL R24, RZ, 0x1000000, !P5 ;  /* 0x01000000ff187807 */ /* 0x000fe20006800000 */
[----:B------:R-:W0:Y:S01]  /*f370*/  @P0 LDC.64 R28, c[0x0][0x398] ;  /* 0x0000e600ff1c0b82 */ /* 0x000e220000000a00 */
[----:B------:R-:W-:Y:S01]  /*f380*/  SEL R25, RZ, 0x10000, !P4 ;  /* 0x00010000ff197807 */ /* 0x000fe20006000000 */
[----:B------:R-:W-:Y:S01]  /*f390*/  VIADD R113, R108, 0x400 ;  /* 0x000004006c717836 */ /* 0x000fe20000000000 */
[----:B------:R-:W-:-:S04]  /*f3a0*/  SEL R30, RZ, 0x100, !P3 ;  /* 0x00000100ff1e7807 */ /* 0x000fc80005800000 */
[----:B------:R-:W-:Y:S01]  /*f3b0*/  IADD3 R24, PT, PT, R30, R24, R25 ;  /* 0x000000181e187210 */ /* 0x000fe20007ffe019 */
[----:B------:R-:W-:Y:S01]  /*f3c0*/  IMAD.WIDE.U32 R30, R112, 0x10, R118 ;  /* 0x00000010701e7825 */ /* 0x000fe200078e0076 */
[----:B------:R-:W-:Y:S01]  /*f3d0*/  SEL R25, RZ, 0x1, !P2 ;  /* 0x00000001ff197807 */ /* 0x000fe20005000000 */
[----:B------:R-:W1:Y:S03]  /*f3e0*/  @P1 LDC.64 R26, c[0x0][0x3a0] ;  /* 0x0000e800ff1a1b82 */ /* 0x000e660000000a00 */
[----:B------:R2:W-:Y:S01]  /*f3f0*/  STG.E.128 desc[UR10][R30.64], R32 ;  /* 0x000000201e007986 */ /* 0x0005e2000c101d0a */
[----:B------:R-:W-:Y:S02]  /*f400*/  IMAD.IADD R81, R24, 0x1, R25 ;  /* 0x0000000118517824 */ /* 0x000fe400078e0219 */
[----:B------:R-:W-:-:S05]  /*f410*/  IMAD.WIDE.U32 R24, R112, 0x4, R116 ;  /* 0x0000000470187825 */ /* 0x000fca00078e0074 */
[----:B------:R3:W-:Y:S01]  /*f420*/  STG.E desc[UR10][R24.64], R81 ;  /* 0x0000005118007986 */ /* 0x0007e2000c10190a */
[----:B0-----:R-:W-:-:S04]  /*f430*/  @P0 IMAD.WIDE.U32 R28, R113, 0x10, R28 ;  /* 0x00000010711c0825 */ /* 0x001fc800078e001c */
[----:B--2---:R-:W-:-:S04]  /*f440*/  IMAD.WIDE.U32 R30, R113, 0x10, R56 ;  /* 0x00000010711e7825 */ /* 0x004fc800078e0038 */
[----:B-1----:R-:W-:Y:S01]  /*f450*/  @P1 IMAD.WIDE.U32 R26, R113, 0x10, R26 ;  /* 0x00000010711a1825 */ /* 0x002fe200078e001a */
[----:B---3--:R-:W-:Y:S06]  /*f460*/  @!P0 BRA `(.L_x_26048) ;  /* 0x00000000002c8947 */ /* 0x008fec0003800000 */
[----:B------:R-:W0:Y:S01]  /*f470*/  LDC.64 R24, c[0x0][0x3b8] ;  /* 0x0000ee00ff187b82 */ /* 0x000e220000000a00 */
[----:B------:R-:W-:-:S04]  /*f480*/  SHF.L.U32 R81, R95, 0x10, RZ ;  /* 0x000000105f517819 */ /* 0x000fc800000006ff */
[----:B------:R-:W-:Y:S02]  /*f490*/  LOP3.LUT R106, R81, 0xff0000, RZ, 0xc0, !PT ;  /* 0x00ff0000516a7812 */ /* 0x000fe400078ec0ff */
[----:B------:R-:W-:-:S05]  /*f4a0*/  LOP3.LUT R81, R98, 0xffff, RZ, 0xc0, !PT ;  /* 0x0000ffff62517812 */ /* 0x000fca00078ec0ff */
[----:B------:R-:W-:Y:S01]  /*f4b0*/  IMAD R81, R81, 0x1000000, R106 ;  /* 0x0100000051517824 */ /* 0x000fe200078e026a */
[----:B------:R-:W-:-:S05]  /*f4c0*/  LOP3.LUT R106, R96, 0xff, RZ, 0xc0, !PT ;  /* 0x000000ff606a7812 */ /* 0x000fca00078ec0ff */
[----:B------:R-:W-:Y:S01]  /*f4d0*/  IMAD R81, R106, 0x100, R81 ;  /* 0x000001006a517824 */ /* 0x000fe200078e0251 */
[----:B------:R-:W-:-:S04]  /*f4e0*/  LOP3.LUT R106, R97, 0xff, RZ, 0xc0, !PT ;  /* 0x000000ff616a7812 */ /* 0x000fc800078ec0ff */
[----:B------:R-:W-:Y:S01]  /*f4f0*/  IADD3 R81, PT, PT, R81, R106, RZ ;  /* 0x0000006a51517210 */ /* 0x000fe20007ffe0ff */
[----:B0-----:R-:W-:-:S05]  /*f500*/  IMAD.WIDE.U32 R24, R112, 0x4, R24 ;  /* 0x0000000470187825 */ /* 0x001fca00078e0018 */
[----:B------:R0:W-:Y:S02]  /*f510*/  STG.E desc[UR10][R24.64], R81 ;  /* 0x0000005118007986 */ /* 0x0001e4000c10190a */
.L_x_26048:
        /* <DEDUP_REMOVED lines=19> */
.L_x_26051:
        /* <DEDUP_REMOVED lines=12> */
.L_x_26052:
        /* <DEDUP_REMOVED lines=41> */
.L_x_26050:
        /* <DEDUP_REMOVED lines=16> */
.L_x_26054:
        /* <DEDUP_REMOVED lines=12> */
.L_x_26055:
        /* <DEDUP_REMOVED lines=42> */
.L_x_26053:
        /* <DEDUP_REMOVED lines=14> */
.L_x_26057:
        /* <DEDUP_REMOVED lines=12> */
.L_x_26058:
        /* <DEDUP_REMOVED lines=42> */
.L_x_26056:
        /* <DEDUP_REMOVED lines=16> */
.L_x_26060:
        /* <DEDUP_REMOVED lines=12> */
.L_x_26061:
        /* <DEDUP_REMOVED lines=42> */
.L_x_26059:
        /* <DEDUP_REMOVED lines=14> */
.L_x_26063:
        /* <DEDUP_REMOVED lines=12> */
.L_x_26064:
        /* <DEDUP_REMOVED lines=42> */
.L_x_26062:
        /* <DEDUP_REMOVED lines=16> */
.L_x_26066:
        /* <DEDUP_REMOVED lines=12> */
.L_x_26067:
        /* <DEDUP_REMOVED lines=42> */
.L_x_26065:
        /* <DEDUP_REMOVED lines=14> */
.L_x_26069:
        /* <DEDUP_REMOVED lines=12> */
.L_x_26070:
        /* <DEDUP_REMOVED lines=42> */
.L_x_26068:
        /* <DEDUP_REMOVED lines=16> */
.L_x_26072:
        /* <DEDUP_REMOVED lines=14> */
.L_x_26073:
        /* <DEDUP_REMOVED lines=42> */
.L_x_26071:
        /* <DEDUP_REMOVED lines=27> */
[----:B------:R-:W-:Y:S01]  /*119b0*/  PRMT R96, R25, 0x7610, R96 ;  /* 0x0000761019607816 */ /* 0x000fe20000000060 */
[----:B------:R-:W-:Y:S01]  /*119c0*/  FADD.FTZ R31, R31, R98 ;  /* 0x000000621f1f7221 */ /* 0x000fe20000010000 */
[----:B------:R-:W-:Y:S01]  /*119d0*/  PRMT R95, R58, 0x7610, R95 ;  /* 0x000076103a5f7816 */ /* 0x000fe2000000005f */
[----:B------:R-:W-:Y:S01]  /*119e0*/  @P1 FADD.FTZ R28, R48, R28 ;  /* 0x0000001c301c1221 */ /* 0x000fe20000010000 */
[----:B------:R-:W-:Y:S01]  /*119f0*/  SEL R98, RZ, 0x1, P6 ;  /* 0x00000001ff627807 */ /* 0x000fe20003000000 */
[----:B------:R-:W-:Y:S01]  /*11a00*/  @P1 FADD.FTZ R31, R51, R31 ;  /* 0x0000001f331f1221 */ /* 0x000fe20000010000 */
[----:B------:R-:W-:Y:S06]  /*11a10*/  BRA `(.L_x_26074) ;  /* 0x00000010008c7947 */ /* 0x000fec0003800000 */
.L_x_26049:
        /* <DEDUP_REMOVED lines=15> */
.L_x_26076:
        /* <DEDUP_REMOVED lines=12> */
.L_x_26077:
        /* <DEDUP_REMOVED lines=41> */
.L_x_26075:
        /* <DEDUP_REMOVED lines=15> */
.L_x_26079:
        /* <DEDUP_REMOVED lines=12> */
.L_x_26080:
        /* <DEDUP_REMOVED lines=42> */
.L_x_26078:
        /* <DEDUP_REMOVED lines=15> */
.L_x_26082:
        /* <DEDUP_REMOVED lines=12> */
.L_x_26083:
        /* <DEDUP_REMOVED lines=42> */
.L_x_26081:
        /* <DEDUP_REMOVED lines=15> */
.L_x_26085:
        /* <DEDUP_REMOVED lines=12> */
.L_x_26086:
        /* <DEDUP_REMOVED lines=42> */
.L_x_26084:
        /* <DEDUP_REMOVED lines=16> */
.L_x_26074:
[----:B------:R-:W-:Y:S01]  /*12c50*/  SEL R26, RZ, 0x1000000, !P5 ;  /* 0x01000000ff1a7807 */ /* 0x000fe20006800000 */
[----:B------:R-:W-:Y:S01]  /*12c60*/  IMAD.WIDE.U32 R24, R113, 0x10, R118 ;  /* 0x0000001071187825 */ /* 0x000fe200078e0076 */
[----:B------:R-:W-:Y:S01]  /*12c70*/  SEL R27, RZ, 0x10000, !P4 ;  /* 0x00010000ff1b7807 */ /* 0x000fe20006000000 */
[----:B------:R-:W0:Y:S01]  /*12c80*/  @P0 LDC.64 R58, c[0x0][0x398] ;  /* 0x0000e600ff3a0b82 */ /* 0x000e220000000a00 */
[----:B------:R-:W-:Y:S02]  /*12c90*/  SEL R81, RZ, 0x100, !P3 ;  /* 0x00000100ff517807 */ /* 0x000fe40005800000 */
[----:B------:R1:W-:Y:S01]  /*12ca0*/  STG.E.128 desc[UR10][R24.64], R28 ;  /* 0x0000001c18007986 */ /* 0x0003e2000c101d0a */
[----:B------:R-:W-:Y:S02]  /*12cb0*/  IADD3 R114, PT, PT, R108, 0x500, RZ ;  /* 0x000005006c727810 */ /* 0x000fe40007ffe0ff */
[----:B------:R-:W-:Y:S02]  /*12cc0*/  IADD3 R26, PT, PT, R81, R26, R27 ;  /* 0x0000001a511a7210 */ /* 0x000fe40007ffe01b */
[----:B------:R-:W-:-:S05]  /*12cd0*/  SEL R27, RZ, 0x1, !P2 ;  /* 0x00000001ff1b7807 */ /* 0x000fca0005000000 */
[----:B------:R-:W-:Y:S02]  /*12ce0*/  IMAD.IADD R81, R26, 0x1, R27 ;  /* 0x000000011a517824 */ /* 0x000fe400078e021b */
[----:B------:R-:W-:-:S05]  /*12cf0*/  IMAD.WIDE.U32 R26, R113, 0x4, R116 ;  /* 0x00000004711a7825 */ /* 0x000fca00078e0074 */
[----:B------:R2:W-:Y:S01]  /*12d00*/  STG.E desc[UR10][R26.64], R81 ;  /* 0x000000511a007986 */ /* 0x0005e2000c10190a */
[----:B-1----:R-:W1:Y:S01]  /*12d10*/  @P1 LDC.64 R24, c[0x0][0x3a0] ;  /* 0x0000e800ff181b82 */ /* 0x002e620000000a00 */
[----:B0-----:R-:W-:Y:S01]  /*12d20*/  @P0 IMAD.WIDE.U32 R58, R114, 0x10, R58 ;  /* 0x00000010723a0825 */ /* 0x001fe200078e003a */
[----:B--2---:R-:W-:Y:S06]  /*12d30*/  @!P0 BRA `(.L_x_26087) ;  /* 0x00000000002c8947 */ /* 0x004fec0003800000 */
[----:B------:R-:W0:Y:S01]  /*12d40*/  LDC.64 R26, c[0x0][0x3b8] ;  /* 0x0000ee00ff1a7b82 */ /* 0x000e220000000a00 */
[----:B------:R-:W-:-:S05]  /*12d50*/  IMAD.U32 R81, R95, 0x10000, RZ ;  /* 0x000100005f517824 */ /* 0x000fca00078e00ff */
[----:B------:R-:W-:Y:S02]  /*12d60*/  LOP3.LUT R120, R81, 0xff0000, RZ, 0xc0, !PT ;  /* 0x00ff000051787812 */ /* 0x000fe400078ec0ff */
[----:B------:R-:W-:-:S05]  /*12d70*/  LOP3.LUT R81, R98, 0xffff, RZ, 0xc0, !PT ;  /* 0x0000ffff62517812 */ /* 0x000fca00078ec0ff */
[----:B------:R-:W-:Y:S01]  /*12d80*/  IMAD R81, R81, 0x1000000, R120 ;  /* 0x0100000051517824 */ /* 0x000fe200078e0278 */
[----:B------:R-:W-:-:S04]  /*12d90*/  LOP3.LUT R120, R96, 0xff, RZ, 0xc0, !PT ;  /* 0x000000ff60787812 */ /* 0x000fc800078ec0ff */
[----:B------:R-:W-:Y:S02]  /*12da0*/  LEA R81, R120, R81, 0x8 ;  /* 0x0000005178517211 */ /* 0x000fe400078e40ff */
[----:B------:R-:W-:Y:S01]  /*12db0*/  LOP3.LUT R120, R97, 0xff, RZ, 0xc0, !PT ;  /* 0x000000ff61787812 */ /* 0x000fe200078ec0ff */
[----:B0-----:R-:W-:-:S04]  /*12dc0*/  IMAD.WIDE.U32 R26, R113, 0x4, R26 ;  /* 0x00000004711a7825 */ /* 0x001fc800078e001a */
[----:B------:R-:W-:-:S05]  /*12dd0*/  IMAD.IADD R81, R81, 0x1, R120 ;  /* 0x0000000151517824 */ /* 0x000fca00078e0278 */
[----:B------:R0:W-:Y:S02]  /*12de0*/  STG.E desc[UR10][R26.64], R81 ;  /* 0x000000511a007986 */ /* 0x0001e4000c10190a */
.L_x_26087:
[C---:B-1----:R-:W-:Y:S01]  /*12df0*/  @P1 IMAD.WIDE.U32 R24, R114.reuse, 0x10, R24 ;  /* 0x0000001072181825 */ /* 0x042fe200078e0018 */
[----:B------:R1:W5:Y:S03]  /*12e00*/  @P0 LDG.E.128 R52, desc[UR10][R58.64] ;  /* 0x0000000a3a340981 */ /* 0x000366000c1e1d00 */
[----:B0-----:R-:W-:Y:S01]  /*12e10*/  IMAD.WIDE.U32 R26, R114, 0x10, R56 ;  /* 0x00000010721a7825 */ /* 0x001fe200078e0038 */
[----:B------:R1:W5:Y:S05]  /*12e20*/  @P1 LDG.E.128 R48, desc[UR10][R24.64] ;  /* 0x0000000a18301981 */ /* 0x00036a000c1e1d00 */
[----:B------:R-:W5:Y:S01]  /*12e30*/  LDG.E.128 R24, desc[UR10][R26.64] ;  /* 0x0000000a1a187981 */ /* 0x000f62000c1e1d00 */
[----:B-1----:R-:W-:Y:S05]  /*12e40*/  @!P0 BRA `(.L_x_26088) ;  /* 0x0000002400308947 */ /* 0x002fea0003800000 */
        /* <DEDUP_REMOVED lines=15> */
.L_x_26090:
        /* <DEDUP_REMOVED lines=12> */
.L_x_26091:
        /* <DEDUP_REMOVED lines=39> */
[----:B------:R-:W-:Y:S01]  /*13270*/  HFMA2 R96, -RZ, RZ, 0, 0 ;  /* 0x00000000ff607431 */ /* 0x000fe200000001ff */
[----:B------:R-:W-:Y:S01]  /*13280*/  MOV R81, R58 ;  /* 0x0000003a00517202 */ /* 0x000fe20000000f00 */
[----:B------:R-:W-:-:S07]  /*13290*/  IMAD.MOV.U32 R58, RZ, RZ, R106 ;  /* 0x000000ffff3a7224 */ /* 0x000fce00078e006a */
.L_x_26089:
        /* <DEDUP_REMOVED lines=16> */
.L_x_26093:
        /* <DEDUP_REMOVED lines=12> */
.L_x_26094:
        /* <DEDUP_REMOVED lines=42> */
.L_x_26092:
        /* <DEDUP_REMOVED lines=14> */
.L_x_26096:
        /* <DEDUP_REMOVED lines=12> */
.L_x_26097:
        /* <DEDUP_REMOVED lines=42> */
.L_x_26095:
        /* <DEDUP_REMOVED lines=16> */
.L_x_26099:
        /* <DEDUP_REMOVED lines=12> */
.L_x_26100:
        /* <DEDUP_REMOVED lines=41> */
[----:B------:R-:W-:-:S07]  /*13f90*/  HFMA2 R24, -RZ, RZ, 0, 0 ;  /* 0x00000000ff187431 */ /* 0x000fce00000001ff */
.L_x_26098:
[----:B------:R-:W-:Y:S01]  /*13fa0*/  ISETP.NE.AND P4, PT, R24, 0x1, PT ;  /* 0x000000011800780c */ /* 0x000fe20003f85270 */
[----:B------:R-:W-:Y:S01]  /*13fb0*/  IMAD.MOV.U32 R58, RZ, RZ, 0x2 ;  /* 0x00000002ff3a7424 */ /* 0x000fe200078e00ff */
[----:B------:R-:W-:-:S05]  /*13fc0*/  I2FP.F32.U32 R25, R25 ;  /* 0x0000001900197245 */ /* 0x000fca0000201000 */
[----:B------:R-:W-:Y:S01]  /*13fd0*/  FFMA.FTZ R98, R25, R80, 1.1641532182693481445e-10 ;  /* 0x2f00000019627423 */ /* 0x000fe20000010050 */
[----:B------:R-:W-:-:S05]  /*13fe0*/  MOV R25, R100 ;  /* 0x0000006400197202 */ /* 0x000fca0000000f00 */
        /* <DEDUP_REMOVED lines=9> */
.L_x_26102:
        /* <DEDUP_REMOVED lines=12> */
.L_x_26103:
        /* <DEDUP_REMOVED lines=42> */
.L_x_26101:
        /* <DEDUP_REMOVED lines=16> */
.L_x_26105:
        /* <DEDUP_REMOVED lines=12> */
.L_x_26106:
        /* <DEDUP_REMOVED lines=40> */
[----:B------:R-:W-:Y:S02]  /*14820*/  IMAD.MOV.U32 R81, RZ, RZ, R24 ;  /* 0x000000ffff517224 */ /* 0x000fe400078e0018 */
[----:B------:R-:W-:-:S07]  /*14830*/  HFMA2 R24, -RZ, RZ, 0, 0 ;  /* 0x00000000ff187431 */ /* 0x000fce00000001ff */
.L_x_26104:
        /* <DEDUP_REMOVED lines=14> */
.L_x_26108:
        /* <DEDUP_REMOVED lines=12> */
.L_x_26109:
        /* <DEDUP_REMOVED lines=42> */
.L_x_26107:
        /* <DEDUP_REMOVED lines=16> */
.L_x_26111:
        /* <DEDUP_REMOVED lines=14> */
.L_x_26112:
        /* <DEDUP_REMOVED lines=42> */
.L_x_26110:
        /* <DEDUP_REMOVED lines=29> */
[----:B------:R-:W-:Y:S01]  /*152d0*/  SEL R98, RZ, 0x1, P6 ;  /* 0x00000001ff627807 */ /* 0x000fe20003000000 */
[----:B------:R-:W-:-:S02]  /*152e0*/  @P1 FADD.FTZ R24, R48, R24 ;  /* 0x0000001830181221 */ /* 0x000fc40000010000 */
[----:B------:R-:W-:Y:S01]  /*152f0*/  @P1 FADD.FTZ R27, R51, R27 ;  /* 0x0000001b331b1221 */ /* 0x000fe20000010000 */
[----:B------:R-:W-:Y:S06]  /*15300*/  BRA `(.L_x_26113) ;  /* 0x0000001000907947 */ /* 0x000fec0003800000 */
.L_x_26088:
        /* <DEDUP_REMOVED lines=15> */
.L_x_26115:
        /* <DEDUP_REMOVED lines=12> */
.L_x_26116:
        /* <DEDUP_REMOVED lines=40> */
[----:B------:R-:W-:Y:S02]  /*15740*/  LOP3.LUT R102, R120, UR30, R59, 0x96, !PT ;  /* 0x0000001e78667c12 */ /* 0x000fe4000f8e963b */
[----:B------:R-:W-:-:S07]  /*15750*/  MOV R58, R106 ;  /* 0x0000006a003a7202 */ /* 0x000fce0000000f00 */
.L_x_26114:
        /* <DEDUP_REMOVED lines=15> */
.L_x_26118:
        /* <DEDUP_REMOVED lines=12> */
.L_x_26119:
        /* <DEDUP_REMOVED lines=42> */
.L_x_26117:
        /* <DEDUP_REMOVED lines=15> */
.L_x_26121:
        /* <DEDUP_REMOVED lines=12> */
.L_x_26122:
        /* <DEDUP_REMOVED lines=42> */
.L_x_26120:
        /* <DEDUP_REMOVED lines=15> */
.L_x_26124:
        /* <DEDUP_REMOVED lines=12> */
.L_x_26125:
        /* <DEDUP_REMOVED lines=42> */
.L_x_26123:
        /* <DEDUP_REMOVED lines=16> */
.L_x_26113:
[----:B------:R-:W-:Y:S01]  /*16550*/  SEL R107, RZ, 0x1000000, !P5 ;  /* 0x01000000ff6b7807 */ /* 0x000fe20006800000 */
[C---:B------:R-:W-:Y:S01]  /*16560*/  IMAD.WIDE.U32 R58, R114.reuse, 0x10, R118 ;  /* 0x00000010723a7825 */ /* 0x040fe200078e0076 */
[----:B------:R-:W-:Y:S02]  /*16570*/  SEL R120, RZ, 0x10000, !P4 ;  /* 0x00010000ff787807 */ /* 0x000fe40006000000 */
[----:B------:R-:W-:Y:S02]  /*16580*/  SEL R109, RZ, 0x100, !P3 ;  /* 0x00000100ff6d7807 */ /* 0x000fe40005800000 */
[----:B------:R-:W-:Y:S01]  /*16590*/  SEL R122, RZ, 0x1, !P2 ;  /* 0x00000001ff7a7807 */ /* 0x000fe20005000000 */
[----:B------:R0:W-:Y:S01]  /*165a0*/  STG.E.128 desc[UR10][R58.64], R24 ;  /* 0x000000183a007986 */ /* 0x0001e2000c101d0a */
[----:B------:R-:W-:Y:S02]  /*165b0*/  IADD3 R107, PT, PT, R109, R107, R120 ;  /* 0x0000006b6d6b7210 */ /* 0x000fe40007ffe078 */
[----:B------:R-:W1:Y:S02]  /*165c0*/  @P0 LDC.64 R120, c[0x0][0x398] ;  /* 0x0000e600ff780b82 */ /* 0x000e640000000a00 */
[----:B------:R-:W-:Y:S01]  /*165d0*/  IADD3 R107, PT, PT, R107, R122, RZ ;  /* 0x0000007a6b6b7210 */ /* 0x000fe20007ffe0ff */
[----:B0-----:R-:W-:-:S05]  /*165e0*/  IMAD.WIDE.U32 R58, R114, 0x4, R116 ;  /* 0x00000004723a7825 */ /* 0x001fca00078e0074 */
[----:B------:R0:W-:Y:S01]  /*165f0*/  STG.E desc[UR10][R58.64], R107 ;  /* 0x0000006b3a007986 */ /* 0x0001e2000c10190a */
[----:B------:R-:W-:Y:S05]  /*16600*/  @!P0 BRA `(.L_x_26126) ;  /* 0x00000000002c8947 */ /* 0x000fea0003800000 */
[----:B0-----:R-:W0:Y:S01]  /*16610*/  LDC.64 R58, c[0x0][0x3b8] ;  /* 0x0000ee00ff3a7b82 */ /* 0x001e220000000a00 */
[----:B------:R-:W-:-:S05]  /*16620*/  IMAD.U32 R107, R95, 0x10000, RZ ;  /* 0x000100005f6b7824 */ /* 0x000fca00078e00ff */
[----:B------:R-:W-:Y:S02]  /*16630*/  LOP3.LUT R122, R107, 0xff0000, RZ, 0xc0, !PT ;  /* 0x00ff00006b7a7812 */ /* 0x000fe400078ec0ff */
[----:B------:R-:W-:-:S04]  /*16640*/  LOP3.LUT R107, R98, 0xffff, RZ, 0xc0, !PT ;  /* 0x0000ffff626b7812 */ /* 0x000fc800078ec0ff */
[----:B------:R-:W-:Y:S02]  /*16650*/  LEA R107, R107, R122, 0x18 ;  /* 0x0000007a6b6b7211 */ /* 0x000fe400078ec0ff */
[----:B------:R-:W-:-:S05]  /*16660*/  LOP3.LUT R122, R96, 0xff, RZ, 0xc0, !PT ;  /* 0x000000ff607a7812 */ /* 0x000fca00078ec0ff */
[----:B------:R-:W-:Y:S01]  /*16670*/  IMAD R107, R122, 0x100, R107 ;  /* 0x000001007a6b7824 */ /* 0x000fe200078e026b */
[----:B------:R-:W-:-:S04]  /*16680*/  LOP3.LUT R122, R97, 0xff, RZ, 0xc0, !PT ;  /* 0x000000ff617a7812 */ /* 0x000fc800078ec0ff */
[----:B------:R-:W-:Y:S01]  /*16690*/  IADD3 R107, PT, PT, R107, R122, RZ ;  /* 0x0000007a6b6b7210 */ /* 0x000fe20007ffe0ff */
[----:B0-----:R-:W-:-:S05]  /*166a0*/  IMAD.WIDE.U32 R58, R114, 0x4, R58 ;  /* 0x00000004723a7825 */ /* 0x001fca00078e003a */
[----:B------:R2:W-:Y:S02]  /*166b0*/  STG.E desc[UR10][R58.64], R107 ;  /* 0x0000006b3a007986 */ /* 0x0005e4000c10190a */
.L_x_26126:
[----:B0-2---:R-:W0:Y:S01]  /*166c0*/  @P1 LDC.64 R58, c[0x0][0x3a0] ;  /* 0x0000e800ff3a1b82 */ /* 0x005e220000000a00 */
[----:B------:R-:W-:-:S04]  /*166d0*/  VIADD R115, R108, 0x600 ;  /* 0x000006006c737836 */ /* 0x000fc80000000000 */
[----:B------:R-:W-:-:S04]  /*166e0*/  IMAD.WIDE.U32 R56, R115, 0x10, R56 ;  /* 0x0000001073387825 */ /* 0x000fc800078e0038 */
[----:B-1----:R-:W-:-:S05]  /*166f0*/  @P0 IMAD.WIDE.U32 R120, R115, 0x10, R120 ;  /* 0x0000001073780825 */ /* 0x002fca00078e0078 */
[----:B------:R1:W5:Y:S01]  /*16700*/  @P0 LDG.E.128 R52, desc[UR10][R120.64] ;  /* 0x0000000a78340981 */ /* 0x000362000c1e1d00 */
[----:B0-----:R-:W-:-:S05]  /*16710*/  @P1 IMAD.WIDE.U32 R58, R115, 0x10, R58 ;  /* 0x00000010733a1825 */ /* 0x001fca00078e003a */
[----:B------:R1:W5:Y:S04]  /*16720*/  @P1 LDG.E.128 R48, desc[UR10][R58.64] ;  /* 0x0000000a3a301981 */ /* 0x000368000c1e1d00 */
[----:B------:R-:W5:Y:S01]  /*16730*/  LDG.E.128 R56, desc[UR10][R56.64] ;  /* 0x0000000a38387981 */ /* 0x000f62000c1e1d00 */
[----:B-1----:R-:W-:Y:S05]  /*16740*/  @!P0 BRA `(.L_x_26127) ;  /* 0x0000002400308947 */ /* 0x002fea0003800000 */
        /* <DEDUP_REMOVED lines=12> */
[----:B------:R-:W-:Y:S01]  /*16810*/  @!P2 IMAD.MOV.U32 R95, RZ, RZ, R102 ;  /* 0x000000ffff5fa224 */ /* 0x000fe200078e0066 */
[----:B------:R-:W-:Y:S01]  /*16820*/  @P2 MOV R95, R101 ;  /* 0x00000065005f2202 */ /* 0x000fe20000000f00 */
[----:B------:R-:W-:Y:S06]  /*16830*/  BRA `(.L_x_26128) ;  /* 0x0000000000d87947 */ /* 0x000fec0003800000 */
.L_x_26129:
        /* <DEDUP_REMOVED lines=12> */
.L_x_26130:
        /* <DEDUP_REMOVED lines=40> */
[----:B------:R-:W-:Y:S01]  /*16b80*/  HFMA2 R96, -RZ, RZ, 0, 0 ;  /* 0x00000000ff607431 */ /* 0x000fe200000001ff */
[----:B------:R-:W-:-:S07]  /*16b90*/  LOP3.LUT R102, R106, UR30, R97, 0x96, !PT ;  /* 0x0000001e6a667c12 */ /* 0x000fce000f8e9661 */
.L_x_26128:
[----:B------:R-:W-:Y:S01]  /*16ba0*/  ISETP.NE.AND P3, PT, R96, 0x1, PT ;  /* 0x000000016000780c */ /* 0x000fe20003f65270 */
[----:B------:R-:W-:Y:S01]  /*16bb0*/  IMAD.MOV.U32 R97, RZ, RZ, 0x2 ;  /* 0x00000002ff617424 */ /* 0x000fe200078e00ff */
[----:B------:R-:W-:-:S05]  /*16bc0*/  I2FP.F32.U32 R81, R95 ;  /* 0x0000005f00517245 */ /* 0x000fca0000201000 */
[----:B------:R-:W-:-:S05]  /*16bd0*/  FFMA.FTZ R81, R81, R80, 1.1641532182693481445e-10 ;  /* 0x2f00000051517423 */ /* 0x000fca0000010050 */
[----:B------:R-:W-:Y:S01]  /*16be0*/  FSETP.LE.FTZ.AND P2, PT, R81, UR4, PT ;  /* 0x0000000451007c0b */ /* 0x000fe2000bf53000 */
[----:B-----5:R-:W-:Y:S01]  /*16bf0*/  FMUL.FTZ R81, R56, UR5 ;  /* 0x0000000538517c20 */ /* 0x020fe20008410000 */
[----:B------:R-:W-:Y:S01]  /*16c00*/  MOV R56, R100 ;  /* 0x0000006400387202 */ /* 0x000fe20000000f00 */
[----:B------:R-:W-:Y:S10]  /*16c10*/  @!P3 BRA `(.L_x_26131) ;  /* 0x0000000000f8b947 */ /* 0x000ff40003800000 */
        /* <DEDUP_REMOVED lines=8> */
.L_x_26132:
        /* <DEDUP_REMOVED lines=12> */
.L_x_26133:
        /* <DEDUP_REMOVED lines=41> */
[----:B------:R-:W-:-:S07]  /*16ff0*/  HFMA2 R97, -RZ, RZ, 0, 0 ;  /* 0x00000000ff617431 */ /* 0x000fce00000001ff */
.L_x_26131:
        /* <DEDUP_REMOVED lines=14> */
.L_x_26135:
        /* <DEDUP_REMOVED lines=12> */
.L_x_26136:
        /* <DEDUP_REMOVED lines=42> */
.L_x_26134:
[----:B------:R-:W-:Y:S02]  /*17440*/  ISETP.NE.AND P4, PT, R96, 0x1, PT ;  /* 0x000000016000780c */ /* 0x000fe40003f85270 */
[----:B------:R-:W-:Y:S01]  /*17450*/  I2FP.F32.U32 R95, R56 ;  /* 0x00000038005f7245 */ /* 0x000fe20000201000 */
[----:B------:R-:W-:-:S04]  /*17460*/  IMAD.MOV.U32 R56, RZ, RZ, 0x2 ;  /* 0x00000002ff387424 */ /* 0x000fc800078e00ff */
[----:B------:R-:W-:-:S05]  /*17470*/  FFMA.FTZ R95, R95, R80, 1.1641532182693481445e-10 ;  /* 0x2f0000005f5f7423 */ /* 0x000fca0000010050 */
[----:B------:R-:W-:Y:S01]  /*17480*/  FSETP.LE.FTZ.AND P3, PT, R95, UR4, PT ;  /* 0x000000045f007c0b */ /* 0x000fe2000bf73000 */
[----:B------:R-:W-:Y:S01]  /*17490*/  FMUL.FTZ R95, R57, UR5 ;  /* 0x00000005395f7c20 */ /* 0x000fe20008410000 */
        /* <DEDUP_REMOVED lines=10> */
.L_x_26138:
        /* <DEDUP_REMOVED lines=12> */
.L_x_26139:
        /* <DEDUP_REMOVED lines=42> */
.L_x_26137:
        /* <DEDUP_REMOVED lines=14> */
.L_x_26141:
        /* <DEDUP_REMOVED lines=12> */
.L_x_26142:
        /* <DEDUP_REMOVED lines=42> */
.L_x_26140:
        /* <DEDUP_REMOVED lines=16> */
.L_x_26144:
        /* <DEDUP_REMOVED lines=12> */
.L_x_26145:
        /* <DEDUP_REMOVED lines=42> */
.L_x_26143:
        /* <DEDUP_REMOVED lines=14> */
.L_x_26147:
        /* <DEDUP_REMOVED lines=12> */
.L_x_26148:
        /* <DEDUP_REMOVED lines=42> */
.L_x_26146:
        /* <DEDUP_REMOVED lines=16> */
.L_x_26150:
        /* <DEDUP_REMOVED lines=14> */
.L_x_26151:
        /* <DEDUP_REMOVED lines=42> */
.L_x_26149:
[----:B------:R-:W-:Y:S01]  /*18a00*/  FMUL.FTZ R56, R52, UR5 ;  /* 0x0000000534387c20 */ /* 0x000fe20008410000 */
[----:B------:R-:W-:Y:S01]  /*18a10*/  FSETP.GTU.FTZ.AND P6, PT, R98, UR4, PT ;  /* 0x0000000462007c0b */ /* 0x000fe2000bfdc000 */
[----:B------:R-:W-:Y:S01]  /*18a20*/  FMUL.FTZ R58, R53, UR5 ;  /* 0x00000005353a7c20 */ /* 0x000fe20008410000 */
[----:B------:R-:W-:Y:S02]  /*18a30*/  I2FP.F32.U32 R59, R57 ;  /* 0x00000039003b7245 */ /* 0x000fe40000201000 */
[----:B------:R-:W-:Y:S02]  /*18a40*/  FSEL R56, R56, RZ, !P6 ;  /* 0x000000ff38387208 */ /* 0x000fe40007000000 */
[----:B------:R-:W-:Y:S02]  /*18a50*/  SEL R97, RZ, 0x1, P6 ;  /* 0x00000001ff617807 */ /* 0x000fe40003000000 */
[----:B------:R-:W-:Y:S02]  /*18a60*/  FSETP.GTU.FTZ.AND P6, PT, R109, UR4, PT ;  /* 0x000000046d007c0b */ /* 0x000fe4000bfdc000 */
[----:B------:R-:W-:-:S02]  /*18a70*/  FSEL R120, R120, RZ, P4 ;  /* 0x000000ff78787208 */ /* 0x000fc40002000000 */
[----:B------:R-:W-:Y:S01]  /*18a80*/  FSEL R57, R58, RZ, !P6 ;  /* 0x000000ff3a397208 */ /* 0x000fe20007000000 */
[----:B------:R-:W-:Y:S01]  /*18a90*/  FFMA.FTZ R58, R59, R80, 1.1641532182693481445e-10 ;  /* 0x2f0000003b3a7423 */ /* 0x000fe20000010050 */
[----:B------:R-:W-:Y:S01]  /*18aa0*/  SEL R98, RZ, 0x1, P6 ;  /* 0x00000001ff627807 */ /* 0x000fe20003000000 */
[----:B------:R-:W-:Y:S01]  /*18ab0*/  FMUL.FTZ R59, R54, UR5 ;  /* 0x00000005363b7c20 */ /* 0x000fe20008410000 */
[----:B------:R-:W-:Y:S02]  /*18ac0*/  FSETP.GTU.FTZ.AND P6, PT, R121, UR4, PT ;  /* 0x0000000479007c0b */ /* 0x000fe4000bfdc000 */
[----:B------:R-:W-:Y:S02]  /*18ad0*/  FSEL R81, R81, RZ, P2 ;  /* 0x000000ff51517208 */ /* 0x000fe40001000000 */
[----:B------:R-:W-:Y:S02]  /*18ae0*/  FSEL R59, R59, RZ, !P6 ;  /* 0x000000ff3b3b7208 */ /* 0x000fe40007000000 */
[----:B------:R-:W-:Y:S01]  /*18af0*/  SEL R80, RZ, 0x1, P6 ;  /* 0x00000001ff507807 */ /* 0x000fe20003000000 */
[----:B------:R-:W-:Y:S01]  /*18b00*/  FADD.FTZ R56, R81, R56 ;  /* 0x0000003851387221 */ /* 0x000fe20000010000 */
[----:B------:R-:W-:Y:S01]  /*18b10*/  FSETP.GTU.FTZ.AND P6, PT, R58, UR4, PT ;  /* 0x000000043a007c0b */ /* 0x000fe2000bfdc000 */
[----:B------:R-:W-:Y:S01]  /*18b20*/  FADD.FTZ R58, R120, R59 ;  /* 0x0000003b783a7221 */ /* 0x000fe20000010000 */
[----:B------:R-:W-:Y:S01]  /*18b30*/  FMUL.FTZ R59, R55, UR5 ;  /* 0x00000005373b7c20 */ /* 0x000fe20008410000 */
[----:B------:R-:W-:Y:S01]  /*18b40*/  FSEL R120, R95, RZ, P3 ;  /* 0x000000ff5f787208 */ /* 0x000fe20001800000 */
[----:B------:R-:W-:Y:S01]  /*18b50*/  @P1 FADD.FTZ R56, R48, R56 ;  /* 0x0000003830381221 */ /* 0x000fe20000010000 */
[----:B------:R-:W-:Y:S01]  /*18b60*/  FSEL R96, R96, RZ, P5 ;  /* 0x000000ff60607208 */ /* 0x000fe20002800000 */
[----:B------:R-:W-:Y:S01]  /*18b70*/  @P1 FADD.FTZ R58, R50, R58 ;  /* 0x0000003a323a1221 */ /* 0x000fe20000010000 */
[----:B------:R-:W-:Y:S01]  /*18b80*/  FSEL R59, R59, RZ, !P6 ;  /* 0x000000ff3b3b7208 */ /* 0x000fe20007000000 */
[----:B------:R-:W-:Y:S01]  /*18b90*/  FADD.FTZ R57, R120, R57 ;  /* 0x0000003978397221 */ /* 0x000fe20000010000 */
[----:B------:R-:W-:-:S03]  /*18ba0*/  PRMT R95, R80, 0x7610, R95 ;  /* 0x00007610505f7816 */ /* 0x000fc6000000005f */
[--C-:B------:R-:W-:Y:S01]  /*18bb0*/  FADD.FTZ R59, R59, R96.reuse ;  /* 0x000000603b3b7221 */ /* 0x100fe20000010000 */
[----:B------:R-:W-:Y:S01]  /*18bc0*/  PRMT R96, R98, 0x7610, R96 ;  /* 0x0000761062607816 */ /* 0x000fe20000000060 */
[----:B------:R-:W-:Y:S01]  /*18bd0*/  @P1 FADD.FTZ R57, R49, R57 ;  /* 0x0000003931391221 */ /* 0x000fe20000010000 */
[----:B------:R-:W-:Y:S01]  /*18be0*/  SEL R98, RZ, 0x1, P6 ;  /* 0x00000001ff627807 */ /* 0x000fe20003000000 */
[----:B------:R-:W-:Y:S01]  /*18bf0*/  @P1 FADD.FTZ R59, R51, R59 ;  /* 0x0000003b333b1221 */ /* 0x000fe20000010000 */
[----:B------:R-:W-:Y:S06]  /*18c00*/  BRA `(.L_x_26152) ;  /* 0x0000001000907947 */ /* 0x000fec0003800000 */
.L_x_26127:
        /* <DEDUP_REMOVED lines=15> */
.L_x_26154:
        /* <DEDUP_REMOVED lines=12> */
.L_x_26155:
        /* <DEDUP_REMOVED lines=41> */
[----:B------:R-:W-:-:S07]  /*19050*/  IMAD.MOV.U32 R120, RZ, RZ, RZ ;  /* 0x000000ffff787224 */ /* 0x000fce00078e00ff */
.L_x_26153:
        /* <DEDUP_REMOVED lines=15> */
.L_x_26157:
        /* <DEDUP_REMOVED lines=12> */
.L_x_26158:
        /* <DEDUP_REMOVED lines=41> */
[----:B------:R-:W-:-:S07]  /*194a0*/  MOV R107, R120 ;  /* 0x00000078006b7202 */ /* 0x000fce0000000f00 */
.L_x_26156:
        /* <DEDUP_REMOVED lines=15> */
.L_x_26160:
        /* <DEDUP_REMOVED lines=12> */
.L_x_26161:
        /* <DEDUP_REMOVED lines=42> */
.L_x_26159:
        /* <DEDUP_REMOVED lines=15> */
.L_x_26163:
        /* <DEDUP_REMOVED lines=12> */
.L_x_26164:
        /* <DEDUP_REMOVED lines=42> */
.L_x_26162:
        /* <DEDUP_REMOVED lines=16> */
.L_x_26152:
[----:B------:R-:W-:Y:S01]  /*19e50*/  SEL R80, RZ, 0x1000000, !P5 ;  /* 0x01000000ff507807 */ /* 0x000fe20006800000 */
[C---:B------:R-:W-:Y:S01]  /*19e60*/  IMAD.WIDE.U32 R118, R115.reuse, 0x10, R118 ;  /* 0x0000001073767825 */ /* 0x040fe200078e0076 */
[----:B------:R-:W-:Y:S02]  /*19e70*/  SEL R81, RZ, 0x10000, !P4 ;  /* 0x00010000ff517807 */ /* 0x000fe40006000000 */
[----:B------:R-:W-:Y:S01]  /*19e80*/  SEL R109, RZ, 0x100, !P3 ;  /* 0x00000100ff6d7807 */ /* 0x000fe20005800000 */
[----:B------:R-:W-:Y:S01]  /*19e90*/  IMAD.WIDE.U32 R116, R115, 0x4, R116 ;  /* 0x0000000473747825 */ /* 0x000fe200078e0074 */
[----:B------:R-:W-:Y:S02]  /*19ea0*/  STG.E.128 desc[UR10][R118.64], R56 ;  /* 0x0000003876007986 */ /* 0x000fe4000c101d0a */
[----:B------:R-:W-:Y:S02]  /*19eb0*/  IADD3 R80, PT, PT, R109, R80, R81 ;  /* 0x000000506d507210 */ /* 0x000fe40007ffe051 */
[----:B------:R-:W-:-:S04]  /*19ec0*/  SEL R81, RZ, 0x1, !P2 ;  /* 0x00000001ff517807 */ /* 0x000fc80005000000 */
[----:B------:R-:W-:Y:S01]  /*19ed0*/  IADD3 R81, PT, PT, R80, R81, RZ ;  /* 0x0000005150517210 */ /* 0x000fe20007ffe0ff */
[----:B------:R-:W-:-:S04]  /*19ee0*/  FADD.FTZ R80, RZ, R44 ;  /* 0x0000002cff507221 */ /* 0x000fc80000010000 */
[----:B------:R-:W-:Y:S01]  /*19ef0*/  FADD.FTZ R109, R80, R45 ;  /* 0x0000002d506d7221 */ /* 0x000fe20000010000 */
[----:B------:R0:W-:Y:S03]  /*19f00*/  STG.E desc[UR10][R116.64], R81 ;  /* 0x0000005174007986 */ /* 0x0001e6000c10190a */
        /* <DEDUP_REMOVED lines=27> */
[----:B------:R-:W0:Y:S01]  /*1a0c0*/  LDC.64 R80, c[0x0][0x3b8] ;  /* 0x0000ee00ff507b82 */ /* 0x000e220000000a00 */
        /* <DEDUP_REMOVED lines=10> */
.L_x_26165:
[----:B0-----:R-:W0:Y:S01]  /*1a170*/  SHFL.BFLY PT, R80, R109, 0x1, 0x1f ;  /* 0x0c201f006d507f89 */ /* 0x001e2200000e0000 */
        /* <DEDUP_REMOVED lines=87> */
.L_x_26167:
[----:B------:R-:W-:Y:S05]  /*1a6f0*/  BSYNC.RECONVERGENT B0 ;  /* 0x0000000000007941 */ /* 0x000fea0003800200 */
.L_x_26166:
        /* <DEDUP_REMOVED lines=15> */
.L_x_26169:
[----:B------:R-:W-:Y:S05]  /*1a7f0*/  BSYNC.RECONVERGENT B0 ;  /* 0x0000000000007941 */ /* 0x000fea0003800200 */
.L_x_26168:
[----:B------:R-:W1:Y:S01]  /*1a800*/  SHFL.DOWN PT, R119, R118, 0x4, 0x1f ;  /* 0x08801f0076777f89 */ /* 0x000e6200000e0000 */
[-C--:B------:R-:W-:Y:S01]  /*1a810*/  I2FP.F32.U32 R121, R118.reuse ;  /* 0x0000007600797245 */ /* 0x080fe20000201000 */
[----:B------:R-:W-:Y:S01]  /*1a820*/  UPLOP3.LUT UP1, UPT, UPT, UPT, UP1, 0x40, 0x4 ;  /* 0x000000000004789c */ /* 0x000fe20003f2e810 */
[----:B------:R-:W-:Y:S01]  /*1a830*/  ISETP.NE.AND P1, PT, R109, RZ, PT ;  /* 0x000000ff6d00720c */ /* 0x000fe20003f25270 */
[----:B0-----:R-:W0:Y:S01]  /*1a840*/  SHFL.DOWN PT, R120, R80, 0x4, 0x1f ;  /* 0x08801f0050787f89 */ /* 0x001e2200000e0000 */
[----:B------:R-:W-:Y:S02]  /*1a850*/  ISETP.NE.AND P2, PT, RZ, UR39, PT ;  /* 0x00000027ff007c0c */ /* 0x000fe4000bf45270 */
[----:B-1----:R-:W-:Y:S02]  /*1a860*/  I2FP.F32.S32 R117, R119 ;  /* 0x0000007700757245 */ /* 0x002fe40000201400 */
[----:B------:R-:W-:Y:S01]  /*1a870*/  IADD3 R116, PT, PT, R119, R118, RZ ;  /* 0x0000007677747210 */ /* 0x000fe20007ffe0ff */
[----:B0-----:R-:W-:-:S02]  /*1a880*/  FADD.FTZ R119, -R120, R80 ;  /* 0x0000005078777221 */ /* 0x001fc40000010100 */
[----:B------:R-:W-:Y:S01]  /*1a890*/  FMUL.FTZ R120, R120, R117 ;  /* 0x0000007578787220 */ /* 0x000fe20000410000 */
[----:B------:R-:W-:Y:S01]  /*1a8a0*/  I2FP.F32.S32 R118, R116 ;  /* 0x0000007400767245 */ /* 0x000fe20000201400 */
[----:B------:R-:W-:Y:S02]  /*1a8b0*/  FMUL.FTZ R119, R119, R119 ;  /* 0x0000007777777220 */ /* 0x000fe40000410000 */
[----:B------:R-:W-:Y:S02]  /*1a8c0*/  FFMA.FTZ R123, R121, R80, R120 ;  /* 0x00000050797b7223 */ /* 0x000fe40000010078 */
[----:B------:R-:W0:Y:S01]  /*1a8d0*/  MUFU.RCP R80, R118 ;  /* 0x0000007600507308 */ /* 0x000e220000001000 */
[----:B------:R-:W-:Y:S01]  /*1a8e0*/  FMUL.FTZ R122, R119, R121 ;  /* 0x00000079777a7220 */ /* 0x000fe20000410000 */
[----:B------:R-:W1:Y:S03]  /*1a8f0*/  SHFL.DOWN PT, R120, R81, 0x4, 0x1f ;  /* 0x08801f0051787f89 */ /* 0x000e6600000e0000 */
[----:B------:R-:W-:Y:S01]  /*1a900*/  FMUL.FTZ R122, R122, R117 ;  /* 0x000000757a7a7220 */ /* 0x000fe20000410000 */
[----:B------:R-:W2:Y:S01]  /*1a910*/  SHFL.DOWN PT, R121, R116, 0x2, 0x1f ;  /* 0x08401f0074797f89 */ /* 0x000ea200000e0000 */
[----:B0-----:R-:W-:-:S05]  /*1a920*/  FMUL.FTZ R119, R80, R123 ;  /* 0x0000007b50777220 */ /* 0x001fca0000410000 */
[----:B------:R-:W0:Y:S01]  /*1a930*/  SHFL.DOWN PT, R123, R119, 0x2, 0x1f ;  /* 0x08401f00777b7f89 */ /* 0x000e2200000e0000 */
[----:B-1----:R-:W-:-:S04]  /*1a940*/  FADD.FTZ R117, R120, R81 ;  /* 0x0000005178757221 */ /* 0x002fc80000010000 */
[----:B------:R-:W-:Y:S01]  /*1a950*/  FFMA.FTZ R117, R80, R122, R117 ;  /* 0x0000007a50757223 */ /* 0x000fe20000010075 */
[----:B--2---:R-:W-:Y:S01]  /*1a960*/  I2FP.F32.S32 R120, R121 ;  /* 0x0000007900787245 */ /* 0x004fe20000201400 */
[----:B------:R-:W-:-:S03]  /*1a970*/  IMAD.IADD R80, R116, 0x1, R121 ;  /* 0x0000000174507824 */ /* 0x000fc600078e0279 */
[----:B------:R-:W1:Y:S01]  /*1a980*/  SHFL.DOWN PT, R122, R117, 0x2, 0x1f ;  /* 0x08401f00757a7f89 */ /* 0x000e6200000e0000 */
[----:B0-----:R-:W-:Y:S01]  /*1a990*/  FADD.FTZ R81, R119, -R123 ;  /* 0x8000007b77517221 */ /* 0x001fe20000010000 */
[----:B------:R-:W-:-:S03]  /*1a9a0*/  FMUL.FTZ R123, R123, R120 ;  /* 0x000000787b7b7220 */ /* 0x000fc60000410000 */
[----:B------:R-:W-:Y:S01]  /*1a9b0*/  FMUL.FTZ R81, R81, R81 ;  /* 0x0000005151517220 */ /* 0x000fe20000410000 */
[C---:B------:R-:W-:Y:S02]  /*1a9c0*/  FFMA.FTZ R123, R118.reuse, R119, R123 ;  /* 0x00000077767b7223 */ /* 0x040fe4000001007b */
[----:B------:R-:W0:Y:S01]  /*1a9d0*/  SHFL.DOWN PT, R119, R80, 0x1, 0x1f ;  /* 0x08201f0050777f89 */ /* 0x000e2200000e0000 */
[----:B------:R-:W-:Y:S01]  /*1a9e0*/  FMUL.FTZ R121, R118, R81 ;  /* 0x0000005176797220 */ /* 0x000fe20000410000 */
[----:B------:R-:W-:-:S03]  /*1a9f0*/  I2FP.F32.S32 R81, R80 ;  /* 0x0000005000517245 */ /* 0x000fc60000201400 */
[----:B------:R-:W-:Y:S01]  /*1aa00*/  FMUL.FTZ R120, R121, R120 ;  /* 0x0000007879787220 */ /* 0x000fe20000410000 */
[----:B------:R-:W2:Y:S02]  /*1aa10*/  MUFU.RCP R118, R81 ;  /* 0x0000005100767308 */ /* 0x000ea40000001000 */
[----:B--2---:R-:W-:Y:S01]  /*1aa20*/  FMUL.FTZ R116, R118, R123 ;  /* 0x0000007b76747220 */ /* 0x004fe20000410000 */
[----:B-1----:R-:W-:Y:S01]  /*1aa30*/  FADD.FTZ R123, R117, R122 ;  /* 0x0000007a757b7221 */ /* 0x002fe20000010000 */
[----:B0-----:R-:W-:-:S03]  /*1aa40*/  I2FP.F32.S32 R122, R119 ;  /* 0x00000077007a7245 */ /* 0x001fc60000201400 */
[----:B------:R-:W0:Y:S01]  /*1aa50*/  SHFL.DOWN PT, R121, R116, 0x1, 0x1f ;  /* 0x08201f0074797f89 */ /* 0x000e2200000e0000 */
[----:B------:R-:W-:Y:S01]  /*1aa60*/  FFMA.FTZ R118, R118, R120, R123 ;  /* 0x0000007876767223 */ /* 0x000fe2000001007b */
[----:B------:R-:W-:-:S04]  /*1aa70*/  IADD3 R120, PT, PT, R80, R119, RZ ;  /* 0x0000007750787210 */ /* 0x000fc80007ffe0ff */
[----:B------:R-:W1:Y:S01]  /*1aa80*/  SHFL.DOWN PT, R123, R118, 0x1, 0x1f ;  /* 0x08201f00767b7f89 */ /* 0x000e6200000e0000 */
[----:B------:R-:W-:-:S04]  /*1aa90*/  I2FP.F32.S32 R120, R120 ;  /* 0x0000007800787245 */ /* 0x000fc80000201400 */
[----:B------:R-:W2:Y:S01]  /*1aaa0*/  MUFU.RCP R117, R120 ;  /* 0x0000007800757308 */ /* 0x000ea20000001000 */
[----:B0-----:R-:W-:Y:S01]  /*1aab0*/  FADD.FTZ R119, R116, -R121 ;  /* 0x8000007974777221 */ /* 0x001fe20000010000 */
[----:B------:R-:W-:-:S03]  /*1aac0*/  FMUL.FTZ R124, R121, R122 ;  /* 0x0000007a797c7220 */ /* 0x000fc60000410000 */
[----:B------:R-:W-:Y:S01]  /*1aad0*/  FMUL.FTZ R80, R119, R119 ;  /* 0x0000007777507220 */ /* 0x000fe20000410000 */
[C---:B------:R-:W-:Y:S02]  /*1aae0*/  FFMA.FTZ R124, R81.reuse, R116, R124 ;  /* 0x00000074517c7223 */ /* 0x040fe4000001007c */
[----:B------:R-:W0:Y:S01]  /*1aaf0*/  LDC R116, c[0x0][0x448] ;  /* 0x00011200ff747b82 */ /* 0x000e220000000800 */
[----:B------:R-:W-:Y:S01]  /*1ab00*/  FMUL.FTZ R80, R81, R80 ;  /* 0x0000005051507220 */ /* 0x000fe20000410000 */
[----:B--2---:R-:W-:-:S03]  /*1ab10*/  FMUL.FTZ R121, R117, R124 ;  /* 0x0000007c75797220 */ /* 0x004fc60000410000 */
[----:B------:R-:W-:Y:S01]  /*1ab20*/  FMUL.FTZ R122, R80, R122 ;  /* 0x0000007a507a7220 */ /* 0x000fe20000410000 */
[----:B-1----:R-:W-:Y:S01]  /*1ab30*/  FADD.FTZ R80, R118, R123 ;  /* 0x0000007b76507221 */ /* 0x002fe20000010000 */
[----:B------:R-:W-:Y:S01]  /*1ab40*/  MOV R123, UR18 ;  /* 0x00000012007b7c02 */ /* 0x000fe20008000f00 */
[----:B------:R-:W1:Y:S01]  /*1ab50*/  SHFL.IDX PT, R121, R121, RZ, 0x1f ;  /* 0x00001fff79797589 */ /* 0x000e6200000e0000 */
[----:B------:R-:W2:Y:S01]  /*1ab60*/  @!P1 LDC.64 R118, c[0x0][0x3c0] ;  /* 0x0000f000ff769b82 */ /* 0x000ea20000000a00 */
[----:B------:R-:W-:-:S05]  /*1ab70*/  FFMA.FTZ R122, R117, R122, R80 ;  /* 0x0000007a757a7223 */ /* 0x000fca0000010050 */
[----:B------:R-:W0:Y:S01]  /*1ab80*/  SHFL.IDX PT, R81, R122, RZ, 0x1f ;  /* 0x00001fff7a517589 */ /* 0x000e2200000e0000 */
        /* <DEDUP_REMOVED lines=23> */
[C---:B------:R-:W-:Y:S01]  /*1ad00*/  FADD.FTZ R123, -R117.reuse, R44 ;  /* 0x0000002c757b7221 */ /* 0x040fe20000010100 */
[C---:B-1----:R-:W-:Y:S01]  /*1ad10*/  FMUL.FTZ R46, R116.reuse, R45 ;  /* 0x0000002d742e7220 */ /* 0x042fe20000410000 */
[C---:B--2---:R-:W-:Y:S01]  /*1ad20*/  FMUL.FTZ R118, R116.reuse, R47 ;  /* 0x0000002f74767220 */ /* 0x044fe20000410000 */
[C---:B------:R-:W-:Y:S01]  /*1ad30*/  FMUL.FTZ R120, R116.reuse, R125 ;  /* 0x0000007d74787220 */ /* 0x040fe20000410000 */
[----:B------:R0:W-:Y:S01]  /*1ad40*/  @!P1 STG.E desc[UR10][R80.64], R116 ;  /* 0x0000007450009986 */ /* 0x0001e2000c10190a */
[----:B------:R-:W-:Y:S01]  /*1ad50*/  FMUL.FTZ R44, R116, R123 ;  /* 0x0000007b742c7220 */ /* 0x000fe20000410000 */
        /* <DEDUP_REMOVED lines=10> */
[----:B0-----:R-:W0:Y:S01]  /*1ae00*/  LDC.64 R80, c[0x0][0x428] ;  /* 0x00010a00ff507b82 */ /* 0x001e220000000a00 */
        /* <DEDUP_REMOVED lines=23> */
[----:B0-----:R-:W-:-:S04]  /*1af80*/  IMAD.WIDE.U32 R118, R108, 0x10, R80 ;  /* 0x000000106c767825 */ /* 0x001fc800078e0050 */
[C---:B------:R-:W-:Y:S01]  /*1af90*/  FMUL.FTZ R108, R116.reuse, R43 ;  /* 0x0000002b746c7220 */ /* 0x040fe20000410000 */
[C---:B------:R-:W-:Y:S01]  /*1afa0*/  FMUL.FTZ R43, R116.reuse, R31 ;  /* 0x0000001f742b7220 */ /* 0x040fe20000410000 */
[C---:B------:R-:W-:Y:S01]  /*1afb0*/  FMUL.FTZ R58, R116.reuse, R58 ;  /* 0x0000003a743a7220 */ /* 0x040fe20000410000 */
[----:B------:R-:W-:Y:S01]  /*1afc0*/  IMAD.WIDE.U32 R120, R111, 0x10, R80 ;  /* 0x000000106f787825 */ /* 0x000fe200078e0050 */
[----:B------:R0:W-:Y:S03]  /*1afd0*/  STG.E.128 desc[UR10][R118.64], R44 ;  /* 0x0000002c76007986 */ /* 0x0001e6000c101d0a */
        /* <DEDUP_REMOVED lines=12> */
[C---:B0-----:R-:W-:Y:S01]  /*1b0a0*/  FMUL.FTZ R118, R116.reuse, R40 ;  /* 0x0000002874767220 */ /* 0x041fe20000410000 */
        /* <DEDUP_REMOVED lines=8> */
[----:B------:R-:W-:Y:S01]  /*1b130*/  FMUL.FTZ R40, R116, R28 ;  /* 0x0000001c74287220 */ /* 0x000fe20000410000 */
[----:B------:R-:W-:-:S04]  /*1b140*/  IMAD.WIDE.U32 R110, R110, 0x10, R80 ;  /* 0x000000106e6e7825 */ /* 0x000fc800078e0050 */
[----:B------:R-:W-:Y:S01]  /*1b150*/  FFMA.FTZ R28, R32, R9, R8 ;  /* 0x00000009201c7223 */ /* 0x000fe20000010008 */
[----:B------:R0:W-:Y:S01]  /*1b160*/  STG.E.128 desc[UR10][R120.64], R24 ;  /* 0x0000001878007986 */ /* 0x0001e2000c101d0a */
[----:B------:R-:W-:-:S04]  /*1b170*/  IMAD.WIDE.U32 R116, R112, 0x10, R80 ;  /* 0x0000001070747825 */ /* 0x000fc800078e0050 */
[----:B------:R-:W-:Y:S01]  /*1b180*/  FFMA.FTZ R32, R40, R13, R6 ;  /* 0x0000000d28207223 */ /* 0x000fe20000010006 */
[----:B------:R-:W-:Y:S01]  /*1b190*/  FFMA.FTZ R40, R56, R21, R2 ;  /* 0x0000001538287223 */ /* 0x000fe20000010002 */
[----:B------:R-:W-:-:S04]  /*1b1a0*/  IMAD.WIDE.U32 R112, R113, 0x10, R80 ;  /* 0x0000001071707825 */ /* 0x000fc800078e0050 */
[----:B------:R-:W-:-:S04]  /*1b1b0*/  IMAD.WIDE.U32 R118, R114, 0x10, R80 ;  /* 0x0000001072767825 */ /* 0x000fc800078e0050 */
[----:B------:R-:W-:-:S04]  /*1b1c0*/  IMAD.WIDE.U32 R80, R115, 0x10, R80 ;  /* 0x0000001073507825 */ /* 0x000fc800078e0050 */
        /* <DEDUP_REMOVED lines=8> */
[----:B------:R0:W-:Y:S04]  /*1b250*/  STG.E.128 desc[UR10][R110.64], R24 ;  /* 0x000000186e007986 */ /* 0x0001e8000c101d0a */
[----:B------:R0:W-:Y:S04]  /*1b260*/  STG.E.128 desc[UR10][R116.64], R28 ;  /* 0x0000001c74007986 */ /* 0x0001e8000c101d0a */
[----:B------:R0:W-:Y:S04]  /*1b270*/  STG.E.128 desc[UR10][R112.64], R32 ;  /* 0x0000002070007986 */ /* 0x0001e8000c101d0a */
[----:B------:R0:W-:Y:S04]  /*1b280*/  STG.E.128 desc[UR10][R118.64], R36 ;  /* 0x0000002476007986 */ /* 0x0001e8000c101d0a */
[----:B------:R0:W-:Y:S01]  /*1b290*/  STG.E.128 desc[UR10][R80.64], R40 ;  /* 0x0000002850007986 */ /* 0x0001e2000c101d0a */
[----:B------:R-:W-:Y:S05]  /*1b2a0*/  BRA.U !UP0, `(.L_x_26170) ;  /* 0xfffffe5d08487547 */ /* 0x000fea000b83ffff */
[----:B------:R-:W-:Y:S05]  /*1b2b0*/  EXIT ;  /* 0x000000000000794d */ /* 0x000fea0003800000 */
.L_x_26171:
        /* <DEDUP_REMOVED lines=12> */
.L_x_27915:


//--------------------- .text._ZN10layer_norm31ln_parallel_residual_fwd_kernelINS_13Kernel_traitsIfffffjLj7168ELj1ELj1ELj8ELj16ENS_18Kernel_traits_baseILj7168EfffffjLj256EEEEELb0ELb0ELb0EEEvNS_9FwdParamsE --------------------------
	.section	.text._ZN10layer_norm31ln_parallel_residual_fwd_kernelINS_13Kernel_traitsIfffffjLj7168ELj1ELj1ELj8ELj16ENS_18Kernel_traits_baseILj7168EfffffjLj256EEEEELb0ELb0ELb0EEEvNS_9FwdParamsE,"ax",@progbits
	.align	128
        .global         _ZN10layer_norm31ln_parallel_residual_fwd_kernelINS_13Kernel_traitsIfffffjLj7168ELj1ELj1ELj8ELj16ENS_18Kernel_traits_baseILj7168EfffffjLj256EEEEELb0ELb0ELb0EEEvNS_9FwdParamsE
        .type           _ZN10layer_norm31ln_parallel_residual_fwd_kernelINS_13Kernel_traitsIfffffjLj7168ELj1ELj1ELj8ELj16ENS_18Kernel_traits_baseILj7168EfffffjLj256EEEEELb0ELb0ELb0EEEvNS_9FwdParamsE,@function
        .size           _ZN10layer_norm31ln_parallel_residual_fwd_kernelINS_13Kernel_traitsIfffffjLj7168ELj1ELj1ELj8ELj16ENS_18Kernel_traits_baseILj7168EfffffjLj256EEEEELb0ELb0ELb0EEEvNS_9FwdParamsE,(.L_x_27916 - _ZN10layer_norm31ln_parallel_residual_fwd_kernelINS_13Kernel_traitsIfffffjLj7168ELj1ELj1ELj8ELj16ENS_18Kernel_traits_baseILj7168EfffffjLj256EEEEELb0ELb0ELb0EEEvNS_9FwdParamsE)
        .other          _ZN10layer_norm31ln_parallel_residual_fwd_kernelINS_13Kernel_traitsIfffffjLj7168ELj1ELj1ELj8ELj16ENS_18Kernel_traits_baseILj7168EfffffjLj256EEEEELb0ELb0ELb0EEEvNS_9FwdParamsE,@"STO_CUDA_ENTRY STV_DEFAULT"
_ZN10layer_norm31ln_parallel_residual_fwd_kernelINS_13Kernel_traitsIfffffjLj7168ELj1ELj1ELj8ELj16ENS_18Kernel_traits_baseILj7168EfffffjLj256EEEEELb0ELb0ELb0EEEvNS_9FwdParamsE:
.text._ZN10layer_norm31ln_parallel_residual_fwd_kernelINS_13Kernel_traitsIfffffjLj7168ELj1ELj1ELj8ELj16ENS_18Kernel_traits_baseILj7168EfffffjLj256EEEEELb0ELb0ELb0EEEvNS_9FwdParamsE:
        /* <DEDUP_REMOVED lines=65> */
[----:B------:R-:W-:Y:S02]  /*0410*/  ISETP.GE.U32.AND P1, PT, R2, 0x700, PT ;  /* 0x000007000200780c */ /* 0x000fe40003f26070 */
        /* <DEDUP_REMOVED lines=61> */
.L_x_26174:
        /* <DEDUP_REMOVED lines=18> */
[----:B------:R-:W5:Y:S02]  /*0910*/  @P0 LDG.E.128 R32, desc[UR6][R6.64] ;  /* 0x0000000606200981 */ /* 0x000f64000c1e1d00 */
        /* <DEDUP_REMOVED lines=9> */
[----:B------:R-:W5:Y:S02]  /*09b0*/  @P1 LDG.E.128 R36, desc[UR6][R16.64] ;  /* 0x0000000610241981 */ /* 0x000f64000c1e1d00 */
[----:B------:R-:W1:Y:S08]  /*09c0*/  LDC.64 R24, c[0x0][0x3d0] ;  /* 0x0000f400ff187b82 */ /* 0x000e700000000a00 */
[----:B------:R-:W4:Y:S08]  /*09d0*/  LDC.64 R26, c[0x0][0x3d8] ;  /* 0x0000f600ff1a7b82 */ /* 0x000f300000000a00 */
[----:B------:R-:W4:Y:S08]  /*09e0*/  @P3 LDC.64 R28, c[0x0][0x440] ;  /* 0x00011000ff1c3b82 */ /* 0x000f300000000a00 */
[----:B------:R-:W4:Y:S01]  /*09f0*/  LDC.64 R30, c[0x0][0x3d0] ;  /* 0x0000f400ff1e7b82 */ /* 0x000f220000000a00 */
[----:B--2---:R-:W-:-:S04]  /*0a00*/  @P2 IMAD.WIDE.U32 R18, R4, 0x10, R18 ;  /* 0x0000001004122825 */ /* 0x004fc800078e0012 */
[C---:B---3--:R-:W-:Y:S01]  /*0a10*/  @P2 IMAD.WIDE.U32 R20, R4.reuse, 0x10, R20 ;  /* 0x0000001004142825 */ /* 0x048fe200078e0014 */
[----:B------:R-:W5:Y:S02]  /*0a20*/  @P2 LDG.E.128 R108, desc[UR6][R18.64] ;  /* 0x00000006126c2981 */ /* 0x000f64000c1e1d00 */
[----:B------:R-:W2:Y:S01]  /*0a30*/  LDC.64 R56, c[0x0][0x3d8] ;  /* 0x0000f600ff387b82 */ /* 0x000ea20000000a00 */
[C---:B0-----:R-:W-:Y:S01]  /*0a40*/  @P2 IMAD.WIDE.U32 R22, R4.reuse, 0x10, R22 ;  /* 0x0000001004162825 */ /* 0x041fe200078e0016 */
[----:B------:R-:W-:Y:S01]  /*0a50*/  @P2 IADD3 R4, PT, PT, R4, 0x100, RZ ;  /* 0x0000010004042810 */ /* 0x000fe20007ffe0ff */
[----:B------:R-:W5:Y:S04]  /*0a60*/  @P2 LDG.E.128 R104, desc[UR6][R20.64] ;  /* 0x0000000614682981 */ /* 0x000f68000c1e1d00 */
[C---:B-1----:R-:W-:Y:S01]  /*0a70*/  @P3 IMAD.WIDE.U32 R24, R4.reuse, 0x10, R24 ;  /* 0x0000001004183825 */ /* 0x042fe200078e0018 */
[----:B------:R-:W5:Y:S01]  /*0a80*/  @P2 LDG.E.128 R40, desc[UR6][R22.64] ;  /* 0x0000000616282981 */ /* 0x000f62000c1e1d00 */
[----:B------:R-:W0:Y:S02]  /*0a90*/  @P4 LDC.64 R58, c[0x0][0x440] ;  /* 0x00011000ff3a4b82 */ /* 0x000e240000000a00 */
[C---:B----4-:R-:W-:Y:S01]  /*0aa0*/  @P3 IMAD.WIDE.U32 R26, R4.reuse, 0x10, R26 ;  /* 0x00000010041a3825 */ /* 0x050fe200078e001a */
[----:B------:R-:W5:Y:S03]  /*0ab0*/  @P3 LDG.E.128 R100, desc[UR6][R24.64] ;  /* 0x0000000618643981 */ /* 0x000f66000c1e1d00 */
[C---:B------:R-:W-:Y:S01]  /*0ac0*/  @P3 IMAD.WIDE.U32 R28, R4.reuse, 0x10, R28 ;  /* 0x00000010041c3825 */ /* 0x040fe200078e001c */
[----:B------:R-:W-:Y:S01]  /*0ad0*/  @P3 IADD3 R4, PT, PT, R4, 0x100, RZ ;  /* 0x0000010004043810 */ /* 0x000fe20007ffe0ff */
[----:B------:R-:W5:Y:S01]  /*0ae0*/  @P3 LDG.E.128 R96, desc[UR6][R26.64] ;  /* 0x000000061a603981 */ /* 0x000f62000c1e1d00 */
[----:B------:R-:W1:Y:S03]  /*0af0*/  LDC.64 R60, c[0x0][0x3d0] ;  /* 0x0000f400ff3c7b82 */ /* 0x000e660000000a00 */
[----:B------:R-:W-:Y:S01]  /*0b00*/  @P4 IMAD.WIDE.U32 R30, R4, 0x10, R30 ;  /* 0x00000010041e4825 */ /* 0x000fe200078e001e */
[----:B------:R-:W5:Y:S04]  /*0b10*/  @P3 LDG.E.128 R44, desc[UR6][R28.64] ;  /* 0x000000061c2c3981 */ /* 0x000f68000c1e1d00 */
[----:B------:R-:W5:Y:S01]  /*0b20*/  @P4 LDG.E.128 R92, desc[UR6][R30.64] ;  /* 0x000000061e5c4981 */ /* 0x000f62000c1e1d00 */
[----:B------:R-:W3:Y:S08]  /*0b30*/  LDC.64 R62, c[0x0][0x3d8] ;  /* 0x0000f600ff3e7b82 */ /* 0x000ef00000000a00 */
[----:B------:R-:W4:Y:S01]  /*0b40*/  @P5 LDC.64 R64, c[0x0][0x440] ;  /* 0x00011000ff405b82 */ /* 0x000f220000000a00 */
[----:B------:R-:W-:Y:S01]  /*0b50*/  ISETP.GE.U32.AND P1, PT, R2, 0x700, PT ;  /* 0x000007000200780c */ /* 0x000fe20003f26070 */
[----:B--2---:R-:W-:-:S04]  /*0b60*/  @P4 IMAD.WIDE.U32 R56, R4, 0x10, R56 ;  /* 0x0000001004384825 */ /* 0x004fc800078e0038 */
[C---:B0-----:R-:W-:Y:S01]  /*0b70*/  @P4 IMAD.WIDE.U32 R58, R4.reuse, 0x10, R58 ;  /* 0x00000010043a4825 */ /* 0x041fe200078e003a */
[----:B------:R-:W-:Y:S01]  /*0b80*/  @P4 IADD3 R4, PT, PT, R4, 0x100, RZ ;  /* 0x0000010004044810 */ /* 0x000fe20007ffe0ff */
[----:B------:R-:W5:Y:S04]  /*0b90*/  @P4 LDG.E.128 R88, desc[UR6][R56.64] ;  /* 0x0000000638584981 */ /* 0x000f68000c1e1d00 */
[C---:B-1----:R-:W-:Y:S01]  /*0ba0*/  @P5 IMAD.WIDE.U32 R60, R4.reuse, 0x10, R60 ;  /* 0x00000010043c5825 */ /* 0x042fe200078e003c */
[----:B------:R-:W5:Y:S03]  /*0bb0*/  @P4 LDG.E.128 R48, desc[UR6][R58.64] ;  /* 0x000000063a304981 */ /* 0x000f66000c1e1d00 */
[----:B---3--:R-:W-:Y:S01]  /*0bc0*/  @P5 IMAD.WIDE.U32 R62, R4, 0x10, R62 ;  /* 0x00000010043e5825 */ /* 0x008fe200078e003e */
[----:B------:R0:W5:Y:S01]  /*0bd0*/  @P5 LDG.E.128 R84, desc[UR6][R60.64] ;  /* 0x000000063c545981 */ /* 0x000162000c1e1d00 */
[----:B------:R-:W-:-:S02]  /*0be0*/  CS2R R78, SRZ ;  /* 0x00000000004e7805 */ /* 0x000fc4000001ff00 */
[----:B----4-:R-:W-:Y:S01]  /*0bf0*/  @P5 IMAD.WIDE.U32 R64, R4, 0x10, R64 ;  /* 0x0000001004405825 */ /* 0x010fe200078e0040 */
[----:B------:R1:W5:Y:S01]  /*0c00*/  @P5 LDG.E.128 R80, desc[UR6][R62.64] ;  /* 0x000000063e505981 */ /* 0x000362000c1e1d00 */
[----:B------:R-:W-:Y:S02]  /*0c10*/  CS2R R76, SRZ ;  /* 0x00000000004c7805 */ /* 0x000fe4000001ff00 */
[----:B------:R-:W-:Y:S02]  /*0c20*/  CS2R R74, SRZ ;  /* 0x00000000004a7805 */ /* 0x000fe4000001ff00 */
[----:B------:R-:W-:Y:S01]  /*0c30*/  CS2R R72, SRZ ;  /* 0x0000000000487805 */ /* 0x000fe2000001ff00 */
[----:B------:R2:W5:Y:S01]  /*0c40*/  @P5 LDG.E.128 R52, desc[UR6][R64.64] ;  /* 0x0000000640345981 */ /* 0x000562000c1e1d00 */
[----:B------:R-:W-:Y:S02]  /*0c50*/  CS2R R70, SRZ ;  /* 0x0000000000467805 */ /* 0x000fe4000001ff00 */
[----:B------:R-:W-:-:S02]  /*0c60*/  CS2R R68, SRZ ;  /* 0x0000000000447805 */ /* 0x000fc4000001ff00 */
[----:B------:R-:W-:Y:S02]  /*0c70*/  CS2R R66, SRZ ;  /* 0x0000000000427805 */ /* 0x000fe4000001ff00 */
[----:B0-----:R-:W-:Y:S02]  /*0c80*/  CS2R R60, SRZ ;  /* 0x00000000003c7805 */ /* 0x001fe4000001ff00 */
[----:B------:R-:W-:Y:S02]  /*0c90*/  CS2R R58, SRZ ;  /* 0x00000000003a7805 */ /* 0x000fe4000001ff00 */
[----:B-1----:R-:W-:Y:S02]  /*0ca0*/  CS2R R62, SRZ ;  /* 0x00000000003e7805 */ /* 0x002fe4000001ff00 */
[----:B------:R-:W-:Y:S02]  /*0cb0*/  CS2R R56, SRZ ;  /* 0x0000000000387805 */ /* 0x000fe4000001ff00 */
[----:B------:R-:W-:-:S02]  /*0cc0*/  @P5 IADD3 R4, PT, PT, R4, 0x100, RZ ;  /* 0x0000010004045810 */ /* 0x000fc40007ffe0ff */
        /* <DEDUP_REMOVED lines=26> */
.L_x_26173:
        /* <DEDUP_REMOVED lines=20> */
[----:B------:R1:W5:Y:S05]  /*0fb0*/  @P0 LDG.E.128 R56, desc[UR6][R6.64] ;  /* 0x0000000606380981 */ /* 0x00036a000c1e1d00 */
[----:B------:R-:W1:Y:S01]  /*0fc0*/  LDC.64 R22, c[0x0][0x3d0] ;  /* 0x0000f400ff167b82 */ /* 0x000e620000000a00 */
[----:B------:R1:W5:Y:S01]  /*0fd0*/  @P0 LDG.E.128 R120, desc[UR6][R10.64] ;  /* 0x000000060a780981 */ /* 0x000362000c1e1d00 */
[----:B------:R-:W-:Y:S01]  /*0fe0*/  ISETP.GE.U32.AND P5, PT, R2, 0x600, PT ;  /* 0x000006000200780c */ /* 0x000fe20003fa6070 */
[----:B---3--:R-:W-:-:S05]  /*0ff0*/  @P0 IMAD.WIDE.U32 R12, R4, 0x10, R12 ;  /* 0x00000010040c0825 */ /* 0x008fca00078e000c */
[----:B------:R-:W3:Y:S01]  /*1000*/  @P1 LDC.64 R20, c[0x0][0x440] ;  /* 0x00011000ff141b82 */ /* 0x000ee20000000a00 */
[----:B------:R-:W-:Y:S01]  /*1010*/  @P0 LOP3.LUT R4, R4, 0x100, RZ, 0xfc, !PT ;  /* 0x0000010004040812 */ /* 0x000fe200078efcff */
[----:B------:R3:W5:Y:S06]  /*1020*/  @P0 LDG.E.128 R32, desc[UR6][R12.64] ;  /* 0x000000060c200981 */ /* 0x00076c000c1e1d00 */
        /* <DEDUP_REMOVED lines=9> */
[----:B------:R2:W5:Y:S06]  /*10c0*/  @P1 LDG.E.128 R60, desc[UR6][R16.64] ;  /* 0x00000006103c1981 */ /* 0x00056c000c1e1d00 */
[----:B-1----:R-:W1:Y:S01]  /*10d0*/  @P3 LDC.64 R6, c[0x0][0x438] ;  /* 0x00010e00ff063b82 */ /* 0x002e620000000a00 */
[----:B------:R2:W5:Y:S07]  /*10e0*/  @P1 LDG.E.128 R112, desc[UR6][R18.64] ;  /* 0x0000000612701981 */ /* 0x00056e000c1e1d00 */
[----:B------:R-:W0:Y:S01]  /*10f0*/  @P3 LDC.64 R10, c[0x0][0x440] ;  /* 0x00011000ff0a3b82 */ /* 0x000e220000000a00 */
[----:B---3--:R-:W-:-:S07]  /*1100*/  @P1 IMAD.WIDE.U32 R20, R4, 0x10, R20 ;  /* 0x0000001004141825 */ /* 0x008fce00078e0014 */
[----:B------:R-:W3:Y:S01]  /*1110*/  LDC.64 R12, c[0x0][0x3d0] ;  /* 0x0000f400ff0c7b82 */ /* 0x000ee20000000a00 */
[----:B------:R-:W-:Y:S01]  /*1120*/  @P1 IADD3 R4, PT, PT, R4, 0x100, RZ ;  /* 0x0000010004041810 */ /* 0x000fe20007ffe0ff */
[----:B------:R0:W5:Y:S06]  /*1130*/  @P1 LDG.E.128 R36, desc[UR6][R20.64] ;  /* 0x0000000614241981 */ /* 0x00016c000c1e1d00 */
        /* <DEDUP_REMOVED lines=9> */
[----:B------:R0:W5:Y:S06]  /*11d0*/  @P2 LDG.E.128 R64, desc[UR6][R24.64] ;  /* 0x0000000618402981 */ /* 0x00016c000c1e1d00 */
[----:B------:R-:W2:Y:S01]  /*11e0*/  LDC.64 R16, c[0x0][0x3d8] ;  /* 0x0000f600ff107b82 */ /* 0x000ea20000000a00 */
[----:B------:R-:W-:-:S07]  /*11f0*/  @P2 IMAD.WIDE.U32 R28, R4, 0x10, R28 ;  /* 0x00000010041c2825 */ /* 0x000fce00078e001c */
[----:B------:R-:W2:Y:S01]  /*1200*/  @P5 LDC.64 R18, c[0x0][0x440] ;  /* 0x00011000ff125b82 */ /* 0x000ea20000000a00 */
[----:B------:R-:W-:Y:S01]  /*1210*/  @P2 IADD3 R4, PT, PT, R4, 0x100, RZ ;  /* 0x0000010004042810 */ /* 0x000fe20007ffe0ff */
[----:B------:R0:W5:Y:S04]  /*1220*/  @P2 LDG.E.128 R104, desc[UR6][R26.64] ;  /* 0x000000061a682981 */ /* 0x000168000c1e1d00 */
[C---:B----4-:R-:W-:Y:S01]  /*1230*/  @P3 IMAD.WIDE.U32 R30, R4.reuse, 0x10, R30 ;  /* 0x00000010041e3825 */ /* 0x050fe200078e001e */
[----:B------:R4:W5:Y:S03]  /*1240*/  @P2 LDG.E.128 R40, desc[UR6][R28.64] ;  /* 0x000000061c282981 */ /* 0x000966000c1e1d00 */
[C---:B-1----:R-:W-:Y:S01]  /*1250*/  @P3 IMAD.WIDE.U32 R6, R4.reuse, 0x10, R6 ;  /* 0x0000001004063825 */ /* 0x042fe200078e0006 */
[----:B------:R4:W5:Y:S03]  /*1260*/  @P3 LDG.E.128 R100, desc[UR6][R30.64] ;  /* 0x000000061e643981 */ /* 0x000966000c1e1d00 */
[C---:B0-----:R-:W-:Y:S01]  /*1270*/  @P3 IMAD.WIDE.U32 R8, R4.reuse, 0x10, R8 ;  /* 0x0000001004083825 */ /* 0x041fe200078e0008 */
[----:B------:R4:W5:Y:S03]  /*1280*/  @P3 LDG.E.128 R68, desc[UR6][R6.64] ;  /* 0x0000000606443981 */ /* 0x000966000c1e1d00 */
[C---:B------:R-:W-:Y:S01]  /*1290*/  @P3 IMAD.WIDE.U32 R10, R4.reuse, 0x10, R10 ;  /* 0x00000010040a3825 */ /* 0x040fe200078e000a */
[----:B------:R-:W-:Y:S01]  /*12a0*/  @P3 IADD3 R4, PT, PT, R4, 0x100, RZ ;  /* 0x0000010004043810 */ /* 0x000fe20007ffe0ff */
[----:B------:R4:W5:Y:S04]  /*12b0*/  @P3 LDG.E.128 R96, desc[UR6][R8.64] ;  /* 0x0000000608603981 */ /* 0x000968000c1e1d00 */
[C---:B---3--:R-:W-:Y:S01]  /*12c0*/  @P4 IMAD.WIDE.U32 R12, R4.reuse, 0x10, R12 ;  /* 0x00000010040c4825 */ /* 0x048fe200078e000c */
[----:B------:R4:W5:Y:S03]  /*12d0*/  @P3 LDG.E.128 R44, desc[UR6][R10.64] ;  /* 0x000000060a2c3981 */ /* 0x000966000c1e1d00 */
[C---:B------:R-:W-:Y:S01]  /*12e0*/  @P4 IMAD.WIDE.U32 R128, R4.reuse, 0x10, R128 ;  /* 0x0000001004804825 */ /* 0x040fe200078e0080 */
[----:B------:R4:W5:Y:S03]  /*12f0*/  @P4 LDG.E.128 R92, desc[UR6][R12.64] ;  /* 0x000000060c5c4981 */ /* 0x000966000c1e1d00 */
[C---:B------:R-:W-:Y:S01]  /*1300*/  @P4 IMAD.WIDE.U32 R130, R4.reuse, 0x10, R130 ;  /* 0x0000001004824825 */ /* 0x040fe200078e0082 */
[----:B------:R4:W5:Y:S03]  /*1310*/  @P4 LDG.E.128 R72, desc[UR6][R128.64] ;  /* 0x0000000680484981 */ /* 0x000966000c1e1d00 */
[C---:B------:R-:W-:Y:S01]  /*1320*/  @P4 IMAD.WIDE.U32 R132, R4.reuse, 0x10, R132 ;  /* 0x0000001004844825 */ /* 0x040fe200078e0084 */
[----:B------:R-:W-:Y:S01]  /*1330*/  @P4 IADD3 R4, PT, PT, R4, 0x100, RZ ;  /* 0x0000010004044810 */ /* 0x000fe20007ffe0ff */
[----:B------:R4:W5:Y:S04]  /*1340*/  @P4 LDG.E.128 R88, desc[UR6][R130.64] ;  /* 0x0000000682584981 */ /* 0x000968000c1e1d00 */
[C---:B------:R-:W-:Y:S01]  /*1350*/  @P5 IMAD.WIDE.U32 R134, R4.reuse, 0x10, R134 ;  /* 0x0000001004865825 */ /* 0x040fe200078e0086 */
[----:B------:R4:W5:Y:S03]  /*1360*/  @P4 LDG.E.128 R48, desc[UR6][R132.64] ;  /* 0x0000000684304981 */ /* 0x000966000c1e1d00 */
[C---:B--2---:R-:W-:Y:S01]  /*1370*/  @P5 IMAD.WIDE.U32 R14, R4.reuse, 0x10, R14 ;  /* 0x00000010040e5825 */ /* 0x044fe200078e000e */
[----:B------:R4:W5:Y:S03]  /*1380*/  @P5 LDG.E.128 R84, desc[UR6][R134.64] ;  /* 0x0000000686545981 */ /* 0x000966000c1e1d00 */
[C---:B------:R-:W-:Y:S01]  /*1390*/  @P5 IMAD.WIDE.U32 R16, R4.reuse, 0x10, R16 ;  /* 0x0000001004105825 */ /* 0x040fe200078e0010 */
[----:B------:R4:W5:Y:S03]  /*13a0*/  @P5 LDG.E.128 R76, desc[UR6][R14.64] ;  /* 0x000000060e4c5981 */ /* 0x000966000c1e1d00 */
[----:B------:R-:W-:Y:S01]  /*13b0*/  @P5 IMAD.WIDE.U32 R18, R4, 0x10, R18 ;  /* 0x0000001004125825 */ /* 0x000fe200078e0012 */
[----:B------:R4:W5:Y:S04]  /*13c0*/  @P5 LDG.E.128 R80, desc[UR6][R16.64] ;  /* 0x0000000610505981 */ /* 0x000968000c1e1d00 */
[----:B------:R4:W5:Y:S01]  /*13d0*/  @P5 LDG.E.128 R52, desc[UR6][R18.64] ;  /* 0x0000000612345981 */ /* 0x000962000c1e1d00 */
        /* <DEDUP_REMOVED lines=8> */
[----:B------:R-:W5:Y:S01]  /*1460*/  LDG.E.128 R16, desc[UR6][R16.64] ;  /* 0x0000000610107981 */ /* 0x000f62000c1e1d00 */
[----:B-1----:R-:W-:-:S06]  /*1470*/  IMAD.WIDE.U32 R24, R4, 0x10, R24 ;  /* 0x0000001004187825 */ /* 0x002fcc00078e0018 */
[----:B------:R-:W5:Y:S01]  /*1480*/  LDG.E.128 R24, desc[UR6][R24.64] ;  /* 0x0000000618187981 */ /* 0x000f62000c1e1d00 */
[----:B--2---:R-:W-:-:S06]  /*1490*/  IMAD.WIDE.U32 R20, R4, 0x10, R20 ;  /* 0x0000001004147825 */ /* 0x004fcc00078e0014 */
[----:B------:R-:W5:Y:S01]  /*14a0*/  LDG.E.128 R20, desc[UR6][R20.64] ;  /* 0x0000000614147981 */ /* 0x000f62000c1e1d00 */
[----:B---3--:R-:W-:-:S06]  /*14b0*/  IMAD.WIDE.U32 R28, R4, 0x10, R28 ;  /* 0x00000010041c7825 */ /* 0x008fcc00078e001c */
[----:B------:R-:W5:Y:S01]  /*14c0*/  LDG.E.128 R28, desc[UR6][R28.64] ;  /* 0x000000061c1c7981 */ /* 0x000f62000c1e1d00 */
[----:B------:R-:W-:Y:S05]  /*14d0*/  BRA `(.L_x_26175) ;  /* 0x00000004009c7947 */ /* 0x000fea0003800000 */
.L_x_26176:
        /* <DEDUP_REMOVED lines=18> */
[----:B------:R-:W5:Y:S02]  /*1600*/  @P0 LDG.E.128 R56, desc[UR6][R8.64] ;  /* 0x0000000608380981 */ /* 0x000f64000c1e1d00 */
[----:B------:R-:W2:Y:S01]  /*1610*/  LDC.64 R18, c[0x0][0x3d0] ;  /* 0x0000f400ff127b82 */ /* 0x000ea20000000a00 */
[----:B---3--:R-:W-:-:S05]  /*1620*/  @P1 IMAD.WIDE.U32 R12, R4, 0x10, R12 ;  /* 0x00000010040c1825 */ /* 0x008fca00078e000c */
[----:B------:R-:W5:Y:S02]  /*1630*/  @P1 LDG.E.128 R116, desc[UR6][R12.64] ;  /* 0x000000060c741981 */ /* 0x000f64000c1e1d00 */
[----:B------:R-:W3:Y:S01]  /*1640*/  @P2 LDC.64 R20, c[0x0][0x438] ;  /* 0x00010e00ff142b82 */ /* 0x000ee20000000a00 */
[----:B0-----:R-:W-:-:S05]  /*1650*/  @P1 IMAD.WIDE.U32 R14, R4, 0x10, R14 ;  /* 0x00000010040e1825 */ /* 0x001fca00078e000e */
[----:B------:R-:W5:Y:S02]  /*1660*/  @P1 LDG.E.128 R60, desc[UR6][R14.64] ;  /* 0x000000060e3c1981 */ /* 0x000f64000c1e1d00 */
[----:B------:R-:W0:Y:S01]  /*1670*/  LDC.64 R22, c[0x0][0x3d8] ;  /* 0x0000f600ff167b82 */ /* 0x000e220000000a00 */
        /* <DEDUP_REMOVED lines=29> */
[----:B0-----:R-:W-:-:S04]  /*1850*/  @P4 IMAD.WIDE.U32 R32, R4, 0x10, R32 ;  /* 0x0000001004204825 */ /* 0x001fc800078e0020 */
[C---:B--2---:R-:W-:Y:S01]  /*1860*/  @P4 IMAD.WIDE.U32 R34, R4.reuse, 0x10, R34 ;  /* 0x0000001004224825 */ /* 0x044fe200078e0022 */
        /* <DEDUP_REMOVED lines=45> */
[----:B------:R-:W-:-:S07]  /*1b40*/  CS2R R32, SRZ ;  /* 0x0000000000207805 */ /* 0x000fce000001ff00 */
.L_x_26175:
[----:B------:R-:W-:Y:S05]  /*1b50*/  BSYNC.RECONVERGENT B0 ;  /* 0x0000000000007941 */ /* 0x000fea0003800200 */
.L_x_26172:
        /* <DEDUP_REMOVED lines=8> */
[----:B------:R-:W-:Y:S02]  /*1be0*/  LOP3.LUT R4, R3, 0xff, RZ, 0xc0, !PT ;  /* 0x000000ff03047812 */ /* 0x000fe400078ec0ff */
[----:B------:R-:W-:Y:S01]  /*1bf0*/  SHF.R.U32.HI R3, RZ, 0x1, R3 ;  /* 0x00000001ff037819 */ /* 0x000fe20000011603 */
        /* <DEDUP_REMOVED lines=8> */
[----:B------:R-:W-:Y:S01]  /*1c80*/  MOV R137, UR4 ;  /* 0x0000000400897c02 */ /* 0x000fe20008000f00 */
[----:B------:R-:W4:Y:S01]  /*1c90*/  LDCU.64 UR14, c[0x0][0x398] ;  /* 0x00007300ff0e77ac */ /* 0x000f220008000a00 */
[----:B------:R-:W-:Y:S02]  /*1ca0*/  I2FP.F32.U32 R3, R5 ;  /* 0x0000000500037245 */ /* 0x000fe40000201000 */
[----:B------:R-:W-:Y:S01]  /*1cb0*/  LOP3.LUT R5, R6, 0x3e0, RZ, 0xc0, !PT ;  /* 0x000003e006057812 */ /* 0x000fe200078ec0ff */
[----:B------:R-:W0:Y:S02]  /*1cc0*/  LDCU.64 UR16, c[0x0][0x3a0] ;  /* 0x00007400ff1077ac */ /* 0x000e240008000a00 */
[----:B0-----:R-:W-:Y:S01]  /*1cd0*/  LOP3.LUT P1, RZ, R8, UR8, RZ, 0xfc, !PT ;  /* 0x0000000808ff7c12 */ /* 0x001fe2000f82fcff */
[----:B------:R-:W0:Y:S01]  /*1ce0*/  MUFU.RCP R3, R3 ;  /* 0x0000000300037308 */ /* 0x000e220000001000 */
[----:B------:R-:W-:Y:S01]  /*1cf0*/  VIADDMNMX R5, R4, -R5, RZ, !PT ;  /* 0x8000000504057246 */ /* 0x000fe200078001ff */
[----:B------:R-:W-:Y:S01]  /*1d00*/  UPLOP3.LUT UP1, UPT, UPT, UPT, UPT, 0x40, 0x4 ;  /* 0x000000000004789c */ /* 0x000fe20003f2e870 */
[----:B------:R-:W-:-:S02]  /*1d10*/  LOP3.LUT P1, RZ, R9, UR9, RZ, 0xfc, P1 ;  /* 0x0000000909ff7c12 */ /* 0x000fc4000882fcff */
[----:B------:R-:W-:-:S04]  /*1d20*/  VIMNMX R5, PT, PT, R5, 0x20, PT ;  /* 0x0000002005057848 */ /* 0x000fc80003fe0100 */
[----:B-1234-:R-:W-:-:S07]  /*1d30*/  LEA R136, R5, R136, 0x2 ;  /* 0x0000008805887211 */ /* 0x01efce00078e10ff */
.L_x_26224:
        /* <DEDUP_REMOVED lines=35> */
.L_x_26180:
        /* <DEDUP_REMOVED lines=9> */
.L_x_26179:
        /* <DEDUP_REMOVED lines=12> */
.L_x_26181:
[----:B------:R-:W2:Y:S01]  /*20c0*/  @P1 LDC.64 R128, c[0x0][0x3a8] ;  /* 0x0000ea00ff801b82 */ /* 0x000ea20000000a00 */
[C---:B------:R-:W-:Y:S01]  /*20d0*/  IADD3 R0, PT, PT, R138.reuse, 0x100, RZ ;  /* 0x000001008a007810 */ /* 0x040fe20007ffe0ff */
[----:B--2---:R-:W-:-:S05]  /*20e0*/  @P1 IMAD.WIDE.U32 R128, R138, 0x10, R128 ;  /* 0x000000108a801825 */ /* 0x004fca00078e0080 */
[----:B------:R2:W-:Y:S02]  /*20f0*/  @P1 STG.E.128 desc[UR6][R128.64], R4 ;  /* 0x0000000480001986 */ /* 0x0005e4000c101d06 */
.L_x_26178:
[----:B------:R-:W-:Y:S05]  /*2100*/  BSYNC.RECONVERGENT B0 ;  /* 0x0000000000007941 */ /* 0x000fea0003800200 */
.L_x_26177:
[----:B------:R-:W-:Y:S01]  /*2110*/  ISETP.GE.U32.AND P0, PT, R2, 0x200, PT ;  /* 0x000002000200780c */ /* 0x000fe20003f06070 */
[----:B------:R-:W-:Y:S03]  /*2120*/  BSSY.RECONVERGENT B0, `(.L_x_26182) ;  /* 0x000003d000007945 */ /* 0x000fe60003800200 */
[----:B--2---:R-:W-:-:S09]  /*2130*/  P2R R128, PR, RZ, 0x1 ;  /* 0x00000001ff807803 */ /* 0x004fd20000000000 */
[----:B------:R-:W-:Y:S05]  /*2140*/  @!P0 BRA `(.L_x_26183) ;  /* 0x0000000000e88947 */ /* 0x000fea0003800000 */
[----:B------:R-:W-:Y:S01]  /*2150*/  ISETP.NE.U32.AND P0, PT, RZ, UR14, PT ;  /* 0x0000000eff007c0c */ /* 0x000fe2000bf05070 */
[----:B------:R-:W2:Y:S01]  /*2160*/  LDC.64 R128, c[0x0][0x390] ;  /* 0x0000e400ff807b82 */ /* 0x000ea20000000a00 */
[----:B------:R-:W-:Y:S02]  /*2170*/  ISETP.NE.U32.AND P2, PT, RZ, UR16, PT ;  /* 0x00000010ff007c0c */ /* 0x000fe4000bf45070 */
[----:B------:R-:W-:Y:S02]  /*2180*/  ISETP.NE.AND.EX P0, PT, RZ, UR15, PT, P0 ;  /* 0x0000000fff007c0c */ /* 0x000fe4000bf05300 */
[----:B------:R-:W-:-:S11]  /*2190*/  ISETP.NE.AND.EX P2, PT, RZ, UR17, PT, P2 ;  /* 0x00000011ff007c0c */ /* 0x000fd6000bf45320 */
[----:B-1----:R-:W1:Y:S08]  /*21a0*/  @P0 LDC.64 R132, c[0x0][0x398] ;  /* 0x0000e600ff840b82 */ /* 0x002e700000000a00 */
[----:B------:R-:W3:Y:S01]  /*21b0*/  @P2 LDC.64 R134, c[0x0][0x3a0] ;  /* 0x0000e800ff862b82 */ /* 0x000ee20000000a00 */
[----:B--2---:R-:W-:-:S06]  /*21c0*/  IMAD.WIDE.U32 R128, R0, 0x10, R128 ;  /* 0x0000001000807825 */ /* 0x004fcc00078e0080 */
[----:B------:R-:W5:Y:S01]  /*21d0*/  LDG.E.128 R128, desc[UR6][R128.64] ;  /* 0x0000000680807981 */ /* 0x000f62000c1e1d00 */
[----:B-1----:R-:W-:-:S05]  /*21e0*/  @P0 IMAD.WIDE.U32 R132, R0, 0x10, R132 ;  /* 0x0000001000840825 */ /* 0x002fca00078e0084 */
[----:B------:R1:W5:Y:S01]  /*21f0*/  @P0 LDG.E.128 R12, desc[UR6][R132.64] ;  /* 0x00000006840c0981 */ /* 0x000362000c1e1d00 */
[----:B---3--:R-:W-:-:S05]  /*2200*/  @P2 IMAD.WIDE.U32 R134, R0, 0x10, R134 ;  /* 0x0000001000862825 */ /* 0x008fca00078e0086 */
        /* <DEDUP_REMOVED lines=19> */
.L_x_26184:
        /* <DEDUP_REMOVED lines=23> */
.L_x_26185:
[----:B------:R-:W1:Y:S02]  /*24b0*/  @P1 LDC.64 R128, c[0x0][0x3a8] ;  /* 0x0000ea00ff801b82 */ /* 0x000e640000000a00 */
[C---:B-1----:R-:W-:Y:S01]  /*24c0*/  @P1 IMAD.WIDE.U32 R128, R0.reuse, 0x10, R128 ;  /* 0x0000001000801825 */ /* 0x042fe200078e0080 */
[----:B------:R-:W-:-:S04]  /*24d0*/  IADD3 R0, PT, PT, R0, 0x100, RZ ;  /* 0x0000010000007810 */ /* 0x000fc80007ffe0ff */
[----:B------:R2:W-:Y:S03]  /*24e0*/  @P1 STG.E.128 desc[UR6][R128.64], R4 ;  /* 0x0000000480001986 */ /* 0x0005e6000c101d06 */
.L_x_26183:
[----:B------:R-:W-:Y:S05]  /*24f0*/  BSYNC.RECONVERGENT B0 ;  /* 0x0000000000007941 */ /* 0x000fea0003800200 */
.L_x_26182:
        /* <DEDUP_REMOVED lines=9> */
[----:B------:R-:W3:Y:S08]  /*2590*/  @P0 LDC.64 R130, c[0x0][0x398] ;  /* 0x0000e600ff820b82 */ /* 0x000ef00000000a00 */
[----:B-1----:R-:W1:Y:S01]  /*25a0*/  @P2 LDC.64 R134, c[0x0][0x3a0] ;  /* 0x0000e800ff862b82 */ /* 0x002e620000000a00 */
[----:B--2---:R-:W-:-:S04]  /*25b0*/  IMAD.WIDE.U32 R128, R0, 0x10, R128 ;  /* 0x0000001000807825 */ /* 0x004fc800078e0080 */
[C---:B---3--:R-:W-:Y:S02]  /*25c0*/  @P0 IMAD.WIDE.U32 R132, R0.reuse, 0x10, R130 ;  /* 0x0000001000840825 */ /* 0x048fe400078e0082 */
[----:B------:R-:W5:Y:S04]  /*25d0*/  LDG.E.128 R128, desc[UR6][R128.64] ;  /* 0x0000000680807981 */ /* 0x000f68000c1e1d00 */
[----:B------:R2:W5:Y:S01]  /*25e0*/  @P0 LDG.E.128 R12, desc[UR6][R132.64] ;  /* 0x00000006840c0981 */ /* 0x000562000c1e1d00 */
[----:B-1----:R-:W-:-:S05]  /*25f0*/  @P2 IMAD.WIDE.U32 R134, R0, 0x10, R134 ;  /* 0x0000001000862825 */ /* 0x002fca00078e0086 */
[----:B------:R2:W5:Y:S01]  /*2600*/  @P2 LDG.E.128 R8, desc[UR6][R134.64] ;  /* 0x0000000686082981 */ /* 0x000562000c1e1d00 */
[----:B------:R-:W-:-:S04]  /*2610*/  UISETP.NE.U32.AND UP0, UPT, UR14, URZ, UPT ;  /* 0x000000ff0e00728c */ /* 0x000fc8000bf05070 */
[----:B------:R-:W-:-:S09]  /*2620*/  UISETP.NE.AND.EX UP0, UPT, UR15, URZ, UPT, UP0 ;  /* 0x000000ff0f00728c */ /* 0x000fd2000bf05300 */
[----:B--2---:R-:W-:Y:S05]  /*2630*/  BRA.U UP0, `(.L_x_26188) ;  /* 0x00000001003c7547 */ /* 0x004fea000b800000 */
        /* <DEDUP_REMOVED lines=15> */
.L_x_26188:
        /* <DEDUP_REMOVED lines=23> */
.L_x_26189:
[----:B------:R-:W1:Y:S02]  /*28a0*/  @P1 LDC.64 R128, c[0x0][0x3a8] ;  /* 0x0000ea00ff801b82 */ /* 0x000e640000000a00 */
[C---:B-1----:R-:W-:Y:S01]  /*28b0*/  @P1 IMAD.WIDE.U32 R128, R0.reuse, 0x10, R128 ;  /* 0x0000001000801825 */ /* 0x042fe200078e0080 */
[----:B------:R-:W-:-:S04]  /*28c0*/  IADD3 R0, PT, PT, R0, 0x100, RZ ;  /* 0x0000010000007810 */ /* 0x000fc80007ffe0ff */
[----:B------:R2:W-:Y:S03]  /*28d0*/  @P1 STG.E.128 desc[UR6][R128.64], R4 ;  /* 0x0000000480001986 */ /* 0x0005e6000c101d06 */
.L_x_26187:
[----:B------:R-:W-:Y:S05]  /*28e0*/  BSYNC.RECONVERGENT B0 ;  /* 0x0000000000007941 */ /* 0x000fea0003800200 */
.L_x_26186:
[----:B------:R-:W-:Y:S01]  /*28f0*/  ISETP.GE.U32.AND P2, PT, R2, 0x400, PT ;  /* 0x000004000200780c */ /* 0x000fe20003f46070 */
[----:B------:R-:W-:-:S12]  /*2900*/  BSSY.RECONVERGENT B0, `(.L_x_26190) ;  /* 0x000003c000007945 */ /* 0x000fd80003800200 */
[----:B------:R-:W-:Y:S05]  /*2910*/  @!P2 BRA `(.L_x_26191) ;  /* 0x0000000000e8a947 */ /* 0x000fea0003800000 */
[----:B------:R-:W-:Y:S01]  /*2920*/  ISETP.NE.U32.AND P0, PT, RZ, UR14, PT ;  /* 0x0000000eff007c0c */ /* 0x000fe2000bf05070 */
[----:B--2---:R-:W2:Y:S01]  /*2930*/  LDC.64 R128, c[0x0][0x390] ;  /* 0x0000e400ff807b82 */ /* 0x004ea20000000a00 */
        /* <DEDUP_REMOVED lines=29> */
.L_x_26192:
        /* <DEDUP_REMOVED lines=23> */
.L_x_26193:
[----:B------:R-:W1:Y:S02]  /*2c80*/  @P1 LDC.64 R128, c[0x0][0x3a8] ;  /* 0x0000ea00ff801b82 */ /* 0x000e640000000a00 */
[C---:B-1----:R-:W-:Y:S01]  /*2c90*/  @P1 IMAD.WIDE.U32 R128, R0.reuse, 0x10, R128 ;  /* 0x0000001000801825 */ /* 0x042fe200078e0080 */
[----:B------:R-:W-:-:S04]  /*2ca0*/  IADD3 R0, PT, PT, R0, 0x100, RZ ;  /* 0x0000010000007810 */ /* 0x000fc80007ffe0ff */
[----:B------:R3:W-:Y:S03]  /*2cb0*/  @P1 STG.E.128 desc[UR6][R128.64], R4 ;  /* 0x0000000480001986 */ /* 0x0007e6000c101d06 */
.L_x_26191:
[----:B------:R-:W-:Y:S05]  /*2cc0*/  BSYNC.RECONVERGENT B0 ;  /* 0x0000000000007941 */ /* 0x000fea0003800200 */
.L_x_26190:
[----:B------:R-:W-:Y:S01]  /*2cd0*/  ISETP.GE.U32.AND P3, PT, R2, 0x500, PT ;  /* 0x000005000200780c */ /* 0x000fe20003f66070 */
[----:B------:R-:W-:-:S12]  /*2ce0*/  BSSY.RECONVERGENT B0, `(.L_x_26194) ;  /* 0x000003c000007945 */ /* 0x000fd80003800200 */
[----:B------:R-:W-:Y:S05]  /*2cf0*/  @!P3 BRA `(.L_x_26195) ;  /* 0x0000000000e8b947 */ /* 0x000fea0003800000 */
[----:B------:R-:W-:Y:S01]  /*2d00*/  ISETP.NE.U32.AND P4, PT, RZ, UR14, PT ;  /* 0x0000000eff007c0c */ /* 0x000fe2000bf85070 */
[----:B--23--:R-:W2:Y:S01]  /*2d10*/  LDC.64 R128, c[0x0][0x390] ;  /* 0x0000e400ff807b82 */ /* 0x00cea20000000a00 */
        /* <DEDUP_REMOVED lines=29> */
.L_x_26196:
        /* <DEDUP_REMOVED lines=23> */
.L_x_26197:
[----:B------:R-:W1:Y:S02]  /*3060*/  @P1 LDC.64 R128, c[0x0][0x3a8] ;  /* 0x0000ea00ff801b82 */ /* 0x000e640000000a00 */
[C---:B-1----:R-:W-:Y:S01]  /*3070*/  @P1 IMAD.WIDE.U32 R128, R0.reuse, 0x10, R128 ;  /* 0x0000001000801825 */ /* 0x042fe200078e0080 */
[----:B------:R-:W-:-:S04]  /*3080*/  IADD3 R0, PT, PT, R0, 0x100, RZ ;  /* 0x0000010000007810 */ /* 0x000fc80007ffe0ff */
[----:B------:R4:W-:Y:S03]  /*3090*/  @P1 STG.E.128 desc[UR6][R128.64], R4 ;  /* 0x0000000480001986 */ /* 0x0009e6000c101d06 */
.L_x_26195:
[----:B------:R-:W-:Y:S05]  /*30a0*/  BSYNC.RECONVERGENT B0 ;  /* 0x0000000000007941 */ /* 0x000fea0003800200 */
.L_x_26194:
[----:B------:R-:W-:Y:S01]  /*30b0*/  ISETP.GE.U32.AND P4, PT, R2, 0x600, PT ;  /* 0x000006000200780c */ /* 0x000fe20003f86070 */
[----:B------:R-:W-:-:S12]  /*30c0*/  BSSY.RECONVERGENT B0, `(.L_x_26198) ;  /* 0x000003c000007945 */ /* 0x000fd80003800200 */
[----:B------:R-:W-:Y:S05]  /*30d0*/  @!P4 BRA `(.L_x_26199) ;  /* 0x0000000000e8c947 */ /* 0x000fea0003800000 */
[----:B------:R-:W-:-:S04]  /*30e0*/  ISETP.NE.U32.AND P0, PT, RZ, UR14, PT ;  /* 0x0000000eff007c0c */ /* 0x000fc8000bf05070 */
[----:B------:R-:W-:-:S13]  /*30f0*/  ISETP.NE.AND.EX P0, PT, RZ, UR15, PT, P0 ;  /* 0x0000000fff007c0c */ /* 0x000fda000bf05300 */
[----:B--234-:R-:W1:Y:S02]  /*3100*/  @P0 LDC.64 R128, c[0x0][0x398] ;  /* 0x0000e600ff800b82 */ /* 0x01ce640000000a00 */
[----:B-1----:R-:W-:-:S06]  /*3110*/  @P0 IMAD.WIDE.U32 R132, R0, 0x10, R128 ;  /* 0x0000001000840825 */ /* 0x002fcc00078e0080 */
[----:B------:R-:W1:Y:S01]  /*3120*/  LDC.64 R128, c[0x0][0x390] ;  /* 0x0000e400ff807b82 */ /* 0x000e620000000a00 */
[----:B------:R2:W5:Y:S01]  /*3130*/  @P0 LDG.E.128 R12, desc[UR6][R132.64] ;  /* 0x00000006840c0981 */ /* 0x000562000c1e1d00 */
[----:B------:R-:W-:-:S04]  /*3140*/  ISETP.NE.U32.AND P0, PT, RZ, UR16, PT ;  /* 0x00000010ff007c0c */ /* 0x000fc8000bf05070 */
[----:B------:R-:W-:-:S13]  /*3150*/  ISETP.NE.AND.EX P0, PT, RZ, UR17, PT, P0 ;  /* 0x00000011ff007c0c */ /* 0x000fda000bf05300 */
[----:B------:R-:W3:Y:S01]  /*3160*/  @P0 LDC.64 R130, c[0x0][0x3a0] ;  /* 0x0000e800ff820b82 */ /* 0x000ee20000000a00 */
[----:B-1----:R-:W-:-:S04]  /*3170*/  IMAD.WIDE.U32 R128, R0, 0x10, R128 ;  /* 0x0000001000807825 */ /* 0x002fc800078e0080 */
[----:B---3--:R-:W-:Y:S02]  /*3180*/  @P0 IMAD.WIDE.U32 R134, R0, 0x10, R130 ;  /* 0x0000001000860825 */ /* 0x008fe400078e0082 */
[----:B------:R-:W5:Y:S04]  /*3190*/  LDG.E.128 R128, desc[UR6][R128.64] ;  /* 0x0000000680807981 */ /* 0x000f68000c1e1d00 */
        /* <DEDUP_REMOVED lines=19> */
.L_x_26200:
        /* <DEDUP_REMOVED lines=23> */
.L_x_26201:
[----:B------:R-:W1:Y:S02]  /*3440*/  @P1 LDC.64 R128, c[0x0][0x3a8] ;  /* 0x0000ea00ff801b82 */ /* 0x000e640000000a00 */
[C---:B-1----:R-:W-:Y:S01]  /*3450*/  @P1 IMAD.WIDE.U32 R128, R0.reuse, 0x10, R128 ;  /* 0x0000001000801825 */ /* 0x042fe200078e0080 */
[----:B------:R-:W-:-:S04]  /*3460*/  IADD3 R0, PT, PT, R0, 0x100, RZ ;  /* 0x0000010000007810 */ /* 0x000fc80007ffe0ff */
[----:B------:R1:W-:Y:S03]  /*3470*/  @P1 STG.E.128 desc[UR6][R128.64], R4 ;  /* 0x0000000480001986 */ /* 0x0003e6000c101d06 */
.L_x_26199:
[----:B------:R-:W-:Y:S05]  /*3480*/  BSYNC.RECONVERGENT B0 ;  /* 0x0000000000007941 */ /* 0x000fea0003800200 */
.L_x_26198:
[----:B------:R-:W-:Y:S01]  /*3490*/  ISETP.GE.U32.AND P5, PT, R2, 0x700, PT ;  /* 0x000007000200780c */ /* 0x000fe20003fa6070 */
[----:B------:R-:W-:-:S12]  /*34a0*/  BSSY.RECONVERGENT B0, `(.L_x_26202) ;  /* 0x000003b000007945 */ /* 0x000fd80003800200 */
[----:B------:R-:W-:Y:S05]  /*34b0*/  @!P5 BRA `(.L_x_26203) ;  /* 0x0000000000e4d947 */ /* 0x000fea0003800000 */
[----:B------:R-:W-:Y:S01]  /*34c0*/  ISETP.NE.U32.AND P0, PT, RZ, UR14, PT ;  /* 0x0000000eff007c0c */ /* 0x000fe2000bf05070 */
[----:B-1234-:R-:W1:Y:S03]  /*34d0*/  LDC.64 R128, c[0x0][0x390] ;  /* 0x0000e400ff807b82 */ /* 0x01ee660000000a00 */
[----:B------:R-:W-:-:S13]  /*34e0*/  ISETP.NE.AND.EX P0, PT, RZ, UR15, PT, P0 ;  /* 0x0000000fff007c0c */ /* 0x000fda000bf05300 */
[----:B------:R-:W2:Y:S02]  /*34f0*/  @P0 LDC.64 R132, c[0x0][0x398] ;  /* 0x0000e600ff840b82 */ /* 0x000ea40000000a00 */
[----:B--2---:R-:W-:-:S05]  /*3500*/  @P0 IMAD.WIDE.U32 R132, R0, 0x10, R132 ;  /* 0x0000001000840825 */ /* 0x004fca00078e0084 */
[----:B------:R2:W5:Y:S01]  /*3510*/  @P0 LDG.E.128 R12, desc[UR6][R132.64] ;  /* 0x00000006840c0981 */ /* 0x000562000c1e1d00 */
[----:B------:R-:W-:-:S04]  /*3520*/  ISETP.NE.U32.AND P0, PT, RZ, UR16, PT ;  /* 0x00000010ff007c0c */ /* 0x000fc8000bf05070 */
[----:B------:R-:W-:-:S13]  /*3530*/  ISETP.NE.AND.EX P0, PT, RZ, UR17, PT, P0 ;  /* 0x00000011ff007c0c */ /* 0x000fda000bf05300 */
[----:B------:R-:W3:Y:S01]  /*3540*/  @P0 LDC.64 R134, c[0x0][0x3a0] ;  /* 0x0000e800ff860b82 */ /* 0x000ee20000000a00 */
[----:B-1----:R-:W-:-:S06]  /*3550*/  IMAD.WIDE.U32 R128, R0, 0x10, R128 ;  /* 0x0000001000807825 */ /* 0x002fcc00078e0080 */
[----:B------:R-:W5:Y:S01]  /*3560*/  LDG.E.128 R128, desc[UR6][R128.64] ;  /* 0x0000000680807981 */ /* 0x000f62000c1e1d00 */
[----:B---3--:R-:W-:-:S05]  /*3570*/  @P0 IMAD.WIDE.U32 R134, R0, 0x10, R134 ;  /* 0x0000001000860825 */ /* 0x008fca00078e0086 */
        /* <DEDUP_REMOVED lines=19> */
.L_x_26204:
        /* <DEDUP_REMOVED lines=23> */
.L_x_26205:
[----:B------:R-:W1:Y:S02]  /*3820*/  @P1 LDC.64 R128, c[0x0][0x3a8] ;  /* 0x0000ea00ff801b82 */ /* 0x000e640000000a00 */
[----:B-1----:R-:W-:-:S05]  /*3830*/  @P1 IMAD.WIDE.U32 R128, R0, 0x10, R128 ;  /* 0x0000001000801825 */ /* 0x002fca00078e0080 */
[----:B------:R1:W-:Y:S02]  /*3840*/  @P1 STG.E.128 desc[UR6][R128.64], R4 ;  /* 0x0000000480001986 */ /* 0x0003e4000c101d06 */
.L_x_26203:
[----:B------:R-:W-:Y:S05]  /*3850*/  BSYNC.RECONVERGENT B0 ;  /* 0x0000000000007941 */ /* 0x000fea0003800200 */
.L_x_26202:
[----:B------:R-:W-:Y:S01]  /*3860*/  FADD.FTZ R0, RZ, R187 ;  /* 0x000000bbff007221 */ /* 0x000fe20000010000 */
[C---:B------:R-:W-:Y:S01]  /*3870*/  ISETP.GE.U32.AND P0, PT, R2.reuse, 0x100, PT ;  /* 0x000001000200780c */ /* 0x040fe20003f06070 */
[----:B------:R-:W-:Y:S01]  /*3880*/  BSSY.RECONVERGENT B0, `(.L_x_26206) ;  /* 0x0000084000007945 */ /* 0x000fe20003800200 */
[C---:B------:R-:W-:Y:S01]  /*3890*/  ISETP.GT.U32.AND P6, PT, R2.reuse, 0x1ff, PT ;  /* 0x000001ff0200780c */ /* 0x040fe20003fc4070 */
[----:B------:R-:W-:Y:S01]  /*38a0*/  FADD.FTZ R0, R189, R0 ;  /* 0x00000000bd007221 */ /* 0x000fe20000010000 */
[----:B-1234-:R-:W-:Y:S01]  /*38b0*/  P2R R129, PR, RZ, 0x2 ;  /* 0x00000002ff817803 */ /* 0x01efe20000000000 */
[----:B------:R-:W-:Y:S01]  /*38c0*/  HFMA2 R140, -RZ, RZ, 0, 0 ;  /* 0x00000000ff8c7431 */ /* 0x000fe200000001ff */
        /* <DEDUP_REMOVED lines=43> */
[----:B0-----:R-:W-:-:S04]  /*3b80*/  FMUL.FTZ R128, R3, R128 ;  /* 0x0000008003807220 */ /* 0x001fc80000410000 */
[--C-:B------:R-:W-:Y:S01]  /*3b90*/  FADD.FTZ R0, R187, -R128.reuse ;  /* 0x80000080bb007221 */ /* 0x100fe20000010000 */
[--C-:B------:R-:W-:Y:S01]  /*3ba0*/  FADD.FTZ R133, R189, -R128.reuse ;  /* 0x80000080bd857221 */ /* 0x100fe20000010000 */
[--C-:B------:R-:W-:Y:S01]  /*3bb0*/  FADD.FTZ R129, R191, -R128.reuse ;  /* 0x80000080bf817221 */ /* 0x100fe20000010000 */
[----:B------:R-:W-:Y:S01]  /*3bc0*/  FADD.FTZ R131, R145, -R128 ;  /* 0x8000008091837221 */ /* 0x000fe20000010000 */
[----:B------:R-:W-:-:S04]  /*3bd0*/  FFMA.FTZ R0, R0, R0, RZ ;  /* 0x0000000000007223 */ /* 0x000fc800000100ff */
[----:B------:R-:W-:Y:S01]  /*3be0*/  FFMA.FTZ R0, R133, R133, R0 ;  /* 0x0000008585007223 */ /* 0x000fe20000010000 */
[----:B------:R-:W-:-:S03]  /*3bf0*/  FADD.FTZ R133, R193, -R128 ;  /* 0x80000080c1857221 */ /* 0x000fc60000010000 */
[----:B------:R-:W-:-:S04]  /*3c00*/  FFMA.FTZ R0, R129, R129, R0 ;  /* 0x0000008181007223 */ /* 0x000fc80000010000 */
[----:B------:R-:W-:Y:S01]  /*3c10*/  FFMA.FTZ R0, R133, R133, R0 ;  /* 0x0000008585007223 */ /* 0x000fe20000010000 */
[----:B------:R-:W-:-:S04]  /*3c20*/  FADD.FTZ R133, R147, -R128 ;  /* 0x8000008093857221 */ /* 0x000fc80000010000 */
[----:B------:R-:W-:Y:S01]  /*3c30*/  FSEL R129, R0, RZ, P0 ;  /* 0x000000ff00817208 */ /* 0x000fe20000000000 */
[----:B------:R-:W-:-:S04]  /*3c40*/  FADD.FTZ R0, R143, -R128 ;  /* 0x800000808f007221 */ /* 0x000fc80000010000 */
        /* <DEDUP_REMOVED lines=71> */
.L_x_26207:
[----:B------:R-:W-:Y:S05]  /*40c0*/  BSYNC.RECONVERGENT B0 ;  /* 0x0000000000007941 */ /* 0x000fea0003800200 */
.L_x_26206:
        /* <DEDUP_REMOVED lines=13> */
.L_x_26209:
[----:B------:R-:W-:Y:S05]  /*41a0*/  BSYNC.RECONVERGENT B0 ;  /* 0x0000000000007941 */ /* 0x000fea0003800200 */
.L_x_26208:
        /* <DEDUP_REMOVED lines=26> */
[-C--:B-1----:R-:W-:Y:S01]  /*4350*/  IADD3 R130, PT, PT, R140, R201.reuse, RZ ;  /* 0x000000c98c827210 */ /* 0x082fe20007ffe0ff */
[----:B------:R-:W-:Y:S01]  /*4360*/  FMUL.FTZ R133, R142, R142 ;  /* 0x0000008e8e857220 */ /* 0x000fe20000410000 */
[----:B------:R-:W-:Y:S01]  /*4370*/  I2FP.F32.S32 R201, R201 ;  /* 0x000000c900c97245 */ /* 0x000fe20000201400 */
[----:B--2---:R-:W-:Y:S01]  /*4380*/  FMUL.FTZ R199, R146, R199 ;  /* 0x000000c792c77220 */ /* 0x004fe20000410000 */
[----:B------:R-:W-:Y:S01]  /*4390*/  I2FP.F32.S32 R150, R130 ;  /* 0x0000008200967245 */ /* 0x000fe20000201400 */
[----:B------:R-:W-:Y:S02]  /*43a0*/  FMUL.FTZ R133, R132, R133 ;  /* 0x0000008584857220 */ /* 0x000fe40000410000 */
[----:B------:R-:W0:Y:S01]  /*43b0*/  LDC R132, c[0x0][0x448] ;  /* 0x00011200ff847b82 */ /* 0x000e220000000800 */
[----:B------:R-:W1:Y:S01]  /*43c0*/  SHFL.DOWN PT, R148, R199, 0x1, 0x1f ;  /* 0x08201f00c7947f89 */ /* 0x000e6200000e0000 */
[----:B------:R-:W-:Y:S01]  /*43d0*/  FMUL.FTZ R133, R133, R197 ;  /* 0x000000c585857220 */ /* 0x000fe20000410000 */
[----:B------:R-:W2:Y:S01]  /*43e0*/  MUFU.RCP R150, R150 ;  /* 0x0000009600967308 */ /* 0x000ea20000001000 */
[----:B-1----:R-:W-:Y:S01]  /*43f0*/  FMUL.FTZ R203, R148, R201 ;  /* 0x000000c994cb7220 */ /* 0x002fe20000410000 */
[----:B------:R-:W-:-:S03]  /*4400*/  FADD.FTZ R148, R199, -R148 ;  /* 0x80000094c7947221 */ /* 0x000fc60000010000 */
[----:B------:R-:W-:-:S04]  /*4410*/  FFMA.FTZ R203, R144, R199, R203 ;  /* 0x000000c790cb7223 */ /* 0x000fc800000100cb */
[----:B--2---:R-:W-:-:S06]  /*4420*/  FMUL.FTZ R203, R150, R203 ;  /* 0x000000cb96cb7220 */ /* 0x004fcc0000410000 */
[----:B------:R-:W1:Y:S02]  /*4430*/  SHFL.IDX PT, R203, R203, RZ, 0x1f ;  /* 0x00001fffcbcb7589 */ /* 0x000e6400000e0000 */
        /* <DEDUP_REMOVED lines=31> */
[----:B------:R-:W-:Y:S01]  /*4630*/  FADD.FTZ R135, R193, -R140 ;  /* 0x8000008cc1877221 */ /* 0x000fe20000010000 */
[C---:B------:R-:W-:Y:S01]  /*4640*/  FMUL.FTZ R129, R142.reuse, R129 ;  /* 0x000000818e817220 */ /* 0x040fe20000410000 */
[C---:B------:R-:W-:Y:S01]  /*4650*/  FMUL.FTZ R130, R142.reuse, R131 ;  /* 0x000000838e827220 */ /* 0x040fe20000410000 */
[C---:B------:R-:W-:Y:S01]  /*4660*/  FMUL.FTZ R131, R142.reuse, R133 ;  /* 0x000000858e837220 */ /* 0x040fe20000410000 */
[----:B------:R-:W0:Y:S01]  /*4670*/  LDC.64 R196, c[0x0][0x430] ;  /* 0x00010c00ffc47b82 */ /* 0x000e220000000a00 */
[----:B------:R-:W-:Y:S01]  /*4680*/  FMUL.FTZ R144, R142, R135 ;  /* 0x000000878e907220 */ /* 0x000fe20000410000 */
[C---:B-----5:R-:W-:Y:S01]  /*4690*/  FFMA.FTZ R128, R129.reuse, R124, R56 ;  /* 0x0000007c81807223 */ /* 0x060fe20000010038 */
[----:B------:R-:W-:Y:S01]  /*46a0*/  FFMA.FTZ R132, R129, R120, R32 ;  /* 0x0000007881847223 */ /* 0x000fe20000010020 */
[C---:B------:R-:W-:Y:S01]  /*46b0*/  FFMA.FTZ R129, R130.reuse, R125, R57 ;  /* 0x0000007d82817223 */ /* 0x040fe20000010039 */
[----:B------:R-:W-:Y:S01]  /*46c0*/  FFMA.FTZ R133, R130, R121, R33 ;  /* 0x0000007982857223 */ /* 0x000fe20000010021 */
[C---:B------:R-:W-:Y:S01]  /*46d0*/  FFMA.FTZ R130, R131.reuse, R126, R58 ;  /* 0x0000007e83827223 */ /* 0x040fe2000001003a */
[----:B------:R-:W-:Y:S01]  /*46e0*/  FFMA.FTZ R134, R131, R122, R34 ;  /* 0x0000007a83867223 */ /* 0x000fe20000010022 */
[C---:B------:R-:W-:Y:S01]  /*46f0*/  FFMA.FTZ R131, R144.reuse, R127, R59 ;  /* 0x0000007f90837223 */ /* 0x040fe2000001003b */
[----:B------:R-:W-:Y:S01]  /*4700*/  FFMA.FTZ R135, R144, R123, R35 ;  /* 0x0000007b90877223 */ /* 0x000fe20000010023 */
[----:B-1----:R-:W-:-:S05]  /*4710*/  IMAD.WIDE.U32 R194, R138, 0x10, R194 ;  /* 0x000000108ac27825 */ /* 0x002fca00078e00c2 */
[----:B------:R1:W-:Y:S01]  /*4720*/  STG.E.128 desc[UR6][R194.64], R128 ;  /* 0x00000080c2007986 */ /* 0x0003e2000c101d06 */
[C---:B0-----:R-:W-:Y:S01]  /*4730*/  IMAD.WIDE.U32 R196, R138.reuse, 0x10, R196 ;  /* 0x000000108ac47825 */ /* 0x041fe200078e00c4 */
[----:B------:R-:W-:-:S04]  /*4740*/  IADD3 R138, PT, PT, R138, 0x100, RZ ;  /* 0x000001008a8a7810 */ /* 0x000fc80007ffe0ff */
[----:B------:R1:W-:Y:S03]  /*4750*/  STG.E.128 desc[UR6][R196.64], R132 ;  /* 0x00000084c4007986 */ /* 0x0003e6000c101d06 */
.L_x_26211:
[----:B------:R-:W-:Y:S05]  /*4760*/  BSYNC.RECONVERGENT B0 ;  /* 0x0000000000007941 */ /* 0x000fea0003800200 */
.L_x_26210:
[----:B------:R-:W-:Y:S01]  /*4770*/  ISETP.GE.U32.AND P6, PT, R2, 0x200, PT ;  /* 0x000002000200780c */ /* 0x000fe20003fc6070 */
[----:B------:R-:W-:-:S12]  /*4780*/  BSSY.RECONVERGENT B0, `(.L_x_26212) ;  /* 0x0000019000007945 */ /* 0x000fd80003800200 */
[----:B------:R-:W-:Y:S05]  /*4790*/  @!P6 BRA `(.L_x_26213) ;  /* 0x00000000005ce947 */ /* 0x000fea0003800000 */
[----:B01----:R-:W0:Y:S01]  /*47a0*/  LDC.64 R128, c[0x0][0x428] ;  /* 0x00010a00ff807b82 */ /* 0x003e220000000a00 */
[--C-:B------:R-:W-:Y:S01]  /*47b0*/  FADD.FTZ R133, R143, -R140.reuse ;  /* 0x8000008c8f857221 */ /* 0x100fe20000010000 */
[--C-:B------:R-:W-:Y:S01]  /*47c0*/  FADD.FTZ R135, R145, -R140.reuse ;  /* 0x8000008c91877221 */ /* 0x100fe20000010000 */
[--C-:B------:R-:W-:Y:S01]  /*47d0*/  FADD.FTZ R195, R147, -R140.reuse ;  /* 0x8000008c93c37221 */ /* 0x100fe20000010000 */
[----:B------:R-:W-:Y:S01]  /*47e0*/  FADD.FTZ R197, R149, -R140 ;  /* 0x8000008c95c57221 */ /* 0x000fe20000010000 */
[C---:B------:R-:W-:Y:S01]  /*47f0*/  FMUL.FTZ R133, R142.reuse, R133 ;  /* 0x000000858e857220 */ /* 0x040fe20000410000 */
[C---:B------:R-:W-:Y:S01]  /*4800*/  FMUL.FTZ R134, R142.reuse, R135 ;  /* 0x000000878e867220 */ /* 0x040fe20000410000 */
[C---:B------:R-:W-:Y:S01]  /*4810*/  FMUL.FTZ R135, R142.reuse, R195 ;  /* 0x000000c38e877220 */ /* 0x040fe20000410000 */
[----:B------:R-:W1:Y:S01]  /*4820*/  LDC.64 R130, c[0x0][0x430] ;  /* 0x00010c00ff827b82 */ /* 0x000e620000000a00 */
[----:B------:R-:W-:Y:S01]  /*4830*/  FMUL.FTZ R144, R142, R197 ;  /* 0x000000c58e907220 */ /* 0x000fe20000410000 */
[----:B-----5:R-:W-:Y:S01]  /*4840*/  FFMA.FTZ R132, R133, R112, R36 ;  /* 0x0000007085847223 */ /* 0x020fe20000010024 */
[----:B0-----:R-:W-:-:S04]  /*4850*/  IMAD.WIDE.U32 R194, R138, 0x10, R128 ;  /* 0x000000108ac27825 */ /* 0x001fc800078e0080 */
[----:B------:R-:W-:Y:S01]  /*4860*/  FFMA.FTZ R128, R133, R116, R60 ;  /* 0x0000007485807223 */ /* 0x000fe2000001003c */
[C---:B------:R-:W-:Y:S01]  /*4870*/  FFMA.FTZ R129, R134.reuse, R117, R61 ;  /* 0x0000007586817223 */ /* 0x040fe2000001003d */
[----:B------:R-:W-:Y:S01]  /*4880*/  FFMA.FTZ R133, R134, R113, R37 ;  /* 0x0000007186857223 */ /* 0x000fe20000010025 */
[----:B------:R-:W-:Y:S01]  /*4890*/  FFMA.FTZ R134, R135, R114, R38 ;  /* 0x0000007287867223 */ /* 0x000fe20000010026 */
[----:B-1----:R-:W-:-:S04]  /*48a0*/  IMAD.WIDE.U32 R196, R138, 0x10, R130 ;  /* 0x000000108ac47825 */ /* 0x002fc800078e0082 */
[----:B------:R-:W-:Y:S01]  /*48b0*/  FFMA.FTZ R130, R135, R118, R62 ;  /* 0x0000007687827223 */ /* 0x000fe2000001003e */
[C---:B------:R-:W-:Y:S01]  /*48c0*/  FFMA.FTZ R131, R144.reuse, R119, R63 ;  /* 0x0000007790837223 */ /* 0x040fe2000001003f */
[----:B------:R-:W-:Y:S01]  /*48d0*/  FFMA.FTZ R135, R144, R115, R39 ;  /* 0x0000007390877223 */ /* 0x000fe20000010027 */
[----:B------:R-:W-:-:S03]  /*48e0*/  IADD3 R138, PT, PT, R138, 0x100, RZ ;  /* 0x000001008a8a7810 */ /* 0x000fc60007ffe0ff */
[----:B------:R2:W-:Y:S04]  /*48f0*/  STG.E.128 desc[UR6][R194.64], R128 ;  /* 0x00000080c2007986 */ /* 0x0005e8000c101d06 */
[----:B------:R2:W-:Y:S02]  /*4900*/  STG.E.128 desc[UR6][R196.64], R132 ;  /* 0x00000084c4007986 */ /* 0x0005e4000c101d06 */
.L_x_26213:
[----:B------:R-:W-:Y:S05]  /*4910*/  BSYNC.RECONVERGENT B0 ;  /* 0x0000000000007941 */ /* 0x000fea0003800200 */
.L_x_26212:
[----:B------:R-:W-:Y:S01]  /*4920*/  ISETP.GE.U32.AND P6, PT, R2, 0x300, PT ;  /* 0x000003000200780c */ /* 0x000fe20003fc6070 */
[----:B------:R-:W-:-:S12]  /*4930*/  BSSY.RECONVERGENT B0, `(.L_x_26214) ;  /* 0x0000019000007945 */ /* 0x000fd80003800200 */
[----:B------:R-:W-:Y:S05]  /*4940*/  @!P6 BRA `(.L_x_26215) ;  /* 0x00000000005ce947 */ /* 0x000fea0003800000 */
[----:B012---:R-:W0:Y:S01]  /*4950*/  LDC.64 R128, c[0x0][0x428] ;  /* 0x00010a00ff807b82 */ /* 0x007e220000000a00 */
        /* <DEDUP_REMOVED lines=22> */
.L_x_26215:
[----:B------:R-:W-:Y:S05]  /*4ac0*/  BSYNC.RECONVERGENT B0 ;  /* 0x0000000000007941 */ /* 0x000fea0003800200 */
.L_x_26214:
[----:B------:R-:W-:Y:S04]  /*4ad0*/  BSSY.RECONVERGENT B0, `(.L_x_26216) ;  /* 0x0000019000007945 */ /* 0x000fe80003800200 */
[----:B------:R-:W-:Y:S05]  /*4ae0*/  @!P2 BRA `(.L_x_26217) ;  /* 0x00000000005ca947 */ /* 0x000fea0003800000 */
[----:B0123--:R-:W0:Y:S01]  /*4af0*/  LDC.64 R128, c[0x0][0x428] ;  /* 0x00010a00ff807b82 */ /* 0x00fe220000000a00 */
        /* <DEDUP_REMOVED lines=22> */
.L_x_26217:
[----:B------:R-:W-:Y:S05]  /*4c60*/  BSYNC.RECONVERGENT B0 ;  /* 0x0000000000007941 */ /* 0x000fea0003800200 */
.L_x_26216:
[----:B------:R-:W-:Y:S04]  /*4c70*/  BSSY.RECONVERGENT B0, `(.L_x_26218) ;  /* 0x0000019000007945 */ /* 0x000fe80003800200 */
        /* <DEDUP_REMOVED lines=24> */
.L_x_26219:
[----:B------:R-:W-:Y:S05]  /*4e00*/  BSYNC.RECONVERGENT B0 ;  /* 0x0000000000007941 */ /* 0x000fea0003800200 */
.L_x_26218:
        /* <DEDUP_REMOVED lines=25> */
.L_x_26221:
[----:B------:R-:W-:Y:S05]  /*4fa0*/  BSYNC.RECONVERGENT B0 ;  /* 0x0000000000007941 */ /* 0x000fea0003800200 */
.L_x_26220:
        /* <DEDUP_REMOVED lines=20> */
[----:B0-----:R-:W-:-:S05]  /*50f0*/  IMAD.WIDE.U32 R194, R138, 0x10, R194 ;  /* 0x000000108ac27825 */ /* 0x001fca00078e00c2 */
[----:B------:R0:W-:Y:S01]  /*5100*/  STG.E.128 desc[UR6][R194.64], R128 ;  /* 0x00000080c2007986 */ /* 0x0001e2000c101d06 */
[----:B-1----:R-:W-:-:S05]  /*5110*/  IMAD.WIDE.U32 R196, R138, 0x10, R196 ;  /* 0x000000108ac47825 */ /* 0x002fca00078e00c4 */
[----:B------:R0:W-:Y:S02]  /*5120*/  STG.E.128 desc[UR6][R196.64], R132 ;  /* 0x00000084c4007986 */ /* 0x0001e4000c101d06 */
.L_x_26223:
[----:B------:R-:W-:Y:S05]  /*5130*/  BSYNC.RECONVERGENT B0 ;  /* 0x0000000000007941 */ /* 0x000fea0003800200 */
.L_x_26222:
[----:B01234-:R-:W0:Y:S01]  /*5140*/  LDC.64 R128, c[0x0][0x380] ;  /* 0x0000e000ff807b82 */ /* 0x01fe220000000a00 */
[----:B------:R-:W-:Y:S01]  /*5150*/  UPLOP3.LUT UP1, UPT, UPT, UPT, UP1, 0x40, 0x4 ;  /* 0x000000000004789c */ /* 0x000fe20003f2e810 */
[----:B0-----:R-:W-:-:S04]  /*5160*/  IADD3 R137, PT, PT, R137, R128, RZ ;  /* 0x0000008089897210 */ /* 0x001fc80007ffe0ff */
[----:B------:R-:W-:-:S13]  /*5170*/  ISETP.GE.AND P2, PT, R137, R129, PT ;  /* 0x000000818900720c */ /* 0x000fda0003f46270 */
[----:B------:R-:W-:Y:S05]  /*5180*/  @!P2 BRA `(.L_x_26224) ;  /* 0xffffffc800eca947 */ /* 0x000fea000383ffff */
[----:B------:R-:W-:Y:S05]  /*5190*/  EXIT ;  /* 0x000000000000794d */ /* 0x000fea0003800000 */
.L_x_26225:
        /* <DEDUP_REMOVED lines=14> */
.L_x_27916:


//--------------------- .text._ZN10layer_norm31ln_parallel_residual_fwd_kernelINS_13Kernel_traitsIfffffjLj7168ELj1ELj1ELj8ELj16ENS_18Kernel_traits_baseILj7168EfffffjLj256EEEEELb0ELb0ELb1EEEvNS_9FwdParamsE --------------------------
	.section	.text._ZN10layer_norm31ln_parallel_residual_fwd_kernelINS_13Kernel_traitsIfffffjLj7168ELj1ELj1ELj8ELj16ENS_18Kernel_traits_baseILj7168EfffffjLj256EEEEELb0ELb0ELb1EEEvNS_9FwdParamsE,"ax",@progbits
	.align	128
        .global         _ZN10layer_norm31ln_parallel_residual_fwd_kernelINS_13Kernel_traitsIfffffjLj7168ELj1ELj1ELj8ELj16ENS_18Kernel_traits_baseILj7168EfffffjLj256EEEEELb0ELb0ELb1EEEvNS_9FwdParamsE
        .type           _ZN10layer_norm31ln_parallel_residual_fwd_kernelINS_13Kernel_traitsIfffffjLj7168ELj1ELj1ELj8ELj16ENS_18Kernel_traits_baseILj7168EfffffjLj256EEEEELb0ELb0ELb1EEEvNS_9FwdParamsE,@function
        .size           _ZN10layer_norm31ln_parallel_residual_fwd_kernelINS_13Kernel_traitsIfffffjLj7168ELj1ELj1ELj8ELj16ENS_18Kernel_traits_baseILj7168EfffffjLj256EEEEELb0ELb0ELb1EEEvNS_9FwdParamsE,(.L_x_27917 - _ZN10layer_norm31ln_parallel_residual_fwd_kernelINS_13Kernel_traitsIfffffjLj7168ELj1ELj1ELj8ELj16ENS_18Kernel_traits_baseILj7168EfffffjLj256EEEEELb0ELb0ELb1EEEvNS_9FwdParamsE)
        .other          _ZN10layer_norm31ln_parallel_residual_fwd_kernelINS_13Kernel_traitsIfffffjLj7168ELj1ELj1ELj8ELj16ENS_18Kernel_traits_baseILj7168EfffffjLj256EEEEELb0ELb0ELb1EEEvNS_9FwdParamsE,@"STO_CUDA_ENTRY STV_DEFAULT"
_ZN10layer_norm31ln_parallel_residual_fwd_kernelINS_13Kernel_traitsIfffffjLj7168ELj1ELj1ELj8ELj16ENS_18Kernel_traits_baseILj7168EfffffjLj256EEEEELb0ELb0ELb1EEEvNS_9FwdParamsE:
.text._ZN10layer_norm31ln_parallel_residual_fwd_kernelINS_13Kernel_traitsIfffffjLj7168ELj1ELj1ELj8ELj16ENS_18Kernel_traits_baseILj7168EfffffjLj256EEEEELb0ELb0ELb1EEEvNS_9FwdParamsE:
[----:B------:R-:W-:Y:S01]  /*0000*/  LDC R1, c[0x0][0x37c] ;  /* 0x0000df00ff017b82 */ /* 0x000fe20000000800 */
[----:B------:R-:W0:Y:S07]  /*0010*/  LDCU.64 UR8, c[0x0][0x438] ;  /* 0x00008700ff0877ac */ /* 0x000e2e0008000a00 */
[----:B------:R-:W1:Y:S01]  /*0020*/  LDC.64 R10, c[0x0][0x398] ;  /* 0x0000e600ff0a7b82 */ /* 0x000e620000000a00 */
[----:B------:R-:W2:Y:S01]  /*0030*/  S2R R0, SR_TID.X ;  /* 0x0000000000007919 */ /* 0x000ea20000002100 */
[----:B------:R-:W1:Y:S01]  /*0040*/  LDCU.64 UR4, c[0x0][0x3a0] ;  /* 0x00007400ff0477ac */ /* 0x000e620008000a00 */
[----:B------:R-:W3:Y:S01]  /*0050*/  LDCU.64 UR6, c[0x0][0x358] ;  /* 0x00006b00ff0677ac */ /* 0x000ee20008000a00 */
[----:B0-----:R-:W-:-:S04]  /*0060*/  UISETP.NE.U32.AND UP0, UPT, UR8, URZ, UPT ;  /* 0x000000ff0800728c */ /* 0x001fc8000bf05070 */
[----:B------:R-:W-:Y:S01]  /*0070*/  UISETP.NE.AND.EX UP0, UPT, UR9, URZ, UPT, UP0 ;  /* 0x000000ff0900728c */ /* 0x000fe2000bf05300 */
[----:B-1----:R-:W-:-:S04]  /*0080*/  LOP3.LUT P0, RZ, R10, UR4, RZ, 0xfc, !PT ;  /* 0x000000040aff7c12 */ /* 0x002fc8000f80fcff */
[----:B------:R-:W-:-:S04]  /*0090*/  LOP3.LUT P0, RZ, R11, UR5, RZ, 0xfc, P0 ;  /* 0x000000050bff7c12 */ /* 0x000fc8000800fcff */
[----:B--23--:R-:W-:Y:S09]  /*00a0*/  BRA.U UP0, `(.L_x_26226) ;  /* 0x00000005003c7547 */ /* 0x00cff2000b800000 */
[----:B------:R-:W0:Y:S01]  /*00b0*/  LDCU.64 UR4, c[0x0][0x440] ;  /* 0x00008800ff0477ac */ /* 0x000e220008000a00 */
        /* <DEDUP_REMOVED lines=50> */
.L_x_26227:
        /* <DEDUP_REMOVED lines=28> */
.L_x_26226:
        /* <DEDUP_REMOVED lines=41> */
.L_x_26229:
        /* <DEDUP_REMOVED lines=40> */
[----:B---3--:R-:W-:-:S07]  /*0ab0*/  CS2R R16, SRZ ;  /* 0x0000000000107805 */ /* 0x008fce000001ff00 */
.L_x_26228:
[----:B------:R-:W1:Y:S08]  /*0ac0*/  S2UR UR4, SR_CTAID.X ;  /* 0x00000000000479c3 */ /* 0x000e700000002500 */
[----:B0---4-:R-:W1:Y:S02]  /*0ad0*/  LDC R2, c[0x0][0x384] ;  /* 0x0000e100ff027b82 */ /* 0x011e640000000800 */
[----:B-1----:R-:W-:-:S13]  /*0ae0*/  ISETP.LE.AND P1, PT, R2, UR4, PT ;  /* 0x0000000402007c0c */ /* 0x002fda000bf23270 */
[----:B------:R-:W-:Y:S05]  /*0af0*/  @P1 EXIT ;  /* 0x000000000000194d */ /* 0x000fea0003800000 */
[----:B------:R-:W-:Y:S01]  /*0b00*/  ISETP.NE.U32.AND P1, PT, R10, RZ, PT ;  /* 0x000000ff0a00720c */ /* 0x000fe20003f25070 */
[----:B------:R-:W0:Y:S01]  /*0b10*/  LDCU UR8, c[0x0][0x388] ;  /* 0x00007100ff0877ac */ /* 0x000e220008000800 */
[----:B------:R-:W-:Y:S02]  /*0b20*/  MOV R2, UR4 ;  /* 0x0000000400027c02 */ /* 0x000fe40008000f00 */
[----:B------:R-:W-:Y:S01]  /*0b30*/  ISETP.NE.AND.EX P1, PT, R11, RZ, PT, P1 ;  /* 0x000000ff0b00720c */ /* 0x000fe20003f25310 */
[----:B------:R-:W1:Y:S01]  /*0b40*/  LDCU.U8 UR12, c[0x0][0x410] ;  /* 0x00008200ff0c77ac */ /* 0x000e620008000000 */
[----:B------:R-:W2:Y:S01]  /*0b50*/  LDCU UR9, c[0x0][0x400] ;  /* 0x00008000ff0977ac */ /* 0x000ea20008000800 */
[----:B------:R-:W3:Y:S01]  /*0b60*/  LDCU.64 UR10, c[0x0][0x3a0] ;  /* 0x00007400ff0a77ac */ /* 0x000ee20008000a00 */
[----:B------:R-:W-:-:S11]  /*0b70*/  UPLOP3.LUT UP1, UPT, UPT, UPT, UPT, 0x40, 0x4 ;  /* 0x000000000004789c */ /* 0x000fd60003f2e870 */
.L_x_26249:
[----:B---3--:R-:W-:Y:S01]  /*0b80*/  ISETP.NE.U32.AND P2, PT, RZ, UR10, PT ;  /* 0x0000000aff007c0c */ /* 0x008fe2000bf45070 */
[----:B----4-:R-:W3:Y:S01]  /*0b90*/  LDC.64 R134, c[0x0][0x390] ;  /* 0x0000e400ff867b82 */ /* 0x010ee20000000a00 */
[----:B0-----:R-:W-:Y:S02]  /*0ba0*/  IMAD R3, R2, UR8, RZ ;  /* 0x0000000802037c24 */ /* 0x001fe4000f8e02ff */
[----:B------:R-:W-:-:S03]  /*0bb0*/  ISETP.NE.AND.EX P2, PT, RZ, UR11, PT, P2 ;  /* 0x0000000bff007c0c */ /* 0x000fc6000bf45320 */
[----:B------:R-:W-:Y:S02]  /*0bc0*/  SHF.R.S32.HI R128, RZ, 0x1f, R3 ;  /* 0x0000001fff807819 */ /* 0x000fe40000011403 */
[----:B------:R-:W0:Y:S02]  /*0bd0*/  @P1 LDC.64 R130, c[0x0][0x398] ;  /* 0x0000e600ff821b82 */ /* 0x000e240000000a00 */
[----:B------:R-:W-:-:S04]  /*0be0*/  LEA.HI R3, R128, R3, RZ, 0x2 ;  /* 0x0000000380037211 */ /* 0x000fc800078f10ff */
[----:B------:R-:W-:Y:S02]  /*0bf0*/  LEA.HI.SX32 R3, R3, R0, 0x1e ;  /* 0x0000000003037211 */ /* 0x000fe400078ff2ff */
[----:B------:R-:W4:Y:S03]  /*0c00*/  @P2 LDC.64 R132, c[0x0][0x3a0] ;  /* 0x0000e800ff842b82 */ /* 0x000f260000000a00 */
[----:B---3--:R-:W-:-:S05]  /*0c10*/  IMAD.WIDE.U32 R128, R3, 0x10, R134 ;  /* 0x0000001003807825 */ /* 0x008fca00078e0086 */
[----:B------:R-:W3:Y:S01]  /*0c20*/  LDC.64 R152, c[0x0][0x398] ;  /* 0x0000e600ff987b82 */ /* 0x000ee20000000a00 */
[----:B-----5:R1:W5:Y:S01]  /*0c30*/  LDG.E.128 R148, desc[UR6][R128.64] ;  /* 0x0000000680947981 */ /* 0x020362000c1e1d00 */
[----:B0-----:R-:W-:-:S05]  /*0c40*/  @P1 IMAD.WIDE.U32 R130, R3, 0x10, R130 ;  /* 0x0000001003821825 */ /* 0x001fca00078e0082 */
[----:B------:R0:W5:Y:S01]  /*0c50*/  @P1 LDG.E.128 R12, desc[UR6][R130.64] ;  /* 0x00000006820c1981 */ /* 0x000162000c1e1d00 */
[----:B----4-:R-:W-:-:S05]  /*0c60*/  @P2 IMAD.WIDE.U32 R132, R3, 0x10, R132 ;  /* 0x0000001003842825 */ /* 0x010fca00078e0084 */
[----:B------:R0:W5:Y:S01]  /*0c70*/  @P2 LDG.E.128 R8, desc[UR6][R132.64] ;  /* 0x0000000684082981 */ /* 0x000162000c1e1d00 */
[----:B---3--:R-:W-:-:S04]  /*0c80*/  ISETP.NE.U32.AND P1, PT, R152, RZ, PT ;  /* 0x000000ff9800720c */ /* 0x008fc80003f25070 */
[----:B------:R-:W-:-:S13]  /*0c90*/  ISETP.NE.AND.EX P1, PT, R153, RZ, PT, P1 ;  /* 0x000000ff9900720c */ /* 0x000fda0003f25310 */
[----:B01----:R-:W-:Y:S05]  /*0ca0*/  @!P1 BRA `(.L_x_26230) ;  /* 0x00000000005c9947 */ /* 0x003fea0003800000 */
        /* <DEDUP_REMOVED lines=14> */
.L_x_26231:
        /* <DEDUP_REMOVED lines=9> */
.L_x_26230:
        /* <DEDUP_REMOVED lines=12> */
.L_x_26232:
[----:B------:R-:W0:Y:S01]  /*0ee0*/  @P0 LDC.64 R128, c[0x0][0x3a8] ;  /* 0x0000ea00ff800b82 */ /* 0x000e220000000a00 */
[----:B------:R-:W-:-:S05]  /*0ef0*/  IADD3 R132, PT, PT, R3, 0x100, RZ ;  /* 0x0000010003847810 */ /* 0x000fca0007ffe0ff */
[----:B------:R-:W-:Y:S02]  /*0f00*/  IMAD.WIDE.U32 R130, R132, 0x10, R134 ;  /* 0x0000001084827825 */ /* 0x000fe400078e0086 */
[----:B------:R-:W1:Y:S08]  /*0f10*/  @P1 LDC.64 R136, c[0x0][0x398] ;  /* 0x0000e600ff881b82 */ /* 0x000e700000000a00 */
[----:B------:R-:W3:Y:S01]  /*0f20*/  @P2 LDC.64 R146, c[0x0][0x3a0] ;  /* 0x0000e800ff922b82 */ /* 0x000ee20000000a00 */
[----:B0-----:R-:W-:-:S05]  /*0f30*/  @P0 IMAD.WIDE.U32 R128, R3, 0x10, R128 ;  /* 0x0000001003800825 */ /* 0x001fca00078e0080 */
[----:B------:R0:W-:Y:S01]  /*0f40*/  @P0 STG.E.128 desc[UR6][R128.64], R4 ;  /* 0x0000000480000986 */ /* 0x0001e2000c101d06 */
[----:B-1----:R-:W-:-:S03]  /*0f50*/  @P1 IMAD.WIDE.U32 R136, R132, 0x10, R136 ;  /* 0x0000001084881825 */ /* 0x002fc600078e0088 */
[----:B------:R0:W5:Y:S04]  /*0f60*/  LDG.E.128 R160, desc[UR6][R130.64] ;  /* 0x0000000682a07981 */ /* 0x000168000c1e1d00 */
[----:B------:R0:W5:Y:S01]  /*0f70*/  @P1 LDG.E.128 R12, desc[UR6][R136.64] ;  /* 0x00000006880c1981 */ /* 0x000162000c1e1d00 */
[----:B---3--:R-:W-:-:S05]  /*0f80*/  @P2 IMAD.WIDE.U32 R146, R132, 0x10, R146 ;  /* 0x0000001084922825 */ /* 0x008fca00078e0092 */
        /* <DEDUP_REMOVED lines=20> */
.L_x_26233:
        /* <DEDUP_REMOVED lines=23> */
.L_x_26234:
        /* <DEDUP_REMOVED lines=26> */
.L_x_26235:
        /* <DEDUP_REMOVED lines=21> */
.L_x_26236:
        /* <DEDUP_REMOVED lines=26> */
.L_x_26237:
        /* <DEDUP_REMOVED lines=21> */
.L_x_26238:
        /* <DEDUP_REMOVED lines=26> */
.L_x_26239:
        /* <DEDUP_REMOVED lines=21> */
.L_x_26240:
        /* <DEDUP_REMOVED lines=8> */
[----:B------:R-:W5:Y:S04]  /*1b90*/  LDG.E.128 R128, desc[UR6][R128.64] ;  /* 0x0000000680807981 */ /* 0x000f68000c1e1d00 */
[----:B------:R0:W5:Y:S01]  /*1ba0*/  @P1 LDG.E.128 R12, desc[UR6][R184.64] ;  /* 0x00000006b80c1981 */ /* 0x000162000c1e1d00 */
[----:B---3--:R-:W-:-:S05]  /*1bb0*/  @P2 IMAD.WIDE.U32 R186, R149, 0x10, R186 ;  /* 0x0000001095ba2825 */ /* 0x008fca00078e00ba */
[----:B------:R0:W5:Y:S01]  /*1bc0*/  @P2 LDG.E.128 R8, desc[UR6][R186.64] ;  /* 0x00000006ba082981 */ /* 0x000162000c1e1d00 */
[----:B------:R-:W-:Y:S05]  /*1bd0*/  @P3 BRA `(.L_x_26241) ;  /* 0x0000000000343947 */ /* 0x000fea0003800000 */
        /* <DEDUP_REMOVED lines=13> */
.L_x_26241:
        /* <DEDUP_REMOVED lines=21> */
.L_x_26242:
        /* <DEDUP_REMOVED lines=26> */
.L_x_26243:
        /* <DEDUP_REMOVED lines=21> */
.L_x_26244:
        /* <DEDUP_REMOVED lines=119> */
.L_x_26246:
[----:B--2---:R-:W-:Y:S05]  /*2860*/  BSYNC.RECONVERGENT B0 ;  /* 0x0000000000007941 */ /* 0x004fea0003800200 */
.L_x_26245:
        /* <DEDUP_REMOVED lines=15> */
.L_x_26248:
[----:B------:R-:W-:Y:S05]  /*2960*/  BSYNC.RECONVERGENT B0 ;  /* 0x0000000000007941 */ /* 0x000fea0003800200 */
.L_x_26247:
        /* <DEDUP_REMOVED lines=49> */
[----:B--2---:R-:W-:Y:S01]  /*2c80*/  FADD.FTZ R131, R138, R131 ;  /* 0x000000838a837221 */ /* 0x004fe20000010000 */
[----:B------:R-:W0:Y:S01]  /*2c90*/  @!P2 LDC.64 R198, c[0x0][0x3c0] ;  /* 0x0000f000ffc6ab82 */ /* 0x000e220000000a00 */
[----:B------:R-:W-:Y:S02]  /*2ca0*/  FMUL.FTZ R130, R130, R205 ;  /* 0x000000cd82827220 */ /* 0x000fe40000410000 */
[----:B------:R-:W1:Y:S02]  /*2cb0*/  SHFL.IDX PT, R201, R128, RZ, 0x1f ;  /* 0x00001fff80c97589 */ /* 0x000e6400000e0000 */
[----:B------:R-:W-:-:S03]  /*2cc0*/  FFMA.FTZ R136, R136, R130, R131 ;  /* 0x0000008288887223 */ /* 0x000fc60000010083 */
[----:B------:R-:W2:Y:S03]  /*2cd0*/  LDC R131, c[0x0][0x448] ;  /* 0x00011200ff837b82 */ /* 0x000ea60000000800 */
[----:B------:R-:W2:Y:S01]  /*2ce0*/  SHFL.IDX PT, R136, R136, RZ, 0x1f ;  /* 0x00001fff88887589 */ /* 0x000ea200000e0000 */
[----:B0-----:R-:W-:-:S04]  /*2cf0*/  @!P2 IMAD.WIDE R198, R2, 0x4, R198 ;  /* 0x0000000402c6a825 */ /* 0x001fc800078e02c6 */
[C---:B-1----:R-:W-:Y:S01]  /*2d00*/  FMUL.FTZ R129, R201.reuse, R201 ;  /* 0x000000c9c9817220 */ /* 0x042fe20000410000 */
[----:B------:R-:W-:Y:S01]  /*2d10*/  FSEL R138, R201, RZ, !P3 ;  /* 0x000000ffc98a7208 */ /* 0x000fe20005800000 */
[----:B------:R-:W-:Y:S03]  /*2d20*/  @!P2 STG.E desc[UR6][R198.64], R201 ;  /* 0x000000c9c600a986 */ /* 0x000fe6000c101906 */
[----:B------:R-:W-:Y:S01]  /*2d30*/  FSEL R130, R129, RZ, P3 ;  /* 0x000000ff81827208 */ /* 0x000fe20001800000 */
[C---:B------:R-:W-:Y:S01]  /*2d40*/  FADD.FTZ R140, -R138.reuse, R141 ;  /* 0x0000008d8a8c7221 */ /* 0x040fe20000010100 */
[----:B------:R-:W-:Y:S01]  /*2d50*/  FADD.FTZ R142, -R138, R145 ;  /* 0x000000918a8e7221 */ /* 0x000fe20000010100 */
[----:B--2---:R-:W-:Y:S01]  /*2d60*/  FFMA.FTZ R129, R136, UR9, R131 ;  /* 0x0000000988817c23 */ /* 0x004fe20008010083 */
[C---:B------:R-:W-:Y:S01]  /*2d70*/  FADD.FTZ R141, -R138.reuse, R143 ;  /* 0x0000008f8a8d7221 */ /* 0x040fe20000010100 */
[C---:B------:R-:W-:Y:S01]  /*2d80*/  FADD.FTZ R144, -R138.reuse, R153 ;  /* 0x000000998a907221 */ /* 0x040fe20000010100 */
[C---:B------:R-:W-:Y:S01]  /*2d90*/  FADD.FTZ R145, -R138.reuse, R155 ;  /* 0x0000009b8a917221 */ /* 0x040fe20000010100 */
[----:B------:R-:W-:Y:S01]  /*2da0*/  FADD.FTZ R134, R129, R130 ;  /* 0x0000008281867221 */ /* 0x000fe20000010000 */
        /* <DEDUP_REMOVED lines=9> */
[----:B------:R-:W1:Y:S01]  /*2e40*/  LDC.64 R128, c[0x0][0x428] ;  /* 0x00010a00ff807b82 */ /* 0x000e620000000a00 */
        /* <DEDUP_REMOVED lines=15> */
[----:B------:R1:W2:Y:S01]  /*2f40*/  MUFU.RSQ R203, R134 ;  /* 0x0000008600cb7308 */ /* 0x0002a20000001400 */
[----:B------:R-:W3:Y:S01]  /*2f50*/  LDC.64 R138, c[0x0][0x430] ;  /* 0x00010c00ff8a7b82 */ /* 0x000ee20000000a00 */
[----:B0-----:R-:W-:-:S04]  /*2f60*/  @!P2 IMAD.WIDE R130, R2, 0x4, R130 ;  /* 0x000000040282a825 */ /* 0x001fc800078e0282 */
[----:B-1----:R-:W-:-:S04]  /*2f70*/  IMAD.WIDE.U32 R134, R3, 0x10, R128 ;  /* 0x0000001003867825 */ /* 0x002fc800078e0080 */
        /* <DEDUP_REMOVED lines=23> */
[----:B------:R0:W-:Y:S01]  /*30f0*/  @!P2 STG.E desc[UR6][R130.64], R203 ;  /* 0x000000cb8200a986 */ /* 0x0001e2000c101906 */
[----:B------:R-:W-:-:S04]  /*3100*/  IMAD.WIDE.U32 R168, R132, 0x10, R128 ;  /* 0x0000001084a87825 */ /* 0x000fc800078e0080 */
[C---:B------:R-:W-:Y:S01]  /*3110*/  FMUL.FTZ R162, R203.reuse, R146 ;  /* 0x00000092cba27220 */ /* 0x040fe20000410000 */
[----:B------:R-:W-:Y:S01]  /*3120*/  FMUL.FTZ R184, R203, R164 ;  /* 0x000000a4cbb87220 */ /* 0x000fe20000410000 */
[----:B------:R1:W-:Y:S01]  /*3130*/  STG.E.128 desc[UR6][R134.64], R140 ;  /* 0x0000008c86007986 */ /* 0x0003e2000c101d06 */
        /* <DEDUP_REMOVED lines=10> */
[C---:B------:R-:W-:Y:S01]  /*31e0*/  FMUL.FTZ R197, R203.reuse, R173 ;  /* 0x000000adcbc57220 */ /* 0x040fe20000410000 */
[----:B------:R-:W-:Y:S01]  /*31f0*/  FMUL.FTZ R158, R203, R174 ;  /* 0x000000aecb9e7220 */ /* 0x000fe20000410000 */
[----:B------:R-:W-:-:S04]  /*3200*/  IMAD.WIDE.U32 R144, R149, 0x10, R128 ;  /* 0x0000001095907825 */ /* 0x000fc800078e0080 */
[----:B------:R-:W-:Y:S01]  /*3210*/  FFMA.FTZ R163, R178, R63, R27 ;  /* 0x0000003fb2a37223 */ /* 0x000fe2000001001b */
[----:B------:R-:W-:-:S04]  /*3220*/  IMAD.WIDE.U32 R150, R159, 0x10, R128 ;  /* 0x000000109f967825 */ /* 0x000fc800078e0080 */
[----:B------:R-:W-:Y:S01]  /*3230*/  FFMA.FTZ R128, R161, R68, R16 ;  /* 0x00000044a1807223 */ /* 0x000fe20000010010 */
[----:B------:R-:W-:Y:S01]  /*3240*/  FFMA.FTZ R129, R136, R69, R17 ;  /* 0x0000004588817223 */ /* 0x000fe20000010011 */
[----:B-1----:R-:W-:Y:S01]  /*3250*/  FFMA.FTZ R134, R177, R94, R106 ;  /* 0x0000005eb1867223 */ /* 0x002fe2000001006a */
[----:B---3--:R-:W-:-:S04]  /*3260*/  IMAD.WIDE.U32 R166, R3, 0x10, R138 ;  /* 0x0000001003a67825 */ /* 0x008fc800078e008a */
[----:B------:R-:W-:Y:S01]  /*3270*/  FFMA.FTZ R135, R162, R95, R107 ;  /* 0x0000005fa2877223 */ /* 0x000fe2000001006b */
[C---:B------:R-:W-:Y:S01]  /*3280*/  FFMA.FTZ R140, R175.reuse, R64, R20 ;  /* 0x00000040af8c7223 */ /* 0x040fe20000010014 */
        /* <DEDUP_REMOVED lines=9> */
[----:B------:R-:W-:-:S04]  /*3320*/  IMAD.WIDE.U32 R172, R137, 0x10, R138 ;  /* 0x0000001089ac7825 */ /* 0x000fc800078e008a */
[C---:B------:R-:W-:Y:S01]  /*3330*/  FFMA.FTZ R137, R176.reuse, R89, R109 ;  /* 0x00000059b0897223 */ /* 0x040fe2000001006d */
        /* <DEDUP_REMOVED lines=8> */
[----:B------:R2:W-:Y:S01]  /*33c0*/  STG.E.128 desc[UR6][R170.64], R140 ;  /* 0x0000008caa007986 */ /* 0x0005e2000c101d06 */
[----:B0-----:R-:W0:Y:S01]  /*33d0*/  LDC.64 R166, c[0x0][0x380] ;  /* 0x0000e000ffa67b82 */ /* 0x001e220000000a00 */
[----:B------:R-:W-:-:S04]  /*33e0*/  IMAD.WIDE.U32 R174, R159, 0x10, R138 ;  /* 0x000000109fae7825 */ /* 0x000fc800078e008a */
[----:B------:R-:W-:Y:S01]  /*33f0*/  FFMA.FTZ R138, R181, R90, R110 ;  /* 0x0000005ab58a7223 */ /* 0x000fe2000001006e */
[----:B------:R-:W-:Y:S01]  /*3400*/  FFMA.FTZ R139, R178, R91, R111 ;  /* 0x0000005bb28b7223 */ /* 0x000fe2000001006f */
[----:B------:R-:W-:Y:S01]  /*3410*/  FFMA.FTZ R128, R183, R84, R112 ;  /* 0x00000054b7807223 */ /* 0x000fe20000010070 */
[----:B------:R-:W-:Y:S01]  /*3420*/  FFMA.FTZ R129, R180, R85, R113 ;  /* 0x00000055b4817223 */ /* 0x000fe20000010071 */
[----:B------:R-:W-:Y:S01]  /*3430*/  FFMA.FTZ R130, R185, R86, R114 ;  /* 0x00000056b9827223 */ /* 0x000fe20000010072 */
[----:B------:R-:W-:Y:S01]  /*3440*/  FFMA.FTZ R131, R182, R87, R115 ;  /* 0x00000057b6837223 */ /* 0x000fe20000010073 */
[----:B------:R3:W-:Y:S01]  /*3450*/  STG.E.128 desc[UR6][R152.64], R136 ;  /* 0x0000008898007986 */ /* 0x0007e2000c101d06 */
[----:B------:R-:W-:Y:S01]  /*3460*/  FFMA.FTZ R178, R193, R78, R122 ;  /* 0x0000004ec1b27223 */ /* 0x000fe2000001007a */
[----:B------:R-:W-:Y:S02]  /*3470*/  FFMA.FTZ R179, R190, R79, R123 ;  /* 0x0000004fbeb37223 */ /* 0x000fe4000001007b */
[----:B------:R-:W-:Y:S01]  /*3480*/  STG.E.128 desc[UR6][R164.64], R160 ;  /* 0x000000a0a4007986 */ /* 0x000fe2000c101d06 */
        /* <DEDUP_REMOVED lines=8> */
[----:B------:R-:W-:Y:S01]  /*3510*/  FFMA.FTZ R168, R187, R52, R32 ;  /* 0x00000034bba87223 */ /* 0x000fe20000010020 */
[----:B------:R-:W-:Y:S01]  /*3520*/  FFMA.FTZ R169, R184, R53, R33 ;  /* 0x00000035b8a97223 */ /* 0x000fe20000010021 */
[----:B------:R-:W-:Y:S01]  /*3530*/  FFMA.FTZ R170, R189, R54, R34 ;  /* 0x00000036bdaa7223 */ /* 0x000fe20000010022 */
[----:B------:R-:W-:Y:S01]  /*3540*/  FFMA.FTZ R171, R186, R55, R35 ;  /* 0x00000037baab7223 */ /* 0x000fe20000010023 */
[----:B------:R1:W-:Y:S01]  /*3550*/  STG.E.128 desc[UR6][R154.64], R128 ;  /* 0x000000809a007986 */ /* 0x0003e2000c101d06 */
[----:B---3--:R-:W-:Y:S01]  /*3560*/  FFMA.FTZ R136, R191, R48, R36 ;  /* 0x00000030bf887223 */ /* 0x008fe20000010024 */
        /* <DEDUP_REMOVED lines=8> */
[----:B------:R4:W-:Y:S01]  /*35f0*/  STG.E.128 desc[UR6][R144.64], R176 ;  /* 0x000000b090007986 */ /* 0x0009e2000c101d06 */
[----:B-1----:R-:W-:Y:S01]  /*3600*/  FFMA.FTZ R128, R195, R72, R124 ;  /* 0x00000048c3807223 */ /* 0x002fe2000001007c */
[----:B------:R-:W-:Y:S01]  /*3610*/  FFMA.FTZ R129, R192, R73, R125 ;  /* 0x00000049c0817223 */ /* 0x000fe2000001007d */
[----:B------:R-:W-:Y:S01]  /*3620*/  FFMA.FTZ R130, R197, R74, R126 ;  /* 0x0000004ac5827223 */ /* 0x000fe2000001007e */
[----:B------:R-:W-:Y:S01]  /*3630*/  FFMA.FTZ R131, R158, R75, R127 ;  /* 0x0000004b9e837223 */ /* 0x000fe2000001007f */
[----:B------:R4:W-:Y:S01]  /*3640*/  STG.E.128 desc[UR6][R148.64], R136 ;  /* 0x0000008894007986 */ /* 0x0009e2000c101d06 */
[----:B--2---:R-:W-:Y:S01]  /*3650*/  FFMA.FTZ R132, R195, R44, R40 ;  /* 0x0000002cc3847223 */ /* 0x004fe20000010028 */
[----:B------:R-:W-:Y:S01]  /*3660*/  FFMA.FTZ R133, R192, R45, R41 ;  /* 0x0000002dc0857223 */ /* 0x000fe20000010029 */
[----:B------:R-:W-:Y:S01]  /*3670*/  FFMA.FTZ R134, R197, R46, R42 ;  /* 0x0000002ec5867223 */ /* 0x000fe2000001002a */
[----:B------:R-:W-:Y:S01]  /*3680*/  FFMA.FTZ R135, R158, R47, R43 ;  /* 0x0000002f9e877223 */ /* 0x000fe2000001002b */
[----:B------:R4:W-:Y:S04]  /*3690*/  STG.E.128 desc[UR6][R150.64], R128 ;  /* 0x0000008096007986 */ /* 0x0009e8000c101d06 */
[----:B------:R4:W-:Y:S01]  /*36a0*/  STG.E.128 desc[UR6][R174.64], R132 ;  /* 0x00000084ae007986 */ /* 0x0009e2000c101d06 */
[----:B------:R-:W-:Y:S05]  /*36b0*/  @!P2 BRA `(.L_x_26249) ;  /* 0xffffffd40030a947 */ /* 0x000fea000383ffff */
[----:B------:R-:W-:Y:S05]  /*36c0*/  EXIT ;  /* 0x000000000000794d */ /* 0x000fea0003800000 */
.L_x_26250:
        /* <DEDUP_REMOVED lines=11> */
.L_x_27917:


//--------------------- .text._ZN10layer_norm31ln_parallel_residual_fwd_kernelINS_13Kernel_traitsIfffffjLj7168ELj1ELj1ELj8ELj16ENS_18Kernel_traits_baseILj7168EfffffjLj256EEEEELb0ELb1ELb0EEEvNS_9FwdParamsE --------------------------
	.section	.text._ZN10layer_norm31ln_parallel_residual_fwd_kernelINS_13Kernel_traitsIfffffjLj7168ELj1ELj1ELj8ELj16ENS_18Kernel_traits_baseILj7168EfffffjLj256EEEEELb0ELb1ELb0EEEvNS_9FwdParamsE,"ax",@progbits
	.align	128
        .global         _ZN10layer_norm31ln_parallel_residual_fwd_kernelINS_13Kernel_traitsIfffffjLj7168ELj1ELj1ELj8ELj16ENS_18Kernel_traits_baseILj7168EfffffjLj256EEEEELb0ELb1ELb0EEEvNS_9FwdParamsE
        .type           _ZN10layer_norm31ln_parallel_residual_fwd_kernelINS_13Kernel_traitsIfffffjLj7168ELj1ELj1ELj8ELj16ENS_18Kernel_traits_baseILj7168EfffffjLj256EEEEELb0ELb1ELb0EEEvNS_9FwdParamsE,@function
        .size           _ZN10layer_norm31ln_parallel_residual_fwd_kernelINS_13Kernel_traitsIfffffjLj7168ELj1ELj1ELj8ELj16ENS_18Kernel_traits_baseILj7168EfffffjLj256EEEEELb0ELb1ELb0EEEvNS_9FwdParamsE,(.L_x_27918 - _ZN10layer_norm31ln_parallel_residual_fwd_kernelINS_13Kernel_traitsIfffffjLj7168ELj1ELj1ELj8ELj16ENS_18Kernel_traits_baseILj7168EfffffjLj256EEEEELb0ELb1ELb0EEEvNS_9FwdParamsE)
        .other          _ZN10layer_norm31ln_parallel_residual_fwd_kernelINS_13Kernel_traitsIfffffjLj7168ELj1ELj1ELj8ELj16ENS_18Kernel_traits_baseILj7168EfffffjLj256EEEEELb0ELb1ELb0EEEvNS_9FwdParamsE,@"STO_CUDA_ENTRY STV_DEFAULT"
_ZN10layer_norm31ln_parallel_residual_fwd_kernelINS_13Kernel_traitsIfffffjLj7168ELj1ELj1ELj8ELj16ENS_18Kernel_traits_baseILj7168EfffffjLj256EEEEELb0ELb1ELb0EEEvNS_9FwdParamsE:
.text._ZN10layer_norm31ln_parallel_residual_fwd_kernelINS_13Kernel_traitsIfffffjLj7168ELj1ELj1ELj8ELj16ENS_18Kernel_traits_baseILj7168EfffffjLj256EEEEELb0ELb1ELb0EEEvNS_9FwdParamsE:
        /* <DEDUP_REMOVED lines=31> */
[----:B------:R0:W5:Y:S02]  /*01f0*/  @P1 LDG.E.128 R72, desc[UR6][R8.64] ;  /* 0x0000000608481981 */ /* 0x000164000c1e1d00 */
[----:B------:R-:W4:Y:S01]  /*0200*/  @P3 LDC.64 R16, c[0x0][0x3d0] ;  /* 0x0000f400ff103b82 */ /* 0x000f220000000a00 */
[C---:B-1----:R-:W-:Y:S01]  /*0210*/  @P1 IMAD.WIDE.U32 R10, R31.reuse, 0x10, R10 ;  /* 0x000000101f0a1825 */ /* 0x042fe200078e000a */
[----:B------:R-:W-:-:S04]  /*0220*/  @P1 IADD3 R31, PT, PT, R31, 0x100, RZ ;  /* 0x000001001f1f1810 */ /* 0x000fc80007ffe0ff */
[----:B------:R0:W5:Y:S02]  /*0230*/  @P1 LDG.E.128 R68, desc[UR6][R10.64] ;  /* 0x000000060a441981 */ /* 0x000164000c1e1d00 */
[----:B------:R-:W1:Y:S01]  /*0240*/  @P3 LDC.64 R18, c[0x0][0x438] ;  /* 0x00010e00ff123b82 */ /* 0x000e620000000a00 */
[----:B--2---:R-:W-:-:S05]  /*0250*/  @P2 IMAD.WIDE.U32 R12, R31, 0x10, R12 ;  /* 0x000000101f0c2825 */ /* 0x004fca00078e000c */
[----:B------:R0:W5:Y:S02]  /*0260*/  @P2 LDG.E.128 R64, desc[UR6][R12.64] ;  /* 0x000000060c402981 */ /* 0x000164000c1e1d00 */
[----:B------:R-:W2:Y:S01]  /*0270*/  @P4 LDC.64 R20, c[0x0][0x3d0] ;  /* 0x0000f400ff144b82 */ /* 0x000ea20000000a00 */
[C---:B---3--:R-:W-:Y:S01]  /*0280*/  @P2 IMAD.WIDE.U32 R14, R31.reuse, 0x10, R14 ;  /* 0x000000101f0e2825 */ /* 0x048fe200078e000e */
[----:B------:R-:W-:-:S04]  /*0290*/  @P2 IADD3 R31, PT, PT, R31, 0x100, RZ ;  /* 0x000001001f1f2810 */ /* 0x000fc80007ffe0ff */
[----:B------:R0:W5:Y:S02]  /*02a0*/  @P2 LDG.E.128 R60, desc[UR6][R14.64] ;  /* 0x000000060e3c2981 */ /* 0x000164000c1e1d00 */
[----:B------:R-:W3:Y:S01]  /*02b0*/  @P4 LDC.64 R22, c[0x0][0x438] ;  /* 0x00010e00ff164b82 */ /* 0x000ee20000000a00 */
[----:B----4-:R-:W-:-:S05]  /*02c0*/  @P3 IMAD.WIDE.U32 R16, R31, 0x10, R16 ;  /* 0x000000101f103825 */ /* 0x010fca00078e0010 */
[----:B------:R0:W5:Y:S02]  /*02d0*/  @P3 LDG.E.128 R56, desc[UR6][R16.64] ;  /* 0x0000000610383981 */ /* 0x000164000c1e1d00 */
[----:B------:R-:W4:Y:S01]  /*02e0*/  @P0 LDC.64 R4, c[0x0][0x3d0] ;  /* 0x0000f400ff040b82 */ /* 0x000f220000000a00 */
[C---:B-1----:R-:W-:Y:S01]  /*02f0*/  @P3 IMAD.WIDE.U32 R18, R31.reuse, 0x10, R18 ;  /* 0x000000101f123825 */ /* 0x042fe200078e0012 */
[----:B------:R-:W-:-:S04]  /*0300*/  @P3 IADD3 R31, PT, PT, R31, 0x100, RZ ;  /* 0x000001001f1f3810 */ /* 0x000fc80007ffe0ff */
[----:B------:R0:W5:Y:S02]  /*0310*/  @P3 LDG.E.128 R52, desc[UR6][R18.64] ;  /* 0x0000000612343981 */ /* 0x000164000c1e1d00 */
[----:B------:R-:W1:Y:S08]  /*0320*/  @P0 LDC.64 R6, c[0x0][0x438] ;  /* 0x00010e00ff060b82 */ /* 0x000e700000000a00 */
[----:B------:R-:W0:Y:S08]  /*0330*/  @P5 LDC.64 R24, c[0x0][0x3d0] ;  /* 0x0000f400ff185b82 */ /* 0x000e300000000a00 */
[----:B------:R-:W0:Y:S01]  /*0340*/  @P5 LDC.64 R26, c[0x0][0x438] ;  /* 0x00010e00ff1a5b82 */ /* 0x000e220000000a00 */
[----:B--2---:R-:W-:-:S04]  /*0350*/  @P4 IMAD.WIDE.U32 R20, R31, 0x10, R20 ;  /* 0x000000101f144825 */ /* 0x004fc800078e0014 */
[C---:B---3--:R-:W-:Y:S01]  /*0360*/  @P4 IMAD.WIDE.U32 R22, R31.reuse, 0x10, R22 ;  /* 0x000000101f164825 */ /* 0x048fe200078e0016 */
[----:B------:R-:W-:Y:S01]  /*0370*/  @P4 IADD3 R31, PT, PT, R31, 0x100, RZ ;  /* 0x000001001f1f4810 */ /* 0x000fe20007ffe0ff */
[----:B------:R2:W5:Y:S02]  /*0380*/  @P4 LDG.E.128 R48, desc[UR6][R20.64] ;  /* 0x0000000614304981 */ /* 0x000564000c1e1d00 */
[C---:B----4-:R-:W-:Y:S02]  /*0390*/  @P0 IMAD.WIDE.U32 R4, R106.reuse, 0x10, R4 ;  /* 0x000000106a040825 */ /* 0x050fe400078e0004 */
[----:B------:R2:W5:Y:S02]  /*03a0*/  @P4 LDG.E.128 R44, desc[UR6][R22.64] ;  /* 0x00000006162c4981 */ /* 0x000564000c1e1d00 */
[----:B-1----:R-:W-:Y:S02]  /*03b0*/  @P0 IMAD.WIDE.U32 R6, R106, 0x10, R6 ;  /* 0x000000106a060825 */ /* 0x002fe400078e0006 */
[----:B------:R2:W5:Y:S02]  /*03c0*/  @P0 LDG.E.128 R80, desc[UR6][R4.64] ;  /* 0x0000000604500981 */ /* 0x000564000c1e1d00 */
[----:B0-----:R-:W-:-:S02]  /*03d0*/  @P5 IMAD.WIDE.U32 R24, R31, 0x10, R24 ;  /* 0x000000101f185825 */ /* 0x001fc400078e0018 */
[----:B------:R2:W5:Y:S04]  /*03e0*/  @P0 LDG.E.128 R76, desc[UR6][R6.64] ;  /* 0x00000006064c0981 */ /* 0x000568000c1e1d00 */
[----:B------:R2:W5:Y:S01]  /*03f0*/  @P5 LDG.E.128 R40, desc[UR6][R24.64] ;  /* 0x0000000618285981 */ /* 0x000562000c1e1d00 */
[----:B------:R-:W-:-:S05]  /*0400*/  @P5 IMAD.WIDE.U32 R26, R31, 0x10, R26 ;  /* 0x000000101f1a5825 */ /* 0x000fca00078e001a */
[----:B------:R2:W5:Y:S01]  /*0410*/  @P5 LDG.E.128 R36, desc[UR6][R26.64] ;  /* 0x000000061a245981 */ /* 0x000562000c1e1d00 */
[----:B------:R-:W-:Y:S02]  /*0420*/  ISETP.GE.U32.AND P1, PT, R105, 0x700, PT ;  /* 0x000007006900780c */ /* 0x000fe40003f26070 */
[----:B------:R-:W-:-:S11]  /*0430*/  @P5 IADD3 R31, PT, PT, R31, 0x100, RZ ;  /* 0x000001001f1f5810 */ /* 0x000fd60007ffe0ff */
[----:B--2---:R-:W-:Y:S05]  /*0440*/  @!P1 BRA `(.L_x_26253) ;  /* 0x0000000000e09947 */ /* 0x004fea0003800000 */
[----:B------:R-:W0:Y:S08]  /*0450*/  LDC.64 R32, c[0x0][0x3d0] ;  /* 0x0000f400ff207b82 */ /* 0x000e300000000a00 */
[----:B------:R-:W1:Y:S01]  /*0460*/  LDC.64 R28, c[0x0][0x438] ;  /* 0x00010e00ff1c7b82 */ /* 0x000e620000000a00 */
[----:B0-----:R-:W-:-:S06]  /*0470*/  IMAD.WIDE.U32 R32, R31, 0x10, R32 ;  /* 0x000000101f207825 */ /* 0x001fcc00078e0020 */
[----:B------:R-:W5:Y:S01]  /*0480*/  LDG.E.128 R32, desc[UR6][R32.64] ;  /* 0x0000000620207981 */ /* 0x000f62000c1e1d00 */
[----:B-1----:R-:W-:-:S06]  /*0490*/  IMAD.WIDE.U32 R28, R31, 0x10, R28 ;  /* 0x000000101f1c7825 */ /* 0x002fcc00078e001c */
[----:B------:R-:W5:Y:S01]  /*04a0*/  LDG.E.128 R28, desc[UR6][R28.64] ;  /* 0x000000061c1c7981 */ /* 0x000f62000c1e1d00 */
[----:B------:R-:W-:Y:S05]  /*04b0*/  BRA `(.L_x_26253) ;  /* 0x0000000000c47947 */ /* 0x000fea0003800000 */
.L_x_26252:
        /* <DEDUP_REMOVED lines=23> */
[----:B------:R0:W5:Y:S02]  /*0630*/  @P3 LDG.E.128 R56, desc[UR6][R12.64] ;  /* 0x000000060c383981 */ /* 0x000164000c1e1d00 */
[----:B------:R-:W2:Y:S01]  /*0640*/  @P0 LDC.64 R8, c[0x0][0x3d0] ;  /* 0x0000f400ff080b82 */ /* 0x000ea20000000a00 */
        /* <DEDUP_REMOVED lines=8> */
[----:B--2---:R-:W-:-:S05]  /*06d0*/  @P0 IMAD.WIDE.U32 R8, R106, 0x10, R8 ;  /* 0x000000106a080825 */ /* 0x004fca00078e0008 */
[----:B------:R0:W5:Y:S01]  /*06e0*/  @P0 LDG.E.128 R80, desc[UR6][R8.64] ;  /* 0x0000000608500981 */ /* 0x000162000c1e1d00 */
        /* <DEDUP_REMOVED lines=12> */
[----:B------:R-:W-:Y:S02]  /*07b0*/  @P6 CS2R R30, SRZ ;  /* 0x00000000001e6805 */ /* 0x000fe4000001ff00 */
[----:B0-----:R-:W-:-:S07]  /*07c0*/  @P6 CS2R R28, SRZ ;  /* 0x00000000001c6805 */ /* 0x001fce000001ff00 */
.L_x_26253:
[----:B------:R-:W-:Y:S05]  /*07d0*/  BSYNC.RECONVERGENT B0 ;  /* 0x0000000000007941 */ /* 0x000fea0003800200 */
.L_x_26251:
[----:B------:R-:W0:Y:S02]  /*07e0*/  LDCU UR4, c[0x0][0x384] ;  /* 0x00007080ff0477ac */ /* 0x000e240008000800 */
[----:B0-----:R-:W-:-:S13]  /*07f0*/  ISETP.GE.AND P1, PT, R104, UR4, PT ;  /* 0x0000000468007c0c */ /* 0x001fda000bf26270 */
[----:B------:R-:W-:Y:S05]  /*0800*/  @P1 EXIT ;  /* 0x000000000000194d */ /* 0x000fea0003800000 */
[----:B------:R-:W-:Y:S01]  /*0810*/  SHF.R.S32.HI R2, RZ, 0x2, R2 ;  /* 0x00000002ff027819 */ /* 0x000fe20000011402 */
[----:B------:R-:W0:Y:S01]  /*0820*/  LDC.64 R6, c[0x0][0x398] ;  /* 0x0000e600ff067b82 */ /* 0x000e220000000a00 */
[----:B------:R-:W0:Y:S02]  /*0830*/  LDCU.64 UR4, c[0x0][0x3a0] ;  /* 0x00007400ff0477ac */ /* 0x000e240008000a00 */
[----:B------:R-:W-:Y:S02]  /*0840*/  LOP3.LUT R4, R2, 0xff, RZ, 0xc0, !PT ;  /* 0x000000ff02047812 */ /* 0x000fe400078ec0ff */
[----:B------:R-:W-:Y:S01]  /*0850*/  SHF.R.U32.HI R2, RZ, 0x1, R2 ;  /* 0x00000001ff027819 */ /* 0x000fe20000011602 */
        /* <DEDUP_REMOVED lines=18> */
.L_x_26301:
        /* <DEDUP_REMOVED lines=22> */
[----:B0----5:R-:W-:Y:S01]  /*0ae0*/  FADD.FTZ R3, R84, R24 ;  /* 0x0000001854037221 */ /* 0x021fe20000010000 */
        /* <DEDUP_REMOVED lines=12> */
.L_x_26257:
[----:B-----5:R-:W-:Y:S01]  /*0bb0*/  FADD.FTZ R0, R84, R24 ;  /* 0x0000001854007221 */ /* 0x020fe20000010000 */
[----:B0-----:R-:W-:Y:S01]  /*0bc0*/  FADD.FTZ R2, R85, R25 ;  /* 0x0000001955027221 */ /* 0x001fe20000010000 */
[----:B------:R-:W-:Y:S01]  /*0bd0*/  FADD.FTZ R3, R86, R26 ;  /* 0x0000001a56037221 */ /* 0x000fe20000010000 */
[----:B------:R-:W-:Y:S02]  /*0be0*/  FADD.FTZ R4, R87, R27 ;  /* 0x0000001b57047221 */ /* 0x000fe40000010000 */
[----:B------:R-:W-:Y:S02]  /*0bf0*/  MOV R16, R0 ;  /* 0x0000000000107202 */ /* 0x000fe40000000f00 */
[----:B------:R-:W-:Y:S02]  /*0c00*/  MOV R17, R2 ;  /* 0x0000000200117202 */ /* 0x000fe40000000f00 */
[----:B------:R-:W-:Y:S02]  /*0c10*/  MOV R18, R3 ;  /* 0x0000000300127202 */ /* 0x000fe40000000f00 */
[----:B------:R-:W-:Y:S01]  /*0c20*/  MOV R19, R4 ;  /* 0x0000000400137202 */ /* 0x000fe20000000f00 */
[----:B------:R-:W-:Y:S06]  /*0c30*/  BRA `(.L_x_26258) ;  /* 0x0000000000307947 */ /* 0x000fec0003800000 */
.L_x_26256:
[----:B-----5:R-:W-:Y:S01]  /*0c40*/  @P2 FADD.FTZ R16, R84, R20 ;  /* 0x0000001454102221 */ /* 0x020fe20000010000 */
[----:B------:R-:W-:Y:S01]  /*0c50*/  @P2 FADD.FTZ R17, R85, R21 ;  /* 0x0000001555112221 */ /* 0x000fe20000010000 */
[----:B------:R-:W-:Y:S01]  /*0c60*/  @P2 FADD.FTZ R18, R86, R22 ;  /* 0x0000001656122221 */ /* 0x000fe20000010000 */
[----:B------:R-:W-:Y:S02]  /*0c70*/  @P2 FADD.FTZ R19, R87, R23 ;  /* 0x0000001757132221 */ /* 0x000fe40000010000 */
[----:B------:R-:W-:Y:S02]  /*0c80*/  @P2 MOV R0, R16 ;  /* 0x0000001000002202 */ /* 0x000fe40000000f00 */
[----:B0-----:R-:W-:Y:S02]  /*0c90*/  @P2 MOV R2, R17 ;  /* 0x0000001100022202 */ /* 0x001fe40000000f00 */
[----:B------:R-:W-:Y:S02]  /*0ca0*/  @P2 MOV R3, R18 ;  /* 0x0000001200032202 */ /* 0x000fe40000000f00 */
[----:B------:R-:W-:-:S02]  /*0cb0*/  @P2 MOV R4, R19 ;  /* 0x0000001300042202 */ /* 0x000fc40000000f00 */
[----:B------:R-:W-:Y:S02]  /*0cc0*/  @!P2 MOV R0, R84 ;  /* 0x000000540000a202 */ /* 0x000fe40000000f00 */
[----:B------:R-:W-:Y:S02]  /*0cd0*/  @!P2 MOV R2, R85 ;  /* 0x000000550002a202 */ /* 0x000fe40000000f00 */
[----:B------:R-:W-:Y:S02]  /*0ce0*/  @!P2 MOV R3, R86 ;  /* 0x000000560003a202 */ /* 0x000fe40000000f00 */
[----:B------:R-:W-:-:S07]  /*0cf0*/  @!P2 MOV R4, R87 ;  /* 0x000000570004a202 */ /* 0x000fce0000000f00 */
.L_x_26258:
[----:B------:R-:W0:Y:S01]  /*0d00*/  @P1 LDC.64 R84, c[0x0][0x3a8] ;  /* 0x0000ea00ff541b82 */ /* 0x000e220000000a00 */
[C---:B------:R-:W-:Y:S01]  /*0d10*/  IADD3 R108, PT, PT, R107.reuse, 0x100, RZ ;  /* 0x000001006b6c7810 */ /* 0x040fe20007ffe0ff */
[----:B0-----:R-:W-:-:S05]  /*0d20*/  @P1 IMAD.WIDE.U32 R84, R107, 0x10, R84 ;  /* 0x000000106b541825 */ /* 0x001fca00078e0054 */
[----:B------:R0:W-:Y:S02]  /*0d30*/  @P1 STG.E.128 desc[UR6][R84.64], R16 ;  /* 0x0000001054001986 */ /* 0x0001e4000c101d06 */
.L_x_26255:
[----:B------:R-:W-:Y:S05]  /*0d40*/  BSYNC.RECONVERGENT B0 ;  /* 0x0000000000007941 */ /* 0x000fea0003800200 */
.L_x_26254:
        /* <DEDUP_REMOVED lines=35> */
.L_x_26261:
        /* <DEDUP_REMOVED lines=23> */
.L_x_26262:
[----:B------:R-:W0:Y:S02]  /*10f0*/  @P1 LDC.64 R84, c[0x0][0x3a8] ;  /* 0x0000ea00ff541b82 */ /* 0x000e240000000a00 */
[C---:B0-----:R-:W-:Y:S01]  /*1100*/  @P1 IMAD.WIDE.U32 R84, R108.reuse, 0x10, R84 ;  /* 0x000000106c541825 */ /* 0x041fe200078e0054 */
[----:B------:R-:W-:-:S04]  /*1110*/  IADD3 R108, PT, PT, R108, 0x100, RZ ;  /* 0x000001006c6c7810 */ /* 0x000fc80007ffe0ff */
[----:B------:R0:W-:Y:S03]  /*1120*/  @P1 STG.E.128 desc[UR6][R84.64], R16 ;  /* 0x0000001054001986 */ /* 0x0001e6000c101d06 */
.L_x_26260:
[----:B------:R-:W-:Y:S05]  /*1130*/  BSYNC.RECONVERGENT B0 ;  /* 0x0000000000007941 */ /* 0x000fea0003800200 */
.L_x_26259:
        /* <DEDUP_REMOVED lines=35> */
.L_x_26265:
        /* <DEDUP_REMOVED lines=23> */
.L_x_26266:
[----:B------:R-:W0:Y:S02]  /*14e0*/  @P1 LDC.64 R84, c[0x0][0x3a8] ;  /* 0x0000ea00ff541b82 */ /* 0x000e240000000a00 */
[C---:B0-----:R-:W-:Y:S01]  /*14f0*/  @P1 IMAD.WIDE.U32 R84, R108.reuse, 0x10, R84 ;  /* 0x000000106c541825 */ /* 0x041fe200078e0054 */
[----:B------:R-:W-:-:S04]  /*1500*/  IADD3 R108, PT, PT, R108, 0x100, RZ ;  /* 0x000001006c6c7810 */ /* 0x000fc80007ffe0ff */
[----:B------:R0:W-:Y:S03]  /*1510*/  @P1 STG.E.128 desc[UR6][R84.64], R16 ;  /* 0x0000001054001986 */ /* 0x0001e6000c101d06 */
.L_x_26264:
[----:B------:R-:W-:Y:S05]  /*1520*/  BSYNC.RECONVERGENT B0 ;  /* 0x0000000000007941 */ /* 0x000fea0003800200 */
.L_x_26263:
        /* <DEDUP_REMOVED lines=34> */
.L_x_26269:
        /* <DEDUP_REMOVED lines=23> */
.L_x_26270:
[----:B------:R-:W0:Y:S02]  /*18c0*/  @P1 LDC.64 R84, c[0x0][0x3a8] ;  /* 0x0000ea00ff541b82 */ /* 0x000e240000000a00 */
[C---:B0-----:R-:W-:Y:S01]  /*18d0*/  @P1 IMAD.WIDE.U32 R84, R108.reuse, 0x10, R84 ;  /* 0x000000106c541825 */ /* 0x041fe200078e0054 */
[----:B------:R-:W-:-:S04]  /*18e0*/  IADD3 R108, PT, PT, R108, 0x100, RZ ;  /* 0x000001006c6c7810 */ /* 0x000fc80007ffe0ff */
[----:B------:R1:W-:Y:S03]  /*18f0*/  @P1 STG.E.128 desc[UR6][R84.64], R16 ;  /* 0x0000001054001986 */ /* 0x0003e6000c101d06 */
.L_x_26268:
[----:B------:R-:W-:Y:S05]  /*1900*/  BSYNC.RECONVERGENT B0 ;  /* 0x0000000000007941 */ /* 0x000fea0003800200 */
.L_x_26267:
        /* <DEDUP_REMOVED lines=34> */
.L_x_26273:
        /* <DEDUP_REMOVED lines=23> */
.L_x_26274:
[----:B------:R-:W0:Y:S02]  /*1ca0*/  @P1 LDC.64 R84, c[0x0][0x3a8] ;  /* 0x0000ea00ff541b82 */ /* 0x000e240000000a00 */
[C---:B0-----:R-:W-:Y:S01]  /*1cb0*/  @P1 IMAD.WIDE.U32 R84, R108.reuse, 0x10, R84 ;  /* 0x000000106c541825 */ /* 0x041fe200078e0054 */
[----:B------:R-:W-:-:S04]  /*1cc0*/  IADD3 R108, PT, PT, R108, 0x100, RZ ;  /* 0x000001006c6c7810 */ /* 0x000fc80007ffe0ff */
[----:B------:R2:W-:Y:S03]  /*1cd0*/  @P1 STG.E.128 desc[UR6][R84.64], R16 ;  /* 0x0000001054001986 */ /* 0x0005e6000c101d06 */
.L_x_26272:
[----:B------:R-:W-:Y:S05]  /*1ce0*/  BSYNC.RECONVERGENT B0 ;  /* 0x0000000000007941 */ /* 0x000fea0003800200 */
.L_x_26271:
        /* <DEDUP_REMOVED lines=34> */
.L_x_26277:
        /* <DEDUP_REMOVED lines=23> */
.L_x_26278:
[----:B------:R-:W0:Y:S02]  /*2080*/  @P1 LDC.64 R84, c[0x0][0x3a8] ;  /* 0x0000ea00ff541b82 */ /* 0x000e240000000a00 */
[C---:B0-----:R-:W-:Y:S01]  /*2090*/  @P1 IMAD.WIDE.U32 R84, R108.reuse, 0x10, R84 ;  /* 0x000000106c541825 */ /* 0x041fe200078e0054 */
[----:B------:R-:W-:-:S04]  /*20a0*/  IADD3 R108, PT, PT, R108, 0x100, RZ ;  /* 0x000001006c6c7810 */ /* 0x000fc80007ffe0ff */
[----:B------:R3:W-:Y:S03]  /*20b0*/  @P1 STG.E.128 desc[UR6][R84.64], R16 ;  /* 0x0000001054001986 */ /* 0x0007e6000c101d06 */
.L_x_26276:
[----:B------:R-:W-:Y:S05]  /*20c0*/  BSYNC.RECONVERGENT B0 ;  /* 0x0000000000007941 */ /* 0x000fea0003800200 */
.L_x_26275:
        /* <DEDUP_REMOVED lines=10> */
[----:B0-----:R-:W0:Y:S02]  /*2170*/  @P0 LDC.64 R84, c[0x0][0x3a0] ;  /* 0x0000e800ff540b82 */ /* 0x001e240000000a00 */
[----:B0-----:R-:W-:-:S05]  /*2180*/  @P0 IMAD.WIDE.U32 R84, R108, 0x10, R84 ;  /* 0x000000106c540825 */ /* 0x001fca00078e0054 */
[----:B------:R0:W5:Y:S02]  /*2190*/  @P0 LDG.E.128 R20, desc[UR6][R84.64] ;  /* 0x0000000654140981 */ /* 0x000164000c1e1d00 */
[----:B0-----:R-:W0:Y:S02]  /*21a0*/  LDC.64 R84, c[0x0][0x390] ;  /* 0x0000e400ff547b82 */ /* 0x001e240000000a00 */
[----:B0-----:R-:W-:-:S06]  /*21b0*/  IMAD.WIDE.U32 R84, R108, 0x10, R84 ;  /* 0x000000106c547825 */ /* 0x001fcc00078e0054 */
[----:B------:R-:W5:Y:S01]  /*21c0*/  LDG.E.128 R84, desc[UR6][R84.64] ;  /* 0x0000000654547981 */ /* 0x000f62000c1e1d00 */
[----:B------:R-:W-:-:S04]  /*21d0*/  UISETP.NE.U32.AND UP0, UPT, UR12, URZ, UPT ;  /* 0x000000ff0c00728c */ /* 0x000fc8000bf05070 */
[----:B------:R-:W-:-:S09]  /*21e0*/  UISETP.NE.AND.EX UP0, UPT, UR13, URZ, UPT, UP0 ;  /* 0x000000ff0d00728c */ /* 0x000fd2000bf05300 */
[----:B------:R-:W-:Y:S05]  /*21f0*/  BRA.U UP0, `(.L_x_26281) ;  /* 0x00000001003c7547 */ /* 0x000fea000b800000 */
        /* <DEDUP_REMOVED lines=15> */
.L_x_26281:
        /* <DEDUP_REMOVED lines=23> */
.L_x_26282:
[----:B------:R-:W0:Y:S02]  /*2460*/  @P1 LDC.64 R84, c[0x0][0x3a8] ;  /* 0x0000ea00ff541b82 */ /* 0x000e240000000a00 */
[----:B0-----:R-:W-:-:S05]  /*2470*/  @P1 IMAD.WIDE.U32 R84, R108, 0x10, R84 ;  /* 0x000000106c541825 */ /* 0x001fca00078e0054 */
[----:B------:R4:W-:Y:S02]  /*2480*/  @P1 STG.E.128 desc[UR6][R84.64], R16 ;  /* 0x0000001054001986 */ /* 0x0009e4000c101d06 */
.L_x_26280:
[----:B------:R-:W-:Y:S05]  /*2490*/  BSYNC.RECONVERGENT B0 ;  /* 0x0000000000007941 */ /* 0x000fea0003800200 */
.L_x_26279:
        /* <DEDUP_REMOVED lines=121> */
[----:B------:R-:W-:-:S04]  /*2c30*/  MOV R87, RZ ;  /* 0x000000ff00577202 */ /* 0x000fc80000000f00 */
[----:B------:R-:W0:Y:S02]  /*2c40*/  SHFL.BFLY PT, R108, R111, 0x10, 0x1f ;  /* 0x0e001f006f6c7f89 */ /* 0x000e2400000e0000 */
[----:B0-----:R-:W-:Y:S01]  /*2c50*/  FADD.FTZ R85, R111, R108 ;  /* 0x0000006c6f557221 */ /* 0x001fe20000010000 */
[----:B------:R-:W-:-:S13]  /*2c60*/  LOP3.LUT P6, R108, R101, 0x1f, RZ, 0xc0, !PT ;  /* 0x0000001f656c7812 */ /* 0x000fda00078cc0ff */
        /* <DEDUP_REMOVED lines=8> */
.L_x_26284:
[----:B------:R-:W-:Y:S05]  /*2cf0*/  BSYNC.RECONVERGENT B0 ;  /* 0x0000000000007941 */ /* 0x000fea0003800200 */
.L_x_26283:
[----:B------:R-:W-:Y:S01]  /*2d00*/  BAR.SYNC.DEFER_BLOCKING 0x0 ;  /* 0x0000000000007b1d */ /* 0x000fe20000010000 */
[----:B------:R-:W-:Y:S01]  /*2d10*/  ISETP.GT.U32.AND P6, PT, R108, 0x7, PT ;  /* 0x000000076c00780c */ /* 0x000fe20003fc4070 */
[----:B0-----:R-:W-:-:S04]  /*2d20*/  HFMA2 R86, -RZ, RZ, 0, 0 ;  /* 0x00000000ff567431 */ /* 0x001fc800000001ff */
        /* <DEDUP_REMOVED lines=10> */
.L_x_26286:
[----:B------:R-:W-:Y:S05]  /*2dd0*/  BSYNC.RECONVERGENT B0 ;  /* 0x0000000000007941 */ /* 0x000fea0003800200 */
.L_x_26285:
[----:B------:R-:W2:Y:S01]  /*2de0*/  SHFL.DOWN PT, R109, R112, 0x4, 0x1f ;  /* 0x08801f00706d7f89 */ /* 0x000ea200000e0000 */
[-C--:B------:R-:W-:Y:S01]  /*2df0*/  I2FP.F32.S32 R123, R112.reuse ;  /* 0x00000070007b7245 */ /* 0x080fe20000201400 */
[----:B------:R-:W-:Y:S01]  /*2e00*/  BSSY.RECONVERGENT B0, `(.L_x_26287) ;  /* 0x0000052000007945 */ /* 0x000fe20003800200 */
[----:B------:R-:W-:Y:S01]  /*2e10*/  ISETP.NE.AND P6, PT, RZ, UR8, PT ;  /* 0x00000008ff007c0c */ /* 0x000fe2000bfc5270 */
[----:B-1----:R-:W1:Y:S01]  /*2e20*/  SHFL.DOWN PT, R108, R86, 0x4, 0x1f ;  /* 0x08801f00566c7f89 */ /* 0x002e6200000e0000 */
[----:B--2---:R-:W-:Y:S02]  /*2e30*/  IADD3 R110, PT, PT, R109, R112, RZ ;  /* 0x000000706d6e7210 */ /* 0x004fe40007ffe0ff */
[----:B------:R-:W-:Y:S02]  /*2e40*/  I2FP.F32.S32 R109, R109 ;  /* 0x0000006d006d7245 */ /* 0x000fe40000201400 */
[----:B0-----:R-:W-:Y:S01]  /*2e50*/  I2FP.F32.S32 R84, R110 ;  /* 0x0000006e00547245 */ /* 0x001fe20000201400 */
[----:B------:R-:W0:Y:S02]  /*2e60*/  SHFL.DOWN PT, R121, R110, 0x2, 0x1f ;  /* 0x08401f006e797f89 */ /* 0x000e2400000e0000 */
[C---:B-1----:R-:W-:Y:S01]  /*2e70*/  FMUL.FTZ R114, R108.reuse, R109 ;  /* 0x0000006d6c727220 */ /* 0x042fe20000410000 */
[----:B------:R-:W1:Y:S03]  /*2e80*/  MUFU.RCP R85, R84 ;  /* 0x0000005400557308 */ /* 0x000e660000001000 */
[----:B------:R-:W-:Y:S01]  /*2e90*/  FFMA.FTZ R114, R123, R86, R114 ;  /* 0x000000567b727223 */ /* 0x000fe20000010072 */
[----:B------:R-:W-:-:S04]  /*2ea0*/  FADD.FTZ R86, -R108, R86 ;  /* 0x000000566c567221 */ /* 0x000fc80000010100 */
[----:B------:R-:W-:Y:S01]  /*2eb0*/  FMUL.FTZ R86, R86, R86 ;  /* 0x0000005656567220 */ /* 0x000fe20000410000 */
[----:B-1----:R-:W-:Y:S01]  /*2ec0*/  FMUL.FTZ R113, R85, R114 ;  /* 0x0000007255717220 */ /* 0x002fe20000410000 */
[----:B0-----:R-:W-:-:S04]  /*2ed0*/  IADD3 R111, PT, PT, R110, R121, RZ ;  /* 0x000000796e6f7210 */ /* 0x001fc80007ffe0ff */
        /* <DEDUP_REMOVED lines=8> */
[----:B-1----:R-:W-:-:S03]  /*2f60*/  I2FP.F32.S32 R115, R120 ;  /* 0x0000007800737245 */ /* 0x002fc60000201400 */
[----:B--2---:R-:W-:Y:S01]  /*2f70*/  FMUL.FTZ R117, R119, R110 ;  /* 0x0000006e77757220 */ /* 0x004fe20000410000 */
[----:B------:R-:W-:Y:S01]  /*2f80*/  IADD3 R110, PT, PT, R111, R120, RZ ;  /* 0x000000786f6e7210 */ /* 0x000fe20007ffe0ff */
[----:B------:R-:W-:Y:S02]  /*2f90*/  FMUL.FTZ R120, R86, R123 ;  /* 0x0000007b56787220 */ /* 0x000fe40000410000 */
[----:B------:R-:W0:Y:S01]  /*2fa0*/  SHFL.DOWN PT, R86, R87, 0x4, 0x1f ;  /* 0x08801f0057567f89 */ /* 0x000e2200000e0000 */
[----:B------:R-:W-:Y:S01]  /*2fb0*/  I2FP.F32.S32 R114, R110 ;  /* 0x0000006e00727245 */ /* 0x000fe20000201400 */
[----:B------:R-:W-:Y:S01]  /*2fc0*/  FMUL.FTZ R120, R120, R109 ;  /* 0x0000006d78787220 */ /* 0x000fe20000410000 */
[----:B------:R-:W-:Y:S01]  /*2fd0*/  FMUL.FTZ R109, R112, R112 ;  /* 0x00000070706d7220 */ /* 0x000fe20000410000 */
[----:B------:R-:W1:Y:S03]  /*2fe0*/  SHFL.DOWN PT, R116, R117, 0x1, 0x1f ;  /* 0x08201f0075747f89 */ /* 0x000e6600000e0000 */
[----:B------:R-:W-:Y:S01]  /*2ff0*/  FMUL.FTZ R84, R84, R109 ;  /* 0x0000006d54547220 */ /* 0x000fe20000410000 */
[----:B------:R-:W2:Y:S01]  /*3000*/  MUFU.RCP R114, R114 ;  /* 0x0000007200727308 */ /* 0x000ea20000001000 */
[----:B------:R-:W3:Y:S02]  /*3010*/  LDC R109, c[0x0][0x448] ;  /* 0x00011200ff6d7b82 */ /* 0x000ee40000000800 */
[----:B------:R-:W-:Y:S01]  /*3020*/  FMUL.FTZ R121, R84, R121 ;  /* 0x0000007954797220 */ /* 0x000fe20000410000 */
[----:B0-----:R-:W-:-:S04]  /*3030*/  FADD.FTZ R86, R86, R87 ;  /* 0x0000005756567221 */ /* 0x001fc80000010000 */
[----:B------:R-:W-:Y:S01]  /*3040*/  FFMA.FTZ R86, R85, R120, R86 ;  /* 0x0000007855567223 */ /* 0x000fe20000010056 */
[----:B-1----:R-:W-:Y:S01]  /*3050*/  FMUL.FTZ R125, R116, R115 ;  /* 0x00000073747d7220 */ /* 0x002fe20000410000 */
[----:B------:R-:W-:-:S03]  /*3060*/  FADD.FTZ R116, R117, -R116 ;  /* 0x8000007475747221 */ /* 0x000fc60000010000 */
[----:B------:R-:W0:Y:S01]  /*3070*/  SHFL.DOWN PT, R85, R86, 0x2, 0x1f ;  /* 0x08401f0056557f89 */ /* 0x000e2200000e0000 */
[----:B------:R-:W-:Y:S01]  /*3080*/  FFMA.FTZ R125, R118, R117, R125 ;  /* 0x00000075767d7223 */ /* 0x000fe2000001007d */
[----:B------:R-:W-:-:S03]  /*3090*/  FMUL.FTZ R87, R116, R116 ;  /* 0x0000007474577220 */ /* 0x000fc60000410000 */
[----:B--2---:R-:W-:Y:S01]  /*30a0*/  FMUL.FTZ R111, R114, R125 ;  /* 0x0000007d726f7220 */ /* 0x004fe20000410000 */
[----:B------:R-:W-:-:S04]  /*30b0*/  FMUL.FTZ R118, R118, R87 ;  /* 0x0000005776767220 */ /* 0x000fc80000410000 */
[----:B------:R-:W-:Y:S01]  /*30c0*/  FMUL.FTZ R118, R118, R115 ;  /* 0x0000007376767220 */ /* 0x000fe20000410000 */
[----:B------:R-:W1:Y:S01]  /*30d0*/  SHFL.IDX PT, R111, R111, RZ, 0x1f ;  /* 0x00001fff6f6f7589 */ /* 0x000e6200000e0000 */
[----:B0-----:R-:W-:-:S04]  /*30e0*/  FADD.FTZ R84, R86, R85 ;  /* 0x0000005556547221 */ /* 0x001fc80000010000 */
[----:B------:R-:W-:-:S05]  /*30f0*/  FFMA.FTZ R84, R119, R121, R84 ;  /* 0x0000007977547223 */ /* 0x000fca0000010054 */
[----:B------:R-:W0:Y:S01]  /*3100*/  SHFL.DOWN PT, R85, R84, 0x1, 0x1f ;  /* 0x08201f0054557f89 */ /* 0x000e2200000e0000 */
[C---:B-1----:R-:W-:Y:S01]  /*3110*/  FMUL.FTZ R110, R111.reuse, R111 ;  /* 0x0000006f6f6e7220 */ /* 0x042fe20000410000 */
[----:B------:R-:W-:-:S04]  /*3120*/  FSEL R108, R111, RZ, !P6 ;  /* 0x000000ff6f6c7208 */ /* 0x000fc80007000000 */
[----:B------:R-:W-:Y:S02]  /*3130*/  FSEL R110, R110, RZ, P6 ;  /* 0x000000ff6e6e7208 */ /* 0x000fe40003000000 */
[----:B------:R-:W-:-:S13]  /*3140*/  ISETP.NE.AND P6, PT, R101, RZ, PT ;  /* 0x000000ff6500720c */ /* 0x000fda0003fc5270 */
[----:B------:R-:W1:Y:S01]  /*3150*/  @!P6 LDC.64 R86, c[0x0][0x3c0] ;  /* 0x0000f000ff56eb82 */ /* 0x000e620000000a00 */
[----:B0-----:R-:W-:-:S04]  /*3160*/  FADD.FTZ R85, R84, R85 ;  /* 0x0000005554557221 */ /* 0x001fc80000010000 */
[----:B------:R-:W-:-:S03]  /*3170*/  FFMA.FTZ R118, R114, R118, R85 ;  /* 0x0000007672767223 */ /* 0x000fc60000010055 */
[----:B------:R-:W0:Y:S03]  /*3180*/  @!P6 LDC.64 R84, c[0x0][0x3c8] ;  /* 0x0000f200ff54eb82 */ /* 0x000e260000000a00 */
[----:B------:R-:W3:Y:S01]  /*3190*/  SHFL.IDX PT, R118, R118, RZ, 0x1f ;  /* 0x00001fff76767589 */ /* 0x000ee200000e0000 */
[----:B-1----:R-:W-:-:S05]  /*31a0*/  @!P6 IMAD.WIDE R86, R104, 0x4, R86 ;  /* 0x000000046856e825 */ /* 0x002fca00078e0256 */
[----:B------:R1:W-:Y:S01]  /*31b0*/  @!P6 STG.E desc[UR6][R86.64], R111 ;  /* 0x0000006f5600e986 */ /* 0x0003e2000c101906 */
[----:B0-----:R-:W-:-:S04]  /*31c0*/  @!P6 IMAD.WIDE R84, R104, 0x4, R84 ;  /* 0x000000046854e825 */ /* 0x001fc800078e0254 */
[----:B---3--:R-:W-:-:S04]  /*31d0*/  FFMA.FTZ R109, R118, UR9, R109 ;  /* 0x00000009766d7c23 */ /* 0x008fc8000801006d */
[----:B------:R-:W-:-:S06]  /*31e0*/  FADD.FTZ R109, R109, R110 ;  /* 0x0000006e6d6d7221 */ /* 0x000fcc0000010000 */
[----:B------:R-:W0:Y:S02]  /*31f0*/  MUFU.RSQ R109, R109 ;  /* 0x0000006d006d7308 */ /* 0x000e240000001400 */
[----:B0-----:R1:W-:Y:S01]  /*3200*/  @!P6 STG.E desc[UR6][R84.64], R109 ;  /* 0x0000006d5400e986 */ /* 0x0013e2000c101906 */
[----:B------:R-:W-:Y:S05]  /*3210*/  @!P0 BRA `(.L_x_26288) ;  /* 0x0000000000408947 */ /* 0x000fea0003800000 */
[----:B-1----:R-:W0:Y:S01]  /*3220*/  LDC.64 R110, c[0x0][0x428] ;  /* 0x00010a00ff6e7b82 */ /* 0x002e220000000a00 */
[--C-:B------:R-:W-:Y:S01]  /*3230*/  FADD.FTZ R84, R0, -R108.reuse ;  /* 0x8000006c00547221 */ /* 0x100fe20000010000 */
[--C-:B------:R-:W-:Y:S01]  /*3240*/  FADD.FTZ R86, R2, -R108.reuse ;  /* 0x8000006c02567221 */ /* 0x100fe20000010000 */
[--C-:B------:R-:W-:Y:S01]  /*3250*/  FADD.FTZ R112, R3, -R108.reuse ;  /* 0x8000006c03707221 */ /* 0x100fe20000010000 */
[----:B------:R-:W-:Y:S01]  /*3260*/  FADD.FTZ R114, R4, -R108 ;  /* 0x8000006c04727221 */ /* 0x000fe20000010000 */
        /* <DEDUP_REMOVED lines=8> */
[C---:B0-----:R-:W-:Y:S01]  /*32f0*/  IMAD.WIDE.U32 R110, R107.reuse, 0x10, R110 ;  /* 0x000000106b6e7825 */ /* 0x041fe200078e006e */
[----:B------:R-:W-:-:S04]  /*3300*/  IADD3 R107, PT, PT, R107, 0x100, RZ ;  /* 0x000001006b6b7810 */ /* 0x000fc80007ffe0ff */
[----:B------:R0:W-:Y:S03]  /*3310*/  STG.E.128 desc[UR6][R110.64], R84 ;  /* 0x000000546e007986 */ /* 0x0001e6000c101d06 */
.L_x_26288:
[----:B------:R-:W-:Y:S05]  /*3320*/  BSYNC.RECONVERGENT B0 ;  /* 0x0000000000007941 */ /* 0x000fea0003800200 */
.L_x_26287:
        /* <DEDUP_REMOVED lines=19> */
.L_x_26290:
[----:B------:R-:W-:Y:S05]  /*3460*/  BSYNC.RECONVERGENT B0 ;  /* 0x0000000000007941 */ /* 0x000fea0003800200 */
.L_x_26289:
        /* <DEDUP_REMOVED lines=19> */
.L_x_26292:
[----:B------:R-:W-:Y:S05]  /*35a0*/  BSYNC.RECONVERGENT B0 ;  /* 0x0000000000007941 */ /* 0x000fea0003800200 */
.L_x_26291:
        /* <DEDUP_REMOVED lines=18> */
.L_x_26294:
[----:B------:R-:W-:Y:S05]  /*36d0*/  BSYNC.RECONVERGENT B0 ;  /* 0x0000000000007941 */ /* 0x000fea0003800200 */
.L_x_26293:
        /* <DEDUP_REMOVED lines=18> */
.L_x_26296:
[----:B------:R-:W-:Y:S05]  /*3800*/  BSYNC.RECONVERGENT B0 ;  /* 0x0000000000007941 */ /* 0x000fea0003800200 */
.L_x_26295:
        /* <DEDUP_REMOVED lines=18> */
.L_x_26298:
[----:B------:R-:W-:Y:S05]  /*3930*/  BSYNC.RECONVERGENT B0 ;  /* 0x0000000000007941 */ /* 0x000fea0003800200 */
.L_x_26297:
        /* <DEDUP_REMOVED lines=11> */
[----:B-----5:R-:W-:Y:S01]  /*39f0*/  FFMA.FTZ R86, R111, R34, R30 ;  /* 0x000000226f567223 */ /* 0x020fe2000001001e */
[----:B0-----:R-:W-:-:S04]  /*3a00*/  IMAD.WIDE.U32 R108, R107, 0x10, R84 ;  /* 0x000000106b6c7825 */ /* 0x001fc800078e0054 */
[----:B------:R-:W-:Y:S01]  /*3a10*/  FFMA.FTZ R84, R87, R32, R28 ;  /* 0x0000002057547223 */ /* 0x000fe2000001001c */
[----:B------:R-:W-:Y:S01]  /*3a20*/  FFMA.FTZ R85, R110, R33, R29 ;  /* 0x000000216e557223 */ /* 0x000fe2000001001d */
[----:B------:R-:W-:-:S05]  /*3a30*/  FFMA.FTZ R87, R112, R35, R31 ;  /* 0x0000002370577223 */ /* 0x000fca000001001f */
[----:B------:R0:W-:Y:S02]  /*3a40*/  STG.E.128 desc[UR6][R108.64], R84 ;  /* 0x000000546c007986 */ /* 0x0001e4000c101d06 */
.L_x_26300:
[----:B------:R-:W-:Y:S05]  /*3a50*/  BSYNC.RECONVERGENT B0 ;  /* 0x0000000000007941 */ /* 0x000fea0003800200 */
.L_x_26299:
[----:B01234-:R-:W0:Y:S01]  /*3a60*/  LDC.64 R84, c[0x0][0x380] ;  /* 0x0000e000ff547b82 */ /* 0x01fe220000000a00 */
[----:B------:R-:W-:Y:S01]  /*3a70*/  UPLOP3.LUT UP1, UPT, UPT, UPT, UP1, 0x40, 0x4 ;  /* 0x000000000004789c */ /* 0x000fe20003f2e810 */
[----:B0-----:R-:W-:-:S04]  /*3a80*/  IADD3 R104, PT, PT, R104, R84, RZ ;  /* 0x0000005468687210 */ /* 0x001fc80007ffe0ff */
[----:B------:R-:W-:-:S13]  /*3a90*/  ISETP.GE.AND P2, PT, R104, R85, PT ;  /* 0x000000556800720c */ /* 0x000fda0003f46270 */
[----:B------:R-:W-:Y:S05]  /*3aa0*/  @!P2 BRA `(.L_x_26301) ;  /* 0xffffffcc00b4a947 */ /* 0x000fea000383ffff */
[----:B------:R-:W-:Y:S05]  /*3ab0*/  EXIT ;  /* 0x000000000000794d */ /* 0x000fea0003800000 */
.L_x_26302:
        /* <DEDUP_REMOVED lines=12> */
.L_x_27918:


//--------------------- .text._ZN10layer_norm31ln_parallel_residual_fwd_kernelINS_13Kernel_traitsIfffffjLj7168ELj1ELj1ELj8ELj16ENS_18Kernel_traits_baseILj7168EfffffjLj256EEEEELb0ELb1ELb1EEEvNS_9FwdParamsE --------------------------
	.section	.text._ZN10layer_norm31ln_parallel_residual_fwd_kernelINS_13Kernel_traitsIfffffjLj7168ELj1ELj1ELj8ELj16ENS_18Kernel_traits_baseILj7168EfffffjLj256EEEEELb0ELb1ELb1EEEvNS_9FwdParamsE,"ax",@progbits
	.align	128
        .global         _ZN10layer_norm31ln_parallel_residual_fwd_kernelINS_13Kernel_traitsIfffffjLj7168ELj1ELj1ELj8ELj16ENS_18Kernel_traits_baseILj7168EfffffjLj256EEEEELb0ELb1ELb1EEEvNS_9FwdParamsE
        .type           _ZN10layer_norm31ln_parallel_residual_fwd_kernelINS_13Kernel_traitsIfffffjLj7168ELj1ELj1ELj8ELj16ENS_18Kernel_traits_baseILj7168EfffffjLj256EEEEELb0ELb1ELb1EEEvNS_9FwdParamsE,@function
        .size           _ZN10layer_norm31ln_parallel_residual_fwd_kernelINS_13Kernel_traitsIfffffjLj7168ELj1ELj1ELj8ELj16ENS_18Kernel_traits_baseILj7168EfffffjLj256EEEEELb0ELb1ELb1EEEvNS_9FwdParamsE,(.L_x_27919 - _ZN10layer_norm31ln_parallel_residual_fwd_kernelINS_13Kernel_traitsIfffffjLj7168ELj1ELj1ELj8ELj16ENS_18Kernel_traits_baseILj7168EfffffjLj256EEEEELb0ELb1ELb1EEEvNS_9FwdParamsE)
        .other          _ZN10layer_norm31ln_parallel_residual_fwd_kernelINS_13Kernel_traitsIfffffjLj7168ELj1ELj1ELj8ELj16ENS_18Kernel_traits_baseILj7168EfffffjLj256EEEEELb0ELb1ELb1EEEvNS_9FwdParamsE,@"STO_CUDA_ENTRY STV_DEFAULT"
_ZN10layer_norm31ln_parallel_residual_fwd_kernelINS_13Kernel_traitsIfffffjLj7168ELj1ELj1ELj8ELj16ENS_18Kernel_traits_baseILj7168EfffffjLj256EEEEELb0ELb1ELb1EEEvNS_9FwdParamsE:
.text._ZN10layer_norm31ln_parallel_residual_fwd_kernelINS_13Kernel_traitsIfffffjLj7168ELj1ELj1ELj8ELj16ENS_18Kernel_traits_baseILj7168EfffffjLj256EEEEELb0ELb1ELb1EEEvNS_9FwdParamsE:
        /* <DEDUP_REMOVED lines=13> */
[----:B---3--:R-:W5:Y:S01]  /*00d0*/  @P0 LDG.E.128 R40, desc[UR6][R4.64] ;  /* 0x0000000604280981 */ /* 0x008f62000c1e1d00 */
[----:B----4-:R-:W-:-:S03]  /*00e0*/  @P0 IMAD.WIDE.U32 R2, R0, 0x10, R2 ;  /* 0x0000001000020825 */ /* 0x010fc600078e0002 */
[----:B------:R-:W5:Y:S04]  /*00f0*/  @P0 LDG.E.128 R44, desc[UR6][R4.64+0x1000] ;  /* 0x00100006042c0981 */ /* 0x000f68000c1e1d00 */
        /* <DEDUP_REMOVED lines=11> */
[----:B------:R0:W5:Y:S02]  /*01b0*/  @P0 LDG.E.128 R36, desc[UR6][R2.64+0x6000] ;  /* 0x0060000602240981 */ /* 0x000164000c1e1d00 */
[----:B0-----:R-:W-:-:S04]  /*01c0*/  MOV R2, UR4 ;  /* 0x0000000400027c02 */ /* 0x001fc80008000f00 */
[----:B------:R-:W-:Y:S01]  /*01d0*/  ISETP.GE.AND P1, PT, R2, UR5, PT ;  /* 0x0000000502007c0c */ /* 0x000fe2000bf26270 */
[----:B--2---:R-:W-:-:S12]  /*01e0*/  @P0 BRA `(.L_x_26303) ;  /* 0x00000000005c0947 */ /* 0x004fd80003800000 */
        /* <DEDUP_REMOVED lines=23> */
.L_x_26303:
[----:B------:R-:W-:Y:S05]  /*0360*/  @P1 EXIT ;  /* 0x000000000000194d */ /* 0x000fea0003800000 */
[C---:B------:R-:W-:Y:S01]  /*0370*/  LOP3.LUT P0, RZ, R6.reuse, UR8, RZ, 0xfc, !PT ;  /* 0x0000000806ff7c12 */ /* 0x040fe2000f80fcff */
[----:B------:R-:W0:Y:S01]  /*0380*/  LDCU UR10, c[0x0][0x388] ;  /* 0x00007100ff0a77ac */ /* 0x000e220008000800 */
[----:B------:R-:W-:Y:S02]  /*0390*/  ISETP.NE.U32.AND P1, PT, R6, RZ, PT ;  /* 0x000000ff0600720c */ /* 0x000fe40003f25070 */
[C---:B------:R-:W-:Y:S01]  /*03a0*/  LOP3.LUT P0, RZ, R7.reuse, UR9, RZ, 0xfc, P0 ;  /* 0x0000000907ff7c12 */ /* 0x040fe2000800fcff */
[----:B------:R-:W1:Y:S01]  /*03b0*/  LDCU.U8 UR14, c[0x0][0x410] ;  /* 0x00008200ff0e77ac */ /* 0x000e620008000000 */
[----:B------:R-:W-:Y:S01]  /*03c0*/  ISETP.NE.AND.EX P1, PT, R7, RZ, PT, P1 ;  /* 0x000000ff0700720c */ /* 0x000fe20003f25310 */
[----:B------:R-:W2:Y:S01]  /*03d0*/  LDCU UR11, c[0x0][0x400] ;  /* 0x00008000ff0b77ac */ /* 0x000ea20008000800 */
[----:B------:R-:W3:Y:S01]  /*03e0*/  LDCU.64 UR12, c[0x0][0x3a0] ;  /* 0x00007400ff0c77ac */ /* 0x000ee20008000a00 */
[----:B------:R-:W-:-:S11]  /*03f0*/  UPLOP3.LUT UP1, UPT, UPT, UPT, UPT, 0x40, 0x4 ;  /* 0x000000000004789c */ /* 0x000fd60003f2e870 */
.L_x_26323:
        /* <DEDUP_REMOVED lines=33> */
.L_x_26305:
        /* <DEDUP_REMOVED lines=9> */
.L_x_26304:
        /* <DEDUP_REMOVED lines=12> */
.L_x_26306:
        /* <DEDUP_REMOVED lines=31> */
.L_x_26307:
        /* <DEDUP_REMOVED lines=23> */
.L_x_26308:
        /* <DEDUP_REMOVED lines=26> */
.L_x_26309:
        /* <DEDUP_REMOVED lines=21> */
.L_x_26310:
        /* <DEDUP_REMOVED lines=26> */
.L_x_26311:
        /* <DEDUP_REMOVED lines=21> */
.L_x_26312:
[----:B------:R-:W0:Y:S01]  /*10a0*/  @P2 LDC.64 R4, c[0x0][0x3a0] ;  /* 0x0000e800ff042b82 */ /* 0x000e220000000a00 */
[----:B------:R-:W-:-:S07]  /*10b0*/  IADD3 R97, PT, PT, R104, 0x400, RZ ;  /* 0x0000040068617810 */ /* 0x000fce0007ffe0ff */
[----:B------:R-:W1:Y:S08]  /*10c0*/  @P0 LDC.64 R8, c[0x0][0x3a8] ;  /* 0x0000ea00ff080b82 */ /* 0x000e700000000a00 */
[----:B------:R-:W3:Y:S01]  /*10d0*/  @P1 LDC.64 R10, c[0x0][0x398] ;  /* 0x0000e600ff0a1b82 */ /* 0x000ee20000000a00 */
[----:B0-----:R-:W-:-:S04]  /*10e0*/  @P2 IMAD.WIDE.U32 R88, R97, 0x10, R4 ;  /* 0x0000001061582825 */ /* 0x001fc800078e0004 */
[----:B------:R-:W-:-:S04]  /*10f0*/  IMAD.WIDE.U32 R4, R97, 0x10, R106 ;  /* 0x0000001061047825 */ /* 0x000fc800078e006a */
[----:B-1----:R-:W-:-:S05]  /*1100*/  @P0 IMAD.WIDE.U32 R8, R80, 0x10, R8 ;  /* 0x0000001050080825 */ /* 0x002fca00078e0008 */
[----:B------:R0:W-:Y:S01]  /*1110*/  @P0 STG.E.128 desc[UR6][R8.64], R76 ;  /* 0x0000004c08000986 */ /* 0x0001e2000c101d06 */
[----:B---3--:R-:W-:-:S03]  /*1120*/  @P1 IMAD.WIDE.U32 R10, R97, 0x10, R10 ;  /* 0x00000010610a1825 */ /* 0x008fc600078e000a */
[----:B------:R0:W5:Y:S04]  /*1130*/  @P2 LDG.E.128 R72, desc[UR6][R88.64] ;  /* 0x0000000658482981 */ /* 0x000168000c1e1d00 */
[----:B------:R0:W5:Y:S04]  /*1140*/  @P1 LDG.E.128 R68, desc[UR6][R10.64] ;  /* 0x000000060a441981 */ /* 0x000168000c1e1d00 */
[----:B------:R-:W5:Y:S01]  /*1150*/  LDG.E.128 R4, desc[UR6][R4.64] ;  /* 0x0000000604047981 */ /* 0x000f62000c1e1d00 */
        /* <DEDUP_REMOVED lines=14> */
.L_x_26313:
        /* <DEDUP_REMOVED lines=21> */
.L_x_26314:
        /* <DEDUP_REMOVED lines=11> */
[----:B0-----:R-:W5:Y:S01]  /*1440*/  LDG.E.128 R8, desc[UR6][R8.64] ;  /* 0x0000000608087981 */ /* 0x001f62000c1e1d00 */
[----:B------:R-:W-:Y:S05]  /*1450*/  @P3 BRA `(.L_x_26315) ;  /* 0x0000000000343947 */ /* 0x000fea0003800000 */
[----:B-----5:R-:W-:Y:S01]  /*1460*/  @!P4 MOV R110, R8 ;  /* 0x00000008006ec202 */ /* 0x020fe20000000f00 */
[----:B------:R-:W-:Y:S01]  /*1470*/  @P4 FADD.FTZ R110, R72, R8 ;  /* 0x00000008486e4221 */ /* 0x000fe20000010000 */
[----:B------:R-:W-:Y:S01]  /*1480*/  @!P4 MOV R109, R9 ;  /* 0x00000009006dc202 */ /* 0x000fe20000000f00 */
[----:B------:R-:W-:Y:S01]  /*1490*/  @P4 FADD.FTZ R109, R73, R9 ;  /* 0x00000009496d4221 */ /* 0x000fe20000010000 */
[----:B------:R-:W-:Y:S01]  /*14a0*/  @!P4 MOV R108, R10 ;  /* 0x0000000a006cc202 */ /* 0x000fe20000000f00 */
[----:B------:R-:W-:Y:S01]  /*14b0*/  @P4 FADD.FTZ R108, R74, R10 ;  /* 0x0000000a4a6c4221 */ /* 0x000fe20000010000 */
[----:B-1----:R-:W-:Y:S01]  /*14c0*/  @!P4 MOV R7, R11 ;  /* 0x0000000b0007c202 */ /* 0x002fe20000000f00 */
[----:B------:R-:W-:Y:S01]  /*14d0*/  @P4 FADD.FTZ R7, R75, R11 ;  /* 0x0000000b4b074221 */ /* 0x000fe20000010000 */
[----:B------:R-:W-:Y:S02]  /*14e0*/  @P4 MOV R76, R110 ;  /* 0x0000006e004c4202 */ /* 0x000fe40000000f00 */
[----:B------:R-:W-:-:S02]  /*14f0*/  @P4 MOV R77, R109 ;  /* 0x0000006d004d4202 */ /* 0x000fc40000000f00 */
[----:B------:R-:W-:Y:S02]  /*1500*/  @P4 MOV R78, R108 ;  /* 0x0000006c004e4202 */ /* 0x000fe40000000f00 */
[----:B------:R-:W-:Y:S01]  /*1510*/  @P4 MOV R79, R7 ;  /* 0x00000007004f4202 */ /* 0x000fe20000000f00 */
[----:B------:R-:W-:Y:S06]  /*1520*/  BRA `(.L_x_26316) ;  /* 0x0000000000547947 */ /* 0x000fec0003800000 */
.L_x_26315:
[----:B-----5:R-:W-:Y:S01]  /*1530*/  @!P4 FADD.FTZ R110, R68, R8 ;  /* 0x00000008446ec221 */ /* 0x020fe20000010000 */
[----:B------:R-:W-:Y:S01]  /*1540*/  @!P4 FADD.FTZ R109, R69, R9 ;  /* 0x00000009456dc221 */ /* 0x000fe20000010000 */
[----:B------:R-:W-:Y:S01]  /*1550*/  @!P4 FADD.FTZ R108, R70, R10 ;  /* 0x0000000a466cc221 */ /* 0x000fe20000010000 */
[----:B-1----:R-:W-:Y:S02]  /*1560*/  @!P4 FADD.FTZ R7, R71, R11 ;  /* 0x0000000b4707c221 */ /* 0x002fe40000010000 */
        /* <DEDUP_REMOVED lines=17> */
.L_x_26316:
        /* <DEDUP_REMOVED lines=11> */
[----:B0-----:R1:W5:Y:S01]  /*1730*/  LDG.E.128 R8, desc[UR6][R106.64] ;  /* 0x000000066a087981 */ /* 0x001362000c1e1d00 */
[----:B------:R-:W-:Y:S05]  /*1740*/  @P3 BRA `(.L_x_26317) ;  /* 0x0000000000343947 */ /* 0x000fea0003800000 */
[----:B-----5:R-:W-:Y:S01]  /*1750*/  @!P4 MOV R3, R8 ;  /* 0x000000080003c202 */ /* 0x020fe20000000f00 */
[----:B------:R-:W-:Y:S01]  /*1760*/  @P4 FADD.FTZ R3, R72, R8 ;  /* 0x0000000848034221 */ /* 0x000fe20000010000 */
[----:B-1----:R-:W-:Y:S01]  /*1770*/  @!P4 MOV R4, R9 ;  /* 0x000000090004c202 */ /* 0x002fe20000000f00 */
        /* <DEDUP_REMOVED lines=10> */
.L_x_26317:
[----:B-----5:R-:W-:Y:S01]  /*1820*/  @!P4 FADD.FTZ R3, R68, R8 ;  /* 0x000000084403c221 */ /* 0x020fe20000010000 */
[----:B-1----:R-:W-:Y:S01]  /*1830*/  @!P4 FADD.FTZ R4, R69, R9 ;  /* 0x000000094504c221 */ /* 0x002fe20000010000 */
        /* <DEDUP_REMOVED lines=19> */
.L_x_26318:
        /* <DEDUP_REMOVED lines=106> */
[----:B------:R-:W-:Y:S01]  /*2010*/  LOP3.LUT P2, R106, R0, 0x1f, RZ, 0xc0, !PT ;  /* 0x0000001f006a7812 */ /* 0x000fe2000784c0ff */
[----:B------:R-:W-:Y:S04]  /*2020*/  @P0 STG.E.128 desc[UR6][R10.64], R76 ;  /* 0x0000004c0a000986 */ /* 0x000fe8000c101d06 */
[----:B------:R-:W0:Y:S02]  /*2030*/  SHFL.BFLY PT, R115, R114, 0x10, 0x1f ;  /* 0x0e001f0072737f89 */ /* 0x000e2400000e0000 */
[----:B0-----:R-:W-:-:S06]  /*2040*/  FADD.FTZ R9, R114, R115 ;  /* 0x0000007372097221 */ /* 0x001fcc0000010000 */
        /* <DEDUP_REMOVED lines=8> */
.L_x_26320:
[----:B--2---:R-:W-:Y:S05]  /*20d0*/  BSYNC.RECONVERGENT B0 ;  /* 0x0000000000007941 */ /* 0x004fea0003800200 */
.L_x_26319:
        /* <DEDUP_REMOVED lines=14> */
.L_x_26322:
[----:B------:R-:W-:Y:S05]  /*21c0*/  BSYNC.RECONVERGENT B0 ;  /* 0x0000000000007941 */ /* 0x000fea0003800200 */
.L_x_26321:
[----:B------:R-:W1:Y:S01]  /*21d0*/  SHFL.DOWN PT, R114, R107, 0x4, 0x1f ;  /* 0x08801f006b727f89 */ /* 0x000e6200000e0000 */
[-C--:B------:R-:W-:Y:S01]  /*21e0*/  I2FP.F32.U32 R115, R107.reuse ;  /* 0x0000006b00737245 */ /* 0x080fe20000201000 */
[----:B------:R-:W-:Y:S01]  /*21f0*/  UPLOP3.LUT UP1, UPT, UPT, UPT, UP1, 0x40, 0x4 ;  /* 0x000000000004789c */ /* 0x000fe20003f2e810 */
[----:B------:R-:W-:Y:S01]  /*2200*/  ISETP.NE.AND P2, PT, R0, RZ, PT ;  /* 0x000000ff0000720c */ /* 0x000fe20003f45270 */
[----:B0-----:R-:W0:Y:S01]  /*2210*/  SHFL.DOWN PT, R113, R8, 0x4, 0x1f ;  /* 0x08801f0008717f89 */ /* 0x001e2200000e0000 */
[----:B------:R-:W-:Y:S02]  /*2220*/  ISETP.NE.AND P3, PT, RZ, UR14, PT ;  /* 0x0000000eff007c0c */ /* 0x000fe4000bf65270 */
[----:B-1----:R-:W-:Y:S02]  /*2230*/  IADD3 R112, PT, PT, R114, R107, RZ ;  /* 0x0000006b72707210 */ /* 0x002fe40007ffe0ff */
[----:B------:R-:W-:Y:S02]  /*2240*/  I2FP.F32.S32 R116, R114 ;  /* 0x0000007200747245 */ /* 0x000fe40000201400 */
[----:B------:R-:W-:Y:S01]  /*2250*/  I2FP.F32.S32 R10, R112 ;  /* 0x00000070000a7245 */ /* 0x000fe20000201400 */
[----:B------:R-:W1:Y:S02]  /*2260*/  SHFL.DOWN PT, R11, R112, 0x2, 0x1f ;  /* 0x08401f00700b7f89 */ /* 0x000e6400000e0000 */
[C---:B0-----:R-:W-:Y:S01]  /*2270*/  FMUL.FTZ R118, R113.reuse, R116 ;  /* 0x0000007471767220 */ /* 0x041fe20000410000 */
[----:B------:R-:W0:Y:S01]  /*2280*/  MUFU.RCP R106, R10 ;  /* 0x0000000a006a7308 */ /* 0x000e220000001000 */
[----:B------:R-:W2:Y:S01]  /*2290*/  SHFL.DOWN PT, R114, R9, 0x4, 0x1f ;  /* 0x08801f0009727f89 */ /* 0x000ea200000e0000 */
[----:B------:R-:W-:Y:S01]  /*22a0*/  FADD.FTZ R113, -R113, R8 ;  /* 0x0000000871717221 */ /* 0x000fe20000010100 */
[----:B------:R-:W-:-:S03]  /*22b0*/  FFMA.FTZ R107, R115, R8, R118 ;  /* 0x00000008736b7223 */ /* 0x000fc60000010076 */
        /* <DEDUP_REMOVED lines=16> */
[----:B------:R-:W-:Y:S01]  /*23c0*/  FMUL.FTZ R11, R118, R118 ;  /* 0x00000076760b7220 */ /* 0x000fe20000410000 */
[----:B--2---:R-:W-:-:S03]  /*23d0*/  IADD3 R112, PT, PT, R112, R9, RZ ;  /* 0x0000000970707210 */ /* 0x004fc60007ffe0ff */
[----:B------:R-:W-:Y:S01]  /*23e0*/  FMUL.FTZ R10, R10, R11 ;  /* 0x0000000b0a0a7220 */ /* 0x000fe20000410000 */
[----:B-1----:R-:W-:Y:S01]  /*23f0*/  FMUL.FTZ R11, R114, R107 ;  /* 0x0000006b720b7220 */ /* 0x002fe20000410000 */
[----:B---3--:R-:W-:Y:S02]  /*2400*/  FADD.FTZ R113, R113, R106 ;  /* 0x0000006a71717221 */ /* 0x008fe40000010000 */
[----:B------:R-:W-:Y:S01]  /*2410*/  FMUL.FTZ R10, R10, R115 ;  /* 0x000000730a0a7220 */ /* 0x000fe20000410000 */
[----:B------:R-:W-:Y:S01]  /*2420*/  I2FP.F32.S32 R112, R112 ;  /* 0x0000007000707245 */ /* 0x000fe20000201400 */
[----:B------:R-:W0:Y:S01]  /*2430*/  SHFL.DOWN PT, R116, R11, 0x1, 0x1f ;  /* 0x08201f000b747f89 */ /* 0x000e2200000e0000 */
[----:B------:R-:W-:Y:S01]  /*2440*/  I2FP.F32.S32 R106, R9 ;  /* 0x00000009006a7245 */ /* 0x000fe20000201400 */
[----:B------:R-:W-:Y:S02]  /*2450*/  FFMA.FTZ R10, R114, R10, R113 ;  /* 0x0000000a720a7223 */ /* 0x000fe40000010071 */
[----:B------:R-:W1:Y:S01]  /*2460*/  @!P2 LDC.64 R114, c[0x0][0x3c8] ;  /* 0x0000f200ff72ab82 */ /* 0x000e620000000a00 */
[----:B------:R-:W2:Y:S02]  /*2470*/  MUFU.RCP R112, R112 ;  /* 0x0000007000707308 */ /* 0x000ea40000001000 */
[----:B------:R-:W3:Y:S01]  /*2480*/  SHFL.DOWN PT, R107, R10, 0x1, 0x1f ;  /* 0x08201f000a6b7f89 */ /* 0x000ee200000e0000 */
[----:B0-----:R-:W-:Y:S01]  /*2490*/  FADD.FTZ R9, R11, -R116 ;  /* 0x800000740b097221 */ /* 0x001fe20000010000 */
[----:B------:R-:W-:-:S03]  /*24a0*/  FMUL.FTZ R113, R116, R106 ;  /* 0x0000006a74717220 */ /* 0x000fc60000410000 */
[----:B------:R-:W0:Y:S01]  /*24b0*/  @!P2 LDC.64 R116, c[0x0][0x3c0] ;  /* 0x0000f000ff74ab82 */ /* 0x000e220000000a00 */
[----:B------:R-:W-:Y:S01]  /*24c0*/  FMUL.FTZ R9, R9, R9 ;  /* 0x0000000909097220 */ /* 0x000fe20000410000 */
[----:B------:R-:W-:Y:S01]  /*24d0*/  FFMA.FTZ R113, R8, R11, R113 ;  /* 0x0000000b08717223 */ /* 0x000fe20000010071 */
[----:B-1----:R-:W-:-:S04]  /*24e0*/  @!P2 IMAD.WIDE R114, R2, 0x4, R114 ;  /* 0x000000040272a825 */ /* 0x002fc800078e0272 */
[----:B---3--:R-:W-:Y:S01]  /*24f0*/  FADD.FTZ R107, R10, R107 ;  /* 0x0000006b0a6b7221 */ /* 0x008fe20000010000 */
[----:B------:R-:W-:Y:S01]  /*2500*/  FMUL.FTZ R9, R8, R9 ;  /* 0x0000000908097220 */ /* 0x000fe20000410000 */
[C---:B--2---:R-:W-:Y:S01]  /*2510*/  FMUL.FTZ R113, R112.reuse, R113 ;  /* 0x0000007170717220 */ /* 0x044fe20000410000 */
[----:B------:R-:W1:Y:S02]  /*2520*/  LDC R10, c[0x0][0x448] ;  /* 0x00011200ff0a7b82 */ /* 0x000e640000000800 */
[----:B------:R-:W-:Y:S02]  /*2530*/  FMUL.FTZ R9, R9, R106 ;  /* 0x0000006a09097220 */ /* 0x000fe40000410000 */
[----:B------:R-:W2:Y:S02]  /*2540*/  SHFL.IDX PT, R106, R113, RZ, 0x1f ;  /* 0x00001fff716a7589 */ /* 0x000ea400000e0000 */
[----:B------:R-:W-:-:S06]  /*2550*/  FFMA.FTZ R9, R112, R9, R107 ;  /* 0x0000000970097223 */ /* 0x000fcc000001006b */
[----:B------:R-:W1:Y:S01]  /*2560*/  SHFL.IDX PT, R9, R9, RZ, 0x1f ;  /* 0x00001fff09097589 */ /* 0x000e6200000e0000 */
[----:B0-----:R-:W-:-:S04]  /*2570*/  @!P2 IMAD.WIDE R116, R2, 0x4, R116 ;  /* 0x000000040274a825 */ /* 0x001fc800078e0274 */
[C---:B--2---:R-:W-:Y:S01]  /*2580*/  FMUL.FTZ R8, R106.reuse, R106 ;  /* 0x0000006a6a087220 */ /* 0x044fe20000410000 */
[----:B------:R-:W-:Y:S01]  /*2590*/  FSEL R112, R106, RZ, !P3 ;  /* 0x000000ff6a707208 */ /* 0x000fe20005800000 */
[----:B------:R0:W-:Y:S03]  /*25a0*/  @!P2 STG.E desc[UR6][R116.64], R106 ;  /* 0x0000006a7400a986 */ /* 0x0001e6000c101906 */
[----:B------:R-:W-:Y:S01]  /*25b0*/  FSEL R11, R8, RZ, P3 ;  /* 0x000000ff080b7208 */ /* 0x000fe20001800000 */
[C---:B------:R-:W-:Y:S01]  /*25c0*/  FADD.FTZ R107, -R112.reuse, R105 ;  /* 0x00000069706b7221 */ /* 0x040fe20000010100 */
[C---:B------:R-:W-:Y:S01]  /*25d0*/  FADD.FTZ R81, -R112.reuse, R81 ;  /* 0x0000005170517221 */ /* 0x040fe20000010100 */
[----:B-1----:R-:W-:Y:S01]  /*25e0*/  FFMA.FTZ R8, R9, UR11, R10 ;  /* 0x0000000b09087c23 */ /* 0x002fe2000801000a */
[C---:B------:R-:W-:Y:S01]  /*25f0*/  FADD.FTZ R9, -R112.reuse, R109 ;  /* 0x0000006d70097221 */ /* 0x040fe20000010100 */
[C---:B------:R-:W-:Y:S01]  /*2600*/  FADD.FTZ R82, -R112.reuse, R82 ;  /* 0x0000005270527221 */ /* 0x040fe20000010100 */
[----:B------:R-:W-:Y:S01]  /*2610*/  FADD.FTZ R83, -R112, R83 ;  /* 0x0000005370537221 */ /* 0x000fe20000010100 */
[----:B------:R-:W-:Y:S01]  /*2620*/  FADD.FTZ R8, R8, R11 ;  /* 0x0000000b08087221 */ /* 0x000fe20000010000 */
[C---:B------:R-:W-:Y:S01]  /*2630*/  FADD.FTZ R84, -R112.reuse, R84 ;  /* 0x0000005470547221 */ /* 0x040fe20000010100 */
[C---:B------:R-:W-:Y:S01]  /*2640*/  FADD.FTZ R85, -R112.reuse, R85 ;  /* 0x0000005570557221 */ /* 0x040fe20000010100 */
[C---:B------:R-:W-:Y:S01]  /*2650*/  FADD.FTZ R86, -R112.reuse, R86 ;  /* 0x0000005670567221 */ /* 0x040fe20000010100 */
[----:B------:R1:W0:Y:S01]  /*2660*/  MUFU.RSQ R105, R8 ;  /* 0x0000000800697308 */ /* 0x0002220000001400 */
        /* <DEDUP_REMOVED lines=21> */
[C---:B0-----:R-:W-:Y:S01]  /*27c0*/  FMUL.FTZ R106, R105.reuse, R107 ;  /* 0x0000006b696a7220 */ /* 0x041fe20000410000 */
        /* <DEDUP_REMOVED lines=27> */
[----:B------:R0:W-:Y:S01]  /*2980*/  @!P2 STG.E desc[UR6][R114.64], R105 ;  /* 0x000000697200a986 */ /* 0x0001e2000c101906 */
[----:B-1----:R-:W-:-:S04]  /*2990*/  IMAD.WIDE.U32 R110, R104, 0x10, R108 ;  /* 0x00000010686e7825 */ /* 0x002fc800078e006c */
        /* <DEDUP_REMOVED lines=12> */
[----:B0-----:R-:W-:-:S04]  /*2a60*/  IMAD.WIDE.U32 R104, R80, 0x10, R108 ;  /* 0x0000001050687825 */ /* 0x001fc800078e006c */
[----:B------:R-:W-:Y:S01]  /*2a70*/  FFMA.FTZ R80, R106, R12, R40 ;  /* 0x0000000c6a507223 */ /* 0x000fe20000010028 */
[----:B------:R-:W-:Y:S01]  /*2a80*/  FFMA.FTZ R91, R91, R31, R59 ;  /* 0x0000001f5b5b7223 */ /* 0x000fe2000001003b */
[----:B------:R-:W-:-:S03]  /*2a90*/  IMAD.WIDE.U32 R106, R97, 0x10, R108 ;  /* 0x00000010616a7825 */ /* 0x000fc600078e006c */
[----:B------:R0:W-:Y:S01]  /*2aa0*/  STG.E.128 desc[UR6][R110.64], R80 ;  /* 0x000000506e007986 */ /* 0x0001e2000c101d06 */
[--C-:B------:R-:W-:Y:S02]  /*2ab0*/  IMAD.WIDE.U32 R114, R96, 0x10, R108.reuse ;  /* 0x0000001060727825 */ /* 0x100fe400078e006c */
[----:B------:R-:W1:Y:S01]  /*2ac0*/  LDC.64 R96, c[0x0][0x380] ;  /* 0x0000e000ff607b82 */ /* 0x000e620000000a00 */
[----:B------:R2:W-:Y:S01]  /*2ad0*/  STG.E.128 desc[UR6][R112.64], R84 ;  /* 0x0000005470007986 */ /* 0x0005e2000c101d06 */
[----:B------:R-:W-:-:S04]  /*2ae0*/  IMAD.WIDE.U32 R108, R101, 0x10, R108 ;  /* 0x00000010656c7825 */ /* 0x000fc800078e006c */
[----:B0-----:R-:W-:Y:S01]  /*2af0*/  FFMA.FTZ R80, R100, R20, R48 ;  /* 0x0000001464507223 */ /* 0x001fe20000010030 */
[----:B------:R-:W-:Y:S01]  /*2b00*/  FFMA.FTZ R81, R99, R21, R49 ;  /* 0x0000001563517223 */ /* 0x000fe20000010031 */
        /* <DEDUP_REMOVED lines=15> */
[----:B-1----:R-:W-:-:S03]  /*2c00*/  IADD3 R2, PT, PT, R2, R96, RZ ;  /* 0x0000006002027210 */ /* 0x002fc60007ffe0ff */
[----:B------:R4:W-:Y:S01]  /*2c10*/  STG.E.128 desc[UR6][R104.64], R84 ;  /* 0x0000005468007986 */ /* 0x0009e2000c101d06 */
[----:B------:R-:W-:-:S03]  /*2c20*/  ISETP.GE.AND P2, PT, R2, R97, PT ;  /* 0x000000610200720c */ /* 0x000fc60003f46270 */
[----:B------:R4:W-:Y:S04]  /*2c30*/  STG.E.128 desc[UR6][R106.64], R88 ;  /* 0x000000586a007986 */ /* 0x0009e8000c101d06 */
[----:B------:R4:W-:Y:S04]  /*2c40*/  STG.E.128 desc[UR6][R114.64], R92 ;  /* 0x0000005c72007986 */ /* 0x0009e8000c101d06 */
[----:B------:R4:W-:Y:S02]  /*2c50*/  STG.E.128 desc[UR6][R108.64], R8 ;  /* 0x000000086c007986 */ /* 0x0009e4000c101d06 */
[----:B------:R-:W-:Y:S05]  /*2c60*/  @!P2 BRA `(.L_x_26323) ;  /* 0xffffffd400e4a947 */ /* 0x000fea000383ffff */
[----:B------:R-:W-:Y:S05]  /*2c70*/  EXIT ;  /* 0x000000000000794d */ /* 0x000fea0003800000 */
.L_x_26324:
        /* <DEDUP_REMOVED lines=16> */
.L_x_27919:


//--------------------- .text._ZN10layer_norm31ln_parallel_residual_fwd_kernelINS_13Kernel_traitsIfffffjLj7168ELj1ELj1ELj8ELj16ENS_18Kernel_traits_baseILj7168EfffffjLj256EEEEELb1ELb0ELb0EEEvNS_9FwdParamsE --------------------------
	.section	.text._ZN10layer_norm31ln_parallel_residual_fwd_kernelINS_13Kernel_traitsIfffffjLj7168ELj1ELj1ELj8ELj16ENS_18Kernel_traits_baseILj7168EfffffjLj256EEEEELb1ELb0ELb0EEEvNS_9FwdParamsE,"ax",@progbits
	.align	128
        .global         _ZN10layer_norm31ln_parallel_residual_fwd_kernelINS_13Kernel_traitsIfffffjLj7168ELj1ELj1ELj8ELj16ENS_18Kernel_traits_baseILj7168EfffffjLj256EEEEELb1ELb0ELb0EEEvNS_9FwdParamsE
        .type           _ZN10layer_norm31ln_parallel_residual_fwd_kernelINS_13Kernel_traitsIfffffjLj7168ELj1ELj1ELj8ELj16ENS_18Kernel_traits_baseILj7168EfffffjLj256EEEEELb1ELb0ELb0EEEvNS_9FwdParamsE,@function
        .size           _ZN10layer_norm31ln_parallel_residual_fwd_kernelINS_13Kernel_traitsIfffffjLj7168ELj1ELj1ELj8ELj16ENS_18Kernel_traits_baseILj7168EfffffjLj256EEEEELb1ELb0ELb0EEEvNS_9FwdParamsE,(.L_x_27920 - _ZN10layer_norm31ln_parallel_residual_fwd_kernelINS_13Kernel_traitsIfffffjLj7168ELj1ELj1ELj8ELj16ENS_18Kernel_traits_baseILj7168EfffffjLj256EEEEELb1ELb0ELb0EEEvNS_9FwdParamsE)
        .other          _ZN10layer_norm31ln_parallel_residual_fwd_kernelINS_13Kernel_traitsIfffffjLj7168ELj1ELj1ELj8ELj16ENS_18Kernel_traits_baseILj7168EfffffjLj256EEEEELb1ELb0ELb0EEEvNS_9FwdParamsE,@"STO_CUDA_ENTRY STV_DEFAULT"
_ZN10layer_norm31ln_parallel_residual_fwd_kernelINS_13Kernel_traitsIfffffjLj7168ELj1ELj1ELj8ELj16ENS_18Kernel_traits_baseILj7168EfffffjLj256EEEEELb1ELb0ELb0EEEvNS_9FwdParamsE:
.text._ZN10layer_norm31ln_parallel_residual_fwd_kernelINS_13Kernel_traitsIfffffjLj7168ELj1ELj1ELj8ELj16ENS_18Kernel_traits_baseILj7168EfffffjLj256EEEEELb1ELb0ELb0EEEvNS_9FwdParamsE:
        /* <DEDUP_REMOVED lines=43> */
[----:B------:R-:W2:Y:S01]  /*02b0*/  LDC.64 R56, c[0x0][0x3d0] ;  /* 0x0000f400ff387b82 */ /* 0x000ea20000000a00 */
[----:B------:R-:W-:-:S07]  /*02c0*/  @P5 LOP3.LUT R180, R180, 0x20, RZ, 0xfc, !PT ;  /* 0x00000020b4b45812 */ /* 0x000fce00078efcff */
        /* <DEDUP_REMOVED lines=8> */
[----:B------:R2:W5:Y:S04]  /*0350*/  @P5 LDG.E.128 R8, desc[UR6][R54.64] ;  /* 0x0000000636085981 */ /* 0x000568000c1e1d00 */
[----:B------:R-:W5:Y:S02]  /*0360*/  @P0 LDG.E.128 R12, desc[UR6][R56.64] ;  /* 0x00000006380c0981 */ /* 0x000f64000c1e1d00 */
[----:B------:R-:W4:Y:S01]  /*0370*/  LDC.64 R64, c[0x0][0x3d0] ;  /* 0x0000f400ff407b82 */ /* 0x000f220000000a00 */
[----:B---3--:R-:W-:-:S04]  /*0380*/  @P0 IMAD.WIDE.U32 R58, R100, 0x10, R58 ;  /* 0x00000010643a0825 */ /* 0x008fc800078e003a */
[----:B------:R-:W-:Y:S01]  /*0390*/  @P0 VIADD R100, R100, 0x100 ;  /* 0x0000010064640836 */ /* 0x000fe20000000000 */
[----:B------:R3:W5:Y:S02]  /*03a0*/  @P0 LDG.E.128 R16, desc[UR6][R58.64] ;  /* 0x000000063a100981 */ /* 0x000764000c1e1d00 */
[----:B------:R-:W2:Y:S01]  /*03b0*/  LDC.64 R66, c[0x0][0x3d8] ;  /* 0x0000f600ff427b82 */ /* 0x000ea20000000a00 */
[----:B0-----:R-:W-:-:S07]  /*03c0*/  @P1 IMAD.WIDE.U32 R60, R100, 0x10, R60 ;  /* 0x00000010643c1825 */ /* 0x001fce00078e003c */
[----:B------:R-:W0:Y:S01]  /*03d0*/  LDC.64 R68, c[0x0][0x3d0] ;  /* 0x0000f400ff447b82 */ /* 0x000e220000000a00 */
[----:B-1----:R-:W-:-:S07]  /*03e0*/  @P1 IMAD.WIDE.U32 R62, R100, 0x10, R62 ;  /* 0x00000010643e1825 */ /* 0x002fce00078e003e */
[----:B------:R-:W1:Y:S01]  /*03f0*/  LDC.64 R70, c[0x0][0x3d8] ;  /* 0x0000f600ff467b82 */ /* 0x000e620000000a00 */
[----:B------:R-:W-:-:S07]  /*0400*/  @P1 VIADD R100, R100, 0x100 ;  /* 0x0000010064641836 */ /* 0x000fce0000000000 */
[----:B------:R-:W3:Y:S01]  /*0410*/  LDC.64 R72, c[0x0][0x3d0] ;  /* 0x0000f400ff487b82 */ /* 0x000ee20000000a00 */
[----:B----4-:R-:W-:-:S07]  /*0420*/  @P2 IMAD.WIDE.U32 R64, R100, 0x10, R64 ;  /* 0x0000001064402825 */ /* 0x010fce00078e0040 */
[----:B------:R-:W4:Y:S01]  /*0430*/  LDC.64 R74, c[0x0][0x3d8] ;  /* 0x0000f600ff4a7b82 */ /* 0x000f220000000a00 */
[C---:B--2---:R-:W-:Y:S01]  /*0440*/  @P2 IMAD.WIDE.U32 R66, R100.reuse, 0x10, R66 ;  /* 0x0000001064422825 */ /* 0x044fe200078e0042 */
[----:B------:R-:W-:Y:S01]  /*0450*/  @P2 IADD3 R100, PT, PT, R100, 0x100, RZ ;  /* 0x0000010064642810 */ /* 0x000fe20007ffe0ff */
[----:B------:R-:W5:Y:S01]  /*0460*/  @P1 LDG.E.128 R20, desc[UR6][R60.64] ;  /* 0x000000063c141981 */ /* 0x000f62000c1e1d00 */
[----:B------:R-:W-:-:S03]  /*0470*/  ISETP.GE.U32.AND P0, PT, R152, 0x700, PT ;  /* 0x000007009800780c */ /* 0x000fc60003f06070 */
[C---:B0-----:R-:W-:Y:S01]  /*0480*/  @P3 IMAD.WIDE.U32 R68, R100.reuse, 0x10, R68 ;  /* 0x0000001064443825 */ /* 0x041fe200078e0044 */
[----:B------:R0:W5:Y:S03]  /*0490*/  @P1 LDG.E.128 R24, desc[UR6][R62.64] ;  /* 0x000000063e181981 */ /* 0x000166000c1e1d00 */
[C---:B-1----:R-:W-:Y:S01]  /*04a0*/  @P3 IMAD.WIDE.U32 R70, R100.reuse, 0x10, R70 ;  /* 0x0000001064463825 */ /* 0x042fe200078e0046 */
[----:B------:R-:W5:Y:S03]  /*04b0*/  @P2 LDG.E.128 R28, desc[UR6][R64.64] ;  /* 0x00000006401c2981 */ /* 0x000f66000c1e1d00 */
[----:B------:R-:W-:Y:S01]  /*04c0*/  @P3 VIADD R100, R100, 0x100 ;  /* 0x0000010064643836 */ /* 0x000fe20000000000 */
[----:B------:R1:W5:Y:S03]  /*04d0*/  @P2 LDG.E.128 R32, desc[UR6][R66.64] ;  /* 0x0000000642202981 */ /* 0x000366000c1e1d00 */
[C---:B---3--:R-:W-:Y:S01]  /*04e0*/  @P4 IMAD.WIDE.U32 R72, R100.reuse, 0x10, R72 ;  /* 0x0000001064484825 */ /* 0x048fe200078e0048 */
[----:B------:R-:W5:Y:S03]  /*04f0*/  @P3 LDG.E.128 R36, desc[UR6][R68.64] ;  /* 0x0000000644243981 */ /* 0x000f66000c1e1d00 */
[----:B----4-:R-:W-:Y:S01]  /*0500*/  @P4 IMAD.WIDE.U32 R74, R100, 0x10, R74 ;  /* 0x00000010644a4825 */ /* 0x010fe200078e004a */
[----:B------:R2:W5:Y:S01]  /*0510*/  @P3 LDG.E.128 R40, desc[UR6][R70.64] ;  /* 0x0000000646283981 */ /* 0x000562000c1e1d00 */
[----:B------:R-:W-:-:S02]  /*0520*/  CS2R R54, SRZ ;  /* 0x0000000000367805 */ /* 0x000fc4000001ff00 */
[----:B------:R-:W-:Y:S02]  /*0530*/  CS2R R52, SRZ ;  /* 0x0000000000347805 */ /* 0x000fe4000001ff00 */
[----:B------:R-:W-:Y:S01]  /*0540*/  CS2R R58, SRZ ;  /* 0x00000000003a7805 */ /* 0x000fe2000001ff00 */
[----:B------:R3:W5:Y:S01]  /*0550*/  @P4 LDG.E.128 R44, desc[UR6][R72.64] ;  /* 0x00000006482c4981 */ /* 0x000762000c1e1d00 */
[----:B------:R-:W-:Y:S02]  /*0560*/  CS2R R56, SRZ ;  /* 0x0000000000387805 */ /* 0x000fe4000001ff00 */
[----:B0-----:R-:W-:Y:S02]  /*0570*/  CS2R R62, SRZ ;  /* 0x00000000003e7805 */ /* 0x001fe4000001ff00 */
[----:B------:R-:W-:Y:S01]  /*0580*/  CS2R R60, SRZ ;  /* 0x00000000003c7805 */ /* 0x000fe2000001ff00 */
[----:B------:R0:W5:Y:S01]  /*0590*/  @P4 LDG.E.128 R48, desc[UR6][R74.64] ;  /* 0x000000064a304981 */ /* 0x000162000c1e1d00 */
[----:B-1----:R-:W-:-:S02]  /*05a0*/  CS2R R66, SRZ ;  /* 0x0000000000427805 */ /* 0x002fc4000001ff00 */
[----:B------:R-:W-:Y:S02]  /*05b0*/  CS2R R64, SRZ ;  /* 0x0000000000407805 */ /* 0x000fe4000001ff00 */
[----:B--2---:R-:W-:Y:S02]  /*05c0*/  CS2R R70, SRZ ;  /* 0x0000000000467805 */ /* 0x004fe4000001ff00 */
[----:B------:R-:W-:Y:S02]  /*05d0*/  CS2R R68, SRZ ;  /* 0x0000000000447805 */ /* 0x000fe4000001ff00 */
[----:B------:R-:W-:Y:S02]  /*05e0*/  CS2R R78, SRZ ;  /* 0x00000000004e7805 */ /* 0x000fe4000001ff00 */
[----:B---3--:R-:W-:Y:S02]  /*05f0*/  CS2R R72, SRZ ;  /* 0x0000000000487805 */ /* 0x008fe4000001ff00 */
        /* <DEDUP_REMOVED lines=16> */
[----:B0-----:R-:W-:-:S04]  /*0700*/  IMAD.WIDE.U32 R102, R100, 0x10, R102 ;  /* 0x0000001064667825 */ /* 0x001fc800078e0066 */
[----:B-1----:R-:W-:Y:S02]  /*0710*/  IMAD.WIDE.U32 R104, R100, 0x10, R104 ;  /* 0x0000001064687825 */ /* 0x002fe400078e0068 */
[----:B------:R-:W5:Y:S04]  /*0720*/  LDG.E.128 R100, desc[UR6][R102.64] ;  /* 0x0000000666647981 */ /* 0x000f68000c1e1d00 */
[----:B------:R-:W5:Y:S01]  /*0730*/  LDG.E.128 R104, desc[UR6][R104.64] ;  /* 0x0000000668687981 */ /* 0x000f62000c1e1d00 */
        /* <DEDUP_REMOVED lines=29> */
.L_x_26327:
        /* <DEDUP_REMOVED lines=8> */
[----:B------:R-:W-:-:S04]  /*0990*/  LOP3.LUT R180, R180, 0xffffffdf, RZ, 0xc0, !PT ;  /* 0xffffffdfb4b47812 */ /* 0x000fc800078ec0ff */
[----:B------:R-:W-:Y:S01]  /*09a0*/  @P5 LOP3.LUT R180, R180, 0x20, RZ, 0xfc, !PT ;  /* 0x00000020b4b45812 */ /* 0x000fe200078efcff */
[----:B------:R-:W2:Y:S08]  /*09b0*/  @P5 LDC.64 R52, c[0x0][0x440] ;  /* 0x00011000ff345b82 */ /* 0x000eb00000000a00 */
[----:B------:R-:W3:Y:S01]  /*09c0*/  LDC.64 R58, c[0x0][0x3d0] ;  /* 0x0000f400ff3a7b82 */ /* 0x000ee20000000a00 */
[----:B0-----:R-:W-:-:S05]  /*09d0*/  @P5 IMAD.WIDE.U32 R54, R100, 0x10, R54 ;  /* 0x0000001064365825 */ /* 0x001fca00078e0036 */
[----:B------:R0:W5:Y:S02]  /*09e0*/  @P5 LDG.E.128 R4, desc[UR6][R54.64] ;  /* 0x0000000636045981 */ /* 0x000164000c1e1d00 */
[----:B------:R-:W4:Y:S01]  /*09f0*/  LDC.64 R60, c[0x0][0x3d8] ;  /* 0x0000f600ff3c7b82 */ /* 0x000f220000000a00 */
[----:B-1----:R-:W-:-:S05]  /*0a00*/  @P5 IMAD.WIDE.U32 R56, R100, 0x10, R56 ;  /* 0x0000001064385825 */ /* 0x002fca00078e0038 */
[----:B------:R-:W5:Y:S02]  /*0a10*/  @P5 LDG.E.128 R8, desc[UR6][R56.64] ;  /* 0x0000000638085981 */ /* 0x000f64000c1e1d00 */
[----:B------:R-:W1:Y:S01]  /*0a20*/  @P0 LDC.64 R62, c[0x0][0x440] ;  /* 0x00011000ff3e0b82 */ /* 0x000e620000000a00 */
[C---:B--2---:R-:W-:Y:S01]  /*0a30*/  @P5 IMAD.WIDE.U32 R52, R100.reuse, 0x10, R52 ;  /* 0x0000001064345825 */ /* 0x044fe200078e0034 */
[----:B------:R-:W-:-:S06]  /*0a40*/  @P5 LOP3.LUT R100, R100, 0x100, RZ, 0xfc, !PT ;  /* 0x0000010064645812 */ /* 0x000fcc00078efcff */
[----:B------:R-:W2:Y:S01]  /*0a50*/  LDC.64 R64, c[0x0][0x3d0] ;  /* 0x0000f400ff407b82 */ /* 0x000ea20000000a00 */
[C---:B---3--:R-:W-:Y:S01]  /*0a60*/  @P0 IMAD.WIDE.U32 R58, R100.reuse, 0x10, R58 ;  /* 0x00000010643a0825 */ /* 0x048fe200078e003a */
[----:B------:R3:W5:Y:S04]  /*0a70*/  @P5 LDG.E.128 R96, desc[UR6][R52.64] ;  /* 0x0000000634605981 */ /* 0x000768000c1e1d00 */
[----:B------:R3:W5:Y:S02]  /*0a80*/  @P0 LDG.E.128 R12, desc[UR6][R58.64] ;  /* 0x000000063a0c0981 */ /* 0x000764000c1e1d00 */
[----:B------:R-:W0:Y:S01]  /*0a90*/  LDC.64 R66, c[0x0][0x3d8] ;  /* 0x0000f600ff427b82 */ /* 0x000e220000000a00 */
[----:B----4-:R-:W-:-:S05]  /*0aa0*/  @P0 IMAD.WIDE.U32 R60, R100, 0x10, R60 ;  /* 0x00000010643c0825 */ /* 0x010fca00078e003c */
[----:B------:R-:W5:Y:S02]  /*0ab0*/  @P0 LDG.E.128 R16, desc[UR6][R60.64] ;  /* 0x000000063c100981 */ /* 0x000f64000c1e1d00 */
[----:B------:R-:W4:Y:S01]  /*0ac0*/  @P1 LDC.64 R68, c[0x0][0x440] ;  /* 0x00011000ff441b82 */ /* 0x000f220000000a00 */
[C---:B-1----:R-:W-:Y:S01]  /*0ad0*/  @P0 IMAD.WIDE.U32 R62, R100.reuse, 0x10, R62 ;  /* 0x00000010643e0825 */ /* 0x042fe200078e003e */
[----:B------:R-:W-:-:S04]  /*0ae0*/  @P0 IADD3 R100, PT, PT, R100, 0x100, RZ ;  /* 0x0000010064640810 */ /* 0x000fc80007ffe0ff */
[----:B------:R1:W5:Y:S02]  /*0af0*/  @P0 LDG.E.128 R92, desc[UR6][R62.64] ;  /* 0x000000063e5c0981 */ /* 0x000364000c1e1d00 */
[----:B------:R-:W3:Y:S08]  /*0b00*/  LDC.64 R70, c[0x0][0x3d0] ;  /* 0x0000f400ff467b82 */ /* 0x000ef00000000a00 */
[----:B------:R-:W1:Y:S08]  /*0b10*/  LDC.64 R72, c[0x0][0x3d8] ;  /* 0x0000f600ff487b82 */ /* 0x000e700000000a00 */
[----:B------:R-:W1:Y:S08]  /*0b20*/  @P2 LDC.64 R74, c[0x0][0x440] ;  /* 0x00011000ff4a2b82 */ /* 0x000e700000000a00 */
[----:B------:R-:W1:Y:S08]  /*0b30*/  LDC.64 R102, c[0x0][0x3d0] ;  /* 0x0000f400ff667b82 */ /* 0x000e700000000a00 */
[----:B------:R-:W1:Y:S08]  /*0b40*/  LDC.64 R104, c[0x0][0x3d8] ;  /* 0x0000f600ff687b82 */ /* 0x000e700000000a00 */
[----:B------:R-:W1:Y:S08]  /*0b50*/  @P3 LDC.64 R106, c[0x0][0x440] ;  /* 0x00011000ff6a3b82 */ /* 0x000e700000000a00 */
[----:B------:R-:W1:Y:S08]  /*0b60*/  LDC.64 R108, c[0x0][0x3d0] ;  /* 0x0000f400ff6c7b82 */ /* 0x000e700000000a00 */
[----:B------:R-:W1:Y:S08]  /*0b70*/  LDC.64 R110, c[0x0][0x3d8] ;  /* 0x0000f600ff6e7b82 */ /* 0x000e700000000a00 */
[----:B------:R-:W1:Y:S01]  /*0b80*/  @P4 LDC.64 R112, c[0x0][0x440] ;  /* 0x00011000ff704b82 */ /* 0x000e620000000a00 */
[----:B--2---:R-:W-:-:S04]  /*0b90*/  @P1 IMAD.WIDE.U32 R64, R100, 0x10, R64 ;  /* 0x0000001064401825 */ /* 0x004fc800078e0040 */
[----:B0-----:R-:W-:-:S04]  /*0ba0*/  @P1 IMAD.WIDE.U32 R66, R100, 0x10, R66 ;  /* 0x0000001064421825 */ /* 0x001fc800078e0042 */
[----:B----4-:R-:W-:Y:S01]  /*0bb0*/  @P1 IMAD.WIDE.U32 R68, R100, 0x10, R68 ;  /* 0x0000001064441825 */ /* 0x010fe200078e0044 */
[----:B------:R-:W-:Y:S01]  /*0bc0*/  ISETP.GE.U32.AND P0, PT, R152, 0x700, PT ;  /* 0x000007009800780c */ /* 0x000fe20003f06070 */
[----:B------:R-:W5:Y:S02]  /*0bd0*/  @P1 LDG.E.128 R20, desc[UR6][R64.64] ;  /* 0x0000000640141981 */ /* 0x000f64000c1e1d00 */
[----:B------:R-:W-:Y:S01]  /*0be0*/  @P1 VIADD R100, R100, 0x100 ;  /* 0x0000010064641836 */ /* 0x000fe20000000000 */
[----:B------:R-:W-:Y:S01]  /*0bf0*/  CS2R R54, SRZ ;  /* 0x0000000000367805 */ /* 0x000fe2000001ff00 */
[----:B------:R0:W5:Y:S02]  /*0c00*/  @P1 LDG.E.128 R24, desc[UR6][R66.64] ;  /* 0x0000000642181981 */ /* 0x000164000c1e1d00 */
[C---:B---3--:R-:W-:Y:S01]  /*0c10*/  @P2 IMAD.WIDE.U32 R70, R100.reuse, 0x10, R70 ;  /* 0x0000001064462825 */ /* 0x048fe200078e0046 */
[----:B------:R-:W-:Y:S01]  /*0c20*/  CS2R R52, SRZ ;  /* 0x0000000000347805 */ /* 0x000fe2000001ff00 */
[----:B------:R-:W5:Y:S02]  /*0c30*/  @P1 LDG.E.128 R88, desc[UR6][R68.64] ;  /* 0x0000000644581981 */ /* 0x000f64000c1e1d00 */
[C---:B-1----:R-:W-:Y:S01]  /*0c40*/  @P2 IMAD.WIDE.U32 R72, R100.reuse, 0x10, R72 ;  /* 0x0000001064482825 */ /* 0x042fe200078e0048 */
[----:B------:R-:W-:Y:S01]  /*0c50*/  CS2R R58, SRZ ;  /* 0x00000000003a7805 */ /* 0x000fe2000001ff00 */
[----:B------:R1:W5:Y:S02]  /*0c60*/  @P2 LDG.E.128 R28, desc[UR6][R70.64] ;  /* 0x00000006461c2981 */ /* 0x000364000c1e1d00 */
[C---:B------:R-:W-:Y:S01]  /*0c70*/  @P2 IMAD.WIDE.U32 R74, R100.reuse, 0x10, R74 ;  /* 0x00000010644a2825 */ /* 0x040fe200078e004a */
[----:B------:R-:W-:Y:S01]  /*0c80*/  CS2R R56, SRZ ;  /* 0x0000000000387805 */ /* 0x000fe2000001ff00 */
[----:B------:R-:W5:Y:S02]  /*0c90*/  @P2 LDG.E.128 R32, desc[UR6][R72.64] ;  /* 0x0000000648202981 */ /* 0x000f64000c1e1d00 */
[----:B------:R-:W-:Y:S01]  /*0ca0*/  @P2 VIADD R100, R100, 0x100 ;  /* 0x0000010064642836 */ /* 0x000fe20000000000 */
[----:B------:R-:W-:Y:S01]  /*0cb0*/  CS2R R62, SRZ ;  /* 0x00000000003e7805 */ /* 0x000fe2000001ff00 */
[----:B------:R2:W5:Y:S02]  /*0cc0*/  @P2 LDG.E.128 R84, desc[UR6][R74.64] ;  /* 0x000000064a542981 */ /* 0x000564000c1e1d00 */
[----:B------:R-:W-:-:S04]  /*0cd0*/  @P3 IMAD.WIDE.U32 R102, R100, 0x10, R102 ;  /* 0x0000001064663825 */ /* 0x000fc800078e0066 */
[C---:B------:R-:W-:Y:S01]  /*0ce0*/  @P3 IMAD.WIDE.U32 R104, R100.reuse, 0x10, R104 ;  /* 0x0000001064683825 */ /* 0x040fe200078e0068 */
[----:B------:R3:W5:Y:S03]  /*0cf0*/  @P3 LDG.E.128 R36, desc[UR6][R102.64] ;  /* 0x0000000666243981 */ /* 0x000766000c1e1d00 */
[C---:B------:R-:W-:Y:S01]  /*0d00*/  @P3 IMAD.WIDE.U32 R106, R100.reuse, 0x10, R106 ;  /* 0x00000010646a3825 */ /* 0x040fe200078e006a */
[----:B------:R-:W-:Y:S01]  /*0d10*/  @P3 IADD3 R100, PT, PT, R100, 0x100, RZ ;  /* 0x0000010064643810 */ /* 0x000fe20007ffe0ff */
[----:B------:R3:W5:Y:S04]  /*0d20*/  @P3 LDG.E.128 R40, desc[UR6][R104.64] ;  /* 0x0000000668283981 */ /* 0x000768000c1e1d00 */
[C---:B------:R-:W-:Y:S01]  /*0d30*/  @P4 IMAD.WIDE.U32 R108, R100.reuse, 0x10, R108 ;  /* 0x00000010646c4825 */ /* 0x040fe200078e006c */
[----:B------:R3:W5:Y:S03]  /*0d40*/  @P3 LDG.E.128 R80, desc[UR6][R106.64] ;  /* 0x000000066a503981 */ /* 0x000766000c1e1d00 */
[C---:B------:R-:W-:Y:S01]  /*0d50*/  @P4 IMAD.WIDE.U32 R110, R100.reuse, 0x10, R110 ;  /* 0x00000010646e4825 */ /* 0x040fe200078e006e */
[----:B------:R3:W5:Y:S03]  /*0d60*/  @P4 LDG.E.128 R44, desc[UR6][R108.64] ;  /* 0x000000066c2c4981 */ /* 0x000766000c1e1d00 */
[----:B------:R-:W-:Y:S01]  /*0d70*/  @P4 IMAD.WIDE.U32 R112, R100, 0x10, R112 ;  /* 0x0000001064704825 */ /* 0x000fe200078e0070 */
[----:B------:R3:W5:Y:S04]  /*0d80*/  @P4 LDG.E.128 R48, desc[UR6][R110.64] ;  /* 0x000000066e304981 */ /* 0x000768000c1e1d00 */
[----:B------:R3:W5:Y:S01]  /*0d90*/  @P4 LDG.E.128 R76, desc[UR6][R112.64] ;  /* 0x00000006704c4981 */ /* 0x000762000c1e1d00 */
[----:B------:R-:W-:-:S02]  /*0da0*/  CS2R R60, SRZ ;  /* 0x00000000003c7805 */ /* 0x000fc4000001ff00 */
[----:B0-----:R-:W-:Y:S02]  /*0db0*/  CS2R R66, SRZ ;  /* 0x0000000000427805 */ /* 0x001fe4000001ff00 */
[----:B------:R-:W-:Y:S02]  /*0dc0*/  CS2R R64, SRZ ;  /* 0x0000000000407805 */ /* 0x000fe4000001ff00 */
[----:B-1----:R-:W-:Y:S02]  /*0dd0*/  CS2R R70, SRZ ;  /* 0x0000000000467805 */ /* 0x002fe4000001ff00 */
[----:B------:R-:W-:Y:S02]  /*0de0*/  CS2R R68, SRZ ;  /* 0x0000000000447805 */ /* 0x000fe4000001ff00 */
[----:B--2---:R-:W-:Y:S02]  /*0df0*/  CS2R R74, SRZ ;  /* 0x00000000004a7805 */ /* 0x004fe4000001ff00 */
[----:B------:R-:W-:Y:S01]  /*0e00*/  CS2R R72, SRZ ;  /* 0x0000000000487805 */ /* 0x000fe2000001ff00 */
[----:B------:R-:W-:Y:S01]  /*0e10*/  @P4 VIADD R100, R100, 0x100 ;  /* 0x0000010064644836 */ /* 0x000fe20000000000 */
[----:B---3--:R-:W-:Y:S06]  /*0e20*/  @!P0 BRA `(.L_x_26328) ;  /* 0x0000000c00a88947 */ /* 0x008fec0003800000 */
        /* <DEDUP_REMOVED lines=24> */
.L_x_26326:
        /* <DEDUP_REMOVED lines=25> */
[----:B------:R4:W5:Y:S02]  /*1140*/  @P5 LDG.E.128 R72, desc[UR6][R102.64] ;  /* 0x0000000666485981 */ /* 0x000964000c1e1d00 */
[----:B------:R-:W4:Y:S01]  /*1150*/  LDC.64 R120, c[0x0][0x3d0] ;  /* 0x0000f400ff787b82 */ /* 0x000f220000000a00 */
[C---:B-1----:R-:W-:Y:S01]  /*1160*/  @P5 IMAD.WIDE.U32 R108, R100.reuse, 0x10, R108 ;  /* 0x00000010646c5825 */ /* 0x042fe200078e006c */
[----:B------:R-:W-:-:S04]  /*1170*/  @P5 LOP3.LUT R100, R100, 0x100, RZ, 0xfc, !PT ;  /* 0x0000010064645812 */ /* 0x000fc800078efcff */
[----:B------:R1:W5:Y:S02]  /*1180*/  @P5 LDG.E.128 R96, desc[UR6][R108.64] ;  /* 0x000000066c605981 */ /* 0x000364000c1e1d00 */
        /* <DEDUP_REMOVED lines=9> */
[----:B------:R3:W5:Y:S04]  /*1220*/  @P0 LDG.E.128 R68, desc[UR6][R112.64] ;  /* 0x0000000670440981 */ /* 0x000768000c1e1d00 */
        /* <DEDUP_REMOVED lines=10> */
[----:B------:R1:W5:Y:S06]  /*12d0*/  @P0 LDG.E.128 R92, desc[UR6][R118.64] ;  /* 0x00000006765c0981 */ /* 0x00036c000c1e1d00 */
[----:B0-----:R-:W0:Y:S08]  /*12e0*/  @P4 LDC.64 R110, c[0x0][0x438] ;  /* 0x00010e00ff6e4b82 */ /* 0x001e300000000a00 */
[----:B---3--:R-:W3:Y:S08]  /*12f0*/  LDC.64 R112, c[0x0][0x3d8] ;  /* 0x0000f600ff707b82 */ /* 0x008ef00000000a00 */
[----:B------:R-:W3:Y:S01]  /*1300*/  @P4 LDC.64 R114, c[0x0][0x440] ;  /* 0x00011000ff724b82 */ /* 0x000ee20000000a00 */
[----:B------:R-:W-:-:S04]  /*1310*/  @P1 IMAD.WIDE.U32 R120, R100, 0x10, R120 ;  /* 0x0000001064781825 */ /* 0x000fc800078e0078 */
[C---:B------:R-:W-:Y:S01]  /*1320*/  @P1 IMAD.WIDE.U32 R122, R100.reuse, 0x10, R122 ;  /* 0x00000010647a1825 */ /* 0x040fe200078e007a */
[----:B------:R0:W5:Y:S03]  /*1330*/  @P1 LDG.E.128 R20, desc[UR6][R120.64] ;  /* 0x0000000678141981 */ /* 0x000166000c1e1d00 */
[C---:B------:R-:W-:Y:S01]  /*1340*/  @P1 IMAD.WIDE.U32 R124, R100.reuse, 0x10, R124 ;  /* 0x00000010647c1825 */ /* 0x040fe200078e007c */
[----:B------:R0:W5:Y:S03]  /*1350*/  @P1 LDG.E.128 R64, desc[UR6][R122.64] ;  /* 0x000000067a401981 */ /* 0x000166000c1e1d00 */
[C---:B------:R-:W-:Y:S01]  /*1360*/  @P1 IMAD.WIDE.U32 R126, R100.reuse, 0x10, R126 ;  /* 0x00000010647e1825 */ /* 0x040fe200078e007e */
[----:B------:R-:W-:Y:S01]  /*1370*/  @P1 IADD3 R100, PT, PT, R100, 0x100, RZ ;  /* 0x0000010064641810 */ /* 0x000fe20007ffe0ff */
[----:B------:R0:W5:Y:S04]  /*1380*/  @P1 LDG.E.128 R24, desc[UR6][R124.64] ;  /* 0x000000067c181981 */ /* 0x000168000c1e1d00 */
[C---:B--2---:R-:W-:Y:S01]  /*1390*/  @P2 IMAD.WIDE.U32 R128, R100.reuse, 0x10, R128 ;  /* 0x0000001064802825 */ /* 0x044fe200078e0080 */
[----:B------:R2:W5:Y:S03]  /*13a0*/  @P1 LDG.E.128 R88, desc[UR6][R126.64] ;  /* 0x000000067e581981 */ /* 0x000566000c1e1d00 */
[C---:B----4-:R-:W-:Y:S01]  /*13b0*/  @P2 IMAD.WIDE.U32 R102, R100.reuse, 0x10, R102 ;  /* 0x0000001064662825 */ /* 0x050fe200078e0066 */
[----:B------:R2:W5:Y:S03]  /*13c0*/  @P2 LDG.E.128 R28, desc[UR6][R128.64] ;  /* 0x00000006801c2981 */ /* 0x000566000c1e1d00 */
[C---:B------:R-:W-:Y:S01]  /*13d0*/  @P2 IMAD.WIDE.U32 R104, R100.reuse, 0x10, R104 ;  /* 0x0000001064682825 */ /* 0x040fe200078e0068 */
[----:B------:R2:W5:Y:S03]  /*13e0*/  @P2 LDG.E.128 R60, desc[UR6][R102.64] ;  /* 0x00000006663c2981 */ /* 0x000566000c1e1d00 */
[C---:B------:R-:W-:Y:S01]  /*13f0*/  @P2 IMAD.WIDE.U32 R106, R100.reuse, 0x10, R106 ;  /* 0x00000010646a2825 */ /* 0x040fe200078e006a */
[----:B------:R2:W5:Y:S03]  /*1400*/  @P2 LDG.E.128 R32, desc[UR6][R104.64] ;  /* 0x0000000668202981 */ /* 0x000566000c1e1d00 */
[----:B------:R-:W-:Y:S01]  /*1410*/  @P2 VIADD R100, R100, 0x100 ;  /* 0x0000010064642836 */ /* 0x000fe20000000000 */
[----:B------:R2:W5:Y:S03]  /*1420*/  @P2 LDG.E.128 R84, desc[UR6][R106.64] ;  /* 0x000000066a542981 */ /* 0x000566000c1e1d00 */
[----:B-1----:R-:W-:-:S04]  /*1430*/  @P3 IMAD.WIDE.U32 R108, R100, 0x10, R108 ;  /* 0x00000010646c3825 */ /* 0x002fc800078e006c */
[C---:B------:R-:W-:Y:S01]  /*1440*/  @P3 IMAD.WIDE.U32 R130, R100.reuse, 0x10, R130 ;  /* 0x0000001064823825 */ /* 0x040fe200078e0082 */
[----:B------:R2:W5:Y:S03]  /*1450*/  @P3 LDG.E.128 R36, desc[UR6][R108.64] ;  /* 0x000000066c243981 */ /* 0x000566000c1e1d00 */
[C---:B------:R-:W-:Y:S01]  /*1460*/  @P3 IMAD.WIDE.U32 R132, R100.reuse, 0x10, R132 ;  /* 0x0000001064843825 */ /* 0x040fe200078e0084 */
[----:B------:R2:W5:Y:S03]  /*1470*/  @P3 LDG.E.128 R56, desc[UR6][R130.64] ;  /* 0x0000000682383981 */ /* 0x000566000c1e1d00 */
[C---:B------:R-:W-:Y:S01]  /*1480*/  @P3 IMAD.WIDE.U32 R134, R100.reuse, 0x10, R134 ;  /* 0x0000001064863825 */ /* 0x040fe200078e0086 */
[----:B------:R2:W5:Y:S03]  /*1490*/  @P3 LDG.E.128 R40, desc[UR6][R132.64] ;  /* 0x0000000684283981 */ /* 0x000566000c1e1d00 */
[----:B------:R-:W-:Y:S01]  /*14a0*/  @P3 VIADD R100, R100, 0x100 ;  /* 0x0000010064643836 */ /* 0x000fe20000000000 */
[----:B------:R2:W5:Y:S03]  /*14b0*/  @P3 LDG.E.128 R80, desc[UR6][R134.64] ;  /* 0x0000000686503981 */ /* 0x000566000c1e1d00 */
[----:B------:R-:W-:-:S04]  /*14c0*/  @P4 IMAD.WIDE.U32 R136, R100, 0x10, R136 ;  /* 0x0000001064884825 */ /* 0x000fc800078e0088 */
[C---:B0-----:R-:W-:Y:S01]  /*14d0*/  @P4 IMAD.WIDE.U32 R110, R100.reuse, 0x10, R110 ;  /* 0x00000010646e4825 */ /* 0x041fe200078e006e */
[----:B------:R2:W5:Y:S03]  /*14e0*/  @P4 LDG.E.128 R44, desc[UR6][R136.64] ;  /* 0x00000006882c4981 */ /* 0x000566000c1e1d00 */
[C---:B---3--:R-:W-:Y:S01]  /*14f0*/  @P4 IMAD.WIDE.U32 R112, R100.reuse, 0x10, R112 ;  /* 0x0000001064704825 */ /* 0x048fe200078e0070 */
[----:B------:R2:W5:Y:S03]  /*1500*/  @P4 LDG.E.128 R52, desc[UR6][R110.64] ;  /* 0x000000066e344981 */ /* 0x000566000c1e1d00 */
[----:B------:R-:W-:Y:S01]  /*1510*/  @P4 IMAD.WIDE.U32 R114, R100, 0x10, R114 ;  /* 0x0000001064724825 */ /* 0x000fe200078e0072 */
[----:B------:R2:W5:Y:S04]  /*1520*/  @P4 LDG.E.128 R48, desc[UR6][R112.64] ;  /* 0x0000000670304981 */ /* 0x000568000c1e1d00 */
[----:B------:R2:W5:Y:S01]  /*1530*/  @P4 LDG.E.128 R76, desc[UR6][R114.64] ;  /* 0x00000006724c4981 */ /* 0x000562000c1e1d00 */
        /* <DEDUP_REMOVED lines=16> */
.L_x_26329:
        /* <DEDUP_REMOVED lines=19> */
[----:B------:R-:W-:-:S06]  /*1770*/  @P5 LOP3.LUT R100, R100, 0x100, RZ, 0xfc, !PT ;  /* 0x0000010064645812 */ /* 0x000fcc00078efcff */
[----:B------:R-:W2:Y:S01]  /*1780*/  LDC.64 R88, c[0x0][0x3d0] ;  /* 0x0000f400ff587b82 */ /* 0x000ea20000000a00 */
[C---:B---3--:R-:W-:Y:S01]  /*1790*/  @P0 IMAD.WIDE.U32 R82, R100.reuse, 0x10, R82 ;  /* 0x0000001064520825 */ /* 0x048fe200078e0052 */
[----:B------:R3:W5:Y:S04]  /*17a0*/  @P5 LDG.E.128 R72, desc[UR6][R78.64] ;  /* 0x000000064e485981 */ /* 0x000768000c1e1d00 */
[----:B------:R4:W5:Y:S02]  /*17b0*/  @P0 LDG.E.128 R12, desc[UR6][R82.64] ;  /* 0x00000006520c0981 */ /* 0x000964000c1e1d00 */
[----:B------:R-:W3:Y:S01]  /*17c0*/  @P1 LDC.64 R90, c[0x0][0x438] ;  /* 0x00010e00ff5a1b82 */ /* 0x000ee20000000a00 */
[----:B0-----:R-:W-:-:S05]  /*17d0*/  @P0 IMAD.WIDE.U32 R84, R100, 0x10, R84 ;  /* 0x0000001064540825 */ /* 0x001fca00078e0054 */
[----:B------:R-:W5:Y:S02]  /*17e0*/  @P0 LDG.E.128 R68, desc[UR6][R84.64] ;  /* 0x0000000654440981 */ /* 0x000f64000c1e1d00 */
[----:B------:R-:W0:Y:S01]  /*17f0*/  LDC.64 R92, c[0x0][0x3d8] ;  /* 0x0000f600ff5c7b82 */ /* 0x000e220000000a00 */
[----:B-1----:R-:W-:-:S04]  /*1800*/  @P0 IMAD.WIDE.U32 R86, R100, 0x10, R86 ;  /* 0x0000001064560825 */ /* 0x002fc800078e0056 */
[----:B------:R-:W-:Y:S01]  /*1810*/  @P0 VIADD R100, R100, 0x100 ;  /* 0x0000010064640836 */ /* 0x000fe20000000000 */
[----:B------:R1:W5:Y:S02]  /*1820*/  @P0 LDG.E.128 R16, desc[UR6][R86.64] ;  /* 0x0000000656100981 */ /* 0x000364000c1e1d00 */
[----:B------:R-:W4:Y:S08]  /*1830*/  LDC.64 R94, c[0x0][0x3d0] ;  /* 0x0000f400ff5e7b82 */ /* 0x000f300000000a00 */
        /* <DEDUP_REMOVED lines=9> */
[----:B---3--:R-:W-:-:S04]  /*18d0*/  @P1 IMAD.WIDE.U32 R90, R100, 0x10, R90 ;  /* 0x00000010645a1825 */ /* 0x008fc800078e005a */
[----:B0-----:R-:W-:Y:S01]  /*18e0*/  @P1 IMAD.WIDE.U32 R92, R100, 0x10, R92 ;  /* 0x00000010645c1825 */ /* 0x001fe200078e005c */
[----:B------:R-:W-:Y:S01]  /*18f0*/  ISETP.GE.U32.AND P0, PT, R152, 0x700, PT ;  /* 0x000007009800780c */ /* 0x000fe20003f06070 */
[----:B------:R-:W5:Y:S02]  /*1900*/  @P1 LDG.E.128 R20, desc[UR6][R88.64] ;  /* 0x0000000658141981 */ /* 0x000f64000c1e1d00 */
[----:B------:R-:W-:Y:S01]  /*1910*/  @P1 VIADD R100, R100, 0x100 ;  /* 0x0000010064641836 */ /* 0x000fe20000000000 */
[----:B------:R-:W-:Y:S01]  /*1920*/  CS2R R78, SRZ ;  /* 0x00000000004e7805 */ /* 0x000fe2000001ff00 */
[----:B------:R0:W5:Y:S02]  /*1930*/  @P1 LDG.E.128 R64, desc[UR6][R90.64] ;  /* 0x000000065a401981 */ /* 0x000164000c1e1d00 */
[C---:B----4-:R-:W-:Y:S01]  /*1940*/  @P2 IMAD.WIDE.U32 R94, R100.reuse, 0x10, R94 ;  /* 0x00000010645e2825 */ /* 0x050fe200078e005e */
[----:B------:R-:W-:Y:S01]  /*1950*/  CS2R R76, SRZ ;  /* 0x00000000004c7805 */ /* 0x000fe2000001ff00 */
[----:B------:R-:W5:Y:S02]  /*1960*/  @P1 LDG.E.128 R24, desc[UR6][R92.64] ;  /* 0x000000065c181981 */ /* 0x000f64000c1e1d00 */
[C---:B-1----:R-:W-:Y:S01]  /*1970*/  @P2 IMAD.WIDE.U32 R96, R100.reuse, 0x10, R96 ;  /* 0x0000001064602825 */ /* 0x042fe200078e0060 */
[----:B------:R-:W-:Y:S01]  /*1980*/  CS2R R82, SRZ ;  /* 0x0000000000527805 */ /* 0x000fe2000001ff00 */
[----:B------:R1:W5:Y:S02]  /*1990*/  @P2 LDG.E.128 R28, desc[UR6][R94.64] ;  /* 0x000000065e1c2981 */ /* 0x000364000c1e1d00 */
[C---:B------:R-:W-:Y:S01]  /*19a0*/  @P2 IMAD.WIDE.U32 R98, R100.reuse, 0x10, R98 ;  /* 0x0000001064622825 */ /* 0x040fe200078e0062 */
[----:B------:R-:W-:Y:S01]  /*19b0*/  @P2 IADD3 R100, PT, PT, R100, 0x100, RZ ;  /* 0x0000010064642810 */ /* 0x000fe20007ffe0ff */
[----:B------:R-:W5:Y:S04]  /*19c0*/  @P2 LDG.E.128 R60, desc[UR6][R96.64] ;  /* 0x00000006603c2981 */ /* 0x000f68000c1e1d00 */
        /* <DEDUP_REMOVED lines=9> */
[C---:B------:R-:W-:Y:S01]  /*1a60*/  @P4 IMAD.WIDE.U32 R110, R100.reuse, 0x10, R110 ;  /* 0x00000010646e4825 */ /* 0x040fe200078e006e */
[----:B------:R3:W5:Y:S03]  /*1a70*/  @P4 LDG.E.128 R44, desc[UR6][R108.64] ;  /* 0x000000066c2c4981 */ /* 0x000766000c1e1d00 */
[----:B------:R-:W-:Y:S01]  /*1a80*/  @P4 IMAD.WIDE.U32 R112, R100, 0x10, R112 ;  /* 0x0000001064704825 */ /* 0x000fe200078e0070 */
[----:B------:R3:W5:Y:S04]  /*1a90*/  @P4 LDG.E.128 R52, desc[UR6][R110.64] ;  /* 0x000000066e344981 */ /* 0x000768000c1e1d00 */
[----:B------:R3:W5:Y:S01]  /*1aa0*/  @P4 LDG.E.128 R48, desc[UR6][R112.64] ;  /* 0x0000000670304981 */ /* 0x000762000c1e1d00 */
[----:B------:R-:W-:-:S02]  /*1ab0*/  CS2R R80, SRZ ;  /* 0x0000000000507805 */ /* 0x000fc4000001ff00 */
[----:B------:R-:W-:Y:S02]  /*1ac0*/  CS2R R86, SRZ ;  /* 0x0000000000567805 */ /* 0x000fe4000001ff00 */
[----:B------:R-:W-:Y:S02]  /*1ad0*/  CS2R R84, SRZ ;  /* 0x0000000000547805 */ /* 0x000fe4000001ff00 */
[----:B0-----:R-:W-:Y:S02]  /*1ae0*/  CS2R R90, SRZ ;  /* 0x00000000005a7805 */ /* 0x001fe4000001ff00 */
[----:B------:R-:W-:Y:S02]  /*1af0*/  CS2R R88, SRZ ;  /* 0x0000000000587805 */ /* 0x000fe4000001ff00 */
[----:B-1----:R-:W-:Y:S02]  /*1b00*/  CS2R R94, SRZ ;  /* 0x00000000005e7805 */ /* 0x002fe4000001ff00 */
[----:B------:R-:W-:-:S02]  /*1b10*/  CS2R R92, SRZ ;  /* 0x00000000005c7805 */ /* 0x000fc4000001ff00 */
[----:B--2---:R-:W-:Y:S02]  /*1b20*/  CS2R R98, SRZ ;  /* 0x0000000000627805 */ /* 0x004fe4000001ff00 */
[----:B------:R-:W-:Y:S01]  /*1b30*/  CS2R R96, SRZ ;  /* 0x0000000000607805 */ /* 0x000fe2000001ff00 */
[----:B------:R-:W-:Y:S01]  /*1b40*/  @P4 VIADD R100, R100, 0x100 ;  /* 0x0000010064644836 */ /* 0x000fe20000000000 */
[----:B---3--:R-:W-:Y:S06]  /*1b50*/  @!P0 BRA `(.L_x_26328) ;  /* 0x00000000005c8947 */ /* 0x008fec0003800000 */
[----:B------:R-:W0:Y:S08]  /*1b60*/  LDC.64 R102, c[0x0][0x3d8] ;  /* 0x0000f600ff667b82 */ /* 0x000e300000000a00 */
[----:B------:R-:W1:Y:S08]  /*1b70*/  LDC.64 R104, c[0x0][0x3d0] ;  /* 0x0000f400ff687b82 */ /* 0x000e700000000a00 */
[----:B------:R-:W2:Y:S01]  /*1b80*/  LDC.64 R108, c[0x0][0x438] ;  /* 0x00010e00ff6c7b82 */ /* 0x000ea20000000a00 */
[----:B0-----:R-:W-:-:S04]  /*1b90*/  IMAD.WIDE.U32 R102, R100, 0x10, R102 ;  /* 0x0000001064667825 */ /* 0x001fc800078e0066 */
[----:B-1----:R-:W-:-:S06]  /*1ba0*/  IMAD.WIDE.U32 R104, R100, 0x10, R104 ;  /* 0x0000001064687825 */ /* 0x002fcc00078e0068 */
[----:B------:R-:W5:Y:S01]  /*1bb0*/  LDG.E.128 R104, desc[UR6][R104.64] ;  /* 0x0000000668687981 */ /* 0x000f62000c1e1d00 */
[----:B--2---:R-:W-:-:S03]  /*1bc0*/  IMAD.WIDE.U32 R108, R100, 0x10, R108 ;  /* 0x00000010646c7825 */ /* 0x004fc600078e006c */
[----:B------:R-:W5:Y:S04]  /*1bd0*/  LDG.E.128 R100, desc[UR6][R102.64] ;  /* 0x0000000666647981 */ /* 0x000f68000c1e1d00 */
[----:B------:R-:W5:Y:S01]  /*1be0*/  LDG.E.128 R108, desc[UR6][R108.64] ;  /* 0x000000066c6c7981 */ /* 0x000f62000c1e1d00 */
        /* <DEDUP_REMOVED lines=13> */
[----:B------:R-:W-:-:S07]  /*1cc0*/  CS2R R96, SRZ ;  /* 0x0000000000607805 */ /* 0x000fce000001ff00 */
.L_x_26328:
[----:B------:R-:W-:Y:S05]  /*1cd0*/  BSYNC.RECONVERGENT B0 ;  /* 0x0000000000007941 */ /* 0x000fea0003800200 */
.L_x_26325:
[----:B------:R-:W0:Y:S08]  /*1ce0*/  S2UR UR4, SR_CTAID.X ;  /* 0x00000000000479c3 */ /* 0x000e300000002500 */
[----:B------:R-:W0:Y:S02]  /*1cf0*/  LDC R118, c[0x0][0x384] ;  /* 0x0000e100ff767b82 */ /* 0x000e240000000800 */
[----:B0-----:R-:W-:-:S13]  /*1d00*/  ISETP.LE.AND P0, PT, R118, UR4, PT ;  /* 0x0000000476007c0c */ /* 0x001fda000bf03270 */
[----:B------:R-:W-:Y:S05]  /*1d10*/  @P0 EXIT ;  /* 0x000000000000094d */ /* 0x000fea0003800000 */
[----:B------:R-:W0:Y:S01]  /*1d20*/  LDC R119, c[0x0][0x360] ;  /* 0x0000d800ff777b82 */ /* 0x000e220000000800 */
[----:B------:R-:W-:Y:S01]  /*1d30*/  IMAD R124, R181, -0x2daee0ad, RZ ;  /* 0xd2511f53b57c7824 */ /* 0x000fe200078e02ff */
[----:B-----5:R-:W-:Y:S01]  /*1d40*/  IADD3 R122, PT, PT, R2, -0x61c88647, RZ ;  /* 0x9e3779b9027a7810 */ /* 0x020fe20007ffe0ff */
[----:B------:R-:W-:Y:S01]  /*1d50*/  VIADD R125, R3, 0xbb67ae85 ;  /* 0xbb67ae85037d7836 */ /* 0x000fe20000000000 */
[----:B------:R-:W-:Y:S01]  /*1d60*/  SHF.R.S32.HI R126, RZ, 0x2, R117 ;  /* 0x00000002ff7e7819 */ /* 0x000fe20000011475 */
[C---:B------:R-:W-:Y:S01]  /*1d70*/  IMAD.SHL.U32 R117, R0.reuse, 0x20, RZ ;  /* 0x0000002000757824 */ /* 0x040fe200078e00ff */
[----:B------:R-:W-:Y:S01]  /*1d80*/  LOP3.LUT R128, R0, 0xe0, RZ, 0xc0, !PT ;  /* 0x000000e000807812 */ /* 0x000fe200078ec0ff */
[----:B------:R-:W-:Y:S01]  /*1d90*/  IMAD.MOV.U32 R161, RZ, RZ, RZ ;  /* 0x000000ffffa17224 */ /* 0x000fe200078e00ff */
[----:B------:R-:W-:Y:S01]  /*1da0*/  LOP3.LUT R127, R126, 0xff, RZ, 0xc0, !PT ;  /* 0x000000ff7e7f7812 */ /* 0x000fe200078ec0ff */
[----:B------:R-:W1:Y:S01]  /*1db0*/  LDCU UR12, c[0x0][0x408] ;  /* 0x00008100ff0c77ac */ /* 0x000e620008000800 */
[----:B------:R-:W-:-:S02]  /*1dc0*/  LOP3.LUT R130, R117, 0x3e0, RZ, 0xc0, !PT ;  /* 0x000003e075827812 */ /* 0x000fc400078ec0ff */
[C---:B------:R-:W-:Y:S01]  /*1dd0*/  VIADDMNMX R128, R127.reuse, -R128, RZ, !PT ;  /* 0x800000807f807246 */ /* 0x040fe200078001ff */
[----:B------:R-:W2:Y:S01]  /*1de0*/  LDCU UR15, c[0x0][0x388] ;  /* 0x00007100ff0f77ac */ /* 0x000ea20008000800 */
[----:B------:R-:W-:Y:S02]  /*1df0*/  SHF.R.U32.HI R126, RZ, 0x1, R126 ;  /* 0x00000001ff7e7819 */ /* 0x000fe4000001167e */
[----:B------:R-:W-:Y:S01]  /*1e00*/  VIMNMX R128, PT, PT, R128, 0x20, PT ;  /* 0x0000002080807848 */ /* 0x000fe20003fe0100 */
[----:B------:R-:W3:Y:S01]  /*1e10*/  LDCU.U8 UR13, c[0x0][0x410] ;  /* 0x00008200ff0d77ac */ /* 0x000ee20008000000 */
[----:B------:R-:W-:Y:S02]  /*1e20*/  LOP3.LUT R157, R126, 0x7fffff80, RZ, 0xc0, !PT ;  /* 0x7fffff807e9d7812 */ /* 0x000fe400078ec0ff */
[----:B------:R-:W-:Y:S01]  /*1e30*/  VIADDMNMX R130, R127, -R130, RZ, !PT ;  /* 0x800000827f827246 */ /* 0x000fe200078001ff */
[----:B------:R-:W4:Y:S01]  /*1e40*/  LDCU UR14, c[0x0][0x400] ;  /* 0x00008000ff0e77ac */ /* 0x000f220008000800 */
[----:B------:R-:W-:Y:S01]  /*1e50*/  LOP3.LUT R163, R116, 0x3, RZ, 0xc0, !PT ;  /* 0x0000000374a37812 */ /* 0x000fe200078ec0ff */
[----:B------:R-:W-:Y:S01]  /*1e60*/  IMAD R128, R128, 0x4, R157 ;  /* 0x0000000480807824 */ /* 0x000fe200078e029d */
[----:B------:R-:W-:Y:S01]  /*1e70*/  VIMNMX R130, PT, PT, R130, 0x20, PT ;  /* 0x0000002082827848 */ /* 0x000fe20003fe0100 */
[----:B0-----:R-:W-:Y:S01]  /*1e80*/  IMAD R154, R119, UR4, R0 ;  /* 0x00000004779a7c24 */ /* 0x001fe2000f8e0200 */
[----:B------:R-:W-:Y:S01]  /*1e90*/  MOV R162, UR4 ;  /* 0x0000000400a27c02 */ /* 0x000fe20008000f00 */
[----:B------:R-:W-:Y:S01]  /*1ea0*/  IMAD.HI.U32 R119, R181, -0x2daee0ad, RZ ;  /* 0xd2511f53b5777827 */ /* 0x000fe200078e00ff */
[----:B------:R-:W-:Y:S01]  /*1eb0*/  I2FP.F32.U32 R128, R128 ;  /* 0x0000008000807245 */ /* 0x000fe20000201000 */
[----:B------:R-:W0:Y:S02]  /*1ec0*/  LDCU.64 UR8, c[0x0][0x398] ;  /* 0x00007300ff0877ac */ /* 0x000e240008000a00 */
[C---:B------:R-:W-:Y:S01]  /*1ed0*/  IMAD.HI.U32 R118, R154.reuse, -0x326172a9, RZ ;  /* 0xcd9e8d579a767827 */ /* 0x040fe200078e00ff */
[----:B------:R-:W-:Y:S01]  /*1ee0*/  LOP3.LUT R119, R119, R3, RZ, 0x3c, !PT ;  /* 0x0000000377777212 */ /* 0x000fe200078e3cff */
[----:B------:R0:W0:Y:S01]  /*1ef0*/  MUFU.RCP R158, R128 ;  /* 0x00000080009e7308 */ /* 0x0000220000001000 */
[----:B------:R-:W0:Y:S01]  /*1f00*/  LDCU.64 UR10, c[0x0][0x3a0] ;  /* 0x00007400ff0a77ac */ /* 0x000e220008000a00 */
[----:B------:R-:W-:Y:S01]  /*1f10*/  IMAD R121, R154, -0x326172a9, RZ ;  /* 0xcd9e8d579a797824 */ /* 0x000fe200078e02ff */
[----:B------:R-:W-:Y:S01]  /*1f20*/  LOP3.LUT R118, R153, R118, R2, 0x96, !PT ;  /* 0x0000007699767212 */ /* 0x000fe200078e9602 */
[----:B------:R-:W-:Y:S01]  /*1f30*/  IMAD.HI.U32 R120, R119, -0x326172a9, RZ ;  /* 0xcd9e8d5777787827 */ /* 0x000fe200078e00ff */
[----:B------:R-:W-:-:S03]  /*1f40*/  UPLOP3.LUT UP1, UPT, UPT, UPT, UPT, 0x40, 0x4 ;  /* 0x000000000004789c */ /* 0x000fc60003f2e870 */
[----:B------:R-:W-:Y:S01]  /*1f50*/  IMAD.HI.U32 R123, R118, -0x2daee0ad, RZ ;  /* 0xd2511f53767b7827 */ /* 0x000fe200078e00ff */
[----:B------:R-:W-:Y:S02]  /*1f60*/  LOP3.LUT R120, R122, R121, R120, 0x96, !PT ;  /* 0x000000797a787212 */ /* 0x000fe400078e9678 */
[----:B------:R-:W-:Y:S01]  /*1f70*/  IADD3 R121, PT, PT, R2, 0x3c6ef372, RZ ;  /* 0x3c6ef37202797810 */ /* 0x000fe20007ffe0ff */
[----:B------:R-:W-:Y:S01]  /*1f80*/  IMAD R119, R119, -0x326172a9, RZ ;  /* 0xcd9e8d5777777824 */ /* 0x000fe200078e02ff */
[----:B------:R-:W-:Y:S01]  /*1f90*/  LOP3.LUT R123, R125, R124, R123, 0x96, !PT ;  /* 0x0000007c7d7b7212 */ /* 0x000fe200078e967b */
[----:B------:R-:W-:Y:S02]  /*1fa0*/  IMAD R125, R118, -0x2daee0ad, RZ ;  /* 0xd2511f53767d7824 */ /* 0x000fe400078e02ff */
[----:B------:R-:W-:Y:S02]  /*1fb0*/  VIADD R124, R3, 0x76cf5d0a ;  /* 0x76cf5d0a037c7836 */ /* 0x000fe40000000000 */
[----:B------:R-:W-:-:S04]  /*1fc0*/  IMAD.HI.U32 R122, R120, -0x2daee0ad, RZ ;  /* 0xd2511f53787a7827 */ /* 0x000fc800078e00ff */
[----:B------:R-:W-:Y:S01]  /*1fd0*/  IMAD.HI.U32 R118, R123, -0x326172a9, RZ ;  /* 0xcd9e8d577b767827 */ /* 0x000fe200078e00ff */
[----:B------:R-:W-:-:S03]  /*1fe0*/  LOP3.LUT R122, R124, R125, R122, 0x96, !PT ;  /* 0x0000007d7c7a7212 */ /* 0x000fc600078e967a */
[----:B------:R-:W-:Y:S01]  /*1ff0*/  IMAD R124, R123, -0x326172a9, RZ ;  /* 0xcd9e8d577b7c7824 */ /* 0x000fe200078e02ff */
[----:B------:R-:W-:Y:S01]  /*2000*/  LOP3.LUT R118, R121, R119, R118, 0x96, !PT ;  /* 0x0000007779767212 */ /* 0x000fe200078e9676 */
[----:B------:R-:W-:Y:S02]  /*2010*/  IMAD R123, R120, -0x2daee0ad, RZ ;  /* 0xd2511f53787b7824 */ /* 0x000fe400078e02ff */
[----:B------:R-:W-:Y:S02]  /*2020*/  VIADD R121, R2, 0xdaa66d2b ;  /* 0xdaa66d2b02797836 */ /* 0x000fe40000000000 */
[----:B------:R-:W-:-:S04]  /*2030*/  IMAD.HI.U32 R119, R122, -0x326172a9, RZ ;  /* 0xcd9e8d577a777827 */ /* 0x000fc800078e00ff */
[----:B------:R-:W-:Y:S01]  /*2040*/  IMAD.HI.U32 R120, R118, -0x2daee0ad, RZ ;  /* 0xd2511f5376787827 */ /* 0x000fe200078e00ff */
[----:B------:R-:W-:-:S03]  /*2050*/  LOP3.LUT R119, R121, R124, R119, 0x96, !PT ;  /* 0x0000007c79777212 */ /* 0x000fc600078e9677 */
[----:B------:R-:W-:Y:S02]  /*2060*/  VIADD R125, R3, 0x32370b8f ;  /* 0x32370b8f037d7836 */ /* 0x000fe40000000000 */
[----:B------:R-:W-:Y:S02]  /*2070*/  IMAD R124, R118, -0x2daee0ad, RZ ;  /* 0xd2511f53767c7824 */ /* 0x000fe400078e02ff */
[----:B------:R-:W-:Y:S01]  /*2080*/  IMAD R121, R122, -0x326172a9, RZ ;  /* 0xcd9e8d577a797824 */ /* 0x000fe200078e02ff */
[----:B------:R-:W-:Y:S01]  /*2090*/  LOP3.LUT R120, R125, R123, R120, 0x96, !PT ;  /* 0x0000007b7d787212 */ /* 0x000fe200078e9678 */
[----:B------:R-:W-:Y:S01]  /*20a0*/  IMAD.HI.U32 R123, R119, -0x2daee0ad, RZ ;  /* 0xd2511f53777b7827 */ /* 0x000fe200078e00ff */
[----:B------:R-:W-:-:S03]  /*20b0*/  IADD3 R125, PT, PT, R3, -0x126145ec, RZ ;  /* 0xed9eba14037d7810 */ /* 0x000fc60007ffe0ff */
[----:B------:R-:W-:Y:S01]  /*20c0*/  IMAD.HI.U32 R118, R120, -0x326172a9, RZ ;  /* 0xcd9e8d5778767827 */ /* 0x000fe200078e00ff */
[----:B------:R-:W-:Y:S02]  /*20d0*/  LOP3.LUT R123, R125, R124, R123, 0x96, !PT ;  /* 0x0000007c7d7b7212 */ /* 0x000fe400078e967b */
[----:B------:R-:W-:Y:S01]  /*20e0*/  IADD3 R125, PT, PT, R3, -0x56f99767, RZ ;  /* 0xa9066899037d7810 */ /* 0x000fe20007ffe0ff */
[----:B------:R-:W-:Y:S02]  /*20f0*/  VIADD R122, R2, 0x78dde6e4 ;  /* 0x78dde6e4027a7836 */ /* 0x000fe40000000000 */
[----:B------:R-:W-:Y:S02]  /*2100*/  IMAD R124, R119, -0x2daee0ad, RZ ;  /* 0xd2511f53777c7824 */ /* 0x000fe400078e02ff */
[----:B------:R-:W-:Y:S01]  /*2110*/  IMAD R157, R130, 0x4, R157 ;  /* 0x00000004829d7824 */ /* 0x000fe200078e029d */
[----:B------:R-:W-:Y:S01]  /*2120*/  LOP3.LUT R118, R122, R121, R118, 0x96, !PT ;  /* 0x000000797a767212 */ /* 0x000fe200078e9676 */
[----:B------:R-:W-:-:S02]  /*2130*/  IMAD R121, R120, -0x326172a9, RZ ;  /* 0xcd9e8d5778797824 */ /* 0x000fc400078e02ff */
[----:B------:R-:W-:Y:S02]  /*2140*/  VIADD R122, R2, 0x1715609d ;  /* 0x1715609d027a7836 */ /* 0x000fe40000000000 */
[----:B------:R-:W-:-:S04]  /*2150*/  IMAD.HI.U32 R120, R123, -0x326172a9, RZ ;  /* 0xcd9e8d577b787827 */ /* 0x000fc800078e00ff */
[----:B------:R-:W-:Y:S01]  /*2160*/  IMAD.HI.U32 R119, R118, -0x2daee0ad, RZ ;  /* 0xd2511f5376777827 */ /* 0x000fe200078e00ff */
[----:B------:R-:W-:-:S03]  /*2170*/  LOP3.LUT R120, R122, R121, R120, 0x96, !PT ;  /* 0x000000797a787212 */ /* 0x000fc600078e9678 */
[----:B------:R-:W-:Y:S01]  /*2180*/  IMAD R122, R123, -0x326172a9, RZ ;  /* 0xcd9e8d577b7a7824 */ /* 0x000fe200078e02ff */
[----:B------:R-:W-:Y:S01]  /*2190*/  LOP3.LUT R119, R125, R124, R119, 0x96, !PT ;  /* 0x0000007c7d777212 */ /* 0x000fe200078e9677 */
[----:B------:R-:W-:Y:S02]  /*21a0*/  VIADD R125, R3, 0x646e171e ;  /* 0x646e171e037d7836 */ /* 0x000fe40000000000 */
[----:B------:R-:W-:Y:S01]  /*21b0*/  IMAD R124, R118, -0x2daee0ad, RZ ;  /* 0xd2511f53767c7824 */ /* 0x000fe200078e02ff */
[----:B------:R-:W-:Y:S01]  /*21c0*/  IADD3 R118, PT, PT, R2, -0x4ab325aa, RZ ;  /* 0xb54cda5602767810 */ /* 0x000fe20007ffe0ff */
        /* <DEDUP_REMOVED lines=13> */
[----:B------:R-:W-:Y:S01]  /*22a0*/  VIADD R119, R2, 0xf1bbcdc8 ;  /* 0xf1bbcdc802777836 */ /* 0x000fe20000000000 */
[----:B------:R-:W-:Y:S01]  /*22b0*/  LOP3.LUT R120, R124, R123, R120, 0x96, !PT ;  /* 0x0000007b7c787212 */ /* 0x000fe200078e9678 */
[----:B------:R-:W-:Y:S02]  /*22c0*/  IMAD R124, R117, -0x2daee0ad, RZ ;  /* 0xd2511f53757c7824 */ /* 0x000fe400078e02ff */
[----:B------:R-:W-:-:S04]  /*22d0*/  IMAD.HI.U32 R123, R118, -0x2daee0ad, RZ ;  /* 0xd2511f53767b7827 */ /* 0x000fc800078e00ff */
[----:B------:R-:W-:Y:S01]  /*22e0*/  IMAD.HI.U32 R117, R120, -0x326172a9, RZ ;  /* 0xcd9e8d5778757827 */ /* 0x000fe200078e00ff */
[----:B------:R-:W-:-:S03]  /*22f0*/  LOP3.LUT R123, R125, R124, R123, 0x96, !PT ;  /* 0x0000007c7d7b7212 */ /* 0x000fc600078e967b */
[----:B------:R-:W-:Y:S01]  /*2300*/  IMAD R118, R118, -0x2daee0ad, RZ ;  /* 0xd2511f5376767824 */ /* 0x000fe200078e02ff */
[----:B------:R-:W-:Y:S01]  /*2310*/  LOP3.LUT R117, R119, R122, R117, 0x96, !PT ;  /* 0x0000007a77757212 */ /* 0x000fe200078e9675 */
[----:B------:R-:W-:Y:S01]  /*2320*/  IMAD R121, R120, -0x326172a9, RZ ;  /* 0xcd9e8d5778797824 */ /* 0x000fe200078e02ff */
[----:B------:R-:W-:Y:S01]  /*2330*/  IADD3 R122, PT, PT, R2, -0x700cb87f, RZ ;  /* 0x8ff34781027a7810 */ /* 0x000fe20007ffe0ff */
[----:B------:R-:W-:-:S04]  /*2340*/  IMAD.HI.U32 R156, R123, -0x326172a9, RZ ;  /* 0xcd9e8d577b9c7827 */ /* 0x000fc800078e00ff */
[----:B------:R-:W-:Y:S01]  /*2350*/  IMAD.HI.U32 R155, R117, -0x2daee0ad, RZ ;  /* 0xd2511f53759b7827 */ /* 0x000fe200078e00ff */
[----:B------:R-:W-:-:S03]  /*2360*/  LOP3.LUT R156, R122, R121, R156, 0x96, !PT ;  /* 0x000000797a9c7212 */ /* 0x000fc600078e969c */
[----:B------:R-:W-:Y:S02]  /*2370*/  VIADD R119, R3, 0x96a522ad ;  /* 0x96a522ad03777836 */ /* 0x000fe40000000000 */
[----:B------:R-:W-:Y:S02]  /*2380*/  IMAD R160, R123, -0x326172a9, RZ ;  /* 0xcd9e8d577ba07824 */ /* 0x000fe400078e02ff */
[----:B------:R-:W-:Y:S01]  /*2390*/  IMAD R168, R117, -0x2daee0ad, RZ ;  /* 0xd2511f5375a87824 */ /* 0x000fe200078e02ff */
[----:B01234-:R-:W-:-:S07]  /*23a0*/  LOP3.LUT R155, R119, R118, R155, 0x96, !PT ;  /* 0x00000076779b7212 */ /* 0x01ffce00078e969b */
.L_x_26802:
[----:B------:R-:W-:Y:S01]  /*23b0*/  IMAD R159, R162, UR15, RZ ;  /* 0x0000000fa29f7c24 */ /* 0x000fe2000f8e02ff */
[----:B------:R-:W-:Y:S01]  /*23c0*/  LOP3.LUT P0, RZ, R180, 0x20, RZ, 0xc0, !PT ;  /* 0x00000020b4ff7812 */ /* 0x000fe2000780c0ff */
[----:B------:R-:W-:Y:S03]  /*23d0*/  BSSY.RECONVERGENT B0, `(.L_x_26330) ;  /* 0x00004b9000007945 */ /* 0x000fe60003800200 */
[----:B------:R-:W-:-:S04]  /*23e0*/  SHF.R.S32.HI R170, RZ, 0x1f, R159 ;  /* 0x0000001fffaa7819 */ /* 0x000fc8000001149f */
[----:B------:R-:W-:-:S04]  /*23f0*/  LEA.HI R159, R170, R159, RZ, 0x2 ;  /* 0x0000009faa9f7211 */ /* 0x000fc800078f10ff */
[----:B------:R-:W-:-:S05]  /*2400*/  LEA.HI.SX32 R159, R159, R0, 0x1e ;  /* 0x000000009f9f7211 */ /* 0x000fca00078ff2ff */
[----:B------:R-:W-:Y:S01]  /*2410*/  IMAD.MOV.U32 R0, RZ, RZ, R159 ;  /* 0x000000ffff007224 */ /* 0x000fe200078e009f */
        /* <DEDUP_REMOVED lines=33> */
.L_x_26335:
        /* <DEDUP_REMOVED lines=13> */
.L_x_26337:
[----:B------:R-:W-:Y:S05]  /*2700*/  BSYNC.RECONVERGENT B2 ;  /* 0x0000000000027941 */ /* 0x000fea0003800200 */
.L_x_26336:
        /* <DEDUP_REMOVED lines=61> */
.L_x_26334:
[----:B------:R-:W-:Y:S05]  /*2ae0*/  BSYNC.RECONVERGENT B1 ;  /* 0x0000000000017941 */ /* 0x000fea0003800200 */
.L_x_26333:
        /* <DEDUP_REMOVED lines=18> */
.L_x_26340:
        /* <DEDUP_REMOVED lines=13> */
.L_x_26342:
[----:B------:R-:W-:Y:S05]  /*2ce0*/  BSYNC.RECONVERGENT B2 ;  /* 0x0000000000027941 */ /* 0x000fea0003800200 */
.L_x_26341:
        /* <DEDUP_REMOVED lines=61> */
.L_x_26339:
[----:B------:R-:W-:Y:S05]  /*30c0*/  BSYNC.RECONVERGENT B1 ;  /* 0x0000000000017941 */ /* 0x000fea0003800200 */
.L_x_26338:
        /* <DEDUP_REMOVED lines=16> */
.L_x_26345:
        /* <DEDUP_REMOVED lines=13> */
.L_x_26347:
[----:B------:R-:W-:Y:S05]  /*32a0*/  BSYNC.RECONVERGENT B2 ;  /* 0x0000000000027941 */ /* 0x000fea0003800200 */
.L_x_26346:
        /* <DEDUP_REMOVED lines=50> */
[----:B------:R-:W-:Y:S01]  /*35d0*/  HFMA2 R171, -RZ, RZ, 0, 0 ;  /* 0x00000000ffab7431 */ /* 0x000fe200000001ff */
        /* <DEDUP_REMOVED lines=10> */
.L_x_26344:
[----:B------:R-:W-:Y:S05]  /*3680*/  BSYNC.RECONVERGENT B1 ;  /* 0x0000000000017941 */ /* 0x000fea0003800200 */
.L_x_26343:
[----:B------:R-:W-:Y:S01]  /*3690*/  ISETP.NE.AND P5, PT, R171, 0x1, PT ;  /* 0x00000001ab00780c */ /* 0x000fe20003fa5270 */
[----:B------:R-:W-:Y:S01]  /*36a0*/  BSSY.RECONVERGENT B1, `(.L_x_26348) ;  /* 0x000005a000017945 */ /* 0x000fe20003800200 */
[----:B------:R-:W-:-:S05]  /*36b0*/  I2FP.F32.U32 R163, R163 ;  /* 0x000000a300a37245 */ /* 0x000fca0000201000 */
[----:B------:R-:W-:Y:S01]  /*36c0*/  FFMA.FTZ R170, R163, R168, 1.1641532182693481445e-10 ;  /* 0x2f000000a3aa7423 */ /* 0x000fe200000100a8 */
[----:B------:R-:W-:-:S04]  /*36d0*/  IMAD.MOV.U32 R163, RZ, RZ, 0x2 ;  /* 0x00000002ffa37424 */ /* 0x000fc800078e00ff */
        /* <DEDUP_REMOVED lines=11> */
.L_x_26350:
        /* <DEDUP_REMOVED lines=13> */
.L_x_26352:
[----:B------:R-:W-:Y:S05]  /*3860*/  BSYNC.RECONVERGENT B2 ;  /* 0x0000000000027941 */ /* 0x000fea0003800200 */
.L_x_26351:
        /* <DEDUP_REMOVED lines=59> */
[----:B------:R-:W-:Y:S01]  /*3c20*/  MOV R170, R0 ;  /* 0x0000000000aa7202 */ /* 0x000fe20000000f00 */
[----:B------:R-:W-:-:S07]  /*3c30*/  IMAD.MOV.U32 R0, RZ, RZ, R174 ;  /* 0x000000ffff007224 */ /* 0x000fce00078e00ae */
.L_x_26349:
[----:B------:R-:W-:Y:S05]  /*3c40*/  BSYNC.RECONVERGENT B1 ;  /* 0x0000000000017941 */ /* 0x000fea0003800200 */
.L_x_26348:
        /* <DEDUP_REMOVED lines=17> */
.L_x_26332:
        /* <DEDUP_REMOVED lines=16> */
.L_x_26356:
        /* <DEDUP_REMOVED lines=13> */
.L_x_26358:
[----:B------:R-:W-:Y:S05]  /*3f30*/  BSYNC.RECONVERGENT B2 ;  /* 0x0000000000027941 */ /* 0x000fea0003800200 */
.L_x_26357:
        /* <DEDUP_REMOVED lines=61> */
.L_x_26355:
[----:B------:R-:W-:Y:S05]  /*4310*/  BSYNC.RECONVERGENT B1 ;  /* 0x0000000000017941 */ /* 0x000fea0003800200 */
.L_x_26354:
        /* <DEDUP_REMOVED lines=20> */
.L_x_26361:
        /* <DEDUP_REMOVED lines=13> */
.L_x_26363:
[----:B------:R-:W-:Y:S05]  /*4530*/  BSYNC.RECONVERGENT B2 ;  /* 0x0000000000027941 */ /* 0x000fea0003800200 */
.L_x_26362:
        /* <DEDUP_REMOVED lines=61> */
.L_x_26360:
[----:B------:R-:W-:Y:S05]  /*4910*/  BSYNC.RECONVERGENT B1 ;  /* 0x0000000000017941 */ /* 0x000fea0003800200 */
.L_x_26359:
        /* <DEDUP_REMOVED lines=15> */
.L_x_26366:
        /* <DEDUP_REMOVED lines=13> */
.L_x_26368:
[----:B------:R-:W-:Y:S05]  /*4ae0*/  BSYNC.RECONVERGENT B2 ;  /* 0x0000000000027941 */ /* 0x000fea0003800200 */
.L_x_26367:
        /* <DEDUP_REMOVED lines=61> */
.L_x_26365:
[----:B------:R-:W-:Y:S05]  /*4ec0*/  BSYNC.RECONVERGENT B1 ;  /* 0x0000000000017941 */ /* 0x000fea0003800200 */
.L_x_26364:
        /* <DEDUP_REMOVED lines=17> */
.L_x_26371:
        /* <DEDUP_REMOVED lines=13> */
.L_x_26373:
[----:B------:R-:W-:Y:S05]  /*50b0*/  BSYNC.RECONVERGENT B2 ;  /* 0x0000000000027941 */ /* 0x000fea0003800200 */
.L_x_26372:
        /* <DEDUP_REMOVED lines=61> */
.L_x_26370:
[----:B------:R-:W-:Y:S05]  /*5490*/  BSYNC.RECONVERGENT B1 ;  /* 0x0000000000017941 */ /* 0x000fea0003800200 */
.L_x_26369:
        /* <DEDUP_REMOVED lines=15> */
.L_x_26376:
        /* <DEDUP_REMOVED lines=13> */
.L_x_26378:
[----:B------:R-:W-:Y:S05]  /*5660*/  BSYNC.RECONVERGENT B2 ;  /* 0x0000000000027941 */ /* 0x000fea0003800200 */
.L_x_26377:
        /* <DEDUP_REMOVED lines=61> */
.L_x_26375:
[----:B------:R-:W-:Y:S05]  /*5a40*/  BSYNC.RECONVERGENT B1 ;  /* 0x0000000000017941 */ /* 0x000fea0003800200 */
.L_x_26374:
        /* <DEDUP_REMOVED lines=17> */
.L_x_26381:
        /* <DEDUP_REMOVED lines=13> */
.L_x_26383:
[----:B------:R-:W-:Y:S05]  /*5c30*/  BSYNC.RECONVERGENT B2 ;  /* 0x0000000000027941 */ /* 0x000fea0003800200 */
.L_x_26382:
        /* <DEDUP_REMOVED lines=61> */
.L_x_26380:
[----:B------:R-:W-:Y:S05]  /*6010*/  BSYNC.RECONVERGENT B1 ;  /* 0x0000000000017941 */ /* 0x000fea0003800200 */
.L_x_26379:
        /* <DEDUP_REMOVED lines=15> */
.L_x_26386:
        /* <DEDUP_REMOVED lines=13> */
.L_x_26388:
[----:B------:R-:W-:Y:S05]  /*61e0*/  BSYNC.RECONVERGENT B2 ;  /* 0x0000000000027941 */ /* 0x000fea0003800200 */
.L_x_26387:
        /* <DEDUP_REMOVED lines=61> */
.L_x_26385:
[----:B------:R-:W-:Y:S05]  /*65c0*/  BSYNC.RECONVERGENT B1 ;  /* 0x0000000000017941 */ /* 0x000fea0003800200 */
.L_x_26384:
        /* <DEDUP_REMOVED lines=17> */
.L_x_26391:
        /* <DEDUP_REMOVED lines=15> */
.L_x_26393:
[----:B------:R-:W-:Y:S05]  /*67d0*/  BSYNC.RECONVERGENT B2 ;  /* 0x0000000000027941 */ /* 0x000fea0003800200 */
.L_x_26392:
        /* <DEDUP_REMOVED lines=61> */
.L_x_26390:
[----:B------:R-:W-:Y:S05]  /*6bb0*/  BSYNC.RECONVERGENT B1 ;  /* 0x0000000000017941 */ /* 0x000fea0003800200 */
.L_x_26389:
[-C--:B------:R-:W-:Y:S01]  /*6bc0*/  FMUL.FTZ R170, R120, R165.reuse ;  /* 0x000000a578aa7220 */ /* 0x080fe20000410000 */
[-C--:B------:R-:W-:Y:S01]  /*6bd0*/  FSETP.GTU.FTZ.AND P6, PT, R167, R164.reuse, PT ;  /* 0x000000a4a700720b */ /* 0x080fe20003fdc000 */
[----:B------:R-:W-:Y:S01]  /*6be0*/  FMUL.FTZ R167, R121, R165 ;  /* 0x000000a579a77220 */ /* 0x000fe20000410000 */
[----:B------:R-:W-:Y:S02]  /*6bf0*/  FSEL R126, R126, RZ, P4 ;  /* 0x000000ff7e7e7208 */ /* 0x000fe40002000000 */
[----:B------:R-:W-:Y:S02]  /*6c00*/  FSEL R173, R170, RZ, !P6 ;  /* 0x000000ffaaad7208 */ /* 0x000fe40007000000 */
        /* <DEDUP_REMOVED lines=12> */
[----:B------:R-:W-:Y:S01]  /*6cd0*/  FADD.FTZ R124, R124, R173 ;  /* 0x000000ad7c7c7221 */ /* 0x000fe20000010000 */
[----:B------:R-:W-:Y:S01]  /*6ce0*/  FSETP.GTU.FTZ.AND P6, PT, R167, R164, PT ;  /* 0x000000a4a700720b */ /* 0x000fe20003fdc000 */
[----:B------:R-:W-:-:S02]  /*6cf0*/  @P1 FADD.FTZ R125, R117, R125 ;  /* 0x0000007d757d1221 */ /* 0x000fc40000010000 */
[----:B------:R-:W-:Y:S01]  /*6d00*/  @P1 FADD.FTZ R124, R116, R124 ;  /* 0x0000007c747c1221 */ /* 0x000fe20000010000 */
[----:B------:R-:W-:Y:S02]  /*6d10*/  FSEL R166, R166, RZ, !P6 ;  /* 0x000000ffa6a67208 */ /* 0x000fe40007000000 */
[----:B------:R-:W-:Y:S02]  /*6d20*/  SEL R167, RZ, 0x1, P6 ;  /* 0x00000001ffa77807 */ /* 0x000fe40003000000 */
[----:B------:R-:W-:Y:S01]  /*6d30*/  FSETP.GTU.FTZ.AND P6, PT, R171, R164, PT ;  /* 0x000000a4ab00720b */ /* 0x000fe20003fdc000 */
[----:B------:R-:W-:Y:S01]  /*6d40*/  FADD.FTZ R127, R166, R127 ;  /* 0x0000007fa67f7221 */ /* 0x000fe20000010000 */
[----:B------:R-:W-:Y:S02]  /*6d50*/  PRMT R164, R172, 0x7610, R164 ;  /* 0x00007610aca47816 */ /* 0x000fe400000000a4 */
[----:B------:R-:W-:Y:S01]  /*6d60*/  FSEL R165, R165, RZ, !P6 ;  /* 0x000000ffa5a57208 */ /* 0x000fe20007000000 */
[----:B------:R-:W-:Y:S01]  /*6d70*/  @P1 FADD.FTZ R127, R119, R127 ;  /* 0x0000007f777f1221 */ /* 0x000fe20000010000 */
[----:B------:R-:W-:-:S03]  /*6d80*/  SEL R166, RZ, 0x1, P6 ;  /* 0x00000001ffa67807 */ /* 0x000fc60003000000 */
[--C-:B------:R-:W-:Y:S01]  /*6d90*/  FADD.FTZ R126, R126, R165.reuse ;  /* 0x000000a57e7e7221 */ /* 0x100fe20000010000 */
[----:B------:R-:W-:-:S03]  /*6da0*/  PRMT R165, R169, 0x7610, R165 ;  /* 0x00007610a9a57816 */ /* 0x000fc600000000a5 */
[----:B------:R-:W-:-:S07]  /*6db0*/  @P1 FADD.FTZ R126, R118, R126 ;  /* 0x0000007e767e1221 */ /* 0x000fce0000010000 */
.L_x_26353:
        /* <DEDUP_REMOVED lines=24> */
.L_x_26394:
[----:B01----:R-:W-:Y:S02]  /*6f40*/  IMAD.MOV.U32 R168, RZ, RZ, R0 ;  /* 0x000000ffffa87224 */ /* 0x003fe400078e0000 */
[----:B------:R-:W-:-:S07]  /*6f50*/  VIADD R0, R159, 0x100 ;  /* 0x000001009f007836 */ /* 0x000fce0000000000 */
.L_x_26331:
[----:B------:R-:W-:Y:S05]  /*6f60*/  BSYNC.RECONVERGENT B0 ;  /* 0x0000000000007941 */ /* 0x000fea0003800200 */
.L_x_26330:
        /* <DEDUP_REMOVED lines=23> */
[----:B0-----:R-:W-:-:S07]  /*70e0*/  IMAD.MOV.U32 R170, RZ, RZ, R168 ;  /* 0x000000ffffaa7224 */ /* 0x001fce00078e00a8 */
        /* <DEDUP_REMOVED lines=11> */
.L_x_26400:
        /* <DEDUP_REMOVED lines=13> */
.L_x_26402:
[----:B------:R-:W-:Y:S05]  /*7270*/  BSYNC.RECONVERGENT B2 ;  /* 0x0000000000027941 */ /* 0x000fea0003800200 */
.L_x_26401:
        /* <DEDUP_REMOVED lines=52> */
[----:B------:R-:W-:Y:S02]  /*75c0*/  HFMA2 R167, -RZ, RZ, 0, 0 ;  /* 0x00000000ffa77431 */ /* 0x000fe400000001ff */
[----:B------:R-:W-:Y:S02]  /*75d0*/  VIADD R163, R2, 0x8ff34781 ;  /* 0x8ff3478102a37836 */ /* 0x000fe40000000000 */
[----:B------:R-:W-:Y:S01]  /*75e0*/  IMAD.WIDE.U32 R170, R155, -0x2daee0ad, RZ ;  /* 0xd2511f539baa7825 */ /* 0x000fe200078e00ff */
[----:B------:R-:W-:Y:S02]  /*75f0*/  IADD3 R155, PT, PT, R3, -0x695add53, RZ ;  /* 0x96a522ad039b7810 */ /* 0x000fe40007ffe0ff */
[----:B------:R-:W-:Y:S01]  /*7600*/  LOP3.LUT R156, R163, R166, R173, 0x96, !PT ;  /* 0x000000a6a39c7212 */ /* 0x000fe200078e96ad */
[----:B------:R-:W-:Y:S01]  /*7610*/  IMAD.MOV.U32 R160, RZ, RZ, R172 ;  /* 0x000000ffffa07224 */ /* 0x000fe200078e00ac */
[----:B------:R-:W-:Y:S01]  /*7620*/  LOP3.LUT R155, R155, R164, R171, 0x96, !PT ;  /* 0x000000a49b9b7212 */ /* 0x000fe200078e96ab */
[----:B------:R-:W-:-:S07]  /*7630*/  IMAD.MOV.U32 R166, RZ, RZ, R168 ;  /* 0x000000ffffa67224 */ /* 0x000fce00078e00a8 */
.L_x_26399:
[----:B------:R-:W-:Y:S05]  /*7640*/  BSYNC.RECONVERGENT B1 ;  /* 0x0000000000017941 */ /* 0x000fea0003800200 */
.L_x_26398:
        /* <DEDUP_REMOVED lines=20> */
.L_x_26405:
        /* <DEDUP_REMOVED lines=13> */
.L_x_26407:
[----:B------:R-:W-:Y:S05]  /*7860*/  BSYNC.RECONVERGENT B2 ;  /* 0x0000000000027941 */ /* 0x000fea0003800200 */
.L_x_26406:
        /* <DEDUP_REMOVED lines=53> */
[----:B------:R-:W-:Y:S01]  /*7bc0*/  VIADD R155, R3, 0x96a522ad ;  /* 0x96a522ad039b7836 */ /* 0x000fe20000000000 */
[----:B------:R-:W-:Y:S01]  /*7bd0*/  MOV R160, R176 ;  /* 0x000000b000a07202 */ /* 0x000fe20000000f00 */
[----:B------:R-:W-:-:S03]  /*7be0*/  VIADD R163, R2, 0x8ff34781 ;  /* 0x8ff3478102a37836 */ /* 0x000fc60000000000 */
[----:B------:R-:W-:Y:S01]  /*7bf0*/  LOP3.LUT R155, R155, R168, R175, 0x96, !PT ;  /* 0x000000a89b9b7212 */ /* 0x000fe200078e96af */
[----:B------:R-:W-:Y:S01]  /*7c00*/  HFMA2 R168, -RZ, RZ, 0, 0 ;  /* 0x00000000ffa87431 */ /* 0x000fe200000001ff */
[----:B------:R-:W-:Y:S01]  /*7c10*/  LOP3.LUT R156, R163, R172, R177, 0x96, !PT ;  /* 0x000000aca39c7212 */ /* 0x000fe200078e96b1 */
[----:B------:R-:W-:Y:S02]  /*7c20*/  IMAD.MOV.U32 R163, RZ, RZ, R170 ;  /* 0x000000ffffa37224 */ /* 0x000fe400078e00aa */
[----:B------:R-:W-:-:S07]  /*7c30*/  IMAD.MOV.U32 R170, RZ, RZ, R174 ;  /* 0x000000ffffaa7224 */ /* 0x000fce00078e00ae */
.L_x_26404:
[----:B------:R-:W-:Y:S05]  /*7c40*/  BSYNC.RECONVERGENT B1 ;  /* 0x0000000000017941 */ /* 0x000fea0003800200 */
.L_x_26403:
        /* <DEDUP_REMOVED lines=15> */
.L_x_26410:
        /* <DEDUP_REMOVED lines=13> */
.L_x_26412:
[----:B------:R-:W-:Y:S05]  /*7e10*/  BSYNC.RECONVERGENT B2 ;  /* 0x0000000000027941 */ /* 0x000fea0003800200 */
.L_x_26411:
        /* <DEDUP_REMOVED lines=61> */
.L_x_26409:
[----:B------:R-:W-:Y:S05]  /*81f0*/  BSYNC.RECONVERGENT B1 ;  /* 0x0000000000017941 */ /* 0x000fea0003800200 */
.L_x_26408:
        /* <DEDUP_REMOVED lines=17> */
.L_x_26415:
        /* <DEDUP_REMOVED lines=13> */
.L_x_26417:
[----:B------:R-:W-:Y:S05]  /*83e0*/  BSYNC.RECONVERGENT B2 ;  /* 0x0000000000027941 */ /* 0x000fea0003800200 */
.L_x_26416:
        /* <DEDUP_REMOVED lines=61> */
.L_x_26414:
[----:B------:R-:W-:Y:S05]  /*87c0*/  BSYNC.RECONVERGENT B1 ;  /* 0x0000000000017941 */ /* 0x000fea0003800200 */
.L_x_26413:
        /* <DEDUP_REMOVED lines=15> */
.L_x_26420:
        /* <DEDUP_REMOVED lines=13> */
.L_x_26422:
[----:B------:R-:W-:Y:S05]  /*8990*/  BSYNC.RECONVERGENT B2 ;  /* 0x0000000000027941 */ /* 0x000fea0003800200 */
.L_x_26421:
        /* <DEDUP_REMOVED lines=61> */
.L_x_26419:
[----:B------:R-:W-:Y:S05]  /*8d70*/  BSYNC.RECONVERGENT B1 ;  /* 0x0000000000017941 */ /* 0x000fea0003800200 */
.L_x_26418:
        /* <DEDUP_REMOVED lines=17> */
.L_x_26425:
        /* <DEDUP_REMOVED lines=13> */
.L_x_26427:
[----:B------:R-:W-:Y:S05]  /*8f60*/  BSYNC.RECONVERGENT B2 ;  /* 0x0000000000027941 */ /* 0x000fea0003800200 */
.L_x_26426:
        /* <DEDUP_REMOVED lines=61> */
.L_x_26424:
[----:B------:R-:W-:Y:S05]  /*9340*/  BSYNC.RECONVERGENT B1 ;  /* 0x0000000000017941 */ /* 0x000fea0003800200 */
.L_x_26423:
        /* <DEDUP_REMOVED lines=15> */
.L_x_26430:
        /* <DEDUP_REMOVED lines=13> */
.L_x_26432:
[----:B------:R-:W-:Y:S05]  /*9510*/  BSYNC.RECONVERGENT B2 ;  /* 0x0000000000027941 */ /* 0x000fea0003800200 */
.L_x_26431:
        /* <DEDUP_REMOVED lines=61> */
.L_x_26429:
[----:B------:R-:W-:Y:S05]  /*98f0*/  BSYNC.RECONVERGENT B1 ;  /* 0x0000000000017941 */ /* 0x000fea0003800200 */
.L_x_26428:
        /* <DEDUP_REMOVED lines=17> */
.L_x_26435:
        /* <DEDUP_REMOVED lines=15> */
.L_x_26437:
[----:B------:R-:W-:Y:S05]  /*9b00*/  BSYNC.RECONVERGENT B2 ;  /* 0x0000000000027941 */ /* 0x000fea0003800200 */
.L_x_26436:
        /* <DEDUP_REMOVED lines=58> */
[----:B------:R-:W-:Y:S02]  /*9eb0*/  HFMA2 R163, -RZ, RZ, 0, 0 ;  /* 0x00000000ffa37431 */ /* 0x000fe400000001ff */
[----:B------:R-:W-:Y:S01]  /*9ec0*/  IMAD.MOV.U32 R170, RZ, RZ, R176 ;  /* 0x000000ffffaa7224 */ /* 0x000fe200078e00b0 */
[----:B------:R-:W-:-:S07]  /*9ed0*/  LOP3.LUT R155, R155, R172, R177, 0x96, !PT ;  /* 0x000000ac9b9b7212 */ /* 0x000fce00078e96b1 */
.L_x_26434:
[----:B------:R-:W-:Y:S05]  /*9ee0*/  BSYNC.RECONVERGENT B1 ;  /* 0x0000000000017941 */ /* 0x000fea0003800200 */
.L_x_26433:
[-C--:B------:R-:W-:Y:S01]  /*9ef0*/  FMUL.FTZ R173, R120, R165.reuse ;  /* 0x000000a578ad7220 */ /* 0x080fe20000410000 */
[-C--:B------:R-:W-:Y:S01]  /*9f00*/  FSETP.GTU.FTZ.AND P6, PT, R167, R164.reuse, PT ;  /* 0x000000a4a700720b */ /* 0x080fe20003fdc000 */
[-C--:B------:R-:W-:Y:S01]  /*9f10*/  FMUL.FTZ R172, R121, R165.reuse ;  /* 0x000000a579ac7220 */ /* 0x080fe20000410000 */
[-C--:B------:R-:W-:Y:S01]  /*9f20*/  FMUL.FTZ R167, R122, R165.reuse ;  /* 0x000000a57aa77220 */ /* 0x080fe20000410000 */
[----:B------:R-:W-:Y:S01]  /*9f30*/  FMUL.FTZ R165, R123, R165 ;  /* 0x000000a57ba57220 */ /* 0x000fe20000410000 */
[----:B------:R-:W-:Y:S02]  /*9f40*/  FSEL R173, R173, RZ, !P6 ;  /* 0x000000ffadad7208 */ /* 0x000fe40007000000 */
[----:B------:R-:W-:Y:S02]  /*9f50*/  SEL R174, RZ, 0x1, P6 ;  /* 0x00000001ffae7807 */ /* 0x000fe40003000000 */
[----:B------:R-:W-:Y:S02]  /*9f60*/  FSETP.GTU.FTZ.AND P6, PT, R169, R164, PT ;  /* 0x000000a4a900720b */ /* 0x000fe40003fdc000 */
[----:B------:R-:W-:-:S02]  /*9f70*/  I2FP.F32.U32 R169, R168 ;  /* 0x000000a800a97245 */ /* 0x000fc40000201000 */
[----:B------:R-:W-:Y:S02]  /*9f80*/  FSEL R172, R172, RZ, !P6 ;  /* 0x000000ffacac7208 */ /* 0x000fe40007000000 */
[----:B------:R-:W-:Y:S01]  /*9f90*/  SEL R175, RZ, 0x1, P6 ;  /* 0x00000001ffaf7807 */ /* 0x000fe20003000000 */
[----:B------:R-:W-:Y:S01]  /*9fa0*/  FFMA.FTZ R169, R169, R166, 1.1641532182693481445e-10 ;  /* 0x2f000000a9a97423 */ /* 0x000fe200000100a6 */
[-C--:B------:R-:W-:Y:S02]  /*9fb0*/  FSETP.GTU.FTZ.AND P6, PT, R171, R164.reuse, PT ;  /* 0x000000a4ab00720b */ /* 0x080fe40003fdc000 */
[----:B------:R-:W-:Y:S02]  /*9fc0*/  FSEL R128, R128, RZ, P2 ;  /* 0x000000ff80807208 */ /* 0x000fe40001000000 */
        /* <DEDUP_REMOVED lines=9> */
[----:B------:R-:W-:Y:S02]  /*a060*/  FSEL R131, R131, RZ, P5 ;  /* 0x000000ff83837208 */ /* 0x000fe40002800000 */
[----:B------:R-:W-:Y:S01]  /*a070*/  SEL R168, RZ, 0x1, P6 ;  /* 0x00000001ffa87807 */ /* 0x000fe20003000000 */
[----:B------:R-:W-:Y:S01]  /*a080*/  FADD.FTZ R130, R130, R167 ;  /* 0x000000a782827221 */ /* 0x000fe20000010000 */
[----:B------:R-:W-:Y:S01]  /*a090*/  @P1 FADD.FTZ R129, R117, R129 ;  /* 0x0000008175811221 */ /* 0x000fe20000010000 */
[----:B------:R-:W-:Y:S01]  /*a0a0*/  FADD.FTZ R131, R164, R131 ;  /* 0x00000083a4837221 */ /* 0x000fe20000010000 */
[----:B------:R-:W-:Y:S01]  /*a0b0*/  PRMT R164, R174, 0x7610, R164 ;  /* 0x00007610aea47816 */ /* 0x000fe200000000a4 */
[----:B------:R-:W-:Y:S01]  /*a0c0*/  @P1 FADD.FTZ R130, R118, R130 ;  /* 0x0000008276821221 */ /* 0x000fe20000010000 */
[----:B------:R-:W-:Y:S01]  /*a0d0*/  PRMT R165, R175, 0x7610, R165 ;  /* 0x00007610afa57816 */ /* 0x000fe200000000a5 */
[----:B------:R-:W-:Y:S01]  /*a0e0*/  @P1 FADD.FTZ R131, R119, R131 ;  /* 0x0000008377831221 */ /* 0x000fe20000010000 */
[----:B------:R-:W-:-:S02]  /*a0f0*/  PRMT R166, R171, 0x7610, R166 ;  /* 0x00007610aba67816 */ /* 0x000fc400000000a6 */
[----:B------:R-:W-:Y:S01]  /*a100*/  PRMT R167, R168, 0x7610, R167 ;  /* 0x00007610a8a77816 */ /* 0x000fe200000000a7 */
[----:B------:R-:W-:Y:S06]  /*a110*/  BRA `(.L_x_26438) ;  /* 0x0000001800087947 */ /* 0x000fec0003800000 */
.L_x_26397:
        /* <DEDUP_REMOVED lines=16> */
.L_x_26441:
        /* <DEDUP_REMOVED lines=13> */
.L_x_26443:
[----:B------:R-:W-:Y:S05]  /*a2f0*/  BSYNC.RECONVERGENT B2 ;  /* 0x0000000000027941 */ /* 0x000fea0003800200 */
.L_x_26442:
        /* <DEDUP_REMOVED lines=61> */
.L_x_26440:
[----:B------:R-:W-:Y:S05]  /*a6d0*/  BSYNC.RECONVERGENT B1 ;  /* 0x0000000000017941 */ /* 0x000fea0003800200 */
.L_x_26439:
[----:B------:R-:W0:Y:S01]  /*a6e0*/  LDC R168, c[0x0][0x404] ;  /* 0x00010100ffa87b82 */ /* 0x000e220000000800 */
[----:B------:R-:W-:Y:S01]  /*a6f0*/  ISETP.NE.AND P3, PT, R171, 0x1, PT ;  /* 0x00000001ab00780c */ /* 0x000fe20003f65270 */
[----:B------:R-:W-:Y:S01]  /*a700*/  BSSY.RECONVERGENT B1, `(.L_x_26444) ;  /* 0x000005b000017945 */ /* 0x000fe20003800200 */
[----:B------:R-:W-:Y:S01]  /*a710*/  I2FP.F32.U32 R172, R169 ;  /* 0x000000a900ac7245 */ /* 0x000fe20000201000 */
[----:B------:R-:W-:Y:S02]  /*a720*/  HFMA2 R169, -RZ, RZ, 0.1171875, 0 ;  /* 0x2f800000ffa97431 */ /* 0x000fe400000001ff */
[----:B------:R-:W-:-:S03]  /*a730*/  IMAD.MOV.U32 R173, RZ, RZ, 0x2 ;  /* 0x00000002ffad7424 */ /* 0x000fc600078e00ff */
[----:B------:R-:W-:-:S05]  /*a740*/  FFMA.FTZ R163, R172, R169, 1.1641532182693481445e-10 ;  /* 0x2f000000aca37423 */ /* 0x000fca00000100a9 */
[----:B0-----:R-:W-:Y:S01]  /*a750*/  FSETP.LE.FTZ.AND P2, PT, R163, R168, PT ;  /* 0x000000a8a300720b */ /* 0x001fe20003f53000 */
        /* <DEDUP_REMOVED lines=10> */
.L_x_26446:
        /* <DEDUP_REMOVED lines=13> */
.L_x_26448:
[----:B------:R-:W-:Y:S05]  /*a8d0*/  BSYNC.RECONVERGENT B2 ;  /* 0x0000000000027941 */ /* 0x000fea0003800200 */
.L_x_26447:
        /* <DEDUP_REMOVED lines=61> */
.L_x_26445:
[----:B------:R-:W-:Y:S05]  /*acb0*/  BSYNC.RECONVERGENT B1 ;  /* 0x0000000000017941 */ /* 0x000fea0003800200 */
.L_x_26444:
[----:B------:R-:W-:Y:S01]  /*acc0*/  ISETP.NE.AND P4, PT, R173, 0x1, PT ;  /* 0x00000001ad00780c */ /* 0x000fe20003f85270 */
[----:B------:R-:W-:Y:S01]  /*acd0*/  BSSY.RECONVERGENT B1, `(.L_x_26449) ;  /* 0x000005a000017945 */ /* 0x000fe20003800200 */
[----:B------:R-:W-:Y:S01]  /*ace0*/  I2FP.F32.U32 R172, R163 ;  /* 0x000000a300ac7245 */ /* 0x000fe20000201000 */
[----:B------:R-:W-:-:S04]  /*acf0*/  HFMA2 R174, -RZ, RZ, 0, 1.1920928955078125e-07 ;  /* 0x00000002ffae7431 */ /* 0x000fc800000001ff */
        /* <DEDUP_REMOVED lines=12> */
.L_x_26451:
        /* <DEDUP_REMOVED lines=13> */
.L_x_26453:
[----:B------:R-:W-:Y:S05]  /*ae90*/  BSYNC.RECONVERGENT B2 ;  /* 0x0000000000027941 */ /* 0x000fea0003800200 */
.L_x_26452:
        /* <DEDUP_REMOVED lines=61> */
.L_x_26450:
[----:B------:R-:W-:Y:S05]  /*b270*/  BSYNC.RECONVERGENT B1 ;  /* 0x0000000000017941 */ /* 0x000fea0003800200 */
.L_x_26449:
        /* <DEDUP_REMOVED lines=16> */
.L_x_26456:
        /* <DEDUP_REMOVED lines=13> */
.L_x_26458:
[----:B------:R-:W-:Y:S05]  /*b450*/  BSYNC.RECONVERGENT B2 ;  /* 0x0000000000027941 */ /* 0x000fea0003800200 */
.L_x_26457:
        /* <DEDUP_REMOVED lines=57> */
[----:B------:R-:W-:-:S03]  /*b7f0*/  HFMA2 R163, -RZ, RZ, 0, 0 ;  /* 0x00000000ffa37431 */ /* 0x000fc600000001ff */
[----:B------:R-:W-:Y:S01]  /*b800*/  LOP3.LUT R155, R155, R172, R177, 0x96, !PT ;  /* 0x000000ac9b9b7212 */ /* 0x000fe200078e96b1 */
[----:B------:R-:W-:Y:S02]  /*b810*/  IMAD.MOV.U32 R172, RZ, RZ, R170 ;  /* 0x000000ffffac7224 */ /* 0x000fe400078e00aa */
[----:B------:R-:W-:-:S07]  /*b820*/  IMAD.MOV.U32 R170, RZ, RZ, R176 ;  /* 0x000000ffffaa7224 */ /* 0x000fce00078e00b0 */
.L_x_26455:
[----:B------:R-:W-:Y:S05]  /*b830*/  BSYNC.RECONVERGENT B1 ;  /* 0x0000000000017941 */ /* 0x000fea0003800200 */
.L_x_26454:
        /* <DEDUP_REMOVED lines=16> */
.L_x_26438:
        /* <DEDUP_REMOVED lines=24> */
.L_x_26459:
[----:B01----:R-:W-:Y:S01]  /*bac0*/  MOV R168, R170 ;  /* 0x000000aa00a87202 */ /* 0x003fe20000000f00 */
[----:B------:R-:W-:-:S07]  /*bad0*/  VIADD R0, R0, 0x100 ;  /* 0x0000010000007836 */ /* 0x000fce0000000000 */
.L_x_26396:
[----:B------:R-:W-:Y:S05]  /*bae0*/  BSYNC.RECONVERGENT B0 ;  /* 0x0000000000007941 */ /* 0x000fea0003800200 */
.L_x_26395:
        /* <DEDUP_REMOVED lines=23> */
[----:B0-----:R-:W-:-:S09]  /*bc60*/  IMAD.MOV.U32 R170, RZ, RZ, R168 ;  /* 0x000000ffffaa7224 */ /* 0x001fd200078e00a8 */
        /* <DEDUP_REMOVED lines=11> */
.L_x_26465:
        /* <DEDUP_REMOVED lines=13> */
.L_x_26467:
[----:B------:R-:W-:Y:S05]  /*bdf0*/  BSYNC.RECONVERGENT B2 ;  /* 0x0000000000027941 */ /* 0x000fea0003800200 */
.L_x_26466:
        /* <DEDUP_REMOVED lines=50> */
[----:B------:R-:W-:Y:S01]  /*c120*/  LOP3.LUT R155, R155, R172, R167, 0x96, !PT ;  /* 0x000000ac9b9b7212 */ /* 0x000fe200078e96a7 */
[----:B------:R-:W-:Y:S02]  /*c130*/  IMAD.MOV.U32 R167, RZ, RZ, RZ ;  /* 0x000000ffffa77224 */ /* 0x000fe400078e00ff */
        /* <DEDUP_REMOVED lines=8> */
.L_x_26464:
[----:B------:R-:W-:Y:S05]  /*c1c0*/  BSYNC.RECONVERGENT B1 ;  /* 0x0000000000017941 */ /* 0x000fea0003800200 */
.L_x_26463:
        /* <DEDUP_REMOVED lines=20> */
.L_x_26470:
        /* <DEDUP_REMOVED lines=13> */
.L_x_26472:
[----:B------:R-:W-:Y:S05]  /*c3e0*/  BSYNC.RECONVERGENT B2 ;  /* 0x0000000000027941 */ /* 0x000fea0003800200 */
.L_x_26471:
        /* <DEDUP_REMOVED lines=61> */
.L_x_26469:
[----:B------:R-:W-:Y:S05]  /*c7c0*/  BSYNC.RECONVERGENT B1 ;  /* 0x0000000000017941 */ /* 0x000fea0003800200 */
.L_x_26468:
        /* <DEDUP_REMOVED lines=15> */
.L_x_26475:
        /* <DEDUP_REMOVED lines=13> */
.L_x_26477:
[----:B------:R-:W-:Y:S05]  /*c990*/  BSYNC.RECONVERGENT B2 ;  /* 0x0000000000027941 */ /* 0x000fea0003800200 */
.L_x_26476:
        /* <DEDUP_REMOVED lines=61> */
.L_x_26474:
[----:B------:R-:W-:Y:S05]  /*cd70*/  BSYNC.RECONVERGENT B1 ;  /* 0x0000000000017941 */ /* 0x000fea0003800200 */
.L_x_26473:
        /* <DEDUP_REMOVED lines=17> */
.L_x_26480:
        /* <DEDUP_REMOVED lines=13> */
.L_x_26482:
[----:B------:R-:W-:Y:S05]  /*cf60*/  BSYNC.RECONVERGENT B2 ;  /* 0x0000000000027941 */ /* 0x000fea0003800200 */
.L_x_26481:
        /* <DEDUP_REMOVED lines=61> */
.L_x_26479:
[----:B------:R-:W-:Y:S05]  /*d340*/  BSYNC.RECONVERGENT B1 ;  /* 0x0000000000017941 */ /* 0x000fea0003800200 */
.L_x_26478:
        /* <DEDUP_REMOVED lines=15> */
.L_x_26485:
        /* <DEDUP_REMOVED lines=13> */
.L_x_26487:
[----:B------:R-:W-:Y:S05]  /*d510*/  BSYNC.RECONVERGENT B2 ;  /* 0x0000000000027941 */ /* 0x000fea0003800200 */
.L_x_26486:
        /* <DEDUP_REMOVED lines=61> */
.L_x_26484:
[----:B------:R-:W-:Y:S05]  /*d8f0*/  BSYNC.RECONVERGENT B1 ;  /* 0x0000000000017941 */ /* 0x000fea0003800200 */
.L_x_26483:
        /* <DEDUP_REMOVED lines=17> */
.L_x_26490:
        /* <DEDUP_REMOVED lines=13> */
.L_x_26492:
[----:B------:R-:W-:Y:S05]  /*dae0*/  BSYNC.RECONVERGENT B2 ;  /* 0x0000000000027941 */ /* 0x000fea0003800200 */
.L_x_26491:
        /* <DEDUP_REMOVED lines=57> */
[----:B------:R-:W-:Y:S01]  /*de80*/  IMAD.MOV.U32 R160, RZ, RZ, R178 ;  /* 0x000000ffffa07224 */ /* 0x000fe200078e00b2 */
[----:B------:R-:W-:Y:S01]  /*de90*/  MOV R170, R176 ;  /* 0x000000b000aa7202 */ /* 0x000fe20000000f00 */
[----:B------:R-:W-:Y:S01]  /*dea0*/  IMAD.MOV.U32 R172, RZ, RZ, RZ ;  /* 0x000000ffffac7224 */ /* 0x000fe200078e00ff */
[----:B------:R-:W-:-:S07]  /*deb0*/  LOP3.LUT R156, R163, R174, R179, 0x96, !PT ;  /* 0x000000aea39c7212 */ /* 0x000fce00078e96b3 */
.L_x_26489:
[----:B------:R-:W-:Y:S05]  /*dec0*/  BSYNC.RECONVERGENT B1 ;  /* 0x0000000000017941 */ /* 0x000fea0003800200 */
.L_x_26488:
        /* <DEDUP_REMOVED lines=15> */
.L_x_26495:
        /* <DEDUP_REMOVED lines=13> */
.L_x_26497:
[----:B------:R-:W-:Y:S05]  /*e090*/  BSYNC.RECONVERGENT B2 ;  /* 0x0000000000027941 */ /* 0x000fea0003800200 */
.L_x_26496:
        /* <DEDUP_REMOVED lines=58> */
[----:B------:R-:W-:Y:S02]  /*e440*/  IMAD.MOV.U32 R163, RZ, RZ, R170 ;  /* 0x000000ffffa37224 */ /* 0x000fe400078e00aa */
[----:B------:R-:W-:Y:S01]  /*e450*/  IMAD.MOV.U32 R170, RZ, RZ, R176 ;  /* 0x000000ffffaa7224 */ /* 0x000fe200078e00b0 */
[----:B------:R-:W-:-:S07]  /*e460*/  LOP3.LUT R155, R155, R172, R177, 0x96, !PT ;  /* 0x000000ac9b9b7212 */ /* 0x000fce00078e96b1 */
.L_x_26494:
[----:B------:R-:W-:Y:S05]  /*e470*/  BSYNC.RECONVERGENT B1 ;  /* 0x0000000000017941 */ /* 0x000fea0003800200 */
.L_x_26493:
        /* <DEDUP_REMOVED lines=17> */
.L_x_26500:
        /* <DEDUP_REMOVED lines=15> */
.L_x_26502:
[----:B------:R-:W-:Y:S05]  /*e680*/  BSYNC.RECONVERGENT B2 ;  /* 0x0000000000027941 */ /* 0x000fea0003800200 */
.L_x_26501:
        /* <DEDUP_REMOVED lines=61> */
.L_x_26499:
[----:B------:R-:W-:Y:S05]  /*ea60*/  BSYNC.RECONVERGENT B1 ;  /* 0x0000000000017941 */ /* 0x000fea0003800200 */
.L_x_26498:
        /* <DEDUP_REMOVED lines=35> */
.L_x_26462:
        /* <DEDUP_REMOVED lines=16> */
.L_x_26506:
        /* <DEDUP_REMOVED lines=13> */
.L_x_26508:
[----:B------:R-:W-:Y:S05]  /*ee70*/  BSYNC.RECONVERGENT B2 ;  /* 0x0000000000027941 */ /* 0x000fea0003800200 */
.L_x_26507:
        /* <DEDUP_REMOVED lines=17> */
[----:B------:R-:W-:-:S03]  /*ef90*/  MOV R169, R168 ;  /* 0x000000a800a97202 */ /* 0x000fc60000000f00 */
        /* <DEDUP_REMOVED lines=32> */
[----:B------:R-:W-:Y:S01]  /*f1a0*/  LOP3.LUT R163, R163, R174, R171, 0x96, !PT ;  /* 0x000000aea3a37212 */ /* 0x000fe200078e96ab */
[----:B------:R-:W-:-:S03]  /*f1b0*/  IMAD.MOV.U32 R171, RZ, RZ, RZ ;  /* 0x000000ffffab7224 */ /* 0x000fc600078e00ff */
        /* <DEDUP_REMOVED lines=8> */
[----:B------:R-:W-:-:S07]  /*f240*/  LOP3.LUT R156, R163, R172, R177, 0x96, !PT ;  /* 0x000000aca39c7212 */ /* 0x000fce00078e96b1 */
.L_x_26505:
[----:B------:R-:W-:Y:S05]  /*f250*/  BSYNC.RECONVERGENT B1 ;  /* 0x0000000000017941 */ /* 0x000fea0003800200 */
.L_x_26504:
[----:B------:R-:W0:Y:S01]  /*f260*/  LDC R168, c[0x0][0x404] ;  /* 0x00010100ffa87b82 */ /* 0x000e220000000800 */
[----:B------:R-:W-:Y:S01]  /*f270*/  ISETP.NE.AND P3, PT, R171, 0x1, PT ;  /* 0x00000001ab00780c */ /* 0x000fe20003f65270 */
[----:B------:R-:W-:Y:S01]  /*f280*/  BSSY.RECONVERGENT B1, `(.L_x_26509) ;  /* 0x000005b000017945 */ /* 0x000fe20003800200 */
[----:B------:R-:W-:Y:S01]  /*f290*/  I2FP.F32.U32 R172, R169 ;  /* 0x000000a900ac7245 */ /* 0x000fe20000201000 */
[----:B------:R-:W-:Y:S02]  /*f2a0*/  IMAD.MOV.U32 R169, RZ, RZ, 0x2f800000 ;  /* 0x2f800000ffa97424 */ /* 0x000fe400078e00ff */
[----:B------:R-:W-:Y:S02]  /*f2b0*/  HFMA2 R173, -RZ, RZ, 0, 1.1920928955078125e-07 ;  /* 0x00000002ffad7431 */ /* 0x000fe400000001ff */
        /* <DEDUP_REMOVED lines=12> */
.L_x_26511:
        /* <DEDUP_REMOVED lines=13> */
.L_x_26513:
[----:B------:R-:W-:Y:S05]  /*f450*/  BSYNC.RECONVERGENT B2 ;  /* 0x0000000000027941 */ /* 0x000fea0003800200 */
.L_x_26512:
        /* <DEDUP_REMOVED lines=61> */
.L_x_26510:
[----:B------:R-:W-:Y:S05]  /*f830*/  BSYNC.RECONVERGENT B1 ;  /* 0x0000000000017941 */ /* 0x000fea0003800200 */
.L_x_26509:
        /* <DEDUP_REMOVED lines=16> */
.L_x_26516:
        /* <DEDUP_REMOVED lines=13> */
.L_x_26518:
[----:B------:R-:W-:Y:S05]  /*fa10*/  BSYNC.RECONVERGENT B2 ;  /* 0x0000000000027941 */ /* 0x000fea0003800200 */
.L_x_26517:
        /* <DEDUP_REMOVED lines=61> */
.L_x_26515:
[----:B------:R-:W-:Y:S05]  /*fdf0*/  BSYNC.RECONVERGENT B1 ;  /* 0x0000000000017941 */ /* 0x000fea0003800200 */
.L_x_26514:
        /* <DEDUP_REMOVED lines=16> */
.L_x_26521:
        /* <DEDUP_REMOVED lines=13> */
.L_x_26523:
[----:B------:R-:W-:Y:S05]  /*ffd0*/  BSYNC.RECONVERGENT B2 ;  /* 0x0000000000027941 */ /* 0x000fea0003800200 */
.L_x_26522:
        /* <DEDUP_REMOVED lines=61> */
.L_x_26520:
[----:B------:R-:W-:Y:S05]  /*103b0*/  BSYNC.RECONVERGENT B1 ;  /* 0x0000000000017941 */ /* 0x000fea0003800200 */
.L_x_26519:
        /* <DEDUP_REMOVED lines=16> */
.L_x_26503:
        /* <DEDUP_REMOVED lines=24> */
.L_x_26524:
[----:B01----:R-:W-:Y:S01]  /*10640*/  IMAD.MOV.U32 R168, RZ, RZ, R170 ;  /* 0x000000ffffa87224 */ /* 0x003fe200078e00aa */
[----:B------:R-:W-:-:S07]  /*10650*/  IADD3 R0, PT, PT, R0, 0x100, RZ ;  /* 0x0000010000007810 */ /* 0x000fce0007ffe0ff */
.L_x_26461:
[----:B------:R-:W-:Y:S05]  /*10660*/  BSYNC.RECONVERGENT B0 ;  /* 0x0000000000007941 */ /* 0x000fea0003800200 */
.L_x_26460:
        /* <DEDUP_REMOVED lines=35> */
.L_x_26530:
        /* <DEDUP_REMOVED lines=13> */
.L_x_26532:
[----:B------:R-:W-:Y:S05]  /*10970*/  BSYNC.RECONVERGENT B2 ;  /* 0x0000000000027941 */ /* 0x000fea0003800200 */
.L_x_26531:
        /* <DEDUP_REMOVED lines=50> */
[----:B------:R-:W-:Y:S01]  /*10ca0*/  LOP3.LUT R155, R155, R172, R167, 0x96, !PT ;  /* 0x000000ac9b9b7212 */ /* 0x000fe200078e96a7 */
[----:B------:R-:W-:Y:S02]  /*10cb0*/  IMAD.MOV.U32 R167, RZ, RZ, RZ ;  /* 0x000000ffffa77224 */ /* 0x000fe400078e00ff */
[----:B------:R-:W-:Y:S01]  /*10cc0*/  IMAD.WIDE.U32 R172, R163, -0x326172a9, RZ ;  /* 0xcd9e8d57a3ac7825 */ /* 0x000fe200078e00ff */
[----:B------:R-:W-:-:S03]  /*10cd0*/  IADD3 R163, PT, PT, R2, -0x700cb87f, RZ ;  /* 0x8ff3478102a37810 */ /* 0x000fc60007ffe0ff */
[----:B------:R-:W-:Y:S01]  /*10ce0*/  IMAD.WIDE.U32 R170, R155, -0x2daee0ad, RZ ;  /* 0xd2511f539baa7825 */ /* 0x000fe200078e00ff */
[----:B------:R-:W-:Y:S02]  /*10cf0*/  LOP3.LUT R156, R163, R166, R173, 0x96, !PT ;  /* 0x000000a6a39c7212 */ /* 0x000fe400078e96ad */
[----:B------:R-:W-:Y:S01]  /*10d00*/  MOV R166, R168 ;  /* 0x000000a800a67202 */ /* 0x000fe20000000f00 */
[----:B------:R-:W-:Y:S02]  /*10d10*/  VIADD R155, R3, 0x96a522ad ;  /* 0x96a522ad039b7836 */ /* 0x000fe40000000000 */
[----:B------:R-:W-:-:S03]  /*10d20*/  IMAD.MOV.U32 R160, RZ, RZ, R172 ;  /* 0x000000ffffa07224 */ /* 0x000fc600078e00ac */
[----:B------:R-:W-:-:S07]  /*10d30*/  LOP3.LUT R155, R155, R164, R171, 0x96, !PT ;  /* 0x000000a49b9b7212 */ /* 0x000fce00078e96ab */
.L_x_26529:
[----:B------:R-:W-:Y:S05]  /*10d40*/  BSYNC.RECONVERGENT B1 ;  /* 0x0000000000017941 */ /* 0x000fea0003800200 */
.L_x_26528:
        /* <DEDUP_REMOVED lines=20> */
.L_x_26535:
        /* <DEDUP_REMOVED lines=13> */
.L_x_26537:
[----:B------:R-:W-:Y:S05]  /*10f60*/  BSYNC.RECONVERGENT B2 ;  /* 0x0000000000027941 */ /* 0x000fea0003800200 */
.L_x_26536:
        /* <DEDUP_REMOVED lines=61> */
.L_x_26534:
[----:B------:R-:W-:Y:S05]  /*11340*/  BSYNC.RECONVERGENT B1 ;  /* 0x0000000000017941 */ /* 0x000fea0003800200 */
.L_x_26533:
        /* <DEDUP_REMOVED lines=15> */
.L_x_26540:
        /* <DEDUP_REMOVED lines=13> */
.L_x_26542:
[----:B------:R-:W-:Y:S05]  /*11510*/  BSYNC.RECONVERGENT B2 ;  /* 0x0000000000027941 */ /* 0x000fea0003800200 */
.L_x_26541:
        /* <DEDUP_REMOVED lines=61> */
.L_x_26539:
[----:B------:R-:W-:Y:S05]  /*118f0*/  BSYNC.RECONVERGENT B1 ;  /* 0x0000000000017941 */ /* 0x000fea0003800200 */
.L_x_26538:
        /* <DEDUP_REMOVED lines=17> */
.L_x_26545:
        /* <DEDUP_REMOVED lines=13> */
.L_x_26547:
[----:B------:R-:W-:Y:S05]  /*11ae0*/  BSYNC.RECONVERGENT B2 ;  /* 0x0000000000027941 */ /* 0x000fea0003800200 */
.L_x_26546:
        /* <DEDUP_REMOVED lines=61> */
.L_x_26544:
[----:B------:R-:W-:Y:S05]  /*11ec0*/  BSYNC.RECONVERGENT B1 ;  /* 0x0000000000017941 */ /* 0x000fea0003800200 */
.L_x_26543:
        /* <DEDUP_REMOVED lines=15> */
.L_x_26550:
        /* <DEDUP_REMOVED lines=13> */
.L_x_26552:
[----:B------:R-:W-:Y:S05]  /*12090*/  BSYNC.RECONVERGENT B2 ;  /* 0x0000000000027941 */ /* 0x000fea0003800200 */
.L_x_26551:
        /* <DEDUP_REMOVED lines=61> */
.L_x_26549:
[----:B------:R-:W-:Y:S05]  /*12470*/  BSYNC.RECONVERGENT B1 ;  /* 0x0000000000017941 */ /* 0x000fea0003800200 */
.L_x_26548:
        /* <DEDUP_REMOVED lines=17> */
.L_x_26555:
        /* <DEDUP_REMOVED lines=13> */
.L_x_26557:
[----:B------:R-:W-:Y:S05]  /*12660*/  BSYNC.RECONVERGENT B2 ;  /* 0x0000000000027941 */ /* 0x000fea0003800200 */
.L_x_26556:
        /* <DEDUP_REMOVED lines=61> */
.L_x_26554:
[----:B------:R-:W-:Y:S05]  /*12a40*/  BSYNC.RECONVERGENT B1 ;  /* 0x0000000000017941 */ /* 0x000fea0003800200 */
.L_x_26553:
        /* <DEDUP_REMOVED lines=15> */
.L_x_26560:
        /* <DEDUP_REMOVED lines=13> */
.L_x_26562:
[----:B------:R-:W-:Y:S05]  /*12c10*/  BSYNC.RECONVERGENT B2 ;  /* 0x0000000000027941 */ /* 0x000fea0003800200 */
.L_x_26561:
        /* <DEDUP_REMOVED lines=61> */
.L_x_26559:
[----:B------:R-:W-:Y:S05]  /*12ff0*/  BSYNC.RECONVERGENT B1 ;  /* 0x0000000000017941 */ /* 0x000fea0003800200 */
.L_x_26558:
        /* <DEDUP_REMOVED lines=17> */
.L_x_26565:
        /* <DEDUP_REMOVED lines=15> */
.L_x_26567:
[----:B------:R-:W-:Y:S05]  /*13200*/  BSYNC.RECONVERGENT B2 ;  /* 0x0000000000027941 */ /* 0x000fea0003800200 */
.L_x_26566:
        /* <DEDUP_REMOVED lines=61> */
.L_x_26564:
[----:B------:R-:W-:Y:S05]  /*135e0*/  BSYNC.RECONVERGENT B1 ;  /* 0x0000000000017941 */ /* 0x000fea0003800200 */
.L_x_26563:
        /* <DEDUP_REMOVED lines=35> */
.L_x_26527:
        /* <DEDUP_REMOVED lines=16> */
.L_x_26571:
        /* <DEDUP_REMOVED lines=13> */
.L_x_26573:
[----:B------:R-:W-:Y:S05]  /*139f0*/  BSYNC.RECONVERGENT B2 ;  /* 0x0000000000027941 */ /* 0x000fea0003800200 */
.L_x_26572:
        /* <DEDUP_REMOVED lines=17> */
[----:B------:R-:W-:-:S03]  /*13b10*/  MOV R169, R168 ;  /* 0x000000a800a97202 */ /* 0x000fc60000000f00 */
        /* <DEDUP_REMOVED lines=42> */
[----:B------:R-:W-:-:S07]  /*13dc0*/  IMAD.MOV.U32 R170, RZ, RZ, R174 ;  /* 0x000000ffffaa7224 */ /* 0x000fce00078e00ae */
.L_x_26570:
[----:B------:R-:W-:Y:S05]  /*13dd0*/  BSYNC.RECONVERGENT B1 ;  /* 0x0000000000017941 */ /* 0x000fea0003800200 */
.L_x_26569:
[----:B------:R-:W0:Y:S01]  /*13de0*/  LDC R168, c[0x0][0x404] ;  /* 0x00010100ffa87b82 */ /* 0x000e220000000800 */
[----:B------:R-:W-:Y:S01]  /*13df0*/  ISETP.NE.AND P3, PT, R173, 0x1, PT ;  /* 0x00000001ad00780c */ /* 0x000fe20003f65270 */
[----:B------:R-:W-:Y:S01]  /*13e00*/  BSSY.RECONVERGENT B1, `(.L_x_26574) ;  /* 0x000005b000017945 */ /* 0x000fe20003800200 */
[----:B------:R-:W-:Y:S01]  /*13e10*/  I2FP.F32.U32 R172, R169 ;  /* 0x000000a900ac7245 */ /* 0x000fe20000201000 */
[----:B------:R-:W-:Y:S02]  /*13e20*/  HFMA2 R169, -RZ, RZ, 0.1171875, 0 ;  /* 0x2f800000ffa97431 */ /* 0x000fe400000001ff */
        /* <DEDUP_REMOVED lines=13> */
.L_x_26576:
        /* <DEDUP_REMOVED lines=13> */
.L_x_26578:
[----:B------:R-:W-:Y:S05]  /*13fd0*/  BSYNC.RECONVERGENT B2 ;  /* 0x0000000000027941 */ /* 0x000fea0003800200 */
.L_x_26577:
        /* <DEDUP_REMOVED lines=61> */
.L_x_26575:
[----:B------:R-:W-:Y:S05]  /*143b0*/  BSYNC.RECONVERGENT B1 ;  /* 0x0000000000017941 */ /* 0x000fea0003800200 */
.L_x_26574:
        /* <DEDUP_REMOVED lines=16> */
.L_x_26581:
        /* <DEDUP_REMOVED lines=13> */
.L_x_26583:
[----:B------:R-:W-:Y:S05]  /*14590*/  BSYNC.RECONVERGENT B2 ;  /* 0x0000000000027941 */ /* 0x000fea0003800200 */
.L_x_26582:
        /* <DEDUP_REMOVED lines=61> */
.L_x_26580:
[----:B------:R-:W-:Y:S05]  /*14970*/  BSYNC.RECONVERGENT B1 ;  /* 0x0000000000017941 */ /* 0x000fea0003800200 */
.L_x_26579:
        /* <DEDUP_REMOVED lines=16> */
.L_x_26586:
        /* <DEDUP_REMOVED lines=13> */
.L_x_26588:
[----:B------:R-:W-:Y:S05]  /*14b50*/  BSYNC.RECONVERGENT B2 ;  /* 0x0000000000027941 */ /* 0x000fea0003800200 */
.L_x_26587:
        /* <DEDUP_REMOVED lines=61> */
.L_x_26585:
[----:B------:R-:W-:Y:S05]  /*14f30*/  BSYNC.RECONVERGENT B1 ;  /* 0x0000000000017941 */ /* 0x000fea0003800200 */
.L_x_26584:
        /* <DEDUP_REMOVED lines=16> */
.L_x_26568:
        /* <DEDUP_REMOVED lines=24> */
.L_x_26589:
[----:B01----:R-:W-:Y:S01]  /*151c0*/  IMAD.MOV.U32 R168, RZ, RZ, R170 ;  /* 0x000000ffffa87224 */ /* 0x003fe200078e00aa */
[----:B------:R-:W-:-:S07]  /*151d0*/  IADD3 R0, PT, PT, R0, 0x100, RZ ;  /* 0x0000010000007810 */ /* 0x000fce0007ffe0ff */
.L_x_26526:
[----:B------:R-:W-:Y:S05]  /*151e0*/  BSYNC.RECONVERGENT B0 ;  /* 0x0000000000007941 */ /* 0x000fea0003800200 */
.L_x_26525:
        /* <DEDUP_REMOVED lines=35> */
.L_x_26595:
        /* <DEDUP_REMOVED lines=13> */
.L_x_26597:
[----:B------:R-:W-:Y:S05]  /*154f0*/  BSYNC.RECONVERGENT B2 ;  /* 0x0000000000027941 */ /* 0x000fea0003800200 */
.L_x_26596:
        /* <DEDUP_REMOVED lines=60> */
.L_x_26594:
[----:B------:R-:W-:Y:S05]  /*158c0*/  BSYNC.RECONVERGENT B1 ;  /* 0x0000000000017941 */ /* 0x000fea0003800200 */
.L_x_26593:
        /* <DEDUP_REMOVED lines=20> */
.L_x_26600:
        /* <DEDUP_REMOVED lines=13> */
.L_x_26602:
[----:B------:R-:W-:Y:S05]  /*15ae0*/  BSYNC.RECONVERGENT B2 ;  /* 0x0000000000027941 */ /* 0x000fea0003800200 */
.L_x_26601:
        /* <DEDUP_REMOVED lines=61> */
.L_x_26599:
[----:B------:R-:W-:Y:S05]  /*15ec0*/  BSYNC.RECONVERGENT B1 ;  /* 0x0000000000017941 */ /* 0x000fea0003800200 */
.L_x_26598:
        /* <DEDUP_REMOVED lines=15> */
.L_x_26605:
        /* <DEDUP_REMOVED lines=13> */
.L_x_26607:
[----:B------:R-:W-:Y:S05]  /*16090*/  BSYNC.RECONVERGENT B2 ;  /* 0x0000000000027941 */ /* 0x000fea0003800200 */
.L_x_26606:
        /* <DEDUP_REMOVED lines=61> */
.L_x_26604:
[----:B------:R-:W-:Y:S05]  /*16470*/  BSYNC.RECONVERGENT B1 ;  /* 0x0000000000017941 */ /* 0x000fea0003800200 */
.L_x_26603:
        /* <DEDUP_REMOVED lines=17> */
.L_x_26610:
        /* <DEDUP_REMOVED lines=13> */
.L_x_26612:
[----:B------:R-:W-:Y:S05]  /*16660*/  BSYNC.RECONVERGENT B2 ;  /* 0x0000000000027941 */ /* 0x000fea0003800200 */
.L_x_26611:
        /* <DEDUP_REMOVED lines=61> */
.L_x_26609:
[----:B------:R-:W-:Y:S05]  /*16a40*/  BSYNC.RECONVERGENT B1 ;  /* 0x0000000000017941 */ /* 0x000fea0003800200 */
.L_x_26608:
        /* <DEDUP_REMOVED lines=15> */
.L_x_26615:
        /* <DEDUP_REMOVED lines=13> */
.L_x_26617:
[----:B------:R-:W-:Y:S05]  /*16c10*/  BSYNC.RECONVERGENT B2 ;  /* 0x0000000000027941 */ /* 0x000fea0003800200 */
.L_x_26616:
        /* <DEDUP_REMOVED lines=61> */
.L_x_26614:
[----:B------:R-:W-:Y:S05]  /*16ff0*/  BSYNC.RECONVERGENT B1 ;  /* 0x0000000000017941 */ /* 0x000fea0003800200 */
.L_x_26613:
        /* <DEDUP_REMOVED lines=17> */
.L_x_26620:
        /* <DEDUP_REMOVED lines=13> */
.L_x_26622:
[----:B------:R-:W-:Y:S05]  /*171e0*/  BSYNC.RECONVERGENT B2 ;  /* 0x0000000000027941 */ /* 0x000fea0003800200 */
.L_x_26621:
        /* <DEDUP_REMOVED lines=61> */
.L_x_26619:
[----:B------:R-:W-:Y:S05]  /*175c0*/  BSYNC.RECONVERGENT B1 ;  /* 0x0000000000017941 */ /* 0x000fea0003800200 */
.L_x_26618:
        /* <DEDUP_REMOVED lines=15> */
.L_x_26625:
        /* <DEDUP_REMOVED lines=13> */
.L_x_26627:
[----:B------:R-:W-:Y:S05]  /*17790*/  BSYNC.RECONVERGENT B2 ;  /* 0x0000000000027941 */ /* 0x000fea0003800200 */
.L_x_26626:
        /* <DEDUP_REMOVED lines=61> */
.L_x_26624:
[----:B------:R-:W-:Y:S05]  /*17b70*/  BSYNC.RECONVERGENT B1 ;  /* 0x0000000000017941 */ /* 0x000fea0003800200 */
.L_x_26623:
        /* <DEDUP_REMOVED lines=17> */
.L_x_26630:
        /* <DEDUP_REMOVED lines=15> */
.L_x_26632:
[----:B------:R-:W-:Y:S05]  /*17d80*/  BSYNC.RECONVERGENT B2 ;  /* 0x0000000000027941 */ /* 0x000fea0003800200 */
.L_x_26631:
        /* <DEDUP_REMOVED lines=61> */
.L_x_26629:
[----:B------:R-:W-:Y:S05]  /*18160*/  BSYNC.RECONVERGENT B1 ;  /* 0x0000000000017941 */ /* 0x000fea0003800200 */
.L_x_26628:
        /* <DEDUP_REMOVED lines=34> */
.L_x_26592:
        /* <DEDUP_REMOVED lines=16> */
.L_x_26636:
        /* <DEDUP_REMOVED lines=13> */
.L_x_26638:
[----:B------:R-:W-:Y:S05]  /*18560*/  BSYNC.RECONVERGENT B2 ;  /* 0x0000000000027941 */ /* 0x000fea0003800200 */
.L_x_26637:
        /* <DEDUP_REMOVED lines=61> */
.L_x_26635:
[----:B------:R-:W-:Y:S05]  /*18940*/  BSYNC.RECONVERGENT B1 ;  /* 0x0000000000017941 */ /* 0x000fea0003800200 */
.L_x_26634:
        /* <DEDUP_REMOVED lines=18> */
.L_x_26641:
        /* <DEDUP_REMOVED lines=13> */
.L_x_26643:
[----:B------:R-:W-:Y:S05]  /*18b40*/  BSYNC.RECONVERGENT B2 ;  /* 0x0000000000027941 */ /* 0x000fea0003800200 */
.L_x_26642:
        /* <DEDUP_REMOVED lines=61> */
.L_x_26640:
[----:B------:R-:W-:Y:S05]  /*18f20*/  BSYNC.RECONVERGENT B1 ;  /* 0x0000000000017941 */ /* 0x000fea0003800200 */
.L_x_26639:
        /* <DEDUP_REMOVED lines=16> */
.L_x_26646:
        /* <DEDUP_REMOVED lines=13> */
.L_x_26648:
[----:B------:R-:W-:Y:S05]  /*19100*/  BSYNC.RECONVERGENT B2 ;  /* 0x0000000000027941 */ /* 0x000fea0003800200 */
.L_x_26647:
        /* <DEDUP_REMOVED lines=61> */
.L_x_26645:
[----:B------:R-:W-:Y:S05]  /*194e0*/  BSYNC.RECONVERGENT B1 ;  /* 0x0000000000017941 */ /* 0x000fea0003800200 */
.L_x_26644:
        /* <DEDUP_REMOVED lines=16> */
.L_x_26651:
        /* <DEDUP_REMOVED lines=13> */
.L_x_26653:
[----:B------:R-:W-:Y:S05]  /*196c0*/  BSYNC.RECONVERGENT B2 ;  /* 0x0000000000027941 */ /* 0x000fea0003800200 */
.L_x_26652:
        /* <DEDUP_REMOVED lines=61> */
.L_x_26650:
[----:B------:R-:W-:Y:S05]  /*19aa0*/  BSYNC.RECONVERGENT B1 ;  /* 0x0000000000017941 */ /* 0x000fea0003800200 */
.L_x_26649:
        /* <DEDUP_REMOVED lines=16> */
.L_x_26633:
        /* <DEDUP_REMOVED lines=24> */
.L_x_26654:
[----:B01----:R-:W-:Y:S01]  /*19d30*/  IMAD.MOV.U32 R168, RZ, RZ, R170 ;  /* 0x000000ffffa87224 */ /* 0x003fe200078e00aa */
[----:B------:R-:W-:-:S07]  /*19d40*/  IADD3 R0, PT, PT, R0, 0x100, RZ ;  /* 0x0000010000007810 */ /* 0x000fce0007ffe0ff */
.L_x_26591:
[----:B------:R-:W-:Y:S05]  /*19d50*/  BSYNC.RECONVERGENT B0 ;  /* 0x0000000000007941 */ /* 0x000fea0003800200 */
.L_x_26590:
        /* <DEDUP_REMOVED lines=35> */
.L_x_26660:
        /* <DEDUP_REMOVED lines=13> */
.L_x_26662:
[----:B------:R-:W-:Y:S05]  /*1a060*/  BSYNC.RECONVERGENT B2 ;  /* 0x0000000000027941 */ /* 0x000fea0003800200 */
.L_x_26661:
        /* <DEDUP_REMOVED lines=60> */
.L_x_26659:
[----:B------:R-:W-:Y:S05]  /*1a430*/  BSYNC.RECONVERGENT B1 ;  /* 0x0000000000017941 */ /* 0x000fea0003800200 */
.L_x_26658:
        /* <DEDUP_REMOVED lines=20> */
.L_x_26665:
        /* <DEDUP_REMOVED lines=13> */
.L_x_26667:
[----:B------:R-:W-:Y:S05]  /*1a650*/  BSYNC.RECONVERGENT B2 ;  /* 0x0000000000027941 */ /* 0x000fea0003800200 */
.L_x_26666:
        /* <DEDUP_REMOVED lines=61> */
.L_x_26664:
[----:B------:R-:W-:Y:S05]  /*1aa30*/  BSYNC.RECONVERGENT B1 ;  /* 0x0000000000017941 */ /* 0x000fea0003800200 */
.L_x_26663:
        /* <DEDUP_REMOVED lines=15> */
.L_x_26670:
        /* <DEDUP_REMOVED lines=13> */
.L_x_26672:
[----:B------:R-:W-:Y:S05]  /*1ac00*/  BSYNC.RECONVERGENT B2 ;  /* 0x0000000000027941 */ /* 0x000fea0003800200 */
.L_x_26671:
        /* <DEDUP_REMOVED lines=61> */
.L_x_26669:
[----:B------:R-:W-:Y:S05]  /*1afe0*/  BSYNC.RECONVERGENT B1 ;  /* 0x0000000000017941 */ /* 0x000fea0003800200 */
.L_x_26668:
        /* <DEDUP_REMOVED lines=17> */
.L_x_26675:
        /* <DEDUP_REMOVED lines=13> */
.L_x_26677:
[----:B------:R-:W-:Y:S05]  /*1b1d0*/  BSYNC.RECONVERGENT B2 ;  /* 0x0000000000027941 */ /* 0x000fea0003800200 */
.L_x_26676:
        /* <DEDUP_REMOVED lines=61> */
.L_x_26674:
[----:B------:R-:W-:Y:S05]  /*1b5b0*/  BSYNC.RECONVERGENT B1 ;  /* 0x0000000000017941 */ /* 0x000fea0003800200 */
.L_x_26673:
        /* <DEDUP_REMOVED lines=15> */
.L_x_26680:
        /* <DEDUP_REMOVED lines=13> */
.L_x_26682:
[----:B------:R-:W-:Y:S05]  /*1b780*/  BSYNC.RECONVERGENT B2 ;  /* 0x0000000000027941 */ /* 0x000fea0003800200 */
.L_x_26681:
        /* <DEDUP_REMOVED lines=61> */
.L_x_26679:
[----:B------:R-:W-:Y:S05]  /*1bb60*/  BSYNC.RECONVERGENT B1 ;  /* 0x0000000000017941 */ /* 0x000fea0003800200 */
.L_x_26678:
        /* <DEDUP_REMOVED lines=17> */
.L_x_26685:
        /* <DEDUP_REMOVED lines=13> */
.L_x_26687:
[----:B------:R-:W-:Y:S05]  /*1bd50*/  BSYNC.RECONVERGENT B2 ;  /* 0x0000000000027941 */ /* 0x000fea0003800200 */
.L_x_26686:
        /* <DEDUP_REMOVED lines=61> */
.L_x_26684:
[----:B------:R-:W-:Y:S05]  /*1c130*/  BSYNC.RECONVERGENT B1 ;  /* 0x0000000000017941 */ /* 0x000fea0003800200 */
.L_x_26683:
        /* <DEDUP_REMOVED lines=15> */
.L_x_26690:
        /* <DEDUP_REMOVED lines=13> */
.L_x_26692:
[----:B------:R-:W-:Y:S05]  /*1c300*/  BSYNC.RECONVERGENT B2 ;  /* 0x0000000000027941 */ /* 0x000fea0003800200 */
.L_x_26691:
        /* <DEDUP_REMOVED lines=61> */
.L_x_26689:
[----:B------:R-:W-:Y:S05]  /*1c6e0*/  BSYNC.RECONVERGENT B1 ;  /* 0x0000000000017941 */ /* 0x000fea0003800200 */
.L_x_26688:
        /* <DEDUP_REMOVED lines=17> */
.L_x_26695:
        /* <DEDUP_REMOVED lines=15> */
.L_x_26697:
[----:B------:R-:W-:Y:S05]  /*1c8f0*/  BSYNC.RECONVERGENT B2 ;  /* 0x0000000000027941 */ /* 0x000fea0003800200 */
.L_x_26696:
        /* <DEDUP_REMOVED lines=61> */
.L_x_26694:
[----:B------:R-:W-:Y:S05]  /*1ccd0*/  BSYNC.RECONVERGENT B1 ;  /* 0x0000000000017941 */ /* 0x000fea0003800200 */
.L_x_26693:
        /* <DEDUP_REMOVED lines=34> */
.L_x_26657:
        /* <DEDUP_REMOVED lines=16> */
.L_x_26701:
        /* <DEDUP_REMOVED lines=13> */
.L_x_26703:
[----:B------:R-:W-:Y:S05]  /*1d0d0*/  BSYNC.RECONVERGENT B2 ;  /* 0x0000000000027941 */ /* 0x000fea0003800200 */
.L_x_26702:
        /* <DEDUP_REMOVED lines=61> */
.L_x_26700:
[----:B------:R-:W-:Y:S05]  /*1d4b0*/  BSYNC.RECONVERGENT B1 ;  /* 0x0000000000017941 */ /* 0x000fea0003800200 */
.L_x_26699:
        /* <DEDUP_REMOVED lines=18> */
.L_x_26706:
        /* <DEDUP_REMOVED lines=13> */
.L_x_26708:
[----:B------:R-:W-:Y:S05]  /*1d6b0*/  BSYNC.RECONVERGENT B2 ;  /* 0x0000000000027941 */ /* 0x000fea0003800200 */
.L_x_26707:
        /* <DEDUP_REMOVED lines=61> */
.L_x_26705:
[----:B------:R-:W-:Y:S05]  /*1da90*/  BSYNC.RECONVERGENT B1 ;  /* 0x0000000000017941 */ /* 0x000fea0003800200 */
.L_x_26704:
        /* <DEDUP_REMOVED lines=16> */
.L_x_26711:
        /* <DEDUP_REMOVED lines=13> */
.L_x_26713:
[----:B------:R-:W-:Y:S05]  /*1dc70*/  BSYNC.RECONVERGENT B2 ;  /* 0x0000000000027941 */ /* 0x000fea0003800200 */
.L_x_26712:
        /* <DEDUP_REMOVED lines=61> */
.L_x_26710:
[----:B------:R-:W-:Y:S05]  /*1e050*/  BSYNC.RECONVERGENT B1 ;  /* 0x0000000000017941 */ /* 0x000fea0003800200 */
.L_x_26709:
        /* <DEDUP_REMOVED lines=16> */
.L_x_26716:
        /* <DEDUP_REMOVED lines=13> */
.L_x_26718:
[----:B------:R-:W-:Y:S05]  /*1e230*/  BSYNC.RECONVERGENT B2 ;  /* 0x0000000000027941 */ /* 0x000fea0003800200 */
.L_x_26717:
        /* <DEDUP_REMOVED lines=61> */
.L_x_26715:
[----:B------:R-:W-:Y:S05]  /*1e610*/  BSYNC.RECONVERGENT B1 ;  /* 0x0000000000017941 */ /* 0x000fea0003800200 */
.L_x_26714:
        /* <DEDUP_REMOVED lines=16> */
.L_x_26698:
        /* <DEDUP_REMOVED lines=24> */
.L_x_26719:
[----:B01----:R-:W-:Y:S01]  /*1e8a0*/  IMAD.MOV.U32 R168, RZ, RZ, R170 ;  /* 0x000000ffffa87224 */ /* 0x003fe200078e00aa */
[----:B------:R-:W-:-:S07]  /*1e8b0*/  IADD3 R0, PT, PT, R0, 0x100, RZ ;  /* 0x0000010000007810 */ /* 0x000fce0007ffe0ff */
.L_x_26656:
[----:B------:R-:W-:Y:S05]  /*1e8c0*/  BSYNC.RECONVERGENT B0 ;  /* 0x0000000000007941 */ /* 0x000fea0003800200 */
.L_x_26655:
        /* <DEDUP_REMOVED lines=35> */
.L_x_26725:
        /* <DEDUP_REMOVED lines=13> */
.L_x_26727:
[----:B------:R-:W-:Y:S05]  /*1ebd0*/  BSYNC.RECONVERGENT B2 ;  /* 0x0000000000027941 */ /* 0x000fea0003800200 */
.L_x_26726:
        /* <DEDUP_REMOVED lines=60> */
.L_x_26724:
[----:B------:R-:W-:Y:S05]  /*1efa0*/  BSYNC.RECONVERGENT B1 ;  /* 0x0000000000017941 */ /* 0x000fea0003800200 */
.L_x_26723:
        /* <DEDUP_REMOVED lines=20> */
.L_x_26730:
        /* <DEDUP_REMOVED lines=13> */
.L_x_26732:
[----:B------:R-:W-:Y:S05]  /*1f1c0*/  BSYNC.RECONVERGENT B2 ;  /* 0x0000000000027941 */ /* 0x000fea0003800200 */
.L_x_26731:
        /* <DEDUP_REMOVED lines=61> */
.L_x_26729:
[----:B------:R-:W-:Y:S05]  /*1f5a0*/  BSYNC.RECONVERGENT B1 ;  /* 0x0000000000017941 */ /* 0x000fea0003800200 */
.L_x_26728:
        /* <DEDUP_REMOVED lines=15> */
.L_x_26735:
        /* <DEDUP_REMOVED lines=13> */
.L_x_26737:
[----:B------:R-:W-:Y:S05]  /*1f770*/  BSYNC.RECONVERGENT B2 ;  /* 0x0000000000027941 */ /* 0x000fea0003800200 */
.L_x_26736:
        /* <DEDUP_REMOVED lines=61> */
.L_x_26734:
[----:B------:R-:W-:Y:S05]  /*1fb50*/  BSYNC.RECONVERGENT B1 ;  /* 0x0000000000017941 */ /* 0x000fea0003800200 */
.L_x_26733:
        /* <DEDUP_REMOVED lines=17> */
.L_x_26740:
        /* <DEDUP_REMOVED lines=13> */
.L_x_26742:
[----:B------:R-:W-:Y:S05]  /*1fd40*/  BSYNC.RECONVERGENT B2 ;  /* 0x0000000000027941 */ /* 0x000fea0003800200 */
.L_x_26741:
        /* <DEDUP_REMOVED lines=61> */
.L_x_26739:
[----:B------:R-:W-:Y:S05]  /*20120*/  BSYNC.RECONVERGENT B1 ;  /* 0x0000000000017941 */ /* 0x000fea0003800200 */
.L_x_26738:
        /* <DEDUP_REMOVED lines=15> */
.L_x_26745:
        /* <DEDUP_REMOVED lines=13> */
.L_x_26747:
[----:B------:R-:W-:Y:S05]  /*202f0*/  BSYNC.RECONVERGENT B2 ;  /* 0x0000000000027941 */ /* 0x000fea0003800200 */
.L_x_26746:
        /* <DEDUP_REMOVED lines=61> */
.L_x_26744:
[----:B------:R-:W-:Y:S05]  /*206d0*/  BSYNC.RECONVERGENT B1 ;  /* 0x0000000000017941 */ /* 0x000fea0003800200 */
.L_x_26743:
        /* <DEDUP_REMOVED lines=17> */
.L_x_26750:
        /* <DEDUP_REMOVED lines=13> */
.L_x_26752:
[----:B------:R-:W-:Y:S05]  /*208c0*/  BSYNC.RECONVERGENT B2 ;  /* 0x0000000000027941 */ /* 0x000fea0003800200 */
.L_x_26751:
        /* <DEDUP_REMOVED lines=61> */
.L_x_26749:
[----:B------:R-:W-:Y:S05]  /*20ca0*/  BSYNC.RECONVERGENT B1 ;  /* 0x0000000000017941 */ /* 0x000fea0003800200 */
.L_x_26748:
        /* <DEDUP_REMOVED lines=15> */
.L_x_26755:
        /* <DEDUP_REMOVED lines=13> */
.L_x_26757:
[----:B------:R-:W-:Y:S05]  /*20e70*/  BSYNC.RECONVERGENT B2 ;  /* 0x0000000000027941 */ /* 0x000fea0003800200 */
.L_x_26756:
        /* <DEDUP_REMOVED lines=61> */
.L_x_26754:
[----:B------:R-:W-:Y:S05]  /*21250*/  BSYNC.RECONVERGENT B1 ;  /* 0x0000000000017941 */ /* 0x000fea0003800200 */
.L_x_26753:
        /* <DEDUP_REMOVED lines=17> */
.L_x_26760:
        /* <DEDUP_REMOVED lines=15> */
.L_x_26762:
[----:B------:R-:W-:Y:S05]  /*21460*/  BSYNC.RECONVERGENT B2 ;  /* 0x0000000000027941 */ /* 0x000fea0003800200 */
.L_x_26761:
        /* <DEDUP_REMOVED lines=61> */
.L_x_26759:
[----:B------:R-:W-:Y:S05]  /*21840*/  BSYNC.RECONVERGENT B1 ;  /* 0x0000000000017941 */ /* 0x000fea0003800200 */
.L_x_26758:
        /* <DEDUP_REMOVED lines=34> */
.L_x_26722:
        /* <DEDUP_REMOVED lines=16> */
.L_x_26766:
        /* <DEDUP_REMOVED lines=13> */
.L_x_26768:
[----:B------:R-:W-:Y:S05]  /*21c40*/  BSYNC.RECONVERGENT B2 ;  /* 0x0000000000027941 */ /* 0x000fea0003800200 */
.L_x_26767:
        /* <DEDUP_REMOVED lines=61> */
.L_x_26765:
[----:B------:R-:W-:Y:S05]  /*22020*/  BSYNC.RECONVERGENT B1 ;  /* 0x0000000000017941 */ /* 0x000fea0003800200 */
.L_x_26764:
        /* <DEDUP_REMOVED lines=18> */
.L_x_26771:
        /* <DEDUP_REMOVED lines=13> */
.L_x_26773:
[----:B------:R-:W-:Y:S05]  /*22220*/  BSYNC.RECONVERGENT B2 ;  /* 0x0000000000027941 */ /* 0x000fea0003800200 */
.L_x_26772:
        /* <DEDUP_REMOVED lines=61> */
.L_x_26770:
[----:B------:R-:W-:Y:S05]  /*22600*/  BSYNC.RECONVERGENT B1 ;  /* 0x0000000000017941 */ /* 0x000fea0003800200 */
.L_x_26769:
        /* <DEDUP_REMOVED lines=16> */
.L_x_26776:
        /* <DEDUP_REMOVED lines=13> */
.L_x_26778:
[----:B------:R-:W-:Y:S05]  /*227e0*/  BSYNC.RECONVERGENT B2 ;  /* 0x0000000000027941 */ /* 0x000fea0003800200 */
.L_x_26777:
        /* <DEDUP_REMOVED lines=61> */
.L_x_26775:
[----:B------:R-:W-:Y:S05]  /*22bc0*/  BSYNC.RECONVERGENT B1 ;  /* 0x0000000000017941 */ /* 0x000fea0003800200 */
.L_x_26774:
        /* <DEDUP_REMOVED lines=16> */
.L_x_26781:
        /* <DEDUP_REMOVED lines=13> */
.L_x_26783:
[----:B------:R-:W-:Y:S05]  /*22da0*/  BSYNC.RECONVERGENT B2 ;  /* 0x0000000000027941 */ /* 0x000fea0003800200 */
.L_x_26782:
        /* <DEDUP_REMOVED lines=61> */
.L_x_26780:
[----:B------:R-:W-:Y:S05]  /*23180*/  BSYNC.RECONVERGENT B1 ;  /* 0x0000000000017941 */ /* 0x000fea0003800200 */
.L_x_26779:
        /* <DEDUP_REMOVED lines=16> */
.L_x_26763:
        /* <DEDUP_REMOVED lines=8> */
[----:B------:R-:W-:Y:S02]  /*23310*/  IMAD.MOV.U32 R168, RZ, RZ, R170 ;  /* 0x000000ffffa87224 */ /* 0x000fe400078e00aa */
[----:B0-----:R-:W-:-:S05]  /*23320*/  IMAD.WIDE.U32 R172, R0, 0x10, R172 ;  /* 0x0000001000ac7825 */ /* 0x001fca00078e00ac */
[----:B------:R0:W-:Y:S01]  /*23330*/  STG.E.128 desc[UR6][R172.64], R148 ;  /* 0x00000094ac007986 */ /* 0x0001e2000c101d06 */
[----:B-1----:R-:W-:-:S05]  /*23340*/  IMAD.WIDE.U32 R174, R0, 0x4, R174 ;  /* 0x0000000400ae7825 */ /* 0x002fca00078e00ae */
[----:B------:R0:W-:Y:S01]  /*23350*/  STG.E desc[UR6][R174.64], R177 ;  /* 0x000000b1ae007986 */ /* 0x0001e2000c101906 */
[----:B------:R-:W-:Y:S05]  /*23360*/  @!P0 BRA `(.L_x_26721) ;  /* 0x00000000002c8947 */ /* 0x000fea0003800000 */
[----:B------:R-:W1:Y:S01]  /*23370*/  LDC.64 R170, c[0x0][0x3b8] ;  /* 0x0000ee00ffaa7b82 */ /* 0x000e620000000a00 */
[----:B0-----:R-:W-:Y:S02]  /*23380*/  SHF.L.U32 R172, R166, 0x10, RZ ;  /* 0x00000010a6ac7819 */ /* 0x001fe400000006ff */
[----:B------:R-:W-:Y:S02]  /*23390*/  LOP3.LUT R169, R167, 0xffff, RZ, 0xc0, !PT ;  /* 0x0000ffffa7a97812 */ /* 0x000fe400078ec0ff */
[----:B------:R-:W-:Y:S02]  /*233a0*/  LOP3.LUT R172, R172, 0xff0000, RZ, 0xc0, !PT ;  /* 0x00ff0000acac7812 */ /* 0x000fe400078ec0ff */
[----:B------:R-:W-:-:S03]  /*233b0*/  LOP3.LUT R174, R165, 0xff, RZ, 0xc0, !PT ;  /* 0x000000ffa5ae7812 */ /* 0x000fc600078ec0ff */
[----:B------:R-:W-:Y:S01]  /*233c0*/  IMAD R169, R169, 0x1000000, R172 ;  /* 0x01000000a9a97824 */ /* 0x000fe200078e02ac */
[----:B------:R-:W-:-:S04]  /*233d0*/  LOP3.LUT R172, R164, 0xff, RZ, 0xc0, !PT ;  /* 0x000000ffa4ac7812 */ /* 0x000fc800078ec0ff */
[----:B------:R-:W-:-:S05]  /*233e0*/  LEA R169, R174, R169, 0x8 ;  /* 0x000000a9aea97211 */ /* 0x000fca00078e40ff */
[----:B------:R-:W-:Y:S02]  /*233f0*/  IMAD.IADD R169, R169, 0x1, R172 ;  /* 0x00000001a9a97824 */ /* 0x000fe400078e02ac */
[----:B-1----:R-:W-:-:S05]  /*23400*/  IMAD.WIDE.U32 R170, R0, 0x4, R170 ;  /* 0x0000000400aa7825 */ /* 0x002fca00078e00aa */
[----:B------:R1:W-:Y:S02]  /*23410*/  STG.E desc[UR6][R170.64], R169 ;  /* 0x000000a9aa007986 */ /* 0x0003e4000c101906 */
.L_x_26721:
[----:B------:R-:W-:Y:S05]  /*23420*/  BSYNC.RECONVERGENT B0 ;  /* 0x0000000000007941 */ /* 0x000fea0003800200 */
.L_x_26720:
[----:B------:R-:W-:Y:S01]  /*23430*/  FADD.FTZ R0, RZ, R124 ;  /* 0x0000007cff007221 */ /* 0x000fe20000010000 */
[C---:B------:R-:W-:Y:S01]  /*23440*/  ISETP.GE.U32.AND P0, PT, R152.reuse, 0x100, PT ;  /* 0x000001009800780c */ /* 0x040fe20003f06070 */
[----:B------:R-:W-:Y:S01]  /*23450*/  BSSY.RECONVERGENT B0, `(.L_x_26784) ;  /* 0x000007d000007945 */ /* 0x000fe20003800200 */
[C---:B------:R-:W-:Y:S01]  /*23460*/  ISETP.GT.U32.AND P1, PT, R152.reuse, 0x1ff, PT ;  /* 0x000001ff9800780c */ /* 0x040fe20003f24070 */
[----:B-1----:R-:W-:Y:S01]  /*23470*/  FADD.FTZ R169, R125, R0 ;  /* 0x000000007da97221 */ /* 0x002fe20000010000 */
[C---:B------:R-:W-:Y:S01]  /*23480*/  ISETP.GT.U32.AND P2, PT, R152.reuse, 0x2ff, PT ;  /* 0x000002ff9800780c */ /* 0x040fe20003f44070 */
[----:B------:R-:W-:Y:S01]  /*23490*/  HFMA2 R178, -RZ, RZ, 0, 0 ;  /* 0x00000000ffb27431 */ /* 0x000fe200000001ff */
        /* <DEDUP_REMOVED lines=31> */
[----:B------:R-:W1:Y:S02]  /*23690*/  SHFL.BFLY PT, R0, R169, 0x1, 0x1f ;  /* 0x0c201f00a9007f89 */ /* 0x000e6400000e0000 */
[----:B-1----:R-:W-:-:S05]  /*236a0*/  FADD.FTZ R171, R169, R0 ;  /* 0x00000000a9ab7221 */ /* 0x002fca0000010000 */
        /* <DEDUP_REMOVED lines=87> */
.L_x_26785:
[----:B------:R-:W-:Y:S05]  /*23c20*/  BSYNC.RECONVERGENT B0 ;  /* 0x0000000000007941 */ /* 0x000fea0003800200 */
.L_x_26784:
        /* <DEDUP_REMOVED lines=12> */
[----:B------:R0:W1:Y:S03]  /*23cf0*/  LDS.64 R170, [R169+UR4] ;  /* 0x00000004a9aa7984 */ /* 0x0000660008000a00 */
.L_x_26787:
[----:B------:R-:W-:Y:S05]  /*23d00*/  BSYNC.RECONVERGENT B0 ;  /* 0x0000000000007941 */ /* 0x000fea0003800200 */
.L_x_26786:
[----:B0-----:R-:W0:Y:S01]  /*23d10*/  SHFL.DOWN PT, R169, R178, 0x4, 0x1f ;  /* 0x08801f00b2a97f89 */ /* 0x001e2200000e0000 */
[----:B------:R-:W-:Y:S01]  /*23d20*/  I2FP.F32.S32 R177, R178 ;  /* 0x000000b200b17245 */ /* 0x000fe20000201400 */
[----:B------:R-:W-:Y:S01]  /*23d30*/  BSSY.RECONVERGENT B0, `(.L_x_26788) ;  /* 0x0000059000007945 */ /* 0x000fe20003800200 */
[----:B------:R-:W-:Y:S01]  /*23d40*/  ISETP.NE.AND P1, PT, RZ, UR13, PT ;  /* 0x0000000dff007c0c */ /* 0x000fe2000bf25270 */
[----:B-1----:R-:W1:Y:S01]  /*23d50*/  SHFL.DOWN PT, R173, R170, 0x4, 0x1f ;  /* 0x08801f00aaad7f89 */ /* 0x002e6200000e0000 */
[----:B0-----:R-:W-:Y:S01]  /*23d60*/  IMAD.IADD R172, R169, 0x1, R178 ;  /* 0x00000001a9ac7824 */ /* 0x001fe200078e02b2 */
[----:B------:R-:W-:-:S04]  /*23d70*/  I2FP.F32.S32 R176, R169 ;  /* 0x000000a900b07245 */ /* 0x000fc80000201400 */
[----:B------:R-:W-:Y:S01]  /*23d80*/  I2FP.F32.S32 R174, R172 ;  /* 0x000000ac00ae7245 */ /* 0x000fe20000201400 */
[----:B------:R-:W0:Y:S01]  /*23d90*/  SHFL.DOWN PT, R169, R172, 0x2, 0x1f ;  /* 0x08401f00aca97f89 */ /* 0x000e2200000e0000 */
[----:B-1----:R-:W-:Y:S02]  /*23da0*/  FMUL.FTZ R182, R173, R176 ;  /* 0x000000b0adb67220 */ /* 0x002fe40000410000 */
[----:B------:R-:W1:Y:S02]  /*23db0*/  MUFU.RCP R175, R174 ;  /* 0x000000ae00af7308 */ /* 0x000e640000001000 */
        /* <DEDUP_REMOVED lines=14> */
[----:B------:R-:W-:-:S04]  /*23ea0*/  FFMA.FTZ R169, R174, R179, R169 ;  /* 0x000000b3aea97223 */ /* 0x000fc800000100a9 */
[----:B--2---:R-:W-:Y:S01]  /*23eb0*/  FMUL.FTZ R186, R184, R169 ;  /* 0x000000a9b8ba7220 */ /* 0x004fe20000410000 */
[----:B-1----:R-:W-:Y:S01]  /*23ec0*/  IMAD.IADD R169, R182, 0x1, R187 ;  /* 0x00000001b6a97824 */ /* 0x002fe200078e02bb */
        /* <DEDUP_REMOVED lines=10> */
[----:B------:R-:W-:-:S04]  /*23f70*/  FMUL.FTZ R186, R183, R186 ;  /* 0x000000bab7ba7220 */ /* 0x000fc80000410000 */
[----:B------:R-:W-:Y:S01]  /*23f80*/  FMUL.FTZ R186, R186, R187 ;  /* 0x000000bbbaba7220 */ /* 0x000fe20000410000 */
[C---:B0-----:R-:W-:Y:S01]  /*23f90*/  FMUL.FTZ R172, R193.reuse, R193 ;  /* 0x000000c1c1ac7220 */ /* 0x041fe20000410000 */
[----:B------:R-:W-:-:S04]  /*23fa0*/  FSEL R169, R193, RZ, !P1 ;  /* 0x000000ffc1a97208 */ /* 0x000fc80004800000 */
[----:B------:R-:W-:Y:S02]  /*23fb0*/  FSEL R191, R172, RZ, P1 ;  /* 0x000000ffacbf7208 */ /* 0x000fe40000800000 */
[----:B------:R-:W0:Y:S01]  /*23fc0*/  SHFL.DOWN PT, R172, R171, 0x4, 0x1f ;  /* 0x08801f00abac7f89 */ /* 0x000e2200000e0000 */
[----:B------:R-:W-:Y:S01]  /*23fd0*/  ISETP.NE.AND P1, PT, R0, RZ, PT ;  /* 0x000000ff0000720c */ /* 0x000fe20003f25270 */
[----:B0-----:R-:W-:-:S04]  /*23fe0*/  FADD.FTZ R172, R172, R171 ;  /* 0x000000abacac7221 */ /* 0x001fc80000010000 */
[----:B------:R-:W-:Y:S01]  /*23ff0*/  FFMA.FTZ R170, R175, R170, R172 ;  /* 0x000000aaafaa7223 */ /* 0x000fe200000100ac */
[----:B------:R-:W-:-:S04]  /*24000*/  FMUL.FTZ R175, R178, R178 ;  /* 0x000000b2b2af7220 */ /* 0x000fc80000410000 */
[----:B------:R-:W0:Y:S01]  /*24010*/  SHFL.DOWN PT, R173, R170, 0x2, 0x1f ;  /* 0x08401f00aaad7f89 */ /* 0x000e2200000e0000 */
[----:B------:R-:W-:-:S04]  /*24020*/  FMUL.FTZ R175, R174, R175 ;  /* 0x000000afaeaf7220 */ /* 0x000fc80000410000 */
[----:B------:R-:W-:Y:S01]  /*24030*/  FMUL.FTZ R175, R175, R185 ;  /* 0x000000b9afaf7220 */ /* 0x000fe20000410000 */
        /* <DEDUP_REMOVED lines=17> */
[----:B------:R-:W0:Y:S01]  /*24150*/  LDC.64 R182, c[0x0][0x428] ;  /* 0x00010a00ffb67b82 */ /* 0x000e220000000a00 */
[--C-:B-1----:R-:W-:Y:S01]  /*24160*/  FADD.FTZ R173, R125, -R169.reuse ;  /* 0x800000a97dad7221 */ /* 0x102fe20000010000 */
        /* <DEDUP_REMOVED lines=8> */
[C---:B------:R-:W-:Y:S01]  /*241f0*/  FFMA.FTZ R173, R174.reuse, R5, R73 ;  /* 0x00000005aead7223 */ /* 0x040fe20000010049 */
[----:B------:R-:W-:Y:S01]  /*24200*/  FFMA.FTZ R177, R174, R9, R97 ;  /* 0x00000009aeb17223 */ /* 0x000fe20000010061 */
[C---:B------:R-:W-:Y:S01]  /*24210*/  FFMA.FTZ R174, R175.reuse, R6, R74 ;  /* 0x00000006afae7223 */ /* 0x040fe2000001004a */
[----:B------:R-:W-:Y:S01]  /*24220*/  FFMA.FTZ R178, R175, R10, R98 ;  /* 0x0000000aafb27223 */ /* 0x000fe20000010062 */
[C---:B------:R-:W-:Y:S01]  /*24230*/  FFMA.FTZ R172, R171.reuse, R4, R72 ;  /* 0x00000004abac7223 */ /* 0x040fe20000010048 */
[C---:B------:R-:W-:Y:S01]  /*24240*/  FFMA.FTZ R175, R186.reuse, R7, R75 ;  /* 0x00000007baaf7223 */ /* 0x040fe2000001004b */
[----:B------:R-:W-:Y:S01]  /*24250*/  FFMA.FTZ R176, R171, R8, R96 ;  /* 0x00000008abb07223 */ /* 0x000fe20000010060 */
[----:B------:R-:W-:Y:S01]  /*24260*/  FFMA.FTZ R179, R186, R11, R99 ;  /* 0x0000000bbab37223 */ /* 0x000fe20000010063 */
[----:B0-----:R-:W-:-:S05]  /*24270*/  IMAD.WIDE.U32 R182, R159, 0x10, R182 ;  /* 0x000000109fb67825 */ /* 0x001fca00078e00b6 */
[----:B------:R0:W-:Y:S01]  /*24280*/  STG.E.128 desc[UR6][R182.64], R172 ;  /* 0x000000acb6007986 */ /* 0x0001e2000c101d06 */
[C---:B-1----:R-:W-:Y:S01]  /*24290*/  IMAD.WIDE.U32 R184, R159.reuse, 0x10, R184 ;  /* 0x000000109fb87825 */ /* 0x042fe200078e00b8 */
[----:B------:R-:W-:-:S04]  /*242a0*/  IADD3 R159, PT, PT, R159, 0x100, RZ ;  /* 0x000001009f9f7810 */ /* 0x000fc80007ffe0ff */
[----:B------:R0:W-:Y:S03]  /*242b0*/  STG.E.128 desc[UR6][R184.64], R176 ;  /* 0x000000b0b8007986 */ /* 0x0001e6000c101d06 */
.L_x_26789:
[----:B------:R-:W-:Y:S05]  /*242c0*/  BSYNC.RECONVERGENT B0 ;  /* 0x0000000000007941 */ /* 0x000fea0003800200 */
.L_x_26788:
[----:B------:R-:W-:Y:S01]  /*242d0*/  LOP3.LUT P0, RZ, R180, 0x80, RZ, 0xc0, !PT ;  /* 0x00000080b4ff7812 */ /* 0x000fe2000780c0ff */
        /* <DEDUP_REMOVED lines=12> */
[----:B------:R-:W-:Y:S01]  /*243a0*/  FFMA.FTZ R177, R178, R17, R93 ;  /* 0x00000011b2b17223 */ /* 0x000fe2000001005d */
[----:B------:R-:W-:Y:S01]  /*243b0*/  FFMA.FTZ R176, R171, R16, R92 ;  /* 0x00000010abb07223 */ /* 0x000fe2000001005c */
[----:B0-----:R-:W-:-:S04]  /*243c0*/  IMAD.WIDE.U32 R182, R159, 0x10, R172 ;  /* 0x000000109fb67825 */ /* 0x001fc800078e00ac */
[----:B------:R-:W-:Y:S01]  /*243d0*/  FFMA.FTZ R173, R178, R13, R69 ;  /* 0x0000000db2ad7223 */ /* 0x000fe20000010045 */
[----:B------:R-:W-:Y:S01]  /*243e0*/  FFMA.FTZ R172, R171, R12, R68 ;  /* 0x0000000cabac7223 */ /* 0x000fe20000010044 */
[----:B------:R-:W-:Y:S01]  /*243f0*/  FFMA.FTZ R178, R179, R18, R94 ;  /* 0x00000012b3b27223 */ /* 0x000fe2000001005e */
[----:B-1----:R-:W-:-:S04]  /*24400*/  IMAD.WIDE.U32 R184, R159, 0x10, R174 ;  /* 0x000000109fb87825 */ /* 0x002fc800078e00ae */
[----:B------:R-:W-:Y:S01]  /*24410*/  FFMA.FTZ R174, R179, R14, R70 ;  /* 0x0000000eb3ae7223 */ /* 0x000fe20000010046 */
[C---:B------:R-:W-:Y:S01]  /*24420*/  FFMA.FTZ R175, R186.reuse, R15, R71 ;  /* 0x0000000fbaaf7223 */ /* 0x040fe20000010047 */
[----:B------:R-:W-:Y:S01]  /*24430*/  FFMA.FTZ R179, R186, R19, R95 ;  /* 0x00000013bab37223 */ /* 0x000fe2000001005f */
[----:B------:R-:W-:-:S03]  /*24440*/  VIADD R159, R159, 0x100 ;  /* 0x000001009f9f7836 */ /* 0x000fc60000000000 */
[----:B------:R2:W-:Y:S04]  /*24450*/  STG.E.128 desc[UR6][R182.64], R172 ;  /* 0x000000acb6007986 */ /* 0x0005e8000c101d06 */
[----:B------:R2:W-:Y:S02]  /*24460*/  STG.E.128 desc[UR6][R184.64], R176 ;  /* 0x000000b0b8007986 */ /* 0x0005e4000c101d06 */
.L_x_26791:
[----:B------:R-:W-:Y:S05]  /*24470*/  BSYNC.RECONVERGENT B0 ;  /* 0x0000000000007941 */ /* 0x000fea0003800200 */
.L_x_26790:
[----:B------:R-:W-:Y:S01]  /*24480*/  LOP3.LUT P0, RZ, R180, 0x40, RZ, 0xc0, !PT ;  /* 0x00000040b4ff7812 */ /* 0x000fe2000780c0ff */
        /* <DEDUP_REMOVED lines=25> */
.L_x_26793:
[----:B------:R-:W-:Y:S05]  /*24620*/  BSYNC.RECONVERGENT B0 ;  /* 0x0000000000007941 */ /* 0x000fea0003800200 */
.L_x_26792:
[----:B------:R-:W-:Y:S01]  /*24630*/  LOP3.LUT P0, RZ, R180, 0x10, RZ, 0xc0, !PT ;  /* 0x00000010b4ff7812 */ /* 0x000fe2000780c0ff */
[----:B------:R-:W-:-:S12]  /*24640*/  BSSY.RECONVERGENT B0, `(.L_x_26794) ;  /* 0x0000019000007945 */ /* 0x000fd80003800200 */
        /* <DEDUP_REMOVED lines=24> */
.L_x_26795:
[----:B------:R-:W-:Y:S05]  /*247d0*/  BSYNC.RECONVERGENT B0 ;  /* 0x0000000000007941 */ /* 0x000fea0003800200 */
.L_x_26794:
[----:B------:R-:W-:Y:S01]  /*247e0*/  LOP3.LUT P0, RZ, R180, 0x8, RZ, 0xc0, !PT ;  /* 0x00000008b4ff7812 */ /* 0x000fe2000780c0ff */
        /* <DEDUP_REMOVED lines=25> */
.L_x_26797:
[----:B------:R-:W-:Y:S05]  /*24980*/  BSYNC.RECONVERGENT B0 ;  /* 0x0000000000007941 */ /* 0x000fea0003800200 */
.L_x_26796:
        /* <DEDUP_REMOVED lines=26> */
.L_x_26799:
[----:B------:R-:W-:Y:S05]  /*24b30*/  BSYNC.RECONVERGENT B0 ;  /* 0x0000000000007941 */ /* 0x000fea0003800200 */
.L_x_26798:
        /* <DEDUP_REMOVED lines=15> */
[----:B------:R-:W-:Y:S01]  /*24c30*/  FFMA.FTZ R176, R169, R100, R112 ;  /* 0x00000064a9b07223 */ /* 0x000fe20000010070 */
[----:B------:R-:W-:Y:S01]  /*24c40*/  FFMA.FTZ R179, R184, R103, R115 ;  /* 0x00000067b8b37223 */ /* 0x000fe20000010073 */
[----:B0-----:R-:W-:-:S04]  /*24c50*/  IMAD.WIDE.U32 R170, R159, 0x10, R172 ;  /* 0x000000109faa7825 */ /* 0x001fc800078e00ac */
[----:B------:R-:W-:Y:S01]  /*24c60*/  FFMA.FTZ R173, R174, R105, R109 ;  /* 0x00000069aead7223 */ /* 0x000fe2000001006d */
[----:B------:R-:W-:Y:S01]  /*24c70*/  FFMA.FTZ R174, R175, R106, R110 ;  /* 0x0000006aafae7223 */ /* 0x000fe2000001006e */
[----:B------:R-:W-:Y:S01]  /*24c80*/  FFMA.FTZ R172, R169, R104, R108 ;  /* 0x00000068a9ac7223 */ /* 0x000fe2000001006c */
[----:B------:R-:W-:Y:S01]  /*24c90*/  FFMA.FTZ R175, R184, R107, R111 ;  /* 0x0000006bb8af7223 */ /* 0x000fe2000001006f */
[----:B-1----:R-:W-:-:S04]  /*24ca0*/  IMAD.WIDE.U32 R182, R159, 0x10, R182 ;  /* 0x000000109fb67825 */ /* 0x002fc800078e00b6 */
[----:B------:R0:W-:Y:S04]  /*24cb0*/  STG.E.128 desc[UR6][R170.64], R172 ;  /* 0x000000acaa007986 */ /* 0x0001e8000c101d06 */
[----:B------:R0:W-:Y:S02]  /*24cc0*/  STG.E.128 desc[UR6][R182.64], R176 ;  /* 0x000000b0b6007986 */ /* 0x0001e4000c101d06 */
.L_x_26801:
[----:B------:R-:W-:Y:S05]  /*24cd0*/  BSYNC.RECONVERGENT B0 ;  /* 0x0000000000007941 */ /* 0x000fea0003800200 */
.L_x_26800:
[----:B01----:R-:W0:Y:S01]  /*24ce0*/  LDC.64 R170, c[0x0][0x380] ;  /* 0x0000e000ffaa7b82 */ /* 0x003e220000000a00 */
[----:B------:R-:W-:Y:S01]  /*24cf0*/  UPLOP3.LUT UP1, UPT, UPT, UPT, UP1, 0x40, 0x4 ;  /* 0x000000000004789c */ /* 0x000fe20003f2e810 */
[----:B0-----:R-:W-:-:S04]  /*24d00*/  IADD3 R162, PT, PT, R162, R170, RZ ;  /* 0x000000aaa2a27210 */ /* 0x001fc80007ffe0ff */
[----:B------:R-:W-:-:S13]  /*24d10*/  ISETP.GE.AND P0, PT, R162, R171, PT ;  /* 0x000000aba200720c */ /* 0x000fda0003f06270 */
[----:B------:R-:W-:Y:S05]  /*24d20*/  @!P0 BRA `(.L_x_26802) ;  /* 0xfffffdd400a08947 */ /* 0x000fea000383ffff */
[----:B------:R-:W-:Y:S05]  /*24d30*/  EXIT ;  /* 0x000000000000794d */ /* 0x000fea0003800000 */
.L_x_26803:
        /* <DEDUP_REMOVED lines=12> */
.L_x_27920:


//--------------------- .text._ZN10layer_norm31ln_parallel_residual_fwd_kernelINS_13Kernel_traitsIfffffjLj7168ELj1ELj1ELj8ELj16ENS_18Kernel_traits_baseILj7168EfffffjLj256EEEEELb1ELb0ELb1EEEvNS_9FwdParamsE --------------------------
	.section	.text._ZN10layer_norm31ln_parallel_residual_fwd_kernelINS_13Kernel_traitsIfffffjLj7168ELj1ELj1ELj8ELj16ENS_18Kernel_traits_baseILj7168EfffffjLj256EEEEELb1ELb0ELb1EEEvNS_9FwdParamsE,"ax",@progbits
	.align	128
        .global         _ZN10layer_norm31ln_parallel_residual_fwd_kernelINS_13Kernel_traitsIfffffjLj7168ELj1ELj1ELj8ELj16ENS_18Kernel_traits_baseILj7168EfffffjLj256EEEEELb1ELb0ELb1EEEvNS_9FwdParamsE
        .type           _ZN10layer_norm31ln_parallel_residual_fwd_kernelINS_13Kernel_traitsIfffffjLj7168ELj1ELj1ELj8ELj16ENS_18Kernel_traits_baseILj7168EfffffjLj256EEEEELb1ELb0ELb1EEEvNS_9FwdParamsE,@function
        .size           _ZN10layer_norm31ln_parallel_residual_fwd_kernelINS_13Kernel_traitsIfffffjLj7168ELj1ELj1ELj8ELj16ENS_18Kernel_traits_baseILj7168EfffffjLj256EEEEELb1ELb0ELb1EEEvNS_9FwdParamsE,(.L_x_27921 - _ZN10layer_norm31ln_parallel_residual_fwd_kernelINS_13Kernel_traitsIfffffjLj7168ELj1ELj1ELj8ELj16ENS_18Kernel_traits_baseILj7168EfffffjLj256EEEEELb1ELb0ELb1EEEvNS_9FwdParamsE)
        .other          _ZN10layer_norm31ln_parallel_residual_fwd_kernelINS_13Kernel_traitsIfffffjLj7168ELj1ELj1ELj8ELj16ENS_18Kernel_traits_baseILj7168EfffffjLj256EEEEELb1ELb0ELb1EEEvNS_9FwdParamsE,@"STO_CUDA_ENTRY STV_DEFAULT"
_ZN10layer_norm31ln_parallel_residual_fwd_kernelINS_13Kernel_traitsIfffffjLj7168ELj1ELj1ELj8ELj16ENS_18Kernel_traits_baseILj7168EfffffjLj256EEEEELb1ELb0ELb1EEEvNS_9FwdParamsE:
.text._ZN10layer_norm31ln_parallel_residual_fwd_kernelINS_13Kernel_traitsIfffffjLj7168ELj1ELj1ELj8ELj16ENS_18Kernel_traits_baseILj7168EfffffjLj256EEEEELb1ELb0ELb1EEEvNS_9FwdParamsE:
        /* <DEDUP_REMOVED lines=53> */
[C---:B0-----:R-:W-:Y:S01]  /*0350*/  IMAD.WIDE.U32 R92, R0.reuse, 0x10, R92 ;  /* 0x00000010005c7825 */ /* 0x041fe200078e005c */
[----:B------:R-:W-:Y:S02]  /*0360*/  CS2R R114, SRZ ;  /* 0x0000000000727805 */ /* 0x000fe4000001ff00 */
[----:B------:R-:W-:Y:S02]  /*0370*/  CS2R R112, SRZ ;  /* 0x0000000000707805 */ /* 0x000fe4000001ff00 */
[----:B------:R-:W5:Y:S01]  /*0380*/  LDG.E.128 R32, desc[UR8][R92.64] ;  /* 0x000000085c207981 */ /* 0x000f62000c1e1d00 */
[----:B-1----:R-:W-:-:S03]  /*0390*/  IMAD.WIDE.U32 R96, R0, 0x10, R96 ;  /* 0x0000001000607825 */ /* 0x002fc600078e0060 */
[----:B------:R-:W5:Y:S04]  /*03a0*/  LDG.E.128 R36, desc[UR8][R92.64+0x1000] ;  /* 0x001000085c247981 */ /* 0x000f68000c1e1d00 */
[----:B------:R-:W5:Y:S04]  /*03b0*/  LDG.E.128 R40, desc[UR8][R92.64+0x2000] ;  /* 0x002000085c287981 */ /* 0x000f68000c1e1d00 */
        /* <DEDUP_REMOVED lines=14> */
.L_x_26805:
        /* <DEDUP_REMOVED lines=28> */
.L_x_26804:
        /* <DEDUP_REMOVED lines=41> */
.L_x_26807:
[----:B------:R-:W0:Y:S08]  /*08f0*/  LDC.64 R4, c[0x0][0x3d0] ;  /* 0x0000f400ff047b82 */ /* 0x000e300000000a00 */
[----:B------:R-:W1:Y:S08]  /*0900*/  LDC.64 R6, c[0x0][0x438] ;  /* 0x00010e00ff067b82 */ /* 0x000e700000000a00 */
[----:B------:R-:W2:Y:S01]  /*0910*/  LDC.64 R8, c[0x0][0x3d8] ;  /* 0x0000f600ff087b82 */ /* 0x000ea20000000a00 */
[----:B------:R-:W-:Y:S01]  /*0920*/  CS2R R90, SRZ ;  /* 0x00000000005a7805 */ /* 0x000fe2000001ff00 */
[----:B0-----:R-:W-:Y:S01]  /*0930*/  IMAD.WIDE.U32 R72, R0, 0x10, R4 ;  /* 0x0000001000487825 */ /* 0x001fe200078e0004 */
[----:B------:R-:W-:-:S02]  /*0940*/  CS2R R88, SRZ ;  /* 0x0000000000587805 */ /* 0x000fc4000001ff00 */
[----:B------:R-:W-:Y:S02]  /*0950*/  CS2R R94, SRZ ;  /* 0x00000000005e7805 */ /* 0x000fe4000001ff00 */
[----:B------:R-:W-:Y:S01]  /*0960*/  CS2R R98, SRZ ;  /* 0x0000000000627805 */ /* 0x000fe2000001ff00 */
[----:B------:R-:W5:Y:S01]  /*0970*/  LDG.E.128 R32, desc[UR8][R72.64] ;  /* 0x0000000848207981 */ /* 0x000f62000c1e1d00 */
[----:B-1----:R-:W-:-:S03]  /*0980*/  IMAD.WIDE.U32 R92, R0, 0x10, R6 ;  /* 0x00000010005c7825 */ /* 0x002fc600078e0006 */
[----:B------:R-:W5:Y:S01]  /*0990*/  LDG.E.128 R36, desc[UR8][R72.64+0x1000] ;  /* 0x0010000848247981 */ /* 0x000f62000c1e1d00 */
[----:B------:R-:W-:Y:S02]  /*09a0*/  CS2R R102, SRZ ;  /* 0x0000000000667805 */ /* 0x000fe4000001ff00 */
[----:B------:R-:W-:Y:S01]  /*09b0*/  CS2R R100, SRZ ;  /* 0x0000000000647805 */ /* 0x000fe2000001ff00 */
[----:B------:R-:W5:Y:S01]  /*09c0*/  LDG.E.128 R40, desc[UR8][R72.64+0x2000] ;  /* 0x0020000848287981 */ /* 0x000f62000c1e1d00 */
[----:B--2---:R-:W-:-:S03]  /*09d0*/  IMAD.WIDE.U32 R96, R0, 0x10, R8 ;  /* 0x0000001000607825 */ /* 0x004fc600078e0008 */
[----:B------:R-:W5:Y:S01]  /*09e0*/  LDG.E.128 R44, desc[UR8][R72.64+0x3000] ;  /* 0x00300008482c7981 */ /* 0x000f62000c1e1d00 */
[----:B------:R-:W-:Y:S02]  /*09f0*/  CS2R R106, SRZ ;  /* 0x00000000006a7805 */ /* 0x000fe4000001ff00 */
[----:B------:R-:W-:Y:S01]  /*0a00*/  CS2R R104, SRZ ;  /* 0x0000000000687805 */ /* 0x000fe2000001ff00 */
[----:B------:R-:W5:Y:S01]  /*0a10*/  LDG.E.128 R48, desc[UR8][R72.64+0x4000] ;  /* 0x0040000848307981 */ /* 0x000f62000c1e1d00 */
[----:B------:R-:W-:Y:S02]  /*0a20*/  CS2R R110, SRZ ;  /* 0x00000000006e7805 */ /* 0x000fe4000001ff00 */
[----:B------:R-:W-:Y:S01]  /*0a30*/  CS2R R108, SRZ ;  /* 0x00000000006c7805 */ /* 0x000fe2000001ff00 */
[----:B------:R-:W5:Y:S01]  /*0a40*/  LDG.E.128 R52, desc[UR8][R72.64+0x5000] ;  /* 0x0050000848347981 */ /* 0x000f62000c1e1d00 */
[----:B------:R-:W-:Y:S02]  /*0a50*/  CS2R R114, SRZ ;  /* 0x0000000000727805 */ /* 0x000fe4000001ff00 */
        /* <DEDUP_REMOVED lines=18> */
.L_x_26806:
[----:B------:R-:W1:Y:S08]  /*0b80*/  S2UR UR4, SR_CTAID.X ;  /* 0x00000000000479c3 */ /* 0x000e700000002500 */
[----:B0---4-:R-:W1:Y:S02]  /*0b90*/  LDC R116, c[0x0][0x384] ;  /* 0x0000e100ff747b82 */ /* 0x011e640000000800 */
[----:B-1----:R-:W-:-:S13]  /*0ba0*/  ISETP.LE.AND P0, PT, R116, UR4, PT ;  /* 0x0000000474007c0c */ /* 0x002fda000bf03270 */
[----:B------:R-:W-:Y:S05]  /*0bb0*/  @P0 EXIT ;  /* 0x000000000000094d */ /* 0x000fea0003800000 */
[----:B------:R-:W0:Y:S01]  /*0bc0*/  LDC R153, c[0x0][0x360] ;  /* 0x0000d800ff997b82 */ /* 0x000e220000000800 */
[----:B------:R-:W-:Y:S01]  /*0bd0*/  IMAD.HI.U32 R117, R154, -0x2daee0ad, RZ ;  /* 0xd2511f539a757827 */ /* 0x000fe200078e00ff */
[----:B-----5:R-:W-:Y:S01]  /*0be0*/  IADD3 R120, PT, PT, R2, -0x61c88647, RZ ;  /* 0x9e3779b902787810 */ /* 0x020fe20007ffe0ff */
[----:B------:R-:W1:Y:S01]  /*0bf0*/  LDCU.64 UR6, c[0x0][0x398] ;  /* 0x00007300ff0677ac */ /* 0x000e620008000a00 */
[----:B------:R-:W-:Y:S01]  /*0c00*/  IADD3 R124, PT, PT, R3, -0x126145ec, RZ ;  /* 0xed9eba14037c7810 */ /* 0x000fe20007ffe0ff */
[----:B------:R-:W-:Y:S01]  /*0c10*/  IMAD R122, R154, -0x2daee0ad, RZ ;  /* 0xd2511f539a7a7824 */ /* 0x000fe200078e02ff */
[----:B------:R-:W-:Y:S01]  /*0c20*/  LOP3.LUT R117, R117, R3, RZ, 0x3c, !PT ;  /* 0x0000000375757212 */ /* 0x000fe200078e3cff */
[----:B------:R-:W-:Y:S01]  /*0c30*/  VIADD R123, R3, 0xbb67ae85 ;  /* 0xbb67ae85037b7836 */ /* 0x000fe20000000000 */
[----:B------:R-:W-:Y:S01]  /*0c40*/  LOP3.LUT R164, R164, 0x3, RZ, 0xc0, !PT ;  /* 0x00000003a4a47812 */ /* 0x000fe200078ec0ff */
[----:B------:R-:W-:Y:S01]  /*0c50*/  IMAD.MOV.U32 R149, RZ, RZ, RZ ;  /* 0x000000ffff957224 */ /* 0x000fe200078e00ff */
[----:B------:R-:W-:Y:S01]  /*0c60*/  MOV R150, UR4 ;  /* 0x0000000400967c02 */ /* 0x000fe20008000f00 */
[C---:B------:R-:W-:Y:S01]  /*0c70*/  IMAD.HI.U32 R118, R117.reuse, -0x326172a9, RZ ;  /* 0xcd9e8d5775767827 */ /* 0x040fe200078e00ff */
[----:B------:R-:W2:Y:S03]  /*0c80*/  LDCU UR10, c[0x0][0x388] ;  /* 0x00007100ff0a77ac */ /* 0x000ea60008000800 */
[----:B------:R-:W-:Y:S01]  /*0c90*/  IMAD R117, R117, -0x326172a9, RZ ;  /* 0xcd9e8d5775757824 */ /* 0x000fe200078e02ff */
[----:B------:R-:W3:Y:S01]  /*0ca0*/  LDCU.U8 UR14, c[0x0][0x410] ;  /* 0x00008200ff0e77ac */ /* 0x000ee20008000000 */
[----:B------:R-:W4:Y:S01]  /*0cb0*/  LDCU UR11, c[0x0][0x400] ;  /* 0x00008000ff0b77ac */ /* 0x000f220008000800 */
[----:B0-----:R-:W-:Y:S01]  /*0cc0*/  IMAD R153, R153, UR4, R0 ;  /* 0x0000000499997c24 */ /* 0x001fe2000f8e0200 */
[----:B-1----:R-:W-:Y:S01]  /*0cd0*/  UISETP.NE.U32.AND UP0, UPT, UR6, URZ, UPT ;  /* 0x000000ff0600728c */ /* 0x002fe2000bf05070 */
[----:B------:R-:W0:Y:S02]  /*0ce0*/  LDCU UR6, c[0x0][0x404] ;  /* 0x00008080ff0677ac */ /* 0x000e240008000800 */
[----:B------:R-:W-:Y:S01]  /*0cf0*/  IMAD.HI.U32 R116, R153, -0x326172a9, RZ ;  /* 0xcd9e8d5799747827 */ /* 0x000fe200078e00ff */
[----:B------:R-:W-:-:S03]  /*0d00*/  UISETP.NE.AND.EX UP0, UPT, UR7, URZ, UPT, UP0 ;  /* 0x000000ff0700728c */ /* 0x000fc6000bf05300 */
[----:B------:R-:W-:Y:S01]  /*0d10*/  IMAD R119, R153, -0x326172a9, RZ ;  /* 0xcd9e8d5799777824 */ /* 0x000fe200078e02ff */
[----:B------:R-:W-:Y:S01]  /*0d20*/  LOP3.LUT R116, R155, R116, R2, 0x96, !PT ;  /* 0x000000749b747212 */ /* 0x000fe200078e9602 */
[----:B------:R-:W1:Y:S03]  /*0d30*/  LDCU UR7, c[0x0][0x408] ;  /* 0x00008100ff0777ac */ /* 0x000e660008000800 */
[----:B------:R-:W-:Y:S01]  /*0d40*/  LOP3.LUT R118, R120, R119, R118, 0x96, !PT ;  /* 0x0000007778767212 */ /* 0x000fe200078e9676 */
[----:B------:R-:W-:Y:S01]  /*0d50*/  IMAD.HI.U32 R121, R116, -0x2daee0ad, RZ ;  /* 0xd2511f5374797827 */ /* 0x000fe200078e00ff */
[----:B------:R-:W-:Y:S01]  /*0d60*/  IADD3 R119, PT, PT, R2, 0x3c6ef372, RZ ;  /* 0x3c6ef37202777810 */ /* 0x000fe20007ffe0ff */
[----:B------:R-:W0:Y:S01]  /*0d70*/  LDCU.64 UR12, c[0x0][0x3a0] ;  /* 0x00007400ff0c77ac */ /* 0x000e220008000a00 */
[----:B------:R-:W-:Y:S01]  /*0d80*/  PLOP3.LUT P0, PT, PT, PT, UP0, 0x80, 0x8 ;  /* 0x000000000008781c */ /* 0x000fe20003f0f008 */
[----:B------:R-:W-:Y:S01]  /*0d90*/  IMAD.HI.U32 R120, R118, -0x2daee0ad, RZ ;  /* 0xd2511f5376787827 */ /* 0x000fe200078e00ff */
[----:B------:R-:W-:Y:S01]  /*0da0*/  LOP3.LUT R121, R123, R122, R121, 0x96, !PT ;  /* 0x0000007a7b797212 */ /* 0x000fe200078e9679 */
[----:B------:R-:W-:-:S02]  /*0db0*/  UPLOP3.LUT UP0, UPT, UPT, UPT, UPT, 0x40, 0x4 ;  /* 0x000000000004789c */ /* 0x000fc40003f0e870 */
[----:B------:R-:W-:Y:S02]  /*0dc0*/  IMAD R123, R116, -0x2daee0ad, RZ ;  /* 0xd2511f53747b7824 */ /* 0x000fe400078e02ff */
[----:B------:R-:W-:Y:S02]  /*0dd0*/  VIADD R122, R3, 0x76cf5d0a ;  /* 0x76cf5d0a037a7836 */ /* 0x000fe40000000000 */
[----:B------:R-:W-:-:S03]  /*0de0*/  IMAD.HI.U32 R116, R121, -0x326172a9, RZ ;  /* 0xcd9e8d5779747827 */ /* 0x000fc600078e00ff */
[----:B------:R-:W-:Y:S01]  /*0df0*/  LOP3.LUT R120, R122, R123, R120, 0x96, !PT ;  /* 0x0000007b7a787212 */ /* 0x000fe200078e9678 */
        /* <DEDUP_REMOVED lines=11> */
[----:B------:R-:W-:-:S04]  /*0eb0*/  IMAD.HI.U32 R121, R117, -0x2daee0ad, RZ ;  /* 0xd2511f5375797827 */ /* 0x000fc800078e00ff */
[----:B------:R-:W-:Y:S01]  /*0ec0*/  IMAD.HI.U32 R116, R118, -0x326172a9, RZ ;  /* 0xcd9e8d5776747827 */ /* 0x000fe200078e00ff */
[----:B------:R-:W-:Y:S02]  /*0ed0*/  LOP3.LUT R121, R124, R122, R121, 0x96, !PT ;  /* 0x0000007a7c797212 */ /* 0x000fe400078e9679 */
[----:B------:R-:W-:Y:S01]  /*0ee0*/  IADD3 R122, PT, PT, R3, -0x56f99767, RZ ;  /* 0xa9066899037a7810 */ /* 0x000fe20007ffe0ff */
[----:B------:R-:W-:Y:S02]  /*0ef0*/  VIADD R120, R2, 0x78dde6e4 ;  /* 0x78dde6e402787836 */ /* 0x000fe40000000000 */
[----:B------:R-:W-:Y:S02]  /*0f00*/  IMAD R123, R117, -0x2daee0ad, RZ ;  /* 0xd2511f53757b7824 */ /* 0x000fe400078e02ff */
[----:B------:R-:W-:Y:S01]  /*0f10*/  IMAD R118, R118, -0x326172a9, RZ ;  /* 0xcd9e8d5776767824 */ /* 0x000fe200078e02ff */
[----:B------:R-:W-:Y:S01]  /*0f20*/  LOP3.LUT R116, R120, R119, R116, 0x96, !PT ;  /* 0x0000007778747212 */ /* 0x000fe200078e9674 */
[----:B------:R-:W-:-:S02]  /*0f30*/  VIADD R119, R2, 0x1715609d ;  /* 0x1715609d02777836 */ /* 0x000fc40000000000 */
        /* <DEDUP_REMOVED lines=15> */
[----:B------:R-:W-:-:S03]  /*1030*/  IADD3 R118, PT, PT, R2, 0x5384540f, RZ ;  /* 0x5384540f02767810 */ /* 0x000fc60007ffe0ff */
[----:B------:R-:W-:Y:S01]  /*1040*/  IMAD.HI.U32 R121, R116, -0x2daee0ad, RZ ;  /* 0xd2511f5374797827 */ /* 0x000fe200078e00ff */
[----:B------:R-:W-:Y:S02]  /*1050*/  LOP3.LUT R117, R118, R120, R117, 0x96, !PT ;  /* 0x0000007876757212 */ /* 0x000fe400078e9675 */
[----:B------:R-:W-:Y:S01]  /*1060*/  IADD3 R118, PT, PT, R2, -0xe443238, RZ ;  /* 0xf1bbcdc802767810 */ /* 0x000fe20007ffe0ff */
[----:B------:R-:W-:Y:S02]  /*1070*/  VIADD R123, R3, 0x1fd5c5a3 ;  /* 0x1fd5c5a3037b7836 */ /* 0x000fe40000000000 */
[----:B------:R-:W-:Y:S02]  /*1080*/  IMAD R119, R119, -0x326172a9, RZ ;  /* 0xcd9e8d5777777824 */ /* 0x000fe400078e02ff */
[----:B------:R-:W-:Y:S01]  /*1090*/  IMAD.HI.U32 R120, R117, -0x2daee0ad, RZ ;  /* 0xd2511f5375787827 */ /* 0x000fe200078e00ff */
[----:B------:R-:W-:-:S03]  /*10a0*/  LOP3.LUT R121, R123, R122, R121, 0x96, !PT ;  /* 0x0000007a7b797212 */ /* 0x000fc600078e9679 */
[----:B------:R-:W-:Y:S02]  /*10b0*/  IMAD R123, R116, -0x2daee0ad, RZ ;  /* 0xd2511f53747b7824 */ /* 0x000fe400078e02ff */
[----:B------:R-:W-:Y:S02]  /*10c0*/  VIADD R122, R3, 0xdb3d7428 ;  /* 0xdb3d7428037a7836 */ /* 0x000fe40000000000 */
[----:B------:R-:W-:-:S03]  /*10d0*/  IMAD.HI.U32 R116, R121, -0x326172a9, RZ ;  /* 0xcd9e8d5779747827 */ /* 0x000fc600078e00ff */
[----:B------:R-:W-:Y:S01]  /*10e0*/  LOP3.LUT R120, R122, R123, R120, 0x96, !PT ;  /* 0x0000007b7a787212 */ /* 0x000fe200078e9678 */
[----:B------:R-:W-:Y:S01]  /*10f0*/  VIADD R122, R2, 0x8ff34781 ;  /* 0x8ff34781027a7836 */ /* 0x000fe20000000000 */
[----:B------:R-:W-:Y:S01]  /*1100*/  LOP3.LUT R116, R118, R119, R116, 0x96, !PT ;  /* 0x0000007776747212 */ /* 0x000fe200078e9674 */
[----:B------:R-:W-:Y:S02]  /*1110*/  VIADD R119, R3, 0x96a522ad ;  /* 0x96a522ad03777836 */ /* 0x000fe40000000000 */
[----:B------:R-:W-:Y:S02]  /*1120*/  IMAD R118, R117, -0x2daee0ad, RZ ;  /* 0xd2511f5375767824 */ /* 0x000fe400078e02ff */
[----:B------:R-:W-:Y:S02]  /*1130*/  IMAD R121, R121, -0x326172a9, RZ ;  /* 0xcd9e8d5779797824 */ /* 0x000fe400078e02ff */
[----:B------:R-:W-:-:S04]  /*1140*/  IMAD.HI.U32 R152, R120, -0x326172a9, RZ ;  /* 0xcd9e8d5778987827 */ /* 0x000fc800078e00ff */
[----:B------:R-:W-:Y:S01]  /*1150*/  IMAD.HI.U32 R151, R116, -0x2daee0ad, RZ ;  /* 0xd2511f5374977827 */ /* 0x000fe200078e00ff */
[----:B------:R-:W-:-:S03]  /*1160*/  LOP3.LUT R152, R122, R121, R152, 0x96, !PT ;  /* 0x000000797a987212 */ /* 0x000fc600078e9698 */
[----:B------:R-:W-:Y:S01]  /*1170*/  IMAD R148, R120, -0x326172a9, RZ ;  /* 0xcd9e8d5778947824 */ /* 0x000fe200078e02ff */
[----:B------:R-:W-:Y:S01]  /*1180*/  LOP3.LUT R151, R119, R118, R151, 0x96, !PT ;  /* 0x0000007677977212 */ /* 0x000fe200078e9697 */
[----:B01234-:R-:W-:-:S07]  /*1190*/  IMAD R166, R116, -0x2daee0ad, RZ ;  /* 0xd2511f5374a67824 */ /* 0x01ffce00078e02ff */
.L_x_27085:
        /* <DEDUP_REMOVED lines=18> */
[----:B------:R-:W-:-:S12]  /*12c0*/  IMAD.MOV.U32 R0, RZ, RZ, 0x2f800000 ;  /* 0x2f800000ff007424 */ /* 0x000fd800078e00ff */
[----:B-1----:R-:W-:Y:S05]  /*12d0*/  @P0 BRA `(.L_x_26808) ;  /* 0x0000001400cc0947 */ /* 0x002fea0003800000 */
        /* <DEDUP_REMOVED lines=15> */
.L_x_26810:
        /* <DEDUP_REMOVED lines=12> */
.L_x_26811:
        /* <DEDUP_REMOVED lines=61> */
.L_x_26809:
        /* <DEDUP_REMOVED lines=16> */
.L_x_26813:
        /* <DEDUP_REMOVED lines=12> */
.L_x_26814:
        /* <DEDUP_REMOVED lines=58> */
[----:B------:R-:W-:Y:S01]  /*1dc0*/  IMAD.MOV.U32 R127, RZ, RZ, R126 ;  /* 0x000000ffff7f7224 */ /* 0x000fe200078e007e */
[----:B------:R-:W-:Y:S01]  /*1dd0*/  LOP3.LUT R151, R151, R128, R133, 0x96, !PT ;  /* 0x0000008097977212 */ /* 0x000fe200078e9685 */
[----:B------:R-:W-:-:S07]  /*1de0*/  IMAD.MOV.U32 R126, RZ, RZ, R132 ;  /* 0x000000ffff7e7224 */ /* 0x000fce00078e0084 */
.L_x_26812:
        /* <DEDUP_REMOVED lines=15> */
.L_x_26816:
        /* <DEDUP_REMOVED lines=12> */
.L_x_26817:
        /* <DEDUP_REMOVED lines=55> */
[----:B------:R-:W-:Y:S02]  /*2310*/  MOV R127, R126 ;  /* 0x0000007e007f7202 */ /* 0x000fe40000000f00 */
[----:B------:R-:W-:Y:S01]  /*2320*/  LOP3.LUT R152, R129, R130, R135, 0x96, !PT ;  /* 0x0000008281987212 */ /* 0x000fe200078e9687 */
[----:B------:R-:W-:Y:S01]  /*2330*/  IMAD.MOV.U32 R148, RZ, RZ, R134 ;  /* 0x000000ffff947224 */ /* 0x000fe200078e0086 */
[----:B------:R-:W-:Y:S01]  /*2340*/  LOP3.LUT R151, R151, R128, R133, 0x96, !PT ;  /* 0x0000008097977212 */ /* 0x000fe200078e9685 */
[----:B------:R-:W-:Y:S02]  /*2350*/  IMAD.MOV.U32 R126, RZ, RZ, R132 ;  /* 0x000000ffff7e7224 */ /* 0x000fe400078e0084 */
[----:B------:R-:W-:-:S07]  /*2360*/  IMAD.MOV.U32 R128, RZ, RZ, RZ ;  /* 0x000000ffff807224 */ /* 0x000fce00078e00ff */
.L_x_26815:
        /* <DEDUP_REMOVED lines=15> */
.L_x_26819:
        /* <DEDUP_REMOVED lines=12> */
.L_x_26820:
        /* <DEDUP_REMOVED lines=56> */
[----:B------:R-:W-:-:S03]  /*28a0*/  LOP3.LUT R152, R129, R130, R135, 0x96, !PT ;  /* 0x0000008281987212 */ /* 0x000fc600078e9687 */
[----:B------:R-:W-:Y:S01]  /*28b0*/  IMAD.MOV.U32 R127, RZ, RZ, R126 ;  /* 0x000000ffff7f7224 */ /* 0x000fe200078e007e */
[----:B------:R-:W-:Y:S01]  /*28c0*/  LOP3.LUT R151, R151, R128, R133, 0x96, !PT ;  /* 0x0000008097977212 */ /* 0x000fe200078e9685 */
[----:B------:R-:W-:Y:S01]  /*28d0*/  IMAD.MOV.U32 R148, RZ, RZ, R134 ;  /* 0x000000ffff947224 */ /* 0x000fe200078e0086 */
[----:B------:R-:W-:-:S07]  /*28e0*/  MOV R126, R132 ;  /* 0x00000084007e7202 */ /* 0x000fce0000000f00 */
.L_x_26818:
        /* <DEDUP_REMOVED lines=18> */
.L_x_26808:
        /* <DEDUP_REMOVED lines=15> */
.L_x_26823:
        /* <DEDUP_REMOVED lines=12> */
.L_x_26824:
        /* <DEDUP_REMOVED lines=61> */
.L_x_26822:
[----:B------:R-:W-:Y:S01]  /*2f90*/  ISETP.NE.AND P0, PT, R128, 0x1, PT ;  /* 0x000000018000780c */ /* 0x000fe20003f05270 */
[----:B------:R-:W-:Y:S01]  /*2fa0*/  UMOV UR4, UR6 ;  /* 0x0000000600047c82 */ /* 0x000fe20008000000 */
[----:B------:R-:W-:Y:S01]  /*2fb0*/  I2FP.F32.U32 R127, R127 ;  /* 0x0000007f007f7245 */ /* 0x000fe20000201000 */
[----:B------:R-:W-:Y:S01]  /*2fc0*/  UMOV UR5, UR7 ;  /* 0x0000000700057c82 */ /* 0x000fe20008000000 */
[----:B------:R-:W-:Y:S02]  /*2fd0*/  IMAD.MOV.U32 R129, RZ, RZ, 0x2 ;  /* 0x00000002ff817424 */ /* 0x000fe400078e00ff */
        /* <DEDUP_REMOVED lines=13> */
.L_x_26826:
        /* <DEDUP_REMOVED lines=12> */
.L_x_26827:
        /* <DEDUP_REMOVED lines=61> */
.L_x_26825:
        /* <DEDUP_REMOVED lines=14> */
.L_x_26829:
        /* <DEDUP_REMOVED lines=12> */
.L_x_26830:
[----:B------:R-:W-:Y:S01]  /*36e0*/  IMAD.WIDE.U32 R130, R153, -0x326172a9, RZ ;  /* 0xcd9e8d5799827825 */ /* 0x000fe200078e00ff */
[----:B------:R-:W-:Y:S02]  /*36f0*/  LOP3.LUT R134, R149, R129, R3, 0x96, !PT ;  /* 0x0000008195867212 */ /* 0x000fe400078e9603 */
[----:B------:R-:W-:Y:S01]  /*3700*/  IADD3 R151, PT, PT, R3, -0x695add53, RZ ;  /* 0x96a522ad03977810 */ /* 0x000fe20007ffe0ff */
[----:B------:R-:W-:Y:S01]  /*3710*/  VIADD R129, R2, 0x9e3779b9 ;  /* 0x9e3779b902817836 */ /* 0x000fe20000000000 */
[----:B------:R-:W-:Y:S01]  /*3720*/  LOP3.LUT R132, R155, R131, R2, 0x96, !PT ;  /* 0x000000839b847212 */ /* 0x000fe200078e9602 */
[----:B------:R-:W-:Y:S02]  /*3730*/  VIADD R131, R3, 0xbb67ae85 ;  /* 0xbb67ae8503837836 */ /* 0x000fe40000000000 */
[----:B------:R-:W-:-:S04]  /*3740*/  IMAD.WIDE.U32 R134, R134, -0x326172a9, RZ ;  /* 0xcd9e8d5786867825 */ /* 0x000fc800078e00ff */
[----:B------:R-:W-:Y:S01]  /*3750*/  IMAD.WIDE.U32 R132, R132, -0x2daee0ad, RZ ;  /* 0xd2511f5384847825 */ /* 0x000fe200078e00ff */
[----:B------:R-:W-:Y:S02]  /*3760*/  LOP3.LUT R129, R129, R130, R135, 0x96, !PT ;  /* 0x0000008281817212 */ /* 0x000fe400078e9687 */
[----:B------:R-:W-:Y:S02]  /*3770*/  IADD3 R135, PT, PT, R3, 0x76cf5d0a, RZ ;  /* 0x76cf5d0a03877810 */ /* 0x000fe40007ffe0ff */
        /* <DEDUP_REMOVED lines=37> */
[----:B------:R-:W-:Y:S02]  /*39d0*/  VIADD R133, R2, 0xf1bbcdc8 ;  /* 0xf1bbcdc802857836 */ /* 0x000fe40000000000 */
        /* <DEDUP_REMOVED lines=13> */
.L_x_26828:
        /* <DEDUP_REMOVED lines=16> */
.L_x_26832:
        /* <DEDUP_REMOVED lines=12> */
.L_x_26833:
        /* <DEDUP_REMOVED lines=57> */
[----:B------:R-:W-:Y:S02]  /*4000*/  MOV R148, R134 ;  /* 0x0000008600947202 */ /* 0x000fe40000000f00 */
[----:B------:R-:W-:Y:S01]  /*4010*/  LOP3.LUT R151, R151, R128, R133, 0x96, !PT ;  /* 0x0000008097977212 */ /* 0x000fe200078e9685 */
[----:B------:R-:W-:Y:S02]  /*4020*/  IMAD.MOV.U32 R128, RZ, RZ, R126 ;  /* 0x000000ffff807224 */ /* 0x000fe400078e007e */
[----:B------:R-:W-:-:S07]  /*4030*/  IMAD.MOV.U32 R126, RZ, RZ, R132 ;  /* 0x000000ffff7e7224 */ /* 0x000fce00078e0084 */
.L_x_26831:
        /* <DEDUP_REMOVED lines=14> */
.L_x_26835:
        /* <DEDUP_REMOVED lines=12> */
.L_x_26836:
        /* <DEDUP_REMOVED lines=56> */
[----:B------:R-:W-:Y:S01]  /*4560*/  IMAD.MOV.U32 R148, RZ, RZ, R136 ;  /* 0x000000ffff947224 */ /* 0x000fe200078e0088 */
[----:B------:R-:W-:Y:S01]  /*4570*/  LOP3.LUT R151, R151, R130, R135, 0x96, !PT ;  /* 0x0000008297977212 */ /* 0x000fe200078e9687 */
[----:B------:R-:W-:Y:S01]  /*4580*/  IMAD.MOV.U32 R132, RZ, RZ, RZ ;  /* 0x000000ffff847224 */ /* 0x000fe200078e00ff */
[----:B------:R-:W-:Y:S01]  /*4590*/  MOV R130, R126 ;  /* 0x0000007e00827202 */ /* 0x000fe20000000f00 */
[----:B------:R-:W-:-:S07]  /*45a0*/  IMAD.MOV.U32 R126, RZ, RZ, R134 ;  /* 0x000000ffff7e7224 */ /* 0x000fce00078e0086 */
.L_x_26834:
        /* <DEDUP_REMOVED lines=16> */
.L_x_26838:
        /* <DEDUP_REMOVED lines=12> */
.L_x_26839:
        /* <DEDUP_REMOVED lines=61> */
.L_x_26837:
        /* <DEDUP_REMOVED lines=14> */
.L_x_26841:
        /* <DEDUP_REMOVED lines=12> */
.L_x_26842:
        /* <DEDUP_REMOVED lines=61> */
.L_x_26840:
        /* <DEDUP_REMOVED lines=16> */
.L_x_26844:
        /* <DEDUP_REMOVED lines=12> */
.L_x_26845:
        /* <DEDUP_REMOVED lines=61> */
.L_x_26843:
        /* <DEDUP_REMOVED lines=8> */
[----:B------:R-:W-:Y:S01]  /*56c0*/  FSEL R128, R127, RZ, !P0 ;  /* 0x000000ff7f807208 */ /* 0x000fe20004000000 */
[----:B------:R-:W-:Y:S01]  /*56d0*/  FMUL.FTZ R127, R175, UR5 ;  /* 0x00000005af7f7c20 */ /* 0x000fe20008410000 */
[----:B------:R-:W-:-:S02]  /*56e0*/  SEL R156, RZ, 0x1, P6 ;  /* 0x00000001ff9c7807 */ /* 0x000fc40003000000 */
[----:B------:R-:W-:Y:S02]  /*56f0*/  SEL R157, RZ, 0x1, P0 ;  /* 0x00000001ff9d7807 */ /* 0x000fe40000000000 */
[----:B------:R-:W-:Y:S02]  /*5700*/  FSETP.GTU.FTZ.AND P6, PT, R129, UR4, PT ;  /* 0x0000000481007c0b */ /* 0x000fe4000bfdc000 */
[----:B------:R-:W-:Y:S02]  /*5710*/  FSETP.GTU.FTZ.AND P0, PT, R130, UR4, PT ;  /* 0x0000000482007c0b */ /* 0x000fe4000bf1c000 */
[----:B------:R-:W-:Y:S02]  /*5720*/  FSEL R121, R121, RZ, P3 ;  /* 0x000000ff79797208 */ /* 0x000fe40001800000 */
[----:B------:R-:W-:Y:S02]  /*5730*/  FSEL R120, R120, RZ, P2 ;  /* 0x000000ff78787208 */ /* 0x000fe40001000000 */
[----:B------:R-:W-:Y:S01]  /*5740*/  FSEL R122, R122, RZ, P4 ;  /* 0x000000ff7a7a7208 */ /* 0x000fe20002000000 */
[----:B------:R-:W-:Y:S01]  /*5750*/  FADD.FTZ R129, R121, R128 ;  /* 0x0000008079817221 */ /* 0x000fe20000010000 */
[----:B------:R-:W-:Y:S01]  /*5760*/  FSEL R123, R123, RZ, !P6 ;  /* 0x000000ff7b7b7208 */ /* 0x000fe20007000000 */
[----:B------:R-:W-:Y:S01]  /*5770*/  FADD.FTZ R128, R120, R131 ;  /* 0x0000008378807221 */ /* 0x000fe20000010000 */
[----:B------:R-:W-:Y:S01]  /*5780*/  FSEL R132, R138, RZ, P5 ;  /* 0x000000ff8a847208 */ /* 0x000fe20002800000 */
[----:B------:R-:W-:Y:S01]  /*5790*/  @P1 FADD.FTZ R129, R117, R129 ;  /* 0x0000008175811221 */ /* 0x000fe20000010000 */
[----:B------:R-:W-:Y:S01]  /*57a0*/  FSEL R127, R127, RZ, !P0 ;  /* 0x000000ff7f7f7208 */ /* 0x000fe20004000000 */
[----:B------:R-:W-:Y:S01]  /*57b0*/  FADD.FTZ R130, R122, R123 ;  /* 0x0000007b7a827221 */ /* 0x000fe20000010000 */
[----:B------:R-:W-:Y:S01]  /*57c0*/  SEL R158, RZ, 0x1, P6 ;  /* 0x00000001ff9e7807 */ /* 0x000fe20003000000 */
[----:B------:R-:W-:Y:S01]  /*57d0*/  @P1 FADD.FTZ R128, R116, R128 ;  /* 0x0000008074801221 */ /* 0x000fe20000010000 */
[----:B------:R-:W-:Y:S01]  /*57e0*/  SEL R159, RZ, 0x1, P0 ;  /* 0x00000001ff9f7807 */ /* 0x000fe20000000000 */
[----:B------:R-:W-:Y:S01]  /*57f0*/  FADD.FTZ R131, R127, R132 ;  /* 0x000000847f837221 */ /* 0x000fe20000010000 */
[----:B------:R-:W-:-:S03]  /*5800*/  @P1 FADD.FTZ R130, R118, R130 ;  /* 0x0000008276821221 */ /* 0x000fc60000010000 */
[----:B------:R-:W-:-:S07]  /*5810*/  @P1 FADD.FTZ R131, R119, R131 ;  /* 0x0000008377831221 */ /* 0x000fce0000010000 */
.L_x_26821:
[----:B------:R-:W0:Y:S01]  /*5820*/  LDC.64 R162, c[0x0][0x3a8] ;  /* 0x0000ea00ffa27b82 */ /* 0x000e220000000a00 */
[----:B------:R-:W-:Y:S02]  /*5830*/  ISETP.NE.U32.AND P0, PT, R124, RZ, PT ;  /* 0x000000ff7c00720c */ /* 0x000fe40003f05070 */
[----:B------:R-:W-:Y:S02]  /*5840*/  SEL R120, RZ, 0x1000000, !P5 ;  /* 0x01000000ff787807 */ /* 0x000fe40006800000 */
[----:B------:R-:W-:Y:S02]  /*5850*/  ISETP.NE.AND.EX P0, PT, R125, RZ, PT, P0 ;  /* 0x000000ff7d00720c */ /* 0x000fe40003f05300 */
[----:B------:R-:W-:Y:S01]  /*5860*/  SEL R121, RZ, 0x10000, !P4 ;  /* 0x00010000ff797807 */ /* 0x000fe20006000000 */
[----:B------:R-:W1:Y:S01]  /*5870*/  LDC.64 R160, c[0x0][0x3b0] ;  /* 0x0000ec00ffa07b82 */ /* 0x000e620000000a00 */
[----:B------:R-:W-:Y:S02]  /*5880*/  SEL R122, RZ, 0x100, !P3 ;  /* 0x00000100ff7a7807 */ /* 0x000fe40005800000 */
[----:B------:R-:W-:-:S02]  /*5890*/  SEL R123, RZ, 0x1, !P2 ;  /* 0x00000001ff7b7807 */ /* 0x000fc40005000000 */
[----:B------:R-:W-:Y:S02]  /*58a0*/  IADD3 R122, PT, PT, R122, R120, R121 ;  /* 0x000000787a7a7210 */ /* 0x000fe40007ffe079 */
[----:B------:R-:W-:Y:S01]  /*58b0*/  IADD3 R167, PT, PT, R165, 0x100, RZ ;  /* 0x00000100a5a77810 */ /* 0x000fe20007ffe0ff */
[----:B------:R-:W2:Y:S02]  /*58c0*/  @P1 LDC.64 R134, c[0x0][0x3a0] ;  /* 0x0000e800ff861b82 */ /* 0x000ea40000000a00 */
[----:B------:R-:W-:Y:S02]  /*58d0*/  IMAD.IADD R127, R122, 0x1, R123 ;  /* 0x000000017a7f7824 */ /* 0x000fe400078e027b */
        /* <DEDUP_REMOVED lines=20> */
.L_x_26846:
        /* <DEDUP_REMOVED lines=19> */
.L_x_26849:
        /* <DEDUP_REMOVED lines=12> */
.L_x_26850:
        /* <DEDUP_REMOVED lines=61> */
.L_x_26848:
        /* <DEDUP_REMOVED lines=16> */
.L_x_26852:
        /* <DEDUP_REMOVED lines=12> */
.L_x_26853:
        /* <DEDUP_REMOVED lines=54> */
[----:B------:R-:W-:-:S04]  /*6500*/  IMAD.WIDE.U32 R134, R133, -0x2daee0ad, RZ ;  /* 0xd2511f5385867825 */ /* 0x000fc800078e00ff */
[----:B------:R-:W-:Y:S01]  /*6510*/  HFMA2 R133, -RZ, RZ, 0, 0 ;  /* 0x00000000ff857431 */ /* 0x000fe200000001ff */
[----:B------:R-:W-:Y:S02]  /*6520*/  LOP3.LUT R152, R125, R126, R137, 0x96, !PT ;  /* 0x0000007e7d987212 */ /* 0x000fe400078e9689 */
[----:B------:R-:W-:Y:S02]  /*6530*/  MOV R148, R136 ;  /* 0x0000008800947202 */ /* 0x000fe40000000f00 */
[----:B------:R-:W-:Y:S01]  /*6540*/  LOP3.LUT R151, R151, R124, R135, 0x96, !PT ;  /* 0x0000007c97977212 */ /* 0x000fe200078e9687 */
[----:B------:R-:W-:Y:S02]  /*6550*/  IMAD.MOV.U32 R124, RZ, RZ, R132 ;  /* 0x000000ffff7c7224 */ /* 0x000fe400078e0084 */
[----:B------:R-:W-:-:S07]  /*6560*/  IMAD.MOV.U32 R132, RZ, RZ, R134 ;  /* 0x000000ffff847224 */ /* 0x000fce00078e0086 */
.L_x_26851:
        /* <DEDUP_REMOVED lines=14> */
.L_x_26855:
        /* <DEDUP_REMOVED lines=12> */
.L_x_26856:
        /* <DEDUP_REMOVED lines=61> */
.L_x_26854:
        /* <DEDUP_REMOVED lines=16> */
.L_x_26858:
        /* <DEDUP_REMOVED lines=12> */
.L_x_26859:
        /* <DEDUP_REMOVED lines=61> */
.L_x_26857:
        /* <DEDUP_REMOVED lines=14> */
.L_x_26861:
        /* <DEDUP_REMOVED lines=12> */
.L_x_26862:
        /* <DEDUP_REMOVED lines=61> */
.L_x_26860:
        /* <DEDUP_REMOVED lines=16> */
.L_x_26864:
        /* <DEDUP_REMOVED lines=12> */
.L_x_26865:
        /* <DEDUP_REMOVED lines=61> */
.L_x_26863:
        /* <DEDUP_REMOVED lines=14> */
.L_x_26867:
        /* <DEDUP_REMOVED lines=12> */
.L_x_26868:
        /* <DEDUP_REMOVED lines=61> */
.L_x_26866:
[----:B------:R-:W-:Y:S01]  /*80e0*/  ISETP.NE.AND P6, PT, R134, 0x1, PT ;  /* 0x000000018600780c */ /* 0x000fe20003fc5270 */
[----:B------:R-:W-:Y:S01]  /*80f0*/  IMAD.MOV.U32 R140, RZ, RZ, 0x2 ;  /* 0x00000002ff8c7424 */ /* 0x000fe200078e00ff */
[----:B------:R-:W-:Y:S01]  /*8100*/  I2FP.F32.U32 R127, R133 ;  /* 0x00000085007f7245 */ /* 0x000fe20000201000 */
[----:B------:R-:W-:Y:S01]  /*8110*/  FMUL.FTZ R133, R123, UR5 ;  /* 0x000000057b857c20 */ /* 0x000fe20008410000 */
        /* <DEDUP_REMOVED lines=12> */
.L_x_26870:
        /* <DEDUP_REMOVED lines=14> */
.L_x_26871:
        /* <DEDUP_REMOVED lines=55> */
[----:B------:R-:W-:-:S04]  /*8630*/  IMAD.WIDE.U32 R138, R123, -0x2daee0ad, RZ ;  /* 0xd2511f537b8a7825 */ /* 0x000fc800078e00ff */
[----:B------:R-:W-:Y:S01]  /*8640*/  HFMA2 R140, -RZ, RZ, 0, 0 ;  /* 0x00000000ff8c7431 */ /* 0x000fe200000001ff */
[----:B------:R-:W-:Y:S01]  /*8650*/  LOP3.LUT R152, R127, R136, R141, 0x96, !PT ;  /* 0x000000887f987212 */ /* 0x000fe200078e968d */
[----:B------:R-:W-:Y:S01]  /*8660*/  IMAD.MOV.U32 R123, RZ, RZ, R132 ;  /* 0x000000ffff7b7224 */ /* 0x000fe200078e0084 */
[----:B------:R-:W-:Y:S01]  /*8670*/  LOP3.LUT R151, R151, R134, R139, 0x96, !PT ;  /* 0x0000008697977212 */ /* 0x000fe200078e968b */
[----:B------:R-:W-:-:S07]  /*8680*/  IMAD.MOV.U32 R132, RZ, RZ, R138 ;  /* 0x000000ffff847224 */ /* 0x000fce00078e008a */
.L_x_26869:
[----:B------:R-:W-:Y:S01]  /*8690*/  FMUL.FTZ R127, R172, UR5 ;  /* 0x00000005ac7f7c20 */ /* 0x000fe20008410000 */
[----:B------:R-:W-:Y:S01]  /*86a0*/  FSETP.GTU.FTZ.AND P6, PT, R124, UR4, PT ;  /* 0x000000047c007c0b */ /* 0x000fe2000bfdc000 */
[----:B------:R-:W-:Y:S01]  /*86b0*/  FMUL.FTZ R124, R173, UR5 ;  /* 0x00000005ad7c7c20 */ /* 0x000fe20008410000 */
[----:B------:R-:W-:Y:S01]  /*86c0*/  I2FP.F32.U32 R123, R123 ;  /* 0x0000007b007b7245 */ /* 0x000fe20000201000 */
[----:B------:R-:W-:Y:S01]  /*86d0*/  FMUL.FTZ R134, R174, UR5 ;  /* 0x00000005ae867c20 */ /* 0x000fe20008410000 */
[----:B------:R-:W-:Y:S02]  /*86e0*/  FSEL R127, R127, RZ, !P6 ;  /* 0x000000ff7f7f7208 */ /* 0x000fe40007000000 */
[----:B------:R-:W-:Y:S02]  /*86f0*/  SEL R156, RZ, 0x1, P6 ;  /* 0x00000001ff9c7807 */ /* 0x000fe40003000000 */
[----:B------:R-:W-:Y:S01]  /*8700*/  FSETP.GTU.FTZ.AND P6, PT, R125, UR4, PT ;  /* 0x000000047d007c0b */ /* 0x000fe2000bfdc000 */
[----:B------:R-:W-:Y:S01]  /*8710*/  FFMA.FTZ R125, R123, R0, 1.1641532182693481445e-10 ;  /* 0x2f0000007b7d7423 */ /* 0x000fe20000010000 */
        /* <DEDUP_REMOVED lines=9> */
[----:B------:R-:W-:Y:S02]  /*87b0*/  FSEL R134, R133, RZ, P5 ;  /* 0x000000ff85867208 */ /* 0x000fe40002800000 */
[----:B------:R-:W-:Y:S02]  /*87c0*/  FSEL R122, R122, RZ, P4 ;  /* 0x000000ff7a7a7208 */ /* 0x000fe40002000000 */
[----:B------:R-:W-:Y:S01]  /*87d0*/  FSEL R133, R125, RZ, !P6 ;  /* 0x000000ff7d857208 */ /* 0x000fe20007000000 */
[----:B------:R-:W-:Y:S01]  /*87e0*/  FADD.FTZ R125, R121, R124 ;  /* 0x0000007c797d7221 */ /* 0x000fe20000010000 */
[----:B------:R-:W-:Y:S01]  /*87f0*/  FADD.FTZ R124, R120, R127 ;  /* 0x0000007f787c7221 */ /* 0x000fe20000010000 */
[----:B------:R-:W-:Y:S01]  /*8800*/  FADD.FTZ R126, R122, R123 ;  /* 0x0000007b7a7e7221 */ /* 0x000fe20000010000 */
[----:B------:R-:W-:Y:S01]  /*8810*/  SEL R159, RZ, 0x1, P6 ;  /* 0x00000001ff9f7807 */ /* 0x000fe20003000000 */
[----:B------:R-:W-:Y:S01]  /*8820*/  FADD.FTZ R127, R133, R134 ;  /* 0x00000086857f7221 */ /* 0x000fe20000010000 */
[----:B------:R-:W-:Y:S01]  /*8830*/  @P1 FADD.FTZ R125, R117, R125 ;  /* 0x0000007d757d1221 */ /* 0x000fe20000010000 */
[----:B------:R-:W-:Y:S01]  /*8840*/  @P1 FADD.FTZ R126, R118, R126 ;  /* 0x0000007e767e1221 */ /* 0x000fe20000010000 */
[----:B------:R-:W-:Y:S01]  /*8850*/  @P1 FADD.FTZ R124, R116, R124 ;  /* 0x0000007c747c1221 */ /* 0x000fe20000010000 */
[----:B------:R-:W-:Y:S01]  /*8860*/  @P1 FADD.FTZ R127, R119, R127 ;  /* 0x0000007f777f1221 */ /* 0x000fe20000010000 */
[----:B------:R-:W-:Y:S06]  /*8870*/  BRA `(.L_x_26872) ;  /* 0x0000001400c07947 */ /* 0x000fec0003800000 */
.L_x_26847:
        /* <DEDUP_REMOVED lines=15> */
.L_x_26874:
        /* <DEDUP_REMOVED lines=12> */
.L_x_26875:
        /* <DEDUP_REMOVED lines=61> */
.L_x_26873:
[----:B------:R-:W-:Y:S01]  /*8e00*/  ISETP.NE.AND P3, PT, R127, 0x1, PT ;  /* 0x000000017f00780c */ /* 0x000fe20003f65270 */
[----:B------:R-:W-:Y:S01]  /*8e10*/  HFMA2 R126, -RZ, RZ, 0, 1.1920928955078125e-07 ;  /* 0x00000002ff7e7431 */ /* 0x000fe200000001ff */
[----:B------:R-:W-:Y:S01]  /*8e20*/  I2FP.F32.U32 R125, R124 ;  /* 0x0000007c007d7245 */ /* 0x000fe20000201000 */
[----:B------:R-:W-:-:S04]  /*8e30*/  IMAD.MOV.U32 R124, RZ, RZ, R148 ;  /* 0x000000ffff7c7224 */ /* 0x000fc800078e0094 */
        /* <DEDUP_REMOVED lines=11> */
.L_x_26877:
        /* <DEDUP_REMOVED lines=12> */
.L_x_26878:
        /* <DEDUP_REMOVED lines=61> */
.L_x_26876:
[----:B------:R-:W-:Y:S01]  /*9380*/  ISETP.NE.AND P4, PT, R126, 0x1, PT ;  /* 0x000000017e00780c */ /* 0x000fe20003f85270 */
[----:B------:R-:W-:Y:S01]  /*9390*/  IMAD.MOV.U32 R127, RZ, RZ, 0x2 ;  /* 0x00000002ff7f7424 */ /* 0x000fe200078e00ff */
[----:B------:R-:W-:Y:S02]  /*93a0*/  I2FP.F32.U32 R125, R124 ;  /* 0x0000007c007d7245 */ /* 0x000fe40000201000 */
        /* <DEDUP_REMOVED lines=12> */
.L_x_26880:
        /* <DEDUP_REMOVED lines=12> */
.L_x_26881:
        /* <DEDUP_REMOVED lines=56> */
[----:B------:R-:W-:Y:S02]  /*98b0*/  LOP3.LUT R152, R125, R126, R137, 0x96, !PT ;  /* 0x0000007e7d987212 */ /* 0x000fe400078e9689 */
[----:B------:R-:W-:Y:S02]  /*98c0*/  MOV R148, R136 ;  /* 0x0000008800947202 */ /* 0x000fe40000000f00 */
[----:B------:R-:W-:Y:S01]  /*98d0*/  LOP3.LUT R151, R151, R124, R135, 0x96, !PT ;  /* 0x0000007c97977212 */ /* 0x000fe200078e9687 */
[----:B------:R-:W-:Y:S02]  /*98e0*/  IMAD.MOV.U32 R124, RZ, RZ, R132 ;  /* 0x000000ffff7c7224 */ /* 0x000fe400078e0084 */
[----:B------:R-:W-:-:S07]  /*98f0*/  IMAD.MOV.U32 R132, RZ, RZ, R134 ;  /* 0x000000ffff847224 */ /* 0x000fce00078e0086 */
.L_x_26879:
[----:B------:R-:W-:Y:S01]  /*9900*/  ISETP.NE.AND P5, PT, R127, 0x1, PT ;  /* 0x000000017f00780c */ /* 0x000fe20003fa5270 */
[----:B------:R-:W-:Y:S01]  /*9910*/  IMAD.MOV.U32 R140, RZ, RZ, 0x2 ;  /* 0x00000002ff8c7424 */ /* 0x000fe200078e00ff */
        /* <DEDUP_REMOVED lines=13> */
.L_x_26883:
        /* <DEDUP_REMOVED lines=12> */
.L_x_26884:
        /* <DEDUP_REMOVED lines=16> */
[----:B------:R-:W-:Y:S01]  /*9bb0*/  VIADD R127, R3, 0x32370b8f ;  /* 0x32370b8f037f7836 */ /* 0x000fe20000000000 */
[----:B------:R-:W-:Y:S01]  /*9bc0*/  IADD3 R125, PT, PT, R2, -0x255992d5, RZ ;  /* 0xdaa66d2b027d7810 */ /* 0x000fe20007ffe0ff */
        /* <DEDUP_REMOVED lines=43> */
.L_x_26882:
        /* <DEDUP_REMOVED lines=16> */
.L_x_26872:
        /* <DEDUP_REMOVED lines=11> */
[----:B------:R-:W-:-:S04]  /*a030*/  IMAD.WIDE.U32 R122, R167, 0x4, R160 ;  /* 0x00000004a77a7825 */ /* 0x000fc800078e00a0 */
[C---:B------:R-:W-:Y:S01]  /*a040*/  IMAD.WIDE.U32 R134, R169.reuse, 0x10, R144 ;  /* 0x00000010a9867825 */ /* 0x040fe200078e0090 */
[----:B------:R2:W-:Y:S03]  /*a050*/  STG.E desc[UR8][R122.64], R133 ;  /* 0x000000857a007986 */ /* 0x0005e6000c101908 */
        /* <DEDUP_REMOVED lines=14> */
.L_x_26885:
[----:B------:R1:W5:Y:S04]  /*a140*/  @P0 LDG.E.128 R172, desc[UR8][R136.64] ;  /* 0x0000000888ac0981 */ /* 0x000368000c1e1d00 */
[----:B------:R1:W5:Y:S04]  /*a150*/  @P1 LDG.E.128 R116, desc[UR8][R138.64] ;  /* 0x000000088a741981 */ /* 0x000368000c1e1d00 */
[----:B0-----:R1:W5:Y:S01]  /*a160*/  LDG.E.128 R120, desc[UR8][R134.64] ;  /* 0x0000000886787981 */ /* 0x001362000c1e1d00 */
[----:B------:R-:W-:Y:S05]  /*a170*/  @!P0 BRA `(.L_x_26886) ;  /* 0x0000002c00888947 */ /* 0x000fea0003800000 */
        /* <DEDUP_REMOVED lines=15> */
.L_x_26888:
        /* <DEDUP_REMOVED lines=12> */
.L_x_26889:
        /* <DEDUP_REMOVED lines=61> */
.L_x_26887:
        /* <DEDUP_REMOVED lines=16> */
.L_x_26891:
        /* <DEDUP_REMOVED lines=12> */
.L_x_26892:
        /* <DEDUP_REMOVED lines=61> */
.L_x_26890:
        /* <DEDUP_REMOVED lines=14> */
.L_x_26894:
        /* <DEDUP_REMOVED lines=12> */
.L_x_26895:
        /* <DEDUP_REMOVED lines=61> */
.L_x_26893:
        /* <DEDUP_REMOVED lines=16> */
.L_x_26897:
        /* <DEDUP_REMOVED lines=12> */
.L_x_26898:
        /* <DEDUP_REMOVED lines=61> */
.L_x_26896:
        /* <DEDUP_REMOVED lines=14> */
.L_x_26900:
        /* <DEDUP_REMOVED lines=12> */
.L_x_26901:
        /* <DEDUP_REMOVED lines=61> */
.L_x_26899:
        /* <DEDUP_REMOVED lines=16> */
.L_x_26903:
        /* <DEDUP_REMOVED lines=12> */
.L_x_26904:
        /* <DEDUP_REMOVED lines=61> */
.L_x_26902:
        /* <DEDUP_REMOVED lines=14> */
.L_x_26906:
        /* <DEDUP_REMOVED lines=12> */
.L_x_26907:
        /* <DEDUP_REMOVED lines=61> */
.L_x_26905:
        /* <DEDUP_REMOVED lines=16> */
.L_x_26909:
        /* <DEDUP_REMOVED lines=14> */
.L_x_26910:
        /* <DEDUP_REMOVED lines=61> */
.L_x_26908:
        /* <DEDUP_REMOVED lines=25> */
[----:B------:R-:W-:Y:S01]  /*cf40*/  SEL R159, RZ, 0x1, P6 ;  /* 0x00000001ff9f7807 */ /* 0x000fe20003000000 */
[----:B------:R-:W-:-:S02]  /*cf50*/  @P1 FADD.FTZ R122, R118, R122 ;  /* 0x0000007a767a1221 */ /* 0x000fc40000010000 */
[----:B------:R-:W-:Y:S01]  /*cf60*/  FADD.FTZ R123, R133, R134 ;  /* 0x00000086857b7221 */ /* 0x000fe20000010000 */
[----:B------:R-:W-:-:S03]  /*cf70*/  @P1 FADD.FTZ R120, R116, R120 ;  /* 0x0000007874781221 */ /* 0x000fc60000010000 */
[----:B------:R-:W-:Y:S01]  /*cf80*/  @P1 FADD.FTZ R123, R119, R123 ;  /* 0x0000007b777b1221 */ /* 0x000fe20000010000 */
[----:B------:R-:W-:Y:S06]  /*cf90*/  BRA `(.L_x_26911) ;  /* 0x0000001400c07947 */ /* 0x000fec0003800000 */
.L_x_26886:
        /* <DEDUP_REMOVED lines=15> */
.L_x_26913:
        /* <DEDUP_REMOVED lines=12> */
.L_x_26914:
        /* <DEDUP_REMOVED lines=59> */
[----:B------:R-:W-:Y:S01]  /*d500*/  IMAD.MOV.U32 R134, RZ, RZ, RZ ;  /* 0x000000ffff867224 */ /* 0x000fe200078e00ff */
[----:B------:R-:W-:-:S07]  /*d510*/  MOV R133, R132 ;  /* 0x0000008400857202 */ /* 0x000fce0000000f00 */
.L_x_26912:
[----:B------:R-:W-:Y:S01]  /*d520*/  ISETP.NE.AND P3, PT, R134, 0x1, PT ;  /* 0x000000018600780c */ /* 0x000fe20003f65270 */
[----:B------:R-:W-:Y:S01]  /*d530*/  IMAD.MOV.U32 R132, RZ, RZ, R148 ;  /* 0x000000ffff847224 */ /* 0x000fe200078e0094 */
[----:B------:R-:W-:Y:S02]  /*d540*/  I2FP.F32.U32 R133, R133 ;  /* 0x0000008500857245 */ /* 0x000fe40000201000 */
[----:B------:R-:W-:-:S03]  /*d550*/  MOV R135, 0x2 ;  /* 0x0000000200877802 */ /* 0x000fc60000000f00 */
        /* <DEDUP_REMOVED lines=11> */
.L_x_26916:
        /* <DEDUP_REMOVED lines=12> */
.L_x_26917:
[----:B------:R-:W-:Y:S01]  /*d6d0*/  IMAD.WIDE.U32 R134, R153, -0x326172a9, RZ ;  /* 0xcd9e8d5799867825 */ /* 0x000fe200078e00ff */
[----:B------:R-:W-:Y:S02]  /*d6e0*/  LOP3.LUT R140, R149, R133, R3, 0x96, !PT ;  /* 0x00000085958c7212 */ /* 0x000fe400078e9603 */
[C---:B------:R-:W-:Y:S01]  /*d6f0*/  IADD3 R137, PT, PT, R2.reuse, 0x3c6ef372, RZ ;  /* 0x3c6ef37202897810 */ /* 0x040fe20007ffe0ff */
        /* <DEDUP_REMOVED lines=53> */
[----:B------:R-:W-:-:S03]  /*da50*/  LOP3.LUT R152, R133, R134, R141, 0x96, !PT ;  /* 0x0000008685987212 */ /* 0x000fc600078e968d */
[----:B------:R-:W-:Y:S01]  /*da60*/  IMAD.MOV.U32 R148, RZ, RZ, R140 ;  /* 0x000000ffff947224 */ /* 0x000fe200078e008c */
[----:B------:R-:W-:Y:S02]  /*da70*/  LOP3.LUT R151, R151, R132, R139, 0x96, !PT ;  /* 0x0000008497977212 */ /* 0x000fe400078e968b */
[----:B------:R-:W-:Y:S01]  /*da80*/  MOV R132, R136 ;  /* 0x0000008800847202 */ /* 0x000fe20000000f00 */
[----:B------:R-:W-:-:S07]  /*da90*/  IMAD.MOV.U32 R136, RZ, RZ, R138 ;  /* 0x000000ffff887224 */ /* 0x000fce00078e008a */
.L_x_26915:
        /* <DEDUP_REMOVED lines=15> */
.L_x_26919:
        /* <DEDUP_REMOVED lines=12> */
.L_x_26920:
        /* <DEDUP_REMOVED lines=61> */
.L_x_26918:
        /* <DEDUP_REMOVED lines=15> */
.L_x_26922:
        /* <DEDUP_REMOVED lines=12> */
.L_x_26923:
[----:B------:R-:W-:Y:S01]  /*e1d0*/  IMAD.WIDE.U32 R134, R153, -0x326172a9, RZ ;  /* 0xcd9e8d5799867825 */ /* 0x000fe200078e00ff */
[----:B------:R-:W-:-:S03]  /*e1e0*/  LOP3.LUT R140, R149, R133, R3, 0x96, !PT ;  /* 0x00000085958c7212 */ /* 0x000fc600078e9603 */
[----:B------:R-:W-:Y:S01]  /*e1f0*/  HFMA2 R146, -RZ, RZ, 0, 0 ;  /* 0x00000000ff927431 */ /* 0x000fe200000001ff */
        /* <DEDUP_REMOVED lines=54> */
[----:B------:R-:W-:Y:S01]  /*e560*/  IMAD.MOV.U32 R148, RZ, RZ, R140 ;  /* 0x000000ffff947224 */ /* 0x000fe200078e008c */
[----:B------:R-:W-:Y:S02]  /*e570*/  LOP3.LUT R151, R151, R132, R139, 0x96, !PT ;  /* 0x0000008497977212 */ /* 0x000fe400078e968b */
[----:B------:R-:W-:Y:S01]  /*e580*/  MOV R132, R136 ;  /* 0x0000008800847202 */ /* 0x000fe20000000f00 */
[----:B------:R-:W-:-:S07]  /*e590*/  IMAD.MOV.U32 R136, RZ, RZ, R138 ;  /* 0x000000ffff887224 */ /* 0x000fce00078e008a */
.L_x_26921:
        /* <DEDUP_REMOVED lines=16> */
.L_x_26911:
[----:B------:R-:W-:Y:S01]  /*e6a0*/  SEL R132, RZ, 0x1000000, !P5 ;  /* 0x01000000ff847807 */ /* 0x000fe20006800000 */
[----:B------:R-:W0:Y:S01]  /*e6b0*/  @P0 LDC.64 R140, c[0x0][0x398] ;  /* 0x0000e600ff8c0b82 */ /* 0x000e220000000a00 */
[----:B------:R-:W-:Y:S01]  /*e6c0*/  SEL R133, RZ, 0x10000, !P4 ;  /* 0x00010000ff857807 */ /* 0x000fe20006000000 */
[----:B------:R-:W-:Y:S01]  /*e6d0*/  VIADD R171, R165, 0x300 ;  /* 0x00000300a5ab7836 */ /* 0x000fe20000000000 */
[----:B------:R-:W-:Y:S02]  /*e6e0*/  SEL R134, RZ, 0x100, !P3 ;  /* 0x00000100ff867807 */ /* 0x000fe40005800000 */
[----:B------:R-:W-:Y:S01]  /*e6f0*/  SEL R135, RZ, 0x1, !P2 ;  /* 0x00000001ff877807 */ /* 0x000fe20005000000 */
[----:B------:R-:W-:Y:S01]  /*e700*/  IMAD.WIDE.U32 R138, R171, 0x10, R144 ;  /* 0x00000010ab8a7825 */ /* 0x000fe200078e0090 */
[----:B------:R-:W-:Y:S01]  /*e710*/  IADD3 R134, PT, PT, R134, R132, R133 ;  /* 0x0000008486867210 */ /* 0x000fe20007ffe085 */
[----:B------:R-:W1:Y:S02]  /*e720*/  @P1 LDC.64 R142, c[0x0][0x3a0] ;  /* 0x0000e800ff8e1b82 */ /* 0x000e640000000a00 */
[----:B------:R-:W-:Y:S01]  /*e730*/  IMAD.WIDE.U32 R132, R169, 0x10, R162 ;  /* 0x00000010a9847825 */ /* 0x000fe200078e00a2 */
[----:B------:R-:W-:-:S03]  /*e740*/  IADD3 R137, PT, PT, R134, R135, RZ ;  /* 0x0000008786897210 */ /* 0x000fc60007ffe0ff */
[----:B------:R-:W-:Y:S01]  /*e750*/  IMAD.WIDE.U32 R134, R169, 0x4, R160 ;  /* 0x00000004a9867825 */ /* 0x000fe200078e00a0 */
        /* <DEDUP_REMOVED lines=16> */
.L_x_26924:
        /* <DEDUP_REMOVED lines=19> */
.L_x_26927:
        /* <DEDUP_REMOVED lines=12> */
.L_x_26928:
        /* <DEDUP_REMOVED lines=61> */
.L_x_26926:
        /* <DEDUP_REMOVED lines=16> */
.L_x_26930:
        /* <DEDUP_REMOVED lines=12> */
.L_x_26931:
        /* <DEDUP_REMOVED lines=61> */
.L_x_26929:
        /* <DEDUP_REMOVED lines=14> */
.L_x_26933:
        /* <DEDUP_REMOVED lines=12> */
.L_x_26934:
        /* <DEDUP_REMOVED lines=54> */
[----:B------:R-:W-:Y:S02]  /*f8b0*/  HFMA2 R141, -RZ, RZ, 0, 0 ;  /* 0x00000000ff8d7431 */ /* 0x000fe400000001ff */
[----:B------:R-:W-:Y:S01]  /*f8c0*/  IMAD.WIDE.U32 R146, R137, -0x2daee0ad, RZ ;  /* 0xd2511f5389927825 */ /* 0x000fe200078e00ff */
[----:B------:R-:W-:-:S03]  /*f8d0*/  LOP3.LUT R152, R139, R142, R157, 0x96, !PT ;  /* 0x0000008e8b987212 */ /* 0x000fc600078e969d */
[----:B------:R-:W-:Y:S01]  /*f8e0*/  IMAD.MOV.U32 R148, RZ, RZ, R156 ;  /* 0x000000ffff947224 */ /* 0x000fe200078e009c */
[----:B------:R-:W-:Y:S02]  /*f8f0*/  LOP3.LUT R151, R151, R138, R147, 0x96, !PT ;  /* 0x0000008a97977212 */ /* 0x000fe400078e9693 */
[----:B------:R-:W-:Y:S01]  /*f900*/  MOV R138, R140 ;  /* 0x0000008c008a7202 */ /* 0x000fe20000000f00 */
[----:B------:R-:W-:-:S07]  /*f910*/  IMAD.MOV.U32 R140, RZ, RZ, R146 ;  /* 0x000000ffff8c7224 */ /* 0x000fce00078e0092 */
.L_x_26932:
        /* <DEDUP_REMOVED lines=16> */
.L_x_26936:
        /* <DEDUP_REMOVED lines=12> */
.L_x_26937:
        /* <DEDUP_REMOVED lines=61> */
.L_x_26935:
        /* <DEDUP_REMOVED lines=14> */
.L_x_26939:
        /* <DEDUP_REMOVED lines=12> */
.L_x_26940:
        /* <DEDUP_REMOVED lines=56> */
[----:B------:R-:W-:Y:S01]  /*103d0*/  LOP3.LUT R152, R139, R142, R157, 0x96, !PT ;  /* 0x0000008e8b987212 */ /* 0x000fe200078e969d */
[----:B------:R-:W-:Y:S01]  /*103e0*/  IMAD.MOV.U32 R148, RZ, RZ, R156 ;  /* 0x000000ffff947224 */ /* 0x000fe200078e009c */
[----:B------:R-:W-:Y:S02]  /*103f0*/  LOP3.LUT R151, R151, R138, R147, 0x96, !PT ;  /* 0x0000008a97977212 */ /* 0x000fe400078e9693 */
[----:B------:R-:W-:Y:S01]  /*10400*/  MOV R138, R140 ;  /* 0x0000008c008a7202 */ /* 0x000fe20000000f00 */
[----:B------:R-:W-:-:S07]  /*10410*/  IMAD.MOV.U32 R140, RZ, RZ, R146 ;  /* 0x000000ffff8c7224 */ /* 0x000fce00078e0092 */
.L_x_26938:
        /* <DEDUP_REMOVED lines=16> */
.L_x_26942:
        /* <DEDUP_REMOVED lines=12> */
.L_x_26943:
        /* <DEDUP_REMOVED lines=61> */
.L_x_26941:
        /* <DEDUP_REMOVED lines=14> */
.L_x_26945:
        /* <DEDUP_REMOVED lines=12> */
.L_x_26946:
        /* <DEDUP_REMOVED lines=61> */
.L_x_26944:
        /* <DEDUP_REMOVED lines=16> */
.L_x_26948:
        /* <DEDUP_REMOVED lines=14> */
.L_x_26949:
        /* <DEDUP_REMOVED lines=61> */
.L_x_26947:
[----:B------:R-:W-:Y:S01]  /*114d0*/  FMUL.FTZ R141, R172, UR5 ;  /* 0x00000005ac8d7c20 */ /* 0x000fe20008410000 */
[----:B------:R-:W-:Y:S01]  /*114e0*/  FSETP.GTU.FTZ.AND P6, PT, R136, UR4, PT ;  /* 0x0000000488007c0b */ /* 0x000fe2000bfdc000 */
[----:B------:R-:W-:Y:S01]  /*114f0*/  FMUL.FTZ R136, R173, UR5 ;  /* 0x00000005ad887c20 */ /* 0x000fe20008410000 */
[----:B------:R-:W-:Y:S02]  /*11500*/  FSEL R134, R134, RZ, P4 ;  /* 0x000000ff86867208 */ /* 0x000fe40002000000 */
[----:B------:R-:W-:Y:S02]  /*11510*/  FSEL R141, R141, RZ, !P6 ;  /* 0x000000ff8d8d7208 */ /* 0x000fe40007000000 */
[----:B------:R-:W-:Y:S02]  /*11520*/  SEL R156, RZ, 0x1, P6 ;  /* 0x00000001ff9c7807 */ /* 0x000fe40003000000 */
[----:B------:R-:W-:Y:S02]  /*11530*/  FSETP.GTU.FTZ.AND P6, PT, R137, UR4, PT ;  /* 0x0000000489007c0b */ /* 0x000fe4000bfdc000 */
[----:B------:R-:W-:Y:S01]  /*11540*/  I2FP.F32.U32 R137, R139 ;  /* 0x0000008b00897245 */ /* 0x000fe20000201000 */
[----:B------:R-:W-:Y:S01]  /*11550*/  FMUL.FTZ R139, R174, UR5 ;  /* 0x00000005ae8b7c20 */ /* 0x000fe20008410000 */
[----:B------:R-:W-:-:S02]  /*11560*/  FSEL R136, R136, RZ, !P6 ;  /* 0x000000ff88887208 */ /* 0x000fc40007000000 */
[----:B------:R-:W-:Y:S02]  /*11570*/  SEL R157, RZ, 0x1, P6 ;  /* 0x00000001ff9d7807 */ /* 0x000fe40003000000 */
[----:B------:R-:W-:Y:S01]  /*11580*/  FSETP.GTU.FTZ.AND P6, PT, R138, UR4, PT ;  /* 0x000000048a007c0b */ /* 0x000fe2000bfdc000 */
[----:B------:R-:W-:Y:S01]  /*11590*/  FFMA.FTZ R138, R137, R0, 1.1641532182693481445e-10 ;  /* 0x2f000000898a7423 */ /* 0x000fe20000010000 */
        /* <DEDUP_REMOVED lines=11> */
[----:B------:R-:W-:-:S02]  /*11650*/  FSEL R135, R139, RZ, !P6 ;  /* 0x000000ff8b877208 */ /* 0x000fc40007000000 */
[----:B------:R-:W-:Y:S01]  /*11660*/  SEL R159, RZ, 0x1, P6 ;  /* 0x00000001ff9f7807 */ /* 0x000fe20003000000 */
[----:B------:R-:W-:Y:S02]  /*11670*/  FADD.FTZ R132, R132, R141 ;  /* 0x0000008d84847221 */ /* 0x000fe40000010000 */
[----:B------:R-:W-:Y:S02]  /*11680*/  FADD.FTZ R135, R135, R138 ;  /* 0x0000008a87877221 */ /* 0x000fe40000010000 */
[----:B------:R-:W-:Y:S02]  /*11690*/  @P1 FADD.FTZ R132, R116, R132 ;  /* 0x0000008474841221 */ /* 0x000fe40000010000 */
[----:B------:R-:W-:Y:S01]  /*116a0*/  @P1 FADD.FTZ R135, R119, R135 ;  /* 0x0000008777871221 */ /* 0x000fe20000010000 */
[----:B------:R-:W-:Y:S06]  /*116b0*/  BRA `(.L_x_26950) ;  /* 0x0000001400c07947 */ /* 0x000fec0003800000 */
.L_x_26925:
        /* <DEDUP_REMOVED lines=15> */
.L_x_26952:
        /* <DEDUP_REMOVED lines=12> */
.L_x_26953:
        /* <DEDUP_REMOVED lines=61> */
.L_x_26951:
        /* <DEDUP_REMOVED lines=15> */
.L_x_26955:
        /* <DEDUP_REMOVED lines=12> */
.L_x_26956:
        /* <DEDUP_REMOVED lines=61> */
.L_x_26954:
        /* <DEDUP_REMOVED lines=15> */
.L_x_26958:
        /* <DEDUP_REMOVED lines=12> */
.L_x_26959:
        /* <DEDUP_REMOVED lines=61> */
.L_x_26957:
        /* <DEDUP_REMOVED lines=15> */
.L_x_26961:
        /* <DEDUP_REMOVED lines=12> */
.L_x_26962:
        /* <DEDUP_REMOVED lines=61> */
.L_x_26960:
        /* <DEDUP_REMOVED lines=16> */
.L_x_26950:
        /* <DEDUP_REMOVED lines=28> */
.L_x_26963:
        /* <DEDUP_REMOVED lines=19> */
.L_x_26966:
        /* <DEDUP_REMOVED lines=12> */
.L_x_26967:
        /* <DEDUP_REMOVED lines=61> */
.L_x_26965:
        /* <DEDUP_REMOVED lines=16> */
.L_x_26969:
        /* <DEDUP_REMOVED lines=12> */
.L_x_26970:
        /* <DEDUP_REMOVED lines=26> */
[----:B------:R-:W-:Y:S02]  /*138a0*/  IADD3 R141, PT, PT, R2, 0x1715609d, RZ ;  /* 0x1715609d028d7810 */ /* 0x000fe40007ffe0ff */
        /* <DEDUP_REMOVED lines=34> */
.L_x_26968:
        /* <DEDUP_REMOVED lines=14> */
.L_x_26972:
        /* <DEDUP_REMOVED lines=12> */
.L_x_26973:
        /* <DEDUP_REMOVED lines=61> */
.L_x_26971:
        /* <DEDUP_REMOVED lines=16> */
.L_x_26975:
        /* <DEDUP_REMOVED lines=12> */
.L_x_26976:
        /* <DEDUP_REMOVED lines=61> */
.L_x_26974:
        /* <DEDUP_REMOVED lines=14> */
.L_x_26978:
        /* <DEDUP_REMOVED lines=12> */
.L_x_26979:
        /* <DEDUP_REMOVED lines=54> */
[----:B------:R-:W-:-:S04]  /*14ad0*/  IMAD.WIDE.U32 R158, R147, -0x2daee0ad, RZ ;  /* 0xd2511f53939e7825 */ /* 0x000fc800078e00ff */
[----:B------:R-:W-:Y:S01]  /*14ae0*/  HFMA2 R147, -RZ, RZ, 0, 0 ;  /* 0x00000000ff937431 */ /* 0x000fe200000001ff */
[----:B------:R-:W-:Y:S01]  /*14af0*/  LOP3.LUT R152, R143, R156, R177, 0x96, !PT ;  /* 0x0000009c8f987212 */ /* 0x000fe200078e96b1 */
[----:B------:R-:W-:Y:S01]  /*14b00*/  IMAD.MOV.U32 R148, RZ, RZ, R176 ;  /* 0x000000ffff947224 */ /* 0x000fe200078e00b0 */
[----:B------:R-:W-:Y:S02]  /*14b10*/  LOP3.LUT R151, R151, R142, R159, 0x96, !PT ;  /* 0x0000008e97977212 */ /* 0x000fe400078e969f */
[----:B------:R-:W-:Y:S01]  /*14b20*/  MOV R142, R146 ;  /* 0x00000092008e7202 */ /* 0x000fe20000000f00 */
[----:B------:R-:W-:-:S07]  /*14b30*/  IMAD.MOV.U32 R146, RZ, RZ, R158 ;  /* 0x000000ffff927224 */ /* 0x000fce00078e009e */
.L_x_26977:
        /* <DEDUP_REMOVED lines=16> */
.L_x_26981:
        /* <DEDUP_REMOVED lines=12> */
.L_x_26982:
        /* <DEDUP_REMOVED lines=61> */
.L_x_26980:
        /* <DEDUP_REMOVED lines=14> */
.L_x_26984:
        /* <DEDUP_REMOVED lines=12> */
.L_x_26985:
        /* <DEDUP_REMOVED lines=61> */
.L_x_26983:
        /* <DEDUP_REMOVED lines=16> */
.L_x_26987:
        /* <DEDUP_REMOVED lines=14> */
.L_x_26988:
        /* <DEDUP_REMOVED lines=61> */
.L_x_26986:
        /* <DEDUP_REMOVED lines=31> */
.L_x_26964:
        /* <DEDUP_REMOVED lines=15> */
.L_x_26991:
        /* <DEDUP_REMOVED lines=12> */
.L_x_26992:
        /* <DEDUP_REMOVED lines=59> */
[----:B------:R-:W-:Y:S01]  /*16340*/  LOP3.LUT R151, R151, R142, R177, 0x96, !PT ;  /* 0x0000008e97977212 */ /* 0x000fe200078e96b1 */
[----:B------:R-:W-:-:S07]  /*16350*/  IMAD.MOV.U32 R142, RZ, RZ, RZ ;  /* 0x000000ffff8e7224 */ /* 0x000fce00078e00ff */
.L_x_26990:
        /* <DEDUP_REMOVED lines=15> */
.L_x_26994:
        /* <DEDUP_REMOVED lines=12> */
.L_x_26995:
        /* <DEDUP_REMOVED lines=54> */
[----:B------:R-:W-:Y:S02]  /*16870*/  HFMA2 R143, -RZ, RZ, 0, 0 ;  /* 0x00000000ff8f7431 */ /* 0x000fe400000001ff */
[----:B------:R-:W-:Y:S01]  /*16880*/  IMAD.WIDE.U32 R176, R147, -0x2daee0ad, RZ ;  /* 0xd2511f5393b07825 */ /* 0x000fe200078e00ff */
[----:B------:R-:W-:-:S03]  /*16890*/  LOP3.LUT R152, R141, R142, R181, 0x96, !PT ;  /* 0x0000008e8d987212 */ /* 0x000fc600078e96b5 */
[----:B------:R-:W-:Y:S01]  /*168a0*/  IMAD.MOV.U32 R148, RZ, RZ, R180 ;  /* 0x000000ffff947224 */ /* 0x000fe200078e00b4 */
[----:B------:R-:W-:Y:S02]  /*168b0*/  LOP3.LUT R151, R151, R140, R177, 0x96, !PT ;  /* 0x0000008c97977212 */ /* 0x000fe400078e96b1 */
[----:B------:R-:W-:Y:S01]  /*168c0*/  MOV R140, R146 ;  /* 0x00000092008c7202 */ /* 0x000fe20000000f00 */
[----:B------:R-:W-:-:S07]  /*168d0*/  IMAD.MOV.U32 R146, RZ, RZ, R176 ;  /* 0x000000ffff927224 */ /* 0x000fce00078e00b0 */
.L_x_26993:
        /* <DEDUP_REMOVED lines=15> */
.L_x_26997:
        /* <DEDUP_REMOVED lines=12> */
.L_x_26998:
        /* <DEDUP_REMOVED lines=61> */
.L_x_26996:
        /* <DEDUP_REMOVED lines=15> */
.L_x_27000:
        /* <DEDUP_REMOVED lines=12> */
.L_x_27001:
[----:B------:R-:W-:Y:S01]  /*17010*/  IMAD.WIDE.U32 R142, R153, -0x326172a9, RZ ;  /* 0xcd9e8d57998e7825 */ /* 0x000fe200078e00ff */
[----:B------:R-:W-:-:S03]  /*17020*/  LOP3.LUT R180, R149, R141, R3, 0x96, !PT ;  /* 0x0000008d95b47212 */ /* 0x000fc600078e9603 */
[----:B------:R-:W-:Y:S01]  /*17030*/  HFMA2 R166, -RZ, RZ, 0, 0 ;  /* 0x00000000ffa67431 */ /* 0x000fe200000001ff */
        /* <DEDUP_REMOVED lines=58> */
.L_x_26999:
        /* <DEDUP_REMOVED lines=16> */
.L_x_26989:
        /* <DEDUP_REMOVED lines=28> */
.L_x_27002:
        /* <DEDUP_REMOVED lines=19> */
.L_x_27005:
        /* <DEDUP_REMOVED lines=12> */
.L_x_27006:
[----:B------:R-:W-:Y:S01]  /*17890*/  IMAD.WIDE.U32 R158, R153, -0x326172a9, RZ ;  /* 0xcd9e8d57999e7825 */ /* 0x000fe200078e00ff */
[----:B-1----:R-:W-:Y:S02]  /*178a0*/  LOP3.LUT R182, R149, R157, R3, 0x96, !PT ;  /* 0x0000009d95b67212 */ /* 0x002fe400078e9603 */
        /* <DEDUP_REMOVED lines=59> */
.L_x_27004:
        /* <DEDUP_REMOVED lines=16> */
.L_x_27008:
        /* <DEDUP_REMOVED lines=12> */
.L_x_27009:
        /* <DEDUP_REMOVED lines=61> */
.L_x_27007:
        /* <DEDUP_REMOVED lines=14> */
.L_x_27011:
        /* <DEDUP_REMOVED lines=12> */
.L_x_27012:
        /* <DEDUP_REMOVED lines=61> */
.L_x_27010:
        /* <DEDUP_REMOVED lines=16> */
.L_x_27014:
        /* <DEDUP_REMOVED lines=12> */
.L_x_27015:
        /* <DEDUP_REMOVED lines=61> */
.L_x_27013:
        /* <DEDUP_REMOVED lines=14> */
.L_x_27017:
        /* <DEDUP_REMOVED lines=12> */
.L_x_27018:
        /* <DEDUP_REMOVED lines=61> */
.L_x_27016:
        /* <DEDUP_REMOVED lines=16> */
.L_x_27020:
        /* <DEDUP_REMOVED lines=12> */
.L_x_27021:
        /* <DEDUP_REMOVED lines=61> */
.L_x_27019:
        /* <DEDUP_REMOVED lines=14> */
.L_x_27023:
        /* <DEDUP_REMOVED lines=12> */
.L_x_27024:
[----:B-1----:R-:W-:Y:S01]  /*19990*/  IMAD.WIDE.U32 R180, R153, -0x326172a9, RZ ;  /* 0xcd9e8d5799b47825 */ /* 0x002fe200078e00ff */
        /* <DEDUP_REMOVED lines=60> */
.L_x_27022:
        /* <DEDUP_REMOVED lines=16> */
.L_x_27026:
        /* <DEDUP_REMOVED lines=14> */
.L_x_27027:
        /* <DEDUP_REMOVED lines=61> */
.L_x_27025:
[----:B------:R-:W-:Y:S01]  /*1a310*/  FMUL.FTZ R159, R172, UR5 ;  /* 0x00000005ac9f7c20 */ /* 0x000fe20008410000 */
[----:B------:R-:W-:Y:S01]  /*1a320*/  FSETP.GTU.FTZ.AND P6, PT, R146, UR4, PT ;  /* 0x0000000492007c0b */ /* 0x000fe2000bfdc000 */
[----:B------:R-:W-:Y:S01]  /*1a330*/  FMUL.FTZ R146, R173, UR5 ;  /* 0x00000005ad927c20 */ /* 0x000fe20008410000 */
[----:B------:R-:W-:Y:S01]  /*1a340*/  FMUL.FTZ R166, R174, UR5 ;  /* 0x00000005aea67c20 */ /* 0x000fe20008410000 */
[----:B------:R-:W-:Y:S01]  /*1a350*/  FMUL.FTZ R168, R175, UR5 ;  /* 0x00000005afa87c20 */ /* 0x000fe20008410000 */
[----:B------:R-:W-:Y:S02]  /*1a360*/  FSEL R159, R159, RZ, !P6 ;  /* 0x000000ff9f9f7208 */ /* 0x000fe40007000000 */
[----:B------:R-:W-:Y:S02]  /*1a370*/  SEL R158, RZ, 0x1, P6 ;  /* 0x00000001ff9e7807 */ /* 0x000fe40003000000 */
[----:B------:R-:W-:Y:S02]  /*1a380*/  FSETP.GTU.FTZ.AND P6, PT, R147, UR4, PT ;  /* 0x0000000493007c0b */ /* 0x000fe4000bfdc000 */
[----:B------:R-:W-:-:S02]  /*1a390*/  I2FP.F32.U32 R147, R157 ;  /* 0x0000009d00937245 */ /* 0x000fc40000201000 */
[----:B------:R-:W-:Y:S02]  /*1a3a0*/  FSEL R146, R146, RZ, !P6 ;  /* 0x000000ff92927208 */ /* 0x000fe40007000000 */
[----:B------:R-:W-:Y:S02]  /*1a3b0*/  SEL R157, RZ, 0x1, P6 ;  /* 0x00000001ff9d7807 */ /* 0x000fe40003000000 */
[----:B------:R-:W-:Y:S01]  /*1a3c0*/  FSETP.GTU.FTZ.AND P6, PT, R156, UR4, PT ;  /* 0x000000049c007c0b */ /* 0x000fe2000bfdc000 */
[----:B------:R-:W-:Y:S01]  /*1a3d0*/  FFMA.FTZ R156, R147, R0, 1.1641532182693481445e-10 ;  /* 0x2f000000939c7423 */ /* 0x000fe20000010000 */
[----:B------:R-:W-:Y:S02]  /*1a3e0*/  FSEL R142, R142, RZ, P4 ;  /* 0x000000ff8e8e7208 */ /* 0x000fe40002000000 */
[----:B------:R-:W-:Y:S02]  /*1a3f0*/  FSEL R147, R166, RZ, !P6 ;  /* 0x000000ffa6937208 */ /* 0x000fe40007000000 */
[----:B------:R-:W-:-:S02]  /*1a400*/  SEL R166, RZ, 0x1, P6 ;  /* 0x00000001ffa67807 */ /* 0x000fc40003000000 */
[----:B------:R-:W-:Y:S01]  /*1a410*/  FSETP.GTU.FTZ.AND P6, PT, R156, UR4, PT ;  /* 0x000000049c007c0b */ /* 0x000fe2000bfdc000 */
[----:B------:R-:W-:Y:S01]  /*1a420*/  FADD.FTZ R142, R142, R147 ;  /* 0x000000938e8e7221 */ /* 0x000fe20000010000 */
[----:B------:R-:W-:Y:S02]  /*1a430*/  FSEL R156, R143, RZ, P5 ;  /* 0x000000ff8f9c7208 */ /* 0x000fe40002800000 */
[----:B------:R-:W-:Y:S01]  /*1a440*/  FSEL R141, R141, RZ, P3 ;  /* 0x000000ff8d8d7208 */ /* 0x000fe20001800000 */
[----:B------:R-:W-:Y:S01]  /*1a450*/  @P1 FADD.FTZ R142, R118, R142 ;  /* 0x0000008e768e1221 */ /* 0x000fe20000010000 */
[----:B------:R-:W-:Y:S02]  /*1a460*/  FSEL R140, R140, RZ, P2 ;  /* 0x000000ff8c8c7208 */ /* 0x000fe40001000000 */
[----:B------:R-:W-:Y:S01]  /*1a470*/  FSEL R143, R168, RZ, !P6 ;  /* 0x000000ffa88f7208 */ /* 0x000fe20007000000 */
[----:B------:R-:W-:Y:S02]  /*1a480*/  FADD.FTZ R141, R141, R146 ;  /* 0x000000928d8d7221 */ /* 0x000fe40000010000 */
[----:B------:R-:W-:Y:S01]  /*1a490*/  FADD.FTZ R140, R140, R159 ;  /* 0x0000009f8c8c7221 */ /* 0x000fe20000010000 */
[----:B------:R-:W-:Y:S01]  /*1a4a0*/  SEL R159, RZ, 0x1, P6 ;  /* 0x00000001ff9f7807 */ /* 0x000fe20003000000 */
[--C-:B------:R-:W-:Y:S01]  /*1a4b0*/  FADD.FTZ R143, R143, R156.reuse ;  /* 0x0000009c8f8f7221 */ /* 0x100fe20000010000 */
[----:B------:R-:W-:Y:S01]  /*1a4c0*/  PRMT R156, R158, 0x7610, R156 ;  /* 0x000076109e9c7816 */ /* 0x000fe2000000009c */
[----:B------:R-:W-:Y:S01]  /*1a4d0*/  @P1 FADD.FTZ R141, R117, R141 ;  /* 0x0000008d758d1221 */ /* 0x000fe20000010000 */
[----:B------:R-:W-:Y:S01]  /*1a4e0*/  PRMT R158, R166, 0x7610, R158 ;  /* 0x00007610a69e7816 */ /* 0x000fe2000000009e */
[----:B------:R-:W-:Y:S01]  /*1a4f0*/  @P1 FADD.FTZ R140, R116, R140 ;  /* 0x0000008c748c1221 */ /* 0x000fe20000010000 */
[----:B------:R-:W-:Y:S01]  /*1a500*/  @P1 FADD.FTZ R143, R119, R143 ;  /* 0x0000008f778f1221 */ /* 0x000fe20000010000 */
[----:B------:R-:W-:Y:S06]  /*1a510*/  BRA `(.L_x_27028) ;  /* 0x0000001400c07947 */ /* 0x000fec0003800000 */
.L_x_27003:
        /* <DEDUP_REMOVED lines=15> */
.L_x_27030:
[----:B------:R-:W-:-:S04]  /*1a610*/  VIADD R154, R154, 0x1 ;  /* 0x000000019a9a7836 */ /* 0x000fc80000000000 */
[C---:B-1----:R-:W-:Y:S01]  /*1a620*/  IMAD.WIDE.U32 R180, R154.reuse, -0x2daee0ad, RZ ;  /* 0xd2511f539ab47825 */ /* 0x042fe200078e00ff */
        /* <DEDUP_REMOVED lines=10> */
.L_x_27031:
        /* <DEDUP_REMOVED lines=58> */
[----:B------:R-:W-:-:S03]  /*1aa70*/  IMAD.MOV.U32 R164, RZ, RZ, R184 ;  /* 0x000000ffffa47224 */ /* 0x000fc600078e00b8 */
[----:B------:R-:W-:Y:S02]  /*1aa80*/  LOP3.LUT R151, R147, R180, R185, 0x96, !PT ;  /* 0x000000b493977212 */ /* 0x000fe400078e96b9 */
[----:B------:R-:W-:-:S07]  /*1aa90*/  MOV R147, R146 ;  /* 0x0000009200937202 */ /* 0x000fce0000000f00 */
.L_x_27029:
        /* <DEDUP_REMOVED lines=15> */
.L_x_27033:
        /* <DEDUP_REMOVED lines=12> */
.L_x_27034:
        /* <DEDUP_REMOVED lines=61> */
.L_x_27032:
        /* <DEDUP_REMOVED lines=15> */
.L_x_27036:
        /* <DEDUP_REMOVED lines=12> */
.L_x_27037:
        /* <DEDUP_REMOVED lines=61> */
.L_x_27035:
        /* <DEDUP_REMOVED lines=15> */
.L_x_27039:
        /* <DEDUP_REMOVED lines=12> */
.L_x_27040:
        /* <DEDUP_REMOVED lines=61> */
.L_x_27038:
        /* <DEDUP_REMOVED lines=16> */
.L_x_27028:
[----:B------:R-:W-:Y:S01]  /*1bc20*/  SEL R146, RZ, 0x1000000, !P5 ;  /* 0x01000000ff927807 */ /* 0x000fe20006800000 */
[----:B------:R-:W0:Y:S01]  /*1bc30*/  @P0 LDC.64 R186, c[0x0][0x398] ;  /* 0x0000e600ffba0b82 */ /* 0x000e220000000a00 */
[----:B------:R-:W-:Y:S01]  /*1bc40*/  SEL R147, RZ, 0x10000, !P4 ;  /* 0x00010000ff937807 */ /* 0x000fe20006000000 */
[----:B-1----:R-:W-:Y:S01]  /*1bc50*/  VIADD R181, R165, 0x600 ;  /* 0x00000600a5b57836 */ /* 0x002fe20000000000 */
        /* <DEDUP_REMOVED lines=24> */
.L_x_27041:
        /* <DEDUP_REMOVED lines=19> */
.L_x_27044:
        /* <DEDUP_REMOVED lines=12> */
.L_x_27045:
        /* <DEDUP_REMOVED lines=61> */
.L_x_27043:
        /* <DEDUP_REMOVED lines=16> */
.L_x_27047:
        /* <DEDUP_REMOVED lines=12> */
.L_x_27048:
        /* <DEDUP_REMOVED lines=61> */
.L_x_27046:
        /* <DEDUP_REMOVED lines=14> */
.L_x_27050:
        /* <DEDUP_REMOVED lines=12> */
.L_x_27051:
[----:B------:R-:W-:Y:S01]  /*1cad0*/  IMAD.WIDE.U32 R182, R153, -0x326172a9, RZ ;  /* 0xcd9e8d5799b67825 */ /* 0x000fe200078e00ff */
[----:B-1----:R-:W-:-:S03]  /*1cae0*/  LOP3.LUT R186, R149, R159, R3, 0x96, !PT ;  /* 0x0000009f95ba7212 */ /* 0x002fc600078e9603 */
        /* <DEDUP_REMOVED lines=59> */
.L_x_27049:
        /* <DEDUP_REMOVED lines=16> */
.L_x_27053:
        /* <DEDUP_REMOVED lines=12> */
.L_x_27054:
        /* <DEDUP_REMOVED lines=61> */
.L_x_27052:
        /* <DEDUP_REMOVED lines=14> */
.L_x_27056:
        /* <DEDUP_REMOVED lines=12> */
.L_x_27057:
        /* <DEDUP_REMOVED lines=61> */
.L_x_27055:
        /* <DEDUP_REMOVED lines=16> */
.L_x_27059:
        /* <DEDUP_REMOVED lines=12> */
.L_x_27060:
        /* <DEDUP_REMOVED lines=61> */
.L_x_27058:
        /* <DEDUP_REMOVED lines=14> */
.L_x_27062:
        /* <DEDUP_REMOVED lines=12> */
.L_x_27063:
[----:B-1----:R-:W-:Y:S01]  /*1e0d0*/  IMAD.WIDE.U32 R184, R153, -0x326172a9, RZ ;  /* 0xcd9e8d5799b87825 */ /* 0x002fe200078e00ff */
[----:B------:R-:W-:-:S03]  /*1e0e0*/  LOP3.LUT R188, R149, R183, R3, 0x96, !PT ;  /* 0x000000b795bc7212 */ /* 0x000fc600078e9603 */
[----:B------:R-:W-:Y:S01]  /*1e0f0*/  HFMA2 R170, -RZ, RZ, 0, 0 ;  /* 0x00000000ffaa7431 */ /* 0x000fe200000001ff */
        /* <DEDUP_REMOVED lines=58> */
.L_x_27061:
        /* <DEDUP_REMOVED lines=16> */
.L_x_27065:
        /* <DEDUP_REMOVED lines=14> */
.L_x_27066:
        /* <DEDUP_REMOVED lines=61> */
.L_x_27064:
[----:B------:R-:W-:Y:S01]  /*1ea50*/  FMUL.FTZ R183, R172, UR5 ;  /* 0x00000005acb77c20 */ /* 0x000fe20008410000 */
[----:B------:R-:W-:Y:S01]  /*1ea60*/  FSETP.GTU.FTZ.AND P6, PT, R156, UR4, PT ;  /* 0x000000049c007c0b */ /* 0x000fe2000bfdc000 */
[----:B------:R-:W-:Y:S01]  /*1ea70*/  FMUL.FTZ R156, R173, UR5 ;  /* 0x00000005ad9c7c20 */ /* 0x000fe20008410000 */
[----:B------:R-:W-:Y:S01]  /*1ea80*/  FMUL.FTZ R170, R174, UR5 ;  /* 0x00000005aeaa7c20 */ /* 0x000fe20008410000 */
[----:B------:R-:W-:Y:S02]  /*1ea90*/  FSEL R146, R146, RZ, P4 ;  /* 0x000000ff92927208 */ /* 0x000fe40002000000 */
[----:B------:R-:W-:Y:S02]  /*1eaa0*/  FSEL R183, R183, RZ, !P6 ;  /* 0x000000ffb7b77208 */ /* 0x000fe40007000000 */
[----:B------:R-:W-:Y:S02]  /*1eab0*/  SEL R168, RZ, 0x1, P6 ;  /* 0x00000001ffa87807 */ /* 0x000fe40003000000 */
[----:B------:R-:W-:-:S02]  /*1eac0*/  FSETP.GTU.FTZ.AND P6, PT, R157, UR4, PT ;  /* 0x000000049d007c0b */ /* 0x000fc4000bfdc000 */
[----:B------:R-:W-:Y:S02]  /*1ead0*/  I2FP.F32.U32 R157, R159 ;  /* 0x0000009f009d7245 */ /* 0x000fe40000201000 */
[----:B------:R-:W-:Y:S02]  /*1eae0*/  FSEL R156, R156, RZ, !P6 ;  /* 0x000000ff9c9c7208 */ /* 0x000fe40007000000 */
[----:B------:R-:W-:Y:S01]  /*1eaf0*/  SEL R159, RZ, 0x1, P6 ;  /* 0x00000001ff9f7807 */ /* 0x000fe20003000000 */
[----:B------:R-:W-:Y:S01]  /*1eb00*/  FFMA.FTZ R0, R157, R0, 1.1641532182693481445e-10 ;  /* 0x2f0000009d007423 */ /* 0x000fe20000010000 */
        /* <DEDUP_REMOVED lines=13> */
[----:B------:R-:W-:Y:S01]  /*1ebe0*/  PRMT R157, R159, 0x7610, R157 ;  /* 0x000076109f9d7816 */ /* 0x000fe2000000009d */
[----:B------:R-:W-:Y:S01]  /*1ebf0*/  FADD.FTZ R144, R144, R183 ;  /* 0x000000b790907221 */ /* 0x000fe20000010000 */
[----:B------:R-:W-:Y:S01]  /*1ec00*/  PRMT R156, R168, 0x7610, R156 ;  /* 0x00007610a89c7816 */ /* 0x000fe2000000009c */
[----:B------:R-:W-:Y:S01]  /*1ec10*/  FADD.FTZ R147, R147, R0 ;  /* 0x0000000093937221 */ /* 0x000fe20000010000 */
[----:B------:R-:W-:Y:S01]  /*1ec20*/  SEL R159, RZ, 0x1, P6 ;  /* 0x00000001ff9f7807 */ /* 0x000fe20003000000 */
[----:B------:R-:W-:Y:S02]  /*1ec30*/  @P1 FADD.FTZ R144, R116, R144 ;  /* 0x0000009074901221 */ /* 0x000fe40000010000 */
[----:B------:R-:W-:Y:S01]  /*1ec40*/  @P1 FADD.FTZ R147, R119, R147 ;  /* 0x0000009377931221 */ /* 0x000fe20000010000 */
[----:B------:R-:W-:Y:S06]  /*1ec50*/  BRA `(.L_x_27067) ;  /* 0x0000001400c07947 */ /* 0x000fec0003800000 */
.L_x_27042:
        /* <DEDUP_REMOVED lines=15> */
.L_x_27069:
        /* <DEDUP_REMOVED lines=12> */
.L_x_27070:
[----:B-1----:R-:W-:Y:S01]  /*1ee10*/  IMAD.WIDE.U32 R184, R153, -0x326172a9, RZ ;  /* 0xcd9e8d5799b87825 */ /* 0x002fe200078e00ff */
        /* <DEDUP_REMOVED lines=60> */
.L_x_27068:
        /* <DEDUP_REMOVED lines=15> */
.L_x_27072:
        /* <DEDUP_REMOVED lines=12> */
.L_x_27073:
        /* <DEDUP_REMOVED lines=60> */
[----:B------:R-:W-:-:S07]  /*1f750*/  IMAD.MOV.U32 R166, RZ, RZ, R186 ;  /* 0x000000ffffa67224 */ /* 0x000fce00078e00ba */
.L_x_27071:
        /* <DEDUP_REMOVED lines=15> */
.L_x_27075:
        /* <DEDUP_REMOVED lines=12> */
.L_x_27076:
        /* <DEDUP_REMOVED lines=61> */
.L_x_27074:
[----:B------:R-:W-:Y:S01]  /*1fce0*/  ISETP.NE.AND P5, PT, R170, 0x1, PT ;  /* 0x00000001aa00780c */ /* 0x000fe20003fa5270 */
[----:B------:R-:W-:Y:S01]  /*1fcf0*/  IMAD.MOV.U32 R168, RZ, RZ, R148 ;  /* 0x000000ffffa87224 */ /* 0x000fe200078e0094 */
[----:B------:R-:W-:Y:S01]  /*1fd00*/  I2FP.F32.U32 R183, R164 ;  /* 0x000000a400b77245 */ /* 0x000fe20000201000 */
[----:B------:R-:W-:-:S04]  /*1fd10*/  HFMA2 R164, -RZ, RZ, 0, 1.1920928955078125e-07 ;  /* 0x00000002ffa47431 */ /* 0x000fc800000001ff */
        /* <DEDUP_REMOVED lines=11> */
.L_x_27078:
        /* <DEDUP_REMOVED lines=12> */
.L_x_27079:
        /* <DEDUP_REMOVED lines=61> */
.L_x_27077:
        /* <DEDUP_REMOVED lines=16> */
.L_x_27067:
        /* <DEDUP_REMOVED lines=28> */
[----:B-1----:R-:W-:Y:S01]  /*20520*/  FADD.FTZ R185, R168, R143 ;  /* 0x0000008fa8b97221 */ /* 0x002fe20000010000 */
        /* <DEDUP_REMOVED lines=21> */
.L_x_27080:
        /* <DEDUP_REMOVED lines=88> */
.L_x_27082:
[----:B------:R-:W-:Y:S05]  /*20c00*/  BSYNC.RECONVERGENT B0 ;  /* 0x0000000000007941 */ /* 0x000fea0003800200 */
.L_x_27081:
[----:B0-----:R-:W-:Y:S01]  /*20c10*/  LOP3.LUT R160, R0, 0x1f, RZ, 0xc0, !PT ;  /* 0x0000001f00a07812 */ /* 0x001fe200078ec0ff */
[----:B------:R-:W-:Y:S01]  /*20c20*/  BAR.SYNC.DEFER_BLOCKING 0x0 ;  /* 0x0000000000007b1d */ /* 0x000fe20000010000 */
[----:B------:R-:W-:Y:S02]  /*20c30*/  CS2R R162, SRZ ;  /* 0x0000000000a27805 */ /* 0x000fe4000001ff00 */
[----:B------:R-:W-:Y:S02]  /*20c40*/  ISETP.GT.U32.AND P1, PT, R160, 0x7, PT ;  /* 0x00000007a000780c */ /* 0x000fe40003f24070 */
[----:B------:R-:W-:Y:S01]  /*20c50*/  MOV R160, RZ ;  /* 0x000000ff00a07202 */ /* 0x000fe20000000f00 */
[----:B------:R-:W-:Y:S10]  /*20c60*/  BSSY.RECONVERGENT B0, `(.L_x_27083) ;  /* 0x000000a000007945 */ /* 0x000ff40003800200 */
[----:B------:R-:W-:Y:S05]  /*20c70*/  @P1 BRA `(.L_x_27084) ;  /* 0x0000000000201947 */ /* 0x000fea0003800000 */
[----:B------:R-:W0:Y:S01]  /*20c80*/  S2UR UR5, SR_CgaCtaId ;  /* 0x00000000000579c3 */ /* 0x000e220000008800 */
[----:B------:R-:W-:Y:S01]  /*20c90*/  UMOV UR4, 0x400 ;  /* 0x0000040000047882 */ /* 0x000fe20000000000 */
[----:B------:R-:W-:-:S05]  /*20ca0*/  IMAD.SHL.U32 R160, R0, 0x8, RZ ;  /* 0x0000000800a07824 */ /* 0x000fca00078e00ff */
[----:B------:R-:W-:Y:S01]  /*20cb0*/  LOP3.LUT R162, R160, 0xf8, RZ, 0xc0, !PT ;  /* 0x000000f8a0a27812 */ /* 0x000fe200078ec0ff */
[----:B------:R-:W-:Y:S01]  /*20cc0*/  HFMA2 R160, -RZ, RZ, 0, 5.340576171875e-05 ;  /* 0x00000380ffa07431 */ /* 0x000fe200000001ff */
[----:B0-----:R-:W-:-:S04]  /*20cd0*/  ULEA UR4, UR5, UR4, 0x18 ;  /* 0x0000000405047291 */ /* 0x001fc8000f8ec0ff */
[----:B------:R-:W-:-:S09]  /*20ce0*/  @UP0 UIADD3 UR4, UPT, UPT, UR4, 0x40, URZ ;  /* 0x0000004004040890 */ /* 0x000fd2000fffe0ff */
[----:B------:R-:W0:Y:S03]  /*20cf0*/  LDS.64 R162, [R162+UR4] ;  /* 0x00000004a2a27984 */ /* 0x000e260008000a00 */
.L_x_27084:
[----:B------:R-:W-:Y:S05]  /*20d00*/  BSYNC.RECONVERGENT B0 ;  /* 0x0000000000007941 */ /* 0x000fea0003800200 */
.L_x_27083:
[----:B------:R-:W1:Y:S01]  /*20d10*/  SHFL.DOWN PT, R161, R160, 0x4, 0x1f ;  /* 0x08801f00a0a17f89 */ /* 0x000e6200000e0000 */
[----:B------:R-:W-:Y:S01]  /*20d20*/  ISETP.NE.AND P2, PT, RZ, UR14, PT ;  /* 0x0000000eff007c0c */ /* 0x000fe2000bf45270 */
[----:B------:R-:W-:Y:S01]  /*20d30*/  UPLOP3.LUT UP0, UPT, UPT, UPT, UP0, 0x40, 0x4 ;  /* 0x000000000004789c */ /* 0x000fe20003f0e800 */
[----:B------:R-:W-:Y:S01]  /*20d40*/  ISETP.NE.AND P1, PT, R0, RZ, PT ;  /* 0x000000ff0000720c */ /* 0x000fe20003f25270 */
[----:B0-----:R-:W0:Y:S04]  /*20d50*/  SHFL.DOWN PT, R183, R162, 0x4, 0x1f ;  /* 0x08801f00a2b77f89 */ /* 0x001e2800000e0000 */
[----:B------:R-:W2:Y:S01]  /*20d60*/  SHFL.DOWN PT, R168, R163, 0x4, 0x1f ;  /* 0x08801f00a3a87f89 */ /* 0x000ea200000e0000 */
[----:B-1----:R-:W-:Y:S01]  /*20d70*/  IMAD.IADD R170, R161, 0x1, R160 ;  /* 0x00000001a1aa7824 */ /* 0x002fe200078e02a0 */
[----:B------:R-:W-:-:S02]  /*20d80*/  I2FP.F32.S32 R180, R161 ;  /* 0x000000a100b47245 */ /* 0x000fc40000201400 */
[----:B------:R-:W-:Y:S02]  /*20d90*/  I2FP.F32.U32 R161, R160 ;  /* 0x000000a000a17245 */ /* 0x000fe40000201000 */
[----:B------:R-:W-:Y:S01]  /*20da0*/  I2FP.F32.S32 R176, R170 ;  /* 0x000000aa00b07245 */ /* 0x000fe20000201400 */
[----:B------:R-:W1:Y:S01]  /*20db0*/  SHFL.DOWN PT, R187, R170, 0x2, 0x1f ;  /* 0x08401f00aabb7f89 */ /* 0x000e6200000e0000 */
[----:B0-----:R-:W-:Y:S02]  /*20dc0*/  FMUL.FTZ R182, R183, R180 ;  /* 0x000000b4b7b67220 */ /* 0x001fe40000410000 */
[----:B------:R-:W0:Y:S02]  /*20dd0*/  MUFU.RCP R178, R176 ;  /* 0x000000b000b27308 */ /* 0x000e240000001000 */
[----:B------:R-:W-:Y:S01]  /*20de0*/  FFMA.FTZ R185, R161, R162, R182 ;  /* 0x000000a2a1b97223 */ /* 0x000fe200000100b6 */
[----:B------:R-:W-:-:S04]  /*20df0*/  FADD.FTZ R162, -R183, R162 ;  /* 0x000000a2b7a27221 */ /* 0x000fc80000010100 */
[----:B------:R-:W-:-:S04]  /*20e00*/  FMUL.FTZ R162, R162, R162 ;  /* 0x000000a2a2a27220 */ /* 0x000fc80000410000 */
[----:B------:R-:W-:Y:S01]  /*20e10*/  FMUL.FTZ R162, R162, R161 ;  /* 0x000000a1a2a27220 */ /* 0x000fe20000410000 */
[----:B--2---:R-:W-:-:S03]  /*20e20*/  FADD.FTZ R161, R168, R163 ;  /* 0x000000a3a8a17221 */ /* 0x004fc60000010000 */
        /* <DEDUP_REMOVED lines=13> */
[----:B------:R-:W-:Y:S01]  /*20f00*/  FMUL.FTZ R183, R160, R160 ;  /* 0x000000a0a0b77220 */ /* 0x000fe20000410000 */
[----:B-1----:R-:W-:Y:S01]  /*20f10*/  IMAD.IADD R160, R182, 0x1, R191 ;  /* 0x00000001b6a07824 */ /* 0x002fe200078e02bf */
[----:B------:R-:W-:Y:S01]  /*20f20*/  I2FP.F32.S32 R191, R191 ;  /* 0x000000bf00bf7245 */ /* 0x000fe20000201400 */
[----:B--2---:R-:W-:Y:S01]  /*20f30*/  FMUL.FTZ R189, R163, R168 ;  /* 0x000000a8a3bd7220 */ /* 0x004fe20000410000 */
[----:B------:R-:W-:Y:S01]  /*20f40*/  FMUL.FTZ R183, R176, R183 ;  /* 0x000000b7b0b77220 */ /* 0x000fe20000410000 */
[----:B---3--:R-:W-:Y:S01]  /*20f50*/  FADD.FTZ R162, R161, R162 ;  /* 0x000000a2a1a27221 */ /* 0x008fe20000010000 */
[----:B------:R-:W-:Y:S02]  /*20f60*/  I2FP.F32.S32 R160, R160 ;  /* 0x000000a000a07245 */ /* 0x000fe40000201400 */
[----:B------:R-:W0:Y:S01]  /*20f70*/  SHFL.DOWN PT, R168, R189, 0x1, 0x1f ;  /* 0x08201f00bda87f89 */ /* 0x000e2200000e0000 */
[----:B------:R-:W-:-:S03]  /*20f80*/  FMUL.FTZ R183, R183, R187 ;  /* 0x000000bbb7b77220 */ /* 0x000fc60000410000 */
[----:B------:R-:W1:Y:S01]  /*20f90*/  MUFU.RCP R160, R160 ;  /* 0x000000a000a07308 */ /* 0x000e620000001000 */
[----:B------:R-:W-:Y:S02]  /*20fa0*/  FFMA.FTZ R162, R163, R183, R162 ;  /* 0x000000b7a3a27223 */ /* 0x000fe400000100a2 */
[----:B------:R-:W2:Y:S03]  /*20fb0*/  LDC R183, c[0x0][0x448] ;  /* 0x00011200ffb77b82 */ /* 0x000ea60000000800 */
[----:B------:R-:W3:Y:S01]  /*20fc0*/  SHFL.DOWN PT, R161, R162, 0x1, 0x1f ;  /* 0x08201f00a2a17f89 */ /* 0x000ee200000e0000 */
[----:B0-----:R-:W-:Y:S01]  /*20fd0*/  FMUL.FTZ R163, R168, R191 ;  /* 0x000000bfa8a37220 */ /* 0x001fe20000410000 */
[----:B------:R-:W-:-:S03]  /*20fe0*/  FADD.FTZ R168, R189, -R168 ;  /* 0x800000a8bda87221 */ /* 0x000fc60000010000 */
[----:B------:R-:W-:-:S04]  /*20ff0*/  FFMA.FTZ R163, R170, R189, R163 ;  /* 0x000000bdaaa37223 */ /* 0x000fc800000100a3 */
[----:B-1----:R-:W-:Y:S01]  /*21000*/  FMUL.FTZ R176, R160, R163 ;  /* 0x000000a3a0b07220 */ /* 0x002fe20000410000 */
[----:B------:R-:W-:Y:S01]  /*21010*/  FMUL.FTZ R163, R168, R168 ;  /* 0x000000a8a8a37220 */ /* 0x000fe20000410000 */
[----:B---3--:R-:W-:-:S03]  /*21020*/  FADD.FTZ R161, R162, R161 ;  /* 0x000000a1a2a17221 */ /* 0x008fc60000010000 */
[----:B------:R-:W-:Y:S01]  /*21030*/  FMUL.FTZ R163, R170, R163 ;  /* 0x000000a3aaa37220 */ /* 0x000fe20000410000 */
[----:B------:R-:W0:Y:S03]  /*21040*/  SHFL.IDX PT, R187, R176, RZ, 0x1f ;  /* 0x00001fffb0bb7589 */ /* 0x000e2600000e0000 */
[----:B------:R-:W-:-:S04]  /*21050*/  FMUL.FTZ R163, R163, R191 ;  /* 0x000000bfa3a37220 */ /* 0x000fc80000410000 */
[----:B------:R-:W-:-:S05]  /*21060*/  FFMA.FTZ R161, R160, R163, R161 ;  /* 0x000000a3a0a17223 */ /* 0x000fca00000100a1 */
[----:B------:R-:W2:Y:S01]  /*21070*/  SHFL.IDX PT, R184, R161, RZ, 0x1f ;  /* 0x00001fffa1b87589 */ /* 0x000ea200000e0000 */
[C---:B0-----:R-:W-:Y:S01]  /*21080*/  FSEL R162, R187.reuse, RZ, !P2 ;  /* 0x000000ffbba27208 */ /* 0x041fe20005000000 */
[----:B------:R-:W-:-:S04]  /*21090*/  FMUL.FTZ R160, R187, R187 ;  /* 0x000000bbbba07220 */ /* 0x000fc80000410000 */
[C---:B------:R-:W-:Y:S01]  /*210a0*/  FADD.FTZ R182, -R162.reuse, R127 ;  /* 0x0000007fa2b67221 */ /* 0x040fe20000010100 */
[----:B------:R-:W-:Y:S01]  /*210b0*/  FADD.FTZ R180, -R162, R126 ;  /* 0x0000007ea2b47221 */ /* 0x000fe20000010100 */
[----:B------:R-:W-:Y:S01]  /*210c0*/  FSEL R127, R160, RZ, P2 ;  /* 0x000000ffa07f7208 */ /* 0x000fe20001000000 */
[C---:B------:R-:W-:Y:S01]  /*210d0*/  FADD.FTZ R170, -R162.reuse, R130 ;  /* 0x00000082a2aa7221 */ /* 0x040fe20000010100 */
[C---:B------:R-:W-:Y:S01]  /*210e0*/  FADD.FTZ R176, -R162.reuse, R131 ;  /* 0x00000083a2b07221 */ /* 0x040fe20000010100 */
[C---:B------:R-:W-:Y:S01]  /*210f0*/  FADD.FTZ R163, -R162.reuse, R128 ;  /* 0x00000080a2a37221 */ /* 0x040fe20000010100 */
[----:B------:R-:W-:Y:S01]  /*21100*/  FADD.FTZ R168, -R162, R129 ;  /* 0x00000081a2a87221 */ /* 0x000fe20000010100 */
[----:B--2---:R-:W-:Y:S01]  /*21110*/  FFMA.FTZ R126, R184, UR11, R183 ;  /* 0x0000000bb87e7c23 */ /* 0x004fe200080100b7 */
[----:B------:R-:W0:Y:S01]  /*21120*/  @!P1 LDC.64 R130, c[0x0][0x3c0] ;  /* 0x0000f000ff829b82 */ /* 0x000e220000000a00 */
[C---:B------:R-:W-:Y:S01]  /*21130*/  FADD.FTZ R178, -R162.reuse, R124 ;  /* 0x0000007ca2b27221 */ /* 0x040fe20000010100 */
[----:B------:R-:W-:Y:S01]  /*21140*/  FADD.FTZ R161, -R162, R125 ;  /* 0x0000007da2a17221 */ /* 0x000fe20000010100 */
[----:B------:R-:W-:Y:S01]  /*21150*/  FADD.FTZ R126, R126, R127 ;  /* 0x0000007f7e7e7221 */ /* 0x000fe20000010000 */
        /* <DEDUP_REMOVED lines=12> */
[----:B------:R-:W3:Y:S01]  /*21220*/  LDC.64 R124, c[0x0][0x428] ;  /* 0x00010a00ff7c7b82 */ /* 0x000ee20000000a00 */
[C---:B------:R-:W-:Y:S01]  /*21230*/  FADD.FTZ R197, -R162.reuse, R136 ;  /* 0x00000088a2c57221 */ /* 0x040fe20000010100 */
[C---:B------:R-:W-:Y:S01]  /*21240*/  FADD.FTZ R199, -R162.reuse, R138 ;  /* 0x0000008aa2c77221 */ /* 0x040fe20000010100 */
[C---:B------:R-:W-:Y:S01]  /*21250*/  FADD.FTZ R196, -R162.reuse, R139 ;  /* 0x0000008ba2c47221 */ /* 0x040fe20000010100 */
[C---:B------:R-:W-:Y:S01]  /*21260*/  FADD.FTZ R195, -R162.reuse, R140 ;  /* 0x0000008ca2c37221 */ /* 0x040fe20000010100 */
[C---:B------:R-:W-:Y:S01]  /*21270*/  FADD.FTZ R192, -R162.reuse, R141 ;  /* 0x0000008da2c07221 */ /* 0x040fe20000010100 */
[C---:B------:R-:W-:Y:S01]  /*21280*/  FADD.FTZ R193, -R162.reuse, R142 ;  /* 0x0000008ea2c17221 */ /* 0x040fe20000010100 */
[----:B------:R-:W-:Y:S01]  /*21290*/  FADD.FTZ R190, -R162, R143 ;  /* 0x0000008fa2be7221 */ /* 0x000fe20000010100 */
[----:B------:R-:W4:Y:S01]  /*212a0*/  LDC.64 R132, c[0x0][0x430] ;  /* 0x00010c00ff847b82 */ /* 0x000f220000000a00 */
[C---:B-1----:R-:W-:Y:S01]  /*212b0*/  FMUL.FTZ R135, R211.reuse, R163 ;  /* 0x000000a3d3877220 */ /* 0x042fe20000410000 */
[C---:B------:R-:W-:Y:S01]  /*212c0*/  FMUL.FTZ R134, R211.reuse, R168 ;  /* 0x000000a8d3867220 */ /* 0x040fe20000410000 */
[C---:B------:R-:W-:Y:S01]  /*212d0*/  FMUL.FTZ R137, R211.reuse, R170 ;  /* 0x000000aad3897220 */ /* 0x040fe20000410000 */
[----:B------:R-:W-:Y:S01]  /*212e0*/  FMUL.FTZ R176, R211, R176 ;  /* 0x000000b0d3b07220 */ /* 0x000fe20000410000 */
[----:B0-----:R-:W-:-:S04]  /*212f0*/  @!P1 IMAD.WIDE R130, R150, 0x4, R130 ;  /* 0x0000000496829825 */ /* 0x001fc800078e0282 */
[C---:B------:R-:W-:Y:S01]  /*21300*/  FMUL.FTZ R203, R211.reuse, R120 ;  /* 0x00000078d3cb7220 */ /* 0x040fe20000410000 */
[C---:B------:R-:W-:Y:S01]  /*21310*/  FMUL.FTZ R198, R211.reuse, R121 ;  /* 0x00000079d3c67220 */ /* 0x040fe20000410000 */
[----:B------:R-:W-:Y:S01]  /*21320*/  FMUL.FTZ R205, R211, R122 ;  /* 0x0000007ad3cd7220 */ /* 0x000fe20000410000 */
[----:B--2---:R-:W-:-:S04]  /*21330*/  @!P1 IMAD.WIDE R128, R150, 0x4, R128 ;  /* 0x0000000496809825 */ /* 0x004fc800078e0280 */
[----:B------:R-:W-:Y:S01]  /*21340*/  FMUL.FTZ R200, R211, R123 ;  /* 0x0000007bd3c87220 */ /* 0x000fe20000410000 */
[----:B------:R-:W-:Y:S01]  /*21350*/  FFMA.FTZ R120, R135, R32, R28 ;  /* 0x0000002087787223 */ /* 0x000fe2000001001c */
[----:B------:R-:W-:Y:S01]  /*21360*/  FFMA.FTZ R121, R134, R33, R29 ;  /* 0x0000002186797223 */ /* 0x000fe2000001001d */
[----:B------:R-:W-:Y:S01]  /*21370*/  FFMA.FTZ R122, R137, R34, R30 ;  /* 0x00000022897a7223 */ /* 0x000fe2000001001e */
[----:B------:R-:W-:Y:S01]  /*21380*/  FFMA.FTZ R123, R176, R35, R31 ;  /* 0x00000023b07b7223 */ /* 0x000fe2000001001f */
[----:B------:R-:W-:Y:S01]  /*21390*/  FMUL.FTZ R139, R211, R178 ;  /* 0x000000b2d38b7220 */ /* 0x000fe20000410000 */
[----:B---3--:R-:W-:-:S04]  /*213a0*/  IMAD.WIDE.U32 R126, R165, 0x10, R124 ;  /* 0x00000010a57e7825 */ /* 0x008fc800078e007c */
[C---:B------:R-:W-:Y:S01]  /*213b0*/  FMUL.FTZ R136, R211.reuse, R161 ;  /* 0x000000a1d3887220 */ /* 0x040fe20000410000 */
[C---:B------:R-:W-:Y:S01]  /*213c0*/  FMUL.FTZ R201, R211.reuse, R180 ;  /* 0x000000b4d3c97220 */ /* 0x040fe20000410000 */
[C---:B------:R-:W-:Y:S01]  /*213d0*/  FMUL.FTZ R138, R211.reuse, R182 ;  /* 0x000000b6d38a7220 */ /* 0x040fe20000410000 */
[----:B------:R0:W-:Y:S01]  /*213e0*/  @!P1 STG.E desc[UR8][R130.64], R187 ;  /* 0x000000bb82009986 */ /* 0x0001e2000c101908 */
[C---:B------:R-:W-:Y:S01]  /*213f0*/  FADD.FTZ R189, -R162.reuse, R144 ;  /* 0x00000090a2bd7221 */ /* 0x040fe20000010100 */
[C---:B------:R-:W-:Y:S01]  /*21400*/  FADD.FTZ R191, -R162.reuse, R146 ;  /* 0x00000092a2bf7221 */ /* 0x040fe20000010100 */
[----:B------:R-:W-:Y:S01]  /*21410*/  FADD.FTZ R188, -R162, R147 ;  /* 0x00000093a2bc7221 */ /* 0x000fe20000010100 */
[C---:B------:R-:W-:Y:S01]  /*21420*/  FMUL.FTZ R207, R211.reuse, R160 ;  /* 0x000000a0d3cf7220 */ /* 0x040fe20000410000 */
[C---:B------:R-:W-:Y:S01]  /*21430*/  FMUL.FTZ R202, R211.reuse, R183 ;  /* 0x000000b7d3ca7220 */ /* 0x040fe20000410000 */
[----:B------:R-:W-:Y:S01]  /*21440*/  FMUL.FTZ R180, R211, R145 ;  /* 0x00000091d3b47220 */ /* 0x000fe20000410000 */
[----:B------:R1:W-:Y:S01]  /*21450*/  @!P1 STG.E desc[UR8][R128.64], R211 ;  /* 0x000000d380009986 */ /* 0x0003e2000c101908 */
[----:B------:R-:W-:-:S04]  /*21460*/  IMAD.WIDE.U32 R144, R167, 0x10, R124 ;  /* 0x00000010a7907825 */ /* 0x000fc800078e007c */
[C---:B------:R-:W-:Y:S01]  /*21470*/  FMUL.FTZ R209, R211.reuse, R184 ;  /* 0x000000b8d3d17220 */ /* 0x040fe20000410000 */
[----:B------:R-:W-:Y:S01]  /*21480*/  FMUL.FTZ R204, R211, R185 ;  /* 0x000000b9d3cc7220 */ /* 0x000fe20000410000 */
[----:B------:R2:W-:Y:S01]  /*21490*/  STG.E.128 desc[UR8][R126.64], R120 ;  /* 0x000000787e007986 */ /* 0x0005e2000c101d08 */
[----:B------:R-:W-:-:S04]  /*214a0*/  IMAD.WIDE.U32 R160, R169, 0x10, R124 ;  /* 0x00000010a9a07825 */ /* 0x000fc800078e007c */
[----:B0-----:R-:W-:Y:S01]  /*214b0*/  FFMA.FTZ R130, R137, R62, R114 ;  /* 0x0000003e89827223 */ /* 0x001fe20000010072 */
[----:B------:R-:W-:Y:S01]  /*214c0*/  FFMA.FTZ R131, R176, R63, R115 ;  /* 0x0000003fb0837223 */ /* 0x000fe20000010073 */
[----:B------:R-:W-:Y:S01]  /*214d0*/  FMUL.FTZ R197, R211, R197 ;  /* 0x000000c5d3c57220 */ /* 0x000fe20000410000 */
[----:B------:R-:W-:-:S04]  /*214e0*/  IMAD.WIDE.U32 R162, R171, 0x10, R124 ;  /* 0x00000010aba27825 */ /* 0x000fc800078e007c */
[C---:B------:R-:W-:Y:S01]  /*214f0*/  FMUL.FTZ R194, R211.reuse, R194 ;  /* 0x000000c2d3c27220 */ /* 0x040fe20000410000 */
[----:B------:R-:W-:Y:S01]  /*21500*/  FMUL.FTZ R199, R211, R199 ;  /* 0x000000c7d3c77220 */ /* 0x000fe20000410000 */
[----:B-1----:R-:W-:Y:S01]  /*21510*/  FFMA.FTZ R128, R135, R60, R112 ;  /* 0x0000003c87807223 */ /* 0x002fe20000010070 */
[----:B------:R-:W-:-:S04]  /*21520*/  IMAD.WIDE.U32 R182, R179, 0x10, R124 ;  /* 0x00000010b3b67825 */ /* 0x000fc800078e007c */
[----:B------:R-:W-:Y:S01]  /*21530*/  FFMA.FTZ R129, R134, R61, R113 ;  /* 0x0000003d86817223 */ /* 0x000fe20000010071 */
[----:B------:R-:W-:Y:S01]  /*21540*/  FMUL.FTZ R196, R211, R196 ;  /* 0x000000c4d3c47220 */ /* 0x000fe20000410000 */
[----:B------:R-:W-:Y:S01]  /*21550*/  FFMA.FTZ R134, R205, R42, R22 ;  /* 0x0000002acd867223 */ /* 0x000fe20000010016 */
[----:B------:R-:W-:-:S04]  /*21560*/  IMAD.WIDE.U32 R140, R177, 0x10, R124 ;  /* 0x00000010b18c7825 */ /* 0x000fc800078e007c */
[----:B------:R-:W-:Y:S01]  /*21570*/  FFMA.FTZ R135, R200, R43, R23 ;  /* 0x0000002bc8877223 */ /* 0x000fe20000010017 */
[----:B------:R-:W-:Y:S01]  /*21580*/  FFMA.FTZ R137, R198, R69, R105 ;  /* 0x00000045c6897223 */ /* 0x000fe20000010069 */
[----:B------:R-:W-:Y:S01]  /*21590*/  FMUL.FTZ R195, R211, R195 ;  /* 0x000000c3d3c37220 */ /* 0x000fe20000410000 */
[----:B------:R-:W-:-:S04]  /*215a0*/  IMAD.WIDE.U32 R142, R181, 0x10, R124 ;  /* 0x00000010b58e7825 */ /* 0x000fc800078e007c */
[----:B------:R-:W-:Y:S01]  /*215b0*/  FFMA.FTZ R124, R139, R36, R24 ;  /* 0x000000248b7c7223 */ /* 0x000fe20000010018 */
[----:B------:R-:W-:Y:S01]  /*215c0*/  FFMA.FTZ R125, R136, R37, R25 ;  /* 0x00000025887d7223 */ /* 0x000fe20000010019 */
[----:B--2---:R-:W-:Y:S01]  /*215d0*/  FFMA.FTZ R126, R201, R38, R26 ;  /* 0x00000026c97e7223 */ /* 0x004fe2000001001a */
[----:B----4-:R-:W-:-:S04]  /*215e0*/  IMAD.WIDE.U32 R146, R165, 0x10, R132 ;  /* 0x00000010a5927825 */ /* 0x010fc800078e0084 */
[----:B------:R-:W-:Y:S01]  /*215f0*/  FFMA.FTZ R127, R138, R39, R27 ;  /* 0x000000278a7f7223 */ /* 0x000fe2000001001b */
[----:B------:R-:W-:Y:S01]  /*21600*/  FFMA.FTZ R120, R139, R64, R108 ;  /* 0x000000408b787223 */ /* 0x000fe2000001006c */
[----:B------:R-:W-:Y:S01]  /*21610*/  FFMA.FTZ R121, R136, R65, R109 ;  /* 0x0000004188797223 */ /* 0x000fe2000001006d */
[----:B------:R-:W-:-:S04]  /*21620*/  IMAD.WIDE.U32 R186, R167, 0x10, R132 ;  /* 0x00000010a7ba7825 */ /* 0x000fc800078e0084 */
[----:B------:R-:W-:Y:S01]  /*21630*/  FFMA.FTZ R122, R201, R66, R110 ;  /* 0x00000042c97a7223 */ /* 0x000fe2000001006e */
[----:B------:R-:W-:Y:S01]  /*21640*/  FFMA.FTZ R123, R138, R67, R111 ;  /* 0x000000438a7b7223 */ /* 0x000fe2000001006f */
[----:B------:R0:W-:Y:S01]  /*21650*/  STG.E.128 desc[UR8][R146.64], R128 ;  /* 0x0000008092007986 */ /* 0x0001e2000c101d08 */
[----:B------:R-:W-:-:S04]  /*21660*/  IMAD.WIDE.U32 R184, R169, 0x10, R132 ;  /* 0x00000010a9b87825 */ /* 0x000fc800078e0084 */
[----:B------:R-:W-:Y:S01]  /*21670*/  FFMA.FTZ R136, R203, R68, R104 ;  /* 0x00000044cb887223 */ /* 0x000fe20000010068 */
[----:B------:R-:W-:Y:S01]  /*21680*/  FFMA.FTZ R138, R205, R70, R106 ;  /* 0x00000046cd8a7223 */ /* 0x000fe2000001006a */
[----:B------:R1:W-:Y:S01]  /*21690*/  STG.E.128 desc[UR8][R144.64], R124 ;  /* 0x0000007c90007986 */ /* 0x0003e2000c101d08 */
[----:B------:R-:W-:-:S04]  /*216a0*/  IMAD.WIDE.U32 R168, R179, 0x10, R132 ;  /* 0x00000010b3a87825 */ /* 0x000fc800078e0084 */
[----:B------:R-:W-:Y:S01]  /*216b0*/  FFMA.FTZ R139, R200, R71, R107 ;  /* 0x00000047c88b7223 */ /* 0x000fe2000001006b */
        /* <DEDUP_REMOVED lines=15> */
[----:B------:R-:W-:Y:S01]  /*217b0*/  FFMA.FTZ R131, R204, R47, R19 ;  /* 0x0000002fcc837223 */ /* 0x000fe20000010013 */
[----:B-1----:R-:W-:Y:S01]  /*217c0*/  FFMA.FTZ R124, R207, R72, R100 ;  /* 0x00000048cf7c7223 */ /* 0x002fe20000010064 */
[----:B------:R-:W-:Y:S01]  /*217d0*/  FFMA.FTZ R125, R202, R73, R101 ;  /* 0x00000049ca7d7223 */ /* 0x000fe20000010065 */
[----:B--2---:R-:W0:Y:S01]  /*217e0*/  LDC.64 R186, c[0x0][0x380] ;  /* 0x0000e000ffba7b82 */ /* 0x004e220000000a00 */
        /* <DEDUP_REMOVED lines=8> */
[----:B------:R-:W-:Y:S01]  /*21870*/  FFMA.FTZ R145, R194, R77, R97 ;  /* 0x0000004dc2917223 */ /* 0x000fe20000010061 */
[----:B------:R-:W-:Y:S01]  /*21880*/  FFMA.FTZ R146, R199, R78, R98 ;  /* 0x0000004ec7927223 */ /* 0x000fe20000010062 */
[----:B------:R-:W-:Y:S01]  /*21890*/  STG.E.128 desc[UR8][R184.64], R136 ;  /* 0x00000088b8007986 */ /* 0x000fe2000c101d08 */
[----:B------:R-:W-:Y:S01]  /*218a0*/  FFMA.FTZ R147, R196, R79, R99 ;  /* 0x0000004fc4937223 */ /* 0x000fe20000010063 */
[----:B------:R-:W-:Y:S01]  /*218b0*/  FFMA.FTZ R196, R195, R52, R8 ;  /* 0x00000034c3c47223 */ /* 0x000fe20000010008 */
[----:B------:R-:W-:Y:S01]  /*218c0*/  FFMA.FTZ R197, R192, R53, R9 ;  /* 0x00000035c0c57223 */ /* 0x000fe20000010009 */
[----:B------:R-:W-:Y:S01]  /*218d0*/  STG.E.128 desc[UR8][R162.64], R128 ;  /* 0x00000080a2007986 */ /* 0x000fe2000c101d08 */
[----:B------:R-:W-:Y:S01]  /*218e0*/  FFMA.FTZ R198, R193, R54, R10 ;  /* 0x00000036c1c67223 */ /* 0x000fe2000001000a */
[----:B------:R-:W-:-:S02]  /*218f0*/  FFMA.FTZ R199, R190, R55, R11 ;  /* 0x00000037bec77223 */ /* 0x000fc4000001000b */
[----:B------:R2:W-:Y:S04]  /*21900*/  STG.E.128 desc[UR8][R170.64], R124 ;  /* 0x0000007caa007986 */ /* 0x0005e8000c101d08 */
[----:B------:R3:W-:Y:S01]  /*21910*/  STG.E.128 desc[UR8][R182.64], R120 ;  /* 0x00000078b6007986 */ /* 0x0007e2000c101d08 */
[----:B0-----:R-:W-:Y:S01]  /*21920*/  IADD3 R150, PT, PT, R150, R186, RZ ;  /* 0x000000ba96967210 */ /* 0x001fe20007ffe0ff */
[----:B-1----:R-:W-:Y:S01]  /*21930*/  FFMA.FTZ R132, R195, R80, R92 ;  /* 0x00000050c3847223 */ /* 0x002fe2000001005c */
[----:B------:R-:W-:Y:S01]  /*21940*/  FFMA.FTZ R133, R192, R81, R93 ;  /* 0x00000051c0857223 */ /* 0x000fe2000001005d */
[----:B------:R-:W-:Y:S01]  /*21950*/  FFMA.FTZ R134, R193, R82, R94 ;  /* 0x00000052c1867223 */ /* 0x000fe2000001005e */
[----:B------:R-:W-:Y:S01]  /*21960*/  FFMA.FTZ R135, R190, R83, R95 ;  /* 0x00000053be877223 */ /* 0x000fe2000001005f */
[----:B------:R0:W-:Y:S01]  /*21970*/  STG.E.128 desc[UR8][R168.64], R144 ;  /* 0x00000090a8007986 */ /* 0x0001e2000c101d08 */
[----:B------:R-:W-:-:S03]  /*21980*/  ISETP.GE.AND P1, PT, R150, R187, PT ;  /* 0x000000bb9600720c */ /* 0x000fc60003f26270 */
[----:B------:R0:W-:Y:S01]  /*21990*/  STG.E.128 desc[UR8][R140.64], R196 ;  /* 0x000000c48c007986 */ /* 0x0001e2000c101d08 */
[----:B--2---:R-:W-:Y:S01]  /*219a0*/  FFMA.FTZ R124, R189, R84, R88 ;  /* 0x00000054bd7c7223 */ /* 0x004fe20000010058 */
[----:B------:R-:W-:Y:S01]  /*219b0*/  FFMA.FTZ R125, R180, R85, R89 ;  /* 0x00000055b47d7223 */ /* 0x000fe20000010059 */
[----:B------:R-:W-:Y:S01]  /*219c0*/  FFMA.FTZ R126, R191, R86, R90 ;  /* 0x00000056bf7e7223 */ /* 0x000fe2000001005a */
[----:B------:R-:W-:Y:S01]  /*219d0*/  FFMA.FTZ R127, R188, R87, R91 ;  /* 0x00000057bc7f7223 */ /* 0x000fe2000001005b */
[----:B---3--:R-:W-:Y:S01]  /*219e0*/  FFMA.FTZ R120, R189, R56, R4 ;  /* 0x00000038bd787223 */ /* 0x008fe20000010004 */
[----:B------:R-:W-:Y:S01]  /*219f0*/  FFMA.FTZ R121, R180, R57, R5 ;  /* 0x00000039b4797223 */ /* 0x000fe20000010005 */
[----:B------:R-:W-:Y:S01]  /*21a00*/  FFMA.FTZ R122, R191, R58, R6 ;  /* 0x0000003abf7a7223 */ /* 0x000fe20000010006 */
[----:B------:R-:W-:Y:S01]  /*21a10*/  FFMA.FTZ R123, R188, R59, R7 ;  /* 0x0000003bbc7b7223 */ /* 0x000fe20000010007 */
[----:B------:R0:W-:Y:S04]  /*21a20*/  STG.E.128 desc[UR8][R176.64], R132 ;  /* 0x00000084b0007986 */ /* 0x0001e8000c101d08 */
[----:B------:R0:W-:Y:S04]  /*21a30*/  STG.E.128 desc[UR8][R142.64], R120 ;  /* 0x000000788e007986 */ /* 0x0001e8000c101d08 */
[----:B------:R0:W-:Y:S01]  /*21a40*/  STG.E.128 desc[UR8][R178.64], R124 ;  /* 0x0000007cb2007986 */ /* 0x0001e2000c101d08 */
[----:B------:R-:W-:Y:S05]  /*21a50*/  @!P1 BRA `(.L_x_27085) ;  /* 0xfffffdf400d09947 */ /* 0x000fea000383ffff */
[----:B------:R-:W-:Y:S05]  /*21a60*/  EXIT ;  /* 0x000000000000794d */ /* 0x000fea0003800000 */
.L_x_27086:
        /* <DEDUP_REMOVED lines=9> */
.L_x_27921:


//--------------------- .text._ZN10layer_norm31ln_parallel_residual_fwd_kernelINS_13Kernel_traitsIfffffjLj7168ELj1ELj1ELj8ELj16ENS_18Kernel_traits_baseILj7168EfffffjLj256EEEEELb1ELb1ELb0EEEvNS_9FwdParamsE --------------------------
	.section	.text._ZN10layer_norm31ln_parallel_residual_fwd_kernelINS_13Kernel_traitsIfffffjLj7168ELj1ELj1ELj8ELj16ENS_18Kernel_traits_baseILj7168EfffffjLj256EEEEELb1ELb1ELb0EEEvNS_9FwdParamsE,"ax",@progbits
	.align	128
        .global         _ZN10layer_norm31ln_parallel_residual_fwd_kernelINS_13Kernel_traitsIfffffjLj7168ELj1ELj1ELj8ELj16ENS_18Kernel_traits_baseILj7168EfffffjLj256EEEEELb1ELb1ELb0EEEvNS_9FwdParamsE
        .type           _ZN10layer_norm31ln_parallel_residual_fwd_kernelINS_13Kernel_traitsIfffffjLj7168ELj1ELj1ELj8ELj16ENS_18Kernel_traits_baseILj7168EfffffjLj256EEEEELb1ELb1ELb0EEEvNS_9FwdParamsE,@function
        .size           _ZN10layer_norm31ln_parallel_residual_fwd_kernelINS_13Kernel_traitsIfffffjLj7168ELj1ELj1ELj8ELj16ENS_18Kernel_traits_baseILj7168EfffffjLj256EEEEELb1ELb1ELb0EEEvNS_9FwdParamsE,(.L_x_27922 - _ZN10layer_norm31ln_parallel_residual_fwd_kernelINS_13Kernel_traitsIfffffjLj7168ELj1ELj1ELj8ELj16ENS_18Kernel_traits_baseILj7168EfffffjLj256EEEEELb1ELb1ELb0EEEvNS_9FwdParamsE)
        .other          _ZN10layer_norm31ln_parallel_residual_fwd_kernelINS_13Kernel_traitsIfffffjLj7168ELj1ELj1ELj8ELj16ENS_18Kernel_traits_baseILj7168EfffffjLj256EEEEELb1ELb1ELb0EEEvNS_9FwdParamsE,@"STO_CUDA_ENTRY STV_DEFAULT"
_ZN10layer_norm31ln_parallel_residual_fwd_kernelINS_13Kernel_traitsIfffffjLj7168ELj1ELj1ELj8ELj16ENS_18Kernel_traits_baseILj7168EfffffjLj256EEEEELb1ELb1ELb0EEEvNS_9FwdParamsE:
.text._ZN10layer_norm31ln_parallel_residual_fwd_kernelINS_13Kernel_traitsIfffffjLj7168ELj1ELj1ELj8ELj16ENS_18Kernel_traits_baseILj7168EfffffjLj256EEEEELb1ELb1ELb0EEEvNS_9FwdParamsE:
[----:B------:R-:W0:Y:S01]  /*0000*/  LDC R1, c[0x0][0x37c] ;  /* 0x0000df00ff017b82 */ /* 0x000e220000000800 */
[----:B------:R-:W1:Y:S07]  /*0010*/  LDCU.U8 UR4, c[0x0][0x464] ;  /* 0x00008c80ff0477ac */ /* 0x000e6e0008000000 */
[----:B------:R-:W2:Y:S01]  /*0020*/  LDC R0, c[0x0][0x458] ;  /* 0x00011600ff007b82 */ /* 0x000ea20000000800 */
[----:B0-----:R-:W-:Y:S01]  /*0030*/  VIADD R1, R1, 0xfffffff8 ;  /* 0xfffffff801017836 */ /* 0x001fe20000000000 */
[----:B------:R-:W0:Y:S01]  /*0040*/  LDCU.64 UR8, c[0x0][0x450] ;  /* 0x00008a00ff0877ac */ /* 0x000e220008000a00 */
[----:B------:R-:W3:Y:S05]  /*0050*/  LDCU.64 UR6, c[0x0][0x358] ;  /* 0x00006b00ff0677ac */ /* 0x000eea0008000a00 */
[----:B------:R-:W4:Y:S01]  /*0060*/  LDC R7, c[0x0][0x45c] ;  /* 0x00011700ff077b82 */ /* 0x000f220000000800 */
[----:B------:R-:W5:Y:S01]  /*0070*/  LDCU.64 UR10, c[0x0][0x438] ;  /* 0x00008700ff0a77ac */ /* 0x000f620008000a00 */
[----:B------:R-:W5:Y:S01]  /*0080*/  LDCU UR5, c[0x0][0x388] ;  /* 0x00007100ff0577ac */ /* 0x000f620008000800 */
[----:B-1----:R-:W-:Y:S01]  /*0090*/  ISETP.NE.AND P0, PT, RZ, UR4, PT ;  /* 0x00000004ff007c0c */ /* 0x002fe2000bf05270 */
[----:B0-----:R-:W-:Y:S01]  /*00a0*/  IMAD.U32 R2, RZ, RZ, UR8 ;  /* 0x00000008ff027e24 */ /* 0x001fe2000f8e00ff */
[----:B------:R-:W-:-:S11]  /*00b0*/  MOV R3, UR9 ;  /* 0x0000000900037c02 */ /* 0x000fd60008000f00 */
[----:B--2---:R-:W-:Y:S01]  /*00c0*/  @P0 IMAD.MOV.U32 R4, RZ, RZ, R0 ;  /* 0x000000ffff040224 */ /* 0x004fe200078e0000 */
[----:B---3--:R-:W2:Y:S01]  /*00d0*/  @P0 LDG.E.64 R2, desc[UR6][R2.64] ;  /* 0x0000000602020981 */ /* 0x008ea2000c1e1b00 */
[----:B----4-:R-:W-:Y:S01]  /*00e0*/  @P0 IMAD.MOV.U32 R5, RZ, RZ, R7 ;  /* 0x000000ffff050224 */ /* 0x010fe200078e0007 */
[----:B------:R-:W0:Y:S05]  /*00f0*/  @P0 LDC R9, c[0x0][0x460] ;  /* 0x00011800ff090b82 */ /* 0x000e2a0000000800 */
[----:B------:R-:W0:Y:S01]  /*0100*/  @P0 LDG.E.64 R4, desc[UR6][R4.64] ;  /* 0x0000000604040981 */ /* 0x000e22000c1e1b00 */
[----:B-----5:R-:W-:Y:S01]  /*0110*/  UISETP.NE.U32.AND UP0, UPT, UR10, URZ, UPT ;  /* 0x000000ff0a00728c */ /* 0x020fe2000bf05070 */
[----:B------:R-:W-:Y:S01]  /*0120*/  BSSY.RECONVERGENT B0, `(.L_x_27087) ;  /* 0x0000091000007945 */ /* 0x000fe20003800200 */
[----:B------:R-:W1:Y:S01]  /*0130*/  S2UR UR16, SR_CTAID.X ;  /* 0x00000000001079c3 */ /* 0x000e620000002500 */
[----:B------:R-:W3:Y:S01]  /*0140*/  S2R R120, SR_TID.X ;  /* 0x0000000000787919 */ /* 0x000ee20000002100 */
[----:B------:R-:W-:-:S02]  /*0150*/  USHF.R.S32.HI UR4, URZ, 0x1f, UR5 ;  /* 0x0000001fff047899 */ /* 0x000fc40008011405 */
[----:B------:R-:W-:Y:S02]  /*0160*/  UISETP.NE.AND.EX UP0, UPT, UR11, URZ, UPT, UP0 ;  /* 0x000000ff0b00728c */ /* 0x000fe4000bf05300 */
[----:B------:R-:W-:Y:S02]  /*0170*/  ULEA.HI UR4, UR4, UR5, URZ, 0x2 ;  /* 0x0000000504047291 */ /* 0x000fe4000f8f10ff */
[----:B------:R-:W1:Y:S02]  /*0180*/  LDC R6, c[0x0][0x360] ;  /* 0x0000d800ff067b82 */ /* 0x000e640000000800 */
[----:B------:R-:W-:Y:S01]  /*0190*/  USHF.R.S32.HI UR4, URZ, 0x2, UR4 ;  /* 0x00000002ff047899 */ /* 0x000fe20008011404 */
[----:B--2---:R-:W-:Y:S02]  /*01a0*/  @P0 R2UR UR8, R2 ;  /* 0x00000000020802ca */ /* 0x004fe400000e0000 */
[----:B------:R-:W-:Y:S02]  /*01b0*/  @P0 R2UR UR9, R3 ;  /* 0x00000000030902ca */ /* 0x000fe400000e0000 */
[----:B---3--:R-:W-:-:S02]  /*01c0*/  MOV R3, R120 ;  /* 0x0000007800037202 */ /* 0x008fc40000000f00 */
[----:B------:R-:W-:Y:S02]  /*01d0*/  LOP3.LUT R2, R120, 0xe0, RZ, 0xc0, !PT ;  /* 0x000000e078027812 */ /* 0x000fe400078ec0ff */
[----:B0-----:R-:W-:Y:S01]  /*01e0*/  @P0 IADD3 R0, P1, PT, R4, R9, RZ ;  /* 0x0000000904000210 */ /* 0x001fe20007f3e0ff */
[----:B-1----:R-:W-:Y:S01]  /*01f0*/  IMAD R15, R6, UR16, R3 ;  /* 0x00000010060f7c24 */ /* 0x002fe2000f8e0203 */
[----:B------:R-:W-:-:S03]  /*0200*/  LOP3.LUT R14, R3, 0xff, RZ, 0x3c, !PT ;  /* 0x000000ff030e7812 */ /* 0x000fc600078e3cff */
[----:B------:R-:W-:Y:S01]  /*0210*/  @P0 IMAD.X R7, RZ, RZ, R5, P1 ;  /* 0x000000ffff070224 */ /* 0x000fe200008e0605 */
[----:B------:R-:W-:Y:S01]  /*0220*/  UIADD3 UR25, UPT, UPT, UR8, -0x61c88647, URZ ;  /* 0x9e3779b908197890 */ /* 0x000fe2000fffe0ff */
[----:B------:R-:W-:Y:S01]  /*0230*/  VIADD R14, R14, UR4 ;  /* 0x000000040e0e7c36 */ /* 0x000fe20008000000 */
[----:B------:R-:W-:Y:S02]  /*0240*/  UIADD3 UR17, UPT, UPT, UR9, -0x4498517b, URZ ;  /* 0xbb67ae8509117890 */ /* 0x000fe4000fffe0ff */
        /* <DEDUP_REMOVED lines=47> */
[----:B-1----:R-:W-:-:S04]  /*0540*/  @P1 IMAD.WIDE.U32 R34, R3, 0x10, R34 ;  /* 0x0000001003221825 */ /* 0x002fc800078e0022 */
[----:B------:R-:W-:Y:S01]  /*0550*/  @P1 VIADD R3, R3, 0x100 ;  /* 0x0000010003031836 */ /* 0x000fe20000000000 */
[----:B------:R0:W5:Y:S02]  /*0560*/  @P1 LDG.E.128 R24, desc[UR6][R34.64] ;  /* 0x0000000622181981 */ /* 0x000164000c1e1d00 */
[----:B------:R-:W1:Y:S01]  /*0570*/  @P3 LDC.64 R42, c[0x0][0x438] ;  /* 0x00010e00ff2a3b82 */ /* 0x000e620000000a00 */
[----:B--2---:R-:W-:-:S05]  /*0580*/  @P2 IMAD.WIDE.U32 R36, R3, 0x10, R36 ;  /* 0x0000001003242825 */ /* 0x004fca00078e0024 */
[----:B------:R0:W5:Y:S02]  /*0590*/  @P2 LDG.E.128 R96, desc[UR6][R36.64] ;  /* 0x0000000624602981 */ /* 0x000164000c1e1d00 */
[----:B------:R-:W2:Y:S01]  /*05a0*/  @P4 LDC.64 R44, c[0x0][0x3d0] ;  /* 0x0000f400ff2c4b82 */ /* 0x000ea20000000a00 */
[----:B---3--:R-:W-:-:S04]  /*05b0*/  @P2 IMAD.WIDE.U32 R38, R3, 0x10, R38 ;  /* 0x0000001003262825 */ /* 0x008fc800078e0026 */
[----:B------:R-:W-:Y:S01]  /*05c0*/  @P2 VIADD R3, R3, 0x100 ;  /* 0x0000010003032836 */ /* 0x000fe20000000000 */
[----:B------:R0:W5:Y:S02]  /*05d0*/  @P2 LDG.E.128 R28, desc[UR6][R38.64] ;  /* 0x00000006261c2981 */ /* 0x000164000c1e1d00 */
[----:B------:R-:W3:Y:S01]  /*05e0*/  @P4 LDC.64 R46, c[0x0][0x438] ;  /* 0x00010e00ff2e4b82 */ /* 0x000ee20000000a00 */
        /* <DEDUP_REMOVED lines=17> */
[----:B------:R-:W5:Y:S01]  /*0700*/  LDG.E.128 R36, desc[UR6][R36.64] ;  /* 0x0000000624247981 */ /* 0x000f62000c1e1d00 */
[----:B------:R-:W-:Y:S05]  /*0710*/  BRA `(.L_x_27089) ;  /* 0x0000000000c47947 */ /* 0x000fea0003800000 */
.L_x_27088:
        /* <DEDUP_REMOVED lines=14> */
[----:B------:R-:W5:Y:S02]  /*0800*/  @P6 LDG.E.128 R112, desc[UR6][R6.64] ;  /* 0x0000000606706981 */ /* 0x000f64000c1e1d00 */
[----:B------:R-:W0:Y:S01]  /*0810*/  @P3 LDC.64 R18, c[0x0][0x3d0] ;  /* 0x0000f400ff123b82 */ /* 0x000e220000000a00 */
[----:B-1----:R-:W-:-:S04]  /*0820*/  @P0 IMAD.WIDE.U32 R8, R3, 0x10, R8 ;  /* 0x0000001003080825 */ /* 0x002fc800078e0008 */
[----:B------:R-:W-:Y:S01]  /*0830*/  @P0 VIADD R3, R3, 0x100 ;  /* 0x0000010003030836 */ /* 0x000fe20000000000 */
[----:B------:R-:W5:Y:S02]  /*0840*/  @P0 LDG.E.128 R108, desc[UR6][R8.64] ;  /* 0x00000006086c0981 */ /* 0x000f64000c1e1d00 */
[----:B------:R-:W1:Y:S01]  /*0850*/  @P4 LDC.64 R4, c[0x0][0x3d0] ;  /* 0x0000f400ff044b82 */ /* 0x000e620000000a00 */
[C---:B--2---:R-:W-:Y:S01]  /*0860*/  @P1 IMAD.WIDE.U32 R10, R3.reuse, 0x10, R10 ;  /* 0x00000010030a1825 */ /* 0x044fe200078e000a */
[----:B------:R-:W-:-:S04]  /*0870*/  @P1 IADD3 R3, PT, PT, R3, 0x100, RZ ;  /* 0x0000010003031810 */ /* 0x000fc80007ffe0ff */
[----:B------:R-:W5:Y:S02]  /*0880*/  @P1 LDG.E.128 R100, desc[UR6][R10.64] ;  /* 0x000000060a641981 */ /* 0x000f64000c1e1d00 */
[----:B------:R-:W2:Y:S01]  /*0890*/  @P5 LDC.64 R22, c[0x0][0x3d0] ;  /* 0x0000f400ff165b82 */ /* 0x000ea20000000a00 */
[----:B---3--:R-:W-:-:S04]  /*08a0*/  @P2 IMAD.WIDE.U32 R16, R3, 0x10, R16 ;  /* 0x0000001003102825 */ /* 0x008fc800078e0010 */
[----:B------:R-:W-:Y:S01]  /*08b0*/  @P2 VIADD R3, R3, 0x100 ;  /* 0x0000010003032836 */ /* 0x000fe20000000000 */
[----:B------:R-:W5:Y:S03]  /*08c0*/  @P2 LDG.E.128 R96, desc[UR6][R16.64] ;  /* 0x0000000610602981 */ /* 0x000f66000c1e1d00 */
[----:B0-----:R-:W-:-:S04]  /*08d0*/  @P3 IMAD.WIDE.U32 R18, R3, 0x10, R18 ;  /* 0x0000001003123825 */ /* 0x001fc800078e0012 */
[----:B------:R-:W-:Y:S01]  /*08e0*/  @P3 VIADD R3, R3, 0x100 ;  /* 0x0000010003033836 */ /* 0x000fe20000000000 */
[----:B------:R-:W5:Y:S03]  /*08f0*/  @P3 LDG.E.128 R92, desc[UR6][R18.64] ;  /* 0x00000006125c3981 */ /* 0x000f66000c1e1d00 */
[C---:B-1----:R-:W-:Y:S01]  /*0900*/  @P4 IMAD.WIDE.U32 R20, R3.reuse, 0x10, R4 ;  /* 0x0000001003144825 */ /* 0x042fe200078e0004 */
[----:B------:R-:W-:Y:S02]  /*0910*/  @P4 IADD3 R3, PT, PT, R3, 0x100, RZ ;  /* 0x0000010003034810 */ /* 0x000fe40007ffe0ff */
[----:B------:R-:W-:Y:S02]  /*0920*/  CS2R R86, SRZ ;  /* 0x0000000000567805 */ /* 0x000fe4000001ff00 */
[----:B------:R-:W-:Y:S02]  /*0930*/  CS2R R84, SRZ ;  /* 0x0000000000547805 */ /* 0x000fe4000001ff00 */
[----:B------:R-:W-:Y:S01]  /*0940*/  CS2R R82, SRZ ;  /* 0x0000000000527805 */ /* 0x000fe2000001ff00 */
        /* <DEDUP_REMOVED lines=9> */
[----:B0-----:R-:W-:Y:S02]  /*09e0*/  CS2R R20, SRZ ;  /* 0x0000000000147805 */ /* 0x001fe4000001ff00 */
[----:B------:R-:W-:Y:S02]  /*09f0*/  CS2R R18, SRZ ;  /* 0x0000000000127805 */ /* 0x000fe4000001ff00 */
[----:B------:R-:W-:Y:S02]  /*0a00*/  CS2R R16, SRZ ;  /* 0x0000000000107805 */ /* 0x000fe4000001ff00 */
[----:B------:R-:W-:Y:S02]  /*0a10*/  @P5 CS2R R38, SRZ ;  /* 0x0000000000265805 */ /* 0x000fe4000001ff00 */
[----:B-1----:R-:W-:-:S07]  /*0a20*/  @P5 CS2R R36, SRZ ;  /* 0x0000000000245805 */ /* 0x002fce000001ff00 */
.L_x_27089:
[----:B------:R-:W-:Y:S05]  /*0a30*/  BSYNC.RECONVERGENT B0 ;  /* 0x0000000000007941 */ /* 0x000fea0003800200 */
.L_x_27087:
[----:B------:R-:W0:Y:S02]  /*0a40*/  LDCU UR5, c[0x0][0x384] ;  /* 0x00007080ff0577ac */ /* 0x000e240008000800 */
[----:B0-----:R-:W-:-:S06]  /*0a50*/  UISETP.GE.AND UP0, UPT, UR16, UR5, UPT ;  /* 0x000000051000728c */ /* 0x001fcc000bf06270 */
[----:B------:R-:W-:-:S13]  /*0a60*/  PLOP3.LUT P0, PT, PT, PT, UP0, 0x80, 0x8 ;  /* 0x000000000008781c */ /* 0x000fda0003f0f008 */
[----:B------:R-:W-:Y:S05]  /*0a70*/  @P0 EXIT ;  /* 0x000000000000094d */ /* 0x000fea0003800000 */
[----:B------:R-:W-:Y:S01]  /*0a80*/  IMAD.HI.U32 R3, R15, -0x326172a9, RZ ;  /* 0xcd9e8d570f037827 */ /* 0x000fe200078e00ff */
[----:B------:R-:W-:Y:S02]  /*0a90*/  ULOP3.LUT UR24, UR4, 0xff, URZ, 0xc0, !UPT ;  /* 0x000000ff04187892 */ /* 0x000fe4000f8ec0ff */
[----:B------:R-:W-:Y:S01]  /*0aa0*/  USHF.R.U32.HI UR5, URZ, 0x1, UR4 ;  /* 0x00000001ff057899 */ /* 0x000fe20008011604 */
[C---:B------:R-:W-:Y:S01]  /*0ab0*/  IMAD.HI.U32 R4, R13.reuse, -0x2daee0ad, RZ ;  /* 0xd2511f530d047827 */ /* 0x040fe200078e00ff */
[----:B------:R-:W-:Y:S01]  /*0ac0*/  LOP3.LUT R3, R12, UR8, R3, 0x96, !PT ;  /* 0x000000080c037c12 */ /* 0x000fe2000f8e9603 */
[----:B------:R-:W-:Y:S02]  /*0ad0*/  UPLOP3.LUT UP1, UPT, UPT, UPT, UPT, 0x40, 0x4 ;  /* 0x000000000004789c */ /* 0x000fe40003f2e870 */
[----:B------:R-:W-:Y:S01]  /*0ae0*/  IMAD R8, R13, -0x2daee0ad, RZ ;  /* 0xd2511f530d087824 */ /* 0x000fe200078e02ff */
[----:B------:R-:W-:Y:S01]  /*0af0*/  LOP3.LUT R4, R4, UR9, RZ, 0x3c, !PT ;  /* 0x0000000904047c12 */ /* 0x000fe2000f8e3cff */
[----:B------:R-:W-:Y:S01]  /*0b00*/  IMAD.HI.U32 R7, R3, -0x2daee0ad, RZ ;  /* 0xd2511f5303077827 */ /* 0x000fe200078e00ff */
[----:B------:R-:W-:-:S03]  /*0b10*/  ULOP3.LUT UR5, UR5, 0x7fffff80, URZ, 0xc0, !UPT ;  /* 0x7fffff8005057892 */ /* 0x000fc6000f8ec0ff */
        /* <DEDUP_REMOVED lines=29> */
[----:B------:R-:W-:Y:S01]  /*0cf0*/  IMAD.HI.U32 R4, R6, -0x326172a9, RZ ;  /* 0xcd9e8d5706047827 */ /* 0x000fe200078e00ff */
[----:B------:R-:W0:Y:S03]  /*0d00*/  LDCU.64 UR10, c[0x0][0x398] ;  /* 0x00007300ff0a77ac */ /* 0x000e260008000a00 */
[----:B------:R-:W-:Y:S01]  /*0d10*/  IMAD R8, R3, -0x2daee0ad, RZ ;  /* 0xd2511f5303087824 */ /* 0x000fe200078e02ff */
[----:B------:R-:W-:Y:S01]  /*0d20*/  LOP3.LUT R4, R7, UR13, R4, 0x96, !PT ;  /* 0x0000000d07047c12 */ /* 0x000fe2000f8e9604 */
[C---:B------:R-:W-:Y:S01]  /*0d30*/  IMAD.HI.U32 R3, R5.reuse, -0x2daee0ad, RZ ;  /* 0xd2511f5305037827 */ /* 0x040fe200078e00ff */
[----:B------:R-:W1:Y:S03]  /*0d40*/  LDCU.64 UR12, c[0x0][0x3a0] ;  /* 0x00007400ff0c77ac */ /* 0x000e660008000a00 */
[----:B------:R-:W-:Y:S01]  /*0d50*/  IMAD.HI.U32 R7, R4, -0x2daee0ad, RZ ;  /* 0xd2511f5304077827 */ /* 0x000fe200078e00ff */
[----:B------:R-:W-:Y:S01]  /*0d60*/  LOP3.LUT R3, R8, UR15, R3, 0x96, !PT ;  /* 0x0000000f08037c12 */ /* 0x000fe2000f8e9603 */
[----:B------:R-:W2:Y:S02]  /*0d70*/  LDCU.64 UR14, c[0x0][0x380] ;  /* 0x00007000ff0e77ac */ /* 0x000ea40008000a00 */
[----:B------:R-:W-:-:S02]  /*0d80*/  IMAD R8, R5, -0x2daee0ad, RZ ;  /* 0xd2511f5305087824 */ /* 0x000fc400078e02ff */
[----:B------:R-:W-:Y:S02]  /*0d90*/  IMAD.MOV R2, RZ, RZ, -R2 ;  /* 0x000000ffff027224 */ /* 0x000fe400078e0a02 */
[----:B------:R-:W-:Y:S01]  /*0da0*/  IMAD R6, R6, -0x326172a9, RZ ;  /* 0xcd9e8d5706067824 */ /* 0x000fe200078e02ff */
[----:B------:R-:W-:Y:S01]  /*0db0*/  LOP3.LUT R7, R8, UR21, R7, 0x96, !PT ;  /* 0x0000001508077c12 */ /* 0x000fe2000f8e9607 */
[C---:B------:R-:W-:Y:S01]  /*0dc0*/  IMAD.HI.U32 R5, R3.reuse, -0x326172a9, RZ ;  /* 0xcd9e8d5703057827 */ /* 0x040fe200078e00ff */
[----:B------:R-:W-:Y:S01]  /*0dd0*/  VIADDMNMX R2, R2, UR24, RZ, !PT ;  /* 0x0000001802027c46 */ /* 0x000fe2000f8001ff */
[----:B------:R-:W3:Y:S02]  /*0de0*/  LDCU UR21, c[0x0][0x388] ;  /* 0x00007100ff1577ac */ /* 0x000ee40008000800 */
[----:B------:R-:W-:Y:S01]  /*0df0*/  IMAD R9, R4, -0x2daee0ad, RZ ;  /* 0xd2511f5304097824 */ /* 0x000fe200078e02ff */
[----:B------:R-:W-:Y:S01]  /*0e00*/  LOP3.LUT R5, R6, UR22, R5, 0x96, !PT ;  /* 0x0000001606057c12 */ /* 0x000fe2000f8e9605 */
[----:B------:R-:W-:Y:S01]  /*0e10*/  IMAD R6, R3, -0x326172a9, RZ ;  /* 0xcd9e8d5703067824 */ /* 0x000fe200078e02ff */
[----:B------:R-:W-:Y:S01]  /*0e20*/  VIMNMX R2, PT, PT, R2, 0x20, PT ;  /* 0x0000002002027848 */ /* 0x000fe20003fe0100 */
[----:B------:R-:W-:Y:S01]  /*0e30*/  IMAD.HI.U32 R3, R7, -0x326172a9, RZ ;  /* 0xcd9e8d5707037827 */ /* 0x000fe200078e00ff */
[----:B------:R-:W4:Y:S02]  /*0e40*/  LDCU.U8 UR22, c[0x0][0x410] ;  /* 0x00008200ff1677ac */ /* 0x000f240008000000 */
[----:B------:R-:W-:Y:S01]  /*0e50*/  LEA R2, R2, UR5, 0x2 ;  /* 0x0000000502027c11 */ /* 0x000fe2000f8e10ff */
[C---:B------:R-:W-:Y:S01]  /*0e60*/  IMAD.HI.U32 R4, R5.reuse, -0x2daee0ad, RZ ;  /* 0xd2511f5305047827 */ /* 0x040fe200078e00ff */
[----:B------:R-:W-:Y:S01]  /*0e70*/  LOP3.LUT R3, R6, UR23, R3, 0x96, !PT ;  /* 0x0000001706037c12 */ /* 0x000fe2000f8e9603 */
[----:B------:R-:W0:Y:S01]  /*0e80*/  LDCU UR23, c[0x0][0x400] ;  /* 0x00008000ff1777ac */ /* 0x000e220008000800 */
[----:B------:R-:W-:Y:S01]  /*0e90*/  I2FP.F32.U32 R2, R2 ;  /* 0x0000000200027245 */ /* 0x000fe20000201000 */
[----:B------:R-:W-:Y:S01]  /*0ea0*/  IMAD R6, R5, -0x2daee0ad, RZ ;  /* 0xd2511f5305067824 */ /* 0x000fe200078e02ff */
[----:B------:R-:W-:Y:S01]  /*0eb0*/  LOP3.LUT R4, R9, UR18, R4, 0x96, !PT ;  /* 0x0000001209047c12 */ /* 0x000fe2000f8e9604 */
[----:B------:R-:W-:Y:S01]  /*0ec0*/  IMAD.SHL.U32 R5, R120, 0x20, RZ ;  /* 0x0000002078057824 */ /* 0x000fe200078e00ff */
[----:B------:R-:W-:Y:S01]  /*0ed0*/  LOP3.LUT R9, R0, 0x3, RZ, 0xc0, !PT ;  /* 0x0000000300097812 */ /* 0x000fe200078ec0ff */
[----:B------:R-:W-:Y:S01]  /*0ee0*/  IMAD.HI.U32 R11, R3, -0x2daee0ad, RZ ;  /* 0xd2511f53030b7827 */ /* 0x000fe200078e00ff */
[----:B------:R-:W1:Y:S02]  /*0ef0*/  MUFU.RCP R2, R2 ;  /* 0x0000000200027308 */ /* 0x000e640000001000 */
[----:B------:R-:W-:Y:S01]  /*0f00*/  LOP3.LUT R5, R5, 0x3e0, RZ, 0xc0, !PT ;  /* 0x000003e005057812 */ /* 0x000fe200078ec0ff */
[----:B------:R-:W-:Y:S01]  /*0f10*/  IMAD R7, R7, -0x326172a9, RZ ;  /* 0xcd9e8d5707077824 */ /* 0x000fe200078e02ff */
[----:B------:R-:W-:Y:S01]  /*0f20*/  LOP3.LUT R11, R6, UR20, R11, 0x96, !PT ;  /* 0x00000014060b7c12 */ /* 0x000fe2000f8e960b */
[C---:B------:R-:W-:Y:S01]  /*0f30*/  IMAD.HI.U32 R10, R4.reuse, -0x326172a9, RZ ;  /* 0xcd9e8d57040a7827 */ /* 0x040fe200078e00ff */
[----:B------:R-:W-:Y:S01]  /*0f40*/  IADD3 R5, PT, PT, RZ, -R5, RZ ;  /* 0x80000005ff057210 */ /* 0x000fe20007ffe0ff */
[----:B------:R-:W0:Y:S02]  /*0f50*/  LDCU UR20, c[0x0][0x408] ;  /* 0x00008100ff1477ac */ /* 0x000e240008000800 */
[----:B------:R-:W-:Y:S01]  /*0f60*/  IMAD.MOV.U32 R8, RZ, RZ, RZ ;  /* 0x000000ffff087224 */ /* 0x000fe200078e00ff */
[----:B------:R-:W-:Y:S01]  /*0f70*/  VIADDMNMX R5, R5, UR24, RZ, !PT ;  /* 0x0000001805057c46 */ /* 0x000fe2000f8001ff */
[----:B------:R-:W-:Y:S01]  /*0f80*/  IMAD R6, R4, -0x326172a9, RZ ;  /* 0xcd9e8d5704067824 */ /* 0x000fe200078e02ff */
[----:B------:R-:W-:Y:S01]  /*0f90*/  LOP3.LUT R10, R7, UR19, R10, 0x96, !PT ;  /* 0x00000013070a7c12 */ /* 0x000fe2000f8e960a */
[----:B------:R-:W-:Y:S01]  /*0fa0*/  IMAD R7, R3, -0x2daee0ad, RZ ;  /* 0xd2511f5303077824 */ /* 0x000fe200078e02ff */
[----:B------:R-:W-:-:S04]  /*0fb0*/  VIMNMX R5, PT, PT, R5, 0x20, PT ;  /* 0x0000002005057848 */ /* 0x000fc80003fe0100 */
[----:B------:R-:W-:Y:S01]  /*0fc0*/  LEA R0, R5, UR5, 0x2 ;  /* 0x0000000505007c11 */ /* 0x000fe2000f8e10ff */
[----:B-1----:R1:W-:Y:S04]  /*0fd0*/  STL [R1+0x4], R2 ;  /* 0x0000040201007387 */ /* 0x0023e80000100800 */
[----:B--234-:R1:W-:Y:S02]  /*0fe0*/  STL [R1], R0 ;  /* 0x0000000001007387 */ /* 0x01c3e40000100800 */
.L_x_27562:
[----:B------:R-:W-:Y:S01]  /*0ff0*/  UIMAD UR4, UR16, UR21, URZ ;  /* 0x00000015100472a4 */ /* 0x000fe2000f8e02ff */
[----:B------:R-:W-:Y:S01]  /*1000*/  ISETP.NE.AND P0, PT, R123, RZ, PT ;  /* 0x000000ff7b00720c */ /* 0x000fe20003f05270 */
[----:B------:R-:W-:Y:S02]  /*1010*/  BSSY.RECONVERGENT B0, `(.L_x_27090) ;  /* 0x000048f000007945 */ /* 0x000fe40003800200 */
[----:B------:R-:W-:-:S04]  /*1020*/  USHF.R.S32.HI UR5, URZ, 0x1f, UR4 ;  /* 0x0000001fff057899 */ /* 0x000fc80008011404 */
[----:B------:R-:W-:-:S06]  /*1030*/  ULEA.HI UR5, UR5, UR4, URZ, 0x2 ;  /* 0x0000000405057291 */ /* 0x000fcc000f8f10ff */
[----:B------:R-:W-:-:S05]  /*1040*/  IMAD.U32 R5, RZ, RZ, UR5 ;  /* 0x00000005ff057e24 */ /* 0x000fca000f8e00ff */
[----:B------:R-:W-:-:S04]  /*1050*/  LEA.HI.SX32 R5, R5, R120, 0x1e ;  /* 0x0000007805057211 */ /* 0x000fc800078ff2ff */
[----:B0--34-:R-:W-:Y:S01]  /*1060*/  MOV R76, R5 ;  /* 0x00000005004c7202 */ /* 0x019fe20000000f00 */
[----:B--2---:R-:W-:Y:S06]  /*1070*/  @!P0 BRA `(.L_x_27091) ;  /* 0x0000004800208947 */ /* 0x004fec0003800000 */
[----:B0-----:R-:W-:Y:S01]  /*1080*/  ISETP.NE.U32.AND P0, PT, RZ, UR10, PT ;  /* 0x0000000aff007c0c */ /* 0x001fe2000bf05070 */
        /* <DEDUP_REMOVED lines=31> */
.L_x_27095:
        /* <DEDUP_REMOVED lines=13> */
.L_x_27097:
[----:B------:R-:W-:Y:S05]  /*1350*/  BSYNC.RECONVERGENT B2 ;  /* 0x0000000000027941 */ /* 0x000fea0003800200 */
.L_x_27096:
[----:B------:R-:W-:Y:S01]  /*1360*/  IMAD.WIDE.U32 R76, R15, -0x326172a9, RZ ;  /* 0xcd9e8d570f4c7825 */ /* 0x000fe200078e00ff */
[----:B------:R-:W-:Y:S01]  /*1370*/  LOP3.LUT R78, R8, UR9, R11, 0x96, !PT ;  /* 0x00000009084e7c12 */ /* 0x000fe2000f8e960b */
[----:B------:R-:W-:Y:S02]  /*1380*/  UIADD3 UR4, UPT, UPT, UR8, -0x61c88647, URZ ;  /* 0x9e3779b908047890 */ /* 0x000fe4000fffe0ff */
[----:B------:R-:W-:Y:S01]  /*1390*/  UIADD3 UR5, UPT, UPT, UR9, 0x76cf5d0a, URZ ;  /* 0x76cf5d0a09057890 */ /* 0x000fe2000fffe0ff */
[----:B------:R-:W-:Y:S01]  /*13a0*/  LOP3.LUT R104, R12, UR8, R77, 0x96, !PT ;  /* 0x000000080c687c12 */ /* 0x000fe2000f8e964d */
[----:B------:R-:W-:-:S04]  /*13b0*/  IMAD.WIDE.U32 R78, R78, -0x326172a9, RZ ;  /* 0xcd9e8d574e4e7825 */ /* 0x000fc800078e00ff */
[----:B------:R-:W-:Y:S01]  /*13c0*/  IMAD.WIDE.U32 R104, R104, -0x2daee0ad, RZ ;  /* 0xd2511f5368687825 */ /* 0x000fe200078e00ff */
[----:B------:R-:W-:Y:S01]  /*13d0*/  LOP3.LUT R11, R76, UR4, R79, 0x96, !PT ;  /* 0x000000044c0b7c12 */ /* 0x000fe2000f8e964f */
[----:B------:R-:W-:-:S03]  /*13e0*/  UIADD3 UR4, UPT, UPT, UR8, 0x3c6ef372, URZ ;  /* 0x3c6ef37208047890 */ /* 0x000fc6000fffe0ff */
        /* <DEDUP_REMOVED lines=36> */
[----:B------:R-:W-:-:S04]  /*1630*/  IMAD.WIDE.U32 R76, R76, -0x2daee0ad, RZ ;  /* 0xd2511f534c4c7825 */ /* 0x000fc800078e00ff */
[----:B------:R-:W-:Y:S01]  /*1640*/  IMAD.WIDE.U32 R10, R10, -0x326172a9, RZ ;  /* 0xcd9e8d570a0a7825 */ /* 0x000fe200078e00ff */
[----:B------:R-:W-:-:S03]  /*1650*/  LOP3.LUT R79, R104, UR18, R77, 0x96, !PT ;  /* 0x00000012684f7c12 */ /* 0x000fc6000f8e964d */
[----:B------:R-:W-:Y:S01]  /*1660*/  IMAD.MOV.U32 R77, RZ, RZ, RZ ;  /* 0x000000ffff4d7224 */ /* 0x000fe200078e00ff */
        /* <DEDUP_REMOVED lines=8> */
.L_x_27094:
[----:B------:R-:W-:Y:S05]  /*16f0*/  BSYNC.RECONVERGENT B1 ;  /* 0x0000000000017941 */ /* 0x000fea0003800200 */
.L_x_27093:
        /* <DEDUP_REMOVED lines=18> */
.L_x_27100:
        /* <DEDUP_REMOVED lines=13> */
.L_x_27102:
[----:B------:R-:W-:Y:S05]  /*18f0*/  BSYNC.RECONVERGENT B2 ;  /* 0x0000000000027941 */ /* 0x000fea0003800200 */
.L_x_27101:
        /* <DEDUP_REMOVED lines=8> */
[----:B------:R-:W-:Y:S02]  /*1980*/  UIADD3 UR4, UPT, UPT, UR8, 0x3c6ef372, URZ ;  /* 0x3c6ef37208047890 */ /* 0x000fe4000fffe0ff */
[----:B------:R-:W-:Y:S01]  /*1990*/  IMAD.MOV.U32 R9, RZ, RZ, R104 ;  /* 0x000000ffff097224 */ /* 0x000fe200078e0068 */
        /* <DEDUP_REMOVED lines=48> */
.L_x_27099:
[----:B------:R-:W-:Y:S05]  /*1ca0*/  BSYNC.RECONVERGENT B1 ;  /* 0x0000000000017941 */ /* 0x000fea0003800200 */
.L_x_27098:
        /* <DEDUP_REMOVED lines=16> */
.L_x_27105:
        /* <DEDUP_REMOVED lines=13> */
.L_x_27107:
[----:B------:R-:W-:Y:S05]  /*1e80*/  BSYNC.RECONVERGENT B2 ;  /* 0x0000000000027941 */ /* 0x000fea0003800200 */
.L_x_27106:
        /* <DEDUP_REMOVED lines=49> */
[----:B------:R-:W-:Y:S01]  /*21a0*/  HFMA2 R79, -RZ, RZ, 0, 0 ;  /* 0x00000000ff4f7431 */ /* 0x000fe200000001ff */
        /* <DEDUP_REMOVED lines=8> */
.L_x_27104:
[----:B------:R-:W-:Y:S05]  /*2230*/  BSYNC.RECONVERGENT B1 ;  /* 0x0000000000017941 */ /* 0x000fea0003800200 */
.L_x_27103:
        /* <DEDUP_REMOVED lines=16> */
.L_x_27110:
        /* <DEDUP_REMOVED lines=13> */
.L_x_27112:
[----:B------:R-:W-:Y:S05]  /*2410*/  BSYNC.RECONVERGENT B2 ;  /* 0x0000000000027941 */ /* 0x000fea0003800200 */
.L_x_27111:
        /* <DEDUP_REMOVED lines=58> */
.L_x_27109:
[----:B------:R-:W-:Y:S05]  /*27c0*/  BSYNC.RECONVERGENT B1 ;  /* 0x0000000000017941 */ /* 0x000fea0003800200 */
.L_x_27108:
        /* <DEDUP_REMOVED lines=17> */
.L_x_27092:
        /* <DEDUP_REMOVED lines=16> */
.L_x_27116:
        /* <DEDUP_REMOVED lines=13> */
.L_x_27118:
[----:B------:R-:W-:Y:S05]  /*2ab0*/  BSYNC.RECONVERGENT B2 ;  /* 0x0000000000027941 */ /* 0x000fea0003800200 */
.L_x_27117:
        /* <DEDUP_REMOVED lines=56> */
[----:B------:R-:W-:-:S07]  /*2e40*/  HFMA2 R2, -RZ, RZ, 0, 0 ;  /* 0x00000000ff027431 */ /* 0x000fce00000001ff */
.L_x_27115:
[----:B------:R-:W-:Y:S05]  /*2e50*/  BSYNC.RECONVERGENT B1 ;  /* 0x0000000000017941 */ /* 0x000fea0003800200 */
.L_x_27114:
        /* <DEDUP_REMOVED lines=20> */
.L_x_27121:
        /* <DEDUP_REMOVED lines=13> */
.L_x_27123:
[----:B------:R-:W-:Y:S05]  /*3070*/  BSYNC.RECONVERGENT B2 ;  /* 0x0000000000027941 */ /* 0x000fea0003800200 */
.L_x_27122:
[----:B------:R-:W-:Y:S01]  /*3080*/  IMAD.WIDE.U32 R76, R15, -0x326172a9, RZ ;  /* 0xcd9e8d570f4c7825 */ /* 0x000fe200078e00ff */
[----:B------:R-:W-:Y:S01]  /*3090*/  LOP3.LUT R2, R8, UR9, R11, 0x96, !PT ;  /* 0x0000000908027c12 */ /* 0x000fe2000f8e960b */
[----:B------:R-:W-:Y:S01]  /*30a0*/  UIADD3 UR4, UPT, UPT, UR8, -0x61c88647, URZ ;  /* 0x9e3779b908047890 */ /* 0x000fe2000fffe0ff */
[----:B------:R-:W-:Y:S01]  /*30b0*/  MOV R0, R104 ;  /* 0x0000006800007202 */ /* 0x000fe20000000f00 */
        /* <DEDUP_REMOVED lines=52> */
[----:B------:R-:W-:-:S07]  /*3400*/  LOP3.LUT R11, R76, UR4, R3, 0x96, !PT ;  /* 0x000000044c0b7c12 */ /* 0x000fce000f8e9603 */
.L_x_27120:
[----:B------:R-:W-:Y:S05]  /*3410*/  BSYNC.RECONVERGENT B1 ;  /* 0x0000000000017941 */ /* 0x000fea0003800200 */
.L_x_27119:
        /* <DEDUP_REMOVED lines=15> */
.L_x_27126:
        /* <DEDUP_REMOVED lines=13> */
.L_x_27128:
[----:B------:R-:W-:Y:S05]  /*35e0*/  BSYNC.RECONVERGENT B2 ;  /* 0x0000000000027941 */ /* 0x000fea0003800200 */
.L_x_27127:
        /* <DEDUP_REMOVED lines=55> */
[----:B------:R-:W-:Y:S02]  /*3960*/  HFMA2 R76, -RZ, RZ, 0, 0 ;  /* 0x00000000ff4c7431 */ /* 0x000fe400000001ff */
[----:B------:R-:W-:-:S07]  /*3970*/  IMAD.MOV.U32 R104, RZ, RZ, R2 ;  /* 0x000000ffff687224 */ /* 0x000fce00078e0002 */
.L_x_27125:
[----:B------:R-:W-:Y:S05]  /*3980*/  BSYNC.RECONVERGENT B1 ;  /* 0x0000000000017941 */ /* 0x000fea0003800200 */
.L_x_27124:
        /* <DEDUP_REMOVED lines=17> */
.L_x_27131:
        /* <DEDUP_REMOVED lines=13> */
.L_x_27133:
[----:B------:R-:W-:Y:S05]  /*3b70*/  BSYNC.RECONVERGENT B2 ;  /* 0x0000000000027941 */ /* 0x000fea0003800200 */
.L_x_27132:
        /* <DEDUP_REMOVED lines=55> */
[----:B------:R-:W-:Y:S01]  /*3ef0*/  IMAD.MOV.U32 R3, RZ, RZ, R104 ;  /* 0x000000ffff037224 */ /* 0x000fe200078e0068 */
[----:B------:R-:W-:-:S07]  /*3f00*/  MOV R104, R2 ;  /* 0x0000000200687202 */ /* 0x000fce0000000f00 */
.L_x_27130:
[----:B------:R-:W-:Y:S05]  /*3f10*/  BSYNC.RECONVERGENT B1 ;  /* 0x0000000000017941 */ /* 0x000fea0003800200 */
.L_x_27129:
        /* <DEDUP_REMOVED lines=15> */
.L_x_27136:
        /* <DEDUP_REMOVED lines=13> */
.L_x_27138:
[----:B------:R-:W-:Y:S05]  /*40e0*/  BSYNC.RECONVERGENT B2 ;  /* 0x0000000000027941 */ /* 0x000fea0003800200 */
.L_x_27137:
        /* <DEDUP_REMOVED lines=56> */
[----:B------:R-:W-:-:S07]  /*4470*/  IMAD.MOV.U32 R77, RZ, RZ, RZ ;  /* 0x000000ffff4d7224 */ /* 0x000fce00078e00ff */
.L_x_27135:
[----:B------:R-:W-:Y:S05]  /*4480*/  BSYNC.RECONVERGENT B1 ;  /* 0x0000000000017941 */ /* 0x000fea0003800200 */
.L_x_27134:
        /* <DEDUP_REMOVED lines=17> */
.L_x_27141:
        /* <DEDUP_REMOVED lines=13> */
.L_x_27143:
[----:B------:R-:W-:Y:S05]  /*4670*/  BSYNC.RECONVERGENT B2 ;  /* 0x0000000000027941 */ /* 0x000fea0003800200 */
.L_x_27142:
[----:B------:R-:W-:Y:S01]  /*4680*/  IMAD.WIDE.U32 R78, R15, -0x326172a9, RZ ;  /* 0xcd9e8d570f4e7825 */ /* 0x000fe200078e00ff */
[----:B------:R-:W-:Y:S01]  /*4690*/  LOP3.LUT R6, R8, UR9, R11, 0x96, !PT ;  /* 0x0000000908067c12 */ /* 0x000fe2000f8e960b */
[----:B------:R-:W-:Y:S02]  /*46a0*/  UIADD3 UR4, UPT, UPT, UR8, -0x61c88647, URZ ;  /* 0x9e3779b908047890 */ /* 0x000fe4000fffe0ff */
[----:B------:R-:W-:Y:S01]  /*46b0*/  HFMA2 R9, -RZ, RZ, 0, 0 ;  /* 0x00000000ff097431 */ /* 0x000fe200000001ff */
        /* <DEDUP_REMOVED lines=53> */
.L_x_27140:
[----:B------:R-:W-:Y:S05]  /*4a10*/  BSYNC.RECONVERGENT B1 ;  /* 0x0000000000017941 */ /* 0x000fea0003800200 */
.L_x_27139:
        /* <DEDUP_REMOVED lines=15> */
.L_x_27146:
        /* <DEDUP_REMOVED lines=13> */
.L_x_27148:
[----:B------:R-:W-:Y:S05]  /*4be0*/  BSYNC.RECONVERGENT B2 ;  /* 0x0000000000027941 */ /* 0x000fea0003800200 */
.L_x_27147:
        /* <DEDUP_REMOVED lines=55> */
[----:B------:R-:W-:Y:S01]  /*4f60*/  IMAD.MOV.U32 R77, RZ, RZ, RZ ;  /* 0x000000ffff4d7224 */ /* 0x000fe200078e00ff */
[----:B------:R-:W-:-:S07]  /*4f70*/  MOV R104, R76 ;  /* 0x0000004c00687202 */ /* 0x000fce0000000f00 */
.L_x_27145:
[----:B------:R-:W-:Y:S05]  /*4f80*/  BSYNC.RECONVERGENT B1 ;  /* 0x0000000000017941 */ /* 0x000fea0003800200 */
.L_x_27144:
        /* <DEDUP_REMOVED lines=17> */
.L_x_27151:
        /* <DEDUP_REMOVED lines=15> */
.L_x_27153:
[----:B------:R-:W-:Y:S05]  /*5190*/  BSYNC.RECONVERGENT B2 ;  /* 0x0000000000027941 */ /* 0x000fea0003800200 */
.L_x_27152:
        /* <DEDUP_REMOVED lines=56> */
[----:B------:R-:W-:-:S07]  /*5520*/  LOP3.LUT R11, R78, UR4, R77, 0x96, !PT ;  /* 0x000000044e0b7c12 */ /* 0x000fce000f8e964d */
.L_x_27150:
[----:B------:R-:W-:Y:S05]  /*5530*/  BSYNC.RECONVERGENT B1 ;  /* 0x0000000000017941 */ /* 0x000fea0003800200 */
.L_x_27149:
[-C--:B------:R-:W-:Y:S01]  /*5540*/  FMUL.FTZ R76, R40, R4.reuse ;  /* 0x00000004284c7220 */ /* 0x080fe20000410000 */
[----:B------:R-:W-:Y:S01]  /*5550*/  FSETP.GTU.FTZ.AND P6, PT, R0, R105, PT ;  /* 0x000000690000720b */ /* 0x000fe20003fdc000 */
[----:B------:R-:W-:Y:S01]  /*5560*/  FMUL.FTZ R77, R41, R4 ;  /* 0x00000004294d7220 */ /* 0x000fe20000410000 */
[----:B------:R-:W-:Y:S02]  /*5570*/  I2FP.F32.U32 R7, R7 ;  /* 0x0000000700077245 */ /* 0x000fe40000201000 */
[----:B------:R-:W-:Y:S02]  /*5580*/  FSEL R76, R76, RZ, !P6 ;  /* 0x000000ff4c4c7208 */ /* 0x000fe40007000000 */
[----:B------:R-:W-:Y:S01]  /*5590*/  SEL R0, RZ, 0x1, P6 ;  /* 0x00000001ff007807 */ /* 0x000fe20003000000 */
[----:B------:R-:W-:Y:S01]  /*55a0*/  FFMA.FTZ R106, R7, R106, 1.1641532182693481445e-10 ;  /* 0x2f000000076a7423 */ /* 0x000fe2000001006a */
[----:B------:R-:W-:Y:S01]  /*55b0*/  FSETP.GTU.FTZ.AND P6, PT, R2, R105, PT ;  /* 0x000000690200720b */ /* 0x000fe20003fdc000 */
[-C--:B------:R-:W-:Y:S01]  /*55c0*/  FMUL.FTZ R7, R43, R4.reuse ;  /* 0x000000042b077220 */ /* 0x080fe20000410000 */
        /* <DEDUP_REMOVED lines=15> */
[----:B------:R-:W-:-:S02]  /*56c0*/  FSEL R4, R51, RZ, P5 ;  /* 0x000000ff33047208 */ /* 0x000fc40002800000 */
[----:B------:R-:W-:Y:S01]  /*56d0*/  SEL R76, RZ, 0x1, P6 ;  /* 0x00000001ff4c7807 */ /* 0x000fe20003000000 */
[--C-:B------:R-:W-:Y:S01]  /*56e0*/  FADD.FTZ R50, R50, R3.reuse ;  /* 0x0000000332327221 */ /* 0x100fe20000010000 */
[----:B------:R-:W-:Y:S01]  /*56f0*/  PRMT R3, R2, 0x7610, R3 ;  /* 0x0000761002037816 */ /* 0x000fe20000000003 */
[--C-:B------:R-:W-:Y:S01]  /*5700*/  FADD.FTZ R51, R79, R4.reuse ;  /* 0x000000044f337221 */ /* 0x100fe20000010000 */
[----:B------:R-:W-:Y:S01]  /*5710*/  PRMT R4, R0, 0x7610, R4 ;  /* 0x0000761000047816 */ /* 0x000fe20000000004 */
[----:B------:R-:W-:Y:S01]  /*5720*/  @P1 FADD.FTZ R50, R46, R50 ;  /* 0x000000322e321221 */ /* 0x000fe20000010000 */
[----:B------:R-:W-:Y:S01]  /*5730*/  PRMT R2, R76, 0x7610, R2 ;  /* 0x000076104c027816 */ /* 0x000fe20000000002 */
[----:B------:R-:W-:Y:S01]  /*5740*/  @P1 FADD.FTZ R51, R47, R51 ;  /* 0x000000332f331221 */ /* 0x000fe20000010000 */
[----:B------:R-:W-:-:S07]  /*5750*/  PRMT R0, R7, 0x7610, R0 ;  /* 0x0000761007007816 */ /* 0x000fce0000000000 */
.L_x_27113:
[----:B------:R-:W0:Y:S01]  /*5760*/  LDC.64 R76, c[0x0][0x3a8] ;  /* 0x0000ea00ff4c7b82 */ /* 0x000e220000000a00 */
[----:B------:R-:W-:Y:S02]  /*5770*/  SEL R7, RZ, 0x1000000, !P5 ;  /* 0x01000000ff077807 */ /* 0x000fe40006800000 */
[----:B------:R-:W-:Y:S02]  /*5780*/  SEL R106, RZ, 0x10000, !P4 ;  /* 0x00010000ff6a7807 */ /* 0x000fe40006000000 */
[----:B------:R-:W-:-:S03]  /*5790*/  SEL R105, RZ, 0x100, !P3 ;  /* 0x00000100ff697807 */ /* 0x000fc60005800000 */
[----:B------:R-:W2:Y:S01]  /*57a0*/  LDC.64 R78, c[0x0][0x3b0] ;  /* 0x0000ec00ff4e7b82 */ /* 0x000ea20000000a00 */
[----:B------:R-:W-:Y:S02]  /*57b0*/  IADD3 R7, PT, PT, R105, R7, R106 ;  /* 0x0000000769077210 */ /* 0x000fe40007ffe06a */
[----:B------:R-:W-:-:S04]  /*57c0*/  SEL R106, RZ, 0x1, !P2 ;  /* 0x00000001ff6a7807 */ /* 0x000fc80005000000 */
[----:B------:R-:W-:Y:S01]  /*57d0*/  IADD3 R7, PT, PT, R7, R106, RZ ;  /* 0x0000006a07077210 */ /* 0x000fe20007ffe0ff */
[----:B0-----:R-:W-:-:S05]  /*57e0*/  IMAD.WIDE.U32 R76, R5, 0x10, R76 ;  /* 0x00000010054c7825 */ /* 0x001fca00078e004c */
[----:B------:R0:W-:Y:S01]  /*57f0*/  STG.E.128 desc[UR6][R76.64], R48 ;  /* 0x000000304c007986 */ /* 0x0001e2000c101d06 */
[----:B--2---:R-:W-:-:S05]  /*5800*/  IMAD.WIDE.U32 R78, R5, 0x4, R78 ;  /* 0x00000004054e7825 */ /* 0x004fca00078e004e */
[----:B------:R0:W-:Y:S01]  /*5810*/  STG.E desc[UR6][R78.64], R7 ;  /* 0x000000074e007986 */ /* 0x0001e2000c101906 */
[----:B------:R-:W-:Y:S05]  /*5820*/  @!P0 BRA `(.L_x_27154) ;  /* 0x00000000002c8947 */ /* 0x000fea0003800000 */
[----:B0-----:R-:W0:Y:S01]  /*5830*/  LDC.64 R76, c[0x0][0x3b8] ;  /* 0x0000ee00ff4c7b82 */ /* 0x001e220000000a00 */
[----:B------:R-:W-:Y:S01]  /*5840*/  IMAD.U32 R78, R2, 0x10000, RZ ;  /* 0x00010000024e7824 */ /* 0x000fe200078e00ff */
[----:B------:R-:W-:-:S04]  /*5850*/  LOP3.LUT R7, R0, 0xffff, RZ, 0xc0, !PT ;  /* 0x0000ffff00077812 */ /* 0x000fc800078ec0ff */
[----:B------:R-:W-:-:S05]  /*5860*/  LOP3.LUT R78, R78, 0xff0000, RZ, 0xc0, !PT ;  /* 0x00ff00004e4e7812 */ /* 0x000fca00078ec0ff */
[----:B------:R-:W-:Y:S01]  /*5870*/  IMAD R7, R7, 0x1000000, R78 ;  /* 0x0100000007077824 */ /* 0x000fe200078e024e */
[----:B------:R-:W-:-:S04]  /*5880*/  LOP3.LUT R78, R3, 0xff, RZ, 0xc0, !PT ;  /* 0x000000ff034e7812 */ /* 0x000fc800078ec0ff */
[----:B------:R-:W-:Y:S02]  /*5890*/  LEA R7, R78, R7, 0x8 ;  /* 0x000000074e077211 */ /* 0x000fe400078e40ff */
[----:B------:R-:W-:-:S05]  /*58a0*/  LOP3.LUT R78, R4, 0xff, RZ, 0xc0, !PT ;  /* 0x000000ff044e7812 */ /* 0x000fca00078ec0ff */
[----:B------:R-:W-:Y:S02]  /*58b0*/  IMAD.IADD R7, R7, 0x1, R78 ;  /* 0x0000000107077824 */ /* 0x000fe400078e024e */
[----:B0-----:R-:W-:-:S05]  /*58c0*/  IMAD.WIDE.U32 R76, R5, 0x4, R76 ;  /* 0x00000004054c7825 */ /* 0x001fca00078e004c */
[----:B------:R2:W-:Y:S02]  /*58d0*/  STG.E desc[UR6][R76.64], R7 ;  /* 0x000000074c007986 */ /* 0x0005e4000c101906 */
.L_x_27154:
[----:B0-2---:R-:W-:Y:S01]  /*58e0*/  IMAD.MOV.U32 R7, RZ, RZ, R104 ;  /* 0x000000ffff077224 */ /* 0x005fe200078e0068 */
[----:B------:R-:W-:-:S07]  /*58f0*/  IADD3 R76, PT, PT, R5, 0x100, RZ ;  /* 0x00000100054c7810 */ /* 0x000fce0007ffe0ff */
.L_x_27091:
[----:B0-----:R-:W-:Y:S05]  /*5900*/  BSYNC.RECONVERGENT B0 ;  /* 0x0000000000007941 */ /* 0x001fea0003800200 */
.L_x_27090:
        /* <DEDUP_REMOVED lines=11> */
[----:B0-----:R-:W-:-:S04]  /*59c0*/  IMAD.WIDE.U32 R54, R76, 0x10, R54 ;  /* 0x000000104c367825 */ /* 0x001fc800078e0036 */
[----:B--2---:R-:W-:-:S05]  /*59d0*/  @P0 IMAD.WIDE.U32 R52, R76, 0x10, R52 ;  /* 0x000000104c340825 */ /* 0x004fca00078e0034 */
[----:B------:R0:W5:Y:S01]  /*59e0*/  @P0 LDG.E.128 R40, desc[UR6][R52.64] ;  /* 0x0000000634280981 */ /* 0x000162000c1e1d00 */
[----:B---3--:R-:W-:-:S05]  /*59f0*/  @P1 IMAD.WIDE.U32 R78, R76, 0x10, R78 ;  /* 0x000000104c4e1825 */ /* 0x008fca00078e004e */
[----:B------:R0:W5:Y:S04]  /*5a00*/  @P1 LDG.E.128 R44, desc[UR6][R78.64] ;  /* 0x000000064e2c1981 */ /* 0x000168000c1e1d00 */
[----:B------:R-:W5:Y:S01]  /*5a10*/  LDG.E.128 R52, desc[UR6][R54.64] ;  /* 0x0000000636347981 */ /* 0x000f62000c1e1d00 */
        /* <DEDUP_REMOVED lines=17> */
.L_x_27160:
        /* <DEDUP_REMOVED lines=13> */
.L_x_27162:
[----:B------:R-:W-:Y:S05]  /*5c00*/  BSYNC.RECONVERGENT B2 ;  /* 0x0000000000027941 */ /* 0x000fea0003800200 */
.L_x_27161:
        /* <DEDUP_REMOVED lines=58> */
.L_x_27159:
[----:B------:R-:W-:Y:S05]  /*5fb0*/  BSYNC.RECONVERGENT B1 ;  /* 0x0000000000017941 */ /* 0x000fea0003800200 */
.L_x_27158:
[----:B------:R-:W1:Y:S01]  /*5fc0*/  LDC R106, c[0x0][0x404] ;  /* 0x00010100ff6a7b82 */ /* 0x000e620000000800 */
[----:B------:R-:W-:Y:S01]  /*5fd0*/  ISETP.NE.AND P3, PT, R2, 0x1, PT ;  /* 0x000000010200780c */ /* 0x000fe20003f65270 */
[----:B------:R-:W-:Y:S01]  /*5fe0*/  HFMA2 R107, -RZ, RZ, 0.1171875, 0 ;  /* 0x2f800000ff6b7431 */ /* 0x000fe200000001ff */
[----:B------:R-:W-:Y:S01]  /*5ff0*/  I2FP.F32.U32 R0, R0 ;  /* 0x0000000000007245 */ /* 0x000fe20000201000 */
[----:B------:R-:W-:Y:S01]  /*6000*/  BSSY.RECONVERGENT B1, `(.L_x_27163) ;  /* 0x0000057000017945 */ /* 0x000fe20003800200 */
[----:B------:R-:W-:-:S03]  /*6010*/  IMAD.MOV.U32 R7, RZ, RZ, 0x2 ;  /* 0x00000002ff077424 */ /* 0x000fc600078e00ff */
[----:B------:R-:W0:Y:S01]  /*6020*/  LDC R4, c[0x0][0x408] ;  /* 0x00010200ff047b82 */ /* 0x000e220000000800 */
[----:B------:R-:W-:Y:S01]  /*6030*/  FFMA.FTZ R3, R0, R107, 1.1641532182693481445e-10 ;  /* 0x2f00000000037423 */ /* 0x000fe2000001006b */
[----:B------:R-:W-:-:S04]  /*6040*/  IMAD.MOV.U32 R0, RZ, RZ, R6 ;  /* 0x000000ffff007224 */ /* 0x000fc800078e0006 */
[----:B-1----:R-:W-:Y:S01]  /*6050*/  FSETP.LE.FTZ.AND P2, PT, R3, R106, PT ;  /* 0x0000006a0300720b */ /* 0x002fe20003f53000 */
[----:B0----5:R-:W-:Y:S01]  /*6060*/  FMUL.FTZ R52, R52, R4 ;  /* 0x0000000434347220 */ /* 0x021fe20000410000 */
        /* <DEDUP_REMOVED lines=9> */
.L_x_27165:
        /* <DEDUP_REMOVED lines=13> */
.L_x_27167:
[----:B------:R-:W-:Y:S05]  /*61d0*/  BSYNC.RECONVERGENT B2 ;  /* 0x0000000000027941 */ /* 0x000fea0003800200 */
.L_x_27166:
        /* <DEDUP_REMOVED lines=54> */
[----:B------:R-:W-:Y:S01]  /*6540*/  IMAD.MOV.U32 R7, RZ, RZ, RZ ;  /* 0x000000ffff077224 */ /* 0x000fe200078e00ff */
[----:B------:R-:W-:Y:S02]  /*6550*/  LOP3.LUT R11, R78, UR4, R3, 0x96, !PT ;  /* 0x000000044e0b7c12 */ /* 0x000fe4000f8e9603 */
[----:B------:R-:W-:-:S07]  /*6560*/  MOV R77, R2 ;  /* 0x00000002004d7202 */ /* 0x000fce0000000f00 */
.L_x_27164:
[----:B------:R-:W-:Y:S05]  /*6570*/  BSYNC.RECONVERGENT B1 ;  /* 0x0000000000017941 */ /* 0x000fea0003800200 */
.L_x_27163:
        /* <DEDUP_REMOVED lines=15> */
.L_x_27170:
        /* <DEDUP_REMOVED lines=13> */
.L_x_27172:
[----:B------:R-:W-:Y:S05]  /*6740*/  BSYNC.RECONVERGENT B2 ;  /* 0x0000000000027941 */ /* 0x000fea0003800200 */
.L_x_27171:
        /* <DEDUP_REMOVED lines=54> */
[----:B------:R-:W-:Y:S02]  /*6ab0*/  LOP3.LUT R11, R78, UR4, R3, 0x96, !PT ;  /* 0x000000044e0b7c12 */ /* 0x000fe4000f8e9603 */
[----:B------:R-:W-:Y:S01]  /*6ac0*/  MOV R3, R77 ;  /* 0x0000004d00037202 */ /* 0x000fe20000000f00 */
[----:B------:R-:W-:-:S07]  /*6ad0*/  IMAD.MOV.U32 R77, RZ, RZ, R2 ;  /* 0x000000ffff4d7224 */ /* 0x000fce00078e0002 */
.L_x_27169:
[----:B------:R-:W-:Y:S05]  /*6ae0*/  BSYNC.RECONVERGENT B1 ;  /* 0x0000000000017941 */ /* 0x000fea0003800200 */
.L_x_27168:
        /* <DEDUP_REMOVED lines=17> */
.L_x_27175:
        /* <DEDUP_REMOVED lines=13> */
.L_x_27177:
[----:B------:R-:W-:Y:S05]  /*6cd0*/  BSYNC.RECONVERGENT B2 ;  /* 0x0000000000027941 */ /* 0x000fea0003800200 */
.L_x_27176:
        /* <DEDUP_REMOVED lines=53> */
[----:B------:R-:W-:Y:S01]  /*7030*/  HFMA2 R7, -RZ, RZ, 0, 0 ;  /* 0x00000000ff077431 */ /* 0x000fe200000001ff */
[----:B------:R-:W-:Y:S01]  /*7040*/  LOP3.LUT R11, R78, UR4, R3, 0x96, !PT ;  /* 0x000000044e0b7c12 */ /* 0x000fe2000f8e9603 */
[----:B------:R-:W-:Y:S02]  /*7050*/  IMAD.MOV.U32 R3, RZ, RZ, R77 ;  /* 0x000000ffff037224 */ /* 0x000fe400078e004d */
[----:B------:R-:W-:-:S07]  /*7060*/  IMAD.MOV.U32 R77, RZ, RZ, R2 ;  /* 0x000000ffff4d7224 */ /* 0x000fce00078e0002 */
.L_x_27174:
[----:B------:R-:W-:Y:S05]  /*7070*/  BSYNC.RECONVERGENT B1 ;  /* 0x0000000000017941 */ /* 0x000fea0003800200 */
.L_x_27173:
        /* <DEDUP_REMOVED lines=15> */
.L_x_27180:
        /* <DEDUP_REMOVED lines=13> */
.L_x_27182:
[----:B------:R-:W-:Y:S05]  /*7240*/  BSYNC.RECONVERGENT B2 ;  /* 0x0000000000027941 */ /* 0x000fea0003800200 */
.L_x_27181:
        /* <DEDUP_REMOVED lines=14> */
[----:B------:R-:W-:Y:S02]  /*7330*/  UIADD3 UR5, UPT, UPT, UR9, 0x32370b8f, URZ ;  /* 0x32370b8f09057890 */ /* 0x000fe4000fffe0ff */
[----:B------:R-:W-:Y:S01]  /*7340*/  IMAD.MOV.U32 R9, RZ, RZ, RZ ;  /* 0x000000ffff097224 */ /* 0x000fe200078e00ff */
        /* <DEDUP_REMOVED lines=40> */
[----:B------:R-:W-:-:S07]  /*75d0*/  MOV R77, R78 ;  /* 0x0000004e004d7202 */ /* 0x000fce0000000f00 */
.L_x_27179:
[----:B------:R-:W-:Y:S05]  /*75e0*/  BSYNC.RECONVERGENT B1 ;  /* 0x0000000000017941 */ /* 0x000fea0003800200 */
.L_x_27178:
        /* <DEDUP_REMOVED lines=17> */
.L_x_27185:
        /* <DEDUP_REMOVED lines=13> */
.L_x_27187:
[----:B------:R-:W-:Y:S05]  /*77d0*/  BSYNC.RECONVERGENT B2 ;  /* 0x0000000000027941 */ /* 0x000fea0003800200 */
.L_x_27186:
        /* <DEDUP_REMOVED lines=57> */
.L_x_27184:
[----:B------:R-:W-:Y:S05]  /*7b70*/  BSYNC.RECONVERGENT B1 ;  /* 0x0000000000017941 */ /* 0x000fea0003800200 */
.L_x_27183:
        /* <DEDUP_REMOVED lines=15> */
.L_x_27190:
        /* <DEDUP_REMOVED lines=13> */
.L_x_27192:
[----:B------:R-:W-:Y:S05]  /*7d40*/  BSYNC.RECONVERGENT B2 ;  /* 0x0000000000027941 */ /* 0x000fea0003800200 */
.L_x_27191:
[----:B------:R-:W-:Y:S01]  /*7d50*/  LOP3.LUT R6, R8, UR9, R79, 0x96, !PT ;  /* 0x0000000908067c12 */ /* 0x000fe2000f8e964f */
[----:B------:R-:W-:Y:S01]  /*7d60*/  IMAD.WIDE.U32 R10, R15, -0x326172a9, RZ ;  /* 0xcd9e8d570f0a7825 */ /* 0x000fe200078e00ff */
[----:B------:R-:W-:-:S03]  /*7d70*/  UIADD3 UR4, UPT, UPT, UR8, -0x61c88647, URZ ;  /* 0x9e3779b908047890 */ /* 0x000fc6000fffe0ff */
[----:B------:R-:W-:Y:S01]  /*7d80*/  IMAD.WIDE.U32 R6, R6, -0x326172a9, RZ ;  /* 0xcd9e8d5706067825 */ /* 0x000fe200078e00ff */
[----:B------:R-:W-:-:S04]  /*7d90*/  LOP3.LUT R11, R12, UR8, R11, 0x96, !PT ;  /* 0x000000080c0b7c12 */ /* 0x000fc8000f8e960b */
[----:B------:R-:W-:Y:S01]  /*7da0*/  LOP3.LUT R79, R10, UR4, R7, 0x96, !PT ;  /* 0x000000040a4f7c12 */ /* 0x000fe2000f8e9607 */
[----:B------:R-:W-:Y:S01]  /*7db0*/  IMAD.WIDE.U32 R10, R11, -0x2daee0ad, RZ ;  /* 0xd2511f530b0a7825 */ /* 0x000fe200078e00ff */
[----:B------:R-:W-:-:S04]  /*7dc0*/  UIADD3 UR4, UPT, UPT, UR9, 0x76cf5d0a, URZ ;  /* 0x76cf5d0a09047890 */ /* 0x000fc8000fffe0ff */
[----:B------:R-:W-:Y:S01]  /*7dd0*/  LOP3.LUT R11, R78, UR17, R11, 0x96, !PT ;  /* 0x000000114e0b7c12 */ /* 0x000fe2000f8e960b */
        /* <DEDUP_REMOVED lines=39> */
[----:B------:R-:W-:Y:S01]  /*8050*/  HFMA2 R105, -RZ, RZ, 0, 0 ;  /* 0x00000000ff697431 */ /* 0x000fe200000001ff */
[----:B------:R-:W-:Y:S01]  /*8060*/  LOP3.LUT R78, R6, UR4, R11, 0x96, !PT ;  /* 0x00000004064e7c12 */ /* 0x000fe2000f8e960b */
[----:B------:R-:W-:Y:S01]  /*8070*/  IMAD.WIDE.U32 R6, R7, -0x326172a9, RZ ;  /* 0xcd9e8d5707067825 */ /* 0x000fe200078e00ff */
[----:B------:R-:W-:-:S03]  /*8080*/  UIADD3 UR4, UPT, UPT, UR9, -0x695add53, URZ ;  /* 0x96a522ad09047890 */ /* 0x000fc6000fffe0ff */
[----:B------:R-:W-:Y:S01]  /*8090*/  IMAD.WIDE.U32 R78, R78, -0x2daee0ad, RZ ;  /* 0xd2511f534e4e7825 */ /* 0x000fe200078e00ff */
[----:B------:R-:W-:-:S03]  /*80a0*/  LOP3.LUT R10, R10, UR19, R7, 0x96, !PT ;  /* 0x000000130a0a7c12 */ /* 0x000fc6000f8e9607 */
[----:B------:R-:W-:Y:S01]  /*80b0*/  IMAD.MOV.U32 R7, RZ, RZ, R77 ;  /* 0x000000ffff077224 */ /* 0x000fe200078e004d */
[----:B------:R-:W-:Y:S01]  /*80c0*/  LOP3.LUT R11, R104, UR4, R79, 0x96, !PT ;  /* 0x00000004680b7c12 */ /* 0x000fe2000f8e964f */
[----:B------:R-:W-:-:S07]  /*80d0*/  IMAD.MOV.U32 R77, RZ, RZ, R78 ;  /* 0x000000ffff4d7224 */ /* 0x000fce00078e004e */
.L_x_27189:
[----:B------:R-:W-:Y:S05]  /*80e0*/  BSYNC.RECONVERGENT B1 ;  /* 0x0000000000017941 */ /* 0x000fea0003800200 */
.L_x_27188:
        /* <DEDUP_REMOVED lines=17> */
.L_x_27195:
        /* <DEDUP_REMOVED lines=15> */
.L_x_27197:
[----:B------:R-:W-:Y:S05]  /*82f0*/  BSYNC.RECONVERGENT B2 ;  /* 0x0000000000027941 */ /* 0x000fea0003800200 */
.L_x_27196:
[----:B------:R-:W-:Y:S01]  /*8300*/  LOP3.LUT R6, R8, UR9, R79, 0x96, !PT ;  /* 0x0000000908067c12 */ /* 0x000fe2000f8e964f */
[----:B------:R-:W-:Y:S01]  /*8310*/  IMAD.WIDE.U32 R10, R15, -0x326172a9, RZ ;  /* 0xcd9e8d570f0a7825 */ /* 0x000fe200078e00ff */
[----:B------:R-:W-:-:S03]  /*8320*/  UIADD3 UR4, UPT, UPT, UR8, -0x61c88647, URZ ;  /* 0x9e3779b908047890 */ /* 0x000fc6000fffe0ff */
[----:B------:R-:W-:Y:S01]  /*8330*/  IMAD.WIDE.U32 R6, R6, -0x326172a9, RZ ;  /* 0xcd9e8d5706067825 */ /* 0x000fe200078e00ff */
[----:B------:R-:W-:-:S03]  /*8340*/  LOP3.LUT R11, R12, UR8, R11, 0x96, !PT ;  /* 0x000000080c0b7c12 */ /* 0x000fc6000f8e960b */
[----:B------:R-:W-:Y:S01]  /*8350*/  IMAD.MOV.U32 R9, RZ, RZ, RZ ;  /* 0x000000ffff097224 */ /* 0x000fe200078e00ff */
        /* <DEDUP_REMOVED lines=42> */
[----:B------:R-:W-:-:S05]  /*8600*/  IMAD.WIDE.U32 R10, R11, -0x326172a9, RZ ;  /* 0xcd9e8d570b0a7825 */ /* 0x000fca00078e00ff */
        /* <DEDUP_REMOVED lines=8> */
.L_x_27194:
[----:B------:R-:W-:Y:S05]  /*8690*/  BSYNC.RECONVERGENT B1 ;  /* 0x0000000000017941 */ /* 0x000fea0003800200 */
.L_x_27193:
[----:B------:R-:W-:Y:S01]  /*86a0*/  FMUL.FTZ R79, R40, R4 ;  /* 0x00000004284f7220 */ /* 0x000fe20000410000 */
        /* <DEDUP_REMOVED lines=24> */
[--C-:B------:R-:W-:Y:S01]  /*8830*/  FADD.FTZ R54, R54, R3.reuse ;  /* 0x0000000336367221 */ /* 0x100fe20000010000 */
        /* <DEDUP_REMOVED lines=8> */
.L_x_27157:
        /* <DEDUP_REMOVED lines=16> */
.L_x_27201:
        /* <DEDUP_REMOVED lines=13> */
.L_x_27203:
[----:B------:R-:W-:Y:S05]  /*8a90*/  BSYNC.RECONVERGENT B2 ;  /* 0x0000000000027941 */ /* 0x000fea0003800200 */
.L_x_27202:
        /* <DEDUP_REMOVED lines=58> */
.L_x_27200:
[----:B------:R-:W-:Y:S05]  /*8e40*/  BSYNC.RECONVERGENT B1 ;  /* 0x0000000000017941 */ /* 0x000fea0003800200 */
.L_x_27199:
        /* <DEDUP_REMOVED lines=18> */
.L_x_27206:
        /* <DEDUP_REMOVED lines=13> */
.L_x_27208:
[----:B------:R-:W-:Y:S05]  /*9040*/  BSYNC.RECONVERGENT B2 ;  /* 0x0000000000027941 */ /* 0x000fea0003800200 */
.L_x_27207:
        /* <DEDUP_REMOVED lines=57> */
.L_x_27205:
[----:B------:R-:W-:Y:S05]  /*93e0*/  BSYNC.RECONVERGENT B1 ;  /* 0x0000000000017941 */ /* 0x000fea0003800200 */
.L_x_27204:
        /* <DEDUP_REMOVED lines=16> */
.L_x_27211:
        /* <DEDUP_REMOVED lines=13> */
.L_x_27213:
[----:B------:R-:W-:Y:S05]  /*95c0*/  BSYNC.RECONVERGENT B2 ;  /* 0x0000000000027941 */ /* 0x000fea0003800200 */
.L_x_27212:
        /* <DEDUP_REMOVED lines=57> */
.L_x_27210:
[----:B------:R-:W-:Y:S05]  /*9960*/  BSYNC.RECONVERGENT B1 ;  /* 0x0000000000017941 */ /* 0x000fea0003800200 */
.L_x_27209:
        /* <DEDUP_REMOVED lines=16> */
.L_x_27216:
        /* <DEDUP_REMOVED lines=13> */
.L_x_27218:
[----:B------:R-:W-:Y:S05]  /*9b40*/  BSYNC.RECONVERGENT B2 ;  /* 0x0000000000027941 */ /* 0x000fea0003800200 */
.L_x_27217:
        /* <DEDUP_REMOVED lines=53> */
[----:B------:R-:W-:-:S03]  /*9ea0*/  LOP3.LUT R10, R10, UR19, R7, 0x96, !PT ;  /* 0x000000130a0a7c12 */ /* 0x000fc6000f8e9607 */
[----:B------:R-:W-:Y:S01]  /*9eb0*/  IMAD.MOV.U32 R7, RZ, RZ, R77 ;  /* 0x000000ffff077224 */ /* 0x000fe200078e004d */
[----:B------:R-:W-:Y:S02]  /*9ec0*/  LOP3.LUT R11, R104, UR4, R79, 0x96, !PT ;  /* 0x00000004680b7c12 */ /* 0x000fe4000f8e964f */
[----:B------:R-:W-:-:S07]  /*9ed0*/  MOV R77, R78 ;  /* 0x0000004e004d7202 */ /* 0x000fce0000000f00 */
.L_x_27215:
[----:B------:R-:W-:Y:S05]  /*9ee0*/  BSYNC.RECONVERGENT B1 ;  /* 0x0000000000017941 */ /* 0x000fea0003800200 */
.L_x_27214:
        /* <DEDUP_REMOVED lines=16> */
.L_x_27198:
[----:B------:R-:W0:Y:S01]  /*9ff0*/  LDC.64 R78, c[0x0][0x3a8] ;  /* 0x0000ea00ff4e7b82 */ /* 0x000e220000000a00 */
[----:B------:R-:W-:Y:S02]  /*a000*/  SEL R7, RZ, 0x1000000, !P5 ;  /* 0x01000000ff077807 */ /* 0x000fe40006800000 */
[----:B------:R-:W-:Y:S02]  /*a010*/  SEL R106, RZ, 0x10000, !P4 ;  /* 0x00010000ff6a7807 */ /* 0x000fe40006000000 */
[----:B------:R-:W-:-:S03]  /*a020*/  SEL R107, RZ, 0x100, !P3 ;  /* 0x00000100ff6b7807 */ /* 0x000fc60005800000 */
[----:B------:R-:W2:Y:S01]  /*a030*/  LDC.64 R104, c[0x0][0x3b0] ;  /* 0x0000ec00ff687b82 */ /* 0x000ea20000000a00 */
[----:B------:R-:W-:Y:S02]  /*a040*/  IADD3 R7, PT, PT, R107, R7, R106 ;  /* 0x000000076b077210 */ /* 0x000fe40007ffe06a */
[----:B------:R-:W-:-:S05]  /*a050*/  SEL R106, RZ, 0x1, !P2 ;  /* 0x00000001ff6a7807 */ /* 0x000fca0005000000 */
[----:B------:R-:W-:Y:S02]  /*a060*/  IMAD.IADD R7, R7, 0x1, R106 ;  /* 0x0000000107077824 */ /* 0x000fe400078e026a */
[----:B0-----:R-:W-:-:S05]  /*a070*/  IMAD.WIDE.U32 R78, R76, 0x10, R78 ;  /* 0x000000104c4e7825 */ /* 0x001fca00078e004e */
[----:B------:R0:W-:Y:S01]  /*a080*/  STG.E.128 desc[UR6][R78.64], R52 ;  /* 0x000000344e007986 */ /* 0x0001e2000c101d06 */
[----:B--2---:R-:W-:-:S05]  /*a090*/  IMAD.WIDE.U32 R104, R76, 0x4, R104 ;  /* 0x000000044c687825 */ /* 0x004fca00078e0068 */
[----:B------:R0:W-:Y:S01]  /*a0a0*/  STG.E desc[UR6][R104.64], R7 ;  /* 0x0000000768007986 */ /* 0x0001e2000c101906 */
[----:B------:R-:W-:Y:S05]  /*a0b0*/  @!P0 BRA `(.L_x_27219) ;  /* 0x00000000002c8947 */ /* 0x000fea0003800000 */
[----:B0-----:R-:W0:Y:S01]  /*a0c0*/  LDC.64 R78, c[0x0][0x3b8] ;  /* 0x0000ee00ff4e7b82 */ /* 0x001e220000000a00 */
        /* <DEDUP_REMOVED lines=10> */
.L_x_27219:
[----:B0-2---:R-:W-:Y:S02]  /*a170*/  IMAD.MOV.U32 R7, RZ, RZ, R77 ;  /* 0x000000ffff077224 */ /* 0x005fe400078e004d */
[----:B------:R-:W-:-:S07]  /*a180*/  VIADD R76, R76, 0x100 ;  /* 0x000001004c4c7836 */ /* 0x000fce0000000000 */
.L_x_27156:
[----:B------:R-:W-:Y:S05]  /*a190*/  BSYNC.RECONVERGENT B0 ;  /* 0x0000000000007941 */ /* 0x000fea0003800200 */
.L_x_27155:
        /* <DEDUP_REMOVED lines=34> */
.L_x_27225:
        /* <DEDUP_REMOVED lines=13> */
.L_x_27227:
[----:B------:R-:W-:Y:S05]  /*a490*/  BSYNC.RECONVERGENT B2 ;  /* 0x0000000000027941 */ /* 0x000fea0003800200 */
.L_x_27226:
[----:B0-----:R-:W-:Y:S01]  /*a4a0*/  IMAD.WIDE.U32 R78, R15, -0x326172a9, RZ ;  /* 0xcd9e8d570f4e7825 */ /* 0x001fe200078e00ff */
        /* <DEDUP_REMOVED lines=57> */
.L_x_27224:
[----:B------:R-:W-:Y:S05]  /*a840*/  BSYNC.RECONVERGENT B1 ;  /* 0x0000000000017941 */ /* 0x000fea0003800200 */
.L_x_27223:
[----:B------:R-:W1:Y:S01]  /*a850*/  LDC R106, c[0x0][0x404] ;  /* 0x00010100ff6a7b82 */ /* 0x000e620000000800 */
[----:B------:R-:W-:Y:S01]  /*a860*/  ISETP.NE.AND P3, PT, R2, 0x1, PT ;  /* 0x000000010200780c */ /* 0x000fe20003f65270 */
[----:B------:R-:W-:Y:S01]  /*a870*/  IMAD.MOV.U32 R107, RZ, RZ, 0x2f800000 ;  /* 0x2f800000ff6b7424 */ /* 0x000fe200078e00ff */
[----:B------:R-:W-:Y:S01]  /*a880*/  I2FP.F32.U32 R0, R0 ;  /* 0x0000000000007245 */ /* 0x000fe20000201000 */
[----:B------:R-:W-:Y:S01]  /*a890*/  BSSY.RECONVERGENT B1, `(.L_x_27228) ;  /* 0x0000057000017945 */ /* 0x000fe20003800200 */
[----:B------:R-:W-:-:S03]  /*a8a0*/  HFMA2 R7, -RZ, RZ, 0, 1.1920928955078125e-07 ;  /* 0x00000002ff077431 */ /* 0x000fc600000001ff */
        /* <DEDUP_REMOVED lines=14> */
.L_x_27230:
        /* <DEDUP_REMOVED lines=13> */
.L_x_27232:
[----:B------:R-:W-:Y:S05]  /*aa60*/  BSYNC.RECONVERGENT B2 ;  /* 0x0000000000027941 */ /* 0x000fea0003800200 */
.L_x_27231:
        /* <DEDUP_REMOVED lines=56> */
[----:B------:R-:W-:-:S07]  /*adf0*/  LOP3.LUT R11, R78, UR4, R3, 0x96, !PT ;  /* 0x000000044e0b7c12 */ /* 0x000fce000f8e9603 */
.L_x_27229:
[----:B------:R-:W-:Y:S05]  /*ae00*/  BSYNC.RECONVERGENT B1 ;  /* 0x0000000000017941 */ /* 0x000fea0003800200 */
.L_x_27228:
        /* <DEDUP_REMOVED lines=15> */
.L_x_27235:
        /* <DEDUP_REMOVED lines=13> */
.L_x_27237:
[----:B------:R-:W-:Y:S05]  /*afd0*/  BSYNC.RECONVERGENT B2 ;  /* 0x0000000000027941 */ /* 0x000fea0003800200 */
.L_x_27236:
        /* <DEDUP_REMOVED lines=57> */
.L_x_27234:
[----:B------:R-:W-:Y:S05]  /*b370*/  BSYNC.RECONVERGENT B1 ;  /* 0x0000000000017941 */ /* 0x000fea0003800200 */
.L_x_27233:
        /* <DEDUP_REMOVED lines=17> */
.L_x_27240:
        /* <DEDUP_REMOVED lines=13> */
.L_x_27242:
[----:B------:R-:W-:Y:S05]  /*b560*/  BSYNC.RECONVERGENT B2 ;  /* 0x0000000000027941 */ /* 0x000fea0003800200 */
.L_x_27241:
        /* <DEDUP_REMOVED lines=53> */
[----:B------:R-:W-:Y:S01]  /*b8c0*/  IMAD.MOV.U32 R7, RZ, RZ, RZ ;  /* 0x000000ffff077224 */ /* 0x000fe200078e00ff */
[----:B------:R-:W-:Y:S02]  /*b8d0*/  LOP3.LUT R11, R78, UR4, R3, 0x96, !PT ;  /* 0x000000044e0b7c12 */ /* 0x000fe4000f8e9603 */
[----:B------:R-:W-:Y:S01]  /*b8e0*/  MOV R3, R77 ;  /* 0x0000004d00037202 */ /* 0x000fe20000000f00 */
[----:B------:R-:W-:-:S07]  /*b8f0*/  IMAD.MOV.U32 R77, RZ, RZ, R2 ;  /* 0x000000ffff4d7224 */ /* 0x000fce00078e0002 */
.L_x_27239:
[----:B------:R-:W-:Y:S05]  /*b900*/  BSYNC.RECONVERGENT B1 ;  /* 0x0000000000017941 */ /* 0x000fea0003800200 */
.L_x_27238:
        /* <DEDUP_REMOVED lines=15> */
.L_x_27245:
        /* <DEDUP_REMOVED lines=13> */
.L_x_27247:
[----:B------:R-:W-:Y:S05]  /*bad0*/  BSYNC.RECONVERGENT B2 ;  /* 0x0000000000027941 */ /* 0x000fea0003800200 */
.L_x_27246:
        /* <DEDUP_REMOVED lines=57> */
.L_x_27244:
[----:B------:R-:W-:Y:S05]  /*be70*/  BSYNC.RECONVERGENT B1 ;  /* 0x0000000000017941 */ /* 0x000fea0003800200 */
.L_x_27243:
        /* <DEDUP_REMOVED lines=17> */
.L_x_27250:
        /* <DEDUP_REMOVED lines=13> */
.L_x_27252:
[----:B------:R-:W-:Y:S05]  /*c060*/  BSYNC.RECONVERGENT B2 ;  /* 0x0000000000027941 */ /* 0x000fea0003800200 */
.L_x_27251:
        /* <DEDUP_REMOVED lines=57> */
.L_x_27249:
[----:B------:R-:W-:Y:S05]  /*c400*/  BSYNC.RECONVERGENT B1 ;  /* 0x0000000000017941 */ /* 0x000fea0003800200 */
.L_x_27248:
        /* <DEDUP_REMOVED lines=15> */
.L_x_27255:
        /* <DEDUP_REMOVED lines=13> */
.L_x_27257:
[----:B------:R-:W-:Y:S05]  /*c5d0*/  BSYNC.RECONVERGENT B2 ;  /* 0x0000000000027941 */ /* 0x000fea0003800200 */
.L_x_27256:
        /* <DEDUP_REMOVED lines=57> */
.L_x_27254:
[----:B------:R-:W-:Y:S05]  /*c970*/  BSYNC.RECONVERGENT B1 ;  /* 0x0000000000017941 */ /* 0x000fea0003800200 */
.L_x_27253:
        /* <DEDUP_REMOVED lines=17> */
.L_x_27260:
        /* <DEDUP_REMOVED lines=15> */
.L_x_27262:
[----:B------:R-:W-:Y:S05]  /*cb80*/  BSYNC.RECONVERGENT B2 ;  /* 0x0000000000027941 */ /* 0x000fea0003800200 */
.L_x_27261:
[----:B------:R-:W-:Y:S01]  /*cb90*/  LOP3.LUT R6, R8, UR9, R79, 0x96, !PT ;  /* 0x0000000908067c12 */ /* 0x000fe2000f8e964f */
[----:B------:R-:W-:Y:S01]  /*cba0*/  IMAD.WIDE.U32 R10, R15, -0x326172a9, RZ ;  /* 0xcd9e8d570f0a7825 */ /* 0x000fe200078e00ff */
[----:B------:R-:W-:-:S03]  /*cbb0*/  UIADD3 UR4, UPT, UPT, UR8, -0x61c88647, URZ ;  /* 0x9e3779b908047890 */ /* 0x000fc6000fffe0ff */
[----:B------:R-:W-:Y:S02]  /*cbc0*/  HFMA2 R9, -RZ, RZ, 0, 0 ;  /* 0x00000000ff097431 */ /* 0x000fe400000001ff */
        /* <DEDUP_REMOVED lines=45> */
[----:B------:R-:W-:Y:S01]  /*cea0*/  IMAD.MOV.U32 R105, RZ, RZ, R77 ;  /* 0x000000ffff697224 */ /* 0x000fe200078e004d */
[----:B------:R-:W-:Y:S01]  /*ceb0*/  LOP3.LUT R78, R6, UR4, R11, 0x96, !PT ;  /* 0x00000004064e7c12 */ /* 0x000fe2000f8e960b */
[----:B------:R-:W-:Y:S01]  /*cec0*/  UIADD3 UR4, UPT, UPT, UR9, -0x695add53, URZ ;  /* 0x96a522ad09047890 */ /* 0x000fe2000fffe0ff */
[----:B------:R-:W-:-:S04]  /*ced0*/  IMAD.WIDE.U32 R6, R7, -0x326172a9, RZ ;  /* 0xcd9e8d5707067825 */ /* 0x000fc800078e00ff */
[----:B------:R-:W-:Y:S01]  /*cee0*/  IMAD.WIDE.U32 R78, R78, -0x2daee0ad, RZ ;  /* 0xd2511f534e4e7825 */ /* 0x000fe200078e00ff */
[----:B------:R-:W-:-:S03]  /*cef0*/  LOP3.LUT R10, R10, UR19, R7, 0x96, !PT ;  /* 0x000000130a0a7c12 */ /* 0x000fc6000f8e9607 */
[----:B------:R-:W-:Y:S01]  /*cf00*/  IMAD.MOV.U32 R77, RZ, RZ, R78 ;  /* 0x000000ffff4d7224 */ /* 0x000fe200078e004e */
[----:B------:R-:W-:-:S07]  /*cf10*/  LOP3.LUT R11, R104, UR4, R79, 0x96, !PT ;  /* 0x00000004680b7c12 */ /* 0x000fce000f8e964f */
.L_x_27259:
[----:B------:R-:W-:Y:S05]  /*cf20*/  BSYNC.RECONVERGENT B1 ;  /* 0x0000000000017941 */ /* 0x000fea0003800200 */
.L_x_27258:
[----:B------:R-:W-:Y:S01]  /*cf30*/  FMUL.FTZ R104, R40, R4 ;  /* 0x0000000428687220 */ /* 0x000fe20000410000 */
        /* <DEDUP_REMOVED lines=23> */
[----:B------:R-:W-:Y:S02]  /*d0b0*/  FSEL R4, R57, RZ, P3 ;  /* 0x000000ff39047208 */ /* 0x000fe40001800000 */
[----:B------:R-:W-:Y:S01]  /*d0c0*/  SEL R78, RZ, 0x1, P6 ;  /* 0x00000001ff4e7807 */ /* 0x000fe20003000000 */
[----:B------:R-:W-:Y:S01]  /*d0d0*/  FADD.FTZ R59, R106, R59 ;  /* 0x0000003b6a3b7221 */ /* 0x000fe20000010000 */
        /* <DEDUP_REMOVED lines=8> */
.L_x_27222:
        /* <DEDUP_REMOVED lines=16> */
.L_x_27266:
        /* <DEDUP_REMOVED lines=13> */
.L_x_27268:
[----:B------:R-:W-:Y:S05]  /*d330*/  BSYNC.RECONVERGENT B2 ;  /* 0x0000000000027941 */ /* 0x000fea0003800200 */
.L_x_27267:
        /* <DEDUP_REMOVED lines=58> */
.L_x_27265:
[----:B------:R-:W-:Y:S05]  /*d6e0*/  BSYNC.RECONVERGENT B1 ;  /* 0x0000000000017941 */ /* 0x000fea0003800200 */
.L_x_27264:
        /* <DEDUP_REMOVED lines=18> */
.L_x_27271:
        /* <DEDUP_REMOVED lines=13> */
.L_x_27273:
[----:B------:R-:W-:Y:S05]  /*d8e0*/  BSYNC.RECONVERGENT B2 ;  /* 0x0000000000027941 */ /* 0x000fea0003800200 */
.L_x_27272:
        /* <DEDUP_REMOVED lines=57> */
.L_x_27270:
[----:B------:R-:W-:Y:S05]  /*dc80*/  BSYNC.RECONVERGENT B1 ;  /* 0x0000000000017941 */ /* 0x000fea0003800200 */
.L_x_27269:
        /* <DEDUP_REMOVED lines=16> */
.L_x_27276:
        /* <DEDUP_REMOVED lines=13> */
.L_x_27278:
[----:B------:R-:W-:Y:S05]  /*de60*/  BSYNC.RECONVERGENT B2 ;  /* 0x0000000000027941 */ /* 0x000fea0003800200 */
.L_x_27277:
        /* <DEDUP_REMOVED lines=57> */
.L_x_27275:
[----:B------:R-:W-:Y:S05]  /*e200*/  BSYNC.RECONVERGENT B1 ;  /* 0x0000000000017941 */ /* 0x000fea0003800200 */
.L_x_27274:
        /* <DEDUP_REMOVED lines=16> */
.L_x_27281:
        /* <DEDUP_REMOVED lines=13> */
.L_x_27283:
[----:B------:R-:W-:Y:S05]  /*e3e0*/  BSYNC.RECONVERGENT B2 ;  /* 0x0000000000027941 */ /* 0x000fea0003800200 */
.L_x_27282:
        /* <DEDUP_REMOVED lines=57> */
.L_x_27280:
[----:B------:R-:W-:Y:S05]  /*e780*/  BSYNC.RECONVERGENT B1 ;  /* 0x0000000000017941 */ /* 0x000fea0003800200 */
.L_x_27279:
        /* <DEDUP_REMOVED lines=16> */
.L_x_27263:
        /* <DEDUP_REMOVED lines=20> */
[----:B------:R-:W-:Y:S01]  /*e9d0*/  LOP3.LUT R104, R4, 0xff, RZ, 0xc0, !PT ;  /* 0x000000ff04687812 */ /* 0x000fe200078ec0ff */
[----:B0-----:R-:W-:-:S04]  /*e9e0*/  IMAD.WIDE.U32 R78, R76, 0x4, R78 ;  /* 0x000000044c4e7825 */ /* 0x001fc800078e004e */
[----:B------:R-:W-:-:S05]  /*e9f0*/  IMAD.IADD R7, R7, 0x1, R104 ;  /* 0x0000000107077824 */ /* 0x000fca00078e0268 */
[----:B------:R2:W-:Y:S02]  /*ea00*/  STG.E desc[UR6][R78.64], R7 ;  /* 0x000000074e007986 */ /* 0x0005e4000c101906 */
.L_x_27284:
[----:B0-2---:R-:W-:Y:S01]  /*ea10*/  MOV R7, R77 ;  /* 0x0000004d00077202 */ /* 0x005fe20000000f00 */
[----:B------:R-:W-:-:S07]  /*ea20*/  VIADD R76, R76, 0x100 ;  /* 0x000001004c4c7836 */ /* 0x000fce0000000000 */
.L_x_27221:
[----:B------:R-:W-:Y:S05]  /*ea30*/  BSYNC.RECONVERGENT B0 ;  /* 0x0000000000007941 */ /* 0x000fea0003800200 */
.L_x_27220:
        /* <DEDUP_REMOVED lines=34> */
.L_x_27290:
        /* <DEDUP_REMOVED lines=13> */
.L_x_27292:
[----:B------:R-:W-:Y:S05]  /*ed30*/  BSYNC.RECONVERGENT B2 ;  /* 0x0000000000027941 */ /* 0x000fea0003800200 */
.L_x_27291:
[----:B0-----:R-:W-:Y:S01]  /*ed40*/  IMAD.WIDE.U32 R78, R15, -0x326172a9, RZ ;  /* 0xcd9e8d570f4e7825 */ /* 0x001fe200078e00ff */
        /* <DEDUP_REMOVED lines=57> */
.L_x_27289:
[----:B------:R-:W-:Y:S05]  /*f0e0*/  BSYNC.RECONVERGENT B1 ;  /* 0x0000000000017941 */ /* 0x000fea0003800200 */
.L_x_27288:
[----:B------:R-:W1:Y:S01]  /*f0f0*/  LDC R106, c[0x0][0x404] ;  /* 0x00010100ff6a7b82 */ /* 0x000e620000000800 */
[----:B------:R-:W-:Y:S01]  /*f100*/  ISETP.NE.AND P3, PT, R2, 0x1, PT ;  /* 0x000000010200780c */ /* 0x000fe20003f65270 */
[----:B------:R-:W-:Y:S01]  /*f110*/  IMAD.MOV.U32 R107, RZ, RZ, 0x2f800000 ;  /* 0x2f800000ff6b7424 */ /* 0x000fe200078e00ff */
[----:B------:R-:W-:Y:S01]  /*f120*/  I2FP.F32.U32 R0, R0 ;  /* 0x0000000000007245 */ /* 0x000fe20000201000 */
[----:B------:R-:W-:Y:S01]  /*f130*/  BSSY.RECONVERGENT B1, `(.L_x_27293) ;  /* 0x0000057000017945 */ /* 0x000fe20003800200 */
[----:B------:R-:W-:-:S03]  /*f140*/  IMAD.MOV.U32 R7, RZ, RZ, 0x2 ;  /* 0x00000002ff077424 */ /* 0x000fc600078e00ff */
[----:B------:R-:W0:Y:S01]  /*f150*/  LDC R4, c[0x0][0x408] ;  /* 0x00010200ff047b82 */ /* 0x000e220000000800 */
[----:B------:R-:W-:Y:S01]  /*f160*/  FFMA.FTZ R3, R0, R107, 1.1641532182693481445e-10 ;  /* 0x2f00000000037423 */ /* 0x000fe2000001006b */
[----:B------:R-:W-:-:S04]  /*f170*/  MOV R0, R6 ;  /* 0x0000000600007202 */ /* 0x000fc80000000f00 */
[----:B-1----:R-:W-:Y:S01]  /*f180*/  FSETP.LE.FTZ.AND P2, PT, R3, R106, PT ;  /* 0x0000006a0300720b */ /* 0x002fe20003f53000 */
[----:B0----5:R-:W-:Y:S01]  /*f190*/  FMUL.FTZ R60, R60, R4 ;  /* 0x000000043c3c7220 */ /* 0x021fe20000410000 */
        /* <DEDUP_REMOVED lines=9> */
.L_x_27295:
        /* <DEDUP_REMOVED lines=13> */
.L_x_27297:
[----:B------:R-:W-:Y:S05]  /*f300*/  BSYNC.RECONVERGENT B2 ;  /* 0x0000000000027941 */ /* 0x000fea0003800200 */
.L_x_27296:
        /* <DEDUP_REMOVED lines=56> */
[----:B------:R-:W-:-:S07]  /*f690*/  IMAD.MOV.U32 R7, RZ, RZ, RZ ;  /* 0x000000ffff077224 */ /* 0x000fce00078e00ff */
.L_x_27294:
[----:B------:R-:W-:Y:S05]  /*f6a0*/  BSYNC.RECONVERGENT B1 ;  /* 0x0000000000017941 */ /* 0x000fea0003800200 */
.L_x_27293:
        /* <DEDUP_REMOVED lines=15> */
.L_x_27300:
        /* <DEDUP_REMOVED lines=13> */
.L_x_27302:
[----:B------:R-:W-:Y:S05]  /*f870*/  BSYNC.RECONVERGENT B2 ;  /* 0x0000000000027941 */ /* 0x000fea0003800200 */
.L_x_27301:
        /* <DEDUP_REMOVED lines=55> */
[----:B------:R-:W-:Y:S02]  /*fbf0*/  IMAD.MOV.U32 R3, RZ, RZ, R77 ;  /* 0x000000ffff037224 */ /* 0x000fe400078e004d */
[----:B------:R-:W-:-:S07]  /*fc00*/  IMAD.MOV.U32 R77, RZ, RZ, R2 ;  /* 0x000000ffff4d7224 */ /* 0x000fce00078e0002 */
.L_x_27299:
[----:B------:R-:W-:Y:S05]  /*fc10*/  BSYNC.RECONVERGENT B1 ;  /* 0x0000000000017941 */ /* 0x000fea0003800200 */
.L_x_27298:
        /* <DEDUP_REMOVED lines=17> */
.L_x_27305:
        /* <DEDUP_REMOVED lines=13> */
.L_x_27307:
[----:B------:R-:W-:Y:S05]  /*fe00*/  BSYNC.RECONVERGENT B2 ;  /* 0x0000000000027941 */ /* 0x000fea0003800200 */
.L_x_27306:
        /* <DEDUP_REMOVED lines=57> */
.L_x_27304:
[----:B------:R-:W-:Y:S05]  /*101a0*/  BSYNC.RECONVERGENT B1 ;  /* 0x0000000000017941 */ /* 0x000fea0003800200 */
.L_x_27303:
        /* <DEDUP_REMOVED lines=15> */
.L_x_27310:
        /* <DEDUP_REMOVED lines=13> */
.L_x_27312:
[----:B------:R-:W-:Y:S05]  /*10370*/  BSYNC.RECONVERGENT B2 ;  /* 0x0000000000027941 */ /* 0x000fea0003800200 */
.L_x_27311:
        /* <DEDUP_REMOVED lines=57> */
.L_x_27309:
[----:B------:R-:W-:Y:S05]  /*10710*/  BSYNC.RECONVERGENT B1 ;  /* 0x0000000000017941 */ /* 0x000fea0003800200 */
.L_x_27308:
        /* <DEDUP_REMOVED lines=17> */
.L_x_27315:
        /* <DEDUP_REMOVED lines=13> */
.L_x_27317:
[----:B------:R-:W-:Y:S05]  /*10900*/  BSYNC.RECONVERGENT B2 ;  /* 0x0000000000027941 */ /* 0x000fea0003800200 */
.L_x_27316:
        /* <DEDUP_REMOVED lines=57> */
.L_x_27314:
[----:B------:R-:W-:Y:S05]  /*10ca0*/  BSYNC.RECONVERGENT B1 ;  /* 0x0000000000017941 */ /* 0x000fea0003800200 */
.L_x_27313:
        /* <DEDUP_REMOVED lines=15> */
.L_x_27320:
        /* <DEDUP_REMOVED lines=13> */
.L_x_27322:
[----:B------:R-:W-:Y:S05]  /*10e70*/  BSYNC.RECONVERGENT B2 ;  /* 0x0000000000027941 */ /* 0x000fea0003800200 */
.L_x_27321:
        /* <DEDUP_REMOVED lines=57> */
.L_x_27319:
[----:B------:R-:W-:Y:S05]  /*11210*/  BSYNC.RECONVERGENT B1 ;  /* 0x0000000000017941 */ /* 0x000fea0003800200 */
.L_x_27318:
        /* <DEDUP_REMOVED lines=17> */
.L_x_27325:
        /* <DEDUP_REMOVED lines=15> */
.L_x_27327:
[----:B------:R-:W-:Y:S05]  /*11420*/  BSYNC.RECONVERGENT B2 ;  /* 0x0000000000027941 */ /* 0x000fea0003800200 */
.L_x_27326:
        /* <DEDUP_REMOVED lines=57> */
.L_x_27324:
[----:B------:R-:W-:Y:S05]  /*117c0*/  BSYNC.RECONVERGENT B1 ;  /* 0x0000000000017941 */ /* 0x000fea0003800200 */
.L_x_27323:
        /* <DEDUP_REMOVED lines=34> */
.L_x_27287:
        /* <DEDUP_REMOVED lines=16> */
.L_x_27331:
        /* <DEDUP_REMOVED lines=13> */
.L_x_27333:
[----:B------:R-:W-:Y:S05]  /*11bc0*/  BSYNC.RECONVERGENT B2 ;  /* 0x0000000000027941 */ /* 0x000fea0003800200 */
.L_x_27332:
        /* <DEDUP_REMOVED lines=58> */
.L_x_27330:
[----:B------:R-:W-:Y:S05]  /*11f70*/  BSYNC.RECONVERGENT B1 ;  /* 0x0000000000017941 */ /* 0x000fea0003800200 */
.L_x_27329:
        /* <DEDUP_REMOVED lines=18> */
.L_x_27336:
        /* <DEDUP_REMOVED lines=13> */
.L_x_27338:
[----:B------:R-:W-:Y:S05]  /*12170*/  BSYNC.RECONVERGENT B2 ;  /* 0x0000000000027941 */ /* 0x000fea0003800200 */
.L_x_27337:
        /* <DEDUP_REMOVED lines=57> */
.L_x_27335:
[----:B------:R-:W-:Y:S05]  /*12510*/  BSYNC.RECONVERGENT B1 ;  /* 0x0000000000017941 */ /* 0x000fea0003800200 */
.L_x_27334:
        /* <DEDUP_REMOVED lines=16> */
.L_x_27341:
        /* <DEDUP_REMOVED lines=13> */
.L_x_27343:
[----:B------:R-:W-:Y:S05]  /*126f0*/  BSYNC.RECONVERGENT B2 ;  /* 0x0000000000027941 */ /* 0x000fea0003800200 */
.L_x_27342:
        /* <DEDUP_REMOVED lines=57> */
.L_x_27340:
[----:B------:R-:W-:Y:S05]  /*12a90*/  BSYNC.RECONVERGENT B1 ;  /* 0x0000000000017941 */ /* 0x000fea0003800200 */
.L_x_27339:
        /* <DEDUP_REMOVED lines=16> */
.L_x_27346:
        /* <DEDUP_REMOVED lines=13> */
.L_x_27348:
[----:B------:R-:W-:Y:S05]  /*12c70*/  BSYNC.RECONVERGENT B2 ;  /* 0x0000000000027941 */ /* 0x000fea0003800200 */
.L_x_27347:
        /* <DEDUP_REMOVED lines=57> */
.L_x_27345:
[----:B------:R-:W-:Y:S05]  /*13010*/  BSYNC.RECONVERGENT B1 ;  /* 0x0000000000017941 */ /* 0x000fea0003800200 */
.L_x_27344:
        /* <DEDUP_REMOVED lines=16> */
.L_x_27328:
        /* <DEDUP_REMOVED lines=24> */
.L_x_27349:
[----:B0-2---:R-:W-:Y:S01]  /*132a0*/  IMAD.MOV.U32 R7, RZ, RZ, R77 ;  /* 0x000000ffff077224 */ /* 0x005fe200078e004d */
[----:B------:R-:W-:-:S07]  /*132b0*/  IADD3 R76, PT, PT, R76, 0x100, RZ ;  /* 0x000001004c4c7810 */ /* 0x000fce0007ffe0ff */
.L_x_27286:
[----:B------:R-:W-:Y:S05]  /*132c0*/  BSYNC.RECONVERGENT B0 ;  /* 0x0000000000007941 */ /* 0x000fea0003800200 */
.L_x_27285:
        /* <DEDUP_REMOVED lines=34> */
.L_x_27355:
        /* <DEDUP_REMOVED lines=13> */
.L_x_27357:
[----:B------:R-:W-:Y:S05]  /*135c0*/  BSYNC.RECONVERGENT B2 ;  /* 0x0000000000027941 */ /* 0x000fea0003800200 */
.L_x_27356:
        /* <DEDUP_REMOVED lines=58> */
.L_x_27354:
[----:B------:R-:W-:Y:S05]  /*13970*/  BSYNC.RECONVERGENT B1 ;  /* 0x0000000000017941 */ /* 0x000fea0003800200 */
.L_x_27353:
[----:B------:R-:W0:Y:S01]  /*13980*/  LDC R4, c[0x0][0x408] ;  /* 0x00010200ff047b82 */ /* 0x000e220000000800 */
[----:B------:R-:W-:Y:S01]  /*13990*/  ISETP.NE.AND P3, PT, R2, 0x1, PT ;  /* 0x000000010200780c */ /* 0x000fe20003f65270 */
[----:B------:R-:W-:Y:S01]  /*139a0*/  HFMA2 R107, -RZ, RZ, 0.1171875, 0 ;  /* 0x2f800000ff6b7431 */ /* 0x000fe200000001ff */
[----:B------:R-:W-:Y:S01]  /*139b0*/  I2FP.F32.U32 R0, R0 ;  /* 0x0000000000007245 */ /* 0x000fe20000201000 */
[----:B------:R-:W-:Y:S01]  /*139c0*/  BSSY.RECONVERGENT B1, `(.L_x_27358) ;  /* 0x0000057000017945 */ /* 0x000fe20003800200 */
[----:B------:R-:W-:-:S03]  /*139d0*/  IMAD.MOV.U32 R7, RZ, RZ, 0x2 ;  /* 0x00000002ff077424 */ /* 0x000fc600078e00ff */
[----:B------:R-:W1:Y:S01]  /*139e0*/  LDC R106, c[0x0][0x404] ;  /* 0x00010100ff6a7b82 */ /* 0x000e620000000800 */
[----:B------:R-:W-:Y:S01]  /*139f0*/  FFMA.FTZ R3, R0, R107, 1.1641532182693481445e-10 ;  /* 0x2f00000000037423 */ /* 0x000fe2000001006b */
[----:B------:R-:W-:Y:S02]  /*13a00*/  IMAD.MOV.U32 R0, RZ, RZ, R6 ;  /* 0x000000ffff007224 */ /* 0x000fe400078e0006 */
        /* <DEDUP_REMOVED lines=11> */
.L_x_27360:
        /* <DEDUP_REMOVED lines=13> */
.L_x_27362:
[----:B------:R-:W-:Y:S05]  /*13b90*/  BSYNC.RECONVERGENT B2 ;  /* 0x0000000000027941 */ /* 0x000fea0003800200 */
.L_x_27361:
        /* <DEDUP_REMOVED lines=57> */
.L_x_27359:
[----:B------:R-:W-:Y:S05]  /*13f30*/  BSYNC.RECONVERGENT B1 ;  /* 0x0000000000017941 */ /* 0x000fea0003800200 */
.L_x_27358:
        /* <DEDUP_REMOVED lines=15> */
.L_x_27365:
        /* <DEDUP_REMOVED lines=13> */
.L_x_27367:
[----:B------:R-:W-:Y:S05]  /*14100*/  BSYNC.RECONVERGENT B2 ;  /* 0x0000000000027941 */ /* 0x000fea0003800200 */
.L_x_27366:
        /* <DEDUP_REMOVED lines=57> */
.L_x_27364:
[----:B------:R-:W-:Y:S05]  /*144a0*/  BSYNC.RECONVERGENT B1 ;  /* 0x0000000000017941 */ /* 0x000fea0003800200 */
.L_x_27363:
        /* <DEDUP_REMOVED lines=17> */
.L_x_27370:
        /* <DEDUP_REMOVED lines=13> */
.L_x_27372:
[----:B------:R-:W-:Y:S05]  /*14690*/  BSYNC.RECONVERGENT B2 ;  /* 0x0000000000027941 */ /* 0x000fea0003800200 */
.L_x_27371:
        /* <DEDUP_REMOVED lines=57> */
.L_x_27369:
[----:B------:R-:W-:Y:S05]  /*14a30*/  BSYNC.RECONVERGENT B1 ;  /* 0x0000000000017941 */ /* 0x000fea0003800200 */
.L_x_27368:
        /* <DEDUP_REMOVED lines=15> */
.L_x_27375:
        /* <DEDUP_REMOVED lines=13> */
.L_x_27377:
[----:B------:R-:W-:Y:S05]  /*14c00*/  BSYNC.RECONVERGENT B2 ;  /* 0x0000000000027941 */ /* 0x000fea0003800200 */
.L_x_27376:
        /* <DEDUP_REMOVED lines=57> */
.L_x_27374:
[----:B------:R-:W-:Y:S05]  /*14fa0*/  BSYNC.RECONVERGENT B1 ;  /* 0x0000000000017941 */ /* 0x000fea0003800200 */
.L_x_27373:
        /* <DEDUP_REMOVED lines=17> */
.L_x_27380:
        /* <DEDUP_REMOVED lines=13> */
.L_x_27382:
[----:B------:R-:W-:Y:S05]  /*15190*/  BSYNC.RECONVERGENT B2 ;  /* 0x0000000000027941 */ /* 0x000fea0003800200 */
.L_x_27381:
        /* <DEDUP_REMOVED lines=57> */
.L_x_27379:
[----:B------:R-:W-:Y:S05]  /*15530*/  BSYNC.RECONVERGENT B1 ;  /* 0x0000000000017941 */ /* 0x000fea0003800200 */
.L_x_27378:
        /* <DEDUP_REMOVED lines=15> */
.L_x_27385:
        /* <DEDUP_REMOVED lines=13> */
.L_x_27387:
[----:B------:R-:W-:Y:S05]  /*15700*/  BSYNC.RECONVERGENT B2 ;  /* 0x0000000000027941 */ /* 0x000fea0003800200 */
.L_x_27386:
        /* <DEDUP_REMOVED lines=57> */
.L_x_27384:
[----:B------:R-:W-:Y:S05]  /*15aa0*/  BSYNC.RECONVERGENT B1 ;  /* 0x0000000000017941 */ /* 0x000fea0003800200 */
.L_x_27383:
        /* <DEDUP_REMOVED lines=17> */
.L_x_27390:
        /* <DEDUP_REMOVED lines=15> */
.L_x_27392:
[----:B------:R-:W-:Y:S05]  /*15cb0*/  BSYNC.RECONVERGENT B2 ;  /* 0x0000000000027941 */ /* 0x000fea0003800200 */
.L_x_27391:
        /* <DEDUP_REMOVED lines=57> */
.L_x_27389:
[----:B------:R-:W-:Y:S05]  /*16050*/  BSYNC.RECONVERGENT B1 ;  /* 0x0000000000017941 */ /* 0x000fea0003800200 */
.L_x_27388:
        /* <DEDUP_REMOVED lines=35> */
.L_x_27352:
        /* <DEDUP_REMOVED lines=16> */
.L_x_27396:
        /* <DEDUP_REMOVED lines=13> */
.L_x_27398:
[----:B------:R-:W-:Y:S05]  /*16460*/  BSYNC.RECONVERGENT B2 ;  /* 0x0000000000027941 */ /* 0x000fea0003800200 */
.L_x_27397:
        /* <DEDUP_REMOVED lines=58> */
.L_x_27395:
[----:B------:R-:W-:Y:S05]  /*16810*/  BSYNC.RECONVERGENT B1 ;  /* 0x0000000000017941 */ /* 0x000fea0003800200 */
.L_x_27394:
        /* <DEDUP_REMOVED lines=18> */
.L_x_27401:
        /* <DEDUP_REMOVED lines=13> */
.L_x_27403:
[----:B------:R-:W-:Y:S05]  /*16a10*/  BSYNC.RECONVERGENT B2 ;  /* 0x0000000000027941 */ /* 0x000fea0003800200 */
.L_x_27402:
        /* <DEDUP_REMOVED lines=57> */
.L_x_27400:
[----:B------:R-:W-:Y:S05]  /*16db0*/  BSYNC.RECONVERGENT B1 ;  /* 0x0000000000017941 */ /* 0x000fea0003800200 */
.L_x_27399:
        /* <DEDUP_REMOVED lines=16> */
.L_x_27406:
        /* <DEDUP_REMOVED lines=13> */
.L_x_27408:
[----:B------:R-:W-:Y:S05]  /*16f90*/  BSYNC.RECONVERGENT B2 ;  /* 0x0000000000027941 */ /* 0x000fea0003800200 */
.L_x_27407:
        /* <DEDUP_REMOVED lines=57> */
.L_x_27405:
[----:B------:R-:W-:Y:S05]  /*17330*/  BSYNC.RECONVERGENT B1 ;  /* 0x0000000000017941 */ /* 0x000fea0003800200 */
.L_x_27404:
        /* <DEDUP_REMOVED lines=16> */
.L_x_27411:
        /* <DEDUP_REMOVED lines=13> */
.L_x_27413:
[----:B------:R-:W-:Y:S05]  /*17510*/  BSYNC.RECONVERGENT B2 ;  /* 0x0000000000027941 */ /* 0x000fea0003800200 */
.L_x_27412:
        /* <DEDUP_REMOVED lines=57> */
.L_x_27410:
[----:B------:R-:W-:Y:S05]  /*178b0*/  BSYNC.RECONVERGENT B1 ;  /* 0x0000000000017941 */ /* 0x000fea0003800200 */
.L_x_27409:
        /* <DEDUP_REMOVED lines=16> */
.L_x_27393:
        /* <DEDUP_REMOVED lines=24> */
.L_x_27414:
[----:B0-2---:R-:W-:Y:S02]  /*17b40*/  IMAD.MOV.U32 R7, RZ, RZ, R77 ;  /* 0x000000ffff077224 */ /* 0x005fe400078e004d */
[----:B------:R-:W-:-:S07]  /*17b50*/  VIADD R76, R76, 0x100 ;  /* 0x000001004c4c7836 */ /* 0x000fce0000000000 */
.L_x_27351:
[----:B------:R-:W-:Y:S05]  /*17b60*/  BSYNC.RECONVERGENT B0 ;  /* 0x0000000000007941 */ /* 0x000fea0003800200 */
.L_x_27350:
        /* <DEDUP_REMOVED lines=34> */
.L_x_27420:
        /* <DEDUP_REMOVED lines=13> */
.L_x_27422:
[----:B------:R-:W-:Y:S05]  /*17e60*/  BSYNC.RECONVERGENT B2 ;  /* 0x0000000000027941 */ /* 0x000fea0003800200 */
.L_x_27421:
        /* <DEDUP_REMOVED lines=58> */
.L_x_27419:
[----:B------:R-:W-:Y:S05]  /*18210*/  BSYNC.RECONVERGENT B1 ;  /* 0x0000000000017941 */ /* 0x000fea0003800200 */
.L_x_27418:
[----:B------:R-:W0:Y:S01]  /*18220*/  LDC R4, c[0x0][0x408] ;  /* 0x00010200ff047b82 */ /* 0x000e220000000800 */
[----:B------:R-:W-:Y:S01]  /*18230*/  ISETP.NE.AND P3, PT, R2, 0x1, PT ;  /* 0x000000010200780c */ /* 0x000fe20003f65270 */
[----:B------:R-:W-:Y:S01]  /*18240*/  IMAD.MOV.U32 R107, RZ, RZ, 0x2f800000 ;  /* 0x2f800000ff6b7424 */ /* 0x000fe200078e00ff */
[----:B------:R-:W-:Y:S01]  /*18250*/  I2FP.F32.U32 R0, R0 ;  /* 0x0000000000007245 */ /* 0x000fe20000201000 */
[----:B------:R-:W-:Y:S01]  /*18260*/  BSSY.RECONVERGENT B1, `(.L_x_27423) ;  /* 0x0000057000017945 */ /* 0x000fe20003800200 */
[----:B------:R-:W-:-:S03]  /*18270*/  HFMA2 R7, -RZ, RZ, 0, 1.1920928955078125e-07 ;  /* 0x00000002ff077431 */ /* 0x000fc600000001ff */
        /* <DEDUP_REMOVED lines=14> */
.L_x_27425:
        /* <DEDUP_REMOVED lines=13> */
.L_x_27427:
[----:B------:R-:W-:Y:S05]  /*18430*/  BSYNC.RECONVERGENT B2 ;  /* 0x0000000000027941 */ /* 0x000fea0003800200 */
.L_x_27426:
        /* <DEDUP_REMOVED lines=57> */
.L_x_27424:
[----:B------:R-:W-:Y:S05]  /*187d0*/  BSYNC.RECONVERGENT B1 ;  /* 0x0000000000017941 */ /* 0x000fea0003800200 */
.L_x_27423:
        /* <DEDUP_REMOVED lines=15> */
.L_x_27430:
        /* <DEDUP_REMOVED lines=13> */
.L_x_27432:
[----:B------:R-:W-:Y:S05]  /*189a0*/  BSYNC.RECONVERGENT B2 ;  /* 0x0000000000027941 */ /* 0x000fea0003800200 */
.L_x_27431:
        /* <DEDUP_REMOVED lines=57> */
.L_x_27429:
[----:B------:R-:W-:Y:S05]  /*18d40*/  BSYNC.RECONVERGENT B1 ;  /* 0x0000000000017941 */ /* 0x000fea0003800200 */
.L_x_27428:
        /* <DEDUP_REMOVED lines=17> */
.L_x_27435:
        /* <DEDUP_REMOVED lines=13> */
.L_x_27437:
[----:B------:R-:W-:Y:S05]  /*18f30*/  BSYNC.RECONVERGENT B2 ;  /* 0x0000000000027941 */ /* 0x000fea0003800200 */
.L_x_27436:
        /* <DEDUP_REMOVED lines=57> */
.L_x_27434:
[----:B------:R-:W-:Y:S05]  /*192d0*/  BSYNC.RECONVERGENT B1 ;  /* 0x0000000000017941 */ /* 0x000fea0003800200 */
.L_x_27433:
        /* <DEDUP_REMOVED lines=15> */
.L_x_27440:
        /* <DEDUP_REMOVED lines=13> */
.L_x_27442:
[----:B------:R-:W-:Y:S05]  /*194a0*/  BSYNC.RECONVERGENT B2 ;  /* 0x0000000000027941 */ /* 0x000fea0003800200 */
.L_x_27441:
        /* <DEDUP_REMOVED lines=57> */
.L_x_27439:
[----:B------:R-:W-:Y:S05]  /*19840*/  BSYNC.RECONVERGENT B1 ;  /* 0x0000000000017941 */ /* 0x000fea0003800200 */
.L_x_27438:
        /* <DEDUP_REMOVED lines=17> */
.L_x_27445:
        /* <DEDUP_REMOVED lines=13> */
.L_x_27447:
[----:B------:R-:W-:Y:S05]  /*19a30*/  BSYNC.RECONVERGENT B2 ;  /* 0x0000000000027941 */ /* 0x000fea0003800200 */
.L_x_27446:
        /* <DEDUP_REMOVED lines=57> */
.L_x_27444:
[----:B------:R-:W-:Y:S05]  /*19dd0*/  BSYNC.RECONVERGENT B1 ;  /* 0x0000000000017941 */ /* 0x000fea0003800200 */
.L_x_27443:
        /* <DEDUP_REMOVED lines=15> */
.L_x_27450:
        /* <DEDUP_REMOVED lines=13> */
.L_x_27452:
[----:B------:R-:W-:Y:S05]  /*19fa0*/  BSYNC.RECONVERGENT B2 ;  /* 0x0000000000027941 */ /* 0x000fea0003800200 */
.L_x_27451:
        /* <DEDUP_REMOVED lines=57> */
.L_x_27449:
[----:B------:R-:W-:Y:S05]  /*1a340*/  BSYNC.RECONVERGENT B1 ;  /* 0x0000000000017941 */ /* 0x000fea0003800200 */
.L_x_27448:
        /* <DEDUP_REMOVED lines=17> */
.L_x_27455:
        /* <DEDUP_REMOVED lines=15> */
.L_x_27457:
[----:B------:R-:W-:Y:S05]  /*1a550*/  BSYNC.RECONVERGENT B2 ;  /* 0x0000000000027941 */ /* 0x000fea0003800200 */
.L_x_27456:
        /* <DEDUP_REMOVED lines=57> */
.L_x_27454:
[----:B------:R-:W-:Y:S05]  /*1a8f0*/  BSYNC.RECONVERGENT B1 ;  /* 0x0000000000017941 */ /* 0x000fea0003800200 */
.L_x_27453:
        /* <DEDUP_REMOVED lines=34> */
.L_x_27417:
        /* <DEDUP_REMOVED lines=16> */
.L_x_27461:
        /* <DEDUP_REMOVED lines=13> */
.L_x_27463:
[----:B------:R-:W-:Y:S05]  /*1acf0*/  BSYNC.RECONVERGENT B2 ;  /* 0x0000000000027941 */ /* 0x000fea0003800200 */
.L_x_27462:
        /* <DEDUP_REMOVED lines=58> */
.L_x_27460:
[----:B------:R-:W-:Y:S05]  /*1b0a0*/  BSYNC.RECONVERGENT B1 ;  /* 0x0000000000017941 */ /* 0x000fea0003800200 */
.L_x_27459:
        /* <DEDUP_REMOVED lines=18> */
.L_x_27466:
        /* <DEDUP_REMOVED lines=13> */
.L_x_27468:
[----:B------:R-:W-:Y:S05]  /*1b2a0*/  BSYNC.RECONVERGENT B2 ;  /* 0x0000000000027941 */ /* 0x000fea0003800200 */
.L_x_27467:
        /* <DEDUP_REMOVED lines=57> */
.L_x_27465:
[----:B------:R-:W-:Y:S05]  /*1b640*/  BSYNC.RECONVERGENT B1 ;  /* 0x0000000000017941 */ /* 0x000fea0003800200 */
.L_x_27464:
        /* <DEDUP_REMOVED lines=16> */
.L_x_27471:
        /* <DEDUP_REMOVED lines=13> */
.L_x_27473:
[----:B------:R-:W-:Y:S05]  /*1b820*/  BSYNC.RECONVERGENT B2 ;  /* 0x0000000000027941 */ /* 0x000fea0003800200 */
.L_x_27472:
        /* <DEDUP_REMOVED lines=57> */
.L_x_27470:
[----:B------:R-:W-:Y:S05]  /*1bbc0*/  BSYNC.RECONVERGENT B1 ;  /* 0x0000000000017941 */ /* 0x000fea0003800200 */
.L_x_27469:
        /* <DEDUP_REMOVED lines=16> */
.L_x_27476:
        /* <DEDUP_REMOVED lines=13> */
.L_x_27478:
[----:B------:R-:W-:Y:S05]  /*1bda0*/  BSYNC.RECONVERGENT B2 ;  /* 0x0000000000027941 */ /* 0x000fea0003800200 */
.L_x_27477:
        /* <DEDUP_REMOVED lines=57> */
.L_x_27475:
[----:B------:R-:W-:Y:S05]  /*1c140*/  BSYNC.RECONVERGENT B1 ;  /* 0x0000000000017941 */ /* 0x000fea0003800200 */
.L_x_27474:
        /* <DEDUP_REMOVED lines=16> */
.L_x_27458:
[----:B------:R-:W0:Y:S01]  /*1c250*/  LDC.64 R78, c[0x0][0x3a8] ;  /* 0x0000ea00ff4e7b82 */ /* 0x000e220000000a00 */
[----:B------:R-:W-:Y:S02]  /*1c260*/  SEL R7, RZ, 0x1000000, !P5 ;  /* 0x01000000ff077807 */ /* 0x000fe40006800000 */
[----:B------:R-:W-:Y:S02]  /*1c270*/  SEL R106, RZ, 0x10000, !P4 ;  /* 0x00010000ff6a7807 */ /* 0x000fe40006000000 */
[----:B------:R-:W-:Y:S02]  /*1c280*/  SEL R107, RZ, 0x100, !P3 ;  /* 0x00000100ff6b7807 */ /* 0x000fe40005800000 */
[----:B------:R-:W-:Y:S01]  /*1c290*/  SEL R116, RZ, 0x1, !P2 ;  /* 0x00000001ff747807 */ /* 0x000fe20005000000 */
[----:B------:R-:W2:Y:S01]  /*1c2a0*/  LDC.64 R104, c[0x0][0x3b0] ;  /* 0x0000ec00ff687b82 */ /* 0x000ea20000000a00 */
[----:B------:R-:W-:-:S05]  /*1c2b0*/  IADD3 R7, PT, PT, R107, R7, R106 ;  /* 0x000000076b077210 */ /* 0x000fca0007ffe06a */
        /* <DEDUP_REMOVED lines=17> */
.L_x_27479:
[----:B0-2---:R-:W-:Y:S01]  /*1c3d0*/  MOV R7, R77 ;  /* 0x0000004d00077202 */ /* 0x005fe20000000f00 */
[----:B------:R-:W-:-:S07]  /*1c3e0*/  VIADD R76, R76, 0x100 ;  /* 0x000001004c4c7836 */ /* 0x000fce0000000000 */
.L_x_27416:
[----:B------:R-:W-:Y:S05]  /*1c3f0*/  BSYNC.RECONVERGENT B0 ;  /* 0x0000000000007941 */ /* 0x000fea0003800200 */
.L_x_27415:
        /* <DEDUP_REMOVED lines=34> */
.L_x_27485:
        /* <DEDUP_REMOVED lines=13> */
.L_x_27487:
[----:B------:R-:W-:Y:S05]  /*1c6f0*/  BSYNC.RECONVERGENT B2 ;  /* 0x0000000000027941 */ /* 0x000fea0003800200 */
.L_x_27486:
        /* <DEDUP_REMOVED lines=58> */
.L_x_27484:
[----:B------:R-:W-:Y:S05]  /*1caa0*/  BSYNC.RECONVERGENT B1 ;  /* 0x0000000000017941 */ /* 0x000fea0003800200 */
.L_x_27483:
[----:B------:R-:W0:Y:S01]  /*1cab0*/  LDC R4, c[0x0][0x408] ;  /* 0x00010200ff047b82 */ /* 0x000e220000000800 */
[----:B------:R-:W-:Y:S01]  /*1cac0*/  ISETP.NE.AND P3, PT, R2, 0x1, PT ;  /* 0x000000010200780c */ /* 0x000fe20003f65270 */
[----:B------:R-:W-:Y:S01]  /*1cad0*/  IMAD.MOV.U32 R107, RZ, RZ, 0x2f800000 ;  /* 0x2f800000ff6b7424 */ /* 0x000fe200078e00ff */
[----:B------:R-:W-:Y:S01]  /*1cae0*/  I2FP.F32.U32 R0, R0 ;  /* 0x0000000000007245 */ /* 0x000fe20000201000 */
[----:B------:R-:W-:Y:S01]  /*1caf0*/  BSSY.RECONVERGENT B1, `(.L_x_27488) ;  /* 0x0000057000017945 */ /* 0x000fe20003800200 */
[----:B------:R-:W-:-:S03]  /*1cb00*/  IMAD.MOV.U32 R7, RZ, RZ, 0x2 ;  /* 0x00000002ff077424 */ /* 0x000fc600078e00ff */
        /* <DEDUP_REMOVED lines=14> */
.L_x_27490:
        /* <DEDUP_REMOVED lines=13> */
.L_x_27492:
[----:B------:R-:W-:Y:S05]  /*1ccc0*/  BSYNC.RECONVERGENT B2 ;  /* 0x0000000000027941 */ /* 0x000fea0003800200 */
.L_x_27491:
        /* <DEDUP_REMOVED lines=57> */
.L_x_27489:
[----:B------:R-:W-:Y:S05]  /*1d060*/  BSYNC.RECONVERGENT B1 ;  /* 0x0000000000017941 */ /* 0x000fea0003800200 */
.L_x_27488:
        /* <DEDUP_REMOVED lines=15> */
.L_x_27495:
        /* <DEDUP_REMOVED lines=13> */
.L_x_27497:
[----:B------:R-:W-:Y:S05]  /*1d230*/  BSYNC.RECONVERGENT B2 ;  /* 0x0000000000027941 */ /* 0x000fea0003800200 */
.L_x_27496:
        /* <DEDUP_REMOVED lines=57> */
.L_x_27494:
[----:B------:R-:W-:Y:S05]  /*1d5d0*/  BSYNC.RECONVERGENT B1 ;  /* 0x0000000000017941 */ /* 0x000fea0003800200 */
.L_x_27493:
        /* <DEDUP_REMOVED lines=17> */
.L_x_27500:
        /* <DEDUP_REMOVED lines=13> */
.L_x_27502:
[----:B------:R-:W-:Y:S05]  /*1d7c0*/  BSYNC.RECONVERGENT B2 ;  /* 0x0000000000027941 */ /* 0x000fea0003800200 */
.L_x_27501:
        /* <DEDUP_REMOVED lines=57> */
.L_x_27499:
[----:B------:R-:W-:Y:S05]  /*1db60*/  BSYNC.RECONVERGENT B1 ;  /* 0x0000000000017941 */ /* 0x000fea0003800200 */
.L_x_27498:
        /* <DEDUP_REMOVED lines=15> */
.L_x_27505:
        /* <DEDUP_REMOVED lines=13> */
.L_x_27507:
[----:B------:R-:W-:Y:S05]  /*1dd30*/  BSYNC.RECONVERGENT B2 ;  /* 0x0000000000027941 */ /* 0x000fea0003800200 */
.L_x_27506:
        /* <DEDUP_REMOVED lines=57> */
.L_x_27504:
[----:B------:R-:W-:Y:S05]  /*1e0d0*/  BSYNC.RECONVERGENT B1 ;  /* 0x0000000000017941 */ /* 0x000fea0003800200 */
.L_x_27503:
        /* <DEDUP_REMOVED lines=17> */
.L_x_27510:
        /* <DEDUP_REMOVED lines=13> */
.L_x_27512:
[----:B------:R-:W-:Y:S05]  /*1e2c0*/  BSYNC.RECONVERGENT B2 ;  /* 0x0000000000027941 */ /* 0x000fea0003800200 */
.L_x_27511:
        /* <DEDUP_REMOVED lines=57> */
.L_x_27509:
[----:B------:R-:W-:Y:S05]  /*1e660*/  BSYNC.RECONVERGENT B1 ;  /* 0x0000000000017941 */ /* 0x000fea0003800200 */
.L_x_27508:
        /* <DEDUP_REMOVED lines=15> */
.L_x_27515:
        /* <DEDUP_REMOVED lines=13> */
.L_x_27517:
[----:B------:R-:W-:Y:S05]  /*1e830*/  BSYNC.RECONVERGENT B2 ;  /* 0x0000000000027941 */ /* 0x000fea0003800200 */
.L_x_27516:
        /* <DEDUP_REMOVED lines=57> */
.L_x_27514:
[----:B------:R-:W-:Y:S05]  /*1ebd0*/  BSYNC.RECONVERGENT B1 ;  /* 0x0000000000017941 */ /* 0x000fea0003800200 */
.L_x_27513:
        /* <DEDUP_REMOVED lines=17> */
.L_x_27520:
        /* <DEDUP_REMOVED lines=15> */
.L_x_27522:
[----:B------:R-:W-:Y:S05]  /*1ede0*/  BSYNC.RECONVERGENT B2 ;  /* 0x0000000000027941 */ /* 0x000fea0003800200 */
.L_x_27521:
        /* <DEDUP_REMOVED lines=57> */
.L_x_27519:
[----:B------:R-:W-:Y:S05]  /*1f180*/  BSYNC.RECONVERGENT B1 ;  /* 0x0000000000017941 */ /* 0x000fea0003800200 */
.L_x_27518:
        /* <DEDUP_REMOVED lines=35> */
.L_x_27482:
        /* <DEDUP_REMOVED lines=16> */
.L_x_27526:
        /* <DEDUP_REMOVED lines=13> */
.L_x_27528:
[----:B------:R-:W-:Y:S05]  /*1f590*/  BSYNC.RECONVERGENT B2 ;  /* 0x0000000000027941 */ /* 0x000fea0003800200 */
.L_x_27527:
        /* <DEDUP_REMOVED lines=58> */
.L_x_27525:
[----:B------:R-:W-:Y:S05]  /*1f940*/  BSYNC.RECONVERGENT B1 ;  /* 0x0000000000017941 */ /* 0x000fea0003800200 */
.L_x_27524:
        /* <DEDUP_REMOVED lines=18> */
.L_x_27531:
        /* <DEDUP_REMOVED lines=13> */
.L_x_27533:
[----:B------:R-:W-:Y:S05]  /*1fb40*/  BSYNC.RECONVERGENT B2 ;  /* 0x0000000000027941 */ /* 0x000fea0003800200 */
.L_x_27532:
        /* <DEDUP_REMOVED lines=57> */
.L_x_27530:
[----:B------:R-:W-:Y:S05]  /*1fee0*/  BSYNC.RECONVERGENT B1 ;  /* 0x0000000000017941 */ /* 0x000fea0003800200 */
.L_x_27529:
        /* <DEDUP_REMOVED lines=16> */
.L_x_27536:
        /* <DEDUP_REMOVED lines=13> */
.L_x_27538:
[----:B------:R-:W-:Y:S05]  /*200c0*/  BSYNC.RECONVERGENT B2 ;  /* 0x0000000000027941 */ /* 0x000fea0003800200 */
.L_x_27537:
        /* <DEDUP_REMOVED lines=57> */
.L_x_27535:
[----:B------:R-:W-:Y:S05]  /*20460*/  BSYNC.RECONVERGENT B1 ;  /* 0x0000000000017941 */ /* 0x000fea0003800200 */
.L_x_27534:
        /* <DEDUP_REMOVED lines=16> */
.L_x_27541:
        /* <DEDUP_REMOVED lines=13> */
.L_x_27543:
[----:B------:R-:W-:Y:S05]  /*20640*/  BSYNC.RECONVERGENT B2 ;  /* 0x0000000000027941 */ /* 0x000fea0003800200 */
.L_x_27542:
        /* <DEDUP_REMOVED lines=57> */
.L_x_27540:
[----:B------:R-:W-:Y:S05]  /*209e0*/  BSYNC.RECONVERGENT B1 ;  /* 0x0000000000017941 */ /* 0x000fea0003800200 */
.L_x_27539:
        /* <DEDUP_REMOVED lines=16> */
.L_x_27523:
[----:B------:R-:W0:Y:S01]  /*20af0*/  LDC.64 R78, c[0x0][0x3a8] ;  /* 0x0000ea00ff4e7b82 */ /* 0x000e220000000a00 */
[----:B------:R-:W-:Y:S02]  /*20b00*/  SEL R106, RZ, 0x1000000, !P5 ;  /* 0x01000000ff6a7807 */ /* 0x000fe40006800000 */
[----:B------:R-:W-:Y:S02]  /*20b10*/  SEL R107, RZ, 0x10000, !P4 ;  /* 0x00010000ff6b7807 */ /* 0x000fe40006000000 */
[----:B------:R-:W-:Y:S02]  /*20b20*/  SEL R120, RZ, 0x100, !P3 ;  /* 0x00000100ff787807 */ /* 0x000fe40005800000 */
[----:B------:R-:W-:Y:S01]  /*20b30*/  SEL R7, RZ, 0x1, !P2 ;  /* 0x00000001ff077807 */ /* 0x000fe20005000000 */
[----:B------:R-:W2:Y:S01]  /*20b40*/  LDC.64 R104, c[0x0][0x3b0] ;  /* 0x0000ec00ff687b82 */ /* 0x000ea20000000a00 */
[----:B------:R-:W-:-:S04]  /*20b50*/  IADD3 R106, PT, PT, R120, R106, R107 ;  /* 0x0000006a786a7210 */ /* 0x000fc80007ffe06b */
[----:B------:R-:W-:Y:S01]  /*20b60*/  IADD3 R7, PT, PT, R106, R7, RZ ;  /* 0x000000076a077210 */ /* 0x000fe20007ffe0ff */
[----:B0-----:R-:W-:-:S05]  /*20b70*/  IMAD.WIDE.U32 R78, R76, 0x10, R78 ;  /* 0x000000104c4e7825 */ /* 0x001fca00078e004e */
[----:B------:R-:W-:Y:S01]  /*20b80*/  STG.E.128 desc[UR6][R78.64], R72 ;  /* 0x000000484e007986 */ /* 0x000fe2000c101d06 */
[----:B--2---:R-:W-:-:S05]  /*20b90*/  IMAD.WIDE.U32 R104, R76, 0x4, R104 ;  /* 0x000000044c687825 */ /* 0x004fca00078e0068 */
[----:B------:R0:W-:Y:S02]  /*20ba0*/  STG.E desc[UR6][R104.64], R7 ;  /* 0x0000000768007986 */ /* 0x0001e4000c101906 */
[----:B0-----:R-:W-:Y:S01]  /*20bb0*/  IMAD.MOV.U32 R7, RZ, RZ, R77 ;  /* 0x000000ffff077224 */ /* 0x001fe200078e004d */
[----:B------:R-:W-:Y:S06]  /*20bc0*/  @!P0 BRA `(.L_x_27481) ;  /* 0x00000000002c8947 */ /* 0x000fec0003800000 */
[----:B------:R-:W0:Y:S01]  /*20bd0*/  LDC.64 R78, c[0x0][0x3b8] ;  /* 0x0000ee00ff4e7b82 */ /* 0x000e220000000a00 */
[----:B------:R-:W-:Y:S02]  /*20be0*/  SHF.L.U32 R77, R2, 0x10, RZ ;  /* 0x00000010024d7819 */ /* 0x000fe400000006ff */
        /* <DEDUP_REMOVED lines=9> */
.L_x_27481:
[----:B------:R-:W-:Y:S05]  /*20c80*/  BSYNC.RECONVERGENT B0 ;  /* 0x0000000000007941 */ /* 0x000fea0003800200 */
.L_x_27480:
[----:B------:R-:W2:Y:S01]  /*20c90*/  LDL R106, [R1+0x4] ;  /* 0x00000400016a7983 */ /* 0x000ea20000100800 */
[----:B0-----:R-:W-:Y:S01]  /*20ca0*/  FADD.FTZ R76, RZ, R48 ;  /* 0x00000030ff4c7221 */ /* 0x001fe20000010000 */
[C---:B------:R-:W-:Y:S01]  /*20cb0*/  ISETP.GE.U32.AND P0, PT, R14.reuse, 0x100, PT ;  /* 0x000001000e00780c */ /* 0x040fe20003f06070 */
[----:B------:R-:W-:Y:S01]  /*20cc0*/  BSSY.RECONVERGENT B0, `(.L_x_27544) ;  /* 0x000007b000007945 */ /* 0x000fe20003800200 */
[C---:B------:R-:W-:Y:S01]  /*20cd0*/  ISETP.GT.U32.AND P1, PT, R14.reuse, 0x1ff, PT ;  /* 0x000001ff0e00780c */ /* 0x040fe20003f24070 */
[----:B------:R-:W-:Y:S01]  /*20ce0*/  FADD.FTZ R77, R49, R76 ;  /* 0x0000004c314d7221 */ /* 0x000fe20000010000 */
[C---:B------:R-:W-:Y:S01]  /*20cf0*/  ISETP.GT.U32.AND P2, PT, R14.reuse, 0x2ff, PT ;  /* 0x000002ff0e00780c */ /* 0x040fe20003f44070 */
[----:B------:R-:W0:Y:S01]  /*20d00*/  S2R R120, SR_TID.X ;  /* 0x0000000000787919 */ /* 0x000e220000002100 */
[----:B------:R-:W-:Y:S01]  /*20d10*/  ISETP.GT.U32.AND P3, PT, R14, 0x3ff, PT ;  /* 0x000003ff0e00780c */ /* 0x000fe20003f64070 */
[----:B------:R-:W-:Y:S01]  /*20d20*/  FADD.FTZ R76, R50, R77 ;  /* 0x0000004d324c7221 */ /* 0x000fe20000010000 */
[----:B------:R-:W-:-:S02]  /*20d30*/  ISETP.GT.U32.AND P4, PT, R14, 0x4ff, PT ;  /* 0x000004ff0e00780c */ /* 0x000fc40003f84070 */
        /* <DEDUP_REMOVED lines=95> */
[----:B------:R-:W-:-:S05]  /*21330*/  @P6 FFMA.FTZ R78, R104, R104, R77 ;  /* 0x00000068684e6223 */ /* 0x000fca000001004d */
[----:B------:R-:W2:Y:S02]  /*21340*/  SHFL.BFLY PT, R77, R78, 0x1, 0x1f ;  /* 0x0c201f004e4d7f89 */ /* 0x000ea400000e0000 */
[----:B--2---:R-:W-:Y:S01]  /*21350*/  FADD.FTZ R79, R78, R77 ;  /* 0x0000004d4e4f7221 */ /* 0x004fe20000010000 */
[----:B0-----:R-:W-:-:S04]  /*21360*/  LOP3.LUT P1, R78, R120, 0x1f, RZ, 0xc0, !PT ;  /* 0x0000001f784e7812 */ /* 0x001fc8000782c0ff */
        /* <DEDUP_REMOVED lines=16> */
.L_x_27545:
[----:B------:R-:W-:Y:S05]  /*21470*/  BSYNC.RECONVERGENT B0 ;  /* 0x0000000000007941 */ /* 0x000fea0003800200 */
.L_x_27544:
[----:B------:R-:W-:Y:S01]  /*21480*/  BAR.SYNC.DEFER_BLOCKING 0x0 ;  /* 0x0000000000007b1d */ /* 0x000fe20000010000 */
[----:B------:R-:W-:Y:S01]  /*21490*/  ISETP.GT.U32.AND P1, PT, R78, 0x7, PT ;  /* 0x000000074e00780c */ /* 0x000fe20003f24070 */
[----:B------:R-:W-:Y:S01]  /*214a0*/  HFMA2 R106, -RZ, RZ, 0, 0 ;  /* 0x00000000ff6a7431 */ /* 0x000fe200000001ff */
[----:B0-----:R-:W-:-:S03]  /*214b0*/  CS2R R76, SRZ ;  /* 0x00000000004c7805 */ /* 0x001fc6000001ff00 */
[----:B------:R-:W-:Y:S08]  /*214c0*/  BSSY.RECONVERGENT B0, `(.L_x_27546) ;  /* 0x000000a000007945 */ /* 0x000ff00003800200 */
[----:B------:R-:W-:Y:S05]  /*214d0*/  @P1 BRA `(.L_x_27547) ;  /* 0x0000000000201947 */ /* 0x000fea0003800000 */
[----:B------:R0:W5:Y:S01]  /*214e0*/  LDL R106, [R1] ;  /* 0x00000000016a7983 */ /* 0x0001620000100800 */
[----:B------:R-:W2:Y:S01]  /*214f0*/  S2UR UR5, SR_CgaCtaId ;  /* 0x00000000000579c3 */ /* 0x000ea20000008800 */
[----:B------:R-:W-:Y:S01]  /*21500*/  UMOV UR4, 0x400 ;  /* 0x0000040000047882 */ /* 0x000fe20000000000 */
[----:B------:R-:W-:-:S05]  /*21510*/  IMAD.SHL.U32 R76, R120, 0x8, RZ ;  /* 0x00000008784c7824 */ /* 0x000fca00078e00ff */
[----:B------:R-:W-:Y:S01]  /*21520*/  LOP3.LUT R76, R76, 0xf8, RZ, 0xc0, !PT ;  /* 0x000000f84c4c7812 */ /* 0x000fe200078ec0ff */
[----:B--2---:R-:W-:-:S04]  /*21530*/  ULEA UR4, UR5, UR4, 0x18 ;  /* 0x0000000405047291 */ /* 0x004fc8000f8ec0ff */
[----:B------:R-:W-:-:S09]  /*21540*/  @UP1 UIADD3 UR4, UPT, UPT, UR4, 0x40, URZ ;  /* 0x0000004004041890 */ /* 0x000fd2000fffe0ff */
[----:B0-----:R-:W2:Y:S03]  /*21550*/  LDS.64 R76, [R76+UR4] ;  /* 0x000000044c4c7984 */ /* 0x001ea60008000a00 */
.L_x_27547:
[----:B------:R-:W-:Y:S05]  /*21560*/  BSYNC.RECONVERGENT B0 ;  /* 0x0000000000007941 */ /* 0x000fea0003800200 */
.L_x_27546:
[----:B-----5:R-:W0:Y:S01]  /*21570*/  SHFL.DOWN PT, R105, R106, 0x4, 0x1f ;  /* 0x08801f006a697f89 */ /* 0x020e2200000e0000 */
[----:B------:R-:W-:Y:S01]  /*21580*/  ISETP.NE.AND P2, PT, R120, RZ, PT ;  /* 0x000000ff7800720c */ /* 0x000fe20003f45270 */
[----:B------:R-:W-:Y:S01]  /*21590*/  BSSY.RECONVERGENT B0, `(.L_x_27548) ;  /* 0x0000054000007945 */ /* 0x000fe20003800200 */
[----:B------:R-:W-:Y:S01]  /*215a0*/  ISETP.NE.AND P1, PT, RZ, UR22, PT ;  /* 0x00000016ff007c0c */ /* 0x000fe2000bf25270 */
[----:B--2---:R-:W2:Y:S01]  /*215b0*/  SHFL.DOWN PT, R79, R76, 0x4, 0x1f ;  /* 0x08801f004c4f7f89 */ /* 0x004ea200000e0000 */
[----:B0-----:R-:W-:Y:S02]  /*215c0*/  I2FP.F32.S32 R78, R105 ;  /* 0x00000069004e7245 */ /* 0x001fe40000201400 */
[-C--:B------:R-:W-:Y:S02]  /*215d0*/  IADD3 R104, PT, PT, R105, R106.reuse, RZ ;  /* 0x0000006a69687210 */ /* 0x080fe40007ffe0ff */
[----:B------:R-:W-:Y:S01]  /*215e0*/  I2FP.F32.S32 R105, R106 ;  /* 0x0000006a00697245 */ /* 0x000fe20000201400 */
[C---:B--2---:R-:W-:Y:S01]  /*215f0*/  FMUL.FTZ R124, R79.reuse, R78 ;  /* 0x0000004e4f7c7220 */ /* 0x044fe20000410000 */
[----:B------:R-:W-:Y:S01]  /*21600*/  FADD.FTZ R79, -R79, R76 ;  /* 0x0000004c4f4f7221 */ /* 0x000fe20000010100 */
[----:B------:R-:W0:Y:S02]  /*21610*/  SHFL.DOWN PT, R106, R104, 0x2, 0x1f ;  /* 0x08401f00686a7f89 */ /* 0x000e2400000e0000 */
[----:B------:R-:W-:Y:S01]  /*21620*/  FFMA.FTZ R125, R105, R76, R124 ;  /* 0x0000004c697d7223 */ /* 0x000fe2000001007c */
[----:B------:R-:W-:Y:S01]  /*21630*/  I2FP.F32.S32 R76, R104 ;  /* 0x00000068004c7245 */ /* 0x000fe20000201400 */
[----:B------:R-:W2:Y:S01]  /*21640*/  SHFL.DOWN PT, R124, R77, 0x4, 0x1f ;  /* 0x08801f004d7c7f89 */ /* 0x000ea200000e0000 */
[----:B------:R-:W-:-:S02]  /*21650*/  FMUL.FTZ R79, R79, R79 ;  /* 0x0000004f4f4f7220 */ /* 0x000fc40000410000 */
[----:B------:R-:W3:Y:S02]  /*21660*/  MUFU.RCP R107, R76 ;  /* 0x0000004c006b7308 */ /* 0x000ee40000001000 */
[----:B------:R-:W-:-:S04]  /*21670*/  FMUL.FTZ R105, R79, R105 ;  /* 0x000000694f697220 */ /* 0x000fc80000410000 */
[----:B------:R-:W-:Y:S01]  /*21680*/  FMUL.FTZ R105, R105, R78 ;  /* 0x0000004e69697220 */ /* 0x000fe20000410000 */
[----:B0-----:R-:W-:Y:S02]  /*21690*/  IMAD.IADD R104, R104, 0x1, R106 ;  /* 0x0000000168687824 */ /* 0x001fe400078e026a */
[C---:B---3--:R-:W-:Y:S01]  /*216a0*/  FMUL.FTZ R125, R107.reuse, R125 ;  /* 0x0000007d6b7d7220 */ /* 0x048fe20000410000 */
[----:B------:R-:W-:Y:S01]  /*216b0*/  I2FP.F32.S32 R106, R106 ;  /* 0x0000006a006a7245 */ /* 0x000fe20000201400 */
[----:B--2---:R-:W-:Y:S01]  /*216c0*/  FADD.FTZ R124, R124, R77 ;  /* 0x0000004d7c7c7221 */ /* 0x004fe20000010000 */
[----:B------:R-:W-:Y:S02]  /*216d0*/  I2FP.F32.S32 R77, R104 ;  /* 0x00000068004d7245 */ /* 0x000fe40000201400 */
[----:B------:R-:W0:Y:S01]  /*216e0*/  SHFL.DOWN PT, R79, R125, 0x2, 0x1f ;  /* 0x08401f007d4f7f89 */ /* 0x000e2200000e0000 */
[----:B------:R-:W-:Y:S01]  /*216f0*/  FFMA.FTZ R107, R107, R105, R124 ;  /* 0x000000696b6b7223 */ /* 0x000fe2000001007c */
[----:B------:R-:W2:Y:S04]  /*21700*/  MUFU.RCP R78, R77 ;  /* 0x0000004d004e7308 */ /* 0x000ea80000001000 */
[----:B------:R-:W3:Y:S01]  /*21710*/  SHFL.DOWN PT, R105, R107, 0x2, 0x1f ;  /* 0x08401f006b697f89 */ /* 0x000ee200000e0000 */
[----:B0-----:R-:W-:Y:S01]  /*21720*/  FADD.FTZ R124, R125, -R79 ;  /* 0x8000004f7d7c7221 */ /* 0x001fe20000010000 */
[----:B------:R-:W-:-:S03]  /*21730*/  FMUL.FTZ R79, R79, R106 ;  /* 0x0000006a4f4f7220 */ /* 0x000fc60000410000 */
[----:B------:R-:W-:Y:S01]  /*21740*/  FMUL.FTZ R124, R124, R124 ;  /* 0x0000007c7c7c7220 */ /* 0x000fe20000410000 */
[C---:B------:R-:W-:Y:S01]  /*21750*/  FFMA.FTZ R79, R76.reuse, R125, R79 ;  /* 0x0000007d4c4f7223 */ /* 0x040fe2000001004f */
[----:B---3--:R-:W-:Y:S02]  /*21760*/  FADD.FTZ R105, R107, R105 ;  /* 0x000000696b697221 */ /* 0x008fe40000010000 */
[----:B------:R-:W-:Y:S01]  /*21770*/  FMUL.FTZ R124, R76, R124 ;  /* 0x0000007c4c7c7220 */ /* 0x000fe20000410000 */
[----:B--2---:R-:W-:Y:S01]  /*21780*/  FMUL.FTZ R79, R78, R79 ;  /* 0x0000004f4e4f7220 */ /* 0x004fe20000410000 */
[----:B------:R-:W0:Y:S02]  /*21790*/  SHFL.DOWN PT, R76, R104, 0x1, 0x1f ;  /* 0x08201f00684c7f89 */ /* 0x000e2400000e0000 */
[----:B------:R-:W-:Y:S02]  /*217a0*/  FMUL.FTZ R124, R124, R106 ;  /* 0x0000006a7c7c7220 */ /* 0x000fe40000410000 */
[----:B------:R-:W2:Y:S02]  /*217b0*/  SHFL.DOWN PT, R106, R79, 0x1, 0x1f ;  /* 0x08201f004f6a7f89 */ /* 0x000ea400000e0000 */
[----:B------:R-:W-:-:S05]  /*217c0*/  FFMA.FTZ R105, R78, R124, R105 ;  /* 0x0000007c4e697223 */ /* 0x000fca0000010069 */
[----:B------:R-:W3:Y:S01]  /*217d0*/  SHFL.DOWN PT, R78, R105, 0x1, 0x1f ;  /* 0x08201f00694e7f89 */ /* 0x000ee200000e0000 */
[-C--:B0-----:R-:W-:Y:S02]  /*217e0*/  IADD3 R107, PT, PT, R104, R76.reuse, RZ ;  /* 0x0000004c686b7210 */ /* 0x081fe40007ffe0ff */
[----:B------:R-:W-:Y:S01]  /*217f0*/  I2FP.F32.S32 R125, R76 ;  /* 0x0000004c007d7245 */ /* 0x000fe20000201400 */
[----:B------:R-:W0:Y:S01]  /*21800*/  LDC R104, c[0x0][0x448] ;  /* 0x00011200ff687b82 */ /* 0x000e220000000800 */
[----:B------:R-:W-:Y:S01]  /*21810*/  I2FP.F32.S32 R107, R107 ;  /* 0x0000006b006b7245 */ /* 0x000fe20000201400 */
[----:B--2---:R-:W-:Y:S02]  /*21820*/  FADD.FTZ R124, R79, -R106 ;  /* 0x8000006a4f7c7221 */ /* 0x004fe40000010000 */
[----:B------:R-:W-:Y:S02]  /*21830*/  FMUL.FTZ R106, R106, R125 ;  /* 0x0000007d6a6a7220 */ /* 0x000fe40000410000 */
[----:B------:R-:W-:Y:S01]  /*21840*/  FMUL.FTZ R124, R124, R124 ;  /* 0x0000007c7c7c7220 */ /* 0x000fe20000410000 */
[----:B------:R-:W2:Y:S01]  /*21850*/  MUFU.RCP R107, R107 ;  /* 0x0000006b006b7308 */ /* 0x000ea20000001000 */
[----:B------:R-:W-:Y:S01]  /*21860*/  FFMA.FTZ R106, R77, R79, R106 ;  /* 0x0000004f4d6a7223 */ /* 0x000fe2000001006a */
[----:B---3--:R-:W-:Y:S01]  /*21870*/  FADD.FTZ R78, R105, R78 ;  /* 0x0000004e694e7221 */ /* 0x008fe20000010000 */
[----:B------:R-:W-:-:S04]  /*21880*/  FMUL.FTZ R124, R77, R124 ;  /* 0x0000007c4d7c7220 */ /* 0x000fc80000410000 */
[----:B------:R-:W-:Y:S01]  /*21890*/  FMUL.FTZ R124, R124, R125 ;  /* 0x0000007d7c7c7220 */ /* 0x000fe20000410000 */
[----:B--2---:R-:W-:-:S03]  /*218a0*/  FMUL.FTZ R105, R107, R106 ;  /* 0x0000006a6b697220 */ /* 0x004fc60000410000 */
[----:B------:R-:W-:Y:S01]  /*218b0*/  FFMA.FTZ R124, R107, R124, R78 ;  /* 0x0000007c6b7c7223 */ /* 0x000fe2000001004e */
[----:B------:R-:W-:Y:S01]  /*218c0*/  MOV R106, UR16 ;  /* 0x00000010006a7c02 */ /* 0x000fe20008000f00 */
[----:B------:R-:W2:Y:S01]  /*218d0*/  @!P2 LDC.64 R78, c[0x0][0x3c8] ;  /* 0x0000f200ff4eab82 */ /* 0x000ea20000000a00 */
[----:B------:R-:W3:Y:S04]  /*218e0*/  SHFL.IDX PT, R105, R105, RZ, 0x1f ;  /* 0x00001fff69697589 */ /* 0x000ee800000e0000 */
[----:B------:R-:W0:Y:S01]  /*218f0*/  SHFL.IDX PT, R77, R124, RZ, 0x1f ;  /* 0x00001fff7c4d7589 */ /* 0x000e2200000e0000 */
[----:B--2---:R-:W-:-:S04]  /*21900*/  @!P2 IMAD.WIDE R78, R106, 0x4, R78 ;  /* 0x000000046a4ea825 */ /* 0x004fc800078e024e */
[----:B---3--:R-:W-:Y:S01]  /*21910*/  FMUL.FTZ R76, R105, R105 ;  /* 0x00000069694c7220 */ /* 0x008fe20000410000 */
[----:B0-----:R-:W-:-:S04]  /*21920*/  FFMA.FTZ R104, R77, UR23, R104 ;  /* 0x000000174d687c23 */ /* 0x001fc80008010068 */
[----:B------:R-:W-:Y:S02]  /*21930*/  FSEL R107, R76, RZ, P1 ;  /* 0x000000ff4c6b7208 */ /* 0x000fe40000800000 */
[----:B------:R-:W0:Y:S03]  /*21940*/  @!P2 LDC.64 R76, c[0x0][0x3c0] ;  /* 0x0000f000ff4cab82 */ /* 0x000e260000000a00 */
[----:B------:R-:W-:Y:S01]  /*21950*/  FADD.FTZ R104, R104, R107 ;  /* 0x0000006b68687221 */ /* 0x000fe20000010000 */
[----:B------:R-:W-:-:S05]  /*21960*/  IMAD.U32 R107, RZ, RZ, UR16 ;  /* 0x00000010ff6b7e24 */ /* 0x000fca000f8e00ff */
[----:B------:R-:W2:Y:S01]  /*21970*/  MUFU.RSQ R104, R104 ;  /* 0x0000006800687308 */ /* 0x000ea20000001400 */
[----:B0-----:R-:W-:-:S05]  /*21980*/  @!P2 IMAD.WIDE R76, R107, 0x4, R76 ;  /* 0x000000046b4ca825 */ /* 0x001fca00078e024c */
[----:B------:R0:W-:Y:S04]  /*21990*/  @!P2 STG.E desc[UR6][R76.64], R105 ;  /* 0x000000694c00a986 */ /* 0x0001e8000c101906 */
[----:B--2---:R2:W-:Y:S01]  /*219a0*/  @!P2 STG.E desc[UR6][R78.64], R104 ;  /* 0x000000684e00a986 */ /* 0x0045e2000c101906 */
[----:B0-----:R-:W-:Y:S01]  /*219b0*/  FSEL R105, R105, RZ, !P1 ;  /* 0x000000ff69697208 */ /* 0x001fe20004800000 */
[----:B------:R-:W-:Y:S06]  /*219c0*/  @!P0 BRA `(.L_x_27549) ;  /* 0x0000000000408947 */ /* 0x000fec0003800000 */
[----:B------:R-:W0:Y:S01]  /*219d0*/  LDC.64 R106, c[0x0][0x428] ;  /* 0x00010a00ff6a7b82 */ /* 0x000e220000000a00 */
[--C-:B------:R-:W-:Y:S01]  /*219e0*/  FADD.FTZ R77, R48, -R105.reuse ;  /* 0x80000069304d7221 */ /* 0x100fe20000010000 */
[--C-:B------:R-:W-:Y:S01]  /*219f0*/  FADD.FTZ R125, R50, -R105.reuse ;  /* 0x80000069327d7221 */ /* 0x100fe20000010000 */
[--C-:B--2---:R-:W-:Y:S02]  /*21a00*/  FADD.FTZ R79, R51, -R105.reuse ;  /* 0x80000069334f7221 */ /* 0x104fe40000010000 */
[C---:B------:R-:W-:Y:S01]  /*21a10*/  FMUL.FTZ R76, R104.reuse, R77 ;  /* 0x0000004d684c7220 */ /* 0x040fe20000410000 */
[----:B------:R-:W-:Y:S01]  /*21a20*/  FADD.FTZ R77, R49, -R105 ;  /* 0x80000069314d7221 */ /* 0x000fe20000010000 */
[C---:B------:R-:W-:Y:S01]  /*21a30*/  FMUL.FTZ R78, R104.reuse, R125 ;  /* 0x0000007d684e7220 */ /* 0x040fe20000410000 */
[----:B------:R-:W-:Y:S01]  /*21a40*/  FMUL.FTZ R79, R104, R79 ;  /* 0x0000004f684f7220 */ /* 0x000fe20000410000 */
[----:B------:R-:W-:Y:S01]  /*21a50*/  FFMA.FTZ R76, R76, R112, R16 ;  /* 0x000000704c4c7223 */ /* 0x000fe20000010010 */
[----:B------:R-:W-:Y:S01]  /*21a60*/  FMUL.FTZ R77, R104, R77 ;  /* 0x0000004d684d7220 */ /* 0x000fe20000410000 */
[----:B------:R-:W-:Y:S01]  /*21a70*/  FFMA.FTZ R78, R78, R114, R18 ;  /* 0x000000724e4e7223 */ /* 0x000fe20000010012 */
[----:B------:R-:W-:-:S02]  /*21a80*/  FFMA.FTZ R79, R79, R115, R19 ;  /* 0x000000734f4f7223 */ /* 0x000fc40000010013 */
[----:B------:R-:W-:Y:S01]  /*21a90*/  FFMA.FTZ R77, R77, R113, R17 ;  /* 0x000000714d4d7223 */ /* 0x000fe20000010011 */
[----:B0-----:R-:W-:-:S04]  /*21aa0*/  IMAD.WIDE.U32 R106, R5, 0x10, R106 ;  /* 0x00000010056a7825 */ /* 0x001fc800078e006a */
[----:B------:R-:W-:Y:S01]  /*21ab0*/  VIADD R5, R5, 0x100 ;  /* 0x0000010005057836 */ /* 0x000fe20000000000 */
[----:B------:R0:W-:Y:S06]  /*21ac0*/  STG.E.128 desc[UR6][R106.64], R76 ;  /* 0x0000004c6a007986 */ /* 0x0001ec000c101d06 */
.L_x_27549:
[----:B------:R-:W-:Y:S05]  /*21ad0*/  BSYNC.RECONVERGENT B0 ;  /* 0x0000000000007941 */ /* 0x000fea0003800200 */
.L_x_27548:
[----:B------:R-:W-:Y:S01]  /*21ae0*/  ISETP.NE.AND P0, PT, R122, RZ, PT ;  /* 0x000000ff7a00720c */ /* 0x000fe20003f05270 */
[----:B------:R-:W-:-:S12]  /*21af0*/  BSSY.RECONVERGENT B0, `(.L_x_27550) ;  /* 0x0000012000007945 */ /* 0x000fd80003800200 */
[----:B------:R-:W-:Y:S05]  /*21b00*/  @!P0 BRA `(.L_x_27551) ;  /* 0x0000000000408947 */ /* 0x000fea0003800000 */
[----:B0-----:R-:W0:Y:S01]  /*21b10*/  LDC.64 R106, c[0x0][0x428] ;  /* 0x00010a00ff6a7b82 */ /* 0x001e220000000a00 */
        /* <DEDUP_REMOVED lines=12> */
[C---:B0-----:R-:W-:Y:S01]  /*21be0*/  IMAD.WIDE.U32 R106, R5.reuse, 0x10, R106 ;  /* 0x00000010056a7825 */ /* 0x041fe200078e006a */
[----:B------:R-:W-:-:S04]  /*21bf0*/  IADD3 R5, PT, PT, R5, 0x100, RZ ;  /* 0x0000010005057810 */ /* 0x000fc80007ffe0ff */
[----:B------:R3:W-:Y:S03]  /*21c00*/  STG.E.128 desc[UR6][R106.64], R76 ;  /* 0x0000004c6a007986 */ /* 0x0007e6000c101d06 */
.L_x_27551:
[----:B------:R-:W-:Y:S05]  /*21c10*/  BSYNC.RECONVERGENT B0 ;  /* 0x0000000000007941 */ /* 0x000fea0003800200 */
.L_x_27550:
[----:B------:R-:W-:Y:S01]  /*21c20*/  ISETP.NE.AND P0, PT, R121, RZ, PT ;  /* 0x000000ff7900720c */ /* 0x000fe20003f05270 */
[----:B------:R-:W-:-:S12]  /*21c30*/  BSSY.RECONVERGENT B0, `(.L_x_27552) ;  /* 0x0000012000007945 */ /* 0x000fd80003800200 */
[----:B------:R-:W-:Y:S05]  /*21c40*/  @!P0 BRA `(.L_x_27553) ;  /* 0x0000000000408947 */ /* 0x000fea0003800000 */
[----:B0--3--:R-:W0:Y:S01]  /*21c50*/  LDC.64 R106, c[0x0][0x428] ;  /* 0x00010a00ff6a7b82 */ /* 0x009e220000000a00 */
[--C-:B------:R-:W-:Y:S01]  /*21c60*/  FADD.FTZ R77, R56, -R105.reuse ;  /* 0x80000069384d7221 */ /* 0x100fe20000010000 */
[--C-:B--2---:R-:W-:Y:S01]  /*21c70*/  FADD.FTZ R79, R57, -R105.reuse ;  /* 0x80000069394f7221 */ /* 0x104fe20000010000 */
        /* <DEDUP_REMOVED lines=10> */
[----:B0-----:R-:W-:-:S04]  /*21d20*/  IMAD.WIDE.U32 R106, R5, 0x10, R106 ;  /* 0x00000010056a7825 */ /* 0x001fc800078e006a */
[----:B------:R-:W-:Y:S01]  /*21d30*/  VIADD R5, R5, 0x100 ;  /* 0x0000010005057836 */ /* 0x000fe20000000000 */
[----:B------:R4:W-:Y:S06]  /*21d40*/  STG.E.128 desc[UR6][R106.64], R76 ;  /* 0x0000004c6a007986 */ /* 0x0009ec000c101d06 */
.L_x_27553:
[----:B------:R-:W-:Y:S05]  /*21d50*/  BSYNC.RECONVERGENT B0 ;  /* 0x0000000000007941 */ /* 0x000fea0003800200 */
.L_x_27552:
[----:B------:R-:W-:Y:S01]  /*21d60*/  ISETP.NE.AND P0, PT, R119, RZ, PT ;  /* 0x000000ff7700720c */ /* 0x000fe20003f05270 */
[----:B------:R-:W-:-:S12]  /*21d70*/  BSSY.RECONVERGENT B0, `(.L_x_27554) ;  /* 0x0000012000007945 */ /* 0x000fd80003800200 */
[----:B------:R-:W-:Y:S05]  /*21d80*/  @!P0 BRA `(.L_x_27555) ;  /* 0x0000000000408947 */ /* 0x000fea0003800000 */
[----:B0--34-:R-:W0:Y:S01]  /*21d90*/  LDC.64 R106, c[0x0][0x428] ;  /* 0x00010a00ff6a7b82 */ /* 0x019e220000000a00 */
        /* <DEDUP_REMOVED lines=12> */
[C---:B0-----:R-:W-:Y:S01]  /*21e60*/  IMAD.WIDE.U32 R106, R5.reuse, 0x10, R106 ;  /* 0x00000010056a7825 */ /* 0x041fe200078e006a */
[----:B------:R-:W-:-:S04]  /*21e70*/  IADD3 R5, PT, PT, R5, 0x100, RZ ;  /* 0x0000010005057810 */ /* 0x000fc80007ffe0ff */
[----:B------:R0:W-:Y:S03]  /*21e80*/  STG.E.128 desc[UR6][R106.64], R76 ;  /* 0x0000004c6a007986 */ /* 0x0001e6000c101d06 */
.L_x_27555:
[----:B------:R-:W-:Y:S05]  /*21e90*/  BSYNC.RECONVERGENT B0 ;  /* 0x0000000000007941 */ /* 0x000fea0003800200 */
.L_x_27554:
        /* <DEDUP_REMOVED lines=19> */
.L_x_27557:
[----:B------:R-:W-:Y:S05]  /*21fd0*/  BSYNC.RECONVERGENT B0 ;  /* 0x0000000000007941 */ /* 0x000fea0003800200 */
.L_x_27556:
        /* <DEDUP_REMOVED lines=19> */
.L_x_27559:
[----:B------:R-:W-:Y:S05]  /*22110*/  BSYNC.RECONVERGENT B0 ;  /* 0x0000000000007941 */ /* 0x000fea0003800200 */
.L_x_27558:
[----:B------:R-:W-:Y:S01]  /*22120*/  ISETP.NE.AND P0, PT, R116, RZ, PT ;  /* 0x000000ff7400720c */ /* 0x000fe20003f05270 */
[----:B------:R-:W-:-:S12]  /*22130*/  BSSY.RECONVERGENT B0, `(.L_x_27560) ;  /* 0x0000011000007945 */ /* 0x000fd80003800200 */
[----:B------:R-:W-:Y:S05]  /*22140*/  @!P0 BRA `(.L_x_27561) ;  /* 0x00000000003c8947 */ /* 0x000fea0003800000 */
[----:B0--34-:R-:W0:Y:S01]  /*22150*/  LDC.64 R76, c[0x0][0x428] ;  /* 0x00010a00ff4c7b82 */ /* 0x019e220000000a00 */
[--C-:B--2---:R-:W-:Y:S01]  /*22160*/  FADD.FTZ R79, R72, -R105.reuse ;  /* 0x80000069484f7221 */ /* 0x104fe20000010000 */
[--C-:B------:R-:W-:Y:S01]  /*22170*/  FADD.FTZ R107, R73, -R105.reuse ;  /* 0x80000069496b7221 */ /* 0x100fe20000010000 */
[--C-:B------:R-:W-:Y:S01]  /*22180*/  FADD.FTZ R117, R74, -R105.reuse ;  /* 0x800000694a757221 */ /* 0x100fe20000010000 */
[----:B------:R-:W-:Y:S01]  /*22190*/  FADD.FTZ R105, R75, -R105 ;  /* 0x800000694b697221 */ /* 0x000fe20000010000 */
[C---:B------:R-:W-:Y:S01]  /*221a0*/  FMUL.FTZ R79, R104.reuse, R79 ;  /* 0x0000004f684f7220 */ /* 0x040fe20000410000 */
[C---:B------:R-:W-:Y:S01]  /*221b0*/  FMUL.FTZ R78, R104.reuse, R107 ;  /* 0x0000006b684e7220 */ /* 0x040fe20000410000 */
[C---:B------:R-:W-:Y:S01]  /*221c0*/  FMUL.FTZ R117, R104.reuse, R117 ;  /* 0x0000007568757220 */ /* 0x040fe20000410000 */
[----:B------:R-:W-:Y:S01]  /*221d0*/  FMUL.FTZ R106, R104, R105 ;  /* 0x00000069686a7220 */ /* 0x000fe20000410000 */
[----:B0-----:R-:W-:-:S04]  /*221e0*/  IMAD.WIDE.U32 R104, R5, 0x10, R76 ;  /* 0x0000001005687825 */ /* 0x001fc800078e004c */
[----:B------:R-:W-:Y:S01]  /*221f0*/  FFMA.FTZ R76, R79, R32, R36 ;  /* 0x000000204f4c7223 */ /* 0x000fe20000010024 */
[----:B------:R-:W-:Y:S01]  /*22200*/  FFMA.FTZ R77, R78, R33, R37 ;  /* 0x000000214e4d7223 */ /* 0x000fe20000010025 */
[----:B------:R-:W-:Y:S01]  /*22210*/  FFMA.FTZ R78, R117, R34, R38 ;  /* 0x00000022754e7223 */ /* 0x000fe20000010026 */
[----:B------:R-:W-:-:S05]  /*22220*/  FFMA.FTZ R79, R106, R35, R39 ;  /* 0x000000236a4f7223 */ /* 0x000fca0000010027 */
[----:B------:R0:W-:Y:S02]  /*22230*/  STG.E.128 desc[UR6][R104.64], R76 ;  /* 0x0000004c68007986 */ /* 0x0001e4000c101d06 */
.L_x_27561:
[----:B------:R-:W-:Y:S05]  /*22240*/  BSYNC.RECONVERGENT B0 ;  /* 0x0000000000007941 */ /* 0x000fea0003800200 */
.L_x_27560:
[----:B------:R-:W-:Y:S02]  /*22250*/  UIADD3 UR16, UPT, UPT, UR16, UR14, URZ ;  /* 0x0000000e10107290 */ /* 0x000fe4000fffe0ff */
[----:B------:R-:W-:Y:S02]  /*22260*/  UPLOP3.LUT UP1, UPT, UPT, UPT, UP1, 0x40, 0x4 ;  /* 0x000000000004789c */ /* 0x000fe40003f2e810 */
[----:B------:R-:W-:-:S09]  /*22270*/  UISETP.GE.AND UP0, UPT, UR16, UR15, UPT ;  /* 0x0000000f1000728c */ /* 0x000fd2000bf06270 */
[----:B------:R-:W-:Y:S05]  /*22280*/  BRA.U !UP0, `(.L_x_27562) ;  /* 0xfffffded08587547 */ /* 0x000fea000b83ffff */
[----:B------:R-:W-:Y:S05]  /*22290*/  EXIT ;  /* 0x000000000000794d */ /* 0x000fea0003800000 */
.L_x_27563:
        /* <DEDUP_REMOVED lines=14> */
.L_x_27922:


//--------------------- .text._ZN10layer_norm31ln_parallel_residual_fwd_kernelINS_13Kernel_traitsIfffffjLj7168ELj1ELj1ELj8ELj16ENS_18Kernel_traits_baseILj7168EfffffjLj256EEEEELb1ELb1ELb1EEEvNS_9FwdParamsE --------------------------
	.section	.text._ZN10layer_norm31ln_parallel_residual_fwd_kernelINS_13Kernel_traitsIfffffjLj7168ELj1ELj1ELj8ELj16ENS_18Kernel_traits_baseILj7168EfffffjLj256EEEEELb1ELb1ELb1EEEvNS_9FwdParamsE,"ax",@progbits
	.align	128
        .global         _ZN10layer_norm31ln_parallel_residual_fwd_kernelINS_13Kernel_traitsIfffffjLj7168ELj1ELj1ELj8ELj16ENS_18Kernel_traits_baseILj7168EfffffjLj256EEEEELb1ELb1ELb1EEEvNS_9FwdParamsE
        .type           _ZN10layer_norm31ln_parallel_residual_fwd_kernelINS_13Kernel_traitsIfffffjLj7168ELj1ELj1ELj8ELj16ENS_18Kernel_traits_baseILj7168EfffffjLj256EEEEELb1ELb1ELb1EEEvNS_9FwdParamsE,@function
        .size           _ZN10layer_norm31ln_parallel_residual_fwd_kernelINS_13Kernel_traitsIfffffjLj7168ELj1ELj1ELj8ELj16ENS_18Kernel_traits_baseILj7168EfffffjLj256EEEEELb1ELb1ELb1EEEvNS_9FwdParamsE,(.L_x_27923 - _ZN10layer_norm31ln_parallel_residual_fwd_kernelINS_13Kernel_traitsIfffffjLj7168ELj1ELj1ELj8ELj16ENS_18Kernel_traits_baseILj7168EfffffjLj256EEEEELb1ELb1ELb1EEEvNS_9FwdParamsE)
        .other          _ZN10layer_norm31ln_parallel_residual_fwd_kernelINS_13Kernel_traitsIfffffjLj7168ELj1ELj1ELj8ELj16ENS_18Kernel_traits_baseILj7168EfffffjLj256EEEEELb1ELb1ELb1EEEvNS_9FwdParamsE,@"STO_CUDA_ENTRY STV_DEFAULT"
_ZN10layer_norm31ln_parallel_residual_fwd_kernelINS_13Kernel_traitsIfffffjLj7168ELj1ELj1ELj8ELj16ENS_18Kernel_traits_baseILj7168EfffffjLj256EEEEELb1ELb1ELb1EEEvNS_9FwdParamsE:
.text._ZN10layer_norm31ln_parallel_residual_fwd_kernelINS_13Kernel_traitsIfffffjLj7168ELj1ELj1ELj8ELj16ENS_18Kernel_traits_baseILj7168EfffffjLj256EEEEELb1ELb1ELb1EEEvNS_9FwdParamsE:
[----:B------:R-:W-:Y:S01]  /*0000*/  LDC R1, c[0x0][0x37c] ;  /* 0x0000df00ff017b82 */ /* 0x000fe20000000800 */
[----:B------:R-:W0:Y:S07]  /*0010*/  LDCU.U8 UR4, c[0x0][0x464] ;  /* 0x00008c80ff0477ac */ /* 0x000e2e0008000000 */
[----:B------:R-:W1:Y:S01]  /*0020*/  LDC R104, c[0x0][0x458] ;  /* 0x00011600ff687b82 */ /* 0x000e620000000800 */
[----:B------:R-:W2:Y:S01]  /*0030*/  LDCU.64 UR8, c[0x0][0x450] ;  /* 0x00008a00ff0877ac */ /* 0x000ea20008000a00 */
[----:B------:R-:W3:Y:S06]  /*0040*/  LDCU.64 UR10, c[0x0][0x358] ;  /* 0x00006b00ff0a77ac */ /* 0x000eec0008000a00 */
[----:B------:R-:W1:Y:S01]  /*0050*/  LDC R105, c[0x0][0x45c] ;  /* 0x00011700ff697b82 */ /* 0x000e620000000800 */
[----:B0-----:R-:W-:Y:S01]  /*0060*/  ISETP.NE.AND P1, PT, RZ, UR4, PT ;  /* 0x00000004ff007c0c */ /* 0x001fe2000bf25270 */
[----:B------:R-:W0:Y:S01]  /*0070*/  LDCU.64 UR4, c[0x0][0x438] ;  /* 0x00008700ff0477ac */ /* 0x000e220008000a00 */
[----:B------:R-:W4:Y:S01]  /*0080*/  S2R R111, SR_TID.X ;  /* 0x00000000006f7919 */ /* 0x000f220000002100 */
[----:B--2---:R-:W-:-:S02]  /*0090*/  IMAD.U32 R2, RZ, RZ, UR8 ;  /* 0x00000008ff027e24 */ /* 0x004fc4000f8e00ff */
[----:B------:R-:W-:-:S08]  /*00a0*/  IMAD.U32 R3, RZ, RZ, UR9 ;  /* 0x00000009ff037e24 */ /* 0x000fd0000f8e00ff */
[----:B---3--:R-:W5:Y:S01]  /*00b0*/  @P1 LDG.E.64 R2, desc[UR10][R2.64] ;  /* 0x0000000a02021981 */ /* 0x008f62000c1e1b00 */
[----:B------:R-:W2:Y:S03]  /*00c0*/  S2UR UR18, SR_CTAID.X ;  /* 0x00000000001279c3 */ /* 0x000ea60000002500 */
[----:B-1----:R1:W5:Y:S01]  /*00d0*/  @P1 LDG.E.64 R4, desc[UR10][R104.64] ;  /* 0x0000000a68041981 */ /* 0x002362000c1e1b00 */
[----:B0-----:R-:W-:Y:S01]  /*00e0*/  ISETP.NE.U32.AND P0, PT, RZ, UR4, PT ;  /* 0x00000004ff007c0c */ /* 0x001fe2000bf05070 */
[----:B------:R-:W2:Y:S03]  /*00f0*/  LDCU UR4, c[0x0][0x384] ;  /* 0x00007080ff0477ac */ /* 0x000ea60008000800 */
[----:B------:R-:W0:Y:S01]  /*0100*/  LDC R0, c[0x0][0x360] ;  /* 0x0000d800ff007b82 */ /* 0x000e220000000800 */
[----:B------:R-:W-:-:S07]  /*0110*/  ISETP.NE.AND.EX P0, PT, RZ, UR5, PT, P0 ;  /* 0x00000005ff007c0c */ /* 0x000fce000bf05300 */
[----:B------:R-:W3:Y:S08]  /*0120*/  @P1 LDC R11, c[0x0][0x460] ;  /* 0x00011800ff0b1b82 */ /* 0x000ef00000000800 */
[----:B------:R-:W4:Y:S08]  /*0130*/  @P0 LDC.64 R6, c[0x0][0x3d0] ;  /* 0x0000f400ff060b82 */ /* 0x000f300000000a00 */
[----:B------:R-:W1:Y:S01]  /*0140*/  @P0 LDC.64 R8, c[0x0][0x438] ;  /* 0x00010e00ff080b82 */ /* 0x000e620000000a00 */
[----:B----4-:R-:W-:-:S05]  /*0150*/  @P0 IMAD.WIDE.U32 R6, R111, 0x10, R6 ;  /* 0x000000106f060825 */ /* 0x010fca00078e0006 */
[----:B------:R4:W5:Y:S01]  /*0160*/  @P0 LDG.E.128 R92, desc[UR10][R6.64] ;  /* 0x0000000a065c0981 */ /* 0x000962000c1e1d00 */
[----:B-1----:R-:W-:-:S03]  /*0170*/  @P0 IMAD.WIDE.U32 R8, R111, 0x10, R8 ;  /* 0x000000106f080825 */ /* 0x002fc600078e0008 */
        /* <DEDUP_REMOVED lines=13> */
[----:B--2---:R-:W-:-:S06]  /*0250*/  UISETP.GE.AND UP0, UPT, UR18, UR4, UPT ;  /* 0x000000041200728c */ /* 0x004fcc000bf06270 */
[----:B------:R-:W-:Y:S01]  /*0260*/  PLOP3.LUT P2, PT, PT, PT, UP0, 0x80, 0x8 ;  /* 0x000000000008781c */ /* 0x000fe20003f4f008 */
[----:B0--3--:R-:W-:-:S12]  /*0270*/  @P0 BRA `(.L_x_27564) ;  /* 0x00000000005c0947 */ /* 0x009fd80003800000 */
[----:B----4-:R-:W0:Y:S02]  /*0280*/  LDC.64 R6, c[0x0][0x3d0] ;  /* 0x0000f400ff067b82 */ /* 0x010e240000000a00 */
        /* <DEDUP_REMOVED lines=22> */
.L_x_27564:
[----:B------:R-:W-:Y:S05]  /*03f0*/  @P2 EXIT ;  /* 0x000000000000294d */ /* 0x000fea0003800000 */
[----:B------:R-:W0:Y:S01]  /*0400*/  LDCU.64 UR4, c[0x0][0x398] ;  /* 0x00007300ff0477ac */ /* 0x000e220008000a00 */
[----:B-----5:R-:W-:Y:S01]  /*0410*/  @P1 IADD3 R104, P0, PT, R4, R11, RZ ;  /* 0x0000000b04681210 */ /* 0x020fe20007f1e0ff */
[----:B------:R-:W-:Y:S01]  /*0420*/  IMAD R103, R0, UR18, R111 ;  /* 0x0000001200677c24 */ /* 0x000fe2000f8e026f */
[----:B------:R-:W-:Y:S01]  /*0430*/  @P1 R2UR UR8, R2 ;  /* 0x00000000020812ca */ /* 0x000fe200000e0000 */
[----:B------:R-:W1:Y:S01]  /*0440*/  LDCU UR19, c[0x0][0x388] ;  /* 0x00007100ff1377ac */ /* 0x000e620008000800 */
[----:B------:R-:W-:Y:S01]  /*0450*/  @P1 IADD3.X R105, PT, PT, RZ, R5, RZ, P0, !PT ;  /* 0x00000005ff691210 */ /* 0x000fe200007fe4ff */
[----:B------:R-:W-:Y:S01]  /*0460*/  IMAD R5, R103, -0x326172a9, RZ ;  /* 0xcd9e8d5767057824 */ /* 0x000fe200078e02ff */
[----:B------:R-:W-:Y:S01]  /*0470*/  @P1 R2UR UR9, R3 ;  /* 0x00000000030912ca */ /* 0x000fe200000e0000 */
[----:B------:R-:W-:Y:S01]  /*0480*/  IMAD.HI.U32 R3, R103, -0x326172a9, RZ ;  /* 0xcd9e8d5767037827 */ /* 0x000fe200078e00ff */
[--C-:B------:R-:W-:Y:S01]  /*0490*/  SHF.R.U64 R102, R104, 0x2, R105.reuse ;  /* 0x0000000268667819 */ /* 0x100fe20000001269 */
[----:B------:R-:W2:Y:S01]  /*04a0*/  LDCU.U8 UR39, c[0x0][0x410] ;  /* 0x00008200ff2777ac */ /* 0x000ea20008000000 */
[----:B------:R-:W-:-:S02]  /*04b0*/  SHF.R.U32.HI R0, RZ, 0x2, R105 ;  /* 0x00000002ff007819 */ /* 0x000fc40000011669 */
[----:B------:R-:W-:Y:S01]  /*04c0*/  LOP3.LUT R104, R104, 0x3, RZ, 0xc0, !PT ;  /* 0x0000000368687812 */ /* 0x000fe200078ec0ff */
[----:B------:R-:W-:Y:S01]  /*04d0*/  IMAD.HI.U32 R2, R102, -0x2daee0ad, RZ ;  /* 0xd2511f5366027827 */ /* 0x000fe200078e00ff */
[----:B------:R-:W3:Y:S01]  /*04e0*/  LDCU UR20, c[0x0][0x400] ;  /* 0x00008000ff1477ac */ /* 0x000ee20008000800 */
[----:B------:R-:W-:Y:S02]  /*04f0*/  LOP3.LUT R3, R0, UR8, R3, 0x96, !PT ;  /* 0x0000000800037c12 */ /* 0x000fe4000f8e9603 */
[----:B----4-:R-:W-:Y:S01]  /*0500*/  IMAD R7, R102, -0x2daee0ad, RZ ;  /* 0xd2511f5366077824 */ /* 0x010fe200078e02ff */
[----:B0-----:R-:W-:Y:S01]  /*0510*/  UISETP.NE.U32.AND UP0, UPT, UR4, URZ, UPT ;  /* 0x000000ff0400728c */ /* 0x001fe2000bf05070 */
[----:B------:R-:W-:Y:S01]  /*0520*/  LOP3.LUT R2, R2, UR9, RZ, 0x3c, !PT ;  /* 0x0000000902027c12 */ /* 0x000fe2000f8e3cff */
[----:B------:R-:W-:Y:S01]  /*0530*/  UIADD3 UR4, UPT, UPT, UR8, -0x61c88647, URZ ;  /* 0x9e3779b908047890 */ /* 0x000fe2000fffe0ff */
[----:B------:R-:W-:Y:S01]  /*0540*/  IMAD.HI.U32 R6, R3, -0x2daee0ad, RZ ;  /* 0xd2511f5303067827 */ /* 0x000fe200078e00ff */
[----:B------:R-:W-:-:S02]  /*0550*/  UISETP.NE.AND.EX UP0, UPT, UR5, URZ, UPT, UP0 ;  /* 0x000000ff0500728c */ /* 0x000fc4000bf05300 */
[----:B------:R-:W-:Y:S01]  /*0560*/  UIADD3 UR5, UPT, UPT, UR9, -0x4498517b, URZ ;  /* 0xbb67ae8509057890 */ /* 0x000fe2000fffe0ff */
[C---:B------:R-:W-:Y:S01]  /*0570*/  IMAD.HI.U32 R4, R2.reuse, -0x326172a9, RZ ;  /* 0xcd9e8d5702047827 */ /* 0x040fe200078e00ff */
[----:B------:R-:W-:Y:S02]  /*0580*/  UIADD3 UR6, UPT, UPT, UR8, 0x3c6ef372, URZ ;  /* 0x3c6ef37208067890 */ /* 0x000fe4000fffe0ff */
[----:B------:R-:W-:Y:S01]  /*0590*/  UIADD3 UR21, UPT, UPT, UR9, 0x76cf5d0a, URZ ;  /* 0x76cf5d0a09157890 */ /* 0x000fe2000fffe0ff */
[----:B------:R-:W-:Y:S01]  /*05a0*/  IMAD R8, R3, -0x2daee0ad, RZ ;  /* 0xd2511f5303087824 */ /* 0x000fe200078e02ff */
[----:B------:R-:W-:Y:S01]  /*05b0*/  LOP3.LUT R6, R7, UR5, R6, 0x96, !PT ;  /* 0x0000000507067c12 */ /* 0x000fe2000f8e9606 */
[----:B------:R-:W-:Y:S01]  /*05c0*/  UIADD3 UR5, UPT, UPT, UR9, 0x32370b8f, URZ ;  /* 0x32370b8f09057890 */ /* 0x000fe2000fffe0ff */
[----:B------:R-:W-:Y:S01]  /*05d0*/  LOP3.LUT R4, R5, UR4, R4, 0x96, !PT ;  /* 0x0000000405047c12 */ /* 0x000fe2000f8e9604 */
[----:B------:R-:W-:Y:S01]  /*05e0*/  IMAD R5, R2, -0x326172a9, RZ ;  /* 0xcd9e8d5702057824 */ /* 0x000fe200078e02ff */
[----:B------:R-:W-:Y:S01]  /*05f0*/  UIADD3 UR7, UPT, UPT, UR8, -0x255992d5, URZ ;  /* 0xdaa66d2b08077890 */ /* 0x000fe2000fffe0ff */
[----:B------:R-:W-:Y:S01]  /*0600*/  IMAD.HI.U32 R2, R6, -0x326172a9, RZ ;  /* 0xcd9e8d5706027827 */ /* 0x000fe200078e00ff */
[----:B------:R-:W-:Y:S01]  /*0610*/  UIADD3 UR4, UPT, UPT, UR8, 0x78dde6e4, URZ ;  /* 0x78dde6e408047890 */ /* 0x000fe2000fffe0ff */
[----:B------:R-:W-:Y:S01]  /*0620*/  PLOP3.LUT P0, PT, PT, PT, UP0, 0x80, 0x8 ;  /* 0x000000000008781c */ /* 0x000fe20003f0f008 */
[----:B------:R-:W-:Y:S01]  /*0630*/  UIADD3 UR12, UPT, UPT, UR9, -0x126145ec, URZ ;  /* 0xed9eba14090c7890 */ /* 0x000fe2000fffe0ff */
[----:B------:R-:W-:Y:S01]  /*0640*/  IMAD.HI.U32 R3, R4, -0x2daee0ad, RZ ;  /* 0xd2511f5304037827 */ /* 0x000fe200078e00ff */
[----:B------:R-:W-:Y:S01]  /*0650*/  LOP3.LUT R2, R5, UR6, R2, 0x96, !PT ;  /* 0x0000000605027c12 */ /* 0x000fe2000f8e9602 */
[----:B------:R-:W-:-:S02]  /*0660*/  UIADD3 UR23, UPT, UPT, UR9, -0x56f99767, URZ ;  /* 0xa906689909177890 */ /* 0x000fc4000fffe0ff */
[----:B------:R-:W-:Y:S01]  /*0670*/  IMAD R5, R6, -0x326172a9, RZ ;  /* 0xcd9e8d5706057824 */ /* 0x000fe200078e02ff */
[----:B------:R-:W-:Y:S01]  /*0680*/  LOP3.LUT R3, R8, UR21, R3, 0x96, !PT ;  /* 0x0000001508037c12 */ /* 0x000fe2000f8e9603 */
[----:B------:R-:W-:Y:S01]  /*0690*/  IMAD R8, R4, -0x2daee0ad, RZ ;  /* 0xd2511f5304087824 */ /* 0x000fe200078e02ff */
[----:B------:R-:W-:Y:S01]  /*06a0*/  UIADD3 UR22, UPT, UPT, UR8, 0x1715609d, URZ ;  /* 0x1715609d08167890 */ /* 0x000fe2000fffe0ff */
[----:B------:R-:W-:Y:S01]  /*06b0*/  IMAD.HI.U32 R7, R2, -0x2daee0ad, RZ ;  /* 0xd2511f5302077827 */ /* 0x000fe200078e00ff */
[----:B------:R-:W-:Y:S02]  /*06c0*/  UIADD3 UR13, UPT, UPT, UR8, -0x4ab325aa, URZ ;  /* 0xb54cda56080d7890 */ /* 0x000fe4000fffe0ff */
[----:B------:R-:W-:Y:S01]  /*06d0*/  UIADD3 UR24, UPT, UPT, UR9, 0x646e171e, URZ ;  /* 0x646e171e09187890 */ /* 0x000fe2000fffe0ff */
[----:B------:R-:W-:Y:S01]  /*06e0*/  IMAD.HI.U32 R4, R3, -0x326172a9, RZ ;  /* 0xcd9e8d5703047827 */ /* 0x000fe200078e00ff */
[----:B------:R-:W-:Y:S01]  /*06f0*/  LOP3.LUT R7, R8, UR5, R7, 0x96, !PT ;  /* 0x0000000508077c12 */ /* 0x000fe2000f8e9607 */
[----:B------:R-:W-:-:S02]  /*0700*/  UIADD3 UR25, UPT, UPT, UR9, 0x1fd5c5a3, URZ ;  /* 0x1fd5c5a309197890 */ /* 0x000fc4000fffe0ff */
[----:B------:R-:W-:Y:S01]  /*0710*/  IMAD R6, R3, -0x326172a9, RZ ;  /* 0xcd9e8d5703067824 */ /* 0x000fe200078e02ff */
[----:B------:R-:W-:Y:S01]  /*0720*/  LOP3.LUT R4, R5, UR7, R4, 0x96, !PT ;  /* 0x0000000705047c12 */ /* 0x000fe2000f8e9604 */
[----:B------:R-:W-:Y:S01]  /*0730*/  IMAD.HI.U32 R3, R7, -0x326172a9, RZ ;  /* 0xcd9e8d5707037827 */ /* 0x000fe200078e00ff */
[----:B------:R-:W-:Y:S02]  /*0740*/  UIADD3 UR5, UPT, UPT, UR8, 0x5384540f, URZ ;  /* 0x5384540f08057890 */ /* 0x000fe4000fffe0ff */
[----:B------:R-:W-:Y:S01]  /*0750*/  UIADD3 UR14, UPT, UPT, UR9, -0x24c28bd8, URZ ;  /* 0xdb3d7428090e7890 */ /* 0x000fe2000fffe0ff */
[----:B------:R-:W-:Y:S01]  /*0760*/  IMAD R5, R2, -0x2daee0ad, RZ ;  /* 0xd2511f5302057824 */ /* 0x000fe200078e02ff */
[----:B------:R-:W-:Y:S01]  /*0770*/  LOP3.LUT R3, R6, UR4, R3, 0x96, !PT ;  /* 0x0000000406037c12 */ /* 0x000fe2000f8e9603 */
[C---:B------:R-:W-:Y:S01]  /*0780*/  IMAD.HI.U32 R2, R4.reuse, -0x2daee0ad, RZ ;  /* 0xd2511f5304027827 */ /* 0x040fe200078e00ff */
[----:B------:R-:W-:Y:S02]  /*0790*/  UIADD3 UR4, UPT, UPT, UR8, -0xe443238, URZ ;  /* 0xf1bbcdc808047890 */ /* 0x000fe4000fffe0ff */
[----:B------:R-:W-:Y:S01]  /*07a0*/  UIADD3 UR27, UPT, UPT, UR9, -0x695add53, URZ ;  /* 0x96a522ad091b7890 */ /* 0x000fe2000fffe0ff */
[----:B------:R-:W-:Y:S01]  /*07b0*/  IMAD R6, R4, -0x2daee0ad, RZ ;  /* 0xd2511f5304067824 */ /* 0x000fe200078e02ff */
[----:B------:R-:W-:Y:S01]  /*07c0*/  LOP3.LUT R2, R5, UR12, R2, 0x96, !PT ;  /* 0x0000000c05027c12 */ /* 0x000fe2000f8e9602 */
[----:B------:R-:W-:Y:S01]  /*07d0*/  IMAD.HI.U32 R5, R3, -0x2daee0ad, RZ ;  /* 0xd2511f5303057827 */ /* 0x000fe200078e00ff */
[----:B------:R-:W-:Y:S01]  /*07e0*/  UIADD3 UR26, UPT, UPT, UR8, -0x700cb87f, URZ ;  /* 0x8ff34781081a7890 */ /* 0x000fe2000fffe0ff */
[----:B------:R-:W0:Y:S02]  /*07f0*/  LDCU UR6, c[0x0][0x404] ;  /* 0x00008080ff0677ac */ /* 0x000e240008000800 */
[----:B------:R-:W-:Y:S01]  /*0800*/  IMAD R7, R7, -0x326172a9, RZ ;  /* 0xcd9e8d5707077824 */ /* 0x000fe200078e02ff */
[----:B------:R-:W-:Y:S01]  /*0810*/  LOP3.LUT R5, R6, UR23, R5, 0x96, !PT ;  /* 0x0000001706057c12 */ /* 0x000fe2000f8e9605 */
[C---:B------:R-:W-:Y:S01]  /*0820*/  IMAD.HI.U32 R4, R2.reuse, -0x326172a9, RZ ;  /* 0xcd9e8d5702047827 */ /* 0x040fe200078e00ff */
[----:B------:R-:W4:Y:S03]  /*0830*/  LDCU UR7, c[0x0][0x408] ;  /* 0x00008100ff0777ac */ /* 0x000f260008000800 */
[----:B------:R-:W-:Y:S01]  /*0840*/  IMAD R6, R3, -0x2daee0ad, RZ ;  /* 0xd2511f5303067824 */ /* 0x000fe200078e02ff */
[----:B------:R-:W-:Y:S01]  /*0850*/  LOP3.LUT R4, R7, UR22, R4, 0x96, !PT ;  /* 0x0000001607047c12 */ /* 0x000fe2000f8e9604 */
[----:B------:R-:W-:Y:S01]  /*0860*/  IMAD R7, R2, -0x326172a9, RZ ;  /* 0xcd9e8d5702077824 */ /* 0x000fe200078e02ff */
[----:B------:R-:W0:Y:S01]  /*0870*/  LDCU.64 UR16, c[0x0][0x3a0] ;  /* 0x00007400ff1077ac */ /* 0x000e220008000a00 */
[----:B------:R-:W-:Y:S01]  /*0880*/  IMAD.HI.U32 R2, R5, -0x326172a9, RZ ;  /* 0xcd9e8d5705027827 */ /* 0x000fe200078e00ff */
[----:B------:R-:W-:-:S03]  /*0890*/  UPLOP3.LUT UP1, UPT, UPT, UPT, UPT, 0x40, 0x4 ;  /* 0x000000000004789c */ /* 0x000fc60003f2e870 */
[C---:B------:R-:W-:Y:S01]  /*08a0*/  IMAD.HI.U32 R3, R4.reuse, -0x2daee0ad, RZ ;  /* 0xd2511f5304037827 */ /* 0x040fe200078e00ff */
[----:B------:R-:W-:Y:S01]  /*08b0*/  LOP3.LUT R2, R7, UR13, R2, 0x96, !PT ;  /* 0x0000000d07027c12 */ /* 0x000fe2000f8e9602 */
[----:B------:R-:W0:Y:S02]  /*08c0*/  LDCU.64 UR12, c[0x0][0x398] ;  /* 0x00007300ff0c77ac */ /* 0x000e240008000a00 */
        /* <DEDUP_REMOVED lines=18> */
[----:B------:R-:W-:-:S04]  /*09f0*/  IMAD.HI.U32 R4, R5, -0x326172a9, RZ ;  /* 0xcd9e8d5705047827 */ /* 0x000fc800078e00ff */
[----:B------:R-:W-:Y:S01]  /*0a00*/  IMAD R105, R105, -0x2daee0ad, RZ ;  /* 0xd2511f5369697824 */ /* 0x000fe200078e02ff */
[----:B------:R-:W-:Y:S01]  /*0a10*/  LOP3.LUT R3, R7, UR26, R4, 0x96, !PT ;  /* 0x0000001a07037c12 */ /* 0x000fe2000f8e9604 */
[----:B------:R-:W-:Y:S02]  /*0a20*/  IMAD.MOV.U32 R4, RZ, RZ, RZ ;  /* 0x000000ffff047224 */ /* 0x000fe400078e00ff */
[----:B-1234-:R-:W-:-:S07]  /*0a30*/  IMAD R6, R5, -0x326172a9, RZ ;  /* 0xcd9e8d5705067824 */ /* 0x01efce00078e02ff */
.L_x_27842:
[----:B0-----:R-:W-:Y:S01]  /*0a40*/  ISETP.NE.U32.AND P1, PT, RZ, UR16, PT ;  /* 0x00000010ff007c0c */ /* 0x001fe2000bf25070 */
[----:B------:R-:W-:Y:S01]  /*0a50*/  UIMAD UR4, UR18, UR19, URZ ;  /* 0x00000013120472a4 */ /* 0x000fe2000f8e02ff */
[----:B------:R-:W0:Y:S02]  /*0a60*/  LDC.64 R96, c[0x0][0x390] ;  /* 0x0000e400ff607b82 */ /* 0x000e240000000a00 */
[----:B------:R-:W-:Y:S01]  /*0a70*/  ISETP.NE.AND.EX P1, PT, RZ, UR17, PT, P1 ;  /* 0x00000011ff007c0c */ /* 0x000fe2000bf25310 */
[----:B------:R-:W-:-:S04]  /*0a80*/  USHF.R.S32.HI UR5, URZ, 0x1f, UR4 ;  /* 0x0000001fff057899 */ /* 0x000fc80008011404 */
[----:B------:R-:W-:Y:S01]  /*0a90*/  ULEA.HI UR5, UR5, UR4, URZ, 0x2 ;  /* 0x0000000405057291 */ /* 0x000fe2000f8f10ff */
[----:B-1----:R-:W1:Y:S05]  /*0aa0*/  @P0 LDC.64 R12, c[0x0][0x398] ;  /* 0x0000e600ff0c0b82 */ /* 0x002e6a0000000a00 */
        /* <DEDUP_REMOVED lines=11> */
[----:B------:R-:W-:Y:S01]  /*0b60*/  HFMA2 R108, -RZ, RZ, 0.1171875, 0 ;  /* 0x2f800000ff6c7431 */ /* 0x000fe200000001ff */
[----:B------:R-:W-:Y:S02]  /*0b70*/  UIADD3 UR27, UPT, UPT, UR8, -0x61c88647, URZ ;  /* 0x9e3779b9081b7890 */ /* 0x000fe4000fffe0ff */
[----:B------:R-:W-:Y:S02]  /*0b80*/  UIADD3 UR28, UPT, UPT, UR9, 0x32370b8f, URZ ;  /* 0x32370b8f091c7890 */ /* 0x000fe4000fffe0ff */
[----:B------:R-:W-:Y:S02]  /*0b90*/  UIADD3 UR29, UPT, UPT, UR9, -0x24c28bd8, URZ ;  /* 0xdb3d7428091d7890 */ /* 0x000fe4000fffe0ff */
[----:B------:R-:W-:Y:S02]  /*0ba0*/  UIADD3 UR30, UPT, UPT, UR8, -0x255992d5, URZ ;  /* 0xdaa66d2b081e7890 */ /* 0x000fe4000fffe0ff */
[----:B------:R-:W-:-:S02]  /*0bb0*/  UIADD3 UR31, UPT, UPT, UR9, -0x4498517b, URZ ;  /* 0xbb67ae85091f7890 */ /* 0x000fc4000fffe0ff */
[----:B------:R-:W-:Y:S02]  /*0bc0*/  UIADD3 UR32, UPT, UPT, UR9, -0x126145ec, URZ ;  /* 0xed9eba1409207890 */ /* 0x000fe4000fffe0ff */
[----:B------:R-:W-:Y:S02]  /*0bd0*/  UIADD3 UR33, UPT, UPT, UR8, -0x4ab325aa, URZ ;  /* 0xb54cda5608217890 */ /* 0x000fe4000fffe0ff */
[----:B------:R-:W-:Y:S02]  /*0be0*/  UIADD3 UR34, UPT, UPT, UR8, -0xe443238, URZ ;  /* 0xf1bbcdc808227890 */ /* 0x000fe4000fffe0ff */
[----:B------:R-:W-:Y:S02]  /*0bf0*/  UIADD3 UR35, UPT, UPT, UR8, 0x3c6ef372, URZ ;  /* 0x3c6ef37208237890 */ /* 0x000fe4000fffe0ff */
[----:B------:R-:W-:Y:S02]  /*0c00*/  UIADD3 UR36, UPT, UPT, UR8, 0x78dde6e4, URZ ;  /* 0x78dde6e408247890 */ /* 0x000fe4000fffe0ff */
[----:B------:R-:W-:-:S02]  /*0c10*/  UIADD3 UR37, UPT, UPT, UR8, 0x5384540f, URZ ;  /* 0x5384540f08257890 */ /* 0x000fc4000fffe0ff */
[----:B------:R-:W-:Y:S01]  /*0c20*/  UIADD3 UR38, UPT, UPT, UR9, -0x695add53, URZ ;  /* 0x96a522ad09267890 */ /* 0x000fe2000fffe0ff */
[----:B0-----:R-:W-:Y:S11]  /*0c30*/  BRA.U UP0, `(.L_x_27565) ;  /* 0x0000001100ac7547 */ /* 0x001ff6000b800000 */
        /* <DEDUP_REMOVED lines=15> */
.L_x_27567:
        /* <DEDUP_REMOVED lines=12> */
.L_x_27568:
        /* <DEDUP_REMOVED lines=43> */
.L_x_27566:
        /* <DEDUP_REMOVED lines=16> */
.L_x_27570:
        /* <DEDUP_REMOVED lines=12> */
.L_x_27571:
        /* <DEDUP_REMOVED lines=43> */
.L_x_27569:
        /* <DEDUP_REMOVED lines=15> */
.L_x_27573:
        /* <DEDUP_REMOVED lines=12> */
.L_x_27574:
        /* <DEDUP_REMOVED lines=43> */
.L_x_27572:
        /* <DEDUP_REMOVED lines=15> */
.L_x_27576:
        /* <DEDUP_REMOVED lines=12> */
.L_x_27577:
        /* <DEDUP_REMOVED lines=43> */
.L_x_27575:
        /* <DEDUP_REMOVED lines=18> */
.L_x_27565:
        /* <DEDUP_REMOVED lines=15> */
.L_x_27580:
        /* <DEDUP_REMOVED lines=12> */
.L_x_27581:
        /* <DEDUP_REMOVED lines=39> */
[----:B------:R-:W-:-:S03]  /*2310*/  LOP3.LUT R3, R6, UR26, R15, 0x96, !PT ;  /* 0x0000001a06037c12 */ /* 0x000fc6000f8e960f */
[----:B------:R-:W-:Y:S01]  /*2320*/  IMAD.MOV.U32 R6, RZ, RZ, R14 ;  /* 0x000000ffff067224 */ /* 0x000fe200078e000e */
[----:B------:R-:W-:-:S07]  /*2330*/  LOP3.LUT R2, R2, UR38, R13, 0x96, !PT ;  /* 0x0000002602027c12 */ /* 0x000fce000f8e960d */
.L_x_27579:
        /* <DEDUP_REMOVED lines=18> */
.L_x_27583:
        /* <DEDUP_REMOVED lines=12> */
.L_x_27584:
        /* <DEDUP_REMOVED lines=43> */
.L_x_27582:
        /* <DEDUP_REMOVED lines=14> */
.L_x_27586:
        /* <DEDUP_REMOVED lines=12> */
.L_x_27587:
        /* <DEDUP_REMOVED lines=43> */
.L_x_27585:
        /* <DEDUP_REMOVED lines=16> */
.L_x_27589:
        /* <DEDUP_REMOVED lines=12> */
.L_x_27590:
        /* <DEDUP_REMOVED lines=43> */
.L_x_27588:
        /* <DEDUP_REMOVED lines=14> */
.L_x_27592:
        /* <DEDUP_REMOVED lines=12> */
.L_x_27593:
        /* <DEDUP_REMOVED lines=43> */
.L_x_27591:
        /* <DEDUP_REMOVED lines=16> */
.L_x_27595:
        /* <DEDUP_REMOVED lines=12> */
.L_x_27596:
        /* <DEDUP_REMOVED lines=43> */
.L_x_27594:
        /* <DEDUP_REMOVED lines=14> */
.L_x_27598:
        /* <DEDUP_REMOVED lines=12> */
.L_x_27599:
        /* <DEDUP_REMOVED lines=43> */
.L_x_27597:
        /* <DEDUP_REMOVED lines=16> */
.L_x_27601:
        /* <DEDUP_REMOVED lines=12> */
.L_x_27602:
        /* <DEDUP_REMOVED lines=43> */
.L_x_27600:
[----:B------:R-:W-:Y:S01]  /*4210*/  I2FP.F32.U32 R15, R14 ;  /* 0x0000000e000f7245 */ /* 0x000fe20000201000 */
[----:B------:R-:W-:Y:S01]  /*4220*/  FMUL.FTZ R14, R36, UR5 ;  /* 0x00000005240e7c20 */ /* 0x000fe20008410000 */
[----:B------:R-:W-:Y:S01]  /*4230*/  FSETP.GTU.FTZ.AND P0, PT, R7, UR4, PT ;  /* 0x0000000407007c0b */ /* 0x000fe2000bf1c000 */
[----:B------:R-:W-:Y:S01]  /*4240*/  FMUL.FTZ R7, R37, UR5 ;  /* 0x0000000525077c20 */ /* 0x000fe20008410000 */
[----:B------:R-:W-:Y:S01]  /*4250*/  FSETP.GTU.FTZ.AND P6, PT, R5, UR4, PT ;  /* 0x0000000405007c0b */ /* 0x000fe2000bfdc000 */
[----:B------:R-:W-:Y:S01]  /*4260*/  FFMA.FTZ R16, R15, R108, 1.1641532182693481445e-10 ;  /* 0x2f0000000f107423 */ /* 0x000fe2000001006c */
[----:B------:R-:W-:Y:S01]  /*4270*/  FMUL.FTZ R5, R38, UR5 ;  /* 0x0000000526057c20 */ /* 0x000fe20008410000 */
[----:B------:R-:W-:Y:S02]  /*4280*/  FSEL R10, R10, RZ, P4 ;  /* 0x000000ff0a0a7208 */ /* 0x000fe40002000000 */
[----:B------:R-:W-:Y:S02]  /*4290*/  FSEL R15, R14, RZ, !P6 ;  /* 0x000000ff0e0f7208 */ /* 0x000fe40007000000 */
[----:B------:R-:W-:-:S02]  /*42a0*/  SEL R17, RZ, 0x1, P6 ;  /* 0x00000001ff117807 */ /* 0x000fc40003000000 */
[----:B------:R-:W-:Y:S02]  /*42b0*/  FSETP.GTU.FTZ.AND P6, PT, R13, UR4, PT ;  /* 0x000000040d007c0b */ /* 0x000fe4000bfdc000 */
[----:B------:R-:W-:Y:S01]  /*42c0*/  FSEL R14, R7, RZ, !P0 ;  /* 0x000000ff070e7208 */ /* 0x000fe20004000000 */
[----:B------:R-:W-:Y:S01]  /*42d0*/  FMUL.FTZ R7, R39, UR5 ;  /* 0x0000000527077c20 */ /* 0x000fe20008410000 */
[----:B------:R-:W-:Y:S02]  /*42e0*/  SEL R13, RZ, 0x1, P0 ;  /* 0x00000001ff0d7807 */ /* 0x000fe40000000000 */
[----:B------:R-:W-:Y:S02]  /*42f0*/  FSETP.GTU.FTZ.AND P0, PT, R16, UR4, PT ;  /* 0x0000000410007c0b */ /* 0x000fe4000bf1c000 */
[----:B------:R-:W-:Y:S02]  /*4300*/  FSEL R5, R5, RZ, !P6 ;  /* 0x000000ff05057208 */ /* 0x000fe40007000000 */
[----:B------:R-:W-:-:S02]  /*4310*/  FSEL R9, R9, RZ, P3 ;  /* 0x000000ff09097208 */ /* 0x000fc40001800000 */
        /* <DEDUP_REMOVED lines=14> */
[----:B------:R-:W-:-:S07]  /*4400*/  @P1 FADD.FTZ R31, R35, R31 ;  /* 0x0000001f231f1221 */ /* 0x000fce0000010000 */
.L_x_27578:
[----:B------:R-:W0:Y:S01]  /*4410*/  LDC.64 R118, c[0x0][0x3a8] ;  /* 0x0000ea00ff767b82 */ /* 0x000e220000000a00 */
[----:B------:R-:W-:Y:S02]  /*4420*/  ISETP.NE.U32.AND P0, PT, RZ, UR12, PT ;  /* 0x0000000cff007c0c */ /* 0x000fe4000bf05070 */
[----:B------:R-:W-:Y:S02]  /*4430*/  SEL R13, RZ, 0x1000000, !P5 ;  /* 0x01000000ff0d7807 */ /* 0x000fe40006800000 */
[----:B------:R-:W-:Y:S02]  /*4440*/  ISETP.NE.AND.EX P0, PT, RZ, UR13, PT, P0 ;  /* 0x0000000dff007c0c */ /* 0x000fe4000bf05300 */
[----:B------:R-:W-:Y:S01]  /*4450*/  SEL R14, RZ, 0x10000, !P4 ;  /* 0x00010000ff0e7807 */ /* 0x000fe20006000000 */
[----:B------:R-:W1:Y:S01]  /*4460*/  LDC.64 R116, c[0x0][0x3b0] ;  /* 0x0000ec00ff747b82 */ /* 0x000e620000000a00 */
[----:B------:R-:W-:Y:S02]  /*4470*/  SEL R15, RZ, 0x100, !P3 ;  /* 0x00000100ff0f7807 */ /* 0x000fe40005800000 */
[----:B------:R-:W-:-:S02]  /*4480*/  IADD3 R110, PT, PT, R107, 0x100, RZ ;  /* 0x000001006b6e7810 */ /* 0x000fc40007ffe0ff */
[----:B------:R-:W-:Y:S02]  /*4490*/  IADD3 R13, PT, PT, R15, R13, R14 ;  /* 0x0000000d0f0d7210 */ /* 0x000fe40007ffe00e */
[----:B------:R-:W-:Y:S01]  /*44a0*/  SEL R14, RZ, 0x1, !P2 ;  /* 0x00000001ff0e7807 */ /* 0x000fe20005000000 */
[----:B------:R-:W2:Y:S04]  /*44b0*/  @P1 LDC.64 R10, c[0x0][0x3a0] ;  /* 0x0000e800ff0a1b82 */ /* 0x000ea80000000a00 */
[----:B------:R-:W-:Y:S02]  /*44c0*/  IMAD.IADD R13, R13, 0x1, R14 ;  /* 0x000000010d0d7824 */ /* 0x000fe400078e020e */
[----:B------:R-:W-:Y:S02]  /*44d0*/  IMAD.WIDE.U32 R14, R110, 0x10, R96 ;  /* 0x000000106e0e7825 */ /* 0x000fe400078e0060 */
[----:B------:R-:W3:Y:S02]  /*44e0*/  @P0 LDC.64 R8, c[0x0][0x398] ;  /* 0x0000e600ff080b82 */ /* 0x000ee40000000a00 */
[----:B0-----:R-:W-:-:S05]  /*44f0*/  IMAD.WIDE.U32 R20, R107, 0x10, R118 ;  /* 0x000000106b147825 */ /* 0x001fca00078e0076 */
[----:B------:R0:W-:Y:S01]  /*4500*/  STG.E.128 desc[UR10][R20.64], R28 ;  /* 0x0000001c14007986 */ /* 0x0001e2000c101d0a */
[----:B-1----:R-:W-:-:S05]  /*4510*/  IMAD.WIDE.U32 R22, R107, 0x4, R116 ;  /* 0x000000046b167825 */ /* 0x002fca00078e0074 */
[----:B------:R0:W-:Y:S01]  /*4520*/  STG.E desc[UR10][R22.64], R13 ;  /* 0x0000000d16007986 */ /* 0x0001e2000c10190a */
[----:B--2---:R-:W-:-:S04]  /*4530*/  @P1 IMAD.WIDE.U32 R16, R110, 0x10, R10 ;  /* 0x000000106e101825 */ /* 0x004fc800078e000a */
[----:B---3--:R-:W-:Y:S01]  /*4540*/  @P0 IMAD.WIDE.U32 R18, R110, 0x10, R8 ;  /* 0x000000106e120825 */ /* 0x008fe200078e0008 */
[----:B0-----:R-:W-:Y:S06]  /*4550*/  @!P0 BRA `(.L_x_27603) ;  /* 0x00000000002c8947 */ /* 0x001fec0003800000 */
        /* <DEDUP_REMOVED lines=11> */
.L_x_27603:
[----:B------:R1:W5:Y:S04]  /*4610*/  @P0 LDG.E.128 R36, desc[UR10][R18.64] ;  /* 0x0000000a12240981 */ /* 0x000368000c1e1d00 */
[----:B------:R1:W5:Y:S04]  /*4620*/  @P1 LDG.E.128 R32, desc[UR10][R16.64] ;  /* 0x0000000a10201981 */ /* 0x000368000c1e1d00 */
[----:B0-----:R1:W5:Y:S01]  /*4630*/  LDG.E.128 R8, desc[UR10][R14.64] ;  /* 0x0000000a0e087981 */ /* 0x001362000c1e1d00 */
[----:B------:R-:W-:Y:S05]  /*4640*/  @!P0 BRA `(.L_x_27604) ;  /* 0x00000024004c8947 */ /* 0x000fea0003800000 */
[----:B------:R-:W-:Y:S01]  /*4650*/  ISETP.NE.AND P2, PT, R24, 0x1, PT ;  /* 0x000000011800780c */ /* 0x000fe20003f45270 */
[----:B------:R-:W-:Y:S02]  /*4660*/  HFMA2 R7, -RZ, RZ, 0, 1.1920928955078125e-07 ;  /* 0x00000002ff077431 */ /* 0x000fe400000001ff */
[----:B------:R-:W-:Y:S02]  /*4670*/  IMAD.MOV.U32 R5, RZ, RZ, R6 ;  /* 0x000000ffff057224 */ /* 0x000fe400078e0006 */
[----:B-1----:R-:W-:-:S08]  /*4680*/  IMAD.MOV.U32 R14, RZ, RZ, R12 ;  /* 0x000000ffff0e7224 */ /* 0x002fd000078e000c */
        /* <DEDUP_REMOVED lines=11> */
.L_x_27606:
        /* <DEDUP_REMOVED lines=12> */
.L_x_27607:
        /* <DEDUP_REMOVED lines=42> */
.L_x_27605:
[----:B------:R-:W-:Y:S01]  /*4aa0*/  ISETP.NE.AND P3, PT, R7, 0x1, PT ;  /* 0x000000010700780c */ /* 0x000fe20003f65270 */
[----:B-----5:R-:W-:Y:S01]  /*4ab0*/  FMUL.FTZ R8, R8, UR5 ;  /* 0x0000000508087c20 */ /* 0x020fe20008410000 */
        /* <DEDUP_REMOVED lines=14> */
.L_x_27609:
        /* <DEDUP_REMOVED lines=12> */
.L_x_27610:
        /* <DEDUP_REMOVED lines=43> */
.L_x_27608:
        /* <DEDUP_REMOVED lines=14> */
.L_x_27612:
        /* <DEDUP_REMOVED lines=12> */
.L_x_27613:
        /* <DEDUP_REMOVED lines=43> */
.L_x_27611:
        /* <DEDUP_REMOVED lines=16> */
.L_x_27615:
        /* <DEDUP_REMOVED lines=12> */
.L_x_27616:
        /* <DEDUP_REMOVED lines=43> */
.L_x_27614:
        /* <DEDUP_REMOVED lines=14> */
.L_x_27618:
        /* <DEDUP_REMOVED lines=12> */
.L_x_27619:
        /* <DEDUP_REMOVED lines=43> */
.L_x_27617:
        /* <DEDUP_REMOVED lines=16> */
.L_x_27621:
        /* <DEDUP_REMOVED lines=12> */
.L_x_27622:
        /* <DEDUP_REMOVED lines=43> */
.L_x_27620:
        /* <DEDUP_REMOVED lines=14> */
.L_x_27624:
        /* <DEDUP_REMOVED lines=12> */
.L_x_27625:
        /* <DEDUP_REMOVED lines=43> */
.L_x_27623:
        /* <DEDUP_REMOVED lines=16> */
.L_x_27627:
        /* <DEDUP_REMOVED lines=14> */
.L_x_27628:
        /* <DEDUP_REMOVED lines=43> */
.L_x_27626:
[----:B------:R-:W-:Y:S01]  /*6970*/  FMUL.FTZ R17, R36, UR5 ;  /* 0x0000000524117c20 */ /* 0x000fe20008410000 */
[----:B------:R-:W-:Y:S01]  /*6980*/  FSETP.GTU.FTZ.AND P6, PT, R5, UR4, PT ;  /* 0x0000000405007c0b */ /* 0x000fe2000bfdc000 */
[----:B------:R-:W-:Y:S01]  /*6990*/  FMUL.FTZ R16, R37, UR5 ;  /* 0x0000000525107c20 */ /* 0x000fe20008410000 */
[----:B------:R-:W-:Y:S01]  /*69a0*/  I2FP.F32.U32 R5, R13 ;  /* 0x0000000d00057245 */ /* 0x000fe20000201000 */
[----:B------:R-:W-:Y:S01]  /*69b0*/  FMUL.FTZ R19, R38, UR5 ;  /* 0x0000000526137c20 */ /* 0x000fe20008410000 */
[----:B------:R-:W-:Y:S01]  /*69c0*/  FSEL R17, R17, RZ, !P6 ;  /* 0x000000ff11117208 */ /* 0x000fe20007000000 */
[----:B------:R-:W-:Y:S01]  /*69d0*/  FMUL.FTZ R27, R39, UR5 ;  /* 0x00000005271b7c20 */ /* 0x000fe20008410000 */
        /* <DEDUP_REMOVED lines=19> */
[----:B------:R-:W-:-:S02]  /*6b10*/  PRMT R5, R18, 0x7610, R5 ;  /* 0x0000761012057816 */ /* 0x000fc40000000005 */
[----:B------:R-:W-:Y:S01]  /*6b20*/  PRMT R7, R13, 0x7610, R7 ;  /* 0x000076100d077816 */ /* 0x000fe20000000007 */
[----:B------:R-:W-:Y:S01]  /*6b30*/  FADD.FTZ R27, R27, R12 ;  /* 0x0000000c1b1b7221 */ /* 0x000fe20000010000 */
[----:B------:R-:W-:Y:S01]  /*6b40*/  SEL R101, RZ, 0x1, P6 ;  /* 0x00000001ff657807 */ /* 0x000fe20003000000 */
[----:B------:R-:W-:Y:S02]  /*6b50*/  @P1 FADD.FTZ R24, R32, R24 ;  /* 0x0000001820181221 */ /* 0x000fe40000010000 */
[----:B------:R-:W-:Y:S01]  /*6b60*/  @P1 FADD.FTZ R27, R35, R27 ;  /* 0x0000001b231b1221 */ /* 0x000fe20000010000 */
[----:B------:R-:W-:Y:S06]  /*6b70*/  BRA `(.L_x_27629) ;  /* 0x0000001000a07947 */ /* 0x000fec0003800000 */
.L_x_27604:
        /* <DEDUP_REMOVED lines=15> */
.L_x_27631:
        /* <DEDUP_REMOVED lines=12> */
.L_x_27632:
        /* <DEDUP_REMOVED lines=43> */
.L_x_27630:
        /* <DEDUP_REMOVED lines=15> */
.L_x_27634:
        /* <DEDUP_REMOVED lines=12> */
.L_x_27635:
        /* <DEDUP_REMOVED lines=43> */
.L_x_27633:
        /* <DEDUP_REMOVED lines=15> */
.L_x_27637:
        /* <DEDUP_REMOVED lines=12> */
.L_x_27638:
        /* <DEDUP_REMOVED lines=43> */
.L_x_27636:
        /* <DEDUP_REMOVED lines=15> */
.L_x_27640:
        /* <DEDUP_REMOVED lines=12> */
.L_x_27641:
        /* <DEDUP_REMOVED lines=43> */
.L_x_27639:
        /* <DEDUP_REMOVED lines=16> */
.L_x_27629:
        /* <DEDUP_REMOVED lines=12> */
[----:B------:R-:W-:-:S05]  /*7ec0*/  IMAD.WIDE.U32 R8, R110, 0x4, R116 ;  /* 0x000000046e087825 */ /* 0x000fca00078e0074 */
        /* <DEDUP_REMOVED lines=15> */
.L_x_27642:
        /* <DEDUP_REMOVED lines=19> */
.L_x_27645:
        /* <DEDUP_REMOVED lines=12> */
.L_x_27646:
        /* <DEDUP_REMOVED lines=42> */
.L_x_27644:
        /* <DEDUP_REMOVED lines=16> */
.L_x_27648:
        /* <DEDUP_REMOVED lines=12> */
.L_x_27649:
        /* <DEDUP_REMOVED lines=43> */
.L_x_27647:
        /* <DEDUP_REMOVED lines=14> */
.L_x_27651:
        /* <DEDUP_REMOVED lines=12> */
.L_x_27652:
        /* <DEDUP_REMOVED lines=43> */
.L_x_27650:
        /* <DEDUP_REMOVED lines=16> */
.L_x_27654:
        /* <DEDUP_REMOVED lines=12> */
.L_x_27655:
        /* <DEDUP_REMOVED lines=43> */
.L_x_27653:
        /* <DEDUP_REMOVED lines=14> */
.L_x_27657:
        /* <DEDUP_REMOVED lines=12> */
.L_x_27658:
        /* <DEDUP_REMOVED lines=43> */
.L_x_27656:
        /* <DEDUP_REMOVED lines=16> */
.L_x_27660:
        /* <DEDUP_REMOVED lines=12> */
.L_x_27661:
        /* <DEDUP_REMOVED lines=43> */
.L_x_27659:
        /* <DEDUP_REMOVED lines=14> */
.L_x_27663:
        /* <DEDUP_REMOVED lines=12> */
.L_x_27664:
        /* <DEDUP_REMOVED lines=43> */
.L_x_27662:
[----:B------:R-:W-:Y:S01]  /*9e90*/  ISETP.NE.AND P6, PT, R17, 0x1, PT ;  /* 0x000000011100780c */ /* 0x000fe20003fc5270 */
[----:B------:R-:W-:Y:S01]  /*9ea0*/  FMUL.FTZ R11, R11, UR5 ;  /* 0x000000050b0b7c20 */ /* 0x000fe20008410000 */
[----:B------:R-:W-:Y:S01]  /*9eb0*/  I2FP.F32.U32 R13, R15 ;  /* 0x0000000f000d7245 */ /* 0x000fe20000201000 */
[----:B------:R-:W-:-:S04]  /*9ec0*/  IMAD.MOV.U32 R15, RZ, RZ, R6 ;  /* 0x000000ffff0f7224 */ /* 0x000fc800078e0006 */
        /* <DEDUP_REMOVED lines=12> */
.L_x_27666:
        /* <DEDUP_REMOVED lines=14> */
.L_x_27667:
        /* <DEDUP_REMOVED lines=43> */
.L_x_27665:
        /* <DEDUP_REMOVED lines=33> */
.L_x_27643:
        /* <DEDUP_REMOVED lines=15> */
.L_x_27670:
        /* <DEDUP_REMOVED lines=12> */
.L_x_27671:
        /* <DEDUP_REMOVED lines=40> */
[----:B------:R-:W-:Y:S02]  /*a960*/  MOV R6, R2 ;  /* 0x0000000200067202 */ /* 0x000fe40000000f00 */
[----:B------:R-:W-:Y:S01]  /*a970*/  LOP3.LUT R2, R12, UR38, R19, 0x96, !PT ;  /* 0x000000260c027c12 */ /* 0x000fe2000f8e9613 */
[----:B------:R-:W-:-:S07]  /*a980*/  IMAD.MOV.U32 R12, RZ, RZ, R18 ;  /* 0x000000ffff0c7224 */ /* 0x000fce00078e0012 */
.L_x_27669:
        /* <DEDUP_REMOVED lines=15> */
.L_x_27673:
        /* <DEDUP_REMOVED lines=12> */
.L_x_27674:
        /* <DEDUP_REMOVED lines=43> */
.L_x_27672:
        /* <DEDUP_REMOVED lines=15> */
.L_x_27676:
        /* <DEDUP_REMOVED lines=12> */
.L_x_27677:
        /* <DEDUP_REMOVED lines=43> */
.L_x_27675:
[----:B------:R-:W-:Y:S02]  /*b250*/  ISETP.NE.AND P5, PT, R15, 0x1, PT ;  /* 0x000000010f00780c */ /* 0x000fe40003fa5270 */
        /* <DEDUP_REMOVED lines=14> */
.L_x_27679:
        /* <DEDUP_REMOVED lines=12> */
.L_x_27680:
        /* <DEDUP_REMOVED lines=43> */
.L_x_27678:
        /* <DEDUP_REMOVED lines=16> */
.L_x_27668:
        /* <DEDUP_REMOVED lines=28> */
.L_x_27681:
[----:B------:R1:W5:Y:S04]  /*b970*/  @P0 LDG.E.128 R36, desc[UR10][R8.64] ;  /* 0x0000000a08240981 */ /* 0x000368000c1e1d00 */
[----:B------:R1:W5:Y:S04]  /*b980*/  @P1 LDG.E.128 R32, desc[UR10][R16.64] ;  /* 0x0000000a10201981 */ /* 0x000368000c1e1d00 */
[----:B------:R-:W5:Y:S01]  /*b990*/  LDG.E.128 R8, desc[UR10][R10.64] ;  /* 0x0000000a0a087981 */ /* 0x000f62000c1e1d00 */
        /* <DEDUP_REMOVED lines=16> */
.L_x_27684:
        /* <DEDUP_REMOVED lines=12> */
.L_x_27685:
        /* <DEDUP_REMOVED lines=40> */
[----:B------:R-:W-:-:S07]  /*bde0*/  LOP3.LUT R2, R2, UR38, R99, 0x96, !PT ;  /* 0x0000002602027c12 */ /* 0x000fce000f8e9663 */
.L_x_27683:
[----:B------:R-:W-:Y:S01]  /*bdf0*/  ISETP.NE.AND P3, PT, R14, 0x1, PT ;  /* 0x000000010e00780c */ /* 0x000fe20003f65270 */
[----:B------:R-:W-:Y:S01]  /*be00*/  IMAD.MOV.U32 R12, RZ, RZ, 0x2 ;  /* 0x00000002ff0c7424 */ /* 0x000fe200078e00ff */
[----:B------:R-:W-:Y:S01]  /*be10*/  I2FP.F32.U32 R5, R5 ;  /* 0x0000000500057245 */ /* 0x000fe20000201000 */
[----:B------:R-:W-:-:S04]  /*be20*/  IMAD.MOV.U32 R7, RZ, RZ, R6 ;  /* 0x000000ffff077224 */ /* 0x000fc800078e0006 */
[----:B------:R-:W-:-:S05]  /*be30*/  FFMA.FTZ R5, R5, R108, 1.1641532182693481445e-10 ;  /* 0x2f00000005057423 */ /* 0x000fca000001006c */
[----:B------:R-:W-:Y:S01]  /*be40*/  FSETP.LE.FTZ.AND P2, PT, R5, UR4, PT ;  /* 0x0000000405007c0b */ /* 0x000fe2000bf53000 */
[----:B-----5:R-:W-:Y:S01]  /*be50*/  FMUL.FTZ R5, R8, UR5 ;  /* 0x0000000508057c20 */ /* 0x020fe20008410000 */
        /* <DEDUP_REMOVED lines=9> */
.L_x_27687:
        /* <DEDUP_REMOVED lines=12> */
.L_x_27688:
        /* <DEDUP_REMOVED lines=43> */
.L_x_27686:
[----:B------:R-:W-:Y:S01]  /*c260*/  ISETP.NE.AND P3, PT, R12, 0x1, PT ;  /* 0x000000010c00780c */ /* 0x000fe20003f65270 */
[----:B------:R-:W-:Y:S01]  /*c270*/  HFMA2 R13, -RZ, RZ, 0, 1.1920928955078125e-07 ;  /* 0x00000002ff0d7431 */ /* 0x000fe200000001ff */
[----:B------:R-:W-:Y:S01]  /*c280*/  I2FP.F32.U32 R7, R7 ;  /* 0x0000000700077245 */ /* 0x000fe20000201000 */
[----:B-1----:R-:W-:-:S04]  /*c290*/  IMAD.MOV.U32 R8, RZ, RZ, R6 ;  /* 0x000000ffff087224 */ /* 0x002fc800078e0006 */
        /* <DEDUP_REMOVED lines=10> */
.L_x_27690:
        /* <DEDUP_REMOVED lines=12> */
.L_x_27691:
        /* <DEDUP_REMOVED lines=42> */
.L_x_27689:
        /* <DEDUP_REMOVED lines=16> */
.L_x_27693:
        /* <DEDUP_REMOVED lines=12> */
.L_x_27694:
        /* <DEDUP_REMOVED lines=42> */
.L_x_27692:
        /* <DEDUP_REMOVED lines=14> */
.L_x_27696:
        /* <DEDUP_REMOVED lines=12> */
.L_x_27697:
        /* <DEDUP_REMOVED lines=42> */
.L_x_27695:
        /* <DEDUP_REMOVED lines=16> */
.L_x_27699:
        /* <DEDUP_REMOVED lines=12> */
.L_x_27700:
        /* <DEDUP_REMOVED lines=43> */
.L_x_27698:
        /* <DEDUP_REMOVED lines=14> */
.L_x_27702:
        /* <DEDUP_REMOVED lines=12> */
.L_x_27703:
        /* <DEDUP_REMOVED lines=42> */
.L_x_27701:
        /* <DEDUP_REMOVED lines=16> */
.L_x_27705:
        /* <DEDUP_REMOVED lines=14> */
.L_x_27706:
        /* <DEDUP_REMOVED lines=42> */
.L_x_27704:
        /* <DEDUP_REMOVED lines=29> */
[----:B------:R-:W-:Y:S01]  /*de40*/  PRMT R5, R13, 0x7610, R5 ;  /* 0x000076100d057816 */ /* 0x000fe20000000005 */
[----:B------:R-:W-:Y:S01]  /*de50*/  @P1 FADD.FTZ R16, R32, R16 ;  /* 0x0000001020101221 */ /* 0x000fe20000010000 */
[----:B------:R-:W-:Y:S01]  /*de60*/  SEL R101, RZ, 0x1, P6 ;  /* 0x00000001ff657807 */ /* 0x000fe20003000000 */
[----:B------:R-:W-:Y:S01]  /*de70*/  @P1 FADD.FTZ R19, R35, R19 ;  /* 0x0000001323131221 */ /* 0x000fe20000010000 */
[----:B------:R-:W-:Y:S06]  /*de80*/  BRA `(.L_x_27707) ;  /* 0x00000010009c7947 */ /* 0x000fec0003800000 */
.L_x_27682:
        /* <DEDUP_REMOVED lines=15> */
.L_x_27709:
        /* <DEDUP_REMOVED lines=12> */
.L_x_27710:
[----:B-1----:R-:W-:Y:S01]  /*e040*/  IMAD.WIDE.U32 R16, R103, -0x326172a9, RZ ;  /* 0xcd9e8d5767107825 */ /* 0x002fe200078e00ff */
        /* <DEDUP_REMOVED lines=41> */
.L_x_27708:
        /* <DEDUP_REMOVED lines=15> */
.L_x_27712:
        /* <DEDUP_REMOVED lines=12> */
.L_x_27713:
[----:B------:R-:W-:Y:S01]  /*e490*/  IMAD.WIDE.U32 R12, R103, -0x326172a9, RZ ;  /* 0xcd9e8d57670c7825 */ /* 0x000fe200078e00ff */
[----:B------:R-:W-:-:S04]  /*e4a0*/  LOP3.LUT R14, R4, UR9, R3, 0x96, !PT ;  /* 0x00000009040e7c12 */ /* 0x000fc8000f8e9603 */
        /* <DEDUP_REMOVED lines=41> */
.L_x_27711:
        /* <DEDUP_REMOVED lines=15> */
.L_x_27715:
        /* <DEDUP_REMOVED lines=12> */
.L_x_27716:
        /* <DEDUP_REMOVED lines=43> */
.L_x_27714:
        /* <DEDUP_REMOVED lines=15> */
.L_x_27718:
        /* <DEDUP_REMOVED lines=12> */
.L_x_27719:
[----:B------:R-:W-:Y:S01]  /*ed50*/  IMAD.WIDE.U32 R12, R103, -0x326172a9, RZ ;  /* 0xcd9e8d57670c7825 */ /* 0x000fe200078e00ff */
[----:B------:R-:W-:-:S03]  /*ed60*/  LOP3.LUT R14, R4, UR9, R3, 0x96, !PT ;  /* 0x00000009040e7c12 */ /* 0x000fc6000f8e9603 */
        /* <DEDUP_REMOVED lines=41> */
.L_x_27717:
[----:B------:R-:W-:Y:S01]  /*f000*/  I2FP.F32.U32 R13, R13 ;  /* 0x0000000d000d7245 */ /* 0x000fe20000201000 */
[----:B-----5:R-:W-:Y:S01]  /*f010*/  FMUL.FTZ R10, R10, UR5 ;  /* 0x000000050a0a7c20 */ /* 0x020fe20008410000 */
[----:B-1----:R-:W-:Y:S01]  /*f020*/  FMUL.FTZ R8, R8, UR5 ;  /* 0x0000000508087c20 */ /* 0x002fe20008410000 */
        /* <DEDUP_REMOVED lines=13> */
.L_x_27707:
[----:B------:R-:W-:Y:S01]  /*f100*/  SEL R10, RZ, 0x1000000, !P5 ;  /* 0x01000000ff0a7807 */ /* 0x000fe20006800000 */
[----:B------:R-:W0:Y:S01]  /*f110*/  @P0 LDC.64 R12, c[0x0][0x398] ;  /* 0x0000e600ff0c0b82 */ /* 0x000e220000000a00 */
[----:B------:R-:W-:Y:S02]  /*f120*/  SEL R11, RZ, 0x10000, !P4 ;  /* 0x00010000ff0b7807 */ /* 0x000fe40006000000 */
[----:B------:R-:W-:Y:S02]  /*f130*/  SEL R14, RZ, 0x100, !P3 ;  /* 0x00000100ff0e7807 */ /* 0x000fe40005800000 */
[----:B------:R-:W-:Y:S02]  /*f140*/  IADD3 R113, PT, PT, R107, 0x400, RZ ;  /* 0x000004006b717810 */ /* 0x000fe40007ffe0ff */
[----:B------:R-:W-:Y:S01]  /*f150*/  IADD3 R10, PT, PT, R14, R10, R11 ;  /* 0x0000000a0e0a7210 */ /* 0x000fe20007ffe00b */
[----:B------:R-:W-:Y:S01]  /*f160*/  IMAD.WIDE.U32 R14, R112, 0x10, R118 ;  /* 0x00000010700e7825 */ /* 0x000fe200078e0076 */
[----:B------:R-:W-:Y:S01]  /*f170*/  SEL R11, RZ, 0x1, !P2 ;  /* 0x00000001ff0b7807 */ /* 0x000fe20005000000 */
[----:B------:R-:W1:Y:S03]  /*f180*/  @P1 LDC.64 R8, c[0x0][0x3a0] ;  /* 0x0000e800ff081b82 */ /* 0x000e660000000a00 */
[----:B------:R2:W-:Y:S01]  /*f190*/  STG.E.128 desc[UR10][R14.64], R16 ;  /* 0x000000100e007986 */ /* 0x0005e2000c101d0a */
[----:B------:R-:W-:-:S02]  /*f1a0*/  IMAD.IADD R105, R10, 0x1, R11 ;  /* 0x000000010a697824 */ /* 0x000fc400078e020b */
[----:B------:R-:W-:-:S05]  /*f1b0*/  IMAD.WIDE.U32 R10, R112, 0x4, R116 ;  /* 0x00000004700a7825 */ /* 0x000fca00078e0074 */
[----:B------:R3:W-:Y:S01]  /*f1c0*/  STG.E desc[UR10][R10.64], R105 ;  /* 0x000000690a007986 */ /* 0x0007e2000c10190a */
[----:B0-----:R-:W-:-:S04]  /*f1d0*/  @P0 IMAD.WIDE.U32 R12, R113, 0x10, R12 ;  /* 0x00000010710c0825 */ /* 0x001fc800078e000c */
[----:B--2---:R-:W-:-:S04]  /*f1e0*/  IMAD.WIDE.U32 R14, R113, 0x10, R96 ;  /* 0x00000010710e7825 */ /* 0x004fc800078e0060 */
[----:B-1----:R-:W-:Y:S01]  /*f1f0*/  @P1 IMAD.WIDE.U32 R8, R113, 0x10, R8 ;  /* 0x0000001071081825 */ /* 0x002fe200078e0008 */
[----:B---3--:R-:W-:Y:S06]  /*f200*/  @!P0 BRA `(.L_x_27720) ;  /* 0x00000000002c8947 */ /* 0x008fec0003800000 */
        /* <DEDUP_REMOVED lines=11> */
.L_x_27720:
        /* <DEDUP_REMOVED lines=19> */
.L_x_27723:
        /* <DEDUP_REMOVED lines=12> */
.L_x_27724:
        /* <DEDUP_REMOVED lines=43> */
.L_x_27722:
[----:B------:R-:W-:Y:S01]  /*f760*/  ISETP.NE.AND P3, PT, R7, 0x1, PT ;  /* 0x000000010700780c */ /* 0x000fe20003f65270 */
[----:B-1---5:R-:W-:Y:S01]  /*f770*/  FMUL.FTZ R8, R8, UR5 ;  /* 0x0000000508087c20 */ /* 0x022fe20008410000 */
        /* <DEDUP_REMOVED lines=14> */
.L_x_27726:
        /* <DEDUP_REMOVED lines=12> */
.L_x_27727:
        /* <DEDUP_REMOVED lines=43> */
.L_x_27725:
        /* <DEDUP_REMOVED lines=14> */
.L_x_27729:
        /* <DEDUP_REMOVED lines=12> */
.L_x_27730:
        /* <DEDUP_REMOVED lines=42> */
.L_x_27728:
        /* <DEDUP_REMOVED lines=16> */
.L_x_27732:
        /* <DEDUP_REMOVED lines=12> */
.L_x_27733:
        /* <DEDUP_REMOVED lines=42> */
.L_x_27731:
        /* <DEDUP_REMOVED lines=14> */
.L_x_27735:
        /* <DEDUP_REMOVED lines=12> */
.L_x_27736:
        /* <DEDUP_REMOVED lines=43> */
.L_x_27734:
        /* <DEDUP_REMOVED lines=16> */
.L_x_27738:
        /* <DEDUP_REMOVED lines=12> */
.L_x_27739:
        /* <DEDUP_REMOVED lines=43> */
.L_x_27737:
        /* <DEDUP_REMOVED lines=14> */
.L_x_27741:
        /* <DEDUP_REMOVED lines=12> */
.L_x_27742:
        /* <DEDUP_REMOVED lines=43> */
.L_x_27740:
        /* <DEDUP_REMOVED lines=16> */
.L_x_27744:
        /* <DEDUP_REMOVED lines=14> */
.L_x_27745:
        /* <DEDUP_REMOVED lines=43> */
.L_x_27743:
        /* <DEDUP_REMOVED lines=11> */
[----:B------:R-:W-:Y:S01]  /*116c0*/  SEL R7, RZ, 0x1, P6 ;  /* 0x00000001ff077807 */ /* 0x000fe20003000000 */
[----:B------:R-:W-:Y:S01]  /*116d0*/  FADD.FTZ R12, R15, R12 ;  /* 0x0000000c0f0c7221 */ /* 0x000fe20000010000 */
[----:B------:R-:W-:Y:S02]  /*116e0*/  FSETP.GTU.FTZ.AND P6, PT, R99, UR4, PT ;  /* 0x0000000463007c0b */ /* 0x000fe4000bfdc000 */
[----:B------:R-:W-:Y:S01]  /*116f0*/  FSEL R98, R98, RZ, P4 ;  /* 0x000000ff62627208 */ /* 0x000fe20002000000 */
[----:B------:R-:W-:Y:S01]  /*11700*/  @P1 FADD.FTZ R12, R32, R12 ;  /* 0x0000000c200c1221 */ /* 0x000fe20000010000 */
[----:B------:R-:W-:Y:S02]  /*11710*/  FSEL R11, R14, RZ, !P6 ;  /* 0x000000ff0e0b7208 */ /* 0x000fe40007000000 */
[----:B------:R-:W-:-:S02]  /*11720*/  SEL R101, RZ, 0x1, P6 ;  /* 0x00000001ff657807 */ /* 0x000fc40003000000 */
[----:B------:R-:W-:Y:S01]  /*11730*/  FSETP.GTU.FTZ.AND P6, PT, R13, UR4, PT ;  /* 0x000000040d007c0b */ /* 0x000fe2000bfdc000 */
[----:B------:R-:W-:Y:S01]  /*11740*/  FMUL.FTZ R13, R39, UR5 ;  /* 0x00000005270d7c20 */ /* 0x000fe20008410000 */
[----:B------:R-:W-:Y:S01]  /*11750*/  FSEL R9, R9, RZ, P3 ;  /* 0x000000ff09097208 */ /* 0x000fe20001800000 */
[----:B------:R-:W-:Y:S01]  /*11760*/  FADD.FTZ R14, R98, R11 ;  /* 0x0000000b620e7221 */ /* 0x000fe20000010000 */
[----:B------:R-:W-:Y:S02]  /*11770*/  FSEL R99, R100, RZ, P5 ;  /* 0x000000ff64637208 */ /* 0x000fe40002800000 */
[----:B------:R-:W-:Y:S01]  /*11780*/  FSEL R8, R13, RZ, !P6 ;  /* 0x000000ff0d087208 */ /* 0x000fe20007000000 */
[----:B------:R-:W-:Y:S01]  /*11790*/  FADD.FTZ R13, R9, R10 ;  /* 0x0000000a090d7221 */ /* 0x000fe20000010000 */
[----:B------:R-:W-:Y:S01]  /*117a0*/  PRMT R100, R101, 0x7610, R100 ;  /* 0x0000761065647816 */ /* 0x000fe20000000064 */
[----:B------:R-:W-:Y:S01]  /*117b0*/  @P1 FADD.FTZ R14, R34, R14 ;  /* 0x0000000e220e1221 */ /* 0x000fe20000010000 */
[----:B------:R-:W-:Y:S01]  /*117c0*/  SEL R101, RZ, 0x1, P6 ;  /* 0x00000001ff657807 */ /* 0x000fe20003000000 */
[----:B------:R-:W-:Y:S01]  /*117d0*/  FADD.FTZ R15, R8, R99 ;  /* 0x00000063080f7221 */ /* 0x000fe20000010000 */
[----:B------:R-:W-:-:S03]  /*117e0*/  @P1 FADD.FTZ R13, R33, R13 ;  /* 0x0000000d210d1221 */ /* 0x000fc60000010000 */
[----:B------:R-:W-:Y:S01]  /*117f0*/  @P1 FADD.FTZ R15, R35, R15 ;  /* 0x0000000f230f1221 */ /* 0x000fe20000010000 */
[----:B------:R-:W-:Y:S06]  /*11800*/  BRA `(.L_x_27746) ;  /* 0x0000001000a07947 */ /* 0x000fec0003800000 */
.L_x_27721:
        /* <DEDUP_REMOVED lines=15> */
.L_x_27748:
        /* <DEDUP_REMOVED lines=12> */
.L_x_27749:
        /* <DEDUP_REMOVED lines=43> */
.L_x_27747:
        /* <DEDUP_REMOVED lines=15> */
.L_x_27751:
        /* <DEDUP_REMOVED lines=12> */
.L_x_27752:
        /* <DEDUP_REMOVED lines=43> */
.L_x_27750:
        /* <DEDUP_REMOVED lines=15> */
.L_x_27754:
        /* <DEDUP_REMOVED lines=12> */
.L_x_27755:
        /* <DEDUP_REMOVED lines=43> */
.L_x_27753:
        /* <DEDUP_REMOVED lines=15> */
.L_x_27757:
        /* <DEDUP_REMOVED lines=12> */
.L_x_27758:
        /* <DEDUP_REMOVED lines=43> */
.L_x_27756:
        /* <DEDUP_REMOVED lines=16> */
.L_x_27746:
[----:B------:R-:W-:Y:S01]  /*12a90*/  SEL R10, RZ, 0x1000000, !P5 ;  /* 0x01000000ff0a7807 */ /* 0x000fe20006800000 */
[----:B------:R-:W-:Y:S01]  /*12aa0*/  IMAD.WIDE.U32 R8, R113, 0x10, R118 ;  /* 0x0000001071087825 */ /* 0x000fe200078e0076 */
[----:B------:R-:W-:Y:S01]  /*12ab0*/  SEL R11, RZ, 0x10000, !P4 ;  /* 0x00010000ff0b7807 */ /* 0x000fe20006000000 */
[----:B------:R-:W0:Y:S01]  /*12ac0*/  @P0 LDC.64 R98, c[0x0][0x398] ;  /* 0x0000e600ff620b82 */ /* 0x000e220000000a00 */
[----:B------:R-:W-:Y:S01]  /*12ad0*/  SEL R104, RZ, 0x100, !P3 ;  /* 0x00000100ff687807 */ /* 0x000fe20005800000 */
[----:B------:R-:W-:Y:S01]  /*12ae0*/  VIADD R114, R107, 0x500 ;  /* 0x000005006b727836 */ /* 0x000fe20000000000 */
[----:B------:R1:W-:Y:S02]  /*12af0*/  STG.E.128 desc[UR10][R8.64], R12 ;  /* 0x0000000c08007986 */ /* 0x0003e4000c101d0a */
[----:B------:R-:W-:Y:S02]  /*12b00*/  IADD3 R10, PT, PT, R104, R10, R11 ;  /* 0x0000000a680a7210 */ /* 0x000fe40007ffe00b */
[----:B------:R-:W-:-:S04]  /*12b10*/  SEL R11, RZ, 0x1, !P2 ;  /* 0x00000001ff0b7807 */ /* 0x000fc80005000000 */
[----:B------:R-:W-:Y:S01]  /*12b20*/  IADD3 R111, PT, PT, R10, R11, RZ ;  /* 0x0000000b0a6f7210 */ /* 0x000fe20007ffe0ff */
        /* <DEDUP_REMOVED lines=16> */
.L_x_27759:
[C---:B-1----:R-:W-:Y:S01]  /*12c30*/  @P1 IMAD.WIDE.U32 R8, R114.reuse, 0x10, R8 ;  /* 0x0000001072081825 */ /* 0x042fe200078e0008 */
[----:B------:R1:W5:Y:S03]  /*12c40*/  @P0 LDG.E.128 R36, desc[UR10][R98.64] ;  /* 0x0000000a62240981 */ /* 0x000366000c1e1d00 */
[----:B0-----:R-:W-:Y:S01]  /*12c50*/  IMAD.WIDE.U32 R10, R114, 0x10, R96 ;  /* 0x00000010720a7825 */ /* 0x001fe200078e0060 */
[----:B------:R1:W5:Y:S05]  /*12c60*/  @P1 LDG.E.128 R32, desc[UR10][R8.64] ;  /* 0x0000000a08201981 */ /* 0x00036a000c1e1d00 */
[----:B------:R-:W5:Y:S01]  /*12c70*/  LDG.E.128 R8, desc[UR10][R10.64] ;  /* 0x0000000a0a087981 */ /* 0x000f62000c1e1d00 */
[----:B-1----:R-:W-:Y:S05]  /*12c80*/  @!P0 BRA `(.L_x_27760) ;  /* 0x0000002400448947 */ /* 0x002fea0003800000 */
        /* <DEDUP_REMOVED lines=15> */
.L_x_27762:
        /* <DEDUP_REMOVED lines=12> */
.L_x_27763:
        /* <DEDUP_REMOVED lines=42> */
.L_x_27761:
        /* <DEDUP_REMOVED lines=16> */
.L_x_27765:
        /* <DEDUP_REMOVED lines=12> */
.L_x_27766:
        /* <DEDUP_REMOVED lines=42> */
.L_x_27764:
        /* <DEDUP_REMOVED lines=14> */
.L_x_27768:
        /* <DEDUP_REMOVED lines=12> */
.L_x_27769:
        /* <DEDUP_REMOVED lines=42> */
.L_x_27767:
[----:B------:R-:W-:Y:S02]  /*13980*/  ISETP.NE.AND P4, PT, R100, 0x1, PT ;  /* 0x000000016400780c */ /* 0x000fe40003f85270 */
[----:B------:R-:W-:Y:S01]  /*13990*/  I2FP.F32.U32 R7, R8 ;  /* 0x0000000800077245 */ /* 0x000fe20000201000 */
[----:B------:R-:W-:-:S04]  /*139a0*/  HFMA2 R8, -RZ, RZ, 0, 1.1920928955078125e-07 ;  /* 0x00000002ff087431 */ /* 0x000fc800000001ff */
[----:B------:R-:W-:-:S05]  /*139b0*/  FFMA.FTZ R7, R7, R108, 1.1641532182693481445e-10 ;  /* 0x2f00000007077423 */ /* 0x000fca000001006c */
[----:B------:R-:W-:Y:S01]  /*139c0*/  FSETP.LE.FTZ.AND P3, PT, R7, UR4, PT ;  /* 0x0000000407007c0b */ /* 0x000fe2000bf73000 */
[----:B------:R-:W-:Y:S01]  /*139d0*/  FMUL.FTZ R7, R9, UR5 ;  /* 0x0000000509077c20 */ /* 0x000fe20008410000 */
[----:B------:R-:W-:Y:S01]  /*139e0*/  IMAD.MOV.U32 R9, RZ, RZ, R6 ;  /* 0x000000ffff097224 */ /* 0x000fe200078e0006 */
        /* <DEDUP_REMOVED lines=9> */
.L_x_27771:
        /* <DEDUP_REMOVED lines=12> */
.L_x_27772:
        /* <DEDUP_REMOVED lines=43> */
.L_x_27770:
        /* <DEDUP_REMOVED lines=14> */
.L_x_27774:
        /* <DEDUP_REMOVED lines=12> */
.L_x_27775:
        /* <DEDUP_REMOVED lines=39> */
[----:B------:R-:W-:Y:S02]  /*14200*/  MOV R6, R100 ;  /* 0x0000006400067202 */ /* 0x000fe40000000f00 */
[----:B------:R-:W-:Y:S01]  /*14210*/  LOP3.LUT R2, R2, UR38, R9, 0x96, !PT ;  /* 0x0000002602027c12 */ /* 0x000fe2000f8e9609 */
[----:B------:R-:W-:Y:S02]  /*14220*/  IMAD.MOV.U32 R9, RZ, RZ, R104 ;  /* 0x000000ffff097224 */ /* 0x000fe400078e0068 */
[----:B------:R-:W-:-:S07]  /*14230*/  IMAD.MOV.U32 R104, RZ, RZ, R8 ;  /* 0x000000ffff687224 */ /* 0x000fce00078e0008 */
.L_x_27773:
        /* <DEDUP_REMOVED lines=16> */
.L_x_27777:
        /* <DEDUP_REMOVED lines=12> */
.L_x_27778:
        /* <DEDUP_REMOVED lines=43> */
.L_x_27776:
        /* <DEDUP_REMOVED lines=14> */
.L_x_27780:
        /* <DEDUP_REMOVED lines=12> */
.L_x_27781:
        /* <DEDUP_REMOVED lines=43> */
.L_x_27779:
        /* <DEDUP_REMOVED lines=16> */
.L_x_27783:
        /* <DEDUP_REMOVED lines=14> */
.L_x_27784:
        /* <DEDUP_REMOVED lines=40> */
[----:B------:R-:W-:-:S05]  /*14f60*/  IMAD.WIDE.U32 R8, R11, -0x2daee0ad, RZ ;  /* 0xd2511f530b087825 */ /* 0x000fca00078e00ff */
[----:B------:R-:W-:Y:S02]  /*14f70*/  LOP3.LUT R2, R2, UR38, R9, 0x96, !PT ;  /* 0x0000002602027c12 */ /* 0x000fe4000f8e9609 */
[----:B------:R-:W-:-:S07]  /*14f80*/  MOV R104, R8 ;  /* 0x0000000800687202 */ /* 0x000fce0000000f00 */
.L_x_27782:
[----:B------:R-:W-:Y:S01]  /*14f90*/  FMUL.FTZ R8, R36, UR5 ;  /* 0x0000000524087c20 */ /* 0x000fe20008410000 */
[----:B------:R-:W-:Y:S01]  /*14fa0*/  FSETP.GTU.FTZ.AND P6, PT, R98, UR4, PT ;  /* 0x0000000462007c0b */ /* 0x000fe2000bfdc000 */
[----:B------:R-:W-:Y:S01]  /*14fb0*/  FMUL.FTZ R9, R37, UR5 ;  /* 0x0000000525097c20 */ /* 0x000fe20008410000 */
[----:B------:R-:W-:Y:S02]  /*14fc0*/  I2FP.F32.U32 R11, R10 ;  /* 0x0000000a000b7245 */ /* 0x000fe40000201000 */
[----:B------:R-:W-:Y:S02]  /*14fd0*/  FSEL R8, R8, RZ, !P6 ;  /* 0x000000ff08087208 */ /* 0x000fe40007000000 */
[----:B------:R-:W-:Y:S02]  /*14fe0*/  SEL R111, RZ, 0x1, P6 ;  /* 0x00000001ff6f7807 */ /* 0x000fe40003000000 */
[----:B------:R-:W-:Y:S01]  /*14ff0*/  FSETP.GTU.FTZ.AND P6, PT, R99, UR4, PT ;  /* 0x0000000463007c0b */ /* 0x000fe2000bfdc000 */
[----:B------:R-:W-:Y:S01]  /*15000*/  FFMA.FTZ R99, R11, R108, 1.1641532182693481445e-10 ;  /* 0x2f0000000b637423 */ /* 0x000fe2000001006c */
[----:B------:R-:W-:-:S02]  /*15010*/  FSEL R10, R100, RZ, P4 ;  /* 0x000000ff640a7208 */ /* 0x000fc40002000000 */
[----:B------:R-:W-:Y:S02]  /*15020*/  FSEL R9, R9, RZ, !P6 ;  /* 0x000000ff09097208 */ /* 0x000fe40007000000 */
[----:B------:R-:W-:Y:S02]  /*15030*/  SEL R98, RZ, 0x1, P6 ;  /* 0x00000001ff627807 */ /* 0x000fe40003000000 */
[----:B------:R-:W-:Y:S01]  /*15040*/  FSETP.GTU.FTZ.AND P6, PT, R101, UR4, PT ;  /* 0x0000000465007c0b */ /* 0x000fe2000bfdc000 */
[----:B------:R-:W-:Y:S01]  /*15050*/  FMUL.FTZ R101, R38, UR5 ;  /* 0x0000000526657c20 */ /* 0x000fe20008410000 */
[----:B------:R-:W-:Y:S02]  /*15060*/  FSEL R120, R7, RZ, P3 ;  /* 0x000000ff07787208 */ /* 0x000fe40001800000 */
[----:B------:R-:W-:Y:S02]  /*15070*/  SEL R100, RZ, 0x1, P6 ;  /* 0x00000001ff647807 */ /* 0x000fe40003000000 */
[----:B------:R-:W-:Y:S01]  /*15080*/  FSEL R11, R101, RZ, !P6 ;  /* 0x000000ff650b7208 */ /* 0x000fe20007000000 */
[----:B------:R-:W-:Y:S01]  /*15090*/  FADD.FTZ R9, R120, R9 ;  /* 0x0000000978097221 */ /* 0x000fe20000010000 */
[----:B------:R-:W-:-:S02]  /*150a0*/  FSETP.GTU.FTZ.AND P6, PT, R99, UR4, PT ;  /* 0x0000000463007c0b */ /* 0x000fc4000bfdc000 */
[----:B------:R-:W-:Y:S01]  /*150b0*/  FSEL R5, R5, RZ, P2 ;  /* 0x000000ff05057208 */ /* 0x000fe20001000000 */
[----:B------:R-:W-:Y:S01]  /*150c0*/  FADD.FTZ R10, R10, R11 ;  /* 0x0000000b0a0a7221 */ /* 0x000fe20000010000 */
[----:B------:R-:W-:Y:S01]  /*150d0*/  FMUL.FTZ R11, R39, UR5 ;  /* 0x00000005270b7c20 */ /* 0x000fe20008410000 */
[----:B------:R-:W-:Y:S01]  /*150e0*/  FSEL R122, R105, RZ, P5 ;  /* 0x000000ff697a7208 */ /* 0x000fe20002800000 */
[----:B------:R-:W-:Y:S01]  /*150f0*/  @P1 FADD.FTZ R9, R33, R9 ;  /* 0x0000000921091221 */ /* 0x000fe20000010000 */
[----:B------:R-:W-:Y:S01]  /*15100*/  FADD.FTZ R8, R5, R8 ;  /* 0x0000000805087221 */ /* 0x000fe20000010000 */
[----:B------:R-:W-:Y:S01]  /*15110*/  PRMT R5, R111, 0x7610, R5 ;  /* 0x000076106f057816 */ /* 0x000fe20000000005 */
[----:B------:R-:W-:Y:S01]  /*15120*/  @P1 FADD.FTZ R10, R34, R10 ;  /* 0x0000000a220a1221 */ /* 0x000fe20000010000 */
[----:B------:R-:W-:Y:S01]  /*15130*/  FSEL R11, R11, RZ, !P6 ;  /* 0x000000ff0b0b7208 */ /* 0x000fe20007000000 */
[----:B------:R-:W-:Y:S01]  /*15140*/  @P1 FADD.FTZ R8, R32, R8 ;  /* 0x0000000820081221 */ /* 0x000fe20000010000 */
[----:B------:R-:W-:-:S02]  /*15150*/  PRMT R7, R98, 0x7610, R7 ;  /* 0x0000761062077816 */ /* 0x000fc40000000007 */
[----:B------:R-:W-:Y:S01]  /*15160*/  SEL R101, RZ, 0x1, P6 ;  /* 0x00000001ff657807 */ /* 0x000fe20003000000 */
[----:B------:R-:W-:-:S04]  /*15170*/  FADD.FTZ R11, R11, R122 ;  /* 0x0000007a0b0b7221 */ /* 0x000fc80000010000 */
[----:B------:R-:W-:Y:S01]  /*15180*/  @P1 FADD.FTZ R11, R35, R11 ;  /* 0x0000000b230b1221 */ /* 0x000fe20000010000 */
[----:B------:R-:W-:Y:S06]  /*15190*/  BRA `(.L_x_27785) ;  /* 0x0000001000a07947 */ /* 0x000fec0003800000 */
.L_x_27760:
        /* <DEDUP_REMOVED lines=15> */
.L_x_27787:
        /* <DEDUP_REMOVED lines=12> */
.L_x_27788:
        /* <DEDUP_REMOVED lines=43> */
.L_x_27786:
        /* <DEDUP_REMOVED lines=15> */
.L_x_27790:
        /* <DEDUP_REMOVED lines=12> */
.L_x_27791:
        /* <DEDUP_REMOVED lines=43> */
.L_x_27789:
        /* <DEDUP_REMOVED lines=15> */
.L_x_27793:
        /* <DEDUP_REMOVED lines=12> */
.L_x_27794:
        /* <DEDUP_REMOVED lines=43> */
.L_x_27792:
        /* <DEDUP_REMOVED lines=15> */
.L_x_27796:
        /* <DEDUP_REMOVED lines=12> */
.L_x_27797:
        /* <DEDUP_REMOVED lines=43> */
.L_x_27795:
        /* <DEDUP_REMOVED lines=16> */
.L_x_27785:
[----:B------:R-:W-:Y:S01]  /*16420*/  SEL R105, RZ, 0x1000000, !P5 ;  /* 0x01000000ff697807 */ /* 0x000fe20006800000 */
[----:B------:R-:W-:Y:S01]  /*16430*/  IMAD.WIDE.U32 R98, R114, 0x10, R118 ;  /* 0x0000001072627825 */ /* 0x000fe200078e0076 */
[----:B------:R-:W-:Y:S02]  /*16440*/  SEL R120, RZ, 0x10000, !P4 ;  /* 0x00010000ff787807 */ /* 0x000fe40006000000 */
[----:B------:R-:W-:Y:S02]  /*16450*/  SEL R111, RZ, 0x100, !P3 ;  /* 0x00000100ff6f7807 */ /* 0x000fe40005800000 */
[----:B------:R-:W-:Y:S01]  /*16460*/  SEL R122, RZ, 0x1, !P2 ;  /* 0x00000001ff7a7807 */ /* 0x000fe20005000000 */
[----:B------:R0:W-:Y:S01]  /*16470*/  STG.E.128 desc[UR10][R98.64], R8 ;  /* 0x0000000862007986 */ /* 0x0001e2000c101d0a */
[----:B------:R-:W-:Y:S02]  /*16480*/  IADD3 R105, PT, PT, R111, R105, R120 ;  /* 0x000000696f697210 */ /* 0x000fe40007ffe078 */
[----:B------:R-:W1:Y:S03]  /*16490*/  @P0 LDC.64 R120, c[0x0][0x398] ;  /* 0x0000e600ff780b82 */ /* 0x000e660000000a00 */
[----:B------:R-:W-:-:S02]  /*164a0*/  IMAD.IADD R105, R105, 0x1, R122 ;  /* 0x0000000169697824 */ /* 0x000fc400078e027a */
[----:B0-----:R-:W-:-:S05]  /*164b0*/  IMAD.WIDE.U32 R98, R114, 0x4, R116 ;  /* 0x0000000472627825 */ /* 0x001fca00078e0074 */
[----:B------:R0:W-:Y:S01]  /*164c0*/  STG.E desc[UR10][R98.64], R105 ;  /* 0x0000006962007986 */ /* 0x0001e2000c10190a */
[----:B------:R-:W-:Y:S05]  /*164d0*/  @!P0 BRA `(.L_x_27798) ;  /* 0x00000000002c8947 */ /* 0x000fea0003800000 */
[----:B0-----:R-:W0:Y:S01]  /*164e0*/  LDC.64 R98, c[0x0][0x3b8] ;  /* 0x0000ee00ff627b82 */ /* 0x001e220000000a00 */
[----:B------:R-:W-:-:S04]  /*164f0*/  SHF.L.U32 R105, R100, 0x10, RZ ;  /* 0x0000001064697819 */ /* 0x000fc800000006ff */
[----:B------:R-:W-:Y:S02]  /*16500*/  LOP3.LUT R122, R105, 0xff0000, RZ, 0xc0, !PT ;  /* 0x00ff0000697a7812 */ /* 0x000fe400078ec0ff */
        /* <DEDUP_REMOVED lines=8> */
.L_x_27798:
[----:B0-2---:R-:W0:Y:S01]  /*16590*/  @P1 LDC.64 R98, c[0x0][0x3a0] ;  /* 0x0000e800ff621b82 */ /* 0x005e220000000a00 */
[----:B------:R-:W-:-:S05]  /*165a0*/  IADD3 R115, PT, PT, R107, 0x600, RZ ;  /* 0x000006006b737810 */ /* 0x000fca0007ffe0ff */
        /* <DEDUP_REMOVED lines=22> */
.L_x_27801:
        /* <DEDUP_REMOVED lines=12> */
.L_x_27802:
        /* <DEDUP_REMOVED lines=42> */
.L_x_27800:
[----:B------:R-:W-:Y:S01]  /*16a70*/  ISETP.NE.AND P3, PT, R100, 0x1, PT ;  /* 0x000000016400780c */ /* 0x000fe20003f65270 */
[----:B------:R-:W-:Y:S01]  /*16a80*/  IMAD.MOV.U32 R7, RZ, RZ, R6 ;  /* 0x000000ffff077224 */ /* 0x000fe200078e0006 */
[----:B------:R-:W-:-:S05]  /*16a90*/  I2FP.F32.U32 R5, R5 ;  /* 0x0000000500057245 */ /* 0x000fca0000201000 */
[----:B------:R-:W-:-:S05]  /*16aa0*/  FFMA.FTZ R5, R5, R108, 1.1641532182693481445e-10 ;  /* 0x2f00000005057423 */ /* 0x000fca000001006c */
[----:B------:R-:W-:Y:S01]  /*16ab0*/  FSETP.LE.FTZ.AND P2, PT, R5, UR4, PT ;  /* 0x0000000405007c0b */ /* 0x000fe2000bf53000 */
[----:B-----5:R-:W-:Y:S01]  /*16ac0*/  FMUL.FTZ R5, R96, UR5 ;  /* 0x0000000560057c20 */ /* 0x020fe20008410000 */
[----:B------:R-:W-:Y:S01]  /*16ad0*/  HFMA2 R96, -RZ, RZ, 0, 1.1920928955078125e-07 ;  /* 0x00000002ff607431 */ /* 0x000fe200000001ff */
[----:B------:R-:W-:Y:S10]  /*16ae0*/  @!P3 BRA `(.L_x_27803) ;  /* 0x0000000000f8b947 */ /* 0x000ff40003800000 */
        /* <DEDUP_REMOVED lines=8> */
.L_x_27804:
        /* <DEDUP_REMOVED lines=12> */
.L_x_27805:
        /* <DEDUP_REMOVED lines=42> */
.L_x_27803:
[----:B------:R-:W-:Y:S02]  /*16ed0*/  ISETP.NE.AND P3, PT, R96, 0x1, PT ;  /* 0x000000016000780c */ /* 0x000fe40003f65270 */
[----:B------:R-:W-:Y:S02]  /*16ee0*/  I2FP.F32.U32 R7, R7 ;  /* 0x0000000700077245 */ /* 0x000fe40000201000 */
[----:B------:R-:W-:-:S03]  /*16ef0*/  MOV R101, 0x2 ;  /* 0x0000000200657802 */ /* 0x000fc60000000f00 */
[----:B------:R-:W-:Y:S01]  /*16f00*/  FFMA.FTZ R100, R7, R108, 1.1641532182693481445e-10 ;  /* 0x2f00000007647423 */ /* 0x000fe2000001006c */
[----:B------:R-:W-:-:S05]  /*16f10*/  IMAD.MOV.U32 R7, RZ, RZ, R6 ;  /* 0x000000ffff077224 */ /* 0x000fca00078e0006 */
        /* <DEDUP_REMOVED lines=9> */
.L_x_27807:
        /* <DEDUP_REMOVED lines=12> */
.L_x_27808:
        /* <DEDUP_REMOVED lines=42> */
.L_x_27806:
[----:B------:R-:W-:Y:S01]  /*17310*/  ISETP.NE.AND P4, PT, R101, 0x1, PT ;  /* 0x000000016500780c */ /* 0x000fe20003f85270 */
[----:B------:R-:W-:Y:S01]  /*17320*/  HFMA2 R96, -RZ, RZ, 0, 1.1920928955078125e-07 ;  /* 0x00000002ff607431 */ /* 0x000fe200000001ff */
[----:B------:R-:W-:-:S05]  /*17330*/  I2FP.F32.U32 R7, R7 ;  /* 0x0000000700077245 */ /* 0x000fca0000201000 */
        /* <DEDUP_REMOVED lines=13> */
.L_x_27810:
        /* <DEDUP_REMOVED lines=12> */
.L_x_27811:
        /* <DEDUP_REMOVED lines=43> */
.L_x_27809:
        /* <DEDUP_REMOVED lines=14> */
.L_x_27813:
        /* <DEDUP_REMOVED lines=12> */
.L_x_27814:
        /* <DEDUP_REMOVED lines=43> */
.L_x_27812:
        /* <DEDUP_REMOVED lines=16> */
.L_x_27816:
        /* <DEDUP_REMOVED lines=12> */
.L_x_27817:
        /* <DEDUP_REMOVED lines=43> */
.L_x_27815:
        /* <DEDUP_REMOVED lines=14> */
.L_x_27819:
        /* <DEDUP_REMOVED lines=12> */
.L_x_27820:
        /* <DEDUP_REMOVED lines=43> */
.L_x_27818:
        /* <DEDUP_REMOVED lines=16> */
.L_x_27822:
        /* <DEDUP_REMOVED lines=14> */
.L_x_27823:
        /* <DEDUP_REMOVED lines=43> */
.L_x_27821:
[----:B------:R-:W-:Y:S01]  /*18920*/  FMUL.FTZ R96, R36, UR5 ;  /* 0x0000000524607c20 */ /* 0x000fe20008410000 */
[----:B------:R-:W-:Y:S02]  /*18930*/  FSETP.GTU.FTZ.AND P6, PT, R100, UR4, PT ;  /* 0x0000000464007c0b */ /* 0x000fe4000bfdc000 */
[----:B------:R-:W-:Y:S02]  /*18940*/  I2FP.F32.U32 R111, R97 ;  /* 0x00000061006f7245 */ /* 0x000fe40000201000 */
[----:B------:R-:W-:Y:S02]  /*18950*/  FSEL R96, R96, RZ, !P6 ;  /* 0x000000ff60607208 */ /* 0x000fe40007000000 */
[----:B------:R-:W-:Y:S01]  /*18960*/  SEL R100, RZ, 0x1, P6 ;  /* 0x00000001ff647807 */ /* 0x000fe20003000000 */
[----:B------:R-:W-:Y:S01]  /*18970*/  FFMA.FTZ R111, R111, R108, 1.1641532182693481445e-10 ;  /* 0x2f0000006f6f7423 */ /* 0x000fe2000001006c */
[----:B------:R-:W-:Y:S01]  /*18980*/  FSETP.GTU.FTZ.AND P6, PT, R101, UR4, PT ;  /* 0x0000000465007c0b */ /* 0x000fe2000bfdc000 */
[----:B------:R-:W-:Y:S01]  /*18990*/  FMUL.FTZ R101, R37, UR5 ;  /* 0x0000000525657c20 */ /* 0x000fe20008410000 */
[----:B------:R-:W-:-:S02]  /*189a0*/  FSEL R98, R98, RZ, P4 ;  /* 0x000000ff62627208 */ /* 0x000fc40002000000 */
[----:B------:R-:W-:Y:S02]  /*189b0*/  FSEL R122, R99, RZ, P5 ;  /* 0x000000ff637a7208 */ /* 0x000fe40002800000 */
[----:B------:R-:W-:Y:S02]  /*189c0*/  FSEL R97, R101, RZ, !P6 ;  /* 0x000000ff65617208 */ /* 0x000fe40007000000 */
[----:B------:R-:W-:Y:S02]  /*189d0*/  SEL R101, RZ, 0x1, P6 ;  /* 0x00000001ff657807 */ /* 0x000fe40003000000 */
[----:B------:R-:W-:Y:S01]  /*189e0*/  FSETP.GTU.FTZ.AND P6, PT, R109, UR4, PT ;  /* 0x000000046d007c0b */ /* 0x000fe2000bfdc000 */
[----:B------:R-:W-:Y:S01]  /*189f0*/  FMUL.FTZ R109, R38, UR5 ;  /* 0x00000005266d7c20 */ /* 0x000fe20008410000 */
[----:B------:R-:W-:Y:S02]  /*18a00*/  FSEL R120, R7, RZ, P3 ;  /* 0x000000ff07787208 */ /* 0x000fe40001800000 */
[----:B------:R-:W-:-:S02]  /*18a10*/  SEL R108, RZ, 0x1, P6 ;  /* 0x00000001ff6c7807 */ /* 0x000fc40003000000 */
[----:B------:R-:W-:Y:S01]  /*18a20*/  FSEL R109, R109, RZ, !P6 ;  /* 0x000000ff6d6d7208 */ /* 0x000fe20007000000 */
[----:B------:R-:W-:Y:S01]  /*18a30*/  FADD.FTZ R97, R120, R97 ;  /* 0x0000006178617221 */ /* 0x000fe20000010000 */
[----:B------:R-:W-:Y:S02]  /*18a40*/  FSETP.GTU.FTZ.AND P6, PT, R111, UR4, PT ;  /* 0x000000046f007c0b */ /* 0x000fe4000bfdc000 */
[----:B------:R-:W-:Y:S01]  /*18a50*/  FSEL R5, R5, RZ, P2 ;  /* 0x000000ff05057208 */ /* 0x000fe20001000000 */
[----:B------:R-:W-:Y:S01]  /*18a60*/  FADD.FTZ R98, R98, R109 ;  /* 0x0000006d62627221 */ /* 0x000fe20000010000 */
[----:B------:R-:W-:Y:S01]  /*18a70*/  FMUL.FTZ R109, R39, UR5 ;  /* 0x00000005276d7c20 */ /* 0x000fe20008410000 */
[----:B------:R-:W-:Y:S01]  /*18a80*/  PRMT R7, R101, 0x7610, R7 ;  /* 0x0000761065077816 */ /* 0x000fe20000000007 */
        /* <DEDUP_REMOVED lines=11> */
.L_x_27799:
        /* <DEDUP_REMOVED lines=15> */
.L_x_27826:
        /* <DEDUP_REMOVED lines=12> */
.L_x_27827:
        /* <DEDUP_REMOVED lines=39> */
[----:B------:R-:W-:-:S03]  /*18f60*/  IMAD.WIDE.U32 R120, R105, -0x2daee0ad, RZ ;  /* 0xd2511f5369787825 */ /* 0x000fc600078e00ff */
[----:B------:R-:W-:Y:S01]  /*18f70*/  MOV R105, R120 ;  /* 0x0000007800697202 */ /* 0x000fe20000000f00 */
[----:B------:R-:W-:Y:S01]  /*18f80*/  HFMA2 R120, -RZ, RZ, 0, 0 ;  /* 0x00000000ff787431 */ /* 0x000fe200000001ff */
[----:B------:R-:W-:-:S07]  /*18f90*/  LOP3.LUT R2, R2, UR38, R121, 0x96, !PT ;  /* 0x0000002602027c12 */ /* 0x000fce000f8e9679 */
.L_x_27825:
[----:B------:R-:W-:Y:S02]  /*18fa0*/  ISETP.NE.AND P3, PT, R120, 0x1, PT ;  /* 0x000000017800780c */ /* 0x000fe40003f65270 */
        /* <DEDUP_REMOVED lines=14> */
.L_x_27829:
        /* <DEDUP_REMOVED lines=12> */
.L_x_27830:
        /* <DEDUP_REMOVED lines=43> */
.L_x_27828:
        /* <DEDUP_REMOVED lines=15> */
.L_x_27832:
        /* <DEDUP_REMOVED lines=12> */
.L_x_27833:
        /* <DEDUP_REMOVED lines=43> */
.L_x_27831:
        /* <DEDUP_REMOVED lines=15> */
.L_x_27835:
        /* <DEDUP_REMOVED lines=12> */
.L_x_27836:
        /* <DEDUP_REMOVED lines=41> */
[----:B------:R-:W-:Y:S02]  /*19ca0*/  LOP3.LUT R2, R2, UR38, R121, 0x96, !PT ;  /* 0x0000002602027c12 */ /* 0x000fe4000f8e9679 */
[----:B------:R-:W-:-:S07]  /*19cb0*/  MOV R105, R120 ;  /* 0x0000007800697202 */ /* 0x000fce0000000f00 */
.L_x_27834:
        /* <DEDUP_REMOVED lines=16> */
.L_x_27824:
        /* <DEDUP_REMOVED lines=50> */
.L_x_27837:
        /* <DEDUP_REMOVED lines=77> */
[----:B0-----:R-:W-:-:S04]  /*1a5b0*/  LOP3.LUT P1, R116, R111, 0x1f, RZ, 0xc0, !PT ;  /* 0x0000001f6f747812 */ /* 0x001fc8000782c0ff */
        /* <DEDUP_REMOVED lines=10> */
.L_x_27839:
[----:B------:R-:W-:Y:S05]  /*1a660*/  BSYNC.RECONVERGENT B0 ;  /* 0x0000000000007941 */ /* 0x000fea0003800200 */
.L_x_27838:
[----:B------:R-:W-:Y:S01]  /*1a670*/  BAR.SYNC.DEFER_BLOCKING 0x0 ;  /* 0x0000000000007b1d */ /* 0x000fe20000010000 */
[----:B------:R-:W-:Y:S01]  /*1a680*/  ISETP.GT.U32.AND P1, PT, R116, 0x7, PT ;  /* 0x000000077400780c */ /* 0x000fe20003f24070 */
[----:B------:R-:W-:Y:S01]  /*1a690*/  IMAD.MOV.U32 R118, RZ, RZ, RZ ;  /* 0x000000ffff767224 */ /* 0x000fe200078e00ff */
[----:B0-----:R-:W-:-:S03]  /*1a6a0*/  CS2R R108, SRZ ;  /* 0x00000000006c7805 */ /* 0x001fc6000001ff00 */
[----:B------:R-:W-:Y:S08]  /*1a6b0*/  BSSY.RECONVERGENT B0, `(.L_x_27840) ;  /* 0x000000a000007945 */ /* 0x000ff00003800200 */
        /* <DEDUP_REMOVED lines=9> */
.L_x_27841:
[----:B------:R-:W-:Y:S05]  /*1a750*/  BSYNC.RECONVERGENT B0 ;  /* 0x0000000000007941 */ /* 0x000fea0003800200 */
.L_x_27840:
        /* <DEDUP_REMOVED lines=40> */
[----:B------:R-:W-:Y:S01]  /*1a9e0*/  I2FP.F32.S32 R120, R120 ;  /* 0x0000007800787245 */ /* 0x000fe20000201400 */
[----:B------:R-:W1:Y:S03]  /*1a9f0*/  SHFL.DOWN PT, R123, R118, 0x1, 0x1f ;  /* 0x08201f00767b7f89 */ /* 0x000e6600000e0000 */
[----:B------:R-:W2:Y:S01]  /*1aa00*/  MUFU.RCP R117, R120 ;  /* 0x0000007800757308 */ /* 0x000ea20000001000 */
[----:B0-----:R-:W-:Y:S01]  /*1aa10*/  FADD.FTZ R119, R116, -R121 ;  /* 0x8000007974777221 */ /* 0x001fe20000010000 */
[----:B------:R-:W-:-:S03]  /*1aa20*/  FMUL.FTZ R124, R121, R122 ;  /* 0x0000007a797c7220 */ /* 0x000fc60000410000 */
[----:B------:R-:W-:Y:S01]  /*1aa30*/  FMUL.FTZ R108, R119, R119 ;  /* 0x00000077776c7220 */ /* 0x000fe20000410000 */
[----:B------:R-:W-:-:S03]  /*1aa40*/  FFMA.FTZ R124, R109, R116, R124 ;  /* 0x000000746d7c7223 */ /* 0x000fc6000001007c */
[----:B------:R-:W-:Y:S01]  /*1aa50*/  FMUL.FTZ R108, R109, R108 ;  /* 0x0000006c6d6c7220 */ /* 0x000fe20000410000 */
[----:B--2---:R-:W-:-:S03]  /*1aa60*/  FMUL.FTZ R121, R117, R124 ;  /* 0x0000007c75797220 */ /* 0x004fc60000410000 */
[----:B------:R-:W-:Y:S01]  /*1aa70*/  FMUL.FTZ R122, R108, R122 ;  /* 0x0000007a6c7a7220 */ /* 0x000fe20000410000 */
[----:B-1----:R-:W-:Y:S01]  /*1aa80*/  FADD.FTZ R108, R118, R123 ;  /* 0x0000007b766c7221 */ /* 0x002fe20000010000 */
[----:B------:R-:W-:Y:S01]  /*1aa90*/  MOV R123, UR18 ;  /* 0x00000012007b7c02 */ /* 0x000fe20008000f00 */
[----:B------:R-:W0:Y:S01]  /*1aaa0*/  SHFL.IDX PT, R121, R121, RZ, 0x1f ;  /* 0x00001fff79797589 */ /* 0x000e2200000e0000 */
[----:B------:R-:W1:Y:S01]  /*1aab0*/  @!P1 LDC.64 R118, c[0x0][0x3c0] ;  /* 0x0000f000ff769b82 */ /* 0x000e620000000a00 */
[----:B------:R-:W-:-:S05]  /*1aac0*/  FFMA.FTZ R122, R117, R122, R108 ;  /* 0x0000007a757a7223 */ /* 0x000fca000001006c */
[----:B------:R-:W2:Y:S02]  /*1aad0*/  SHFL.IDX PT, R117, R122, RZ, 0x1f ;  /* 0x00001fff7a757589 */ /* 0x000ea400000e0000 */
[----:B------:R-:W2:Y:S01]  /*1aae0*/  LDC R108, c[0x0][0x448] ;  /* 0x00011200ff6c7b82 */ /* 0x000ea20000000800 */
[----:B0-----:R-:W-:-:S05]  /*1aaf0*/  FMUL.FTZ R109, R121, R121 ;  /* 0x00000079796d7220 */ /* 0x001fca0000410000 */
[----:B------:R-:W-:Y:S01]  /*1ab00*/  FSEL R109, R109, RZ, P2 ;  /* 0x000000ff6d6d7208 */ /* 0x000fe20001000000 */
[----:B--2---:R-:W-:Y:S02]  /*1ab10*/  FFMA.FTZ R108, R117, UR20, R108 ;  /* 0x00000014756c7c23 */ /* 0x004fe4000801006c */
[----:B------:R-:W0:Y:S02]  /*1ab20*/  @!P1 LDC.64 R116, c[0x0][0x3c8] ;  /* 0x0000f200ff749b82 */ /* 0x000e240000000a00 */
[----:B------:R-:W-:Y:S01]  /*1ab30*/  FADD.FTZ R108, R108, R109 ;  /* 0x0000006d6c6c7221 */ /* 0x000fe20000010000 */
[----:B------:R-:W-:Y:S01]  /*1ab40*/  IMAD.U32 R109, RZ, RZ, UR18 ;  /* 0x00000012ff6d7e24 */ /* 0x000fe2000f8e00ff */
[----:B------:R-:W-:-:S03]  /*1ab50*/  UIADD3 UR18, UPT, UPT, UR18, UR14, URZ ;  /* 0x0000000e12127290 */ /* 0x000fc6000fffe0ff */
[----:B-1----:R-:W-:Y:S01]  /*1ab60*/  @!P1 IMAD.WIDE R118, R109, 0x4, R118 ;  /* 0x000000046d769825 */ /* 0x002fe200078e0276 */
        /* <DEDUP_REMOVED lines=14> */
[----:B--2---:R-:W2:Y:S01]  /*1ac50*/  LDC.64 R118, c[0x0][0x428] ;  /* 0x00010a00ff767b82 */ /* 0x004ea20000000a00 */
[----:B0-----:R-:W-:-:S04]  /*1ac60*/  @!P1 IMAD.WIDE R116, R123, 0x4, R116 ;  /* 0x000000047b749825 */ /* 0x001fc800078e0274 */
[----:B------:R-:W-:Y:S01]  /*1ac70*/  FADD.FTZ R123, -R109, R28 ;  /* 0x0000001c6d7b7221 */ /* 0x000fe20000010100 */
[C---:B-1----:R-:W-:Y:S01]  /*1ac80*/  FMUL.FTZ R30, R108.reuse, R29 ;  /* 0x0000001d6c1e7220 */ /* 0x042fe20000410000 */
[C---:B------:R-:W-:Y:S01]  /*1ac90*/  FMUL.FTZ R125, R108.reuse, R125 ;  /* 0x0000007d6c7d7220 */ /* 0x040fe20000410000 */
[C---:B------:R-:W-:Y:S01]  /*1aca0*/  FMUL.FTZ R120, R108.reuse, R31 ;  /* 0x0000001f6c787220 */ /* 0x040fe20000410000 */
[----:B------:R-:W-:Y:S01]  /*1acb0*/  FMUL.FTZ R123, R108, R123 ;  /* 0x0000007b6c7b7220 */ /* 0x000fe20000410000 */
[----:B------:R2:W-:Y:S01]  /*1acc0*/  @!P1 STG.E desc[UR10][R116.64], R108 ;  /* 0x0000006c74009986 */ /* 0x0005e2000c10190a */
[----:B------:R-:W-:Y:S01]  /*1acd0*/  FFMA.FTZ R29, R30, R93, R65 ;  /* 0x0000005d1e1d7223 */ /* 0x000fe20000010041 */
[----:B------:R-:W-:Y:S01]  /*1ace0*/  FFMA.FTZ R30, R125, R94, R66 ;  /* 0x0000005e7d1e7223 */ /* 0x000fe20000010042 */
[----:B------:R-:W-:Y:S01]  /*1acf0*/  FFMA.FTZ R28, R123, R92, R64 ;  /* 0x0000005c7b1c7223 */ /* 0x000fe20000010040 */
[----:B------:R-:W-:Y:S01]  /*1ad00*/  FFMA.FTZ R31, R120, R95, R67 ;  /* 0x0000005f781f7223 */ /* 0x000fe20000010043 */
[C---:B------:R-:W-:Y:S01]  /*1ad10*/  FADD.FTZ R11, -R109.reuse, R11 ;  /* 0x0000000b6d0b7221 */ /* 0x040fe20000010100 */
[C---:B------:R-:W-:Y:S01]  /*1ad20*/  FMUL.FTZ R26, R108.reuse, R26 ;  /* 0x0000001a6c1a7220 */ /* 0x040fe20000410000 */
[----:B------:R-:W-:Y:S01]  /*1ad30*/  FMUL.FTZ R27, R108, R27 ;  /* 0x0000001b6c1b7220 */ /* 0x000fe20000410000 */
        /* <DEDUP_REMOVED lines=9> */
[----:B--2---:R-:W-:-:S04]  /*1add0*/  IMAD.WIDE.U32 R116, R107, 0x10, R118 ;  /* 0x000000106b747825 */ /* 0x004fc800078e0076 */
[C---:B------:R-:W-:Y:S01]  /*1ade0*/  FADD.FTZ R13, -R109.reuse, R13 ;  /* 0x0000000d6d0d7221 */ /* 0x040fe20000010100 */
[C---:B------:R-:W-:Y:S01]  /*1adf0*/  FADD.FTZ R14, -R109.reuse, R14 ;  /* 0x0000000e6d0e7221 */ /* 0x040fe20000010100 */
[C---:B------:R-:W-:Y:S01]  /*1ae00*/  FADD.FTZ R15, -R109.reuse, R15 ;  /* 0x0000000f6d0f7221 */ /* 0x040fe20000010100 */
[----:B------:R-:W-:Y:S01]  /*1ae10*/  IMAD.WIDE.U32 R120, R110, 0x10, R118 ;  /* 0x000000106e787825 */ /* 0x000fe200078e0076 */
[----:B------:R0:W-:Y:S03]  /*1ae20*/  STG.E.128 desc[UR10][R116.64], R28 ;  /* 0x0000001c74007986 */ /* 0x0001e6000c101d0a */
[C---:B------:R-:W-:Y:S01]  /*1ae30*/  FMUL.FTZ R110, R108.reuse, R25 ;  /* 0x000000196c6e7220 */ /* 0x040fe20000410000 */
[C---:B------:R-:W-:Y:S01]  /*1ae40*/  FADD.FTZ R96, -R109.reuse, R96 ;  /* 0x000000606d607221 */ /* 0x040fe20000010100 */
[C---:B------:R-:W-:Y:S01]  /*1ae50*/  FADD.FTZ R97, -R109.reuse, R97 ;  /* 0x000000616d617221 */ /* 0x040fe20000010100 */
[C---:B------:R-:W-:Y:S01]  /*1ae60*/  FADD.FTZ R98, -R109.reuse, R98 ;  /* 0x000000626d627221 */ /* 0x040fe20000010100 */
[----:B------:R-:W-:Y:S01]  /*1ae70*/  FADD.FTZ R99, -R109, R99 ;  /* 0x000000636d637221 */ /* 0x000fe20000010100 */
        /* <DEDUP_REMOVED lines=41> */
[----:B0-----:R-:W-:Y:S01]  /*1b110*/  FFMA.FTZ R8, R20, R84, R56 ;  /* 0x0000005414087223 */ /* 0x001fe20000010038 */
        /* <DEDUP_REMOVED lines=8> */
[----:B------:R-:W-:Y:S01]  /*1b1a0*/  IMAD.WIDE.U32 R118, R115, 0x10, R118 ;  /* 0x0000001073767825 */ /* 0x000fe200078e0076 */
[----:B------:R1:W-:Y:S04]  /*1b1b0*/  STG.E.128 desc[UR10][R98.64], R8 ;  /* 0x0000000862007986 */ /* 0x0003e8000c101d0a */
[----:B------:R1:W-:Y:S04]  /*1b1c0*/  STG.E.128 desc[UR10][R116.64], R12 ;  /* 0x0000000c74007986 */ /* 0x0003e8000c101d0a */
[----:B------:R1:W-:Y:S04]  /*1b1d0*/  STG.E.128 desc[UR10][R112.64], R16 ;  /* 0x0000001070007986 */ /* 0x0003e8000c101d0a */
[----:B------:R1:W-:Y:S04]  /*1b1e0*/  STG.E.128 desc[UR10][R120.64], R20 ;  /* 0x0000001478007986 */ /* 0x0003e8000c101d0a */
[----:B------:R1:W-:Y:S01]  /*1b1f0*/  STG.E.128 desc[UR10][R118.64], R24 ;  /* 0x0000001876007986 */ /* 0x0003e2000c101d0a */
[----:B------:R-:W-:Y:S05]  /*1b200*/  BRA.U !UP0, `(.L_x_27842) ;  /* 0xfffffe59080c7547 */ /* 0x000fea000b83ffff */
[----:B------:R-:W-:Y:S05]  /*1b210*/  EXIT ;  /* 0x000000000000794d */ /* 0x000fea0003800000 */
.L_x_27843:
        /* <DEDUP_REMOVED lines=14> */
.L_x_27923:


//--------------------- .nv.global.init           --------------------------
	.section	.nv.global.init,"aw",@progbits
	.align	4
.nv.global.init:
	.type		mrg32k3aM1SubSeq,@object
	.size		mrg32k3aM1SubSeq,(mrg32k3aM2SubSeq - mrg32k3aM1SubSeq)
mrg32k3aM1SubSeq:
        /* <DEDUP_REMOVED lines=126> */
	.type		mrg32k3aM2SubSeq,@object
	.size		mrg32k3aM2SubSeq,(mrg32k3aM1 - mrg32k3aM2SubSeq)
mrg32k3aM2SubSeq:
        /* <DEDUP_REMOVED lines=126> */
	.type		mrg32k3aM1,@object
	.size		mrg32k3aM1,(mrg32k3aM1Seq - mrg32k3aM1)
mrg32k3aM1:
        /* <DEDUP_REMOVED lines=144> */
	.type		mrg32k3aM1Seq,@object
	.size		mrg32k3aM1Seq,(mrg32k3aM2 - mrg32k3aM1Seq)
mrg32k3aM1Seq:
        /* <DEDUP_REMOVED lines=144> */
	.type		mrg32k3aM2,@object
	.size		mrg32k3aM2,(mrg32k3aM2Seq - mrg32k3aM2)
mrg32k3aM2:
        /* <DEDUP_REMOVED lines=144> */
	.type		mrg32k3aM2Seq,@object
	.size		mrg32k3aM2Seq,(precalc_xorwow_matrix - mrg32k3aM2Seq)
mrg32k3aM2Seq:
        /* <DEDUP_REMOVED lines=144> */
	.type		precalc_xorwow_matrix,@object
	.size		precalc_xorwow_matrix,(precalc_xorwow_offset_matrix - precalc_xorwow_matrix)
precalc_xorwow_matrix:
        /* <DEDUP_REMOVED lines=6400> */
	.type		precalc_xorwow_offset_matrix,@object
	.size		precalc_xorwow_offset_matrix,(.L_1 - precalc_xorwow_offset_matrix)
precalc_xorwow_offset_matrix:
        /* <DEDUP_REMOVED lines=6400> */
.L_1:


//--------------------- .nv.shared._ZN10layer_norm31ln_parallel_residual_fwd_kernelINS_13Kernel_traitsI13__nv_bfloat16S2_S2_S2_fjLj7168ELj1ELj1ELj4ELj16ENS_18Kernel_traits_baseILj7168ES2_S2_S2_S2_fjLj128EEEEELb0ELb0ELb0EEEvNS_9FwdParamsE --------------------------
	.section	.nv.shared._ZN10layer_norm31ln_parallel_residual_fwd_kernelINS_13Kernel_traitsI13__nv_bfloat16S2_S2_S2_fjLj7168ELj1ELj1ELj4ELj16ENS_18Kernel_traits_baseILj7168ES2_S2_S2_S2_fjLj128EEEEELb0ELb0ELb0EEEvNS_9FwdParamsE,"aw",@nobits
	.sectionflags	@""
	.align	16
	.zero		1024


//--------------------- .nv.shared.reserved.0     --------------------------
	.section	.nv.shared.reserved.0,"aw",@nobits
	.weak		__nv_reservedSMEM_offset_0_alias
	.size		__nv_reservedSMEM_offset_0_alias, 0, 64
	.other		__nv_reservedSMEM_offset_0_alias,@"STO_CUDA_RESERVED_SHARED STV_DEFAULT"
__nv_reservedSMEM_offset_0_alias:
	.zero		0
	.zero		64


//--------------------- .nv.shared._ZN10layer_norm31ln_parallel_residual_fwd_kernelINS_13Kernel_traitsI13__nv_bfloat16S2_S2_S2_fjLj7168ELj1ELj1ELj4ELj16ENS_18Kernel_traits_baseILj7168ES2_S2_S2_S2_fjLj128EEEEELb0ELb0ELb1EEEvNS_9FwdParamsE --------------------------
	.section	.nv.shared._ZN10layer_norm31ln_parallel_residual_fwd_kernelINS_13Kernel_traitsI13__nv_bfloat16S2_S2_S2_fjLj7168ELj1ELj1ELj4ELj16ENS_18Kernel_traits_baseILj7168ES2_S2_S2_S2_fjLj128EEEEELb0ELb0ELb1EEEvNS_9FwdParamsE,"aw",@nobits
	.sectionflags	@""
	.align	16
	.zero		1024


//--------------------- .nv.shared._ZN10layer_norm31ln_parallel_residual_fwd_kernelINS_13Kernel_traitsI13__nv_bfloat16S2_S2_S2_fjLj7168ELj1ELj1ELj4ELj16ENS_18Kernel_traits_baseILj7168ES2_S2_S2_S2_fjLj128EEEEELb0ELb1ELb0EEEvNS_9FwdParamsE --------------------------
	.section	.nv.shared._ZN10layer_norm31ln_parallel_residual_fwd_kernelINS_13Kernel_traitsI13__nv_bfloat16S2_S2_S2_fjLj7168ELj1ELj1ELj4ELj16ENS_18Kernel_traits_baseILj7168ES2_S2_S2_S2_fjLj128EEEEELb0ELb1ELb0EEEvNS_9FwdParamsE,"aw",@nobits
	.sectionflags	@""
	.align	16
	.zero		1024


//--------------------- .nv.shared._ZN10layer_norm31ln_parallel_residual_fwd_kernelINS_13Kernel_traitsI13__nv_bfloat16S2_S2_S2_fjLj7168ELj1ELj1ELj4ELj16ENS_18Kernel_traits_baseILj7168ES2_S2_S2_S2_fjLj128EEEEELb0ELb1ELb1EEEvNS_9FwdParamsE --------------------------
	.section	.nv.shared._ZN10layer_norm31ln_parallel_residual_fwd_kernelINS_13Kernel_traitsI13__nv_bfloat16S2_S2_S2_fjLj7168ELj1ELj1ELj4ELj16ENS_18Kernel_traits_baseILj7168ES2_S2_S2_S2_fjLj128EEEEELb0ELb1ELb1EEEvNS_9FwdParamsE,"aw",@nobits
	.sectionflags	@""
	.align	16
	.zero		1024


//--------------------- .nv.shared._ZN10layer_norm31ln_parallel_residual_fwd_kernelINS_13Kernel_traitsI13__nv_bfloat16S2_S2_S2_fjLj7168ELj1ELj1ELj4ELj16ENS_18Kernel_traits_baseILj7168ES2_S2_S2_S2_fjLj128EEEEELb1ELb0ELb0EEEvNS_9FwdParamsE --------------------------
	.section	.nv.shared._ZN10layer_norm31ln_parallel_residual_fwd_kernelINS_13Kernel_traitsI13__nv_bfloat16S2_S2_S2_fjLj7168ELj1ELj1ELj4ELj16ENS_18Kernel_traits_baseILj7168ES2_S2_S2_S2_fjLj128EEEEELb1ELb0ELb0EEEvNS_9FwdParamsE,"aw",@nobits
	.sectionflags	@""
	.align	16
	.zero		1024


//--------------------- .nv.shared._ZN10layer_norm31ln_parallel_residual_fwd_kernelINS_13Kernel_traitsI13__nv_bfloat16S2_S2_S2_fjLj7168ELj1ELj1ELj4ELj16ENS_18Kernel_traits_baseILj7168ES2_S2_S2_S2_fjLj128EEEEELb1ELb0ELb1EEEvNS_9FwdParamsE --------------------------
	.section	.nv.shared._ZN10layer_norm31ln_parallel_residual_fwd_kernelINS_13Kernel_traitsI13__nv_bfloat16S2_S2_S2_fjLj7168ELj1ELj1ELj4ELj16ENS_18Kernel_traits_baseILj7168ES2_S2_S2_S2_fjLj128EEEEELb1ELb0ELb1EEEvNS_9FwdParamsE,"aw",@nobits
	.sectionflags	@""
	.align	16
	.zero		1024


//--------------------- .nv.shared._ZN10layer_norm31ln_parallel_residual_fwd_kernelINS_13Kernel_traitsI13__nv_bfloat16S2_S2_S2_fjLj7168ELj1ELj1ELj4ELj16ENS_18Kernel_traits_baseILj7168ES2_S2_S2_S2_fjLj128EEEEELb1ELb1ELb0EEEvNS_9FwdParamsE --------------------------
	.section	.nv.shared._ZN10layer_norm31ln_parallel_residual_fwd_kernelINS_13Kernel_traitsI13__nv_bfloat16S2_S2_S2_fjLj7168ELj1ELj1ELj4ELj16ENS_18Kernel_traits_baseILj7168ES2_S2_S2_S2_fjLj128EEEEELb1ELb1ELb0EEEvNS_9FwdParamsE,"aw",@nobits
	.sectionflags	@""
	.align	16
	.zero		1024


//--------------------- .nv.shared._ZN10layer_norm31ln_parallel_residual_fwd_kernelINS_13Kernel_traitsI13__nv_bfloat16S2_S2_S2_fjLj7168ELj1ELj1ELj4ELj16ENS_18Kernel_traits_baseILj7168ES2_S2_S2_S2_fjLj128EEEEELb1ELb1ELb1EEEvNS_9FwdParamsE --------------------------
	.section	.nv.shared._ZN10layer_norm31ln_parallel_residual_fwd_kernelINS_13Kernel_traitsI13__nv_bfloat16S2_S2_S2_fjLj7168ELj1ELj1ELj4ELj16ENS_18Kernel_traits_baseILj7168ES2_S2_S2_S2_fjLj128EEEEELb1ELb1ELb1EEEvNS_9FwdParamsE,"aw",@nobits
	.sectionflags	@""
	.align	16
	.zero		1024


//--------------------- .nv.shared._ZN10layer_norm31ln_parallel_residual_fwd_kernelINS_13Kernel_traitsI6__halfS2_S2_S2_fjLj7168ELj1ELj1ELj4ELj16ENS_18Kernel_traits_baseILj7168ES2_S2_S2_S2_fjLj128EEEEELb0ELb0ELb0EEEvNS_9FwdParamsE --------------------------
	.section	.nv.shared._ZN10layer_norm31ln_parallel_residual_fwd_kernelINS_13Kernel_traitsI6__halfS2_S2_S2_fjLj7168ELj1ELj1ELj4ELj16ENS_18Kernel_traits_baseILj7168ES2_S2_S2_S2_fjLj128EEEEELb0ELb0ELb0EEEvNS_9FwdParamsE,"aw",@nobits
	.sectionflags	@""
	.align	16
	.zero		1024


//--------------------- .nv.shared._ZN10layer_norm31ln_parallel_residual_fwd_kernelINS_13Kernel_traitsI6__halfS2_S2_S2_fjLj7168ELj1ELj1ELj4ELj16ENS_18Kernel_traits_baseILj7168ES2_S2_S2_S2_fjLj128EEEEELb0ELb0ELb1EEEvNS_9FwdParamsE --------------------------
	.section	.nv.shared._ZN10layer_norm31ln_parallel_residual_fwd_kernelINS_13Kernel_traitsI6__halfS2_S2_S2_fjLj7168ELj1ELj1ELj4ELj16ENS_18Kernel_traits_baseILj7168ES2_S2_S2_S2_fjLj128EEEEELb0ELb0ELb1EEEvNS_9FwdParamsE,"aw",@nobits
	.sectionflags	@""
	.align	16
	.zero		1024


//--------------------- .nv.shared._ZN10layer_norm31ln_parallel_residual_fwd_kernelINS_13Kernel_traitsI6__halfS2_S2_S2_fjLj7168ELj1ELj1ELj4ELj16ENS_18Kernel_traits_baseILj7168ES2_S2_S2_S2_fjLj128EEEEELb0ELb1ELb0EEEvNS_9FwdParamsE --------------------------
	.section	.nv.shared._ZN10layer_norm31ln_parallel_residual_fwd_kernelINS_13Kernel_traitsI6__halfS2_S2_S2_fjLj7168ELj1ELj1ELj4ELj16ENS_18Kernel_traits_baseILj7168ES2_S2_S2_S2_fjLj128EEEEELb0ELb1ELb0EEEvNS_9FwdParamsE,"aw",@nobits
	.sectionflags	@""
	.align	16
	.zero		1024


//--------------------- .nv.shared._ZN10layer_norm31ln_parallel_residual_fwd_kernelINS_13Kernel_traitsI6__halfS2_S2_S2_fjLj7168ELj1ELj1ELj4ELj16ENS_18Kernel_traits_baseILj7168ES2_S2_S2_S2_fjLj128EEEEELb0ELb1ELb1EEEvNS_9FwdParamsE --------------------------
	.section	.nv.shared._ZN10layer_norm31ln_parallel_residual_fwd_kernelINS_13Kernel_traitsI6__halfS2_S2_S2_fjLj7168ELj1ELj1ELj4ELj16ENS_18Kernel_traits_baseILj7168ES2_S2_S2_S2_fjLj128EEEEELb0ELb1ELb1EEEvNS_9FwdParamsE,"aw",@nobits
	.sectionflags	@""
	.align	16
	.zero		1024


//--------------------- .nv.shared._ZN10layer_norm31ln_parallel_residual_fwd_kernelINS_13Kernel_traitsI6__halfS2_S2_S2_fjLj7168ELj1ELj1ELj4ELj16ENS_18Kernel_traits_baseILj7168ES2_S2_S2_S2_fjLj128EEEEELb1ELb0ELb0EEEvNS_9FwdParamsE --------------------------
	.section	.nv.shared._ZN10layer_norm31ln_parallel_residual_fwd_kernelINS_13Kernel_traitsI6__halfS2_S2_S2_fjLj7168ELj1ELj1ELj4ELj16ENS_18Kernel_traits_baseILj7168ES2_S2_S2_S2_fjLj128EEEEELb1ELb0ELb0EEEvNS_9FwdParamsE,"aw",@nobits
	.sectionflags	@""
	.align	16
	.zero		1024


//--------------------- .nv.shared._ZN10layer_norm31ln_parallel_residual_fwd_kernelINS_13Kernel_traitsI6__halfS2_S2_S2_fjLj7168ELj1ELj1ELj4ELj16ENS_18Kernel_traits_baseILj7168ES2_S2_S2_S2_fjLj128EEEEELb1ELb0ELb1EEEvNS_9FwdParamsE --------------------------
	.section	.nv.shared._ZN10layer_norm31ln_parallel_residual_fwd_kernelINS_13Kernel_traitsI6__halfS2_S2_S2_fjLj7168ELj1ELj1ELj4ELj16ENS_18Kernel_traits_baseILj7168ES2_S2_S2_S2_fjLj128EEEEELb1ELb0ELb1EEEvNS_9FwdParamsE,"aw",@nobits
	.sectionflags	@""
	.align	16
	.zero		1024


//--------------------- .nv.shared._ZN10layer_norm31ln_parallel_residual_fwd_kernelINS_13Kernel_traitsI6__halfS2_S2_S2_fjLj7168ELj1ELj1ELj4ELj16ENS_18Kernel_traits_baseILj7168ES2_S2_S2_S2_fjLj128EEEEELb1ELb1ELb0EEEvNS_9FwdParamsE --------------------------
	.section	.nv.shared._ZN10layer_norm31ln_parallel_residual_fwd_kernelINS_13Kernel_traitsI6__halfS2_S2_S2_fjLj7168ELj1ELj1ELj4ELj16ENS_18Kernel_traits_baseILj7168ES2_S2_S2_S2_fjLj128EEEEELb1ELb1ELb0EEEvNS_9FwdParamsE,"aw",@nobits
	.sectionflags	@""
	.align	16
	.zero		1024


//--------------------- .nv.shared._ZN10layer_norm31ln_parallel_residual_fwd_kernelINS_13Kernel_traitsI6__halfS2_S2_S2_fjLj7168ELj1ELj1ELj4ELj16ENS_18Kernel_traits_baseILj7168ES2_S2_S2_S2_fjLj128EEEEELb1ELb1ELb1EEEvNS_9FwdParamsE --------------------------
	.section	.nv.shared._ZN10layer_norm31ln_parallel_residual_fwd_kernelINS_13Kernel_traitsI6__halfS2_S2_S2_fjLj7168ELj1ELj1ELj4ELj16ENS_18Kernel_traits_baseILj7168ES2_S2_S2_S2_fjLj128EEEEELb1ELb1ELb1EEEvNS_9FwdParamsE,"aw",@nobits
	.sectionflags	@""
	.align	16
	.zero		1024


//--------------------- .nv.shared._ZN10layer_norm31ln_parallel_residual_fwd_kernelINS_13Kernel_traitsIf13__nv_bfloat16S2_S2_fjLj7168ELj1ELj1ELj4ELj16ENS_18Kernel_traits_baseILj7168EfS2_S2_S2_fjLj128EEEEELb0ELb0ELb0EEEvNS_9FwdParamsE --------------------------
	.section	.nv.shared._ZN10layer_norm31ln_parallel_residual_fwd_kernelINS_13Kernel_traitsIf13__nv_bfloat16S2_S2_fjLj7168ELj1ELj1ELj4ELj16ENS_18Kernel_traits_baseILj7168EfS2_S2_S2_fjLj128EEEEELb0ELb0ELb0EEEvNS_9FwdParamsE,"aw",@nobits
	.sectionflags	@""
	.align	16
	.zero		1024


//--------------------- .nv.shared._ZN10layer_norm31ln_parallel_residual_fwd_kernelINS_13Kernel_traitsIf13__nv_bfloat16S2_S2_fjLj7168ELj1ELj1ELj4ELj16ENS_18Kernel_traits_baseILj7168EfS2_S2_S2_fjLj128EEEEELb0ELb0ELb1EEEvNS_9FwdParamsE --------------------------
	.section	.nv.shared._ZN10layer_norm31ln_parallel_residual_fwd_kernelINS_13Kernel_traitsIf13__nv_bfloat16S2_S2_fjLj7168ELj1ELj1ELj4ELj16ENS_18Kernel_traits_baseILj7168EfS2_S2_S2_fjLj128EEEEELb0ELb0ELb1EEEvNS_9FwdParamsE,"aw",@nobits
	.sectionflags	@""
	.align	16
	.zero		1024


//--------------------- .nv.shared._ZN10layer_norm31ln_parallel_residual_fwd_kernelINS_13Kernel_traitsIf13__nv_bfloat16S2_S2_fjLj7168ELj1ELj1ELj4ELj16ENS_18Kernel_traits_baseILj7168EfS2_S2_S2_fjLj128EEEEELb0ELb1ELb0EEEvNS_9FwdParamsE --------------------------
	.section	.nv.shared._ZN10layer_norm31ln_parallel_residual_fwd_kernelINS_13Kernel_traitsIf13__nv_bfloat16S2_S2_fjLj7168ELj1ELj1ELj4ELj16ENS_18Kernel_traits_baseILj7168EfS2_S2_S2_fjLj128EEEEELb0ELb1ELb0EEEvNS_9FwdParamsE,"aw",@nobits
	.sectionflags	@""
	.align	16
	.zero		1024


//--------------------- .nv.shared._ZN10layer_norm31ln_parallel_residual_fwd_kernelINS_13Kernel_traitsIf13__nv_bfloat16S2_S2_fjLj7168ELj1ELj1ELj4ELj16ENS_18Kernel_traits_baseILj7168EfS2_S2_S2_fjLj128EEEEELb0ELb1ELb1EEEvNS_9FwdParamsE --------------------------
	.section	.nv.shared._ZN10layer_norm31ln_parallel_residual_fwd_kernelINS_13Kernel_traitsIf13__nv_bfloat16S2_S2_fjLj7168ELj1ELj1ELj4ELj16ENS_18Kernel_traits_baseILj7168EfS2_S2_S2_fjLj128EEEEELb0ELb1ELb1EEEvNS_9FwdParamsE,"aw",@nobits
	.sectionflags	@""
	.align	16
	.zero		1024


//--------------------- .nv.shared._ZN10layer_norm31ln_parallel_residual_fwd_kernelINS_13Kernel_traitsIf13__nv_bfloat16S2_S2_fjLj7168ELj1ELj1ELj4ELj16ENS_18Kernel_traits_baseILj7168EfS2_S2_S2_fjLj128EEEEELb1ELb0ELb0EEEvNS_9FwdParamsE --------------------------
	.section	.nv.shared._ZN10layer_norm31ln_parallel_residual_fwd_kernelINS_13Kernel_traitsIf13__nv_bfloat16S2_S2_fjLj7168ELj1ELj1ELj4ELj16ENS_18Kernel_traits_baseILj7168EfS2_S2_S2_fjLj128EEEEELb1ELb0ELb0EEEvNS_9FwdParamsE,"aw",@nobits
	.sectionflags	@""
	.align	16
	.zero		1024


//--------------------- .nv.shared._ZN10layer_norm31ln_parallel_residual_fwd_kernelINS_13Kernel_traitsIf13__nv_bfloat16S2_S2_fjLj7168ELj1ELj1ELj4ELj16ENS_18Kernel_traits_baseILj7168EfS2_S2_S2_fjLj128EEEEELb1ELb0ELb1EEEvNS_9FwdParamsE --------------------------
	.section	.nv.shared._ZN10layer_norm31ln_parallel_residual_fwd_kernelINS_13Kernel_traitsIf13__nv_bfloat16S2_S2_fjLj7168ELj1ELj1ELj4ELj16ENS_18Kernel_traits_baseILj7168EfS2_S2_S2_fjLj128EEEEELb1ELb0ELb1EEEvNS_9FwdParamsE,"aw",@nobits
	.sectionflags	@""
	.align	16
	.zero		1024


//--------------------- .nv.shared._ZN10layer_norm31ln_parallel_residual_fwd_kernelINS_13Kernel_traitsIf13__nv_bfloat16S2_S2_fjLj7168ELj1ELj1ELj4ELj16ENS_18Kernel_traits_baseILj7168EfS2_S2_S2_fjLj128EEEEELb1ELb1ELb0EEEvNS_9FwdParamsE --------------------------
	.section	.nv.shared._ZN10layer_norm31ln_parallel_residual_fwd_kernelINS_13Kernel_traitsIf13__nv_bfloat16S2_S2_fjLj7168ELj1ELj1ELj4ELj16ENS_18Kernel_traits_baseILj7168EfS2_S2_S2_fjLj128EEEEELb1ELb1ELb0EEEvNS_9FwdParamsE,"aw",@nobits
	.sectionflags	@""
	.align	16
	.zero		1024


//--------------------- .nv.shared._ZN10layer_norm31ln_parallel_residual_fwd_kernelINS_13Kernel_traitsIf13__nv_bfloat16S2_S2_fjLj7168ELj1ELj1ELj4ELj16ENS_18Kernel_traits_baseILj7168EfS2_S2_S2_fjLj128EEEEELb1ELb1ELb1EEEvNS_9FwdParamsE --------------------------
	.section	.nv.shared._ZN10layer_norm31ln_parallel_residual_fwd_kernelINS_13Kernel_traitsIf13__nv_bfloat16S2_S2_fjLj7168ELj1ELj1ELj4ELj16ENS_18Kernel_traits_baseILj7168EfS2_S2_S2_fjLj128EEEEELb1ELb1ELb1EEEvNS_9FwdParamsE,"aw",@nobits
	.sectionflags	@""
	.align	16
	.zero		1024


//--------------------- .nv.shared._ZN10layer_norm31ln_parallel_residual_fwd_kernelINS_13Kernel_traitsI13__nv_bfloat16S2_fS2_fjLj7168ELj1ELj1ELj4ELj16ENS_18Kernel_traits_baseILj7168ES2_S2_fS2_fjLj128EEEEELb0ELb0ELb0EEEvNS_9FwdParamsE --------------------------
	.section	.nv.shared._ZN10layer_norm31ln_parallel_residual_fwd_kernelINS_13Kernel_traitsI13__nv_bfloat16S2_fS2_fjLj7168ELj1ELj1ELj4ELj16ENS_18Kernel_traits_baseILj7168ES2_S2_fS2_fjLj128EEEEELb0ELb0ELb0EEEvNS_9FwdParamsE,"aw",@nobits
	.sectionflags	@""
	.align	16
	.zero		1024


//--------------------- .nv.shared._ZN10layer_norm31ln_parallel_residual_fwd_kernelINS_13Kernel_traitsI13__nv_bfloat16S2_fS2_fjLj7168ELj1ELj1ELj4ELj16ENS_18Kernel_traits_baseILj7168ES2_S2_fS2_fjLj128EEEEELb0ELb0ELb1EEEvNS_9FwdParamsE --------------------------
	.section	.nv.shared._ZN10layer_norm31ln_parallel_residual_fwd_kernelINS_13Kernel_traitsI13__nv_bfloat16S2_fS2_fjLj7168ELj1ELj1ELj4ELj16ENS_18Kernel_traits_baseILj7168ES2_S2_fS2_fjLj128EEEEELb0ELb0ELb1EEEvNS_9FwdParamsE,"aw",@nobits
	.sectionflags	@""
	.align	16
	.zero		1024


//--------------------- .nv.shared._ZN10layer_norm31ln_parallel_residual_fwd_kernelINS_13Kernel_traitsI13__nv_bfloat16S2_fS2_fjLj7168ELj1ELj1ELj4ELj16ENS_18Kernel_traits_baseILj7168ES2_S2_fS2_fjLj128EEEEELb0ELb1ELb0EEEvNS_9FwdParamsE --------------------------
	.section	.nv.shared._ZN10layer_norm31ln_parallel_residual_fwd_kernelINS_13Kernel_traitsI13__nv_bfloat16S2_fS2_fjLj7168ELj1ELj1ELj4ELj16ENS_18Kernel_traits_baseILj7168ES2_S2_fS2_fjLj128EEEEELb0ELb1ELb0EEEvNS_9FwdParamsE,"aw",@nobits
	.sectionflags	@""
	.align	16
	.zero		1024


//--------------------- .nv.shared._ZN10layer_norm31ln_parallel_residual_fwd_kernelINS_13Kernel_traitsI13__nv_bfloat16S2_fS2_fjLj7168ELj1ELj1ELj4ELj16ENS_18Kernel_traits_baseILj7168ES2_S2_fS2_fjLj128EEEEELb0ELb1ELb1EEEvNS_9FwdParamsE --------------------------
	.section	.nv.shared._ZN10layer_norm31ln_parallel_residual_fwd_kernelINS_13Kernel_traitsI13__nv_bfloat16S2_fS2_fjLj7168ELj1ELj1ELj4ELj16ENS_18Kernel_traits_baseILj7168ES2_S2_fS2_fjLj128EEEEELb0ELb1ELb1EEEvNS_9FwdParamsE,"aw",@nobits
	.sectionflags	@""
	.align	16
	.zero		1024


//--------------------- .nv.shared._ZN10layer_norm31ln_parallel_residual_fwd_kernelINS_13Kernel_traitsI13__nv_bfloat16S2_fS2_fjLj7168ELj1ELj1ELj4ELj16ENS_18Kernel_traits_baseILj7168ES2_S2_fS2_fjLj128EEEEELb1ELb0ELb0EEEvNS_9FwdParamsE --------------------------
	.section	.nv.shared._ZN10layer_norm31ln_parallel_residual_fwd_kernelINS_13Kernel_traitsI13__nv_bfloat16S2_fS2_fjLj7168ELj1ELj1ELj4ELj16ENS_18Kernel_traits_baseILj7168ES2_S2_fS2_fjLj128EEEEELb1ELb0ELb0EEEvNS_9FwdParamsE,"aw",@nobits
	.sectionflags	@""
	.align	16
	.zero		1024


//--------------------- .nv.shared._ZN10layer_norm31ln_parallel_residual_fwd_kernelINS_13Kernel_traitsI13__nv_bfloat16S2_fS2_fjLj7168ELj1ELj1ELj4ELj16ENS_18Kernel_traits_baseILj7168ES2_S2_fS2_fjLj128EEEEELb1ELb0ELb1EEEvNS_9FwdParamsE --------------------------
	.section	.nv.shared._ZN10layer_norm31ln_parallel_residual_fwd_kernelINS_13Kernel_traitsI13__nv_bfloat16S2_fS2_fjLj7168ELj1ELj1ELj4ELj16ENS_18Kernel_traits_baseILj7168ES2_S2_fS2_fjLj128EEEEELb1ELb0ELb1EEEvNS_9FwdParamsE,"aw",@nobits
	.sectionflags	@""
	.align	16
	.zero		1024


//--------------------- .nv.shared._ZN10layer_norm31ln_parallel_residual_fwd_kernelINS_13Kernel_traitsI13__nv_bfloat16S2_fS2_fjLj7168ELj1ELj1ELj4ELj16ENS_18Kernel_traits_baseILj7168ES2_S2_fS2_fjLj128EEEEELb1ELb1ELb0EEEvNS_9FwdParamsE --------------------------
	.section	.nv.shared._ZN10layer_norm31ln_parallel_residual_fwd_kernelINS_13Kernel_traitsI13__nv_bfloat16S2_fS2_fjLj7168ELj1ELj1ELj4ELj16ENS_18Kernel_traits_baseILj7168ES2_S2_fS2_fjLj128EEEEELb1ELb1ELb0EEEvNS_9FwdParamsE,"aw",@nobits
	.sectionflags	@""
	.align	16
	.zero		1024


//--------------------- .nv.shared._ZN10layer_norm31ln_parallel_residual_fwd_kernelINS_13Kernel_traitsI13__nv_bfloat16S2_fS2_fjLj7168ELj1ELj1ELj4ELj16ENS_18Kernel_traits_baseILj7168ES2_S2_fS2_fjLj128EEEEELb1ELb1ELb1EEEvNS_9FwdParamsE --------------------------
	.section	.nv.shared._ZN10layer_norm31ln_parallel_residual_fwd_kernelINS_13Kernel_traitsI13__nv_bfloat16S2_fS2_fjLj7168ELj1ELj1ELj4ELj16ENS_18Kernel_traits_baseILj7168ES2_S2_fS2_fjLj128EEEEELb1ELb1ELb1EEEvNS_9FwdParamsE,"aw",@nobits
	.sectionflags	@""
	.align	16
	.zero		1024


//--------------------- .nv.shared._ZN10layer_norm31ln_parallel_residual_fwd_kernelINS_13Kernel_traitsIf13__nv_bfloat16fS2_fjLj7168ELj1ELj1ELj4ELj16ENS_18Kernel_traits_baseILj7168EfS2_fS2_fjLj128EEEEELb0ELb0ELb0EEEvNS_9FwdParamsE --------------------------
	.section	.nv.shared._ZN10layer_norm31ln_parallel_residual_fwd_kernelINS_13Kernel_traitsIf13__nv_bfloat16fS2_fjLj7168ELj1ELj1ELj4ELj16ENS_18Kernel_traits_baseILj7168EfS2_fS2_fjLj128EEEEELb0ELb0ELb0EEEvNS_9FwdParamsE,"aw",@nobits
	.sectionflags	@""
	.align	16
	.zero		1024


//--------------------- .nv.shared._ZN10layer_norm31ln_parallel_residual_fwd_kernelINS_13Kernel_traitsIf13__nv_bfloat16fS2_fjLj7168ELj1ELj1ELj4ELj16ENS_18Kernel_traits_baseILj7168EfS2_fS2_fjLj128EEEEELb0ELb0ELb1EEEvNS_9FwdParamsE --------------------------
	.section	.nv.shared._ZN10layer_norm31ln_parallel_residual_fwd_kernelINS_13Kernel_traitsIf13__nv_bfloat16fS2_fjLj7168ELj1ELj1ELj4ELj16ENS_18Kernel_traits_baseILj7168EfS2_fS2_fjLj128EEEEELb0ELb0ELb1EEEvNS_9FwdParamsE,"aw",@nobits
	.sectionflags	@""
	.align	16
	.zero		1024


//--------------------- .nv.shared._ZN10layer_norm31ln_parallel_residual_fwd_kernelINS_13Kernel_traitsIf13__nv_bfloat16fS2_fjLj7168ELj1ELj1ELj4ELj16ENS_18Kernel_traits_baseILj7168EfS2_fS2_fjLj128EEEEELb0ELb1ELb0EEEvNS_9FwdParamsE --------------------------
	.section	.nv.shared._ZN10layer_norm31ln_parallel_residual_fwd_kernelINS_13Kernel_traitsIf13__nv_bfloat16fS2_fjLj7168ELj1ELj1ELj4ELj16ENS_18Kernel_traits_baseILj7168EfS2_fS2_fjLj128EEEEELb0ELb1ELb0EEEvNS_9FwdParamsE,"aw",@nobits
	.sectionflags	@""
	.align	16
	.zero		1024


//--------------------- .nv.shared._ZN10layer_norm31ln_parallel_residual_fwd_kernelINS_13Kernel_traitsIf13__nv_bfloat16fS2_fjLj7168ELj1ELj1ELj4ELj16ENS_18Kernel_traits_baseILj7168EfS2_fS2_fjLj128EEEEELb0ELb1ELb1EEEvNS_9FwdParamsE --------------------------
	.section	.nv.shared._ZN10layer_norm31ln_parallel_residual_fwd_kernelINS_13Kernel_traitsIf13__nv_bfloat16fS2_fjLj7168ELj1ELj1ELj4ELj16ENS_18Kernel_traits_baseILj7168EfS2_fS2_fjLj128EEEEELb0ELb1ELb1EEEvNS_9FwdParamsE,"aw",@nobits
	.sectionflags	@""
	.align	16
	.zero		1024


//--------------------- .nv.shared._ZN10layer_norm31ln_parallel_residual_fwd_kernelINS_13Kernel_traitsIf13__nv_bfloat16fS2_fjLj7168ELj1ELj1ELj4ELj16ENS_18Kernel_traits_baseILj7168EfS2_fS2_fjLj128EEEEELb1ELb0ELb0EEEvNS_9FwdParamsE --------------------------
	.section	.nv.shared._ZN10layer_norm31ln_parallel_residual_fwd_kernelINS_13Kernel_traitsIf13__nv_bfloat16fS2_fjLj7168ELj1ELj1ELj4ELj16ENS_18Kernel_traits_baseILj7168EfS2_fS2_fjLj128EEEEELb1ELb0ELb0EEEvNS_9FwdParamsE,"aw",@nobits
	.sectionflags	@""
	.align	16
	.zero		1024


//--------------------- .nv.shared._ZN10layer_norm31ln_parallel_residual_fwd_kernelINS_13Kernel_traitsIf13__nv_bfloat16fS2_fjLj7168ELj1ELj1ELj4ELj16ENS_18Kernel_traits_baseILj7168EfS2_fS2_fjLj128EEEEELb1ELb0ELb1EEEvNS_9FwdParamsE --------------------------
	.section	.nv.shared._ZN10layer_norm31ln_parallel_residual_fwd_kernelINS_13Kernel_traitsIf13__nv_bfloat16fS2_fjLj7168ELj1ELj1ELj4ELj16ENS_18Kernel_traits_baseILj7168EfS2_fS2_fjLj128EEEEELb1ELb0ELb1EEEvNS_9FwdParamsE,"aw",@nobits
	.sectionflags	@""
	.align	16
	.zero		1024


//--------------------- .nv.shared._ZN10layer_norm31ln_parallel_residual_fwd_kernelINS_13Kernel_traitsIf13__nv_bfloat16fS2_fjLj7168ELj1ELj1ELj4ELj16ENS_18Kernel_traits_baseILj7168EfS2_fS2_fjLj128EEEEELb1ELb1ELb0EEEvNS_9FwdParamsE --------------------------
	.section	.nv.shared._ZN10layer_norm31ln_parallel_residual_fwd_kernelINS_13Kernel_traitsIf13__nv_bfloat16fS2_fjLj7168ELj1ELj1ELj4ELj16ENS_18Kernel_traits_baseILj7168EfS2_fS2_fjLj128EEEEELb1ELb1ELb0EEEvNS_9FwdParamsE,"aw",@nobits
	.sectionflags	@""
	.align	16
	.zero		1024


//--------------------- .nv.shared._ZN10layer_norm31ln_parallel_residual_fwd_kernelINS_13Kernel_traitsIf13__nv_bfloat16fS2_fjLj7168ELj1ELj1ELj4ELj16ENS_18Kernel_traits_baseILj7168EfS2_fS2_fjLj128EEEEELb1ELb1ELb1EEEvNS_9FwdParamsE --------------------------
	.section	.nv.shared._ZN10layer_norm31ln_parallel_residual_fwd_kernelINS_13Kernel_traitsIf13__nv_bfloat16fS2_fjLj7168ELj1ELj1ELj4ELj16ENS_18Kernel_traits_baseILj7168EfS2_fS2_fjLj128EEEEELb1ELb1ELb1EEEvNS_9FwdParamsE,"aw",@nobits
	.sectionflags	@""
	.align	16
	.zero		1024


//--------------------- .nv.shared._ZN10layer_norm31ln_parallel_residual_fwd_kernelINS_13Kernel_traitsIf6__halfS2_S2_fjLj7168ELj1ELj1ELj4ELj16ENS_18Kernel_traits_baseILj7168EfS2_S2_S2_fjLj128EEEEELb0ELb0ELb0EEEvNS_9FwdParamsE --------------------------
	.section	.nv.shared._ZN10layer_norm31ln_parallel_residual_fwd_kernelINS_13Kernel_traitsIf6__halfS2_S2_fjLj7168ELj1ELj1ELj4ELj16ENS_18Kernel_traits_baseILj7168EfS2_S2_S2_fjLj128EEEEELb0ELb0ELb0EEEvNS_9FwdParamsE,"aw",@nobits
	.sectionflags	@""
	.align	16
	.zero		1024


//--------------------- .nv.shared._ZN10layer_norm31ln_parallel_residual_fwd_kernelINS_13Kernel_traitsIf6__halfS2_S2_fjLj7168ELj1ELj1ELj4ELj16ENS_18Kernel_traits_baseILj7168EfS2_S2_S2_fjLj128EEEEELb0ELb0ELb1EEEvNS_9FwdParamsE --------------------------
	.section	.nv.shared._ZN10layer_norm31ln_parallel_residual_fwd_kernelINS_13Kernel_traitsIf6__halfS2_S2_fjLj7168ELj1ELj1ELj4ELj16ENS_18Kernel_traits_baseILj7168EfS2_S2_S2_fjLj128EEEEELb0ELb0ELb1EEEvNS_9FwdParamsE,"aw",@nobits
	.sectionflags	@""
	.align	16
	.zero		1024


//--------------------- .nv.shared._ZN10layer_norm31ln_parallel_residual_fwd_kernelINS_13Kernel_traitsIf6__halfS2_S2_fjLj7168ELj1ELj1ELj4ELj16ENS_18Kernel_traits_baseILj7168EfS2_S2_S2_fjLj128EEEEELb0ELb1ELb0EEEvNS_9FwdParamsE --------------------------
	.section	.nv.shared._ZN10layer_norm31ln_parallel_residual_fwd_kernelINS_13Kernel_traitsIf6__halfS2_S2_fjLj7168ELj1ELj1ELj4ELj16ENS_18Kernel_traits_baseILj7168EfS2_S2_S2_fjLj128EEEEELb0ELb1ELb0EEEvNS_9FwdParamsE,"aw",@nobits
	.sectionflags	@""
	.align	16
	.zero		1024


//--------------------- .nv.shared._ZN10layer_norm31ln_parallel_residual_fwd_kernelINS_13Kernel_traitsIf6__halfS2_S2_fjLj7168ELj1ELj1ELj4ELj16ENS_18Kernel_traits_baseILj7168EfS2_S2_S2_fjLj128EEEEELb0ELb1ELb1EEEvNS_9FwdParamsE --------------------------
	.section	.nv.shared._ZN10layer_norm31ln_parallel_residual_fwd_kernelINS_13Kernel_traitsIf6__halfS2_S2_fjLj7168ELj1ELj1ELj4ELj16ENS_18Kernel_traits_baseILj7168EfS2_S2_S2_fjLj128EEEEELb0ELb1ELb1EEEvNS_9FwdParamsE,"aw",@nobits
	.sectionflags	@""
	.align	16
	.zero		1024


//--------------------- .nv.shared._ZN10layer_norm31ln_parallel_residual_fwd_kernelINS_13Kernel_traitsIf6__halfS2_S2_fjLj7168ELj1ELj1ELj4ELj16ENS_18Kernel_traits_baseILj7168EfS2_S2_S2_fjLj128EEEEELb1ELb0ELb0EEEvNS_9FwdParamsE --------------------------
	.section	.nv.shared._ZN10layer_norm31ln_parallel_residual_fwd_kernelINS_13Kernel_traitsIf6__halfS2_S2_fjLj7168ELj1ELj1ELj4ELj16ENS_18Kernel_traits_baseILj7168EfS2_S2_S2_fjLj128EEEEELb1ELb0ELb0EEEvNS_9FwdParamsE,"aw",@nobits
	.sectionflags	@""
	.align	16
	.zero		1024


//--------------------- .nv.shared._ZN10layer_norm31ln_parallel_residual_fwd_kernelINS_13Kernel_traitsIf6__halfS2_S2_fjLj7168ELj1ELj1ELj4ELj16ENS_18Kernel_traits_baseILj7168EfS2_S2_S2_fjLj128EEEEELb1ELb0ELb1EEEvNS_9FwdParamsE --------------------------
	.section	.nv.shared._ZN10layer_norm31ln_parallel_residual_fwd_kernelINS_13Kernel_traitsIf6__halfS2_S2_fjLj7168ELj1ELj1ELj4ELj16ENS_18Kernel_traits_baseILj7168EfS2_S2_S2_fjLj128EEEEELb1ELb0ELb1EEEvNS_9FwdParamsE,"aw",@nobits
	.sectionflags	@""
	.align	16
	.zero		1024


//--------------------- .nv.shared._ZN10layer_norm31ln_parallel_residual_fwd_kernelINS_13Kernel_traitsIf6__halfS2_S2_fjLj7168ELj1ELj1ELj4ELj16ENS_18Kernel_traits_baseILj7168EfS2_S2_S2_fjLj128EEEEELb1ELb1ELb0EEEvNS_9FwdParamsE --------------------------
	.section	.nv.shared._ZN10layer_norm31ln_parallel_residual_fwd_kernelINS_13Kernel_traitsIf6__halfS2_S2_fjLj7168ELj1ELj1ELj4ELj16ENS_18Kernel_traits_baseILj7168EfS2_S2_S2_fjLj128EEEEELb1ELb1ELb0EEEvNS_9FwdParamsE,"aw",@nobits
	.sectionflags	@""
	.align	16
	.zero		1024


//--------------------- .nv.shared._ZN10layer_norm31ln_parallel_residual_fwd_kernelINS_13Kernel_traitsIf6__halfS2_S2_fjLj7168ELj1ELj1ELj4ELj16ENS_18Kernel_traits_baseILj7168EfS2_S2_S2_fjLj128EEEEELb1ELb1ELb1EEEvNS_9FwdParamsE --------------------------
	.section	.nv.shared._ZN10layer_norm31ln_parallel_residual_fwd_kernelINS_13Kernel_traitsIf6__halfS2_S2_fjLj7168ELj1ELj1ELj4ELj16ENS_18Kernel_traits_baseILj7168EfS2_S2_S2_fjLj128EEEEELb1ELb1ELb1EEEvNS_9FwdParamsE,"aw",@nobits
	.sectionflags	@""
	.align	16
	.zero		1024


//--------------------- .nv.shared._ZN10layer_norm31ln_parallel_residual_fwd_kernelINS_13Kernel_traitsI6__halfS2_fS2_fjLj7168ELj1ELj1ELj4ELj16ENS_18Kernel_traits_baseILj7168ES2_S2_fS2_fjLj128EEEEELb0ELb0ELb0EEEvNS_9FwdParamsE --------------------------
	.section	.nv.shared._ZN10layer_norm31ln_parallel_residual_fwd_kernelINS_13Kernel_traitsI6__halfS2_fS2_fjLj7168ELj1ELj1ELj4ELj16ENS_18Kernel_traits_baseILj7168ES2_S2_fS2_fjLj128EEEEELb0ELb0ELb0EEEvNS_9FwdParamsE,"aw",@nobits
	.sectionflags	@""
	.align	16
	.zero		1024


//--------------------- .nv.shared._ZN10layer_norm31ln_parallel_residual_fwd_kernelINS_13Kernel_traitsI6__halfS2_fS2_fjLj7168ELj1ELj1ELj4ELj16ENS_18Kernel_traits_baseILj7168ES2_S2_fS2_fjLj128EEEEELb0ELb0ELb1EEEvNS_9FwdParamsE --------------------------
	.section	.nv.shared._ZN10layer_norm31ln_parallel_residual_fwd_kernelINS_13Kernel_traitsI6__halfS2_fS2_fjLj7168ELj1ELj1ELj4ELj16ENS_18Kernel_traits_baseILj7168ES2_S2_fS2_fjLj128EEEEELb0ELb0ELb1EEEvNS_9FwdParamsE,"aw",@nobits
	.sectionflags	@""
	.align	16
	.zero		1024


//--------------------- .nv.shared._ZN10layer_norm31ln_parallel_residual_fwd_kernelINS_13Kernel_traitsI6__halfS2_fS2_fjLj7168ELj1ELj1ELj4ELj16ENS_18Kernel_traits_baseILj7168ES2_S2_fS2_fjLj128EEEEELb0ELb1ELb0EEEvNS_9FwdParamsE --------------------------
	.section	.nv.shared._ZN10layer_norm31ln_parallel_residual_fwd_kernelINS_13Kernel_traitsI6__halfS2_fS2_fjLj7168ELj1ELj1ELj4ELj16ENS_18Kernel_traits_baseILj7168ES2_S2_fS2_fjLj128EEEEELb0ELb1ELb0EEEvNS_9FwdParamsE,"aw",@nobits
	.sectionflags	@""
	.align	16
	.zero		1024


//--------------------- .nv.shared._ZN10layer_norm31ln_parallel_residual_fwd_kernelINS_13Kernel_traitsI6__halfS2_fS2_fjLj7168ELj1ELj1ELj4ELj16ENS_18Kernel_traits_baseILj7168ES2_S2_fS2_fjLj128EEEEELb0ELb1ELb1EEEvNS_9FwdParamsE --------------------------
	.section	.nv.shared._ZN10layer_norm31ln_parallel_residual_fwd_kernelINS_13Kernel_traitsI6__halfS2_fS2_fjLj7168ELj1ELj1ELj4ELj16ENS_18Kernel_traits_baseILj7168ES2_S2_fS2_fjLj128EEEEELb0ELb1ELb1EEEvNS_9FwdParamsE,"aw",@nobits
	.sectionflags	@""
	.align	16
	.zero		1024


//--------------------- .nv.shared._ZN10layer_norm31ln_parallel_residual_fwd_kernelINS_13Kernel_traitsI6__halfS2_fS2_fjLj7168ELj1ELj1ELj4ELj16ENS_18Kernel_traits_baseILj7168ES2_S2_fS2_fjLj128EEEEELb1ELb0ELb0EEEvNS_9FwdParamsE --------------------------
	.section	.nv.shared._ZN10layer_norm31ln_parallel_residual_fwd_kernelINS_13Kernel_traitsI6__halfS2_fS2_fjLj7168ELj1ELj1ELj4ELj16ENS_18Kernel_traits_baseILj7168ES2_S2_fS2_fjLj128EEEEELb1ELb0ELb0EEEvNS_9FwdParamsE,"aw",@nobits
	.sectionflags	@""
	.align	16
	.zero		1024


//--------------------- .nv.shared._ZN10layer_norm31ln_parallel_residual_fwd_kernelINS_13Kernel_traitsI6__halfS2_fS2_fjLj7168ELj1ELj1ELj4ELj16ENS_18Kernel_traits_baseILj7168ES2_S2_fS2_fjLj128EEEEELb1ELb0ELb1EEEvNS_9FwdParamsE --------------------------
	.section	.nv.shared._ZN10layer_norm31ln_parallel_residual_fwd_kernelINS_13Kernel_traitsI6__halfS2_fS2_fjLj7168ELj1ELj1ELj4ELj16ENS_18Kernel_traits_baseILj7168ES2_S2_fS2_fjLj128EEEEELb1ELb0ELb1EEEvNS_9FwdParamsE,"aw",@nobits
	.sectionflags	@""
	.align	16
	.zero		1024


//--------------------- .nv.shared._ZN10layer_norm31ln_parallel_residual_fwd_kernelINS_13Kernel_traitsI6__halfS2_fS2_fjLj7168ELj1ELj1ELj4ELj16ENS_18Kernel_traits_baseILj7168ES2_S2_fS2_fjLj128EEEEELb1ELb1ELb0EEEvNS_9FwdParamsE --------------------------
	.section	.nv.shared._ZN10layer_norm31ln_parallel_residual_fwd_kernelINS_13Kernel_traitsI6__halfS2_fS2_fjLj7168ELj1ELj1ELj4ELj16ENS_18Kernel_traits_baseILj7168ES2_S2_fS2_fjLj128EEEEELb1ELb1ELb0EEEvNS_9FwdParamsE,"aw",@nobits
	.sectionflags	@""
	.align	16
	.zero		1024


//--------------------- .nv.shared._ZN10layer_norm31ln_parallel_residual_fwd_kernelINS_13Kernel_traitsI6__halfS2_fS2_fjLj7168ELj1ELj1ELj4ELj16ENS_18Kernel_traits_baseILj7168ES2_S2_fS2_fjLj128EEEEELb1ELb1ELb1EEEvNS_9FwdParamsE --------------------------
	.section	.nv.shared._ZN10layer_norm31ln_parallel_residual_fwd_kernelINS_13Kernel_traitsI6__halfS2_fS2_fjLj7168ELj1ELj1ELj4ELj16ENS_18Kernel_traits_baseILj7168ES2_S2_fS2_fjLj128EEEEELb1ELb1ELb1EEEvNS_9FwdParamsE,"aw",@nobits
	.sectionflags	@""
	.align	16
	.zero		1024


//--------------------- .nv.shared._ZN10layer_norm31ln_parallel_residual_fwd_kernelINS_13Kernel_traitsIf6__halffS2_fjLj7168ELj1ELj1ELj4ELj16ENS_18Kernel_traits_baseILj7168EfS2_fS2_fjLj128EEEEELb0ELb0ELb0EEEvNS_9FwdParamsE --------------------------
	.section	.nv.shared._ZN10layer_norm31ln_parallel_residual_fwd_kernelINS_13Kernel_traitsIf6__halffS2_fjLj7168ELj1ELj1ELj4ELj16ENS_18Kernel_traits_baseILj7168EfS2_fS2_fjLj128EEEEELb0ELb0ELb0EEEvNS_9FwdParamsE,"aw",@nobits
	.sectionflags	@""
	.align	16
	.zero		1024


//--------------------- .nv.shared._ZN10layer_norm31ln_parallel_residual_fwd_kernelINS_13Kernel_traitsIf6__halffS2_fjLj7168ELj1ELj1ELj4ELj16ENS_18Kernel_traits_baseILj7168EfS2_fS2_fjLj128EEEEELb0ELb0ELb1EEEvNS_9FwdParamsE --------------------------
	.section	.nv.shared._ZN10layer_norm31ln_parallel_residual_fwd_kernelINS_13Kernel_traitsIf6__halffS2_fjLj7168ELj1ELj1ELj4ELj16ENS_18Kernel_traits_baseILj7168EfS2_fS2_fjLj128EEEEELb0ELb0ELb1EEEvNS_9FwdParamsE,"aw",@nobits
	.sectionflags	@""
	.align	16
	.zero		1024


//--------------------- .nv.shared._ZN10layer_norm31ln_parallel_residual_fwd_kernelINS_13Kernel_traitsIf6__halffS2_fjLj7168ELj1ELj1ELj4ELj16ENS_18Kernel_traits_baseILj7168EfS2_fS2_fjLj128EEEEELb0ELb1ELb0EEEvNS_9FwdParamsE --------------------------
	.section	.nv.shared._ZN10layer_norm31ln_parallel_residual_fwd_kernelINS_13Kernel_traitsIf6__halffS2_fjLj7168ELj1ELj1ELj4ELj16ENS_18Kernel_traits_baseILj7168EfS2_fS2_fjLj128EEEEELb0ELb1ELb0EEEvNS_9FwdParamsE,"aw",@nobits
	.sectionflags	@""
	.align	16
	.zero		1024


//--------------------- .nv.shared._ZN10layer_norm31ln_parallel_residual_fwd_kernelINS_13Kernel_traitsIf6__halffS2_fjLj7168ELj1ELj1ELj4ELj16ENS_18Kernel_traits_baseILj7168EfS2_fS2_fjLj128EEEEELb0ELb1ELb1EEEvNS_9FwdParamsE --------------------------
	.section	.nv.shared._ZN10layer_norm31ln_parallel_residual_fwd_kernelINS_13Kernel_traitsIf6__halffS2_fjLj7168ELj1ELj1ELj4ELj16ENS_18Kernel_traits_baseILj7168EfS2_fS2_fjLj128EEEEELb0ELb1ELb1EEEvNS_9FwdParamsE,"aw",@nobits
	.sectionflags	@""
	.align	16
	.zero		1024


//--------------------- .nv.shared._ZN10layer_norm31ln_parallel_residual_fwd_kernelINS_13Kernel_traitsIf6__halffS2_fjLj7168ELj1ELj1ELj4ELj16ENS_18Kernel_traits_baseILj7168EfS2_fS2_fjLj128EEEEELb1ELb0ELb0EEEvNS_9FwdParamsE --------------------------
	.section	.nv.shared._ZN10layer_norm31ln_parallel_residual_fwd_kernelINS_13Kernel_traitsIf6__halffS2_fjLj7168ELj1ELj1ELj4ELj16ENS_18Kernel_traits_baseILj7168EfS2_fS2_fjLj128EEEEELb1ELb0ELb0EEEvNS_9FwdParamsE,"aw",@nobits
	.sectionflags	@""
	.align	16
	.zero		1024


//--------------------- .nv.shared._ZN10layer_norm31ln_parallel_residual_fwd_kernelINS_13Kernel_traitsIf6__halffS2_fjLj7168ELj1ELj1ELj4ELj16ENS_18Kernel_traits_baseILj7168EfS2_fS2_fjLj128EEEEELb1ELb0ELb1EEEvNS_9FwdParamsE --------------------------
	.section	.nv.shared._ZN10layer_norm31ln_parallel_residual_fwd_kernelINS_13Kernel_traitsIf6__halffS2_fjLj7168ELj1ELj1ELj4ELj16ENS_18Kernel_traits_baseILj7168EfS2_fS2_fjLj128EEEEELb1ELb0ELb1EEEvNS_9FwdParamsE,"aw",@nobits
	.sectionflags	@""
	.align	16
	.zero		1024


//--------------------- .nv.shared._ZN10layer_norm31ln_parallel_residual_fwd_kernelINS_13Kernel_traitsIf6__halffS2_fjLj7168ELj1ELj1ELj4ELj16ENS_18Kernel_traits_baseILj7168EfS2_fS2_fjLj128EEEEELb1ELb1ELb0EEEvNS_9FwdParamsE --------------------------
	.section	.nv.shared._ZN10layer_norm31ln_parallel_residual_fwd_kernelINS_13Kernel_traitsIf6__halffS2_fjLj7168ELj1ELj1ELj4ELj16ENS_18Kernel_traits_baseILj7168EfS2_fS2_fjLj128EEEEELb1ELb1ELb0EEEvNS_9FwdParamsE,"aw",@nobits
	.sectionflags	@""
	.align	16
	.zero		1024


//--------------------- .nv.shared._ZN10layer_norm31ln_parallel_residual_fwd_kernelINS_13Kernel_traitsIf6__halffS2_fjLj7168ELj1ELj1ELj4ELj16ENS_18Kernel_traits_baseILj7168EfS2_fS2_fjLj128EEEEELb1ELb1ELb1EEEvNS_9FwdParamsE --------------------------
	.section	.nv.shared._ZN10layer_norm31ln_parallel_residual_fwd_kernelINS_13Kernel_traitsIf6__halffS2_fjLj7168ELj1ELj1ELj4ELj16ENS_18Kernel_traits_baseILj7168EfS2_fS2_fjLj128EEEEELb1ELb1ELb1EEEvNS_9FwdParamsE,"aw",@nobits
	.sectionflags	@""
	.align	16
	.zero		1024


//--------------------- .nv.shared._ZN10layer_norm31ln_parallel_residual_fwd_kernelINS_13Kernel_traitsI6__halfffffjLj7168ELj1ELj1ELj8ELj16ENS_18Kernel_traits_baseILj7168ES2_ffffjLj256EEEEELb0ELb0ELb0EEEvNS_9FwdParamsE --------------------------
	.section	.nv.shared._ZN10layer_norm31ln_parallel_residual_fwd_kernelINS_13Kernel_traitsI6__halfffffjLj7168ELj1ELj1ELj8ELj16ENS_18Kernel_traits_baseILj7168ES2_ffffjLj256EEEEELb0ELb0ELb0EEEvNS_9FwdParamsE,"aw",@nobits
	.sectionflags	@""
	.align	16
	.zero		1024


//--------------------- .nv.shared._ZN10layer_norm31ln_parallel_residual_fwd_kernelINS_13Kernel_traitsI6__halfffffjLj7168ELj1ELj1ELj8ELj16ENS_18Kernel_traits_baseILj7168ES2_ffffjLj256EEEEELb0ELb0ELb1EEEvNS_9FwdParamsE --------------------------
	.section	.nv.shared._ZN10layer_norm31ln_parallel_residual_fwd_kernelINS_13Kernel_traitsI6__halfffffjLj7168ELj1ELj1ELj8ELj16ENS_18Kernel_traits_baseILj7168ES2_ffffjLj256EEEEELb0ELb0ELb1EEEvNS_9FwdParamsE,"aw",@nobits
	.sectionflags	@""
	.align	16
	.zero		1024


//--------------------- .nv.shared._ZN10layer_norm31ln_parallel_residual_fwd_kernelINS_13Kernel_traitsI6__halfffffjLj7168ELj1ELj1ELj8ELj16ENS_18Kernel_traits_baseILj7168ES2_ffffjLj256EEEEELb0ELb1ELb0EEEvNS_9FwdParamsE --------------------------
	.section	.nv.shared._ZN10layer_norm31ln_parallel_residual_fwd_kernelINS_13Kernel_traitsI6__halfffffjLj7168ELj1ELj1ELj8ELj16ENS_18Kernel_traits_baseILj7168ES2_ffffjLj256EEEEELb0ELb1ELb0EEEvNS_9FwdParamsE,"aw",@nobits
	.sectionflags	@""
	.align	16
	.zero		1024


//--------------------- .nv.shared._ZN10layer_norm31ln_parallel_residual_fwd_kernelINS_13Kernel_traitsI6__halfffffjLj7168ELj1ELj1ELj8ELj16ENS_18Kernel_traits_baseILj7168ES2_ffffjLj256EEEEELb0ELb1ELb1EEEvNS_9FwdParamsE --------------------------
	.section	.nv.shared._ZN10layer_norm31ln_parallel_residual_fwd_kernelINS_13Kernel_traitsI6__halfffffjLj7168ELj1ELj1ELj8ELj16ENS_18Kernel_traits_baseILj7168ES2_ffffjLj256EEEEELb0ELb1ELb1EEEvNS_9FwdParamsE,"aw",@nobits
	.sectionflags	@""
	.align	16
	.zero		1024


//--------------------- .nv.shared._ZN10layer_norm31ln_parallel_residual_fwd_kernelINS_13Kernel_traitsI6__halfffffjLj7168ELj1ELj1ELj8ELj16ENS_18Kernel_traits_baseILj7168ES2_ffffjLj256EEEEELb1ELb0ELb0EEEvNS_9FwdParamsE --------------------------
	.section	.nv.shared._ZN10layer_norm31ln_parallel_residual_fwd_kernelINS_13Kernel_traitsI6__halfffffjLj7168ELj1ELj1ELj8ELj16ENS_18Kernel_traits_baseILj7168ES2_ffffjLj256EEEEELb1ELb0ELb0EEEvNS_9FwdParamsE,"aw",@nobits
	.sectionflags	@""
	.align	16
	.zero		1024


//--------------------- .nv.shared._ZN10layer_norm31ln_parallel_residual_fwd_kernelINS_13Kernel_traitsI6__halfffffjLj7168ELj1ELj1ELj8ELj16ENS_18Kernel_traits_baseILj7168ES2_ffffjLj256EEEEELb1ELb0ELb1EEEvNS_9FwdParamsE --------------------------
	.section	.nv.shared._ZN10layer_norm31ln_parallel_residual_fwd_kernelINS_13Kernel_traitsI6__halfffffjLj7168ELj1ELj1ELj8ELj16ENS_18Kernel_traits_baseILj7168ES2_ffffjLj256EEEEELb1ELb0ELb1EEEvNS_9FwdParamsE,"aw",@nobits
	.sectionflags	@""
	.align	16
	.zero		1024


//--------------------- .nv.shared._ZN10layer_norm31ln_parallel_residual_fwd_kernelINS_13Kernel_traitsI6__halfffffjLj7168ELj1ELj1ELj8ELj16ENS_18Kernel_traits_baseILj7168ES2_ffffjLj256EEEEELb1ELb1ELb0EEEvNS_9FwdParamsE --------------------------
	.section	.nv.shared._ZN10layer_norm31ln_parallel_residual_fwd_kernelINS_13Kernel_traitsI6__halfffffjLj7168ELj1ELj1ELj8ELj16ENS_18Kernel_traits_baseILj7168ES2_ffffjLj256EEEEELb1ELb1ELb0EEEvNS_9FwdParamsE,"aw",@nobits
	.sectionflags	@""
	.align	16
	.zero		1024


//--------------------- .nv.shared._ZN10layer_norm31ln_parallel_residual_fwd_kernelINS_13Kernel_traitsI6__halfffffjLj7168ELj1ELj1ELj8ELj16ENS_18Kernel_traits_baseILj7168ES2_ffffjLj256EEEEELb1ELb1ELb1EEEvNS_9FwdParamsE --------------------------
	.section	.nv.shared._ZN10layer_norm31ln_parallel_residual_fwd_kernelINS_13Kernel_traitsI6__halfffffjLj7168ELj1ELj1ELj8ELj16ENS_18Kernel_traits_baseILj7168ES2_ffffjLj256EEEEELb1ELb1ELb1EEEvNS_9FwdParamsE,"aw",@nobits
	.sectionflags	@""
	.align	16
	.zero		1024


//--------------------- .nv.shared._ZN10layer_norm31ln_parallel_residual_fwd_kernelINS_13Kernel_traitsIfffffjLj7168ELj1ELj1ELj8ELj16ENS_18Kernel_traits_baseILj7168EfffffjLj256EEEEELb0ELb0ELb0EEEvNS_9FwdParamsE --------------------------
	.section	.nv.shared._ZN10layer_norm31ln_parallel_residual_fwd_kernelINS_13Kernel_traitsIfffffjLj7168ELj1ELj1ELj8ELj16ENS_18Kernel_traits_baseILj7168EfffffjLj256EEEEELb0ELb0ELb0EEEvNS_9FwdParamsE,"aw",@nobits
	.sectionflags	@""
	.align	16
	.zero		1024


//--------------------- .nv.shared._ZN10layer_norm31ln_parallel_residual_fwd_kernelINS_13Kernel_traitsIfffffjLj7168ELj1ELj1ELj8ELj16ENS_18Kernel_traits_baseILj7168EfffffjLj256EEEEELb0ELb0ELb1EEEvNS_9FwdParamsE --------------------------
	.section	.nv.shared._ZN10layer_norm31ln_parallel_residual_fwd_kernelINS_13Kernel_traitsIfffffjLj7168ELj1ELj1ELj8ELj16ENS_18Kernel_traits_baseILj7168EfffffjLj256EEEEELb0ELb0ELb1EEEvNS_9FwdParamsE,"aw",@nobits
	.sectionflags	@""
	.align	16
	.zero		1024


//--------------------- .nv.shared._ZN10layer_norm31ln_parallel_residual_fwd_kernelINS_13Kernel_traitsIfffffjLj7168ELj1ELj1ELj8ELj16ENS_18Kernel_traits_baseILj7168EfffffjLj256EEEEELb0ELb1ELb0EEEvNS_9FwdParamsE --------------------------
	.section	.nv.shared._ZN10layer_norm31ln_parallel_residual_fwd_kernelINS_13Kernel_traitsIfffffjLj7168ELj1ELj1ELj8ELj16ENS_18Kernel_traits_baseILj7168EfffffjLj256EEEEELb0ELb1ELb0EEEvNS_9FwdParamsE,"aw",@nobits
	.sectionflags	@""
	.align	16
	.zero		1024


//--------------------- .nv.shared._ZN10layer_norm31ln_parallel_residual_fwd_kernelINS_13Kernel_traitsIfffffjLj7168ELj1ELj1ELj8ELj16ENS_18Kernel_traits_baseILj7168EfffffjLj256EEEEELb0ELb1ELb1EEEvNS_9FwdParamsE --------------------------
	.section	.nv.shared._ZN10layer_norm31ln_parallel_residual_fwd_kernelINS_13Kernel_traitsIfffffjLj7168ELj1ELj1ELj8ELj16ENS_18Kernel_traits_baseILj7168EfffffjLj256EEEEELb0ELb1ELb1EEEvNS_9FwdParamsE,"aw",@nobits
	.sectionflags	@""
	.align	16
	.zero		1024


//--------------------- .nv.shared._ZN10layer_norm31ln_parallel_residual_fwd_kernelINS_13Kernel_traitsIfffffjLj7168ELj1ELj1ELj8ELj16ENS_18Kernel_traits_baseILj7168EfffffjLj256EEEEELb1ELb0ELb0EEEvNS_9FwdParamsE --------------------------
	.section	.nv.shared._ZN10layer_norm31ln_parallel_residual_fwd_kernelINS_13Kernel_traitsIfffffjLj7168ELj1ELj1ELj8ELj16ENS_18Kernel_traits_baseILj7168EfffffjLj256EEEEELb1ELb0ELb0EEEvNS_9FwdParamsE,"aw",@nobits
	.sectionflags	@""
	.align	16
	.zero		1024


//--------------------- .nv.shared._ZN10layer_norm31ln_parallel_residual_fwd_kernelINS_13Kernel_traitsIfffffjLj7168ELj1ELj1ELj8ELj16ENS_18Kernel_traits_baseILj7168EfffffjLj256EEEEELb1ELb0ELb1EEEvNS_9FwdParamsE --------------------------
	.section	.nv.shared._ZN10layer_norm31ln_parallel_residual_fwd_kernelINS_13Kernel_traitsIfffffjLj7168ELj1ELj1ELj8ELj16ENS_18Kernel_traits_baseILj7168EfffffjLj256EEEEELb1ELb0ELb1EEEvNS_9FwdParamsE,"aw",@nobits
	.sectionflags	@""
	.align	16
	.zero		1024


//--------------------- .nv.shared._ZN10layer_norm31ln_parallel_residual_fwd_kernelINS_13Kernel_traitsIfffffjLj7168ELj1ELj1ELj8ELj16ENS_18Kernel_traits_baseILj7168EfffffjLj256EEEEELb1ELb1ELb0EEEvNS_9FwdParamsE --------------------------
	.section	.nv.shared._ZN10layer_norm31ln_parallel_residual_fwd_kernelINS_13Kernel_traitsIfffffjLj7168ELj1ELj1ELj8ELj16ENS_18Kernel_traits_baseILj7168EfffffjLj256EEEEELb1ELb1ELb0EEEvNS_9FwdParamsE,"aw",@nobits
	.sectionflags	@""
	.align	16
	.zero		1024


//--------------------- .nv.shared._ZN10layer_norm31ln_parallel_residual_fwd_kernelINS_13Kernel_traitsIfffffjLj7168ELj1ELj1ELj8ELj16ENS_18Kernel_traits_baseILj7168EfffffjLj256EEEEELb1ELb1ELb1EEEvNS_9FwdParamsE --------------------------
	.section	.nv.shared._ZN10layer_norm31ln_parallel_residual_fwd_kernelINS_13Kernel_traitsIfffffjLj7168ELj1ELj1ELj8ELj16ENS_18Kernel_traits_baseILj7168EfffffjLj256EEEEELb1ELb1ELb1EEEvNS_9FwdParamsE,"aw",@nobits
	.sectionflags	@""
	.align	16
	.zero		1024


//--------------------- .nv.constant0._ZN10layer_norm31ln_parallel_residual_fwd_kernelINS_13Kernel_traitsI13__nv_bfloat16S2_S2_S2_fjLj7168ELj1ELj1ELj4ELj16ENS_18Kernel_traits_baseILj7168ES2_S2_S2_S2_fjLj128EEEEELb0ELb0ELb0EEEvNS_9FwdParamsE --------------------------
	.section	.nv.constant0._ZN10layer_norm31ln_parallel_residual_fwd_kernelINS_13Kernel_traitsI13__nv_bfloat16S2_S2_S2_fjLj7168ELj1ELj1ELj4ELj16ENS_18Kernel_traits_baseILj7168ES2_S2_S2_S2_fjLj128EEEEELb0ELb0ELb0EEEvNS_9FwdParamsE,"a",@progbits
	.sectionflags	@""
	.align	4
.nv.constant0._ZN10layer_norm31ln_parallel_residual_fwd_kernelINS_13Kernel_traitsI13__nv_bfloat16S2_S2_S2_fjLj7168ELj1ELj1ELj4ELj16ENS_18Kernel_traits_baseILj7168ES2_S2_S2_S2_fjLj128EEEEELb0ELb0ELb0EEEvNS_9FwdParamsE:
	.zero		1128


//--------------------- .nv.constant0._ZN10layer_norm31ln_parallel_residual_fwd_kernelINS_13Kernel_traitsI13__nv_bfloat16S2_S2_S2_fjLj7168ELj1ELj1ELj4ELj16ENS_18Kernel_traits_baseILj7168ES2_S2_S2_S2_fjLj128EEEEELb0ELb0ELb1EEEvNS_9FwdParamsE --------------------------
	.section	.nv.constant0._ZN10layer_norm31ln_parallel_residual_fwd_kernelINS_13Kernel_traitsI13__nv_bfloat16S2_S2_S2_fjLj7168ELj1ELj1ELj4ELj16ENS_18Kernel_traits_baseILj7168ES2_S2_S2_S2_fjLj128EEEEELb0ELb0ELb1EEEvNS_9FwdParamsE,"a",@progbits
	.sectionflags	@""
	.align	4
.nv.constant0._ZN10layer_norm31ln_parallel_residual_fwd_kernelINS_13Kernel_traitsI13__nv_bfloat16S2_S2_S2_fjLj7168ELj1ELj1ELj4ELj16ENS_18Kernel_traits_baseILj7168ES2_S2_S2_S2_fjLj128EEEEELb0ELb0ELb1EEEvNS_9FwdParamsE:
	.zero		1128


//--------------------- .nv.constant0._ZN10layer_norm31ln_parallel_residual_fwd_kernelINS_13Kernel_traitsI13__nv_bfloat16S2_S2_S2_fjLj7168ELj1ELj1ELj4ELj16ENS_18Kernel_traits_baseILj7168ES2_S2_S2_S2_fjLj128EEEEELb0ELb1ELb0EEEvNS_9FwdParamsE --------------------------
	.section	.nv.constant0._ZN10layer_norm31ln_parallel_residual_fwd_kernelINS_13Kernel_traitsI13__nv_bfloat16S2_S2_S2_fjLj7168ELj1ELj1ELj4ELj16ENS_18Kernel_traits_baseILj7168ES2_S2_S2_S2_fjLj128EEEEELb0ELb1ELb0EEEvNS_9FwdParamsE,"a",@progbits
	.sectionflags	@""
	.align	4
.nv.constant0._ZN10layer_norm31ln_parallel_residual_fwd_kernelINS_13Kernel_traitsI13__nv_bfloat16S2_S2_S2_fjLj7168ELj1ELj1ELj4ELj16ENS_18Kernel_traits_baseILj7168ES2_S2_S2_S2_fjLj128EEEEELb0ELb1ELb0EEEvNS_9FwdParamsE:
	.zero		1128


//--------------------- .nv.constant0._ZN10layer_norm31ln_parallel_residual_fwd_kernelINS_13Kernel_traitsI13__nv_bfloat16S2_S2_S2_fjLj7168ELj1ELj1ELj4ELj16ENS_18Kernel_traits_baseILj7168ES2_S2_S2_S2_fjLj128EEEEELb0ELb1ELb1EEEvNS_9FwdParamsE --------------------------
	.section	.nv.constant0._ZN10layer_norm31ln_parallel_residual_fwd_kernelINS_13Kernel_traitsI13__nv_bfloat16S2_S2_S2_fjLj7168ELj1ELj1ELj4ELj16ENS_18Kernel_traits_baseILj7168ES2_S2_S2_S2_fjLj128EEEEELb0ELb1ELb1EEEvNS_9FwdParamsE,"a",@progbits
	.sectionflags	@""
	.align	4
.nv.constant0._ZN10layer_norm31ln_parallel_residual_fwd_kernelINS_13Kernel_traitsI13__nv_bfloat16S2_S2_S2_fjLj7168ELj1ELj1ELj4ELj16ENS_18Kernel_traits_baseILj7168ES2_S2_S2_S2_fjLj128EEEEELb0ELb1ELb1EEEvNS_9FwdParamsE:
	.zero		1128


//--------------------- .nv.constant0._ZN10layer_norm31ln_parallel_residual_fwd_kernelINS_13Kernel_traitsI13__nv_bfloat16S2_S2_S2_fjLj7168ELj1ELj1ELj4ELj16ENS_18Kernel_traits_baseILj7168ES2_S2_S2_S2_fjLj128EEEEELb1ELb0ELb0EEEvNS_9FwdParamsE --------------------------
	.section	.nv.constant0._ZN10layer_norm31ln_parallel_residual_fwd_kernelINS_13Kernel_traitsI13__nv_bfloat16S2_S2_S2_fjLj7168ELj1ELj1ELj4ELj16ENS_18Kernel_traits_baseILj7168ES2_S2_S2_S2_fjLj128EEEEELb1ELb0ELb0EEEvNS_9FwdParamsE,"a",@progbits
	.sectionflags	@""
	.align	4
.nv.constant0._ZN10layer_norm31ln_parallel_residual_fwd_kernelINS_13Kernel_traitsI13__nv_bfloat16S2_S2_S2_fjLj7168ELj1ELj1ELj4ELj16ENS_18Kernel_traits_baseILj7168ES2_S2_S2_S2_fjLj128EEEEELb1ELb0ELb0EEEvNS_9FwdParamsE:
	.zero		1128


//--------------------- .nv.constant0._ZN10layer_norm31ln_parallel_residual_fwd_kernelINS_13Kernel_traitsI13__nv_bfloat16S2_S2_S2_fjLj7168ELj1ELj1ELj4ELj16ENS_18Kernel_traits_baseILj7168ES2_S2_S2_S2_fjLj128EEEEELb1ELb0ELb1EEEvNS_9FwdParamsE --------------------------
	.section	.nv.constant0._ZN10layer_norm31ln_parallel_residual_fwd_kernelINS_13Kernel_traitsI13__nv_bfloat16S2_S2_S2_fjLj7168ELj1ELj1ELj4ELj16ENS_18Kernel_traits_baseILj7168ES2_S2_S2_S2_fjLj128EEEEELb1ELb0ELb1EEEvNS_9FwdParamsE,"a",@progbits
	.sectionflags	@""
	.align	4
.nv.constant0._ZN10layer_norm31ln_parallel_residual_fwd_kernelINS_13Kernel_traitsI13__nv_bfloat16S2_S2_S2_fjLj7168ELj1ELj1ELj4ELj16ENS_18Kernel_traits_baseILj7168ES2_S2_S2_S2_fjLj128EEEEELb1ELb0ELb1EEEvNS_9FwdParamsE:
	.zero		1128


//--------------------- .nv.constant0._ZN10layer_norm31ln_parallel_residual_fwd_kernelINS_13Kernel_traitsI13__nv_bfloat16S2_S2_S2_fjLj7168ELj1ELj1ELj4ELj16ENS_18Kernel_traits_baseILj7168ES2_S2_S2_S2_fjLj128EEEEELb1ELb1ELb0EEEvNS_9FwdParamsE --------------------------
	.section	.nv.constant0._ZN10layer_norm31ln_parallel_residual_fwd_kernelINS_13Kernel_traitsI13__nv_bfloat16S2_S2_S2_fjLj7168ELj1ELj1ELj4ELj16ENS_18Kernel_traits_baseILj7168ES2_S2_S2_S2_fjLj128EEEEELb1ELb1ELb0EEEvNS_9FwdParamsE,"a",@progbits
	.sectionflags	@""
	.align	4
.nv.constant0._ZN10layer_norm31ln_parallel_residual_fwd_kernelINS_13Kernel_traitsI13__nv_bfloat16S2_S2_S2_fjLj7168ELj1ELj1ELj4ELj16ENS_18Kernel_traits_baseILj7168ES2_S2_S2_S2_fjLj128EEEEELb1ELb1ELb0EEEvNS_9FwdParamsE:
	.zero		1128


//--------------------- .nv.constant0._ZN10layer_norm31ln_parallel_residual_fwd_kernelINS_13Kernel_traitsI13__nv_bfloat16S2_S2_S2_fjLj7168ELj1ELj1ELj4ELj16ENS_18Kernel_traits_baseILj7168ES2_S2_S2_S2_fjLj128EEEEELb1ELb1ELb1EEEvNS_9FwdParamsE --------------------------
	.section	.nv.constant0._ZN10layer_norm31ln_parallel_residual_fwd_kernelINS_13Kernel_traitsI13__nv_bfloat16S2_S2_S2_fjLj7168ELj1ELj1ELj4ELj16ENS_18Kernel_traits_baseILj7168ES2_S2_S2_S2_fjLj128EEEEELb1ELb1ELb1EEEvNS_9FwdParamsE,"a",@progbits
	.sectionflags	@""
	.align	4
.nv.constant0._ZN10layer_norm31ln_parallel_residual_fwd_kernelINS_13Kernel_traitsI13__nv_bfloat16S2_S2_S2_fjLj7168ELj1ELj1ELj4ELj16ENS_18Kernel_traits_baseILj7168ES2_S2_S2_S2_fjLj128EEEEELb1ELb1ELb1EEEvNS_9FwdParamsE:
	.zero		1128


//--------------------- .nv.constant0._ZN10layer_norm31ln_parallel_residual_fwd_kernelINS_13Kernel_traitsI6__halfS2_S2_S2_fjLj7168ELj1ELj1ELj4ELj16ENS_18Kernel_traits_baseILj7168ES2_S2_S2_S2_fjLj128EEEEELb0ELb0ELb0EEEvNS_9FwdParamsE --------------------------
	.section	.nv.constant0._ZN10layer_norm31ln_parallel_residual_fwd_kernelINS_13Kernel_traitsI6__halfS2_S2_S2_fjLj7168ELj1ELj1ELj4ELj16ENS_18Kernel_traits_baseILj7168ES2_S2_S2_S2_fjLj128EEEEELb0ELb0ELb0EEEvNS_9FwdParamsE,"a",@progbits
	.sectionflags	@""
	.align	4
.nv.constant0._ZN10layer_norm31ln_parallel_residual_fwd_kernelINS_13Kernel_traitsI6__halfS2_S2_S2_fjLj7168ELj1ELj1ELj4ELj16ENS_18Kernel_traits_baseILj7168ES2_S2_S2_S2_fjLj128EEEEELb0ELb0ELb0EEEvNS_9FwdParamsE:
	.zero		1128


//--------------------- .nv.constant0._ZN10layer_norm31ln_parallel_residual_fwd_kernelINS_13Kernel_traitsI6__halfS2_S2_S2_fjLj7168ELj1ELj1ELj4ELj16ENS_18Kernel_traits_baseILj7168ES2_S2_S2_S2_fjLj128EEEEELb0ELb0ELb1EEEvNS_9FwdParamsE --------------------------
	.section	.nv.constant0._ZN10layer_norm31ln_parallel_residual_fwd_kernelINS_13Kernel_traitsI6__halfS2_S2_S2_fjLj7168ELj1ELj1ELj4ELj16ENS_18Kernel_traits_baseILj7168ES2_S2_S2_S2_fjLj128EEEEELb0ELb0ELb1EEEvNS_9FwdParamsE,"a",@progbits
	.sectionflags	@""
	.align	4
.nv.constant0._ZN10layer_norm31ln_parallel_residual_fwd_kernelINS_13Kernel_traitsI6__halfS2_S2_S2_fjLj7168ELj1ELj1ELj4ELj16ENS_18Kernel_traits_baseILj7168ES2_S2_S2_S2_fjLj128EEEEELb0ELb0ELb1EEEvNS_9FwdParamsE:
	.zero		1128


//--------------------- .nv.constant0._ZN10layer_norm31ln_parallel_residual_fwd_kernelINS_13Kernel_traitsI6__halfS2_S2_S2_fjLj7168ELj1ELj1ELj4ELj16ENS_18Kernel_traits_baseILj7168ES2_S2_S2_S2_fjLj128EEEEELb0ELb1ELb0EEEvNS_9FwdParamsE --------------------------
	.section	.nv.constant0._ZN10layer_norm31ln_parallel_residual_fwd_kernelINS_13Kernel_traitsI6__halfS2_S2_S2_fjLj7168ELj1ELj1ELj4ELj16ENS_18Kernel_traits_baseILj7168ES2_S2_S2_S2_fjLj128EEEEELb0ELb1ELb0EEEvNS_9FwdParamsE,"a",@progbits
	.sectionflags	@""
	.align	4
.nv.constant0._ZN10layer_norm31ln_parallel_residual_fwd_kernelINS_13Kernel_traitsI6__halfS2_S2_S2_fjLj7168ELj1ELj1ELj4ELj16ENS_18Kernel_traits_baseILj7168ES2_S2_S2_S2_fjLj128EEEEELb0ELb1ELb0EEEvNS_9FwdParamsE:
	.zero		1128


//--------------------- .nv.constant0._ZN10layer_norm31ln_parallel_residual_fwd_kernelINS_13Kernel_traitsI6__halfS2_S2_S2_fjLj7168ELj1ELj1ELj4ELj16ENS_18Kernel_traits_baseILj7168ES2_S2_S2_S2_fjLj128EEEEELb0ELb1ELb1EEEvNS_9FwdParamsE --------------------------
	.section	.nv.constant0._ZN10layer_norm31ln_parallel_residual_fwd_kernelINS_13Kernel_traitsI6__halfS2_S2_S2_fjLj7168ELj1ELj1ELj4ELj16ENS_18Kernel_traits_baseILj7168ES2_S2_S2_S2_fjLj128EEEEELb0ELb1ELb1EEEvNS_9FwdParamsE,"a",@progbits
	.sectionflags	@""
	.align	4
.nv.constant0._ZN10layer_norm31ln_parallel_residual_fwd_kernelINS_13Kernel_traitsI6__halfS2_S2_S2_fjLj7168ELj1ELj1ELj4ELj16ENS_18Kernel_traits_baseILj7168ES2_S2_S2_S2_fjLj128EEEEELb0ELb1ELb1EEEvNS_9FwdParamsE:
	.zero		1128


//--------------------- .nv.constant0._ZN10layer_norm31ln_parallel_residual_fwd_kernelINS_13Kernel_traitsI6__halfS2_S2_S2_fjLj7168ELj1ELj1ELj4ELj16ENS_18Kernel_traits_baseILj7168ES2_S2_S2_S2_fjLj128EEEEELb1ELb0ELb0EEEvNS_9FwdParamsE --------------------------
	.section	.nv.constant0._ZN10layer_norm31ln_parallel_residual_fwd_kernelINS_13Kernel_traitsI6__halfS2_S2_S2_fjLj7168ELj1ELj1ELj4ELj16ENS_18Kernel_traits_baseILj7168ES2_S2_S2_S2_fjLj128EEEEELb1ELb0ELb0EEEvNS_9FwdParamsE,"a",@progbits
	.sectionflags	@""
	.align	4
.nv.constant0._ZN10layer_norm31ln_parallel_residual_fwd_kernelINS_13Kernel_traitsI6__halfS2_S2_S2_fjLj7168ELj1ELj1ELj4ELj16ENS_18Kernel_traits_baseILj7168ES2_S2_S2_S2_fjLj128EEEEELb1ELb0ELb0EEEvNS_9FwdParamsE:
	.zero		1128


//--------------------- .nv.constant0._ZN10layer_norm31ln_parallel_residual_fwd_kernelINS_13Kernel_traitsI6__halfS2_S2_S2_fjLj7168ELj1ELj1ELj4ELj16ENS_18Kernel_traits_baseILj7168ES2_S2_S2_S2_fjLj128EEEEELb1ELb0ELb1EEEvNS_9FwdParamsE --------------------------
	.section	.nv.constant0._ZN10layer_norm31ln_parallel_residual_fwd_kernelINS_13Kernel_traitsI6__halfS2_S2_S2_fjLj7168ELj1ELj1ELj4ELj16ENS_18Kernel_traits_baseILj7168ES2_S2_S2_S2_fjLj128EEEEELb1ELb0ELb1EEEvNS_9FwdParamsE,"a",@progbits
	.sectionflags	@""
	.align	4
.nv.constant0._ZN10layer_norm31ln_parallel_residual_fwd_kernelINS_13Kernel_traitsI6__halfS2_S2_S2_fjLj7168ELj1ELj1ELj4ELj16ENS_18Kernel_traits_baseILj7168ES2_S2_S2_S2_fjLj128EEEEELb1ELb0ELb1EEEvNS_9FwdParamsE:
	.zero		1128


//--------------------- .nv.constant0._ZN10layer_norm31ln_parallel_residual_fwd_kernelINS_13Kernel_traitsI6__halfS2_S2_S2_fjLj7168ELj1ELj1ELj4ELj16ENS_18Kernel_traits_baseILj7168ES2_S2_S2_S2_fjLj128EEEEELb1ELb1ELb0EEEvNS_9FwdParamsE --------------------------
	.section	.nv.constant0._ZN10layer_norm31ln_parallel_residual_fwd_kernelINS_13Kernel_traitsI6__halfS2_S2_S2_fjLj7168ELj1ELj1ELj4ELj16ENS_18Kernel_traits_baseILj7168ES2_S2_S2_S2_fjLj128EEEEELb1ELb1ELb0EEEvNS_9FwdParamsE,"a",@progbits
	.sectionflags	@""
	.align	4
.nv.constant0._ZN10layer_norm31ln_parallel_residual_fwd_kernelINS_13Kernel_traitsI6__halfS2_S2_S2_fjLj7168ELj1ELj1ELj4ELj16ENS_18Kernel_traits_baseILj7168ES2_S2_S2_S2_fjLj128EEEEELb1ELb1ELb0EEEvNS_9FwdParamsE:
	.zero		1128


//--------------------- .nv.constant0._ZN10layer_norm31ln_parallel_residual_fwd_kernelINS_13Kernel_traitsI6__halfS2_S2_S2_fjLj7168ELj1ELj1ELj4ELj16ENS_18Kernel_traits_baseILj7168ES2_S2_S2_S2_fjLj128EEEEELb1ELb1ELb1EEEvNS_9FwdParamsE --------------------------
	.section	.nv.constant0._ZN10layer_norm31ln_parallel_residual_fwd_kernelINS_13Kernel_traitsI6__halfS2_S2_S2_fjLj7168ELj1ELj1ELj4ELj16ENS_18Kernel_traits_baseILj7168ES2_S2_S2_S2_fjLj128EEEEELb1ELb1ELb1EEEvNS_9FwdParamsE,"a",@progbits
	.sectionflags	@""
	.align	4
.nv.constant0._ZN10layer_norm31ln_parallel_residual_fwd_kernelINS_13Kernel_traitsI6__halfS2_S2_S2_fjLj7168ELj1ELj1ELj4ELj16ENS_18Kernel_traits_baseILj7168ES2_S2_S2_S2_fjLj128EEEEELb1ELb1ELb1EEEvNS_9FwdParamsE:
	.zero		1128


//--------------------- .nv.constant0._ZN10layer_norm31ln_parallel_residual_fwd_kernelINS_13Kernel_traitsIf13__nv_bfloat16S2_S2_fjLj7168ELj1ELj1ELj4ELj16ENS_18Kernel_traits_baseILj7168EfS2_S2_S2_fjLj128EEEEELb0ELb0ELb0EEEvNS_9FwdParamsE --------------------------
	.section	.nv.constant0._ZN10layer_norm31ln_parallel_residual_fwd_kernelINS_13Kernel_traitsIf13__nv_bfloat16S2_S2_fjLj7168ELj1ELj1ELj4ELj16ENS_18Kernel_traits_baseILj7168EfS2_S2_S2_fjLj128EEEEELb0ELb0ELb0EEEvNS_9FwdParamsE,"a",@progbits
	.sectionflags	@""
	.align	4
.nv.constant0._ZN10layer_norm31ln_parallel_residual_fwd_kernelINS_13Kernel_traitsIf13__nv_bfloat16S2_S2_fjLj7168ELj1ELj1ELj4ELj16ENS_18Kernel_traits_baseILj7168EfS2_S2_S2_fjLj128EEEEELb0ELb0ELb0EEEvNS_9FwdParamsE:
	.zero		1128


//--------------------- .nv.constant0._ZN10layer_norm31ln_parallel_residual_fwd_kernelINS_13Kernel_traitsIf13__nv_bfloat16S2_S2_fjLj7168ELj1ELj1ELj4ELj16ENS_18Kernel_traits_baseILj7168EfS2_S2_S2_fjLj128EEEEELb0ELb0ELb1EEEvNS_9FwdParamsE --------------------------
	.section	.nv.constant0._ZN10layer_norm31ln_parallel_residual_fwd_kernelINS_13Kernel_traitsIf13__nv_bfloat16S2_S2_fjLj7168ELj1ELj1ELj4ELj16ENS_18Kernel_traits_baseILj7168EfS2_S2_S2_fjLj128EEEEELb0ELb0ELb1EEEvNS_9FwdParamsE,"a",@progbits
	.sectionflags	@""
	.align	4
.nv.constant0._ZN10layer_norm31ln_parallel_residual_fwd_kernelINS_13Kernel_traitsIf13__nv_bfloat16S2_S2_fjLj7168ELj1ELj1ELj4ELj16ENS_18Kernel_traits_baseILj7168EfS2_S2_S2_fjLj128EEEEELb0ELb0ELb1EEEvNS_9FwdParamsE:
	.zero		1128


//--------------------- .nv.constant0._ZN10layer_norm31ln_parallel_residual_fwd_kernelINS_13Kernel_traitsIf13__nv_bfloat16S2_S2_fjLj7168ELj1ELj1ELj4ELj16ENS_18Kernel_traits_baseILj7168EfS2_S2_S2_fjLj128EEEEELb0ELb1ELb0EEEvNS_9FwdParamsE --------------------------
	.section	.nv.constant0._ZN10layer_norm31ln_parallel_residual_fwd_kernelINS_13Kernel_traitsIf13__nv_bfloat16S2_S2_fjLj7168ELj1ELj1ELj4ELj16ENS_18Kernel_traits_baseILj7168EfS2_S2_S2_fjLj128EEEEELb0ELb1ELb0EEEvNS_9FwdParamsE,"a",@progbits
	.sectionflags	@""
	.align	4
.nv.constant0._ZN10layer_norm31ln_parallel_residual_fwd_kernelINS_13Kernel_traitsIf13__nv_bfloat16S2_S2_fjLj7168ELj1ELj1ELj4ELj16ENS_18Kernel_traits_baseILj7168EfS2_S2_S2_fjLj128EEEEELb0ELb1ELb0EEEvNS_9FwdParamsE:
	.zero		1128


//--------------------- .nv.constant0._ZN10layer_norm31ln_parallel_residual_fwd_kernelINS_13Kernel_traitsIf13__nv_bfloat16S2_S2_fjLj7168ELj1ELj1ELj4ELj16ENS_18Kernel_traits_baseILj7168EfS2_S2_S2_fjLj128EEEEELb0ELb1ELb1EEEvNS_9FwdParamsE --------------------------
	.section	.nv.constant0._ZN10layer_norm31ln_parallel_residual_fwd_kernelINS_13Kernel_traitsIf13__nv_bfloat16S2_S2_fjLj7168ELj1ELj1ELj4ELj16ENS_18Kernel_traits_baseILj7168EfS2_S2_S2_fjLj128EEEEELb0ELb1ELb1EEEvNS_9FwdParamsE,"a",@progbits
	.sectionflags	@""
	.align	4
.nv.constant0._ZN10layer_norm31ln_parallel_residual_fwd_kernelINS_13Kernel_traitsIf13__nv_bfloat16S2_S2_fjLj7168ELj1ELj1ELj4ELj16ENS_18Kernel_traits_baseILj7168EfS2_S2_S2_fjLj128EEEEELb0ELb1ELb1EEEvNS_9FwdParamsE:
	.zero		1128


//--------------------- .nv.constant0._ZN10layer_norm31ln_parallel_residual_fwd_kernelINS_13Kernel_traitsIf13__nv_bfloat16S2_S2_fjLj7168ELj1ELj1ELj4ELj16ENS_18Kernel_traits_baseILj7168EfS2_S2_S2_fjLj128EEEEELb1ELb0ELb0EEEvNS_9FwdParamsE --------------------------
	.section	.nv.constant0._ZN10layer_norm31ln_parallel_residual_fwd_kernelINS_13Kernel_traitsIf13__nv_bfloat16S2_S2_fjLj7168ELj1ELj1ELj4ELj16ENS_18Kernel_traits_baseILj7168EfS2_S2_S2_fjLj128EEEEELb1ELb0ELb0EEEvNS_9FwdParamsE,"a",@progbits
	.sectionflags	@""
	.align	4
.nv.constant0._ZN10layer_norm31ln_parallel_residual_fwd_kernelINS_13Kernel_traitsIf13__nv_bfloat16S2_S2_fjLj7168ELj1ELj1ELj4ELj16ENS_18Kernel_traits_baseILj7168EfS2_S2_S2_fjLj128EEEEELb1ELb0ELb0EEEvNS_9FwdParamsE:
	.zero		1128


//--------------------- .nv.constant0._ZN10layer_norm31ln_parallel_residual_fwd_kernelINS_13Kernel_traitsIf13__nv_bfloat16S2_S2_fjLj7168ELj1ELj1ELj4ELj16ENS_18Kernel_traits_baseILj7168EfS2_S2_S2_fjLj128EEEEELb1ELb0ELb1EEEvNS_9FwdParamsE --------------------------
	.section	.nv.constant0._ZN10layer_norm31ln_parallel_residual_fwd_kernelINS_13Kernel_traitsIf13__nv_bfloat16S2_S2_fjLj7168ELj1ELj1ELj4ELj16ENS_18Kernel_traits_baseILj7168EfS2_S2_S2_fjLj128EEEEELb1ELb0ELb1EEEvNS_9FwdParamsE,"a",@progbits
	.sectionflags	@""
	.align	4
.nv.constant0._ZN10layer_norm31ln_parallel_residual_fwd_kernelINS_13Kernel_traitsIf13__nv_bfloat16S2_S2_fjLj7168ELj1ELj1ELj4ELj16ENS_18Kernel_traits_baseILj7168EfS2_S2_S2_fjLj128EEEEELb1ELb0ELb1EEEvNS_9FwdParamsE:
	.zero		1128


//--------------------- .nv.constant0._ZN10layer_norm31ln_parallel_residual_fwd_kernelINS_13Kernel_traitsIf13__nv_bfloat16S2_S2_fjLj7168ELj1ELj1ELj4ELj16ENS_18Kernel_traits_baseILj7168EfS2_S2_S2_fjLj128EEEEELb1ELb1ELb0EEEvNS_9FwdParamsE --------------------------
	.section	.nv.constant0._ZN10layer_norm31ln_parallel_residual_fwd_kernelINS_13Kernel_traitsIf13__nv_bfloat16S2_S2_fjLj7168ELj1ELj1ELj4ELj16ENS_18Kernel_traits_baseILj7168EfS2_S2_S2_fjLj128EEEEELb1ELb1ELb0EEEvNS_9FwdParamsE,"a",@progbits
	.sectionflags	@""
	.align	4
.nv.constant0._ZN10layer_norm31ln_parallel_residual_fwd_kernelINS_13Kernel_traitsIf13__nv_bfloat16S2_S2_fjLj7168ELj1ELj1ELj4ELj16ENS_18Kernel_traits_baseILj7168EfS2_S2_S2_fjLj128EEEEELb1ELb1ELb0EEEvNS_9FwdParamsE:
	.zero		1128


//--------------------- .nv.constant0._ZN10layer_norm31ln_parallel_residual_fwd_kernelINS_13Kernel_traitsIf13__nv_bfloat16S2_S2_fjLj7168ELj1ELj1ELj4ELj16ENS_18Kernel_traits_baseILj7168EfS2_S2_S2_fjLj128EEEEELb1ELb1ELb1EEEvNS_9FwdParamsE --------------------------
	.section	.nv.constant0._ZN10layer_norm31ln_parallel_residual_fwd_kernelINS_13Kernel_traitsIf13__nv_bfloat16S2_S2_fjLj7168ELj1ELj1ELj4ELj16ENS_18Kernel_traits_baseILj7168EfS2_S2_S2_fjLj128EEEEELb1ELb1ELb1EEEvNS_9FwdParamsE,"a",@progbits
	.sectionflags	@""
	.align	4
.nv.constant0._ZN10layer_norm31ln_parallel_residual_fwd_kernelINS_13Kernel_traitsIf13__nv_bfloat16S2_S2_fjLj7168ELj1ELj1ELj4ELj16ENS_18Kernel_traits_baseILj7168EfS2_S2_S2_fjLj128EEEEELb1ELb1ELb1EEEvNS_9FwdParamsE:
	.zero		1128


//--------------------- .nv.constant0._ZN10layer_norm31ln_parallel_residual_fwd_kernelINS_13Kernel_traitsI13__nv_bfloat16S2_fS2_fjLj7168ELj1ELj1ELj4ELj16ENS_18Kernel_traits_baseILj7168ES2_S2_fS2_fjLj128EEEEELb0ELb0ELb0EEEvNS_9FwdParamsE --------------------------
	.section	.nv.constant0._ZN10layer_norm31ln_parallel_residual_fwd_kernelINS_13Kernel_traitsI13__nv_bfloat16S2_fS2_fjLj7168ELj1ELj1ELj4ELj16ENS_18Kernel_traits_baseILj7168ES2_S2_fS2_fjLj128EEEEELb0ELb0ELb0EEEvNS_9FwdParamsE,"a",@progbits
	.sectionflags	@""
	.align	4
.nv.constant0._ZN10layer_norm31ln_parallel_residual_fwd_kernelINS_13Kernel_traitsI13__nv_bfloat16S2_fS2_fjLj7168ELj1ELj1ELj4ELj16ENS_18Kernel_traits_baseILj7168ES2_S2_fS2_fjLj128EEEEELb0ELb0ELb0EEEvNS_9FwdParamsE:
	.zero		1128


//--------------------- .nv.constant0._ZN10layer_norm31ln_parallel_residual_fwd_kernelINS_13Kernel_traitsI13__nv_bfloat16S2_fS2_fjLj7168ELj1ELj1ELj4ELj16ENS_18Kernel_traits_baseILj7168ES2_S2_fS2_fjLj128EEEEELb0ELb0ELb1EEEvNS_9FwdParamsE --------------------------
	.section	.nv.constant0._ZN10layer_norm31ln_parallel_residual_fwd_kernelINS_13Kernel_traitsI13__nv_bfloat16S2_fS2_fjLj7168ELj1ELj1ELj4ELj16ENS_18Kernel_traits_baseILj7168ES2_S2_fS2_fjLj128EEEEELb0ELb0ELb1EEEvNS_9FwdParamsE,"a",@progbits
	.sectionflags	@""
	.align	4
.nv.constant0._ZN10layer_norm31ln_parallel_residual_fwd_kernelINS_13Kernel_traitsI13__nv_bfloat16S2_fS2_fjLj7168ELj1ELj1ELj4ELj16ENS_18Kernel_traits_baseILj7168ES2_S2_fS2_fjLj128EEEEELb0ELb0ELb1EEEvNS_9FwdParamsE:
	.zero		1128


//--------------------- .nv.constant0._ZN10layer_norm31ln_parallel_residual_fwd_kernelINS_13Kernel_traitsI13__nv_bfloat16S2_fS2_fjLj7168ELj1ELj1ELj4ELj16ENS_18Kernel_traits_baseILj7168ES2_S2_fS2_fjLj128EEEEELb0ELb1ELb0EEEvNS_9FwdParamsE --------------------------
	.section	.nv.constant0._ZN10layer_norm31ln_parallel_residual_fwd_kernelINS_13Kernel_traitsI13__nv_bfloat16S2_fS2_fjLj7168ELj1ELj1ELj4ELj16ENS_18Kernel_traits_baseILj7168ES2_S2_fS2_fjLj128EEEEELb0ELb1ELb0EEEvNS_9FwdParamsE,"a",@progbits
	.sectionflags	@""
	.align	4
.nv.constant0._ZN10layer_norm31ln_parallel_residual_fwd_kernelINS_13Kernel_traitsI13__nv_bfloat16S2_fS2_fjLj7168ELj1ELj1ELj4ELj16ENS_18Kernel_traits_baseILj7168ES2_S2_fS2_fjLj128EEEEELb0ELb1ELb0EEEvNS_9FwdParamsE:
	.zero		1128


//--------------------- .nv.constant0._ZN10layer_norm31ln_parallel_residual_fwd_kernelINS_13Kernel_traitsI13__nv_bfloat16S2_fS2_fjLj7168ELj1ELj1ELj4ELj16ENS_18Kernel_traits_baseILj7168ES2_S2_fS2_fjLj128EEEEELb0ELb1ELb1EEEvNS_9FwdParamsE --------------------------
	.section	.nv.constant0._ZN10layer_norm31ln_parallel_residual_fwd_kernelINS_13Kernel_traitsI13__nv_bfloat16S2_fS2_fjLj7168ELj1ELj1ELj4ELj16ENS_18Kernel_traits_baseILj7168ES2_S2_fS2_fjLj128EEEEELb0ELb1ELb1EEEvNS_9FwdParamsE,"a",@progbits
	.sectionflags	@""
	.align	4
.nv.constant0._ZN10layer_norm31ln_parallel_residual_fwd_kernelINS_13Kernel_traitsI13__nv_bfloat16S2_fS2_fjLj7168ELj1ELj1ELj4ELj16ENS_18Kernel_traits_baseILj7168ES2_S2_fS2_fjLj128EEEEELb0ELb1ELb1EEEvNS_9FwdParamsE:
	.zero		1128


//--------------------- .nv.constant0._ZN10layer_norm31ln_parallel_residual_fwd_kernelINS_13Kernel_traitsI13__nv_bfloat16S2_fS2_fjLj7168ELj1ELj1ELj4ELj16ENS_18Kernel_traits_baseILj7168ES2_S2_fS2_fjLj128EEEEELb1ELb0ELb0EEEvNS_9FwdParamsE --------------------------
	.section	.nv.constant0._ZN10layer_norm31ln_parallel_residual_fwd_kernelINS_13Kernel_traitsI13__nv_bfloat16S2_fS2_fjLj7168ELj1ELj1ELj4ELj16ENS_18Kernel_traits_baseILj7168ES2_S2_fS2_fjLj128EEEEELb1ELb0ELb0EEEvNS_9FwdParamsE,"a",@progbits
	.sectionflags	@""
	.align	4
.nv.constant0._ZN10layer_norm31ln_parallel_residual_fwd_kernelINS_13Kernel_traitsI13__nv_bfloat16S2_fS2_fjLj7168ELj1ELj1ELj4ELj16ENS_18Kernel_traits_baseILj7168ES2_S2_fS2_fjLj128EEEEELb1ELb0ELb0EEEvNS_9FwdParamsE:
	.zero		1128


//--------------------- .nv.constant0._ZN10layer_norm31ln_parallel_residual_fwd_kernelINS_13Kernel_traitsI13__nv_bfloat16S2_fS2_fjLj7168ELj1ELj1ELj4ELj16ENS_18Kernel_traits_baseILj7168ES2_S2_fS2_fjLj128EEEEELb1ELb0ELb1EEEvNS_9FwdParamsE --------------------------
	.section	.nv.constant0._ZN10layer_norm31ln_parallel_residual_fwd_kernelINS_13Kernel_traitsI13__nv_bfloat16S2_fS2_fjLj7168ELj1ELj1ELj4ELj16ENS_18Kernel_traits_baseILj7168ES2_S2_fS2_fjLj128EEEEELb1ELb0ELb1EEEvNS_9FwdParamsE,"a",@progbits
	.sectionflags	@""
	.align	4
.nv.constant0._ZN10layer_norm31ln_parallel_residual_fwd_kernelINS_13Kernel_traitsI13__nv_bfloat16S2_fS2_fjLj7168ELj1ELj1ELj4ELj16ENS_18Kernel_traits_baseILj7168ES2_S2_fS2_fjLj128EEEEELb1ELb0ELb1EEEvNS_9FwdParamsE:
	.zero		1128


//--------------------- .nv.constant0._ZN10layer_norm31ln_parallel_residual_fwd_kernelINS_13Kernel_traitsI13__nv_bfloat16S2_fS2_fjLj7168ELj1ELj1ELj4ELj16ENS_18Kernel_traits_baseILj7168ES2_S2_fS2_fjLj128EEEEELb1ELb1ELb0EEEvNS_9FwdParamsE --------------------------
	.section	.nv.constant0._ZN10layer_norm31ln_parallel_residual_fwd_kernelINS_13Kernel_traitsI13__nv_bfloat16S2_fS2_fjLj7168ELj1ELj1ELj4ELj16ENS_18Kernel_traits_baseILj7168ES2_S2_fS2_fjLj128EEEEELb1ELb1ELb0EEEvNS_9FwdParamsE,"a",@progbits
	.sectionflags	@""
	.align	4
.nv.constant0._ZN10layer_norm31ln_parallel_residual_fwd_kernelINS_13Kernel_traitsI13__nv_bfloat16S2_fS2_fjLj7168ELj1ELj1ELj4ELj16ENS_18Kernel_traits_baseILj7168ES2_S2_fS2_fjLj128EEEEELb1ELb1ELb0EEEvNS_9FwdParamsE:
	.zero		1128


//--------------------- .nv.constant0._ZN10layer_norm31ln_parallel_residual_fwd_kernelINS_13Kernel_traitsI13__nv_bfloat16S2_fS2_fjLj7168ELj1ELj1ELj4ELj16ENS_18Kernel_traits_baseILj7168ES2_S2_fS2_fjLj128EEEEELb1ELb1ELb1EEEvNS_9FwdParamsE --------------------------
	.section	.nv.constant0._ZN10layer_norm31ln_parallel_residual_fwd_kernelINS_13Kernel_traitsI13__nv_bfloat16S2_fS2_fjLj7168ELj1ELj1ELj4ELj16ENS_18Kernel_traits_baseILj7168ES2_S2_fS2_fjLj128EEEEELb1ELb1ELb1EEEvNS_9FwdParamsE,"a",@progbits
	.sectionflags	@""
	.align	4
.nv.constant0._ZN10layer_norm31ln_parallel_residual_fwd_kernelINS_13Kernel_traitsI13__nv_bfloat16S2_fS2_fjLj7168ELj1ELj1ELj4ELj16ENS_18Kernel_traits_baseILj7168ES2_S2_fS2_fjLj128EEEEELb1ELb1ELb1EEEvNS_9FwdParamsE:
	.zero		1128


//--------------------- .nv.constant0._ZN10layer_norm31ln_parallel_residual_fwd_kernelINS_13Kernel_traitsIf13__nv_bfloat16fS2_fjLj7168ELj1ELj1ELj4ELj16ENS_18Kernel_traits_baseILj7168EfS2_fS2_fjLj128EEEEELb0ELb0ELb0EEEvNS_9FwdParamsE --------------------------
	.section	.nv.constant0._ZN10layer_norm31ln_parallel_residual_fwd_kernelINS_13Kernel_traitsIf13__nv_bfloat16fS2_fjLj7168ELj1ELj1ELj4ELj16ENS_18Kernel_traits_baseILj7168EfS2_fS2_fjLj128EEEEELb0ELb0ELb0EEEvNS_9FwdParamsE,"a",@progbits
	.sectionflags	@""
	.align	4
.nv.constant0._ZN10layer_norm31ln_parallel_residual_fwd_kernelINS_13Kernel_traitsIf13__nv_bfloat16fS2_fjLj7168ELj1ELj1ELj4ELj16ENS_18Kernel_traits_baseILj7168EfS2_fS2_fjLj128EEEEELb0ELb0ELb0EEEvNS_9FwdParamsE:
	.zero		1128


//--------------------- .nv.constant0._ZN10layer_norm31ln_parallel_residual_fwd_kernelINS_13Kernel_traitsIf13__nv_bfloat16fS2_fjLj7168ELj1ELj1ELj4ELj16ENS_18Kernel_traits_baseILj7168EfS2_fS2_fjLj128EEEEELb0ELb0ELb1EEEvNS_9FwdParamsE --------------------------
	.section	.nv.constant0._ZN10layer_norm31ln_parallel_residual_fwd_kernelINS_13Kernel_traitsIf13__nv_bfloat16fS2_fjLj7168ELj1ELj1ELj4ELj16ENS_18Kernel_traits_baseILj7168EfS2_fS2_fjLj128EEEEELb0ELb0ELb1EEEvNS_9FwdParamsE,"a",@progbits
	.sectionflags	@""
	.align	4
.nv.constant0._ZN10layer_norm31ln_parallel_residual_fwd_kernelINS_13Kernel_traitsIf13__nv_bfloat16fS2_fjLj7168ELj1ELj1ELj4ELj16ENS_18Kernel_traits_baseILj7168EfS2_fS2_fjLj128EEEEELb0ELb0ELb1EEEvNS_9FwdParamsE:
	.zero		1128


//--------------------- .nv.constant0._ZN10layer_norm31ln_parallel_residual_fwd_kernelINS_13Kernel_traitsIf13__nv_bfloat16fS2_fjLj7168ELj1ELj1ELj4ELj16ENS_18Kernel_traits_baseILj7168EfS2_fS2_fjLj128EEEEELb0ELb1ELb0EEEvNS_9FwdParamsE --------------------------
	.section	.nv.constant0._ZN10layer_norm31ln_parallel_residual_fwd_kernelINS_13Kernel_traitsIf13__nv_bfloat16fS2_fjLj7168ELj1ELj1ELj4ELj16ENS_18Kernel_traits_baseILj7168EfS2_fS2_fjLj128EEEEELb0ELb1ELb0EEEvNS_9FwdParamsE,"a",@progbits
	.sectionflags	@""
	.align	4
.nv.constant0._ZN10layer_norm31ln_parallel_residual_fwd_kernelINS_13Kernel_traitsIf13__nv_bfloat16fS2_fjLj7168ELj1ELj1ELj4ELj16ENS_18Kernel_traits_baseILj7168EfS2_fS2_fjLj128EEEEELb0ELb1ELb0EEEvNS_9FwdParamsE:
	.zero		1128


//--------------------- .nv.constant0._ZN10layer_norm31ln_parallel_residual_fwd_kernelINS_13Kernel_traitsIf13__nv_bfloat16fS2_fjLj7168ELj1ELj1ELj4ELj16ENS_18Kernel_traits_baseILj7168EfS2_fS2_fjLj128EEEEELb0ELb1ELb1EEEvNS_9FwdParamsE --------------------------
	.section	.nv.constant0._ZN10layer_norm31ln_parallel_residual_fwd_kernelINS_13Kernel_traitsIf13__nv_bfloat16fS2_fjLj7168ELj1ELj1ELj4ELj16ENS_18Kernel_traits_baseILj7168EfS2_fS2_fjLj128EEEEELb0ELb1ELb1EEEvNS_9FwdParamsE,"a",@progbits
	.sectionflags	@""
	.align	4
.nv.constant0._ZN10layer_norm31ln_parallel_residual_fwd_kernelINS_13Kernel_traitsIf13__nv_bfloat16fS2_fjLj7168ELj1ELj1ELj4ELj16ENS_18Kernel_traits_baseILj7168EfS2_fS2_fjLj128EEEEELb0ELb1ELb1EEEvNS_9FwdParamsE:
	.zero		1128


//--------------------- .nv.constant0._ZN10layer_norm31ln_parallel_residual_fwd_kernelINS_13Kernel_traitsIf13__nv_bfloat16fS2_fjLj7168ELj1ELj1ELj4ELj16ENS_18Kernel_traits_baseILj7168EfS2_fS2_fjLj128EEEEELb1ELb0ELb0EEEvNS_9FwdParamsE --------------------------
	.section	.nv.constant0._ZN10layer_norm31ln_parallel_residual_fwd_kernelINS_13Kernel_traitsIf13__nv_bfloat16fS2_fjLj7168ELj1ELj1ELj4ELj16ENS_18Kernel_traits_baseILj7168EfS2_fS2_fjLj128EEEEELb1ELb0ELb0EEEvNS_9FwdParamsE,"a",@progbits
	.sectionflags	@""
	.align	4
.nv.constant0._ZN10layer_norm31ln_parallel_residual_fwd_kernelINS_13Kernel_traitsIf13__nv_bfloat16fS2_fjLj7168ELj1ELj1ELj4ELj16ENS_18Kernel_traits_baseILj7168EfS2_fS2_fjLj128EEEEELb1ELb0ELb0EEEvNS_9FwdParamsE:
	.zero		1128


//--------------------- .nv.constant0._ZN10layer_norm31ln_parallel_residual_fwd_kernelINS_13Kernel_traitsIf13__nv_bfloat16fS2_fjLj7168ELj1ELj1ELj4ELj16ENS_18Kernel_traits_baseILj7168EfS2_fS2_fjLj128EEEEELb1ELb0ELb1EEEvNS_9FwdParamsE --------------------------
	.section	.nv.constant0._ZN10layer_norm31ln_parallel_residual_fwd_kernelINS_13Kernel_traitsIf13__nv_bfloat16fS2_fjLj7168ELj1ELj1ELj4ELj16ENS_18Kernel_traits_baseILj7168EfS2_fS2_fjLj128EEEEELb1ELb0ELb1EEEvNS_9FwdParamsE,"a",@progbits
	.sectionflags	@""
	.align	4
.nv.constant0._ZN10layer_norm31ln_parallel_residual_fwd_kernelINS_13Kernel_traitsIf13__nv_bfloat16fS2_fjLj7168ELj1ELj1ELj4ELj16ENS_18Kernel_traits_baseILj7168EfS2_fS2_fjLj128EEEEELb1ELb0ELb1EEEvNS_9FwdParamsE:
	.zero		1128


//--------------------- .nv.constant0._ZN10layer_norm31ln_parallel_residual_fwd_kernelINS_13Kernel_traitsIf13__nv_bfloat16fS2_fjLj7168ELj1ELj1ELj4ELj16ENS_18Kernel_traits_baseILj7168EfS2_fS2_fjLj128EEEEELb1ELb1ELb0EEEvNS_9FwdParamsE --------------------------
	.section	.nv.constant0._ZN10layer_norm31ln_parallel_residual_fwd_kernelINS_13Kernel_traitsIf13__nv_bfloat16fS2_fjLj7168ELj1ELj1ELj4ELj16ENS_18Kernel_traits_baseILj7168EfS2_fS2_fjLj128EEEEELb1ELb1ELb0EEEvNS_9FwdParamsE,"a",@progbits
	.sectionflags	@""
	.align	4
.nv.constant0._ZN10layer_norm31ln_parallel_residual_fwd_kernelINS_13Kernel_traitsIf13__nv_bfloat16fS2_fjLj7168ELj1ELj1ELj4ELj16ENS_18Kernel_traits_baseILj7168EfS2_fS2_fjLj128EEEEELb1ELb1ELb0EEEvNS_9FwdParamsE:
	.zero		1128


//--------------------- .nv.constant0._ZN10layer_norm31ln_parallel_residual_fwd_kernelINS_13Kernel_traitsIf13__nv_bfloat16fS2_fjLj7168ELj1ELj1ELj4ELj16ENS_18Kernel_traits_baseILj7168EfS2_fS2_fjLj128EEEEELb1ELb1ELb1EEEvNS_9FwdParamsE --------------------------
	.section	.nv.constant0._ZN10layer_norm31ln_parallel_residual_fwd_kernelINS_13Kernel_traitsIf13__nv_bfloat16fS2_fjLj7168ELj1ELj1ELj4ELj16ENS_18Kernel_traits_baseILj7168EfS2_fS2_fjLj128EEEEELb1ELb1ELb1EEEvNS_9FwdParamsE,"a",@progbits
	.sectionflags	@""
	.align	4
.nv.constant0._ZN10layer_norm31ln_parallel_residual_fwd_kernelINS_13Kernel_traitsIf13__nv_bfloat16fS2_fjLj7168ELj1ELj1ELj4ELj16ENS_18Kernel_traits_baseILj7168EfS2_fS2_fjLj128EEEEELb1ELb1ELb1EEEvNS_9FwdParamsE:
	.zero		1128


//--------------------- .nv.constant0._ZN10layer_norm31ln_parallel_residual_fwd_kernelINS_13Kernel_traitsIf6__halfS2_S2_fjLj7168ELj1ELj1ELj4ELj16ENS_18Kernel_traits_baseILj7168EfS2_S2_S2_fjLj128EEEEELb0ELb0ELb0EEEvNS_9FwdParamsE --------------------------
	.section	.nv.constant0._ZN10layer_norm31ln_parallel_residual_fwd_kernelINS_13Kernel_traitsIf6__halfS2_S2_fjLj7168ELj1ELj1ELj4ELj16ENS_18Kernel_traits_baseILj7168EfS2_S2_S2_fjLj128EEEEELb0ELb0ELb0EEEvNS_9FwdParamsE,"a",@progbits
	.sectionflags	@""
	.align	4
.nv.constant0._ZN10layer_norm31ln_parallel_residual_fwd_kernelINS_13Kernel_traitsIf6__halfS2_S2_fjLj7168ELj1ELj1ELj4ELj16ENS_18Kernel_traits_baseILj7168EfS2_S2_S2_fjLj128EEEEELb0ELb0ELb0EEEvNS_9FwdParamsE:
	.zero		1128


//--------------------- .nv.constant0._ZN10layer_norm31ln_parallel_residual_fwd_kernelINS_13Kernel_traitsIf6__halfS2_S2_fjLj7168ELj1ELj1ELj4ELj16ENS_18Kernel_traits_baseILj7168EfS2_S2_S2_fjLj128EEEEELb0ELb0ELb1EEEvNS_9FwdParamsE --------------------------
	.section	.nv.constant0._ZN10layer_norm31ln_parallel_residual_fwd_kernelINS_13Kernel_traitsIf6__halfS2_S2_fjLj7168ELj1ELj1ELj4ELj16ENS_18Kernel_traits_baseILj7168EfS2_S2_S2_fjLj128EEEEELb0ELb0ELb1EEEvNS_9FwdParamsE,"a",@progbits
	.sectionflags	@""
	.align	4
.nv.constant0._ZN10layer_norm31ln_parallel_residual_fwd_kernelINS_13Kernel_traitsIf6__halfS2_S2_fjLj7168ELj1ELj1ELj4ELj16ENS_18Kernel_traits_baseILj7168EfS2_S2_S2_fjLj128EEEEELb0ELb0ELb1EEEvNS_9FwdParamsE:
	.zero		1128


//--------------------- .nv.constant0._ZN10layer_norm31ln_parallel_residual_fwd_kernelINS_13Kernel_traitsIf6__halfS2_S2_fjLj7168ELj1ELj1ELj4ELj16ENS_18Kernel_traits_baseILj7168EfS2_S2_S2_fjLj128EEEEELb0ELb1ELb0EEEvNS_9FwdParamsE --------------------------
	.section	.nv.constant0._ZN10layer_norm31ln_parallel_residual_fwd_kernelINS_13Kernel_traitsIf6__halfS2_S2_fjLj7168ELj1ELj1ELj4ELj16ENS_18Kernel_traits_baseILj7168EfS2_S2_S2_fjLj128EEEEELb0ELb1ELb0EEEvNS_9FwdParamsE,"a",@progbits
	.sectionflags	@""
	.align	4
.nv.constant0._ZN10layer_norm31ln_parallel_residual_fwd_kernelINS_13Kernel_traitsIf6__halfS2_S2_fjLj7168ELj1ELj1ELj4ELj16ENS_18Kernel_traits_baseILj7168EfS2_S2_S2_fjLj128EEEEELb0ELb1ELb0EEEvNS_9FwdParamsE:
	.zero		1128


//--------------------- .nv.constant0._ZN10layer_norm31ln_parallel_residual_fwd_kernelINS_13Kernel_traitsIf6__halfS2_S2_fjLj7168ELj1ELj1ELj4ELj16ENS_18Kernel_traits_baseILj7168EfS2_S2_S2_fjLj128EEEEELb0ELb1ELb1EEEvNS_9FwdParamsE --------------------------
	.section	.nv.constant0._ZN10layer_norm31ln_parallel_residual_fwd_kernelINS_13Kernel_traitsIf6__halfS2_S2_fjLj7168ELj1ELj1ELj4ELj16ENS_18Kernel_traits_baseILj7168EfS2_S2_S2_fjLj128EEEEELb0ELb1ELb1EEEvNS_9FwdParamsE,"a",@progbits
	.sectionflags	@""
	.align	4
.nv.constant0._ZN10layer_norm31ln_parallel_residual_fwd_kernelINS_13Kernel_traitsIf6__halfS2_S2_fjLj7168ELj1ELj1ELj4ELj16ENS_18Kernel_traits_baseILj7168EfS2_S2_S2_fjLj128EEEEELb0ELb1ELb1EEEvNS_9FwdParamsE:
	.zero		1128


//--------------------- .nv.constant0._ZN10layer_norm31ln_parallel_residual_fwd_kernelINS_13Kernel_traitsIf6__halfS2_S2_fjLj7168ELj1ELj1ELj4ELj16ENS_18Kernel_traits_baseILj7168EfS2_S2_S2_fjLj128EEEEELb1ELb0ELb0EEEvNS_9FwdParamsE --------------------------
	.section	.nv.constant0._ZN10layer_norm31ln_parallel_residual_fwd_kernelINS_13Kernel_traitsIf6__halfS2_S2_fjLj7168ELj1ELj1ELj4ELj16ENS_18Kernel_traits_baseILj7168EfS2_S2_S2_fjLj128EEEEELb1ELb0ELb0EEEvNS_9FwdParamsE,"a",@progbits
	.sectionflags	@""
	.align	4
.nv.constant0._ZN10layer_norm31ln_parallel_residual_fwd_kernelINS_13Kernel_traitsIf6__halfS2_S2_fjLj7168ELj1ELj1ELj4ELj16ENS_18Kernel_traits_baseILj7168EfS2_S2_S2_fjLj128EEEEELb1ELb0ELb0EEEvNS_9FwdParamsE:
	.zero		1128


//--------------------- .nv.constant0._ZN10layer_norm31ln_parallel_residual_fwd_kernelINS_13Kernel_traitsIf6__halfS2_S2_fjLj7168ELj1ELj1ELj4ELj16ENS_18Kernel_traits_baseILj7168EfS2_S2_S2_fjLj128EEEEELb1ELb0ELb1EEEvNS_9FwdParamsE --------------------------
	.section	.nv.constant0._ZN10layer_norm31ln_parallel_residual_fwd_kernelINS_13Kernel_traitsIf6__halfS2_S2_fjLj7168ELj1ELj1ELj4ELj16ENS_18Kernel_traits_baseILj7168EfS2_S2_S2_fjLj128EEEEELb1ELb0ELb1EEEvNS_9FwdParamsE,"a",@progbits
	.sectionflags	@""
	.align	4
.nv.constant0._ZN10layer_norm31ln_parallel_residual_fwd_kernelINS_13Kernel_traitsIf6__halfS2_S2_fjLj7168ELj1ELj1ELj4ELj16ENS_18Kernel_traits_baseILj7168EfS2_S2_S2_fjLj128EEEEELb1ELb0ELb1EEEvNS_9FwdParamsE:
	.zero		1128


//--------------------- .nv.constant0._ZN10layer_norm31ln_parallel_residual_fwd_kernelINS_13Kernel_traitsIf6__halfS2_S2_fjLj7168ELj1ELj1ELj4ELj16ENS_18Kernel_traits_baseILj7168EfS2_S2_S2_fjLj128EEEEELb1ELb1ELb0EEEvNS_9FwdParamsE --------------------------
	.section	.nv.constant0._ZN10layer_norm31ln_parallel_residual_fwd_kernelINS_13Kernel_traitsIf6__halfS2_S2_fjLj7168ELj1ELj1ELj4ELj16ENS_18Kernel_traits_baseILj7168EfS2_S2_S2_fjLj128EEEEELb1ELb1ELb0EEEvNS_9FwdParamsE,"a",@progbits
	.sectionflags	@""
	.align	4
.nv.constant0._ZN10layer_norm31ln_parallel_residual_fwd_kernelINS_13Kernel_traitsIf6__halfS2_S2_fjLj7168ELj1ELj1ELj4ELj16ENS_18Kernel_traits_baseILj7168EfS2_S2_S2_fjLj128EEEEELb1ELb1ELb0EEEvNS_9FwdParamsE:
	.zero		1128


//--------------------- .nv.constant0._ZN10layer_norm31ln_parallel_residual_fwd_kernelINS_13Kernel_traitsIf6__halfS2_S2_fjLj7168ELj1ELj1ELj4ELj16ENS_18Kernel_traits_baseILj7168EfS2_S2_S2_fjLj128EEEEELb1ELb1ELb1EEEvNS_9FwdParamsE --------------------------
	.section	.nv.constant0._ZN10layer_norm31ln_parallel_residual_fwd_kernelINS_13Kernel_traitsIf6__halfS2_S2_fjLj7168ELj1ELj1ELj4ELj16ENS_18Kernel_traits_baseILj7168EfS2_S2_S2_fjLj128EEEEELb1ELb1ELb1EEEvNS_9FwdParamsE,"a",@progbits
	.sectionflags	@""
	.align	4
.nv.constant0._ZN10layer_norm31ln_parallel_residual_fwd_kernelINS_13Kernel_traitsIf6__halfS2_S2_fjLj7168ELj1ELj1ELj4ELj16ENS_18Kernel_traits_baseILj7168EfS2_S2_S2_fjLj128EEEEELb1ELb1ELb1EEEvNS_9FwdParamsE:
	.zero		1128


//--------------------- .nv.constant0._ZN10layer_norm31ln_parallel_residual_fwd_kernelINS_13Kernel_traitsI6__halfS2_fS2_fjLj7168ELj1ELj1ELj4ELj16ENS_18Kernel_traits_baseILj7168ES2_S2_fS2_fjLj128EEEEELb0ELb0ELb0EEEvNS_9FwdParamsE --------------------------
	.section	.nv.constant0._ZN10layer_norm31ln_parallel_residual_fwd_kernelINS_13Kernel_traitsI6__halfS2_fS2_fjLj7168ELj1ELj1ELj4ELj16ENS_18Kernel_traits_baseILj7168ES2_S2_fS2_fjLj128EEEEELb0ELb0ELb0EEEvNS_9FwdParamsE,"a",@progbits
	.sectionflags	@""
	.align	4
.nv.constant0._ZN10layer_norm31ln_parallel_residual_fwd_kernelINS_13Kernel_traitsI6__halfS2_fS2_fjLj7168ELj1ELj1ELj4ELj16ENS_18Kernel_traits_baseILj7168ES2_S2_fS2_fjLj128EEEEELb0ELb0ELb0EEEvNS_9FwdParamsE:
	.zero		1128


//--------------------- .nv.constant0._ZN10layer_norm31ln_parallel_residual_fwd_kernelINS_13Kernel_traitsI6__halfS2_fS2_fjLj7168ELj1ELj1ELj4ELj16ENS_18Kernel_traits_baseILj7168ES2_S2_fS2_fjLj128EEEEELb0ELb0ELb1EEEvNS_9FwdParamsE --------------------------
	.section	.nv.constant0._ZN10layer_norm31ln_parallel_residual_fwd_kernelINS_13Kernel_traitsI6__halfS2_fS2_fjLj7168ELj1ELj1ELj4ELj16ENS_18Kernel_traits_baseILj7168ES2_S2_fS2_fjLj128EEEEELb0ELb0ELb1EEEvNS_9FwdParamsE,"a",@progbits
	.sectionflags	@""
	.align	4
.nv.constant0._ZN10layer_norm31ln_parallel_residual_fwd_kernelINS_13Kernel_traitsI6__halfS2_fS2_fjLj7168ELj1ELj1ELj4ELj16ENS_18Kernel_traits_baseILj7168ES2_S2_fS2_fjLj128EEEEELb0ELb0ELb1EEEvNS_9FwdParamsE:
	.zero		1128


//--------------------- .nv.constant0._ZN10layer_norm31ln_parallel_residual_fwd_kernelINS_13Kernel_traitsI6__halfS2_fS2_fjLj7168ELj1ELj1ELj4ELj16ENS_18Kernel_traits_baseILj7168ES2_S2_fS2_fjLj128EEEEELb0ELb1ELb0EEEvNS_9FwdParamsE --------------------------
	.section	.nv.constant0._ZN10layer_norm31ln_parallel_residual_fwd_kernelINS_13Kernel_traitsI6__halfS2_fS2_fjLj7168ELj1ELj1ELj4ELj16ENS_18Kernel_traits_baseILj7168ES2_S2_fS2_fjLj128EEEEELb0ELb1ELb0EEEvNS_9FwdParamsE,"a",@progbits
	.sectionflags	@""
	.align	4
.nv.constant0._ZN10layer_norm31ln_parallel_residual_fwd_kernelINS_13Kernel_traitsI6__halfS2_fS2_fjLj7168ELj1ELj1ELj4ELj16ENS_18Kernel_traits_baseILj7168ES2_S2_fS2_fjLj128EEEEELb0ELb1ELb0EEEvNS_9FwdParamsE:
	.zero		1128


//--------------------- .nv.constant0._ZN10layer_norm31ln_parallel_residual_fwd_kernelINS_13Kernel_traitsI6__halfS2_fS2_fjLj7168ELj1ELj1ELj4ELj16ENS_18Kernel_traits_baseILj7168ES2_S2_fS2_fjLj128EEEEELb0ELb1ELb1EEEvNS_9FwdParamsE --------------------------
	.section	.nv.constant0._ZN10layer_norm31ln_parallel_residual_fwd_kernelINS_13Kernel_traitsI6__halfS2_fS2_fjLj7168ELj1ELj1ELj4ELj16ENS_18Kernel_traits_baseILj7168ES2_S2_fS2_fjLj128EEEEELb0ELb1ELb1EEEvNS_9FwdParamsE,"a",@progbits
	.sectionflags	@""
	.align	4
.nv.constant0._ZN10layer_norm31ln_parallel_residual_fwd_kernelINS_13Kernel_traitsI6__halfS2_fS2_fjLj7168ELj1ELj1ELj4ELj16ENS_18Kernel_traits_baseILj7168ES2_S2_fS2_fjLj128EEEEELb0ELb1ELb1EEEvNS_9FwdParamsE:
	.zero		1128


//--------------------- .nv.constant0._ZN10layer_norm31ln_parallel_residual_fwd_kernelINS_13Kernel_traitsI6__halfS2_fS2_fjLj7168ELj1ELj1ELj4ELj16ENS_18Kernel_traits_baseILj7168ES2_S2_fS2_fjLj128EEEEELb1ELb0ELb0EEEvNS_9FwdParamsE --------------------------
	.section	.nv.constant0._ZN10layer_norm31ln_parallel_residual_fwd_kernelINS_13Kernel_traitsI6__halfS2_fS2_fjLj7168ELj1ELj1ELj4ELj16ENS_18Kernel_traits_baseILj7168ES2_S2_fS2_fjLj128EEEEELb1ELb0ELb0EEEvNS_9FwdParamsE,"a",@progbits
	.sectionflags	@""
	.align	4
.nv.constant0._ZN10layer_norm31ln_parallel_residual_fwd_kernelINS_13Kernel_traitsI6__halfS2_fS2_fjLj7168ELj1ELj1ELj4ELj16ENS_18Kernel_traits_baseILj7168ES2_S2_fS2_fjLj128EEEEELb1ELb0ELb0EEEvNS_9FwdParamsE:
	.zero		1128


//--------------------- .nv.constant0._ZN10layer_norm31ln_parallel_residual_fwd_kernelINS_13Kernel_traitsI6__halfS2_fS2_fjLj7168ELj1ELj1ELj4ELj16ENS_18Kernel_traits_baseILj7168ES2_S2_fS2_fjLj128EEEEELb1ELb0ELb1EEEvNS_9FwdParamsE --------------------------
	.section	.nv.constant0._ZN10layer_norm31ln_parallel_residual_fwd_kernelINS_13Kernel_traitsI6__halfS2_fS2_fjLj7168ELj1ELj1ELj4ELj16ENS_18Kernel_traits_baseILj7168ES2_S2_fS2_fjLj128EEEEELb1ELb0ELb1EEEvNS_9FwdParamsE,"a",@progbits
	.sectionflags	@""
	.align	4
.nv.constant0._ZN10layer_norm31ln_parallel_residual_fwd_kernelINS_13Kernel_traitsI6__halfS2_fS2_fjLj7168ELj1ELj1ELj4ELj16ENS_18Kernel_traits_baseILj7168ES2_S2_fS2_fjLj128EEEEELb1ELb0ELb1EEEvNS_9FwdParamsE:
	.zero		1128


//--------------------- .nv.constant0._ZN10layer_norm31ln_parallel_residual_fwd_kernelINS_13Kernel_traitsI6__halfS2_fS2_fjLj7168ELj1ELj1ELj4ELj16ENS_18Kernel_traits_baseILj7168ES2_S2_fS2_fjLj128EEEEELb1ELb1ELb0EEEvNS_9FwdParamsE --------------------------
	.section	.nv.constant0._ZN10layer_norm31ln_parallel_residual_fwd_kernelINS_13Kernel_traitsI6__halfS2_fS2_fjLj7168ELj1ELj1ELj4ELj16ENS_18Kernel_traits_baseILj7168ES2_S2_fS2_fjLj128EEEEELb1ELb1ELb0EEEvNS_9FwdParamsE,"a",@progbits
	.sectionflags	@""
	.align	4
.nv.constant0._ZN10layer_norm31ln_parallel_residual_fwd_kernelINS_13Kernel_traitsI6__halfS2_fS2_fjLj7168ELj1ELj1ELj4ELj16ENS_18Kernel_traits_baseILj7168ES2_S2_fS2_fjLj128EEEEELb1ELb1ELb0EEEvNS_9FwdParamsE:
	.zero		1128


//--------------------- .nv.constant0._ZN10layer_norm31ln_parallel_residual_fwd_kernelINS_13Kernel_traitsI6__halfS2_fS2_fjLj7168ELj1ELj1ELj4ELj16ENS_18Kernel_traits_baseILj7168ES2_S2_fS2_fjLj128EEEEELb1ELb1ELb1EEEvNS_9FwdParamsE --------------------------
	.section	.nv.constant0._ZN10layer_norm31ln_parallel_residual_fwd_kernelINS_13Kernel_traitsI6__halfS2_fS2_fjLj7168ELj1ELj1ELj4ELj16ENS_18Kernel_traits_baseILj7168ES2_S2_fS2_fjLj128EEEEELb1ELb1ELb1EEEvNS_9FwdParamsE,"a",@progbits
	.sectionflags	@""
	.align	4
.nv.constant0._ZN10layer_norm31ln_parallel_residual_fwd_kernelINS_13Kernel_traitsI6__halfS2_fS2_fjLj7168ELj1ELj1ELj4ELj16ENS_18Kernel_traits_baseILj7168ES2_S2_fS2_fjLj128EEEEELb1ELb1ELb1EEEvNS_9FwdParamsE:
	.zero		1128


//--------------------- .nv.constant0._ZN10layer_norm31ln_parallel_residual_fwd_kernelINS_13Kernel_traitsIf6__halffS2_fjLj7168ELj1ELj1ELj4ELj16ENS_18Kernel_traits_baseILj7168EfS2_fS2_fjLj128EEEEELb0ELb0ELb0EEEvNS_9FwdParamsE --------------------------
	.section	.nv.constant0._ZN10layer_norm31ln_parallel_residual_fwd_kernelINS_13Kernel_traitsIf6__halffS2_fjLj7168ELj1ELj1ELj4ELj16ENS_18Kernel_traits_baseILj7168EfS2_fS2_fjLj128EEEEELb0ELb0ELb0EEEvNS_9FwdParamsE,"a",@progbits
	.sectionflags	@""
	.align	4
.nv.constant0._ZN10layer_norm31ln_parallel_residual_fwd_kernelINS_13Kernel_traitsIf6__halffS2_fjLj7168ELj1ELj1ELj4ELj16ENS_18Kernel_traits_baseILj7168EfS2_fS2_fjLj128EEEEELb0ELb0ELb0EEEvNS_9FwdParamsE:
	.zero		1128


//--------------------- .nv.constant0._ZN10layer_norm31ln_parallel_residual_fwd_kernelINS_13Kernel_traitsIf6__halffS2_fjLj7168ELj1ELj1ELj4ELj16ENS_18Kernel_traits_baseILj7168EfS2_fS2_fjLj128EEEEELb0ELb0ELb1EEEvNS_9FwdParamsE --------------------------
	.section	.nv.constant0._ZN10layer_norm31ln_parallel_residual_fwd_kernelINS_13Kernel_traitsIf6__halffS2_fjLj7168ELj1ELj1ELj4ELj16ENS_18Kernel_traits_baseILj7168EfS2_fS2_fjLj128EEEEELb0ELb0ELb1EEEvNS_9FwdParamsE,"a",@progbits
	.sectionflags	@""
	.align	4
.nv.constant0._ZN10layer_norm31ln_parallel_residual_fwd_kernelINS_13Kernel_traitsIf6__halffS2_fjLj7168ELj1ELj1ELj4ELj16ENS_18Kernel_traits_baseILj7168EfS2_fS2_fjLj128EEEEELb0ELb0ELb1EEEvNS_9FwdParamsE:
	.zero		1128


//--------------------- .nv.constant0._ZN10layer_norm31ln_parallel_residual_fwd_kernelINS_13Kernel_traitsIf6__halffS2_fjLj7168ELj1ELj1ELj4ELj16ENS_18Kernel_traits_baseILj7168EfS2_fS2_fjLj128EEEEELb0ELb1ELb0EEEvNS_9FwdParamsE --------------------------
	.section	.nv.constant0._ZN10layer_norm31ln_parallel_residual_fwd_kernelINS_13Kernel_traitsIf6__halffS2_fjLj7168ELj1ELj1ELj4ELj16ENS_18Kernel_traits_baseILj7168EfS2_fS2_fjLj128EEEEELb0ELb1ELb0EEEvNS_9FwdParamsE,"a",@progbits
	.sectionflags	@""
	.align	4
.nv.constant0._ZN10layer_norm31ln_parallel_residual_fwd_kernelINS_13Kernel_traitsIf6__halffS2_fjLj7168ELj1ELj1ELj4ELj16ENS_18Kernel_traits_baseILj7168EfS2_fS2_fjLj128EEEEELb0ELb1ELb0EEEvNS_9FwdParamsE:
	.zero		1128


//--------------------- .nv.constant0._ZN10layer_norm31ln_parallel_residual_fwd_kernelINS_13Kernel_traitsIf6__halffS2_fjLj7168ELj1ELj1ELj4ELj16ENS_18Kernel_traits_baseILj7168EfS2_fS2_fjLj128EEEEELb0ELb1ELb1EEEvNS_9FwdParamsE --------------------------
	.section	.nv.constant0._ZN10layer_norm31ln_parallel_residual_fwd_kernelINS_13Kernel_traitsIf6__halffS2_fjLj7168ELj1ELj1ELj4ELj16ENS_18Kernel_traits_baseILj7168EfS2_fS2_fjLj128EEEEELb0ELb1ELb1EEEvNS_9FwdParamsE,"a",@progbits
	.sectionflags	@""
	.align	4
.nv.constant0._ZN10layer_norm31ln_parallel_residual_fwd_kernelINS_13Kernel_traitsIf6__halffS2_fjLj7168ELj1ELj1ELj4ELj16ENS_18Kernel_traits_baseILj7168EfS2_fS2_fjLj128EEEEELb0ELb1ELb1EEEvNS_9FwdParamsE:
	.zero		1128


//--------------------- .nv.constant0._ZN10layer_norm31ln_parallel_residual_fwd_kernelINS_13Kernel_traitsIf6__halffS2_fjLj7168ELj1ELj1ELj4ELj16ENS_18Kernel_traits_baseILj7168EfS2_fS2_fjLj128EEEEELb1ELb0ELb0EEEvNS_9FwdParamsE --------------------------
	.section	.nv.constant0._ZN10layer_norm31ln_parallel_residual_fwd_kernelINS_13Kernel_traitsIf6__halffS2_fjLj7168ELj1ELj1ELj4ELj16ENS_18Kernel_traits_baseILj7168EfS2_fS2_fjLj128EEEEELb1ELb0ELb0EEEvNS_9FwdParamsE,"a",@progbits
	.sectionflags	@""
	.align	4
.nv.constant0._ZN10layer_norm31ln_parallel_residual_fwd_kernelINS_13Kernel_traitsIf6__halffS2_fjLj7168ELj1ELj1ELj4ELj16ENS_18Kernel_traits_baseILj7168EfS2_fS2_fjLj128EEEEELb1ELb0ELb0EEEvNS_9FwdParamsE:
	.zero		1128


//--------------------- .nv.constant0._ZN10layer_norm31ln_parallel_residual_fwd_kernelINS_13Kernel_traitsIf6__halffS2_fjLj7168ELj1ELj1ELj4ELj16ENS_18Kernel_traits_baseILj7168EfS2_fS2_fjLj128EEEEELb1ELb0ELb1EEEvNS_9FwdParamsE --------------------------
	.section	.nv.constant0._ZN10layer_norm31ln_parallel_residual_fwd_kernelINS_13Kernel_traitsIf6__halffS2_fjLj7168ELj1ELj1ELj4ELj16ENS_18Kernel_traits_baseILj7168EfS2_fS2_fjLj128EEEEELb1ELb0ELb1EEEvNS_9FwdParamsE,"a",@progbits
	.sectionflags	@""
	.align	4
.nv.constant0._ZN10layer_norm31ln_parallel_residual_fwd_kernelINS_13Kernel_traitsIf6__halffS2_fjLj7168ELj1ELj1ELj4ELj16ENS_18Kernel_traits_baseILj7168EfS2_fS2_fjLj128EEEEELb1ELb0ELb1EEEvNS_9FwdParamsE:
	.zero		1128


//--------------------- .nv.constant0._ZN10layer_norm31ln_parallel_residual_fwd_kernelINS_13Kernel_traitsIf6__halffS2_fjLj7168ELj1ELj1ELj4ELj16ENS_18Kernel_traits_baseILj7168EfS2_fS2_fjLj128EEEEELb1ELb1ELb0EEEvNS_9FwdParamsE --------------------------
	.section	.nv.constant0._ZN10layer_norm31ln_parallel_residual_fwd_kernelINS_13Kernel_traitsIf6__halffS2_fjLj7168ELj1ELj1ELj4ELj16ENS_18Kernel_traits_baseILj7168EfS2_fS2_fjLj128EEEEELb1ELb1ELb0EEEvNS_9FwdParamsE,"a",@progbits
	.sectionflags	@""
	.align	4
.nv.constant0._ZN10layer_norm31ln_parallel_residual_fwd_kernelINS_13Kernel_traitsIf6__halffS2_fjLj7168ELj1ELj1ELj4ELj16ENS_18Kernel_traits_baseILj7168EfS2_fS2_fjLj128EEEEELb1ELb1ELb0EEEvNS_9FwdParamsE:
	.zero		1128


//--------------------- .nv.constant0._ZN10layer_norm31ln_parallel_residual_fwd_kernelINS_13Kernel_traitsIf6__halffS2_fjLj7168ELj1ELj1ELj4ELj16ENS_18Kernel_traits_baseILj7168EfS2_fS2_fjLj128EEEEELb1ELb1ELb1EEEvNS_9FwdParamsE --------------------------
	.section	.nv.constant0._ZN10layer_norm31ln_parallel_residual_fwd_kernelINS_13Kernel_traitsIf6__halffS2_fjLj7168ELj1ELj1ELj4ELj16ENS_18Kernel_traits_baseILj7168EfS2_fS2_fjLj128EEEEELb1ELb1ELb1EEEvNS_9FwdParamsE,"a",@progbits
	.sectionflags	@""
	.align	4
.nv.constant0._ZN10layer_norm31ln_parallel_residual_fwd_kernelINS_13Kernel_traitsIf6__halffS2_fjLj7168ELj1ELj1ELj4ELj16ENS_18Kernel_traits_baseILj7168EfS2_fS2_fjLj128EEEEELb1ELb1ELb1EEEvNS_9FwdParamsE:
	.zero		1128


//--------------------- .nv.constant0._ZN10layer_norm31ln_parallel_residual_fwd_kernelINS_13Kernel_traitsI6__halfffffjLj7168ELj1ELj1ELj8ELj16ENS_18Kernel_traits_baseILj7168ES2_ffffjLj256EEEEELb0ELb0ELb0EEEvNS_9FwdParamsE --------------------------
	.section	.nv.constant0._ZN10layer_norm31ln_parallel_residual_fwd_kernelINS_13Kernel_traitsI6__halfffffjLj7168ELj1ELj1ELj8ELj16ENS_18Kernel_traits_baseILj7168ES2_ffffjLj256EEEEELb0ELb0ELb0EEEvNS_9FwdParamsE,"a",@progbits
	.sectionflags	@""
	.align	4
.nv.constant0._ZN10layer_norm31ln_parallel_residual_fwd_kernelINS_13Kernel_traitsI6__halfffffjLj7168ELj1ELj1ELj8ELj16ENS_18Kernel_traits_baseILj7168ES2_ffffjLj256EEEEELb0ELb0ELb0EEEvNS_9FwdParamsE:
	.zero		1128


//--------------------- .nv.constant0._ZN10layer_norm31ln_parallel_residual_fwd_kernelINS_13Kernel_traitsI6__halfffffjLj7168ELj1ELj1ELj8ELj16ENS_18Kernel_traits_baseILj7168ES2_ffffjLj256EEEEELb0ELb0ELb1EEEvNS_9FwdParamsE --------------------------
	.section	.nv.constant0._ZN10layer_norm31ln_parallel_residual_fwd_kernelINS_13Kernel_traitsI6__halfffffjLj7168ELj1ELj1ELj8ELj16ENS_18Kernel_traits_baseILj7168ES2_ffffjLj256EEEEELb0ELb0ELb1EEEvNS_9FwdParamsE,"a",@progbits
	.sectionflags	@""
	.align	4
.nv.constant0._ZN10layer_norm31ln_parallel_residual_fwd_kernelINS_13Kernel_traitsI6__halfffffjLj7168ELj1ELj1ELj8ELj16ENS_18Kernel_traits_baseILj7168ES2_ffffjLj256EEEEELb0ELb0ELb1EEEvNS_9FwdParamsE:
	.zero		1128


//--------------------- .nv.constant0._ZN10layer_norm31ln_parallel_residual_fwd_kernelINS_13Kernel_traitsI6__halfffffjLj7168ELj1ELj1ELj8ELj16ENS_18Kernel_traits_baseILj7168ES2_ffffjLj256EEEEELb0ELb1ELb0EEEvNS_9FwdParamsE --------------------------
	.section	.nv.constant0._ZN10layer_norm31ln_parallel_residual_fwd_kernelINS_13Kernel_traitsI6__halfffffjLj7168ELj1ELj1ELj8ELj16ENS_18Kernel_traits_baseILj7168ES2_ffffjLj256EEEEELb0ELb1ELb0EEEvNS_9FwdParamsE,"a",@progbits
	.sectionflags	@""
	.align	4
.nv.constant0._ZN10layer_norm31ln_parallel_residual_fwd_kernelINS_13Kernel_traitsI6__halfffffjLj7168ELj1ELj1ELj8ELj16ENS_18Kernel_traits_baseILj7168ES2_ffffjLj256EEEEELb0ELb1ELb0EEEvNS_9FwdParamsE:
	.zero		1128


//--------------------- .nv.constant0._ZN10layer_norm31ln_parallel_residual_fwd_kernelINS_13Kernel_traitsI6__halfffffjLj7168ELj1ELj1ELj8ELj16ENS_18Kernel_traits_baseILj7168ES2_ffffjLj256EEEEELb0ELb1ELb1EEEvNS_9FwdParamsE --------------------------
	.section	.nv.constant0._ZN10layer_norm31ln_parallel_residual_fwd_kernelINS_13Kernel_traitsI6__halfffffjLj7168ELj1ELj1ELj8ELj16ENS_18Kernel_traits_baseILj7168ES2_ffffjLj256EEEEELb0ELb1ELb1EEEvNS_9FwdParamsE,"a",@progbits
	.sectionflags	@""
	.align	4
.nv.constant0._ZN10layer_norm31ln_parallel_residual_fwd_kernelINS_13Kernel_traitsI6__halfffffjLj7168ELj1ELj1ELj8ELj16ENS_18Kernel_traits_baseILj7168ES2_ffffjLj256EEEEELb0ELb1ELb1EEEvNS_9FwdParamsE:
	.zero		1128


//--------------------- .nv.constant0._ZN10layer_norm31ln_parallel_residual_fwd_kernelINS_13Kernel_traitsI6__halfffffjLj7168ELj1ELj1ELj8ELj16ENS_18Kernel_traits_baseILj7168ES2_ffffjLj256EEEEELb1ELb0ELb0EEEvNS_9FwdParamsE --------------------------
	.section	.nv.constant0._ZN10layer_norm31ln_parallel_residual_fwd_kernelINS_13Kernel_traitsI6__halfffffjLj7168ELj1ELj1ELj8ELj16ENS_18Kernel_traits_baseILj7168ES2_ffffjLj256EEEEELb1ELb0ELb0EEEvNS_9FwdParamsE,"a",@progbits
	.sectionflags	@""
	.align	4
.nv.constant0._ZN10layer_norm31ln_parallel_residual_fwd_kernelINS_13Kernel_traitsI6__halfffffjLj7168ELj1ELj1ELj8ELj16ENS_18Kernel_traits_baseILj7168ES2_ffffjLj256EEEEELb1ELb0ELb0EEEvNS_9FwdParamsE:
	.zero		1128


//--------------------- .nv.constant0._ZN10layer_norm31ln_parallel_residual_fwd_kernelINS_13Kernel_traitsI6__halfffffjLj7168ELj1ELj1ELj8ELj16ENS_18Kernel_traits_baseILj7168ES2_ffffjLj256EEEEELb1ELb0ELb1EEEvNS_9FwdParamsE --------------------------
	.section	.nv.constant0._ZN10layer_norm31ln_parallel_residual_fwd_kernelINS_13Kernel_traitsI6__halfffffjLj7168ELj1ELj1ELj8ELj16ENS_18Kernel_traits_baseILj7168ES2_ffffjLj256EEEEELb1ELb0ELb1EEEvNS_9FwdParamsE,"a",@progbits
	.sectionflags	@""
	.align	4
.nv.constant0._ZN10layer_norm31ln_parallel_residual_fwd_kernelINS_13Kernel_traitsI6__halfffffjLj7168ELj1ELj1ELj8ELj16ENS_18Kernel_traits_baseILj7168ES2_ffffjLj256EEEEELb1ELb0ELb1EEEvNS_9FwdParamsE:
	.zero		1128


//--------------------- .nv.constant0._ZN10layer_norm31ln_parallel_residual_fwd_kernelINS_13Kernel_traitsI6__halfffffjLj7168ELj1ELj1ELj8ELj16ENS_18Kernel_traits_baseILj7168ES2_ffffjLj256EEEEELb1ELb1ELb0EEEvNS_9FwdParamsE --------------------------
	.section	.nv.constant0._ZN10layer_norm31ln_parallel_residual_fwd_kernelINS_13Kernel_traitsI6__halfffffjLj7168ELj1ELj1ELj8ELj16ENS_18Kernel_traits_baseILj7168ES2_ffffjLj256EEEEELb1ELb1ELb0EEEvNS_9FwdParamsE,"a",@progbits
	.sectionflags	@""
	.align	4
.nv.constant0._ZN10layer_norm31ln_parallel_residual_fwd_kernelINS_13Kernel_traitsI6__halfffffjLj7168ELj1ELj1ELj8ELj16ENS_18Kernel_traits_baseILj7168ES2_ffffjLj256EEEEELb1ELb1ELb0EEEvNS_9FwdParamsE:
	.zero		1128


//--------------------- .nv.constant0._ZN10layer_norm31ln_parallel_residual_fwd_kernelINS_13Kernel_traitsI6__halfffffjLj7168ELj1ELj1ELj8ELj16ENS_18Kernel_traits_baseILj7168ES2_ffffjLj256EEEEELb1ELb1ELb1EEEvNS_9FwdParamsE --------------------------
	.section	.nv.constant0._ZN10layer_norm31ln_parallel_residual_fwd_kernelINS_13Kernel_traitsI6__halfffffjLj7168ELj1ELj1ELj8ELj16ENS_18Kernel_traits_baseILj7168ES2_ffffjLj256EEEEELb1ELb1ELb1EEEvNS_9FwdParamsE,"a",@progbits
	.sectionflags	@""
	.align	4
.nv.constant0._ZN10layer_norm31ln_parallel_residual_fwd_kernelINS_13Kernel_traitsI6__halfffffjLj7168ELj1ELj1ELj8ELj16ENS_18Kernel_traits_baseILj7168ES2_ffffjLj256EEEEELb1ELb1ELb1EEEvNS_9FwdParamsE:
	.zero		1128


//--------------------- .nv.constant0._ZN10layer_norm31ln_parallel_residual_fwd_kernelINS_13Kernel_traitsIfffffjLj7168ELj1ELj1ELj8ELj16ENS_18Kernel_traits_baseILj7168EfffffjLj256EEEEELb0ELb0ELb0EEEvNS_9FwdParamsE --------------------------
	.section	.nv.constant0._ZN10layer_norm31ln_parallel_residual_fwd_kernelINS_13Kernel_traitsIfffffjLj7168ELj1ELj1ELj8ELj16ENS_18Kernel_traits_baseILj7168EfffffjLj256EEEEELb0ELb0ELb0EEEvNS_9FwdParamsE,"a",@progbits
	.sectionflags	@""
	.align	4
.nv.constant0._ZN10layer_norm31ln_parallel_residual_fwd_kernelINS_13Kernel_traitsIfffffjLj7168ELj1ELj1ELj8ELj16ENS_18Kernel_traits_baseILj7168EfffffjLj256EEEEELb0ELb0ELb0EEEvNS_9FwdParamsE:
	.zero		1128


//--------------------- .nv.constant0._ZN10layer_norm31ln_parallel_residual_fwd_kernelINS_13Kernel_traitsIfffffjLj7168ELj1ELj1ELj8ELj16ENS_18Kernel_traits_baseILj7168EfffffjLj256EEEEELb0ELb0ELb1EEEvNS_9FwdParamsE --------------------------
	.section	.nv.constant0._ZN10layer_norm31ln_parallel_residual_fwd_kernelINS_13Kernel_traitsIfffffjLj7168ELj1ELj1ELj8ELj16ENS_18Kernel_traits_baseILj7168EfffffjLj256EEEEELb0ELb0ELb1EEEvNS_9FwdParamsE,"a",@progbits
	.sectionflags	@""
	.align	4
.nv.constant0._ZN10layer_norm31ln_parallel_residual_fwd_kernelINS_13Kernel_traitsIfffffjLj7168ELj1ELj1ELj8ELj16ENS_18Kernel_traits_baseILj7168EfffffjLj256EEEEELb0ELb0ELb1EEEvNS_9FwdParamsE:
	.zero		1128


//--------------------- .nv.constant0._ZN10layer_norm31ln_parallel_residual_fwd_kernelINS_13Kernel_traitsIfffffjLj7168ELj1ELj1ELj8ELj16ENS_18Kernel_traits_baseILj7168EfffffjLj256EEEEELb0ELb1ELb0EEEvNS_9FwdParamsE --------------------------
	.section	.nv.constant0._ZN10layer_norm31ln_parallel_residual_fwd_kernelINS_13Kernel_traitsIfffffjLj7168ELj1ELj1ELj8ELj16ENS_18Kernel_traits_baseILj7168EfffffjLj256EEEEELb0ELb1ELb0EEEvNS_9FwdParamsE,"a",@progbits
	.sectionflags	@""
	.align	4
.nv.constant0._ZN10layer_norm31ln_parallel_residual_fwd_kernelINS_13Kernel_traitsIfffffjLj7168ELj1ELj1ELj8ELj16ENS_18Kernel_traits_baseILj7168EfffffjLj256EEEEELb0ELb1ELb0EEEvNS_9FwdParamsE:
	.zero		1128


//--------------------- .nv.constant0._ZN10layer_norm31ln_parallel_residual_fwd_kernelINS_13Kernel_traitsIfffffjLj7168ELj1ELj1ELj8ELj16ENS_18Kernel_traits_baseILj7168EfffffjLj256EEEEELb0ELb1ELb1EEEvNS_9FwdParamsE --------------------------
	.section	.nv.constant0._ZN10layer_norm31ln_parallel_residual_fwd_kernelINS_13Kernel_traitsIfffffjLj7168ELj1ELj1ELj8ELj16ENS_18Kernel_traits_baseILj7168EfffffjLj256EEEEELb0ELb1ELb1EEEvNS_9FwdParamsE,"a",@progbits
	.sectionflags	@""
	.align	4
.nv.constant0._ZN10layer_norm31ln_parallel_residual_fwd_kernelINS_13Kernel_traitsIfffffjLj7168ELj1ELj1ELj8ELj16ENS_18Kernel_traits_baseILj7168EfffffjLj256EEEEELb0ELb1ELb1EEEvNS_9FwdParamsE:
	.zero		1128


//--------------------- .nv.constant0._ZN10layer_norm31ln_parallel_residual_fwd_kernelINS_13Kernel_traitsIfffffjLj7168ELj1ELj1ELj8ELj16ENS_18Kernel_traits_baseILj7168EfffffjLj256EEEEELb1ELb0ELb0EEEvNS_9FwdParamsE --------------------------
	.section	.nv.constant0._ZN10layer_norm31ln_parallel_residual_fwd_kernelINS_13Kernel_traitsIfffffjLj7168ELj1ELj1ELj8ELj16ENS_18Kernel_traits_baseILj7168EfffffjLj256EEEEELb1ELb0ELb0EEEvNS_9FwdParamsE,"a",@progbits
	.sectionflags	@""
	.align	4
.nv.constant0._ZN10layer_norm31ln_parallel_residual_fwd_kernelINS_13Kernel_traitsIfffffjLj7168ELj1ELj1ELj8ELj16ENS_18Kernel_traits_baseILj7168EfffffjLj256EEEEELb1ELb0ELb0EEEvNS_9FwdParamsE:
	.zero		1128


//--------------------- .nv.constant0._ZN10layer_norm31ln_parallel_residual_fwd_kernelINS_13Kernel_traitsIfffffjLj7168ELj1ELj1ELj8ELj16ENS_18Kernel_traits_baseILj7168EfffffjLj256EEEEELb1ELb0ELb1EEEvNS_9FwdParamsE --------------------------
	.section	.nv.constant0._ZN10layer_norm31ln_parallel_residual_fwd_kernelINS_13Kernel_traitsIfffffjLj7168ELj1ELj1ELj8ELj16ENS_18Kernel_traits_baseILj7168EfffffjLj256EEEEELb1ELb0ELb1EEEvNS_9FwdParamsE,"a",@progbits
	.sectionflags	@""
	.align	4
.nv.constant0._ZN10layer_norm31ln_parallel_residual_fwd_kernelINS_13Kernel_traitsIfffffjLj7168ELj1ELj1ELj8ELj16ENS_18Kernel_traits_baseILj7168EfffffjLj256EEEEELb1ELb0ELb1EEEvNS_9FwdParamsE:
	.zero		1128


//--------------------- .nv.constant0._ZN10layer_norm31ln_parallel_residual_fwd_kernelINS_13Kernel_traitsIfffffjLj7168ELj1ELj1ELj8ELj16ENS_18Kernel_traits_baseILj7168EfffffjLj256EEEEELb1ELb1ELb0EEEvNS_9FwdParamsE --------------------------
	.section	.nv.constant0._ZN10layer_norm31ln_parallel_residual_fwd_kernelINS_13Kernel_traitsIfffffjLj7168ELj1ELj1ELj8ELj16ENS_18Kernel_traits_baseILj7168EfffffjLj256EEEEELb1ELb1ELb0EEEvNS_9FwdParamsE,"a",@progbits
	.sectionflags	@""
	.align	4
.nv.constant0._ZN10layer_norm31ln_parallel_residual_fwd_kernelINS_13Kernel_traitsIfffffjLj7168ELj1ELj1ELj8ELj16ENS_18Kernel_traits_baseILj7168EfffffjLj256EEEEELb1ELb1ELb0EEEvNS_9FwdParamsE:
	.zero		1128


//--------------------- .nv.constant0._ZN10layer_norm31ln_parallel_residual_fwd_kernelINS_13Kernel_traitsIfffffjLj7168ELj1ELj1ELj8ELj16ENS_18Kernel_traits_baseILj7168EfffffjLj256EEEEELb1ELb1ELb1EEEvNS_9FwdParamsE --------------------------
	.section	.nv.constant0._ZN10layer_norm31ln_parallel_residual_fwd_kernelINS_13Kernel_traitsIfffffjLj7168ELj1ELj1ELj8ELj16ENS_18Kernel_traits_baseILj7168EfffffjLj256EEEEELb1ELb1ELb1EEEvNS_9FwdParamsE,"a",@progbits
	.sectionflags	@""
	.align	4
.nv.constant0._ZN10layer_norm31ln_parallel_residual_fwd_kernelINS_13Kernel_traitsIfffffjLj7168ELj1ELj1ELj8ELj16ENS_18Kernel_traits_baseILj7168EfffffjLj256EEEEELb1ELb1ELb1EEEvNS_9FwdParamsE:
	.zero		1128


//--------------------- SYMBOLS --------------------------

	.type		.nv.reservedSmem.offset0,@object
	.size		.nv.reservedSmem.offset0,0x4
	.type		.nv.reservedSmem.cap,@object
	.size		.nv.reservedSmem.cap,0x4
